	.target	sm_80

	.elftype	@"ET_EXEC"


//--------------------- .note.nv.tkinfo           --------------------------
	.section	.note.nv.tkinfo,"",@"SHT_NOTE"
	.sectionflags	@"SHF_NOTE_NV_TKINFO"
	.tkinfo
        /*0018*/ 	.word	0x00000002
        /*0030*/ 	.string	""
        /*0030*/ 	.string	"ptxas"
        /*0030*/ 	.string	"Cuda compilation tools, release 13.0, V13.0.88"
        /*0030*/ 	.string	"Build cuda_13.0.r13.0/compiler.36424714_0"
        /*0030*/ 	.string	"-arch sm_80 -m 64 "



//--------------------- .note.nv.cuinfo           --------------------------
	.section	.note.nv.cuinfo,"",@"SHT_NOTE"
	.sectionflags	@"SHF_NOTE_NV_CUINFO"
        /*0018*/ 	.short	0x0002
        /*001a*/ 	.short	0x0050
        /*001c*/ 	.short	0x0082
	.zero		2


//--------------------- .nv.info                  --------------------------
	.section	.nv.info,"",@"SHT_CUDA_INFO"
	.align	4


	//----- nvinfo : EIATTR_REGCOUNT
	.align		4
        /*0000*/ 	.byte	0x04, 0x2f
        /*0002*/ 	.short	(.L_12 - .L_11)
	.align		4
.L_11:
        /*0004*/ 	.word	index@(_ZN7cutlass13device_kernelIN5flash19enable_sm80_to_sm89INS1_16FlashAttnFwdSm80INS1_25CollectiveMainloopFwdSm80ILi8ELi1ELb0EN4cute5tupleIJNS5_1CILi128EEENS7_ILi48EEENS7_ILi256EEEEEELi256ENS_10bfloat16_tEfNS_4arch4Sm80ELb1ELb0ELb0ELb1ELb0ELb1ELb1ELb1EEENS1_21CollectiveEpilogueFwdINS6_IJS8_SA_S9_EEENS6_IJNS7_ILi1EEESI_SI_EEESC_SE_Li256ELb1ELb1ELb1ELb0EEENS1_36VarlenDynamicPersistentTileSchedulerILi128ELi48ELi256ELi256ELb1ELb1ELb0ELb1ELb1ELb1EEEEEEEEEvNT_6ParamsE)
        /*0008*/ 	.word	0x000000ff


	//----- nvinfo : EIATTR_FRAME_SIZE
	.align		4
.L_12:
        /*000c*/ 	.byte	0x04, 0x11
        /*000e*/ 	.short	(.L_14 - .L_13)
	.align		4
.L_13:
        /*0010*/ 	.word	index@($__internal_51_$__cuda_sm70_votesync_ballot)
        /*0014*/ 	.word	0x00000000


	//----- nvinfo : EIATTR_FRAME_SIZE
	.align		4
.L_14:
        /*0018*/ 	.byte	0x04, 0x11
        /*001a*/ 	.short	(.L_16 - .L_15)
	.align		4
.L_15:
        /*001c*/ 	.word	index@($__internal_50_$__cuda_sm70_shflsync_up_p)
        /*0020*/ 	.word	0x00000000


	//----- nvinfo : EIATTR_FRAME_SIZE
	.align		4
.L_16:
        /*0024*/ 	.byte	0x04, 0x11
        /*0026*/ 	.short	(.L_18 - .L_17)
	.align		4
.L_17:
        /*0028*/ 	.word	index@($__internal_49_$__cuda_sm70_shflsync_idx_p)
        /*002c*/ 	.word	0x00000000


	//----- nvinfo : EIATTR_FRAME_SIZE
	.align		4
.L_18:
        /*0030*/ 	.byte	0x04, 0x11
        /*0032*/ 	.short	(.L_20 - .L_19)
	.align		4
.L_19:
        /*0034*/ 	.word	index@($__internal_48_$__cuda_sm70_shflsync_bfly_p)
        /*0038*/ 	.word	0x00000000


	//----- nvinfo : EIATTR_FRAME_SIZE
	.align		4
.L_20:
        /*003c*/ 	.byte	0x04, 0x11
        /*003e*/ 	.short	(.L_22 - .L_21)
	.align		4
.L_21:
        /*0040*/ 	.word	index@(_ZN7cutlass13device_kernelIN5flash19enable_sm80_to_sm89INS1_16FlashAttnFwdSm80INS1_25CollectiveMainloopFwdSm80ILi8ELi1ELb0EN4cute5tupleIJNS5_1CILi128EEENS7_ILi48EEENS7_ILi256EEEEEELi256ENS_10bfloat16_tEfNS_4arch4Sm80ELb1ELb0ELb0ELb1ELb0ELb1ELb1ELb1EEENS1_21CollectiveEpilogueFwdINS6_IJS8_SA_S9_EEENS6_IJNS7_ILi1EEESI_SI_EEESC_SE_Li256ELb1ELb1ELb1ELb0EEENS1_36VarlenDynamicPersistentTileSchedulerILi128ELi48ELi256ELi256ELb1ELb1ELb0ELb1ELb1ELb1EEEEEEEEEvNT_6ParamsE)
        /*0044*/ 	.word	0x00000058


	//----- nvinfo : EIATTR_REGCOUNT
	.align		4
.L_22:
        /*0048*/ 	.byte	0x04, 0x2f
        /*004a*/ 	.short	(.L_24 - .L_23)
	.align		4
.L_23:
        /*004c*/ 	.word	index@(_ZN7cutlass13device_kernelIN5flash19enable_sm80_to_sm89INS1_16FlashAttnFwdSm80INS1_25CollectiveMainloopFwdSm80ILi8ELi1ELb0EN4cute5tupleIJNS5_1CILi128EEENS7_ILi64EEENS7_ILi256EEEEEELi256ENS_10bfloat16_tEfNS_4arch4Sm80ELb1ELb0ELb0ELb1ELb0ELb0ELb1ELb1EEENS1_21CollectiveEpilogueFwdINS6_IJS8_SA_S9_EEENS6_IJNS7_ILi1EEESI_SI_EEESC_SE_Li256ELb1ELb1ELb1ELb0EEENS1_36VarlenDynamicPersistentTileSchedulerILi128ELi64ELi256ELi256ELb1ELb1ELb0ELb1ELb1ELb1EEEEEEEEEvNT_6ParamsE)
        /*0050*/ 	.word	0x000000ff


	//----- nvinfo : EIATTR_FRAME_SIZE
	.align		4
.L_24:
        /*0054*/ 	.byte	0x04, 0x11
        /*0056*/ 	.short	(.L_26 - .L_25)
	.align		4
.L_25:
        /*0058*/ 	.word	index@($__internal_47_$__cuda_sm70_votesync_ballot)
        /*005c*/ 	.word	0x00000000


	//----- nvinfo : EIATTR_FRAME_SIZE
	.align		4
.L_26:
        /*0060*/ 	.byte	0x04, 0x11
        /*0062*/ 	.short	(.L_28 - .L_27)
	.align		4
.L_27:
        /*0064*/ 	.word	index@($__internal_46_$__cuda_sm70_shflsync_up_p)
        /*0068*/ 	.word	0x00000000


	//----- nvinfo : EIATTR_FRAME_SIZE
	.align		4
.L_28:
        /*006c*/ 	.byte	0x04, 0x11
        /*006e*/ 	.short	(.L_30 - .L_29)
	.align		4
.L_29:
        /*0070*/ 	.word	index@($__internal_45_$__cuda_sm70_shflsync_idx_p)
        /*0074*/ 	.word	0x00000000


	//----- nvinfo : EIATTR_FRAME_SIZE
	.align		4
.L_30:
        /*0078*/ 	.byte	0x04, 0x11
        /*007a*/ 	.short	(.L_32 - .L_31)
	.align		4
.L_31:
        /*007c*/ 	.word	index@($__internal_44_$__cuda_sm70_shflsync_bfly_p)
        /*0080*/ 	.word	0x00000000


	//----- nvinfo : EIATTR_FRAME_SIZE
	.align		4
.L_32:
        /*0084*/ 	.byte	0x04, 0x11
        /*0086*/ 	.short	(.L_34 - .L_33)
	.align		4
.L_33:
        /*0088*/ 	.word	index@(_ZN7cutlass13device_kernelIN5flash19enable_sm80_to_sm89INS1_16FlashAttnFwdSm80INS1_25CollectiveMainloopFwdSm80ILi8ELi1ELb0EN4cute5tupleIJNS5_1CILi128EEENS7_ILi64EEENS7_ILi256EEEEEELi256ENS_10bfloat16_tEfNS_4arch4Sm80ELb1ELb0ELb0ELb1ELb0ELb0ELb1ELb1EEENS1_21CollectiveEpilogueFwdINS6_IJS8_SA_S9_EEENS6_IJNS7_ILi1EEESI_SI_EEESC_SE_Li256ELb1ELb1ELb1ELb0EEENS1_36VarlenDynamicPersistentTileSchedulerILi128ELi64ELi256ELi256ELb1ELb1ELb0ELb1ELb1ELb1EEEEEEEEEvNT_6ParamsE)
        /*008c*/ 	.word	0x00000088


	//----- nvinfo : EIATTR_REGCOUNT
	.align		4
.L_34:
        /*0090*/ 	.byte	0x04, 0x2f
        /*0092*/ 	.short	(.L_36 - .L_35)
	.align		4
.L_35:
        /*0094*/ 	.word	index@(_ZN7cutlass13device_kernelIN5flash19enable_sm80_to_sm89INS1_16FlashAttnFwdSm80INS1_25CollectiveMainloopFwdSm80ILi8ELi1ELb0EN4cute5tupleIJNS5_1CILi128EEENS7_ILi96EEENS7_ILi256EEEEEELi256ENS_10bfloat16_tEfNS_4arch4Sm80ELb1ELb0ELb0ELb0ELb0ELb0ELb1ELb1EEENS1_21CollectiveEpilogueFwdINS6_IJS8_SA_S9_EEENS6_IJNS7_ILi1EEESI_SI_EEESC_SE_Li256ELb0ELb1ELb1ELb0EEENS1_30DynamicPersistentTileSchedulerILi256ELi256ELb1ELb1ELb0EEEEEEEEEvNT_6ParamsE)
        /*0098*/ 	.word	0x000000ff


	//----- nvinfo : EIATTR_FRAME_SIZE
	.align		4
.L_36:
        /*009c*/ 	.byte	0x04, 0x11
        /*009e*/ 	.short	(.L_38 - .L_37)
	.align		4
.L_37:
        /*00a0*/ 	.word	index@($__internal_43_$__cuda_sm70_shflsync_idx_p)
        /*00a4*/ 	.word	0x00000000


	//----- nvinfo : EIATTR_FRAME_SIZE
	.align		4
.L_38:
        /*00a8*/ 	.byte	0x04, 0x11
        /*00aa*/ 	.short	(.L_40 - .L_39)
	.align		4
.L_39:
        /*00ac*/ 	.word	index@($__internal_42_$__cuda_sm70_shflsync_bfly_p)
        /*00b0*/ 	.word	0x00000000


	//----- nvinfo : EIATTR_FRAME_SIZE
	.align		4
.L_40:
        /*00b4*/ 	.byte	0x04, 0x11
        /*00b6*/ 	.short	(.L_42 - .L_41)
	.align		4
.L_41:
        /*00b8*/ 	.word	index@(_ZN7cutlass13device_kernelIN5flash19enable_sm80_to_sm89INS1_16FlashAttnFwdSm80INS1_25CollectiveMainloopFwdSm80ILi8ELi1ELb0EN4cute5tupleIJNS5_1CILi128EEENS7_ILi96EEENS7_ILi256EEEEEELi256ENS_10bfloat16_tEfNS_4arch4Sm80ELb1ELb0ELb0ELb0ELb0ELb0ELb1ELb1EEENS1_21CollectiveEpilogueFwdINS6_IJS8_SA_S9_EEENS6_IJNS7_ILi1EEESI_SI_EEESC_SE_Li256ELb0ELb1ELb1ELb0EEENS1_30DynamicPersistentTileSchedulerILi256ELi256ELb1ELb1ELb0EEEEEEEEEvNT_6ParamsE)
        /*00bc*/ 	.word	0x000000b8


	//----- nvinfo : EIATTR_REGCOUNT
	.align		4
.L_42:
        /*00c0*/ 	.byte	0x04, 0x2f
        /*00c2*/ 	.short	(.L_44 - .L_43)
	.align		4
.L_43:
        /*00c4*/ 	.word	index@(_ZN7cutlass13device_kernelIN5flash19enable_sm80_to_sm89INS1_16FlashAttnFwdSm80INS1_25CollectiveMainloopFwdSm80ILi8ELi1ELb0EN4cute5tupleIJNS5_1CILi128EEENS7_ILi48EEENS7_ILi256EEEEEELi256ENS_10bfloat16_tEfNS_4arch4Sm80ELb0ELb1ELb0ELb1ELb0ELb1ELb1ELb1EEENS1_21CollectiveEpilogueFwdINS6_IJS8_SA_S9_EEENS6_IJNS7_ILi1EEESI_SI_EEESC_SE_Li256ELb1ELb1ELb1ELb0EEENS1_36VarlenDynamicPersistentTileSchedulerILi128ELi48ELi256ELi256ELb1ELb1ELb0ELb1ELb0ELb1EEEEEEEEEvNT_6ParamsE)
        /*00c8*/ 	.word	0x000000ff


	//----- nvinfo : EIATTR_FRAME_SIZE
	.align		4
.L_44:
        /*00cc*/ 	.byte	0x04, 0x11
        /*00ce*/ 	.short	(.L_46 - .L_45)
	.align		4
.L_45:
        /*00d0*/ 	.word	index@($__internal_41_$__cuda_sm70_votesync_ballot)
        /*00d4*/ 	.word	0x00000000


	//----- nvinfo : EIATTR_FRAME_SIZE
	.align		4
.L_46:
        /*00d8*/ 	.byte	0x04, 0x11
        /*00da*/ 	.short	(.L_48 - .L_47)
	.align		4
.L_47:
        /*00dc*/ 	.word	index@($__internal_40_$__cuda_sm70_shflsync_up_p)
        /*00e0*/ 	.word	0x00000000


	//----- nvinfo : EIATTR_FRAME_SIZE
	.align		4
.L_48:
        /*00e4*/ 	.byte	0x04, 0x11
        /*00e6*/ 	.short	(.L_50 - .L_49)
	.align		4
.L_49:
        /*00e8*/ 	.word	index@($__internal_39_$__cuda_sm70_shflsync_idx_p)
        /*00ec*/ 	.word	0x00000000


	//----- nvinfo : EIATTR_FRAME_SIZE
	.align		4
.L_50:
        /*00f0*/ 	.byte	0x04, 0x11
        /*00f2*/ 	.short	(.L_52 - .L_51)
	.align		4
.L_51:
        /*00f4*/ 	.word	index@($__internal_38_$__cuda_sm70_shflsync_bfly_p)
        /*00f8*/ 	.word	0x00000000


	//----- nvinfo : EIATTR_FRAME_SIZE
	.align		4
.L_52:
        /*00fc*/ 	.byte	0x04, 0x11
        /*00fe*/ 	.short	(.L_54 - .L_53)
	.align		4
.L_53:
        /*0100*/ 	.word	index@($_ZN7cutlass13device_kernelIN5flash19enable_sm80_to_sm89INS1_16FlashAttnFwdSm80INS1_25CollectiveMainloopFwdSm80ILi8ELi1ELb0EN4cute5tupleIJNS5_1CILi128EEENS7_ILi48EEENS7_ILi256EEEEEELi256ENS_10bfloat16_tEfNS_4arch4Sm80ELb0ELb1ELb0ELb1ELb0ELb1ELb1ELb1EEENS1_21CollectiveEpilogueFwdINS6_IJS8_SA_S9_EEENS6_IJNS7_ILi1EEESI_SI_EEESC_SE_Li256ELb1ELb1ELb1ELb0EEENS1_36VarlenDynamicPersistentTileSchedulerILi128ELi48ELi256ELi256ELb1ELb1ELb0ELb1ELb0ELb1EEEEEEEEEvNT_6ParamsE$_ZZN5flash25CollectiveMainloopFwdSm80ILi8ELi1ELb0EN4cute5tupleIJNS1_1CILi128EEENS3_ILi48EEENS3_ILi256EEEEEELi256EN7cutlass10bfloat16_tEfNS8_4arch4Sm80ELb0ELb1ELb0ELb1ELb0ELb1ELb1ELb1EE3mmaINS_16FlashAttnFwdSm80ISC_NS_21CollectiveEpilogueFwdINS2_IJS4_S6_S5_EEENS2_IJNS3_ILi1EEESH_SH_EEES9_SB_Li256ELb1ELb1ELb1ELb0EEENS_36VarlenDynamicPersistentTileSchedulerILi128ELi48ELi256ELi256ELb1ELb1ELb0ELb1ELb0ELb1EEEE13SharedStorageENS1_6TensorINS1_11ArrayEngineIfLm128EEENS1_6LayoutINS2_IJNS2_IJNS3_ILi2EEESS_EEESH_NS3_ILi32EEEEEENS2_IJNS2_IJSH_SS_EEENS3_ILi0EEENS3_ILi4EEEEEEEEEENS_7SoftmaxILi2ELi0EEEEEbRKNSC_6ParamsERT0_RT1_iRKNS_16SeqlenInfoQKNewKILb1ELb1EEENS2_IJiiiiEEERT_ENKUlvE_clEv)
        /*0104*/ 	.word	0x00000000


	//----- nvinfo : EIATTR_FRAME_SIZE
	.align		4
.L_54:
        /*0108*/ 	.byte	0x04, 0x11
        /*010a*/ 	.short	(.L_56 - .L_55)
	.align		4
.L_55:
        /*010c*/ 	.word	index@(_ZN7cutlass13device_kernelIN5flash19enable_sm80_to_sm89INS1_16FlashAttnFwdSm80INS1_25CollectiveMainloopFwdSm80ILi8ELi1ELb0EN4cute5tupleIJNS5_1CILi128EEENS7_ILi48EEENS7_ILi256EEEEEELi256ENS_10bfloat16_tEfNS_4arch4Sm80ELb0ELb1ELb0ELb1ELb0ELb1ELb1ELb1EEENS1_21CollectiveEpilogueFwdINS6_IJS8_SA_S9_EEENS6_IJNS7_ILi1EEESI_SI_EEESC_SE_Li256ELb1ELb1ELb1ELb0EEENS1_36VarlenDynamicPersistentTileSchedulerILi128ELi48ELi256ELi256ELb1ELb1ELb0ELb1ELb0ELb1EEEEEEEEEvNT_6ParamsE)
        /*0110*/ 	.word	0x000001b8


	//----- nvinfo : EIATTR_REGCOUNT
	.align		4
.L_56:
        /*0114*/ 	.byte	0x04, 0x2f
        /*0116*/ 	.short	(.L_58 - .L_57)
	.align		4
.L_57:
        /*0118*/ 	.word	index@(_ZN7cutlass13device_kernelIN5flash19enable_sm80_to_sm89INS1_16FlashAttnFwdSm80INS1_25CollectiveMainloopFwdSm80ILi8ELi1ELb0EN4cute5tupleIJNS5_1CILi128EEENS7_ILi64EEENS7_ILi256EEEEEELi256ENS_10bfloat16_tEfNS_4arch4Sm80ELb0ELb1ELb0ELb1ELb0ELb0ELb1ELb1EEENS1_21CollectiveEpilogueFwdINS6_IJS8_SA_S9_EEENS6_IJNS7_ILi1EEESI_SI_EEESC_SE_Li256ELb1ELb1ELb1ELb0EEENS1_36VarlenDynamicPersistentTileSchedulerILi128ELi64ELi256ELi256ELb1ELb1ELb0ELb1ELb0ELb1EEEEEEEEEvNT_6ParamsE)
        /*011c*/ 	.word	0x000000ff


	//----- nvinfo : EIATTR_FRAME_SIZE
	.align		4
.L_58:
        /*0120*/ 	.byte	0x04, 0x11
        /*0122*/ 	.short	(.L_60 - .L_59)
	.align		4
.L_59:
        /*0124*/ 	.word	index@($__internal_37_$__cuda_sm70_votesync_ballot)
        /*0128*/ 	.word	0x00000000


	//----- nvinfo : EIATTR_FRAME_SIZE
	.align		4
.L_60:
        /*012c*/ 	.byte	0x04, 0x11
        /*012e*/ 	.short	(.L_62 - .L_61)
	.align		4
.L_61:
        /*0130*/ 	.word	index@($__internal_36_$__cuda_sm70_shflsync_up_p)
        /*0134*/ 	.word	0x00000000


	//----- nvinfo : EIATTR_FRAME_SIZE
	.align		4
.L_62:
        /*0138*/ 	.byte	0x04, 0x11
        /*013a*/ 	.short	(.L_64 - .L_63)
	.align		4
.L_63:
        /*013c*/ 	.word	index@($__internal_35_$__cuda_sm70_shflsync_idx_p)
        /*0140*/ 	.word	0x00000000


	//----- nvinfo : EIATTR_FRAME_SIZE
	.align		4
.L_64:
        /*0144*/ 	.byte	0x04, 0x11
        /*0146*/ 	.short	(.L_66 - .L_65)
	.align		4
.L_65:
        /*0148*/ 	.word	index@($__internal_34_$__cuda_sm70_shflsync_bfly_p)
        /*014c*/ 	.word	0x00000000


	//----- nvinfo : EIATTR_FRAME_SIZE
	.align		4
.L_66:
        /*0150*/ 	.byte	0x04, 0x11
        /*0152*/ 	.short	(.L_68 - .L_67)
	.align		4
.L_67:
        /*0154*/ 	.word	index@(_ZN7cutlass13device_kernelIN5flash19enable_sm80_to_sm89INS1_16FlashAttnFwdSm80INS1_25CollectiveMainloopFwdSm80ILi8ELi1ELb0EN4cute5tupleIJNS5_1CILi128EEENS7_ILi64EEENS7_ILi256EEEEEELi256ENS_10bfloat16_tEfNS_4arch4Sm80ELb0ELb1ELb0ELb1ELb0ELb0ELb1ELb1EEENS1_21CollectiveEpilogueFwdINS6_IJS8_SA_S9_EEENS6_IJNS7_ILi1EEESI_SI_EEESC_SE_Li256ELb1ELb1ELb1ELb0EEENS1_36VarlenDynamicPersistentTileSchedulerILi128ELi64ELi256ELi256ELb1ELb1ELb0ELb1ELb0ELb1EEEEEEEEEvNT_6ParamsE)
        /*0158*/ 	.word	0x00000058


	//----- nvinfo : EIATTR_REGCOUNT
	.align		4
.L_68:
        /*015c*/ 	.byte	0x04, 0x2f
        /*015e*/ 	.short	(.L_70 - .L_69)
	.align		4
.L_69:
        /*0160*/ 	.word	index@(_ZN7cutlass13device_kernelIN5flash19enable_sm80_to_sm89INS1_16FlashAttnFwdSm80INS1_25CollectiveMainloopFwdSm80ILi8ELi1ELb0EN4cute5tupleIJNS5_1CILi128EEENS7_ILi64EEENS7_ILi256EEEEEELi256ENS_10bfloat16_tEfNS_4arch4Sm80ELb0ELb1ELb0ELb0ELb0ELb0ELb1ELb1EEENS1_21CollectiveEpilogueFwdINS6_IJS8_SA_S9_EEENS6_IJNS7_ILi1EEESI_SI_EEESC_SE_Li256ELb0ELb1ELb1ELb0EEENS1_19SingleTileSchedulerILb0ELb1ELb1ELi128EEEEEEEEEvNT_6ParamsE)
        /*0164*/ 	.word	0x000000ff


	//----- nvinfo : EIATTR_FRAME_SIZE
	.align		4
.L_70:
        /*0168*/ 	.byte	0x04, 0x11
        /*016a*/ 	.short	(.L_72 - .L_71)
	.align		4
.L_71:
        /*016c*/ 	.word	index@(_ZN7cutlass13device_kernelIN5flash19enable_sm80_to_sm89INS1_16FlashAttnFwdSm80INS1_25CollectiveMainloopFwdSm80ILi8ELi1ELb0EN4cute5tupleIJNS5_1CILi128EEENS7_ILi64EEENS7_ILi256EEEEEELi256ENS_10bfloat16_tEfNS_4arch4Sm80ELb0ELb1ELb0ELb0ELb0ELb0ELb1ELb1EEENS1_21CollectiveEpilogueFwdINS6_IJS8_SA_S9_EEENS6_IJNS7_ILi1EEESI_SI_EEESC_SE_Li256ELb0ELb1ELb1ELb0EEENS1_19SingleTileSchedulerILb0ELb1ELb1ELi128EEEEEEEEEvNT_6ParamsE)
        /*0170*/ 	.word	0x00000040


	//----- nvinfo : EIATTR_REGCOUNT
	.align		4
.L_72:
        /*0174*/ 	.byte	0x04, 0x2f
        /*0176*/ 	.short	(.L_74 - .L_73)
	.align		4
.L_73:
        /*0178*/ 	.word	index@(_ZN7cutlass13device_kernelIN5flash19enable_sm80_to_sm89INS1_16FlashAttnFwdSm80INS1_25CollectiveMainloopFwdSm80ILi8ELi1ELb0EN4cute5tupleIJNS5_1CILi128EEENS7_ILi48EEENS7_ILi256EEEEEELi256ENS_10bfloat16_tEfNS_4arch4Sm80ELb0ELb0ELb0ELb1ELb0ELb1ELb1ELb1EEENS1_21CollectiveEpilogueFwdINS6_IJS8_SA_S9_EEENS6_IJNS7_ILi1EEESI_SI_EEESC_SE_Li256ELb1ELb1ELb1ELb0EEENS1_36VarlenDynamicPersistentTileSchedulerILi128ELi48ELi256ELi256ELb1ELb1ELb0ELb0ELb1ELb1EEEEEEEEEvNT_6ParamsE)
        /*017c*/ 	.word	0x000000ff


	//----- nvinfo : EIATTR_FRAME_SIZE
	.align		4
.L_74:
        /*0180*/ 	.byte	0x04, 0x11
        /*0182*/ 	.short	(.L_76 - .L_75)
	.align		4
.L_75:
        /*0184*/ 	.word	index@($__internal_33_$__cuda_sm70_votesync_ballot)
        /*0188*/ 	.word	0x00000000


	//----- nvinfo : EIATTR_FRAME_SIZE
	.align		4
.L_76:
        /*018c*/ 	.byte	0x04, 0x11
        /*018e*/ 	.short	(.L_78 - .L_77)
	.align		4
.L_77:
        /*0190*/ 	.word	index@($__internal_32_$__cuda_sm70_shflsync_up_p)
        /*0194*/ 	.word	0x00000000


	//----- nvinfo : EIATTR_FRAME_SIZE
	.align		4
.L_78:
        /*0198*/ 	.byte	0x04, 0x11
        /*019a*/ 	.short	(.L_80 - .L_79)
	.align		4
.L_79:
        /*019c*/ 	.word	index@($__internal_31_$__cuda_sm70_shflsync_idx_p)
        /*01a0*/ 	.word	0x00000000


	//----- nvinfo : EIATTR_FRAME_SIZE
	.align		4
.L_80:
        /*01a4*/ 	.byte	0x04, 0x11
        /*01a6*/ 	.short	(.L_82 - .L_81)
	.align		4
.L_81:
        /*01a8*/ 	.word	index@($__internal_30_$__cuda_sm70_shflsync_bfly_p)
        /*01ac*/ 	.word	0x00000000


	//----- nvinfo : EIATTR_FRAME_SIZE
	.align		4
.L_82:
        /*01b0*/ 	.byte	0x04, 0x11
        /*01b2*/ 	.short	(.L_84 - .L_83)
	.align		4
.L_83:
        /*01b4*/ 	.word	index@(_ZN7cutlass13device_kernelIN5flash19enable_sm80_to_sm89INS1_16FlashAttnFwdSm80INS1_25CollectiveMainloopFwdSm80ILi8ELi1ELb0EN4cute5tupleIJNS5_1CILi128EEENS7_ILi48EEENS7_ILi256EEEEEELi256ENS_10bfloat16_tEfNS_4arch4Sm80ELb0ELb0ELb0ELb1ELb0ELb1ELb1ELb1EEENS1_21CollectiveEpilogueFwdINS6_IJS8_SA_S9_EEENS6_IJNS7_ILi1EEESI_SI_EEESC_SE_Li256ELb1ELb1ELb1ELb0EEENS1_36VarlenDynamicPersistentTileSchedulerILi128ELi48ELi256ELi256ELb1ELb1ELb0ELb0ELb1ELb1EEEEEEEEEvNT_6ParamsE)
        /*01b8*/ 	.word	0x00000060


	//----- nvinfo : EIATTR_REGCOUNT
	.align		4
.L_84:
        /*01bc*/ 	.byte	0x04, 0x2f
        /*01be*/ 	.short	(.L_86 - .L_85)
	.align		4
.L_85:
        /*01c0*/ 	.word	index@(_ZN7cutlass13device_kernelIN5flash19enable_sm80_to_sm89INS1_16FlashAttnFwdSm80INS1_25CollectiveMainloopFwdSm80ILi8ELi1ELb0EN4cute5tupleIJNS5_1CILi128EEENS7_ILi64EEENS7_ILi256EEEEEELi256ENS_10bfloat16_tEfNS_4arch4Sm80ELb0ELb0ELb0ELb1ELb0ELb0ELb1ELb1EEENS1_21CollectiveEpilogueFwdINS6_IJS8_SA_S9_EEENS6_IJNS7_ILi1EEESI_SI_EEESC_SE_Li256ELb1ELb1ELb1ELb0EEENS1_36VarlenDynamicPersistentTileSchedulerILi128ELi64ELi256ELi256ELb1ELb1ELb0ELb0ELb1ELb1EEEEEEEEEvNT_6ParamsE)
        /*01c4*/ 	.word	0x000000ff


	//----- nvinfo : EIATTR_FRAME_SIZE
	.align		4
.L_86:
        /*01c8*/ 	.byte	0x04, 0x11
        /*01ca*/ 	.short	(.L_88 - .L_87)
	.align		4
.L_87:
        /*01cc*/ 	.word	index@($__internal_29_$__cuda_sm70_votesync_ballot)
        /*01d0*/ 	.word	0x00000000


	//----- nvinfo : EIATTR_FRAME_SIZE
	.align		4
.L_88:
        /*01d4*/ 	.byte	0x04, 0x11
        /*01d6*/ 	.short	(.L_90 - .L_89)
	.align		4
.L_89:
        /*01d8*/ 	.word	index@($__internal_28_$__cuda_sm70_shflsync_up_p)
        /*01dc*/ 	.word	0x00000000


	//----- nvinfo : EIATTR_FRAME_SIZE
	.align		4
.L_90:
        /*01e0*/ 	.byte	0x04, 0x11
        /*01e2*/ 	.short	(.L_92 - .L_91)
	.align		4
.L_91:
        /*01e4*/ 	.word	index@($__internal_27_$__cuda_sm70_shflsync_idx_p)
        /*01e8*/ 	.word	0x00000000


	//----- nvinfo : EIATTR_FRAME_SIZE
	.align		4
.L_92:
        /*01ec*/ 	.byte	0x04, 0x11
        /*01ee*/ 	.short	(.L_94 - .L_93)
	.align		4
.L_93:
        /*01f0*/ 	.word	index@($__internal_26_$__cuda_sm70_shflsync_bfly_p)
        /*01f4*/ 	.word	0x00000000


	//----- nvinfo : EIATTR_FRAME_SIZE
	.align		4
.L_94:
        /*01f8*/ 	.byte	0x04, 0x11
        /*01fa*/ 	.short	(.L_96 - .L_95)
	.align		4
.L_95:
        /*01fc*/ 	.word	index@(_ZN7cutlass13device_kernelIN5flash19enable_sm80_to_sm89INS1_16FlashAttnFwdSm80INS1_25CollectiveMainloopFwdSm80ILi8ELi1ELb0EN4cute5tupleIJNS5_1CILi128EEENS7_ILi64EEENS7_ILi256EEEEEELi256ENS_10bfloat16_tEfNS_4arch4Sm80ELb0ELb0ELb0ELb1ELb0ELb0ELb1ELb1EEENS1_21CollectiveEpilogueFwdINS6_IJS8_SA_S9_EEENS6_IJNS7_ILi1EEESI_SI_EEESC_SE_Li256ELb1ELb1ELb1ELb0EEENS1_36VarlenDynamicPersistentTileSchedulerILi128ELi64ELi256ELi256ELb1ELb1ELb0ELb0ELb1ELb1EEEEEEEEEvNT_6ParamsE)
        /*0200*/ 	.word	0x00000040


	//----- nvinfo : EIATTR_REGCOUNT
	.align		4
.L_96:
        /*0204*/ 	.byte	0x04, 0x2f
        /*0206*/ 	.short	(.L_98 - .L_97)
	.align		4
.L_97:
        /*0208*/ 	.word	index@(_ZN7cutlass13device_kernelIN5flash19enable_sm80_to_sm89INS1_16FlashAttnFwdSm80INS1_25CollectiveMainloopFwdSm80ILi8ELi1ELb0EN4cute5tupleIJNS5_1CILi128EEENS7_ILi96EEENS7_ILi256EEEEEELi256ENS_10bfloat16_tEfNS_4arch4Sm80ELb0ELb0ELb0ELb0ELb0ELb0ELb1ELb1EEENS1_21CollectiveEpilogueFwdINS6_IJS8_SA_S9_EEENS6_IJNS7_ILi1EEESI_SI_EEESC_SE_Li256ELb0ELb1ELb1ELb0EEENS1_19SingleTileSchedulerILb0ELb1ELb1ELi128EEEEEEEEEvNT_6ParamsE)
        /*020c*/ 	.word	0x000000ff


	//----- nvinfo : EIATTR_FRAME_SIZE
	.align		4
.L_98:
        /*0210*/ 	.byte	0x04, 0x11
        /*0212*/ 	.short	(.L_100 - .L_99)
	.align		4
.L_99:
        /*0214*/ 	.word	index@(_ZN7cutlass13device_kernelIN5flash19enable_sm80_to_sm89INS1_16FlashAttnFwdSm80INS1_25CollectiveMainloopFwdSm80ILi8ELi1ELb0EN4cute5tupleIJNS5_1CILi128EEENS7_ILi96EEENS7_ILi256EEEEEELi256ENS_10bfloat16_tEfNS_4arch4Sm80ELb0ELb0ELb0ELb0ELb0ELb0ELb1ELb1EEENS1_21CollectiveEpilogueFwdINS6_IJS8_SA_S9_EEENS6_IJNS7_ILi1EEESI_SI_EEESC_SE_Li256ELb0ELb1ELb1ELb0EEENS1_19SingleTileSchedulerILb0ELb1ELb1ELi128EEEEEEEEEvNT_6ParamsE)
        /*0218*/ 	.word	0x00000058


	//----- nvinfo : EIATTR_REGCOUNT
	.align		4
.L_100:
        /*021c*/ 	.byte	0x04, 0x2f
        /*021e*/ 	.short	(.L_102 - .L_101)
	.align		4
.L_101:
        /*0220*/ 	.word	index@(_ZN7cutlass13device_kernelIN5flash19enable_sm80_to_sm89INS1_16FlashAttnFwdSm80INS1_25CollectiveMainloopFwdSm80ILi8ELi1ELb0EN4cute5tupleIJNS5_1CILi128EEENS7_ILi32EEENS7_ILi256EEEEEELi256ENS_10bfloat16_tEfNS_4arch4Sm80ELb1ELb0ELb0ELb1ELb0ELb1ELb1ELb1EEENS1_21CollectiveEpilogueFwdINS6_IJS8_SA_S9_EEENS6_IJNS7_ILi1EEESI_SI_EEESC_SE_Li256ELb1ELb1ELb1ELb0EEENS1_36VarlenDynamicPersistentTileSchedulerILi128ELi32ELi256ELi256ELb1ELb1ELb0ELb1ELb1ELb1EEEEEEEEEvNT_6ParamsE)
        /*0224*/ 	.word	0x000000ff


	//----- nvinfo : EIATTR_FRAME_SIZE
	.align		4
.L_102:
        /*0228*/ 	.byte	0x04, 0x11
        /*022a*/ 	.short	(.L_104 - .L_103)
	.align		4
.L_103:
        /*022c*/ 	.word	index@($__internal_25_$__cuda_sm70_votesync_ballot)
        /*0230*/ 	.word	0x00000000


	//----- nvinfo : EIATTR_FRAME_SIZE
	.align		4
.L_104:
        /*0234*/ 	.byte	0x04, 0x11
        /*0236*/ 	.short	(.L_106 - .L_105)
	.align		4
.L_105:
        /*0238*/ 	.word	index@($__internal_24_$__cuda_sm70_shflsync_up_p)
        /*023c*/ 	.word	0x00000000


	//----- nvinfo : EIATTR_FRAME_SIZE
	.align		4
.L_106:
        /*0240*/ 	.byte	0x04, 0x11
        /*0242*/ 	.short	(.L_108 - .L_107)
	.align		4
.L_107:
        /*0244*/ 	.word	index@($__internal_23_$__cuda_sm70_shflsync_idx_p)
        /*0248*/ 	.word	0x00000000


	//----- nvinfo : EIATTR_FRAME_SIZE
	.align		4
.L_108:
        /*024c*/ 	.byte	0x04, 0x11
        /*024e*/ 	.short	(.L_110 - .L_109)
	.align		4
.L_109:
        /*0250*/ 	.word	index@($__internal_22_$__cuda_sm70_shflsync_bfly_p)
        /*0254*/ 	.word	0x00000000


	//----- nvinfo : EIATTR_FRAME_SIZE
	.align		4
.L_110:
        /*0258*/ 	.byte	0x04, 0x11
        /*025a*/ 	.short	(.L_112 - .L_111)
	.align		4
.L_111:
        /*025c*/ 	.word	index@(_ZN7cutlass13device_kernelIN5flash19enable_sm80_to_sm89INS1_16FlashAttnFwdSm80INS1_25CollectiveMainloopFwdSm80ILi8ELi1ELb0EN4cute5tupleIJNS5_1CILi128EEENS7_ILi32EEENS7_ILi256EEEEEELi256ENS_10bfloat16_tEfNS_4arch4Sm80ELb1ELb0ELb0ELb1ELb0ELb1ELb1ELb1EEENS1_21CollectiveEpilogueFwdINS6_IJS8_SA_S9_EEENS6_IJNS7_ILi1EEESI_SI_EEESC_SE_Li256ELb1ELb1ELb1ELb0EEENS1_36VarlenDynamicPersistentTileSchedulerILi128ELi32ELi256ELi256ELb1ELb1ELb0ELb1ELb1ELb1EEEEEEEEEvNT_6ParamsE)
        /*0260*/ 	.word	0x00000008


	//----- nvinfo : EIATTR_REGCOUNT
	.align		4
.L_112:
        /*0264*/ 	.byte	0x04, 0x2f
        /*0266*/ 	.short	(.L_114 - .L_113)
	.align		4
.L_113:
        /*0268*/ 	.word	index@(_ZN7cutlass13device_kernelIN5flash19enable_sm80_to_sm89INS1_16FlashAttnFwdSm80INS1_25CollectiveMainloopFwdSm80ILi8ELi1ELb1EN4cute5tupleIJNS5_1CILi128EEENS7_ILi48EEENS7_ILi256EEEEEELi256ENS_10bfloat16_tEfNS_4arch4Sm80ELb1ELb0ELb0ELb1ELb0ELb0ELb1ELb1EEENS1_21CollectiveEpilogueFwdINS6_IJS8_SA_S9_EEENS6_IJNS7_ILi1EEESI_SI_EEESC_SE_Li256ELb1ELb1ELb1ELb0EEENS1_36VarlenDynamicPersistentTileSchedulerILi128ELi48ELi256ELi256ELb1ELb1ELb0ELb1ELb1ELb1EEEEEEEEEvNT_6ParamsE)
        /*026c*/ 	.word	0x000000ff


	//----- nvinfo : EIATTR_FRAME_SIZE
	.align		4
.L_114:
        /*0270*/ 	.byte	0x04, 0x11
        /*0272*/ 	.short	(.L_116 - .L_115)
	.align		4
.L_115:
        /*0274*/ 	.word	index@($__internal_21_$__cuda_sm70_votesync_ballot)
        /*0278*/ 	.word	0x00000000


	//----- nvinfo : EIATTR_FRAME_SIZE
	.align		4
.L_116:
        /*027c*/ 	.byte	0x04, 0x11
        /*027e*/ 	.short	(.L_118 - .L_117)
	.align		4
.L_117:
        /*0280*/ 	.word	index@($__internal_20_$__cuda_sm70_shflsync_up_p)
        /*0284*/ 	.word	0x00000000


	//----- nvinfo : EIATTR_FRAME_SIZE
	.align		4
.L_118:
        /*0288*/ 	.byte	0x04, 0x11
        /*028a*/ 	.short	(.L_120 - .L_119)
	.align		4
.L_119:
        /*028c*/ 	.word	index@($__internal_19_$__cuda_sm70_shflsync_idx_p)
        /*0290*/ 	.word	0x00000000


	//----- nvinfo : EIATTR_FRAME_SIZE
	.align		4
.L_120:
        /*0294*/ 	.byte	0x04, 0x11
        /*0296*/ 	.short	(.L_122 - .L_121)
	.align		4
.L_121:
        /*0298*/ 	.word	index@($__internal_18_$__cuda_sm70_shflsync_bfly_p)
        /*029c*/ 	.word	0x00000000


	//----- nvinfo : EIATTR_FRAME_SIZE
	.align		4
.L_122:
        /*02a0*/ 	.byte	0x04, 0x11
        /*02a2*/ 	.short	(.L_124 - .L_123)
	.align		4
.L_123:
        /*02a4*/ 	.word	index@(_ZN7cutlass13device_kernelIN5flash19enable_sm80_to_sm89INS1_16FlashAttnFwdSm80INS1_25CollectiveMainloopFwdSm80ILi8ELi1ELb1EN4cute5tupleIJNS5_1CILi128EEENS7_ILi48EEENS7_ILi256EEEEEELi256ENS_10bfloat16_tEfNS_4arch4Sm80ELb1ELb0ELb0ELb1ELb0ELb0ELb1ELb1EEENS1_21CollectiveEpilogueFwdINS6_IJS8_SA_S9_EEENS6_IJNS7_ILi1EEESI_SI_EEESC_SE_Li256ELb1ELb1ELb1ELb0EEENS1_36VarlenDynamicPersistentTileSchedulerILi128ELi48ELi256ELi256ELb1ELb1ELb0ELb1ELb1ELb1EEEEEEEEEvNT_6ParamsE)
        /*02a8*/ 	.word	0x000000e0


	//----- nvinfo : EIATTR_REGCOUNT
	.align		4
.L_124:
        /*02ac*/ 	.byte	0x04, 0x2f
        /*02ae*/ 	.short	(.L_126 - .L_125)
	.align		4
.L_125:
        /*02b0*/ 	.word	index@(_ZN7cutlass13device_kernelIN5flash19enable_sm80_to_sm89INS1_16FlashAttnFwdSm80INS1_25CollectiveMainloopFwdSm80ILi8ELi1ELb1EN4cute5tupleIJNS5_1CILi128EEENS7_ILi64EEENS7_ILi256EEEEEELi256ENS_10bfloat16_tEfNS_4arch4Sm80ELb1ELb0ELb0ELb0ELb0ELb0ELb1ELb1EEENS1_21CollectiveEpilogueFwdINS6_IJS8_SA_S9_EEENS6_IJNS7_ILi1EEESI_SI_EEESC_SE_Li256ELb0ELb1ELb1ELb0EEENS1_30DynamicPersistentTileSchedulerILi256ELi256ELb1ELb1ELb0EEEEEEEEEvNT_6ParamsE)
        /*02b4*/ 	.word	0x000000ff


	//----- nvinfo : EIATTR_FRAME_SIZE
	.align		4
.L_126:
        /*02b8*/ 	.byte	0x04, 0x11
        /*02ba*/ 	.short	(.L_128 - .L_127)
	.align		4
.L_127:
        /*02bc*/ 	.word	index@($__internal_17_$__cuda_sm70_shflsync_idx_p)
        /*02c0*/ 	.word	0x00000000


	//----- nvinfo : EIATTR_FRAME_SIZE
	.align		4
.L_128:
        /*02c4*/ 	.byte	0x04, 0x11
        /*02c6*/ 	.short	(.L_130 - .L_129)
	.align		4
.L_129:
        /*02c8*/ 	.word	index@($__internal_16_$__cuda_sm70_shflsync_bfly_p)
        /*02cc*/ 	.word	0x00000000


	//----- nvinfo : EIATTR_FRAME_SIZE
	.align		4
.L_130:
        /*02d0*/ 	.byte	0x04, 0x11
        /*02d2*/ 	.short	(.L_132 - .L_131)
	.align		4
.L_131:
        /*02d4*/ 	.word	index@(_ZN7cutlass13device_kernelIN5flash19enable_sm80_to_sm89INS1_16FlashAttnFwdSm80INS1_25CollectiveMainloopFwdSm80ILi8ELi1ELb1EN4cute5tupleIJNS5_1CILi128EEENS7_ILi64EEENS7_ILi256EEEEEELi256ENS_10bfloat16_tEfNS_4arch4Sm80ELb1ELb0ELb0ELb0ELb0ELb0ELb1ELb1EEENS1_21CollectiveEpilogueFwdINS6_IJS8_SA_S9_EEENS6_IJNS7_ILi1EEESI_SI_EEESC_SE_Li256ELb0ELb1ELb1ELb0EEENS1_30DynamicPersistentTileSchedulerILi256ELi256ELb1ELb1ELb0EEEEEEEEEvNT_6ParamsE)
        /*02d8*/ 	.word	0x00000168


	//----- nvinfo : EIATTR_REGCOUNT
	.align		4
.L_132:
        /*02dc*/ 	.byte	0x04, 0x2f
        /*02de*/ 	.short	(.L_134 - .L_133)
	.align		4
.L_133:
        /*02e0*/ 	.word	index@(_ZN7cutlass13device_kernelIN5flash19enable_sm80_to_sm89INS1_16FlashAttnFwdSm80INS1_25CollectiveMainloopFwdSm80ILi8ELi1ELb0EN4cute5tupleIJNS5_1CILi128EEENS7_ILi32EEENS7_ILi256EEEEEELi256ENS_10bfloat16_tEfNS_4arch4Sm80ELb0ELb1ELb0ELb1ELb0ELb1ELb1ELb1EEENS1_21CollectiveEpilogueFwdINS6_IJS8_SA_S9_EEENS6_IJNS7_ILi1EEESI_SI_EEESC_SE_Li256ELb1ELb1ELb1ELb0EEENS1_36VarlenDynamicPersistentTileSchedulerILi128ELi32ELi256ELi256ELb1ELb1ELb0ELb1ELb0ELb1EEEEEEEEEvNT_6ParamsE)
        /*02e4*/ 	.word	0x000000ff


	//----- nvinfo : EIATTR_FRAME_SIZE
	.align		4
.L_134:
        /*02e8*/ 	.byte	0x04, 0x11
        /*02ea*/ 	.short	(.L_136 - .L_135)
	.align		4
.L_135:
        /*02ec*/ 	.word	index@($__internal_15_$__cuda_sm70_votesync_ballot)
        /*02f0*/ 	.word	0x00000000


	//----- nvinfo : EIATTR_FRAME_SIZE
	.align		4
.L_136:
        /*02f4*/ 	.byte	0x04, 0x11
        /*02f6*/ 	.short	(.L_138 - .L_137)
	.align		4
.L_137:
        /*02f8*/ 	.word	index@($__internal_14_$__cuda_sm70_shflsync_up_p)
        /*02fc*/ 	.word	0x00000000


	//----- nvinfo : EIATTR_FRAME_SIZE
	.align		4
.L_138:
        /*0300*/ 	.byte	0x04, 0x11
        /*0302*/ 	.short	(.L_140 - .L_139)
	.align		4
.L_139:
        /*0304*/ 	.word	index@($__internal_13_$__cuda_sm70_shflsync_idx_p)
        /*0308*/ 	.word	0x00000000


	//----- nvinfo : EIATTR_FRAME_SIZE
	.align		4
.L_140:
        /*030c*/ 	.byte	0x04, 0x11
        /*030e*/ 	.short	(.L_142 - .L_141)
	.align		4
.L_141:
        /*0310*/ 	.word	index@($__internal_12_$__cuda_sm70_shflsync_bfly_p)
        /*0314*/ 	.word	0x00000000


	//----- nvinfo : EIATTR_FRAME_SIZE
	.align		4
.L_142:
        /*0318*/ 	.byte	0x04, 0x11
        /*031a*/ 	.short	(.L_144 - .L_143)
	.align		4
.L_143:
        /*031c*/ 	.word	index@(_ZN7cutlass13device_kernelIN5flash19enable_sm80_to_sm89INS1_16FlashAttnFwdSm80INS1_25CollectiveMainloopFwdSm80ILi8ELi1ELb0EN4cute5tupleIJNS5_1CILi128EEENS7_ILi32EEENS7_ILi256EEEEEELi256ENS_10bfloat16_tEfNS_4arch4Sm80ELb0ELb1ELb0ELb1ELb0ELb1ELb1ELb1EEENS1_21CollectiveEpilogueFwdINS6_IJS8_SA_S9_EEENS6_IJNS7_ILi1EEESI_SI_EEESC_SE_Li256ELb1ELb1ELb1ELb0EEENS1_36VarlenDynamicPersistentTileSchedulerILi128ELi32ELi256ELi256ELb1ELb1ELb0ELb1ELb0ELb1EEEEEEEEEvNT_6ParamsE)
        /*0320*/ 	.word	0x00000008


	//----- nvinfo : EIATTR_REGCOUNT
	.align		4
.L_144:
        /*0324*/ 	.byte	0x04, 0x2f
        /*0326*/ 	.short	(.L_146 - .L_145)
	.align		4
.L_145:
        /*0328*/ 	.word	index@(_ZN7cutlass13device_kernelIN5flash19enable_sm80_to_sm89INS1_16FlashAttnFwdSm80INS1_25CollectiveMainloopFwdSm80ILi8ELi1ELb1EN4cute5tupleIJNS5_1CILi128EEENS7_ILi48EEENS7_ILi256EEEEEELi256ENS_10bfloat16_tEfNS_4arch4Sm80ELb0ELb1ELb0ELb1ELb0ELb0ELb1ELb1EEENS1_21CollectiveEpilogueFwdINS6_IJS8_SA_S9_EEENS6_IJNS7_ILi1EEESI_SI_EEESC_SE_Li256ELb1ELb1ELb1ELb0EEENS1_36VarlenDynamicPersistentTileSchedulerILi128ELi48ELi256ELi256ELb1ELb1ELb0ELb1ELb0ELb1EEEEEEEEEvNT_6ParamsE)
        /*032c*/ 	.word	0x000000ff


	//----- nvinfo : EIATTR_FRAME_SIZE
	.align		4
.L_146:
        /*0330*/ 	.byte	0x04, 0x11
        /*0332*/ 	.short	(.L_148 - .L_147)
	.align		4
.L_147:
        /*0334*/ 	.word	index@($__internal_11_$__cuda_sm70_votesync_ballot)
        /*0338*/ 	.word	0x00000000


	//----- nvinfo : EIATTR_FRAME_SIZE
	.align		4
.L_148:
        /*033c*/ 	.byte	0x04, 0x11
        /*033e*/ 	.short	(.L_150 - .L_149)
	.align		4
.L_149:
        /*0340*/ 	.word	index@($__internal_10_$__cuda_sm70_shflsync_up_p)
        /*0344*/ 	.word	0x00000000


	//----- nvinfo : EIATTR_FRAME_SIZE
	.align		4
.L_150:
        /*0348*/ 	.byte	0x04, 0x11
        /*034a*/ 	.short	(.L_152 - .L_151)
	.align		4
.L_151:
        /*034c*/ 	.word	index@($__internal_9_$__cuda_sm70_shflsync_idx_p)
        /*0350*/ 	.word	0x00000000


	//----- nvinfo : EIATTR_FRAME_SIZE
	.align		4
.L_152:
        /*0354*/ 	.byte	0x04, 0x11
        /*0356*/ 	.short	(.L_154 - .L_153)
	.align		4
.L_153:
        /*0358*/ 	.word	index@($__internal_8_$__cuda_sm70_shflsync_bfly_p)
        /*035c*/ 	.word	0x00000000


	//----- nvinfo : EIATTR_FRAME_SIZE
	.align		4
.L_154:
        /*0360*/ 	.byte	0x04, 0x11
        /*0362*/ 	.short	(.L_156 - .L_155)
	.align		4
.L_155:
        /*0364*/ 	.word	index@(_ZN7cutlass13device_kernelIN5flash19enable_sm80_to_sm89INS1_16FlashAttnFwdSm80INS1_25CollectiveMainloopFwdSm80ILi8ELi1ELb1EN4cute5tupleIJNS5_1CILi128EEENS7_ILi48EEENS7_ILi256EEEEEELi256ENS_10bfloat16_tEfNS_4arch4Sm80ELb0ELb1ELb0ELb1ELb0ELb0ELb1ELb1EEENS1_21CollectiveEpilogueFwdINS6_IJS8_SA_S9_EEENS6_IJNS7_ILi1EEESI_SI_EEESC_SE_Li256ELb1ELb1ELb1ELb0EEENS1_36VarlenDynamicPersistentTileSchedulerILi128ELi48ELi256ELi256ELb1ELb1ELb0ELb1ELb0ELb1EEEEEEEEEvNT_6ParamsE)
        /*0368*/ 	.word	0x000000b0


	//----- nvinfo : EIATTR_REGCOUNT
	.align		4
.L_156:
        /*036c*/ 	.byte	0x04, 0x2f
        /*036e*/ 	.short	(.L_158 - .L_157)
	.align		4
.L_157:
        /*0370*/ 	.word	index@(_ZN7cutlass13device_kernelIN5flash19enable_sm80_to_sm89INS1_16FlashAttnFwdSm80INS1_25CollectiveMainloopFwdSm80ILi8ELi1ELb1EN4cute5tupleIJNS5_1CILi128EEENS7_ILi48EEENS7_ILi256EEEEEELi256ENS_10bfloat16_tEfNS_4arch4Sm80ELb0ELb1ELb0ELb0ELb0ELb0ELb1ELb1EEENS1_21CollectiveEpilogueFwdINS6_IJS8_SA_S9_EEENS6_IJNS7_ILi1EEESI_SI_EEESC_SE_Li256ELb0ELb1ELb1ELb0EEENS1_19SingleTileSchedulerILb0ELb1ELb1ELi128EEEEEEEEEvNT_6ParamsE)
        /*0374*/ 	.word	0x000000ff


	//----- nvinfo : EIATTR_FRAME_SIZE
	.align		4
.L_158:
        /*0378*/ 	.byte	0x04, 0x11
        /*037a*/ 	.short	(.L_160 - .L_159)
	.align		4
.L_159:
        /*037c*/ 	.word	index@(_ZN7cutlass13device_kernelIN5flash19enable_sm80_to_sm89INS1_16FlashAttnFwdSm80INS1_25CollectiveMainloopFwdSm80ILi8ELi1ELb1EN4cute5tupleIJNS5_1CILi128EEENS7_ILi48EEENS7_ILi256EEEEEELi256ENS_10bfloat16_tEfNS_4arch4Sm80ELb0ELb1ELb0ELb0ELb0ELb0ELb1ELb1EEENS1_21CollectiveEpilogueFwdINS6_IJS8_SA_S9_EEENS6_IJNS7_ILi1EEESI_SI_EEESC_SE_Li256ELb0ELb1ELb1ELb0EEENS1_19SingleTileSchedulerILb0ELb1ELb1ELi128EEEEEEEEEvNT_6ParamsE)
        /*0380*/ 	.word	0x00000098


	//----- nvinfo : EIATTR_REGCOUNT
	.align		4
.L_160:
        /*0384*/ 	.byte	0x04, 0x2f
        /*0386*/ 	.short	(.L_162 - .L_161)
	.align		4
.L_161:
        /*0388*/ 	.word	index@(_ZN7cutlass13device_kernelIN5flash19enable_sm80_to_sm89INS1_16FlashAttnFwdSm80INS1_25CollectiveMainloopFwdSm80ILi8ELi1ELb0EN4cute5tupleIJNS5_1CILi128EEENS7_ILi32EEENS7_ILi256EEEEEELi256ENS_10bfloat16_tEfNS_4arch4Sm80ELb0ELb0ELb0ELb1ELb0ELb1ELb1ELb1EEENS1_21CollectiveEpilogueFwdINS6_IJS8_SA_S9_EEENS6_IJNS7_ILi1EEESI_SI_EEESC_SE_Li256ELb1ELb1ELb1ELb0EEENS1_36VarlenDynamicPersistentTileSchedulerILi128ELi32ELi256ELi256ELb1ELb1ELb0ELb0ELb1ELb1EEEEEEEEEvNT_6ParamsE)
        /*038c*/ 	.word	0x000000ff


	//----- nvinfo : EIATTR_FRAME_SIZE
	.align		4
.L_162:
        /*0390*/ 	.byte	0x04, 0x11
        /*0392*/ 	.short	(.L_164 - .L_163)
	.align		4
.L_163:
        /*0394*/ 	.word	index@($__internal_7_$__cuda_sm70_votesync_ballot)
        /*0398*/ 	.word	0x00000000


	//----- nvinfo : EIATTR_FRAME_SIZE
	.align		4
.L_164:
        /*039c*/ 	.byte	0x04, 0x11
        /*039e*/ 	.short	(.L_166 - .L_165)
	.align		4
.L_165:
        /*03a0*/ 	.word	index@($__internal_6_$__cuda_sm70_shflsync_up_p)
        /*03a4*/ 	.word	0x00000000


	//----- nvinfo : EIATTR_FRAME_SIZE
	.align		4
.L_166:
        /*03a8*/ 	.byte	0x04, 0x11
        /*03aa*/ 	.short	(.L_168 - .L_167)
	.align		4
.L_167:
        /*03ac*/ 	.word	index@($__internal_5_$__cuda_sm70_shflsync_idx_p)
        /*03b0*/ 	.word	0x00000000


	//----- nvinfo : EIATTR_FRAME_SIZE
	.align		4
.L_168:
        /*03b4*/ 	.byte	0x04, 0x11
        /*03b6*/ 	.short	(.L_170 - .L_169)
	.align		4
.L_169:
        /*03b8*/ 	.word	index@($__internal_4_$__cuda_sm70_shflsync_bfly_p)
        /*03bc*/ 	.word	0x00000000


	//----- nvinfo : EIATTR_FRAME_SIZE
	.align		4
.L_170:
        /*03c0*/ 	.byte	0x04, 0x11
        /*03c2*/ 	.short	(.L_172 - .L_171)
	.align		4
.L_171:
        /*03c4*/ 	.word	index@(_ZN7cutlass13device_kernelIN5flash19enable_sm80_to_sm89INS1_16FlashAttnFwdSm80INS1_25CollectiveMainloopFwdSm80ILi8ELi1ELb0EN4cute5tupleIJNS5_1CILi128EEENS7_ILi32EEENS7_ILi256EEEEEELi256ENS_10bfloat16_tEfNS_4arch4Sm80ELb0ELb0ELb0ELb1ELb0ELb1ELb1ELb1EEENS1_21CollectiveEpilogueFwdINS6_IJS8_SA_S9_EEENS6_IJNS7_ILi1EEESI_SI_EEESC_SE_Li256ELb1ELb1ELb1ELb0EEENS1_36VarlenDynamicPersistentTileSchedulerILi128ELi32ELi256ELi256ELb1ELb1ELb0ELb0ELb1ELb1EEEEEEEEEvNT_6ParamsE)
        /*03c8*/ 	.word	0x00000010


	//----- nvinfo : EIATTR_REGCOUNT
	.align		4
.L_172:
        /*03cc*/ 	.byte	0x04, 0x2f
        /*03ce*/ 	.short	(.L_174 - .L_173)
	.align		4
.L_173:
        /*03d0*/ 	.word	index@(_ZN7cutlass13device_kernelIN5flash19enable_sm80_to_sm89INS1_16FlashAttnFwdSm80INS1_25CollectiveMainloopFwdSm80ILi8ELi1ELb1EN4cute5tupleIJNS5_1CILi128EEENS7_ILi48EEENS7_ILi256EEEEEELi256ENS_10bfloat16_tEfNS_4arch4Sm80ELb0ELb0ELb0ELb1ELb0ELb0ELb1ELb1EEENS1_21CollectiveEpilogueFwdINS6_IJS8_SA_S9_EEENS6_IJNS7_ILi1EEESI_SI_EEESC_SE_Li256ELb1ELb1ELb1ELb0EEENS1_36VarlenDynamicPersistentTileSchedulerILi128ELi48ELi256ELi256ELb1ELb1ELb0ELb0ELb1ELb1EEEEEEEEEvNT_6ParamsE)
        /*03d4*/ 	.word	0x000000ff


	//----- nvinfo : EIATTR_FRAME_SIZE
	.align		4
.L_174:
        /*03d8*/ 	.byte	0x04, 0x11
        /*03da*/ 	.short	(.L_176 - .L_175)
	.align		4
.L_175:
        /*03dc*/ 	.word	index@($__internal_3_$__cuda_sm70_votesync_ballot)
        /*03e0*/ 	.word	0x00000000


	//----- nvinfo : EIATTR_FRAME_SIZE
	.align		4
.L_176:
        /*03e4*/ 	.byte	0x04, 0x11
        /*03e6*/ 	.short	(.L_178 - .L_177)
	.align		4
.L_177:
        /*03e8*/ 	.word	index@($__internal_2_$__cuda_sm70_shflsync_up_p)
        /*03ec*/ 	.word	0x00000000


	//----- nvinfo : EIATTR_FRAME_SIZE
	.align		4
.L_178:
        /*03f0*/ 	.byte	0x04, 0x11
        /*03f2*/ 	.short	(.L_180 - .L_179)
	.align		4
.L_179:
        /*03f4*/ 	.word	index@($__internal_1_$__cuda_sm70_shflsync_idx_p)
        /*03f8*/ 	.word	0x00000000


	//----- nvinfo : EIATTR_FRAME_SIZE
	.align		4
.L_180:
        /*03fc*/ 	.byte	0x04, 0x11
        /*03fe*/ 	.short	(.L_182 - .L_181)
	.align		4
.L_181:
        /*0400*/ 	.word	index@($__internal_0_$__cuda_sm70_shflsync_bfly_p)
        /*0404*/ 	.word	0x00000000


	//----- nvinfo : EIATTR_FRAME_SIZE
	.align		4
.L_182:
        /*0408*/ 	.byte	0x04, 0x11
        /*040a*/ 	.short	(.L_184 - .L_183)
	.align		4
.L_183:
        /*040c*/ 	.word	index@(_ZN7cutlass13device_kernelIN5flash19enable_sm80_to_sm89INS1_16FlashAttnFwdSm80INS1_25CollectiveMainloopFwdSm80ILi8ELi1ELb1EN4cute5tupleIJNS5_1CILi128EEENS7_ILi48EEENS7_ILi256EEEEEELi256ENS_10bfloat16_tEfNS_4arch4Sm80ELb0ELb0ELb0ELb1ELb0ELb0ELb1ELb1EEENS1_21CollectiveEpilogueFwdINS6_IJS8_SA_S9_EEENS6_IJNS7_ILi1EEESI_SI_EEESC_SE_Li256ELb1ELb1ELb1ELb0EEENS1_36VarlenDynamicPersistentTileSchedulerILi128ELi48ELi256ELi256ELb1ELb1ELb0ELb0ELb1ELb1EEEEEEEEEvNT_6ParamsE)
        /*0410*/ 	.word	0x000000b8


	//----- nvinfo : EIATTR_REGCOUNT
	.align		4
.L_184:
        /*0414*/ 	.byte	0x04, 0x2f
        /*0416*/ 	.short	(.L_186 - .L_185)
	.align		4
.L_185:
        /*0418*/ 	.word	index@(_ZN7cutlass13device_kernelIN5flash19enable_sm80_to_sm89INS1_16FlashAttnFwdSm80INS1_25CollectiveMainloopFwdSm80ILi8ELi1ELb1EN4cute5tupleIJNS5_1CILi128EEENS7_ILi64EEENS7_ILi256EEEEEELi256ENS_10bfloat16_tEfNS_4arch4Sm80ELb0ELb0ELb0ELb0ELb0ELb0ELb1ELb1EEENS1_21CollectiveEpilogueFwdINS6_IJS8_SA_S9_EEENS6_IJNS7_ILi1EEESI_SI_EEESC_SE_Li256ELb0ELb1ELb1ELb0EEENS1_19SingleTileSchedulerILb0ELb1ELb1ELi128EEEEEEEEEvNT_6ParamsE)
        /*041c*/ 	.word	0x000000ff


	//----- nvinfo : EIATTR_FRAME_SIZE
	.align		4
.L_186:
        /*0420*/ 	.byte	0x04, 0x11
        /*0422*/ 	.short	(.L_188 - .L_187)
	.align		4
.L_187:
        /*0424*/ 	.word	index@(_ZN7cutlass13device_kernelIN5flash19enable_sm80_to_sm89INS1_16FlashAttnFwdSm80INS1_25CollectiveMainloopFwdSm80ILi8ELi1ELb1EN4cute5tupleIJNS5_1CILi128EEENS7_ILi64EEENS7_ILi256EEEEEELi256ENS_10bfloat16_tEfNS_4arch4Sm80ELb0ELb0ELb0ELb0ELb0ELb0ELb1ELb1EEENS1_21CollectiveEpilogueFwdINS6_IJS8_SA_S9_EEENS6_IJNS7_ILi1EEESI_SI_EEESC_SE_Li256ELb0ELb1ELb1ELb0EEENS1_19SingleTileSchedulerILb0ELb1ELb1ELi128EEEEEEEEEvNT_6ParamsE)
        /*0428*/ 	.word	0x00000098


	//----- nvinfo : EIATTR_MIN_STACK_SIZE
	.align		4
.L_188:
        /*042c*/ 	.byte	0x04, 0x12
        /*042e*/ 	.short	(.L_190 - .L_189)
	.align		4
.L_189:
        /*0430*/ 	.word	index@(_ZN7cutlass13device_kernelIN5flash19enable_sm80_to_sm89INS1_16FlashAttnFwdSm80INS1_25CollectiveMainloopFwdSm80ILi8ELi1ELb1EN4cute5tupleIJNS5_1CILi128EEENS7_ILi64EEENS7_ILi256EEEEEELi256ENS_10bfloat16_tEfNS_4arch4Sm80ELb0ELb0ELb0ELb0ELb0ELb0ELb1ELb1EEENS1_21CollectiveEpilogueFwdINS6_IJS8_SA_S9_EEENS6_IJNS7_ILi1EEESI_SI_EEESC_SE_Li256ELb0ELb1ELb1ELb0EEENS1_19SingleTileSchedulerILb0ELb1ELb1ELi128EEEEEEEEEvNT_6ParamsE)
        /*0434*/ 	.word	0x00000098


	//----- nvinfo : EIATTR_MIN_STACK_SIZE
	.align		4
.L_190:
        /*0438*/ 	.byte	0x04, 0x12
        /*043a*/ 	.short	(.L_192 - .L_191)
	.align		4
.L_191:
        /*043c*/ 	.word	index@(_ZN7cutlass13device_kernelIN5flash19enable_sm80_to_sm89INS1_16FlashAttnFwdSm80INS1_25CollectiveMainloopFwdSm80ILi8ELi1ELb1EN4cute5tupleIJNS5_1CILi128EEENS7_ILi48EEENS7_ILi256EEEEEELi256ENS_10bfloat16_tEfNS_4arch4Sm80ELb0ELb0ELb0ELb1ELb0ELb0ELb1ELb1EEENS1_21CollectiveEpilogueFwdINS6_IJS8_SA_S9_EEENS6_IJNS7_ILi1EEESI_SI_EEESC_SE_Li256ELb1ELb1ELb1ELb0EEENS1_36VarlenDynamicPersistentTileSchedulerILi128ELi48ELi256ELi256ELb1ELb1ELb0ELb0ELb1ELb1EEEEEEEEEvNT_6ParamsE)
        /*0440*/ 	.word	0x000000b8


	//----- nvinfo : EIATTR_MIN_STACK_SIZE
	.align		4
.L_192:
        /*0444*/ 	.byte	0x04, 0x12
        /*0446*/ 	.short	(.L_194 - .L_193)
	.align		4
.L_193:
        /*0448*/ 	.word	index@(_ZN7cutlass13device_kernelIN5flash19enable_sm80_to_sm89INS1_16FlashAttnFwdSm80INS1_25CollectiveMainloopFwdSm80ILi8ELi1ELb0EN4cute5tupleIJNS5_1CILi128EEENS7_ILi32EEENS7_ILi256EEEEEELi256ENS_10bfloat16_tEfNS_4arch4Sm80ELb0ELb0ELb0ELb1ELb0ELb1ELb1ELb1EEENS1_21CollectiveEpilogueFwdINS6_IJS8_SA_S9_EEENS6_IJNS7_ILi1EEESI_SI_EEESC_SE_Li256ELb1ELb1ELb1ELb0EEENS1_36VarlenDynamicPersistentTileSchedulerILi128ELi32ELi256ELi256ELb1ELb1ELb0ELb0ELb1ELb1EEEEEEEEEvNT_6ParamsE)
        /*044c*/ 	.word	0x00000010


	//----- nvinfo : EIATTR_MIN_STACK_SIZE
	.align		4
.L_194:
        /*0450*/ 	.byte	0x04, 0x12
        /*0452*/ 	.short	(.L_196 - .L_195)
	.align		4
.L_195:
        /*0454*/ 	.word	index@(_ZN7cutlass13device_kernelIN5flash19enable_sm80_to_sm89INS1_16FlashAttnFwdSm80INS1_25CollectiveMainloopFwdSm80ILi8ELi1ELb1EN4cute5tupleIJNS5_1CILi128EEENS7_ILi48EEENS7_ILi256EEEEEELi256ENS_10bfloat16_tEfNS_4arch4Sm80ELb0ELb1ELb0ELb0ELb0ELb0ELb1ELb1EEENS1_21CollectiveEpilogueFwdINS6_IJS8_SA_S9_EEENS6_IJNS7_ILi1EEESI_SI_EEESC_SE_Li256ELb0ELb1ELb1ELb0EEENS1_19SingleTileSchedulerILb0ELb1ELb1ELi128EEEEEEEEEvNT_6ParamsE)
        /*0458*/ 	.word	0x00000098


	//----- nvinfo : EIATTR_MIN_STACK_SIZE
	.align		4
.L_196:
        /*045c*/ 	.byte	0x04, 0x12
        /*045e*/ 	.short	(.L_198 - .L_197)
	.align		4
.L_197:
        /*0460*/ 	.word	index@(_ZN7cutlass13device_kernelIN5flash19enable_sm80_to_sm89INS1_16FlashAttnFwdSm80INS1_25CollectiveMainloopFwdSm80ILi8ELi1ELb1EN4cute5tupleIJNS5_1CILi128EEENS7_ILi48EEENS7_ILi256EEEEEELi256ENS_10bfloat16_tEfNS_4arch4Sm80ELb0ELb1ELb0ELb1ELb0ELb0ELb1ELb1EEENS1_21CollectiveEpilogueFwdINS6_IJS8_SA_S9_EEENS6_IJNS7_ILi1EEESI_SI_EEESC_SE_Li256ELb1ELb1ELb1ELb0EEENS1_36VarlenDynamicPersistentTileSchedulerILi128ELi48ELi256ELi256ELb1ELb1ELb0ELb1ELb0ELb1EEEEEEEEEvNT_6ParamsE)
        /*0464*/ 	.word	0x000000b0


	//----- nvinfo : EIATTR_MIN_STACK_SIZE
	.align		4
.L_198:
        /*0468*/ 	.byte	0x04, 0x12
        /*046a*/ 	.short	(.L_200 - .L_199)
	.align		4
.L_199:
        /*046c*/ 	.word	index@(_ZN7cutlass13device_kernelIN5flash19enable_sm80_to_sm89INS1_16FlashAttnFwdSm80INS1_25CollectiveMainloopFwdSm80ILi8ELi1ELb0EN4cute5tupleIJNS5_1CILi128EEENS7_ILi32EEENS7_ILi256EEEEEELi256ENS_10bfloat16_tEfNS_4arch4Sm80ELb0ELb1ELb0ELb1ELb0ELb1ELb1ELb1EEENS1_21CollectiveEpilogueFwdINS6_IJS8_SA_S9_EEENS6_IJNS7_ILi1EEESI_SI_EEESC_SE_Li256ELb1ELb1ELb1ELb0EEENS1_36VarlenDynamicPersistentTileSchedulerILi128ELi32ELi256ELi256ELb1ELb1ELb0ELb1ELb0ELb1EEEEEEEEEvNT_6ParamsE)
        /*0470*/ 	.word	0x00000008


	//----- nvinfo : EIATTR_MIN_STACK_SIZE
	.align		4
.L_200:
        /*0474*/ 	.byte	0x04, 0x12
        /*0476*/ 	.short	(.L_202 - .L_201)
	.align		4
.L_201:
        /*0478*/ 	.word	index@(_ZN7cutlass13device_kernelIN5flash19enable_sm80_to_sm89INS1_16FlashAttnFwdSm80INS1_25CollectiveMainloopFwdSm80ILi8ELi1ELb1EN4cute5tupleIJNS5_1CILi128EEENS7_ILi64EEENS7_ILi256EEEEEELi256ENS_10bfloat16_tEfNS_4arch4Sm80ELb1ELb0ELb0ELb0ELb0ELb0ELb1ELb1EEENS1_21CollectiveEpilogueFwdINS6_IJS8_SA_S9_EEENS6_IJNS7_ILi1EEESI_SI_EEESC_SE_Li256ELb0ELb1ELb1ELb0EEENS1_30DynamicPersistentTileSchedulerILi256ELi256ELb1ELb1ELb0EEEEEEEEEvNT_6ParamsE)
        /*047c*/ 	.word	0x00000168


	//----- nvinfo : EIATTR_MIN_STACK_SIZE
	.align		4
.L_202:
        /*0480*/ 	.byte	0x04, 0x12
        /*0482*/ 	.short	(.L_204 - .L_203)
	.align		4
.L_203:
        /*0484*/ 	.word	index@(_ZN7cutlass13device_kernelIN5flash19enable_sm80_to_sm89INS1_16FlashAttnFwdSm80INS1_25CollectiveMainloopFwdSm80ILi8ELi1ELb1EN4cute5tupleIJNS5_1CILi128EEENS7_ILi48EEENS7_ILi256EEEEEELi256ENS_10bfloat16_tEfNS_4arch4Sm80ELb1ELb0ELb0ELb1ELb0ELb0ELb1ELb1EEENS1_21CollectiveEpilogueFwdINS6_IJS8_SA_S9_EEENS6_IJNS7_ILi1EEESI_SI_EEESC_SE_Li256ELb1ELb1ELb1ELb0EEENS1_36VarlenDynamicPersistentTileSchedulerILi128ELi48ELi256ELi256ELb1ELb1ELb0ELb1ELb1ELb1EEEEEEEEEvNT_6ParamsE)
        /*0488*/ 	.word	0x000000e0


	//----- nvinfo : EIATTR_MIN_STACK_SIZE
	.align		4
.L_204:
        /*048c*/ 	.byte	0x04, 0x12
        /*048e*/ 	.short	(.L_206 - .L_205)
	.align		4
.L_205:
        /*0490*/ 	.word	index@(_ZN7cutlass13device_kernelIN5flash19enable_sm80_to_sm89INS1_16FlashAttnFwdSm80INS1_25CollectiveMainloopFwdSm80ILi8ELi1ELb0EN4cute5tupleIJNS5_1CILi128EEENS7_ILi32EEENS7_ILi256EEEEEELi256ENS_10bfloat16_tEfNS_4arch4Sm80ELb1ELb0ELb0ELb1ELb0ELb1ELb1ELb1EEENS1_21CollectiveEpilogueFwdINS6_IJS8_SA_S9_EEENS6_IJNS7_ILi1EEESI_SI_EEESC_SE_Li256ELb1ELb1ELb1ELb0EEENS1_36VarlenDynamicPersistentTileSchedulerILi128ELi32ELi256ELi256ELb1ELb1ELb0ELb1ELb1ELb1EEEEEEEEEvNT_6ParamsE)
        /*0494*/ 	.word	0x00000008


	//----- nvinfo : EIATTR_MIN_STACK_SIZE
	.align		4
.L_206:
        /*0498*/ 	.byte	0x04, 0x12
        /*049a*/ 	.short	(.L_208 - .L_207)
	.align		4
.L_207:
        /*049c*/ 	.word	index@(_ZN7cutlass13device_kernelIN5flash19enable_sm80_to_sm89INS1_16FlashAttnFwdSm80INS1_25CollectiveMainloopFwdSm80ILi8ELi1ELb0EN4cute5tupleIJNS5_1CILi128EEENS7_ILi96EEENS7_ILi256EEEEEELi256ENS_10bfloat16_tEfNS_4arch4Sm80ELb0ELb0ELb0ELb0ELb0ELb0ELb1ELb1EEENS1_21CollectiveEpilogueFwdINS6_IJS8_SA_S9_EEENS6_IJNS7_ILi1EEESI_SI_EEESC_SE_Li256ELb0ELb1ELb1ELb0EEENS1_19SingleTileSchedulerILb0ELb1ELb1ELi128EEEEEEEEEvNT_6ParamsE)
        /*04a0*/ 	.word	0x00000058


	//----- nvinfo : EIATTR_MIN_STACK_SIZE
	.align		4
.L_208:
        /*04a4*/ 	.byte	0x04, 0x12
        /*04a6*/ 	.short	(.L_210 - .L_209)
	.align		4
.L_209:
        /*04a8*/ 	.word	index@(_ZN7cutlass13device_kernelIN5flash19enable_sm80_to_sm89INS1_16FlashAttnFwdSm80INS1_25CollectiveMainloopFwdSm80ILi8ELi1ELb0EN4cute5tupleIJNS5_1CILi128EEENS7_ILi64EEENS7_ILi256EEEEEELi256ENS_10bfloat16_tEfNS_4arch4Sm80ELb0ELb0ELb0ELb1ELb0ELb0ELb1ELb1EEENS1_21CollectiveEpilogueFwdINS6_IJS8_SA_S9_EEENS6_IJNS7_ILi1EEESI_SI_EEESC_SE_Li256ELb1ELb1ELb1ELb0EEENS1_36VarlenDynamicPersistentTileSchedulerILi128ELi64ELi256ELi256ELb1ELb1ELb0ELb0ELb1ELb1EEEEEEEEEvNT_6ParamsE)
        /*04ac*/ 	.word	0x00000040


	//----- nvinfo : EIATTR_MIN_STACK_SIZE
	.align		4
.L_210:
        /*04b0*/ 	.byte	0x04, 0x12
        /*04b2*/ 	.short	(.L_212 - .L_211)
	.align		4
.L_211:
        /*04b4*/ 	.word	index@(_ZN7cutlass13device_kernelIN5flash19enable_sm80_to_sm89INS1_16FlashAttnFwdSm80INS1_25CollectiveMainloopFwdSm80ILi8ELi1ELb0EN4cute5tupleIJNS5_1CILi128EEENS7_ILi48EEENS7_ILi256EEEEEELi256ENS_10bfloat16_tEfNS_4arch4Sm80ELb0ELb0ELb0ELb1ELb0ELb1ELb1ELb1EEENS1_21CollectiveEpilogueFwdINS6_IJS8_SA_S9_EEENS6_IJNS7_ILi1EEESI_SI_EEESC_SE_Li256ELb1ELb1ELb1ELb0EEENS1_36VarlenDynamicPersistentTileSchedulerILi128ELi48ELi256ELi256ELb1ELb1ELb0ELb0ELb1ELb1EEEEEEEEEvNT_6ParamsE)
        /*04b8*/ 	.word	0x00000060


	//----- nvinfo : EIATTR_MIN_STACK_SIZE
	.align		4
.L_212:
        /*04bc*/ 	.byte	0x04, 0x12
        /*04be*/ 	.short	(.L_214 - .L_213)
	.align		4
.L_213:
        /*04c0*/ 	.word	index@(_ZN7cutlass13device_kernelIN5flash19enable_sm80_to_sm89INS1_16FlashAttnFwdSm80INS1_25CollectiveMainloopFwdSm80ILi8ELi1ELb0EN4cute5tupleIJNS5_1CILi128EEENS7_ILi64EEENS7_ILi256EEEEEELi256ENS_10bfloat16_tEfNS_4arch4Sm80ELb0ELb1ELb0ELb0ELb0ELb0ELb1ELb1EEENS1_21CollectiveEpilogueFwdINS6_IJS8_SA_S9_EEENS6_IJNS7_ILi1EEESI_SI_EEESC_SE_Li256ELb0ELb1ELb1ELb0EEENS1_19SingleTileSchedulerILb0ELb1ELb1ELi128EEEEEEEEEvNT_6ParamsE)
        /*04c4*/ 	.word	0x00000040


	//----- nvinfo : EIATTR_MIN_STACK_SIZE
	.align		4
.L_214:
        /*04c8*/ 	.byte	0x04, 0x12
        /*04ca*/ 	.short	(.L_216 - .L_215)
	.align		4
.L_215:
        /*04cc*/ 	.word	index@(_ZN7cutlass13device_kernelIN5flash19enable_sm80_to_sm89INS1_16FlashAttnFwdSm80INS1_25CollectiveMainloopFwdSm80ILi8ELi1ELb0EN4cute5tupleIJNS5_1CILi128EEENS7_ILi64EEENS7_ILi256EEEEEELi256ENS_10bfloat16_tEfNS_4arch4Sm80ELb0ELb1ELb0ELb1ELb0ELb0ELb1ELb1EEENS1_21CollectiveEpilogueFwdINS6_IJS8_SA_S9_EEENS6_IJNS7_ILi1EEESI_SI_EEESC_SE_Li256ELb1ELb1ELb1ELb0EEENS1_36VarlenDynamicPersistentTileSchedulerILi128ELi64ELi256ELi256ELb1ELb1ELb0ELb1ELb0ELb1EEEEEEEEEvNT_6ParamsE)
        /*04d0*/ 	.word	0x00000058


	//----- nvinfo : EIATTR_MIN_STACK_SIZE
	.align		4
.L_216:
        /*04d4*/ 	.byte	0x04, 0x12
        /*04d6*/ 	.short	(.L_218 - .L_217)
	.align		4
.L_217:
        /*04d8*/ 	.word	index@(_ZN7cutlass13device_kernelIN5flash19enable_sm80_to_sm89INS1_16FlashAttnFwdSm80INS1_25CollectiveMainloopFwdSm80ILi8ELi1ELb0EN4cute5tupleIJNS5_1CILi128EEENS7_ILi48EEENS7_ILi256EEEEEELi256ENS_10bfloat16_tEfNS_4arch4Sm80ELb0ELb1ELb0ELb1ELb0ELb1ELb1ELb1EEENS1_21CollectiveEpilogueFwdINS6_IJS8_SA_S9_EEENS6_IJNS7_ILi1EEESI_SI_EEESC_SE_Li256ELb1ELb1ELb1ELb0EEENS1_36VarlenDynamicPersistentTileSchedulerILi128ELi48ELi256ELi256ELb1ELb1ELb0ELb1ELb0ELb1EEEEEEEEEvNT_6ParamsE)
        /*04dc*/ 	.word	0x000001b8


	//----- nvinfo : EIATTR_MIN_STACK_SIZE
	.align		4
.L_218:
        /*04e0*/ 	.byte	0x04, 0x12
        /*04e2*/ 	.short	(.L_220 - .L_219)
	.align		4
.L_219:
        /*04e4*/ 	.word	index@(_ZN7cutlass13device_kernelIN5flash19enable_sm80_to_sm89INS1_16FlashAttnFwdSm80INS1_25CollectiveMainloopFwdSm80ILi8ELi1ELb0EN4cute5tupleIJNS5_1CILi128EEENS7_ILi96EEENS7_ILi256EEEEEELi256ENS_10bfloat16_tEfNS_4arch4Sm80ELb1ELb0ELb0ELb0ELb0ELb0ELb1ELb1EEENS1_21CollectiveEpilogueFwdINS6_IJS8_SA_S9_EEENS6_IJNS7_ILi1EEESI_SI_EEESC_SE_Li256ELb0ELb1ELb1ELb0EEENS1_30DynamicPersistentTileSchedulerILi256ELi256ELb1ELb1ELb0EEEEEEEEEvNT_6ParamsE)
        /*04e8*/ 	.word	0x000000b8


	//----- nvinfo : EIATTR_MIN_STACK_SIZE
	.align		4
.L_220:
        /*04ec*/ 	.byte	0x04, 0x12
        /*04ee*/ 	.short	(.L_222 - .L_221)
	.align		4
.L_221:
        /*04f0*/ 	.word	index@(_ZN7cutlass13device_kernelIN5flash19enable_sm80_to_sm89INS1_16FlashAttnFwdSm80INS1_25CollectiveMainloopFwdSm80ILi8ELi1ELb0EN4cute5tupleIJNS5_1CILi128EEENS7_ILi64EEENS7_ILi256EEEEEELi256ENS_10bfloat16_tEfNS_4arch4Sm80ELb1ELb0ELb0ELb1ELb0ELb0ELb1ELb1EEENS1_21CollectiveEpilogueFwdINS6_IJS8_SA_S9_EEENS6_IJNS7_ILi1EEESI_SI_EEESC_SE_Li256ELb1ELb1ELb1ELb0EEENS1_36VarlenDynamicPersistentTileSchedulerILi128ELi64ELi256ELi256ELb1ELb1ELb0ELb1ELb1ELb1EEEEEEEEEvNT_6ParamsE)
        /*04f4*/ 	.word	0x00000088


	//----- nvinfo : EIATTR_MIN_STACK_SIZE
	.align		4
.L_222:
        /*04f8*/ 	.byte	0x04, 0x12
        /*04fa*/ 	.short	(.L_224 - .L_223)
	.align		4
.L_223:
        /*04fc*/ 	.word	index@(_ZN7cutlass13device_kernelIN5flash19enable_sm80_to_sm89INS1_16FlashAttnFwdSm80INS1_25CollectiveMainloopFwdSm80ILi8ELi1ELb0EN4cute5tupleIJNS5_1CILi128EEENS7_ILi48EEENS7_ILi256EEEEEELi256ENS_10bfloat16_tEfNS_4arch4Sm80ELb1ELb0ELb0ELb1ELb0ELb1ELb1ELb1EEENS1_21CollectiveEpilogueFwdINS6_IJS8_SA_S9_EEENS6_IJNS7_ILi1EEESI_SI_EEESC_SE_Li256ELb1ELb1ELb1ELb0EEENS1_36VarlenDynamicPersistentTileSchedulerILi128ELi48ELi256ELi256ELb1ELb1ELb0ELb1ELb1ELb1EEEEEEEEEvNT_6ParamsE)
        /*0500*/ 	.word	0x00000058
.L_224:


//--------------------- .nv.info._ZN7cutlass13device_kernelIN5flash19enable_sm80_to_sm89INS1_16FlashAttnFwdSm80INS1_25CollectiveMainloopFwdSm80ILi8ELi1ELb1EN4cute5tupleIJNS5_1CILi128EEENS7_ILi64EEENS7_ILi256EEEEEELi256ENS_10bfloat16_tEfNS_4arch4Sm80ELb0ELb0ELb0ELb0ELb0ELb0ELb1ELb1EEENS1_21CollectiveEpilogueFwdINS6_IJS8_SA_S9_EEENS6_IJNS7_ILi1EEESI_SI_EEESC_SE_Li256ELb0ELb1ELb1ELb0EEENS1_19SingleTileSchedulerILb0ELb1ELb1ELi128EEEEEEEEEvNT_6ParamsE --------------------------
	.section	.nv.info._ZN7cutlass13device_kernelIN5flash19enable_sm80_to_sm89INS1_16FlashAttnFwdSm80INS1_25CollectiveMainloopFwdSm80ILi8ELi1ELb1EN4cute5tupleIJNS5_1CILi128EEENS7_ILi64EEENS7_ILi256EEEEEELi256ENS_10bfloat16_tEfNS_4arch4Sm80ELb0ELb0ELb0ELb0ELb0ELb0ELb1ELb1EEENS1_21CollectiveEpilogueFwdINS6_IJS8_SA_S9_EEENS6_IJNS7_ILi1EEESI_SI_EEESC_SE_Li256ELb0ELb1ELb1ELb0EEENS1_19SingleTileSchedulerILb0ELb1ELb1ELi128EEEEEEEEEvNT_6ParamsE,"",@"SHT_CUDA_INFO"
	.sectionflags	@""
	.align	4


	//----- nvinfo : EIATTR_CUDA_API_VERSION
	.align		4
        /*0000*/ 	.byte	0x04, 0x37
        /*0002*/ 	.short	(.L_226 - .L_225)
.L_225:
        /*0004*/ 	.word	0x00000082


	//----- nvinfo : EIATTR_SW2861232_WAR
	.align		4
.L_226:
        /*0008*/ 	.byte	0x01, 0x35
	.zero		2


	//----- nvinfo : EIATTR_PARAM_CBANK
	.align		4
        /*000c*/ 	.byte	0x04, 0x0a
        /*000e*/ 	.short	(.L_228 - .L_227)
	.align		4
.L_227:
        /*0010*/ 	.word	index@(.nv.constant0._ZN7cutlass13device_kernelIN5flash19enable_sm80_to_sm89INS1_16FlashAttnFwdSm80INS1_25CollectiveMainloopFwdSm80ILi8ELi1ELb1EN4cute5tupleIJNS5_1CILi128EEENS7_ILi64EEENS7_ILi256EEEEEELi256ENS_10bfloat16_tEfNS_4arch4Sm80ELb0ELb0ELb0ELb0ELb0ELb0ELb1ELb1EEENS1_21CollectiveEpilogueFwdINS6_IJS8_SA_S9_EEENS6_IJNS7_ILi1EEESI_SI_EEESC_SE_Li256ELb0ELb1ELb1ELb0EEENS1_19SingleTileSchedulerILb0ELb1ELb1ELi128EEEEEEEEEvNT_6ParamsE)
        /*0014*/ 	.short	0x0160
        /*0016*/ 	.short	0x0418


	//----- nvinfo : EIATTR_CBANK_PARAM_SIZE
	.align		4
.L_228:
        /*0018*/ 	.byte	0x03, 0x19
        /*001a*/ 	.short	0x0418


	//----- nvinfo : EIATTR_KPARAM_INFO
	.align		4
        /*001c*/ 	.byte	0x04, 0x17
        /*001e*/ 	.short	(.L_230 - .L_229)
.L_229:
        /*0020*/ 	.word	0x00000000
        /*0024*/ 	.short	0x0000
        /*0026*/ 	.short	0x0000
        /*0028*/ 	.byte	0x00, 0xf0, 0x61, 0x10


	//----- nvinfo : EIATTR_MAXREG_COUNT
	.align		4
.L_230:
        /*002c*/ 	.byte	0x03, 0x1b
        /*002e*/ 	.short	0x00ff


	//----- nvinfo : EIATTR_NUM_BARRIERS
	.align		4
        /*0030*/ 	.byte	0x02, 0x4c
        /*0032*/ 	.byte	0x02
	.zero		1


	//----- nvinfo : EIATTR_ANNOTATIONS
	.align		4
        /*0034*/ 	.byte	0x04, 0x55
        /*0036*/ 	.short	(.L_232 - .L_231)


	//   ....[0]....
.L_231:
        /*0038*/ 	.word	0x00000001
        /*003c*/ 	.byte	0x80, 0x0e, 0x00, 0x00, 0x01, 0x00, 0x00, 0x00, 0x10, 0x15, 0x00, 0x00, 0x01, 0x00, 0x00, 0x00
        /* <DEDUP_REMOVED lines=38> */
        /*02ac*/ 	.byte	0x00, 0x8b, 0x00, 0x00, 0x01, 0x00, 0x00, 0x00, 0x10, 0x8b, 0x00, 0x00


	//----- nvinfo : EIATTR_MERCURY_ISA_VERSION
	.align		4
.L_232:
        /*02b8*/ 	.byte	0x03, 0x5f
        /*02ba*/ 	.short	0x0000


	//----- nvinfo : EIATTR_COOP_GROUP_MASK_REGIDS
	.align		4
        /*02bc*/ 	.byte	0x04, 0x29
        /*02be*/ 	.short	(.L_234 - .L_233)


	//   ....[0]....
.L_233:
        /*02c0*/ 	.word	0xffffffff


	//   ....[1]....
        /*02c4*/ 	.word	0xffffffff


	//   ....[2]....
        /*02c8*/ 	.word	0xffffffff


	//   ....[3]....
        /*02cc*/ 	.word	0xffffffff


	//   ....[4]....
        /*02d0*/ 	.word	0xffffffff


	//   ....[5]....
        /*02d4*/ 	.word	0xffffffff


	//   ....[6]....
        /*02d8*/ 	.word	0xffffffff


	//   ....[7]....
        /*02dc*/ 	.word	0xffffffff


	//   ....[8]....
        /*02e0*/ 	.word	0xffffffff


	//   ....[9]....
        /*02e4*/ 	.word	0xffffffff


	//   ....[10]....
        /*02e8*/ 	.word	0xffffffff


	//   ....[11]....
        /*02ec*/ 	.word	0xffffffff


	//   ....[12]....
        /*02f0*/ 	.word	0xffffffff


	//   ....[13]....
        /*02f4*/ 	.word	0xffffffff


	//   ....[14]....
        /*02f8*/ 	.word	0xffffffff


	//   ....[15]....
        /*02fc*/ 	.word	0xffffffff


	//   ....[16]....
        /*0300*/ 	.word	0xffffffff


	//   ....[17]....
        /*0304*/ 	.word	0xffffffff


	//   ....[18]....
        /*0308*/ 	.word	0xffffffff


	//   ....[19]....
        /*030c*/ 	.word	0xffffffff


	//   ....[20]....
        /*0310*/ 	.word	0xffffffff


	//   ....[21]....
        /*0314*/ 	.word	0xffffffff


	//   ....[22]....
        /*0318*/ 	.word	0xffffffff


	//   ....[23]....
        /*031c*/ 	.word	0xffffffff


	//   ....[24]....
        /*0320*/ 	.word	0xffffffff


	//   ....[25]....
        /*0324*/ 	.word	0xffffffff


	//   ....[26]....
        /*0328*/ 	.word	0xffffffff


	//   ....[27]....
        /*032c*/ 	.word	0xffffffff


	//   ....[28]....
        /*0330*/ 	.word	0xffffffff


	//----- nvinfo : EIATTR_COOP_GROUP_INSTR_OFFSETS
	.align		4
.L_234:
        /*0334*/ 	.byte	0x04, 0x28
        /*0336*/ 	.short	(.L_236 - .L_235)


	//   ....[0]....
.L_235:
        /*0338*/ 	.word	0x00000060


	//   ....[1]....
        /*033c*/ 	.word	0x00000dc0


	//   ....[2]....
        /*0340*/ 	.word	0x00000df0


	//   ....[3]....
        /*0344*/ 	.word	0x00000e20


	//   ....[4]....
        /*0348*/ 	.word	0x00000eb0


	//   ....[5]....
        /*034c*/ 	.word	0x00001140


	//   ....[6]....
        /*0350*/ 	.word	0x00001170


	//   ....[7]....
        /*0354*/ 	.word	0x000011e0


	//   ....[8]....
        /*0358*/ 	.word	0x000011f0


	//   ....[9]....
        /*035c*/ 	.word	0x00003120


	//   ....[10]....
        /*0360*/ 	.word	0x000031e0


	//   ....[11]....
        /*0364*/ 	.word	0x000031f0


	//   ....[12]....
        /*0368*/ 	.word	0x00003250


	//   ....[13]....
        /*036c*/ 	.word	0x000069c0


	//   ....[14]....
        /*0370*/ 	.word	0x000069e0


	//   ....[15]....
        /*0374*/ 	.word	0x00007110


	//   ....[16]....
        /*0378*/ 	.word	0x00007130


	//   ....[17]....
        /*037c*/ 	.word	0x00008b50


	//   ....[18]....
        /*0380*/ 	.word	0x00008b60


	//   ....[19]....
        /*0384*/ 	.word	0x00008b90


	//   ....[20]....
        /*0388*/ 	.word	0x00008ba0


	//   ....[21]....
        /*038c*/ 	.word	0x00009ac0


	//   ....[22]....
        /*0390*/ 	.word	0x00009af0


	//   ....[23]....
        /*0394*/ 	.word	0x00009b10


	//   ....[24]....
        /*0398*/ 	.word	0x00009b30


	//   ....[25]....
        /*039c*/ 	.word	0x00009bb0


	//   ....[26]....
        /*03a0*/ 	.word	0x00009be0


	//   ....[27]....
        /*03a4*/ 	.word	0x0000a820


	//   ....[28]....
        /*03a8*/ 	.word	0x0000a830


	//----- nvinfo : EIATTR_EXIT_INSTR_OFFSETS
	.align		4
.L_236:
        /*03ac*/ 	.byte	0x04, 0x1c
        /*03ae*/ 	.short	(.L_238 - .L_237)


	//   ....[0]....
.L_237:
        /*03b0*/ 	.word	0x000001c0


	//   ....[1]....
        /*03b4*/ 	.word	0x0000a840


	//   ....[2]....
        /*03b8*/ 	.word	0x0000b3e0


	//   ....[3]....
        /*03bc*/ 	.word	0x0000b430


	//   ....[4]....
        /*03c0*/ 	.word	0x0000b460


	//   ....[5]....
        /*03c4*/ 	.word	0x0000b4c0


	//   ....[6]....
        /*03c8*/ 	.word	0x0000b750


	//----- nvinfo : EIATTR_CTAIDZ_USED
	.align		4
.L_238:
        /*03cc*/ 	.byte	0x01, 0x04
	.zero		2


	//----- nvinfo : EIATTR_MAX_THREADS
	.align		4
        /*03d0*/ 	.byte	0x04, 0x05
        /*03d2*/ 	.short	(.L_240 - .L_239)
.L_239:
        /*03d4*/ 	.word	0x00000100
        /*03d8*/ 	.word	0x00000001
        /*03dc*/ 	.word	0x00000001


	//----- nvinfo : EIATTR_CRS_STACK_SIZE
	.align		4
.L_240:
        /*03e0*/ 	.byte	0x04, 0x1e
        /*03e2*/ 	.short	(.L_242 - .L_241)
.L_241:
        /*03e4*/ 	.word	0x00000000
.L_242:


//--------------------- .nv.info._ZN7cutlass13device_kernelIN5flash19enable_sm80_to_sm89INS1_16FlashAttnFwdSm80INS1_25CollectiveMainloopFwdSm80ILi8ELi1ELb1EN4cute5tupleIJNS5_1CILi128EEENS7_ILi48EEENS7_ILi256EEEEEELi256ENS_10bfloat16_tEfNS_4arch4Sm80ELb0ELb0ELb0ELb1ELb0ELb0ELb1ELb1EEENS1_21CollectiveEpilogueFwdINS6_IJS8_SA_S9_EEENS6_IJNS7_ILi1EEESI_SI_EEESC_SE_Li256ELb1ELb1ELb1ELb0EEENS1_36VarlenDynamicPersistentTileSchedulerILi128ELi48ELi256ELi256ELb1ELb1ELb0ELb0ELb1ELb1EEEEEEEEEvNT_6ParamsE --------------------------
	.section	.nv.info._ZN7cutlass13device_kernelIN5flash19enable_sm80_to_sm89INS1_16FlashAttnFwdSm80INS1_25CollectiveMainloopFwdSm80ILi8ELi1ELb1EN4cute5tupleIJNS5_1CILi128EEENS7_ILi48EEENS7_ILi256EEEEEELi256ENS_10bfloat16_tEfNS_4arch4Sm80ELb0ELb0ELb0ELb1ELb0ELb0ELb1ELb1EEENS1_21CollectiveEpilogueFwdINS6_IJS8_SA_S9_EEENS6_IJNS7_ILi1EEESI_SI_EEESC_SE_Li256ELb1ELb1ELb1ELb0EEENS1_36VarlenDynamicPersistentTileSchedulerILi128ELi48ELi256ELi256ELb1ELb1ELb0ELb0ELb1ELb1EEEEEEEEEvNT_6ParamsE,"",@"SHT_CUDA_INFO"
	.sectionflags	@""
	.align	4


	//----- nvinfo : EIATTR_CUDA_API_VERSION
	.align		4
        /*0000*/ 	.byte	0x04, 0x37
        /*0002*/ 	.short	(.L_244 - .L_243)
.L_243:
        /*0004*/ 	.word	0x00000082


	//----- nvinfo : EIATTR_SW2861232_WAR
	.align		4
.L_244:
        /*0008*/ 	.byte	0x01, 0x35
	.zero		2


	//----- nvinfo : EIATTR_PARAM_CBANK
	.align		4
        /*000c*/ 	.byte	0x04, 0x0a
        /*000e*/ 	.short	(.L_246 - .L_245)
	.align		4
.L_245:
        /*0010*/ 	.word	index@(.nv.constant0._ZN7cutlass13device_kernelIN5flash19enable_sm80_to_sm89INS1_16FlashAttnFwdSm80INS1_25CollectiveMainloopFwdSm80ILi8ELi1ELb1EN4cute5tupleIJNS5_1CILi128EEENS7_ILi48EEENS7_ILi256EEEEEELi256ENS_10bfloat16_tEfNS_4arch4Sm80ELb0ELb0ELb0ELb1ELb0ELb0ELb1ELb1EEENS1_21CollectiveEpilogueFwdINS6_IJS8_SA_S9_EEENS6_IJNS7_ILi1EEESI_SI_EEESC_SE_Li256ELb1ELb1ELb1ELb0EEENS1_36VarlenDynamicPersistentTileSchedulerILi128ELi48ELi256ELi256ELb1ELb1ELb0ELb0ELb1ELb1EEEEEEEEEvNT_6ParamsE)
        /*0014*/ 	.short	0x0160
        /*0016*/ 	.short	0x0438


	//----- nvinfo : EIATTR_CBANK_PARAM_SIZE
	.align		4
.L_246:
        /*0018*/ 	.byte	0x03, 0x19
        /*001a*/ 	.short	0x0438


	//----- nvinfo : EIATTR_KPARAM_INFO
	.align		4
        /*001c*/ 	.byte	0x04, 0x17
        /*001e*/ 	.short	(.L_248 - .L_247)
.L_247:
        /*0020*/ 	.word	0x00000000
        /*0024*/ 	.short	0x0000
        /*0026*/ 	.short	0x0000
        /*0028*/ 	.byte	0x00, 0xf0, 0xe1, 0x10


	//----- nvinfo : EIATTR_MAXREG_COUNT
	.align		4
.L_248:
        /*002c*/ 	.byte	0x03, 0x1b
        /*002e*/ 	.short	0x00ff


	//----- nvinfo : EIATTR_NUM_BARRIERS
	.align		4
        /*0030*/ 	.byte	0x02, 0x4c
        /*0032*/ 	.byte	0x06
	.zero		1


	//----- nvinfo : EIATTR_ANNOTATIONS
	.align		4
        /*0034*/ 	.byte	0x04, 0x55
        /*0036*/ 	.short	(.L_250 - .L_249)


	//   ....[0]....
.L_249:
        /* <DEDUP_REMOVED lines=94> */
        /*060c*/ 	.byte	0x80, 0xde, 0x00, 0x00


	//----- nvinfo : EIATTR_MERCURY_ISA_VERSION
	.align		4
.L_250:
        /*0610*/ 	.byte	0x03, 0x5f
        /*0612*/ 	.short	0x0000


	//----- nvinfo : EIATTR_INT_WARP_WIDE_INSTR_OFFSETS
	.align		4
        /*0614*/ 	.byte	0x04, 0x31
        /*0616*/ 	.short	(.L_252 - .L_251)


	//   ....[0]....
.L_251:
        /*0618*/ 	.word	0x00008ba0


	//   ....[1]....
        /*061c*/ 	.word	0x00008c20


	//----- nvinfo : EIATTR_COOP_GROUP_MASK_REGIDS
	.align		4
.L_252:
        /*0620*/ 	.byte	0x04, 0x29
        /*0622*/ 	.short	(.L_254 - .L_253)


	//   ....[0]....
.L_253:
        /*0624*/ 	.word	0xffffffff


	//   ....[1]....
        /*0628*/ 	.word	0xffffffff


	//   ....[2]....
        /*062c*/ 	.word	0xffffffff


	//   ....[3]....
        /*0630*/ 	.word	0xffffffff


	//   ....[4]....
        /*0634*/ 	.word	0xffffffff


	//   ....[5]....
        /*0638*/ 	.word	0xffffffff


	//   ....[6]....
        /*063c*/ 	.word	0xffffffff


	//   ....[7]....
        /*0640*/ 	.word	0xffffffff


	//   ....[8]....
        /*0644*/ 	.word	0xffffffff


	//   ....[9]....
        /*0648*/ 	.word	0xffffffff


	//   ....[10]....
        /*064c*/ 	.word	0xffffffff


	//   ....[11]....
        /*0650*/ 	.word	0xffffffff


	//   ....[12]....
        /*0654*/ 	.word	0xffffffff


	//   ....[13]....
        /*0658*/ 	.word	0xffffffff


	//   ....[14]....
        /*065c*/ 	.word	0xffffffff


	//   ....[15]....
        /*0660*/ 	.word	0xffffffff


	//   ....[16]....
        /*0664*/ 	.word	0xffffffff


	//   ....[17]....
        /*0668*/ 	.word	0xffffffff


	//   ....[18]....
        /*066c*/ 	.word	0xffffffff


	//   ....[19]....
        /*0670*/ 	.word	0xffffffff


	//   ....[20]....
        /*0674*/ 	.word	0xffffffff


	//   ....[21]....
        /*0678*/ 	.word	0xffffffff


	//   ....[22]....
        /*067c*/ 	.word	0xffffffff


	//   ....[23]....
        /*0680*/ 	.word	0xffffffff


	//   ....[24]....
        /*0684*/ 	.word	0xffffffff


	//   ....[25]....
        /*0688*/ 	.word	0xffffffff


	//   ....[26]....
        /*068c*/ 	.word	0xffffffff


	//   ....[27]....
        /*0690*/ 	.word	0xffffffff


	//   ....[28]....
        /*0694*/ 	.word	0xffffffff


	//   ....[29]....
        /*0698*/ 	.word	0xffffffff


	//   ....[30]....
        /*069c*/ 	.word	0xffffffff


	//   ....[31]....
        /*06a0*/ 	.word	0xffffffff


	//   ....[32]....
        /*06a4*/ 	.word	0xffffffff


	//   ....[33]....
        /*06a8*/ 	.word	0xffffffff


	//   ....[34]....
        /*06ac*/ 	.word	0xffffffff


	//   ....[35]....
        /*06b0*/ 	.word	0xffffffff


	//   ....[36]....
        /*06b4*/ 	.word	0xffffffff


	//   ....[37]....
        /*06b8*/ 	.word	0xffffffff


	//   ....[38]....
        /*06bc*/ 	.word	0xffffffff


	//   ....[39]....
        /*06c0*/ 	.word	0xffffffff


	//   ....[40]....
        /*06c4*/ 	.word	0xffffffff


	//   ....[41]....
        /*06c8*/ 	.word	0xffffffff


	//   ....[42]....
        /*06cc*/ 	.word	0xffffffff


	//   ....[43]....
        /*06d0*/ 	.word	0xffffffff


	//   ....[44]....
        /*06d4*/ 	.word	0xffffffff


	//   ....[45]....
        /*06d8*/ 	.word	0xffffffff


	//   ....[46]....
        /*06dc*/ 	.word	0xffffffff


	//   ....[47]....
        /*06e0*/ 	.word	0xffffffff


	//   ....[48]....
        /*06e4*/ 	.word	0xffffffff


	//   ....[49]....
        /*06e8*/ 	.word	0xffffffff


	//   ....[50]....
        /*06ec*/ 	.word	0xffffffff


	//   ....[51]....
        /*06f0*/ 	.word	0xffffffff


	//   ....[52]....
        /*06f4*/ 	.word	0xffffffff


	//   ....[53]....
        /*06f8*/ 	.word	0xffffffff


	//   ....[54]....
        /*06fc*/ 	.word	0xffffffff


	//   ....[55]....
        /*0700*/ 	.word	0xffffffff


	//   ....[56]....
        /*0704*/ 	.word	0xffffffff


	//   ....[57]....
        /*0708*/ 	.word	0xffffffff


	//   ....[58]....
        /*070c*/ 	.word	0xffffffff


	//   ....[59]....
        /*0710*/ 	.word	0xffffffff


	//   ....[60]....
        /*0714*/ 	.word	0xffffffff


	//   ....[61]....
        /*0718*/ 	.word	0xffffffff


	//   ....[62]....
        /*071c*/ 	.word	0xffffffff


	//   ....[63]....
        /*0720*/ 	.word	0xffffffff


	//   ....[64]....
        /*0724*/ 	.word	0xffffffff


	//   ....[65]....
        /*0728*/ 	.word	0xffffffff


	//   ....[66]....
        /*072c*/ 	.word	0xffffffff


	//   ....[67]....
        /*0730*/ 	.word	0xffffffff


	//   ....[68]....
        /*0734*/ 	.word	0xffffffff


	//   ....[69]....
        /*0738*/ 	.word	0xffffffff


	//   ....[70]....
        /*073c*/ 	.word	0xffffffff


	//   ....[71]....
        /*0740*/ 	.word	0xffffffff


	//   ....[72]....
        /*0744*/ 	.word	0xffffffff


	//   ....[73]....
        /*0748*/ 	.word	0xffffffff


	//   ....[74]....
        /*074c*/ 	.word	0xffffffff


	//   ....[75]....
        /*0750*/ 	.word	0xffffffff


	//   ....[76]....
        /*0754*/ 	.word	0xffffffff


	//   ....[77]....
        /*0758*/ 	.word	0xffffffff


	//   ....[78]....
        /*075c*/ 	.word	0xffffffff


	//   ....[79]....
        /*0760*/ 	.word	0xffffffff


	//   ....[80]....
        /*0764*/ 	.word	0xffffffff


	//   ....[81]....
        /*0768*/ 	.word	0xffffffff


	//   ....[82]....
        /*076c*/ 	.word	0xffffffff


	//   ....[83]....
        /*0770*/ 	.word	0xffffffff


	//   ....[84]....
        /*0774*/ 	.word	0xffffffff


	//   ....[85]....
        /*0778*/ 	.word	0xffffffff


	//   ....[86]....
        /*077c*/ 	.word	0xffffffff


	//   ....[87]....
        /*0780*/ 	.word	0xffffffff


	//   ....[88]....
        /*0784*/ 	.word	0xffffffff


	//   ....[89]....
        /*0788*/ 	.word	0xffffffff


	//   ....[90]....
        /*078c*/ 	.word	0xffffffff


	//   ....[91]....
        /*0790*/ 	.word	0xffffffff


	//   ....[92]....
        /*0794*/ 	.word	0xffffffff


	//   ....[93]....
        /*0798*/ 	.word	0xffffffff


	//   ....[94]....
        /*079c*/ 	.word	0xffffffff


	//   ....[95]....
        /*07a0*/ 	.word	0xffffffff


	//   ....[96]....
        /*07a4*/ 	.word	0xffffffff


	//   ....[97]....
        /*07a8*/ 	.word	0xffffffff


	//   ....[98]....
        /*07ac*/ 	.word	0xffffffff


	//   ....[99]....
        /*07b0*/ 	.word	0xffffffff


	//   ....[100]....
        /*07b4*/ 	.word	0xffffffff


	//   ....[101]....
        /*07b8*/ 	.word	0xffffffff


	//   ....[102]....
        /*07bc*/ 	.word	0xffffffff


	//   ....[103]....
        /*07c0*/ 	.word	0xffffffff


	//   ....[104]....
        /*07c4*/ 	.word	0xffffffff


	//   ....[105]....
        /*07c8*/ 	.word	0xffffffff


	//   ....[106]....
        /*07cc*/ 	.word	0xffffffff


	//   ....[107]....
        /*07d0*/ 	.word	0xffffffff


	//   ....[108]....
        /*07d4*/ 	.word	0xffffffff


	//   ....[109]....
        /*07d8*/ 	.word	0xffffffff


	//   ....[110]....
        /*07dc*/ 	.word	0xffffffff


	//   ....[111]....
        /*07e0*/ 	.word	0xffffffff


	//   ....[112]....
        /*07e4*/ 	.word	0xffffffff


	//   ....[113]....
        /*07e8*/ 	.word	0xffffffff


	//   ....[114]....
        /*07ec*/ 	.word	0xffffffff


	//   ....[115]....
        /*07f0*/ 	.word	0xffffffff


	//   ....[116]....
        /*07f4*/ 	.word	0xffffffff


	//   ....[117]....
        /*07f8*/ 	.word	0xffffffff


	//   ....[118]....
        /*07fc*/ 	.word	0xffffffff


	//   ....[119]....
        /*0800*/ 	.word	0xffffffff


	//   ....[120]....
        /*0804*/ 	.word	0xffffffff


	//   ....[121]....
        /*0808*/ 	.word	0xffffffff


	//   ....[122]....
        /*080c*/ 	.word	0xffffffff


	//   ....[123]....
        /*0810*/ 	.word	0xffffffff


	//   ....[124]....
        /*0814*/ 	.word	0xffffffff


	//   ....[125]....
        /*0818*/ 	.word	0xffffffff


	//   ....[126]....
        /*081c*/ 	.word	0xffffffff


	//   ....[127]....
        /*0820*/ 	.word	0xffffffff


	//   ....[128]....
        /*0824*/ 	.word	0xffffffff


	//   ....[129]....
        /*0828*/ 	.word	0xffffffff


	//   ....[130]....
        /*082c*/ 	.word	0xffffffff


	//----- nvinfo : EIATTR_COOP_GROUP_INSTR_OFFSETS
	.align		4
.L_254:
        /*0830*/ 	.byte	0x04, 0x28
        /*0832*/ 	.short	(.L_256 - .L_255)


	//   ....[0]....
.L_255:
        /*0834*/ 	.word	0x00000050


	//   ....[1]....
        /*0838*/ 	.word	0x00000200


	//   ....[2]....
        /*083c*/ 	.word	0x00000230


	//   ....[3]....
        /*0840*/ 	.word	0x00000260


	//   ....[4]....
        /*0844*/ 	.word	0x00000290


	//   ....[5]....
        /*0848*/ 	.word	0x000002c0


	//   ....[6]....
        /*084c*/ 	.word	0x000002f0


	//   ....[7]....
        /*0850*/ 	.word	0x00000460


	//   ....[8]....
        /*0854*/ 	.word	0x000004a0


	//   ....[9]....
        /*0858*/ 	.word	0x000004d0


	//   ....[10]....
        /*085c*/ 	.word	0x00000500


	//   ....[11]....
        /*0860*/ 	.word	0x00000530


	//   ....[12]....
        /*0864*/ 	.word	0x00000560


	//   ....[13]....
        /*0868*/ 	.word	0x000005f0


	//   ....[14]....
        /*086c*/ 	.word	0x00000620


	//   ....[15]....
        /*0870*/ 	.word	0x00000630


	//   ....[16]....
        /*0874*/ 	.word	0x000006a0


	//   ....[17]....
        /*0878*/ 	.word	0x000022f0


	//   ....[18]....
        /*087c*/ 	.word	0x00002320


	//   ....[19]....
        /*0880*/ 	.word	0x00002350


	//   ....[20]....
        /*0884*/ 	.word	0x000023c0


	//   ....[21]....
        /*0888*/ 	.word	0x00002570


	//   ....[22]....
        /*088c*/ 	.word	0x00002590


	//   ....[23]....
        /*0890*/ 	.word	0x000025d0


	//   ....[24]....
        /*0894*/ 	.word	0x00002600


	//   ....[25]....
        /*0898*/ 	.word	0x000040c0


	//   ....[26]....
        /*089c*/ 	.word	0x00004200


	//   ....[27]....
        /*08a0*/ 	.word	0x00004250


	//   ....[28]....
        /*08a4*/ 	.word	0x000042d0


	//   ....[29]....
        /*08a8*/ 	.word	0x000068d0


	//   ....[30]....
        /*08ac*/ 	.word	0x000068f0


	//   ....[31]....
        /*08b0*/ 	.word	0x00006ec0


	//   ....[32]....
        /*08b4*/ 	.word	0x00006fb0


	//   ....[33]....
        /*08b8*/ 	.word	0x00008180


	//   ....[34]....
        /*08bc*/ 	.word	0x000081a0


	//   ....[35]....
        /*08c0*/ 	.word	0x000081c0


	//   ....[36]....
        /*08c4*/ 	.word	0x000081e0


	//   ....[37]....
        /*08c8*/ 	.word	0x00009a60


	//   ....[38]....
        /*08cc*/ 	.word	0x00009a70


	//   ....[39]....
        /*08d0*/ 	.word	0x00009a90


	//   ....[40]....
        /*08d4*/ 	.word	0x00009ab0


	//   ....[41]....
        /*08d8*/ 	.word	0x00009ef0


	//   ....[42]....
        /*08dc*/ 	.word	0x00009f10


	//   ....[43]....
        /*08e0*/ 	.word	0x0000a0e0


	//   ....[44]....
        /*08e4*/ 	.word	0x0000a0f0


	//   ....[45]....
        /*08e8*/ 	.word	0x0000a2d0


	//   ....[46]....
        /*08ec*/ 	.word	0x0000a2f0


	//   ....[47]....
        /*08f0*/ 	.word	0x0000a4d0


	//   ....[48]....
        /*08f4*/ 	.word	0x0000a4e0


	//   ....[49]....
        /*08f8*/ 	.word	0x0000a8c0


	//   ....[50]....
        /*08fc*/ 	.word	0x0000a8e0


	//   ....[51]....
        /*0900*/ 	.word	0x0000b530


	//   ....[52]....
        /*0904*/ 	.word	0x0000b540


	//   ....[53]....
        /*0908*/ 	.word	0x0000c5b0


	//   ....[54]....
        /*090c*/ 	.word	0x0000c5d0


	//   ....[55]....
        /*0910*/ 	.word	0x0000c7b0


	//   ....[56]....
        /*0914*/ 	.word	0x0000c7c0


	//   ....[57]....
        /*0918*/ 	.word	0x0000c9a0


	//   ....[58]....
        /*091c*/ 	.word	0x0000c9c0


	//   ....[59]....
        /*0920*/ 	.word	0x0000cba0


	//   ....[60]....
        /*0924*/ 	.word	0x0000cbb0


	//   ....[61]....
        /*0928*/ 	.word	0x0000ce50


	//   ....[62]....
        /*092c*/ 	.word	0x0000ce70


	//   ....[63]....
        /*0930*/ 	.word	0x0000cfa0


	//   ....[64]....
        /*0934*/ 	.word	0x0000cfe0


	//   ....[65]....
        /*0938*/ 	.word	0x0000d010


	//   ....[66]....
        /*093c*/ 	.word	0x0000d040


	//   ....[67]....
        /*0940*/ 	.word	0x0000d070


	//   ....[68]....
        /*0944*/ 	.word	0x0000d0a0


	//   ....[69]....
        /*0948*/ 	.word	0x0000d200


	//   ....[70]....
        /*094c*/ 	.word	0x0000d240


	//   ....[71]....
        /*0950*/ 	.word	0x0000d270


	//   ....[72]....
        /*0954*/ 	.word	0x0000d2a0


	//   ....[73]....
        /*0958*/ 	.word	0x0000d2d0


	//   ....[74]....
        /*095c*/ 	.word	0x0000d300


	//   ....[75]....
        /*0960*/ 	.word	0x0000d390


	//   ....[76]....
        /*0964*/ 	.word	0x0000d3c0


	//   ....[77]....
        /*0968*/ 	.word	0x0000d3d0


	//   ....[78]....
        /*096c*/ 	.word	0x0000d430


	//   ....[79]....
        /*0970*/ 	.word	0x0000da10


	//   ....[80]....
        /*0974*/ 	.word	0x0000da70


	//   ....[81]....
        /*0978*/ 	.word	0x0000dac0


	//   ....[82]....
        /*097c*/ 	.word	0x0000db10


	//   ....[83]....
        /*0980*/ 	.word	0x0000db60


	//   ....[84]....
        /*0984*/ 	.word	0x0000dbd0


	//   ....[85]....
        /*0988*/ 	.word	0x0000dc10


	//   ....[86]....
        /*098c*/ 	.word	0x0000dc80


	//   ....[87]....
        /*0990*/ 	.word	0x0000dcf0


	//   ....[88]....
        /*0994*/ 	.word	0x0000dd50


	//   ....[89]....
        /*0998*/ 	.word	0x0000ddd0


	//   ....[90]....
        /*099c*/ 	.word	0x0000de20


	//   ....[91]....
        /*09a0*/ 	.word	0x0000de70


	//   ....[92]....
        /*09a4*/ 	.word	0x0000ded0


	//   ....[93]....
        /*09a8*/ 	.word	0x0000df40


	//   ....[94]....
        /*09ac*/ 	.word	0x0000dfb0


	//   ....[95]....
        /*09b0*/ 	.word	0x0000e010


	//   ....[96]....
        /*09b4*/ 	.word	0x0000e070


	//   ....[97]....
        /*09b8*/ 	.word	0x0000e0d0


	//   ....[98]....
        /*09bc*/ 	.word	0x0000e140


	//   ....[99]....
        /*09c0*/ 	.word	0x0000e1a0


	//   ....[100]....
        /*09c4*/ 	.word	0x0000e200


	//   ....[101]....
        /*09c8*/ 	.word	0x0000e260


	//   ....[102]....
        /*09cc*/ 	.word	0x0000e2d0


	//   ....[103]....
        /*09d0*/ 	.word	0x0000e330


	//   ....[104]....
        /*09d4*/ 	.word	0x0000e390


	//   ....[105]....
        /*09d8*/ 	.word	0x0000e3f0


	//   ....[106]....
        /*09dc*/ 	.word	0x0000e460


	//   ....[107]....
        /*09e0*/ 	.word	0x0000e4c0


	//   ....[108]....
        /*09e4*/ 	.word	0x0000e520


	//   ....[109]....
        /*09e8*/ 	.word	0x0000e580


	//   ....[110]....
        /*09ec*/ 	.word	0x0000e5f0


	//   ....[111]....
        /*09f0*/ 	.word	0x0000e650


	//   ....[112]....
        /*09f4*/ 	.word	0x0000e6b0


	//   ....[113]....
        /*09f8*/ 	.word	0x0000e710


	//   ....[114]....
        /*09fc*/ 	.word	0x0000e780


	//   ....[115]....
        /*0a00*/ 	.word	0x0000e7d0


	//   ....[116]....
        /*0a04*/ 	.word	0x0000e810


	//   ....[117]....
        /*0a08*/ 	.word	0x0000e860


	//   ....[118]....
        /*0a0c*/ 	.word	0x0000e8b0


	//   ....[119]....
        /*0a10*/ 	.word	0x0000e900


	//   ....[120]....
        /*0a14*/ 	.word	0x0000e970


	//   ....[121]....
        /*0a18*/ 	.word	0x0000e9b0


	//   ....[122]....
        /*0a1c*/ 	.word	0x0000ea00


	//   ....[123]....
        /*0a20*/ 	.word	0x0000ea50


	//   ....[124]....
        /*0a24*/ 	.word	0x0000eaa0


	//   ....[125]....
        /*0a28*/ 	.word	0x0000eaf0


	//   ....[126]....
        /*0a2c*/ 	.word	0x0000eb60


	//   ....[127]....
        /*0a30*/ 	.word	0x0000eba0


	//   ....[128]....
        /*0a34*/ 	.word	0x0000ec10


	//   ....[129]....
        /*0a38*/ 	.word	0x0000ec70


	//   ....[130]....
        /*0a3c*/ 	.word	0x0000ecd0


	//----- nvinfo : EIATTR_EXIT_INSTR_OFFSETS
	.align		4
.L_256:
        /*0a40*/ 	.byte	0x04, 0x1c
        /*0a42*/ 	.short	(.L_258 - .L_257)


	//   ....[0]....
.L_257:
        /*0a44*/ 	.word	0x00000c10


	//   ....[1]....
        /*0a48*/ 	.word	0x0000d9d0


	//----- nvinfo : EIATTR_MAX_THREADS
	.align		4
.L_258:
        /*0a4c*/ 	.byte	0x04, 0x05
        /*0a4e*/ 	.short	(.L_260 - .L_259)
.L_259:
        /*0a50*/ 	.word	0x00000100
        /*0a54*/ 	.word	0x00000001
        /*0a58*/ 	.word	0x00000001


	//----- nvinfo : EIATTR_CRS_STACK_SIZE
	.align		4
.L_260:
        /*0a5c*/ 	.byte	0x04, 0x1e
        /*0a5e*/ 	.short	(.L_262 - .L_261)
.L_261:
        /*0a60*/ 	.word	0x00000000
.L_262:


//--------------------- .nv.info._ZN7cutlass13device_kernelIN5flash19enable_sm80_to_sm89INS1_16FlashAttnFwdSm80INS1_25CollectiveMainloopFwdSm80ILi8ELi1ELb0EN4cute5tupleIJNS5_1CILi128EEENS7_ILi32EEENS7_ILi256EEEEEELi256ENS_10bfloat16_tEfNS_4arch4Sm80ELb0ELb0ELb0ELb1ELb0ELb1ELb1ELb1EEENS1_21CollectiveEpilogueFwdINS6_IJS8_SA_S9_EEENS6_IJNS7_ILi1EEESI_SI_EEESC_SE_Li256ELb1ELb1ELb1ELb0EEENS1_36VarlenDynamicPersistentTileSchedulerILi128ELi32ELi256ELi256ELb1ELb1ELb0ELb0ELb1ELb1EEEEEEEEEvNT_6ParamsE --------------------------
	.section	.nv.info._ZN7cutlass13device_kernelIN5flash19enable_sm80_to_sm89INS1_16FlashAttnFwdSm80INS1_25CollectiveMainloopFwdSm80ILi8ELi1ELb0EN4cute5tupleIJNS5_1CILi128EEENS7_ILi32EEENS7_ILi256EEEEEELi256ENS_10bfloat16_tEfNS_4arch4Sm80ELb0ELb0ELb0ELb1ELb0ELb1ELb1ELb1EEENS1_21CollectiveEpilogueFwdINS6_IJS8_SA_S9_EEENS6_IJNS7_ILi1EEESI_SI_EEESC_SE_Li256ELb1ELb1ELb1ELb0EEENS1_36VarlenDynamicPersistentTileSchedulerILi128ELi32ELi256ELi256ELb1ELb1ELb0ELb0ELb1ELb1EEEEEEEEEvNT_6ParamsE,"",@"SHT_CUDA_INFO"
	.sectionflags	@""
	.align	4


	//----- nvinfo : EIATTR_CUDA_API_VERSION
	.align		4
        /*0000*/ 	.byte	0x04, 0x37
        /*0002*/ 	.short	(.L_264 - .L_263)
.L_263:
        /*0004*/ 	.word	0x00000082


	//----- nvinfo : EIATTR_SW2861232_WAR
	.align		4
.L_264:
        /*0008*/ 	.byte	0x01, 0x35
	.zero		2


	//----- nvinfo : EIATTR_PARAM_CBANK
	.align		4
        /*000c*/ 	.byte	0x04, 0x0a
        /*000e*/ 	.short	(.L_266 - .L_265)
	.align		4
.L_265:
        /*0010*/ 	.word	index@(.nv.constant0._ZN7cutlass13device_kernelIN5flash19enable_sm80_to_sm89INS1_16FlashAttnFwdSm80INS1_25CollectiveMainloopFwdSm80ILi8ELi1ELb0EN4cute5tupleIJNS5_1CILi128EEENS7_ILi32EEENS7_ILi256EEEEEELi256ENS_10bfloat16_tEfNS_4arch4Sm80ELb0ELb0ELb0ELb1ELb0ELb1ELb1ELb1EEENS1_21CollectiveEpilogueFwdINS6_IJS8_SA_S9_EEENS6_IJNS7_ILi1EEESI_SI_EEESC_SE_Li256ELb1ELb1ELb1ELb0EEENS1_36VarlenDynamicPersistentTileSchedulerILi128ELi32ELi256ELi256ELb1ELb1ELb0ELb0ELb1ELb1EEEEEEEEEvNT_6ParamsE)
        /*0014*/ 	.short	0x0160
        /*0016*/ 	.short	0x0438


	//----- nvinfo : EIATTR_CBANK_PARAM_SIZE
	.align		4
.L_266:
        /*0018*/ 	.byte	0x03, 0x19
        /*001a*/ 	.short	0x0438


	//----- nvinfo : EIATTR_KPARAM_INFO
	.align		4
        /*001c*/ 	.byte	0x04, 0x17
        /*001e*/ 	.short	(.L_268 - .L_267)
.L_267:
        /*0020*/ 	.word	0x00000000
        /*0024*/ 	.short	0x0000
        /*0026*/ 	.short	0x0000
        /*0028*/ 	.byte	0x00, 0xf0, 0xe1, 0x10


	//----- nvinfo : EIATTR_MAXREG_COUNT
	.align		4
.L_268:
        /*002c*/ 	.byte	0x03, 0x1b
        /*002e*/ 	.short	0x00ff


	//----- nvinfo : EIATTR_NUM_BARRIERS
	.align		4
        /*0030*/ 	.byte	0x02, 0x4c
        /*0032*/ 	.byte	0x06
	.zero		1


	//----- nvinfo : EIATTR_ANNOTATIONS
	.align		4
        /*0034*/ 	.byte	0x04, 0x55
        /*0036*/ 	.short	(.L_270 - .L_269)


	//   ....[0]....
.L_269:
        /*0038*/ 	.word	0x00000001
        /*003c*/ 	.byte	0x70, 0x00, 0x00, 0x00, 0x01, 0x00, 0x00, 0x00, 0xb0, 0x0e, 0x00, 0x00, 0x01, 0x00, 0x00, 0x00
        /*004c*/ 	.byte	0x20, 0x12, 0x00, 0x00, 0x01, 0x00, 0x00, 0x00, 0x70, 0x1d, 0x01, 0x00, 0x01, 0x00, 0x00, 0x00
        /*005c*/ 	.byte	0xb0, 0x1d, 0x01, 0x00, 0x01, 0x00, 0x00, 0x00, 0x30, 0x52, 0x01, 0x00


	//----- nvinfo : EIATTR_MERCURY_ISA_VERSION
	.align		4
.L_270:
        /*0068*/ 	.byte	0x03, 0x5f
        /*006a*/ 	.short	0x0000


	//----- nvinfo : EIATTR_INT_WARP_WIDE_INSTR_OFFSETS
	.align		4
        /*006c*/ 	.byte	0x04, 0x31
        /*006e*/ 	.short	(.L_272 - .L_271)


	//   ....[0]....
.L_271:
        /*0070*/ 	.word	0x000112f0


	//   ....[1]....
        /*0074*/ 	.word	0x00011370


	//----- nvinfo : EIATTR_COOP_GROUP_MASK_REGIDS
	.align		4
.L_272:
        /*0078*/ 	.byte	0x04, 0x29
        /*007a*/ 	.short	(.L_274 - .L_273)


	//   ....[0]....
.L_273:
        /*007c*/ 	.word	0xffffffff


	//   ....[1]....
        /*0080*/ 	.word	0xffffffff


	//   ....[2]....
        /*0084*/ 	.word	0xffffffff


	//   ....[3]....
        /*0088*/ 	.word	0xffffffff


	//   ....[4]....
        /*008c*/ 	.word	0xffffffff


	//   ....[5]....
        /*0090*/ 	.word	0xffffffff


	//   ....[6]....
        /*0094*/ 	.word	0xffffffff


	//   ....[7]....
        /*0098*/ 	.word	0xffffffff


	//   ....[8]....
        /*009c*/ 	.word	0xffffffff


	//   ....[9]....
        /*00a0*/ 	.word	0xffffffff


	//   ....[10]....
        /*00a4*/ 	.word	0xffffffff


	//   ....[11]....
        /*00a8*/ 	.word	0xffffffff


	//   ....[12]....
        /*00ac*/ 	.word	0xffffffff


	//   ....[13]....
        /*00b0*/ 	.word	0xffffffff


	//   ....[14]....
        /*00b4*/ 	.word	0xffffffff


	//   ....[15]....
        /*00b8*/ 	.word	0xffffffff


	//   ....[16]....
        /*00bc*/ 	.word	0xffffffff


	//   ....[17]....
        /*00c0*/ 	.word	0xffffffff


	//   ....[18]....
        /*00c4*/ 	.word	0xffffffff


	//   ....[19]....
        /*00c8*/ 	.word	0xffffffff


	//   ....[20]....
        /*00cc*/ 	.word	0xffffffff


	//   ....[21]....
        /*00d0*/ 	.word	0xffffffff


	//   ....[22]....
        /*00d4*/ 	.word	0xffffffff


	//   ....[23]....
        /*00d8*/ 	.word	0xffffffff


	//   ....[24]....
        /*00dc*/ 	.word	0xffffffff


	//   ....[25]....
        /*00e0*/ 	.word	0xffffffff


	//   ....[26]....
        /*00e4*/ 	.word	0xffffffff


	//   ....[27]....
        /*00e8*/ 	.word	0xffffffff


	//   ....[28]....
        /*00ec*/ 	.word	0xffffffff


	//   ....[29]....
        /*00f0*/ 	.word	0xffffffff


	//   ....[30]....
        /*00f4*/ 	.word	0xffffffff


	//   ....[31]....
        /*00f8*/ 	.word	0xffffffff


	//   ....[32]....
        /*00fc*/ 	.word	0xffffffff


	//   ....[33]....
        /*0100*/ 	.word	0xffffffff


	//   ....[34]....
        /*0104*/ 	.word	0xffffffff


	//   ....[35]....
        /*0108*/ 	.word	0xffffffff


	//   ....[36]....
        /*010c*/ 	.word	0xffffffff


	//   ....[37]....
        /*0110*/ 	.word	0xffffffff


	//   ....[38]....
        /*0114*/ 	.word	0xffffffff


	//   ....[39]....
        /*0118*/ 	.word	0xffffffff


	//   ....[40]....
        /*011c*/ 	.word	0xffffffff


	//   ....[41]....
        /*0120*/ 	.word	0xffffffff


	//   ....[42]....
        /*0124*/ 	.word	0xffffffff


	//   ....[43]....
        /*0128*/ 	.word	0xffffffff


	//   ....[44]....
        /*012c*/ 	.word	0xffffffff


	//   ....[45]....
        /*0130*/ 	.word	0xffffffff


	//   ....[46]....
        /*0134*/ 	.word	0xffffffff


	//   ....[47]....
        /*0138*/ 	.word	0xffffffff


	//   ....[48]....
        /*013c*/ 	.word	0xffffffff


	//   ....[49]....
        /*0140*/ 	.word	0xffffffff


	//   ....[50]....
        /*0144*/ 	.word	0xffffffff


	//   ....[51]....
        /*0148*/ 	.word	0xffffffff


	//   ....[52]....
        /*014c*/ 	.word	0xffffffff


	//   ....[53]....
        /*0150*/ 	.word	0xffffffff


	//   ....[54]....
        /*0154*/ 	.word	0xffffffff


	//   ....[55]....
        /*0158*/ 	.word	0xffffffff


	//   ....[56]....
        /*015c*/ 	.word	0xffffffff


	//   ....[57]....
        /*0160*/ 	.word	0xffffffff


	//   ....[58]....
        /*0164*/ 	.word	0xffffffff


	//   ....[59]....
        /*0168*/ 	.word	0xffffffff


	//   ....[60]....
        /*016c*/ 	.word	0xffffffff


	//   ....[61]....
        /*0170*/ 	.word	0xffffffff


	//   ....[62]....
        /*0174*/ 	.word	0xffffffff


	//   ....[63]....
        /*0178*/ 	.word	0xffffffff


	//   ....[64]....
        /*017c*/ 	.word	0xffffffff


	//   ....[65]....
        /*0180*/ 	.word	0xffffffff


	//   ....[66]....
        /*0184*/ 	.word	0xffffffff


	//   ....[67]....
        /*0188*/ 	.word	0xffffffff


	//   ....[68]....
        /*018c*/ 	.word	0xffffffff


	//   ....[69]....
        /*0190*/ 	.word	0xffffffff


	//   ....[70]....
        /*0194*/ 	.word	0xffffffff


	//   ....[71]....
        /*0198*/ 	.word	0xffffffff


	//   ....[72]....
        /*019c*/ 	.word	0xffffffff


	//   ....[73]....
        /*01a0*/ 	.word	0xffffffff


	//   ....[74]....
        /*01a4*/ 	.word	0xffffffff


	//   ....[75]....
        /*01a8*/ 	.word	0xffffffff


	//   ....[76]....
        /*01ac*/ 	.word	0xffffffff


	//   ....[77]....
        /*01b0*/ 	.word	0xffffffff


	//   ....[78]....
        /*01b4*/ 	.word	0xffffffff


	//   ....[79]....
        /*01b8*/ 	.word	0xffffffff


	//   ....[80]....
        /*01bc*/ 	.word	0xffffffff


	//   ....[81]....
        /*01c0*/ 	.word	0xffffffff


	//   ....[82]....
        /*01c4*/ 	.word	0xffffffff


	//   ....[83]....
        /*01c8*/ 	.word	0xffffffff


	//   ....[84]....
        /*01cc*/ 	.word	0xffffffff


	//   ....[85]....
        /*01d0*/ 	.word	0xffffffff


	//   ....[86]....
        /*01d4*/ 	.word	0xffffffff


	//   ....[87]....
        /*01d8*/ 	.word	0xffffffff


	//   ....[88]....
        /*01dc*/ 	.word	0xffffffff


	//   ....[89]....
        /*01e0*/ 	.word	0xffffffff


	//   ....[90]....
        /*01e4*/ 	.word	0xffffffff


	//   ....[91]....
        /*01e8*/ 	.word	0xffffffff


	//   ....[92]....
        /*01ec*/ 	.word	0xffffffff


	//   ....[93]....
        /*01f0*/ 	.word	0xffffffff


	//   ....[94]....
        /*01f4*/ 	.word	0xffffffff


	//   ....[95]....
        /*01f8*/ 	.word	0xffffffff


	//   ....[96]....
        /*01fc*/ 	.word	0xffffffff


	//   ....[97]....
        /*0200*/ 	.word	0xffffffff


	//   ....[98]....
        /*0204*/ 	.word	0xffffffff


	//   ....[99]....
        /*0208*/ 	.word	0xffffffff


	//   ....[100]....
        /*020c*/ 	.word	0xffffffff


	//   ....[101]....
        /*0210*/ 	.word	0xffffffff


	//   ....[102]....
        /*0214*/ 	.word	0xffffffff


	//   ....[103]....
        /*0218*/ 	.word	0xffffffff


	//   ....[104]....
        /*021c*/ 	.word	0xffffffff


	//   ....[105]....
        /*0220*/ 	.word	0xffffffff


	//   ....[106]....
        /*0224*/ 	.word	0xffffffff


	//   ....[107]....
        /*0228*/ 	.word	0xffffffff


	//   ....[108]....
        /*022c*/ 	.word	0xffffffff


	//   ....[109]....
        /*0230*/ 	.word	0xffffffff


	//   ....[110]....
        /*0234*/ 	.word	0xffffffff


	//   ....[111]....
        /*0238*/ 	.word	0xffffffff


	//   ....[112]....
        /*023c*/ 	.word	0xffffffff


	//   ....[113]....
        /*0240*/ 	.word	0xffffffff


	//   ....[114]....
        /*0244*/ 	.word	0xffffffff


	//   ....[115]....
        /*0248*/ 	.word	0xffffffff


	//   ....[116]....
        /*024c*/ 	.word	0xffffffff


	//   ....[117]....
        /*0250*/ 	.word	0xffffffff


	//   ....[118]....
        /*0254*/ 	.word	0xffffffff


	//   ....[119]....
        /*0258*/ 	.word	0xffffffff


	//   ....[120]....
        /*025c*/ 	.word	0xffffffff


	//   ....[121]....
        /*0260*/ 	.word	0xffffffff


	//   ....[122]....
        /*0264*/ 	.word	0xffffffff


	//   ....[123]....
        /*0268*/ 	.word	0xffffffff


	//   ....[124]....
        /*026c*/ 	.word	0xffffffff


	//   ....[125]....
        /*0270*/ 	.word	0xffffffff


	//   ....[126]....
        /*0274*/ 	.word	0xffffffff


	//   ....[127]....
        /*0278*/ 	.word	0xffffffff


	//   ....[128]....
        /*027c*/ 	.word	0xffffffff


	//   ....[129]....
        /*0280*/ 	.word	0xffffffff


	//   ....[130]....
        /*0284*/ 	.word	0xffffffff


	//   ....[131]....
        /*0288*/ 	.word	0xffffffff


	//   ....[132]....
        /*028c*/ 	.word	0xffffffff


	//   ....[133]....
        /*0290*/ 	.word	0xffffffff


	//   ....[134]....
        /*0294*/ 	.word	0xffffffff


	//   ....[135]....
        /*0298*/ 	.word	0xffffffff


	//   ....[136]....
        /*029c*/ 	.word	0xffffffff


	//   ....[137]....
        /*02a0*/ 	.word	0xffffffff


	//   ....[138]....
        /*02a4*/ 	.word	0xffffffff


	//   ....[139]....
        /*02a8*/ 	.word	0xffffffff


	//   ....[140]....
        /*02ac*/ 	.word	0xffffffff


	//   ....[141]....
        /*02b0*/ 	.word	0xffffffff


	//   ....[142]....
        /*02b4*/ 	.word	0xffffffff


	//   ....[143]....
        /*02b8*/ 	.word	0xffffffff


	//   ....[144]....
        /*02bc*/ 	.word	0xffffffff


	//   ....[145]....
        /*02c0*/ 	.word	0xffffffff


	//   ....[146]....
        /*02c4*/ 	.word	0xffffffff


	//----- nvinfo : EIATTR_COOP_GROUP_INSTR_OFFSETS
	.align		4
.L_274:
        /*02c8*/ 	.byte	0x04, 0x28
        /*02ca*/ 	.short	(.L_276 - .L_275)


	//   ....[0]....
.L_275:
        /*02cc*/ 	.word	0x00000050


	//   ....[1]....
        /*02d0*/ 	.word	0x000001e0


	//   ....[2]....
        /*02d4*/ 	.word	0x00000210


	//   ....[3]....
        /*02d8*/ 	.word	0x00000240


	//   ....[4]....
        /*02dc*/ 	.word	0x00000270


	//   ....[5]....
        /*02e0*/ 	.word	0x000002a0


	//   ....[6]....
        /*02e4*/ 	.word	0x000002d0


	//   ....[7]....
        /*02e8*/ 	.word	0x00000440


	//   ....[8]....
        /*02ec*/ 	.word	0x00000480


	//   ....[9]....
        /*02f0*/ 	.word	0x000004b0


	//   ....[10]....
        /*02f4*/ 	.word	0x000004e0


	//   ....[11]....
        /*02f8*/ 	.word	0x00000510


	//   ....[12]....
        /*02fc*/ 	.word	0x00000540


	//   ....[13]....
        /*0300*/ 	.word	0x000005d0


	//   ....[14]....
        /*0304*/ 	.word	0x00000600


	//   ....[15]....
        /*0308*/ 	.word	0x00000610


	//   ....[16]....
        /*030c*/ 	.word	0x00000680


	//   ....[17]....
        /*0310*/ 	.word	0x00006300


	//   ....[18]....
        /*0314*/ 	.word	0x00006320


	//   ....[19]....
        /*0318*/ 	.word	0x000064e0


	//   ....[20]....
        /*031c*/ 	.word	0x000064f0


	//   ....[21]....
        /*0320*/ 	.word	0x00006670


	//   ....[22]....
        /*0324*/ 	.word	0x00006690


	//   ....[23]....
        /*0328*/ 	.word	0x000067f0


	//   ....[24]....
        /*032c*/ 	.word	0x00006800


	//   ....[25]....
        /*0330*/ 	.word	0x00006c50


	//   ....[26]....
        /*0334*/ 	.word	0x00006c90


	//   ....[27]....
        /*0338*/ 	.word	0x00006cd0


	//   ....[28]....
        /*033c*/ 	.word	0x00006d00


	//   ....[29]....
        /*0340*/ 	.word	0x00009dd0


	//   ....[30]....
        /*0344*/ 	.word	0x00009e10


	//   ....[31]....
        /*0348*/ 	.word	0x00009e50


	//   ....[32]....
        /*034c*/ 	.word	0x00009e80


	//   ....[33]....
        /*0350*/ 	.word	0x0000def0


	//   ....[34]....
        /*0354*/ 	.word	0x0000df90


	//   ....[35]....
        /*0358*/ 	.word	0x0000dfb0


	//   ....[36]....
        /*035c*/ 	.word	0x0000e070


	//   ....[37]....
        /*0360*/ 	.word	0x0000f510


	//   ....[38]....
        /*0364*/ 	.word	0x0000f530


	//   ....[39]....
        /*0368*/ 	.word	0x0000f550


	//   ....[40]....
        /*036c*/ 	.word	0x0000f570


	//   ....[41]....
        /*0370*/ 	.word	0x000108e0


	//   ....[42]....
        /*0374*/ 	.word	0x000108f0


	//   ....[43]....
        /*0378*/ 	.word	0x00010920


	//   ....[44]....
        /*037c*/ 	.word	0x00010930


	//   ....[45]....
        /*0380*/ 	.word	0x000120f0


	//   ....[46]....
        /*0384*/ 	.word	0x00012100


	//   ....[47]....
        /*0388*/ 	.word	0x00012120


	//   ....[48]....
        /*038c*/ 	.word	0x00012130


	//   ....[49]....
        /*0390*/ 	.word	0x000124f0


	//   ....[50]....
        /*0394*/ 	.word	0x00012510


	//   ....[51]....
        /*0398*/ 	.word	0x000126e0


	//   ....[52]....
        /*039c*/ 	.word	0x000126f0


	//   ....[53]....
        /*03a0*/ 	.word	0x00012860


	//   ....[54]....
        /*03a4*/ 	.word	0x00012880


	//   ....[55]....
        /*03a8*/ 	.word	0x000129f0


	//   ....[56]....
        /*03ac*/ 	.word	0x00012a00


	//   ....[57]....
        /*03b0*/ 	.word	0x00012d60


	//   ....[58]....
        /*03b4*/ 	.word	0x00012d80


	//   ....[59]....
        /*03b8*/ 	.word	0x00013910


	//   ....[60]....
        /*03bc*/ 	.word	0x00013920


	//   ....[61]....
        /*03c0*/ 	.word	0x00014bc0


	//   ....[62]....
        /*03c4*/ 	.word	0x00014be0


	//   ....[63]....
        /*03c8*/ 	.word	0x00014dc0


	//   ....[64]....
        /*03cc*/ 	.word	0x00014dd0


	//   ....[65]....
        /*03d0*/ 	.word	0x00014f40


	//   ....[66]....
        /*03d4*/ 	.word	0x00014f60


	//   ....[67]....
        /*03d8*/ 	.word	0x000150d0


	//   ....[68]....
        /*03dc*/ 	.word	0x000150e0


	//   ....[69]....
        /*03e0*/ 	.word	0x000152f0


	//   ....[70]....
        /*03e4*/ 	.word	0x00015310


	//   ....[71]....
        /*03e8*/ 	.word	0x00015430


	//   ....[72]....
        /*03ec*/ 	.word	0x00015470


	//   ....[73]....
        /*03f0*/ 	.word	0x000154a0


	//   ....[74]....
        /*03f4*/ 	.word	0x000154d0


	//   ....[75]....
        /*03f8*/ 	.word	0x00015500


	//   ....[76]....
        /*03fc*/ 	.word	0x00015530


	//   ....[77]....
        /*0400*/ 	.word	0x00015680


	//   ....[78]....
        /*0404*/ 	.word	0x000156c0


	//   ....[79]....
        /*0408*/ 	.word	0x000156f0


	//   ....[80]....
        /*040c*/ 	.word	0x00015720


	//   ....[81]....
        /*0410*/ 	.word	0x00015750


	//   ....[82]....
        /*0414*/ 	.word	0x00015780


	//   ....[83]....
        /*0418*/ 	.word	0x00015810


	//   ....[84]....
        /*041c*/ 	.word	0x00015840


	//   ....[85]....
        /*0420*/ 	.word	0x00015850


	//   ....[86]....
        /*0424*/ 	.word	0x000158b0


	//   ....[87]....
        /*0428*/ 	.word	0x00015df0


	//   ....[88]....
        /*042c*/ 	.word	0x00015e50


	//   ....[89]....
        /*0430*/ 	.word	0x00015ea0


	//   ....[90]....
        /*0434*/ 	.word	0x00015ef0


	//   ....[91]....
        /*0438*/ 	.word	0x00015f40


	//   ....[92]....
        /*043c*/ 	.word	0x00015fb0


	//   ....[93]....
        /*0440*/ 	.word	0x00015ff0


	//   ....[94]....
        /*0444*/ 	.word	0x00016060


	//   ....[95]....
        /*0448*/ 	.word	0x000160d0


	//   ....[96]....
        /*044c*/ 	.word	0x00016130


	//   ....[97]....
        /*0450*/ 	.word	0x000161a0


	//   ....[98]....
        /*0454*/ 	.word	0x00016210


	//   ....[99]....
        /*0458*/ 	.word	0x00016270


	//   ....[100]....
        /*045c*/ 	.word	0x000162d0


	//   ....[101]....
        /*0460*/ 	.word	0x00016330


	//   ....[102]....
        /*0464*/ 	.word	0x000163a0


	//   ....[103]....
        /*0468*/ 	.word	0x00016400


	//   ....[104]....
        /*046c*/ 	.word	0x00016460


	//   ....[105]....
        /*0470*/ 	.word	0x000164d0


	//   ....[106]....
        /*0474*/ 	.word	0x00016520


	//   ....[107]....
        /*0478*/ 	.word	0x00016570


	//   ....[108]....
        /*047c*/ 	.word	0x000165c0


	//   ....[109]....
        /*0480*/ 	.word	0x00016630


	//   ....[110]....
        /*0484*/ 	.word	0x000166a0


	//   ....[111]....
        /*0488*/ 	.word	0x00016700


	//   ....[112]....
        /*048c*/ 	.word	0x00016760


	//   ....[113]....
        /*0490*/ 	.word	0x000167c0


	//   ....[114]....
        /*0494*/ 	.word	0x00016830


	//   ....[115]....
        /*0498*/ 	.word	0x00016890


	//   ....[116]....
        /*049c*/ 	.word	0x000168f0


	//   ....[117]....
        /*04a0*/ 	.word	0x00016950


	//   ....[118]....
        /*04a4*/ 	.word	0x000169c0


	//   ....[119]....
        /*04a8*/ 	.word	0x00016a20


	//   ....[120]....
        /*04ac*/ 	.word	0x00016a80


	//   ....[121]....
        /*04b0*/ 	.word	0x00016ae0


	//   ....[122]....
        /*04b4*/ 	.word	0x00016b50


	//   ....[123]....
        /*04b8*/ 	.word	0x00016bb0


	//   ....[124]....
        /*04bc*/ 	.word	0x00016c10


	//   ....[125]....
        /*04c0*/ 	.word	0x00016c70


	//   ....[126]....
        /*04c4*/ 	.word	0x00016ce0


	//   ....[127]....
        /*04c8*/ 	.word	0x00016d40


	//   ....[128]....
        /*04cc*/ 	.word	0x00016da0


	//   ....[129]....
        /*04d0*/ 	.word	0x00016e00


	//   ....[130]....
        /*04d4*/ 	.word	0x00016e70


	//   ....[131]....
        /*04d8*/ 	.word	0x00016ec0


	//   ....[132]....
        /*04dc*/ 	.word	0x00016f00


	//   ....[133]....
        /*04e0*/ 	.word	0x00016f50


	//   ....[134]....
        /*04e4*/ 	.word	0x00016fa0


	//   ....[135]....
        /*04e8*/ 	.word	0x00016ff0


	//   ....[136]....
        /*04ec*/ 	.word	0x00017060


	//   ....[137]....
        /*04f0*/ 	.word	0x000170a0


	//   ....[138]....
        /*04f4*/ 	.word	0x000170f0


	//   ....[139]....
        /*04f8*/ 	.word	0x00017140


	//   ....[140]....
        /*04fc*/ 	.word	0x00017190


	//   ....[141]....
        /*0500*/ 	.word	0x000171e0


	//   ....[142]....
        /*0504*/ 	.word	0x00017250


	//   ....[143]....
        /*0508*/ 	.word	0x00017290


	//   ....[144]....
        /*050c*/ 	.word	0x00017300


	//   ....[145]....
        /*0510*/ 	.word	0x00017360


	//   ....[146]....
        /*0514*/ 	.word	0x000173c0


	//----- nvinfo : EIATTR_EXIT_INSTR_OFFSETS
	.align		4
.L_276:
        /*0518*/ 	.byte	0x04, 0x1c
        /*051a*/ 	.short	(.L_278 - .L_277)


	//   ....[0]....
.L_277:
        /*051c*/ 	.word	0x00000b40


	//   ....[1]....
        /*0520*/ 	.word	0x00015db0


	//----- nvinfo : EIATTR_MAX_THREADS
	.align		4
.L_278:
        /*0524*/ 	.byte	0x04, 0x05
        /*0526*/ 	.short	(.L_280 - .L_279)
.L_279:
        /*0528*/ 	.word	0x00000100
        /*052c*/ 	.word	0x00000001
        /*0530*/ 	.word	0x00000001


	//----- nvinfo : EIATTR_CRS_STACK_SIZE
	.align		4
.L_280:
        /*0534*/ 	.byte	0x04, 0x1e
        /*0536*/ 	.short	(.L_282 - .L_281)
.L_281:
        /*0538*/ 	.word	0x00000000
.L_282:


//--------------------- .nv.info._ZN7cutlass13device_kernelIN5flash19enable_sm80_to_sm89INS1_16FlashAttnFwdSm80INS1_25CollectiveMainloopFwdSm80ILi8ELi1ELb1EN4cute5tupleIJNS5_1CILi128EEENS7_ILi48EEENS7_ILi256EEEEEELi256ENS_10bfloat16_tEfNS_4arch4Sm80ELb0ELb1ELb0ELb0ELb0ELb0ELb1ELb1EEENS1_21CollectiveEpilogueFwdINS6_IJS8_SA_S9_EEENS6_IJNS7_ILi1EEESI_SI_EEESC_SE_Li256ELb0ELb1ELb1ELb0EEENS1_19SingleTileSchedulerILb0ELb1ELb1ELi128EEEEEEEEEvNT_6ParamsE --------------------------
	.section	.nv.info._ZN7cutlass13device_kernelIN5flash19enable_sm80_to_sm89INS1_16FlashAttnFwdSm80INS1_25CollectiveMainloopFwdSm80ILi8ELi1ELb1EN4cute5tupleIJNS5_1CILi128EEENS7_ILi48EEENS7_ILi256EEEEEELi256ENS_10bfloat16_tEfNS_4arch4Sm80ELb0ELb1ELb0ELb0ELb0ELb0ELb1ELb1EEENS1_21CollectiveEpilogueFwdINS6_IJS8_SA_S9_EEENS6_IJNS7_ILi1EEESI_SI_EEESC_SE_Li256ELb0ELb1ELb1ELb0EEENS1_19SingleTileSchedulerILb0ELb1ELb1ELi128EEEEEEEEEvNT_6ParamsE,"",@"SHT_CUDA_INFO"
	.sectionflags	@""
	.align	4


	//----- nvinfo : EIATTR_CUDA_API_VERSION
	.align		4
        /*0000*/ 	.byte	0x04, 0x37
        /*0002*/ 	.short	(.L_284 - .L_283)
.L_283:
        /*0004*/ 	.word	0x00000082


	//----- nvinfo : EIATTR_SW2861232_WAR
	.align		4
.L_284:
        /*0008*/ 	.byte	0x01, 0x35
	.zero		2


	//----- nvinfo : EIATTR_PARAM_CBANK
	.align		4
        /*000c*/ 	.byte	0x04, 0x0a
        /*000e*/ 	.short	(.L_286 - .L_285)
	.align		4
.L_285:
        /*0010*/ 	.word	index@(.nv.constant0._ZN7cutlass13device_kernelIN5flash19enable_sm80_to_sm89INS1_16FlashAttnFwdSm80INS1_25CollectiveMainloopFwdSm80ILi8ELi1ELb1EN4cute5tupleIJNS5_1CILi128EEENS7_ILi48EEENS7_ILi256EEEEEELi256ENS_10bfloat16_tEfNS_4arch4Sm80ELb0ELb1ELb0ELb0ELb0ELb0ELb1ELb1EEENS1_21CollectiveEpilogueFwdINS6_IJS8_SA_S9_EEENS6_IJNS7_ILi1EEESI_SI_EEESC_SE_Li256ELb0ELb1ELb1ELb0EEENS1_19SingleTileSchedulerILb0ELb1ELb1ELi128EEEEEEEEEvNT_6ParamsE)
        /*0014*/ 	.short	0x0160
        /*0016*/ 	.short	0x0418


	//----- nvinfo : EIATTR_CBANK_PARAM_SIZE
	.align		4
.L_286:
        /*0018*/ 	.byte	0x03, 0x19
        /*001a*/ 	.short	0x0418


	//----- nvinfo : EIATTR_KPARAM_INFO
	.align		4
        /*001c*/ 	.byte	0x04, 0x17
        /*001e*/ 	.short	(.L_288 - .L_287)
.L_287:
        /*0020*/ 	.word	0x00000000
        /*0024*/ 	.short	0x0000
        /*0026*/ 	.short	0x0000
        /*0028*/ 	.byte	0x00, 0xf0, 0x61, 0x10


	//----- nvinfo : EIATTR_MAXREG_COUNT
	.align		4
.L_288:
        /*002c*/ 	.byte	0x03, 0x1b
        /*002e*/ 	.short	0x00ff


	//----- nvinfo : EIATTR_NUM_BARRIERS
	.align		4
        /*0030*/ 	.byte	0x02, 0x4c
        /*0032*/ 	.byte	0x02
	.zero		1


	//----- nvinfo : EIATTR_ANNOTATIONS
	.align		4
        /*0034*/ 	.byte	0x04, 0x55
        /*0036*/ 	.short	(.L_290 - .L_289)


	//   ....[0]....
.L_289:
        /* <DEDUP_REMOVED lines=80> */


	//----- nvinfo : EIATTR_MERCURY_ISA_VERSION
	.align		4
.L_290:
        /*0528*/ 	.byte	0x03, 0x5f
        /*052a*/ 	.short	0x0000


	//----- nvinfo : EIATTR_INT_WARP_WIDE_INSTR_OFFSETS
	.align		4
        /*052c*/ 	.byte	0x04, 0x31
        /*052e*/ 	.short	(.L_292 - .L_291)


	//   ....[0]....
.L_291:
        /*0530*/ 	.word	0x00006cd0


	//   ....[1]....
        /*0534*/ 	.word	0x0000ac30


	//   ....[2]....
        /*0538*/ 	.word	0x0000dd00


	//----- nvinfo : EIATTR_COOP_GROUP_MASK_REGIDS
	.align		4
.L_292:
        /*053c*/ 	.byte	0x04, 0x29
        /*053e*/ 	.short	(.L_294 - .L_293)


	//   ....[0]....
.L_293:
        /*0540*/ 	.word	0xffffffff


	//   ....[1]....
        /*0544*/ 	.word	0xffffffff


	//   ....[2]....
        /*0548*/ 	.word	0xffffffff


	//   ....[3]....
        /*054c*/ 	.word	0xffffffff


	//   ....[4]....
        /*0550*/ 	.word	0xffffffff


	//   ....[5]....
        /*0554*/ 	.word	0xffffffff


	//   ....[6]....
        /*0558*/ 	.word	0xffffffff


	//   ....[7]....
        /*055c*/ 	.word	0xffffffff


	//   ....[8]....
        /*0560*/ 	.word	0xffffffff


	//   ....[9]....
        /*0564*/ 	.word	0xffffffff


	//   ....[10]....
        /*0568*/ 	.word	0xffffffff


	//   ....[11]....
        /*056c*/ 	.word	0xffffffff


	//   ....[12]....
        /*0570*/ 	.word	0xffffffff


	//   ....[13]....
        /*0574*/ 	.word	0xffffffff


	//   ....[14]....
        /*0578*/ 	.word	0xffffffff


	//   ....[15]....
        /*057c*/ 	.word	0xffffffff


	//   ....[16]....
        /*0580*/ 	.word	0xffffffff


	//   ....[17]....
        /*0584*/ 	.word	0xffffffff


	//   ....[18]....
        /*0588*/ 	.word	0xffffffff


	//   ....[19]....
        /*058c*/ 	.word	0xffffffff


	//   ....[20]....
        /*0590*/ 	.word	0xffffffff


	//   ....[21]....
        /*0594*/ 	.word	0xffffffff


	//   ....[22]....
        /*0598*/ 	.word	0xffffffff


	//   ....[23]....
        /*059c*/ 	.word	0xffffffff


	//   ....[24]....
        /*05a0*/ 	.word	0xffffffff


	//   ....[25]....
        /*05a4*/ 	.word	0xffffffff


	//   ....[26]....
        /*05a8*/ 	.word	0xffffffff


	//   ....[27]....
        /*05ac*/ 	.word	0xffffffff


	//   ....[28]....
        /*05b0*/ 	.word	0xffffffff


	//   ....[29]....
        /*05b4*/ 	.word	0xffffffff


	//   ....[30]....
        /*05b8*/ 	.word	0xffffffff


	//   ....[31]....
        /*05bc*/ 	.word	0xffffffff


	//   ....[32]....
        /*05c0*/ 	.word	0xffffffff


	//   ....[33]....
        /*05c4*/ 	.word	0xffffffff


	//   ....[34]....
        /*05c8*/ 	.word	0xffffffff


	//   ....[35]....
        /*05cc*/ 	.word	0xffffffff


	//   ....[36]....
        /*05d0*/ 	.word	0xffffffff


	//   ....[37]....
        /*05d4*/ 	.word	0xffffffff


	//   ....[38]....
        /*05d8*/ 	.word	0xffffffff


	//   ....[39]....
        /*05dc*/ 	.word	0xffffffff


	//   ....[40]....
        /*05e0*/ 	.word	0xffffffff


	//   ....[41]....
        /*05e4*/ 	.word	0xffffffff


	//   ....[42]....
        /*05e8*/ 	.word	0xffffffff


	//----- nvinfo : EIATTR_COOP_GROUP_INSTR_OFFSETS
	.align		4
.L_294:
        /*05ec*/ 	.byte	0x04, 0x28
        /*05ee*/ 	.short	(.L_296 - .L_295)


	//   ....[0]....
.L_295:
        /*05f0*/ 	.word	0x00000060


	//   ....[1]....
        /*05f4*/ 	.word	0x00001300


	//   ....[2]....
        /*05f8*/ 	.word	0x00001350


	//   ....[3]....
        /*05fc*/ 	.word	0x000014a0


	//   ....[4]....
        /*0600*/ 	.word	0x00001500


	//   ....[5]....
        /*0604*/ 	.word	0x00001690


	//   ....[6]....
        /*0608*/ 	.word	0x000016c0


	//   ....[7]....
        /*060c*/ 	.word	0x00001830


	//   ....[8]....
        /*0610*/ 	.word	0x00001850


	//   ....[9]....
        /*0614*/ 	.word	0x000033e0


	//   ....[10]....
        /*0618*/ 	.word	0x00003630


	//   ....[11]....
        /*061c*/ 	.word	0x00004260


	//   ....[12]....
        /*0620*/ 	.word	0x000042d0


	//   ....[13]....
        /*0624*/ 	.word	0x00004310


	//   ....[14]....
        /*0628*/ 	.word	0x00004340


	//   ....[15]....
        /*062c*/ 	.word	0x000070b0


	//   ....[16]....
        /*0630*/ 	.word	0x000074b0


	//   ....[17]....
        /*0634*/ 	.word	0x00007a90


	//   ....[18]....
        /*0638*/ 	.word	0x00007ab0


	//   ....[19]....
        /*063c*/ 	.word	0x000084e0


	//   ....[20]....
        /*0640*/ 	.word	0x00008500


	//   ....[21]....
        /*0644*/ 	.word	0x0000b050


	//   ....[22]....
        /*0648*/ 	.word	0x0000b070


	//   ....[23]....
        /*064c*/ 	.word	0x0000b6b0


	//   ....[24]....
        /*0650*/ 	.word	0x0000b6d0


	//   ....[25]....
        /*0654*/ 	.word	0x0000df50


	//   ....[26]....
        /*0658*/ 	.word	0x0000e340


	//   ....[27]....
        /*065c*/ 	.word	0x0000e920


	//   ....[28]....
        /*0660*/ 	.word	0x0000e940


	//   ....[29]....
        /*0664*/ 	.word	0x0000f300


	//   ....[30]....
        /*0668*/ 	.word	0x0000f320


	//   ....[31]....
        /*066c*/ 	.word	0x00010680


	//   ....[32]....
        /*0670*/ 	.word	0x00010690


	//   ....[33]....
        /*0674*/ 	.word	0x000106c0


	//   ....[34]....
        /*0678*/ 	.word	0x000106d0


	//   ....[35]....
        /*067c*/ 	.word	0x000115b0


	//   ....[36]....
        /*0680*/ 	.word	0x000115f0


	//   ....[37]....
        /*0684*/ 	.word	0x00011630


	//   ....[38]....
        /*0688*/ 	.word	0x00011660


	//   ....[39]....
        /*068c*/ 	.word	0x00011750


	//   ....[40]....
        /*0690*/ 	.word	0x00011770


	//   ....[41]....
        /*0694*/ 	.word	0x00012390


	//   ....[42]....
        /*0698*/ 	.word	0x000123a0


	//----- nvinfo : EIATTR_EXIT_INSTR_OFFSETS
	.align		4
.L_296:
        /*069c*/ 	.byte	0x04, 0x1c
        /*069e*/ 	.short	(.L_298 - .L_297)


	//   ....[0]....
.L_297:
        /*06a0*/ 	.word	0x000001c0


	//   ....[1]....
        /*06a4*/ 	.word	0x000123b0


	//   ....[2]....
        /*06a8*/ 	.word	0x00012f50


	//   ....[3]....
        /*06ac*/ 	.word	0x00012fa0


	//   ....[4]....
        /*06b0*/ 	.word	0x00012fd0


	//   ....[5]....
        /*06b4*/ 	.word	0x00013030


	//   ....[6]....
        /*06b8*/ 	.word	0x000132c0


	//----- nvinfo : EIATTR_CTAIDZ_USED
	.align		4
.L_298:
        /*06bc*/ 	.byte	0x01, 0x04
	.zero		2


	//----- nvinfo : EIATTR_MAX_THREADS
	.align		4
        /*06c0*/ 	.byte	0x04, 0x05
        /*06c2*/ 	.short	(.L_300 - .L_299)
.L_299:
        /*06c4*/ 	.word	0x00000100
        /*06c8*/ 	.word	0x00000001
        /*06cc*/ 	.word	0x00000001


	//----- nvinfo : EIATTR_CRS_STACK_SIZE
	.align		4
.L_300:
        /*06d0*/ 	.byte	0x04, 0x1e
        /*06d2*/ 	.short	(.L_302 - .L_301)
.L_301:
        /*06d4*/ 	.word	0x00000000
.L_302:


//--------------------- .nv.info._ZN7cutlass13device_kernelIN5flash19enable_sm80_to_sm89INS1_16FlashAttnFwdSm80INS1_25CollectiveMainloopFwdSm80ILi8ELi1ELb1EN4cute5tupleIJNS5_1CILi128EEENS7_ILi48EEENS7_ILi256EEEEEELi256ENS_10bfloat16_tEfNS_4arch4Sm80ELb0ELb1ELb0ELb1ELb0ELb0ELb1ELb1EEENS1_21CollectiveEpilogueFwdINS6_IJS8_SA_S9_EEENS6_IJNS7_ILi1EEESI_SI_EEESC_SE_Li256ELb1ELb1ELb1ELb0EEENS1_36VarlenDynamicPersistentTileSchedulerILi128ELi48ELi256ELi256ELb1ELb1ELb0ELb1ELb0ELb1EEEEEEEEEvNT_6ParamsE --------------------------
	.section	.nv.info._ZN7cutlass13device_kernelIN5flash19enable_sm80_to_sm89INS1_16FlashAttnFwdSm80INS1_25CollectiveMainloopFwdSm80ILi8ELi1ELb1EN4cute5tupleIJNS5_1CILi128EEENS7_ILi48EEENS7_ILi256EEEEEELi256ENS_10bfloat16_tEfNS_4arch4Sm80ELb0ELb1ELb0ELb1ELb0ELb0ELb1ELb1EEENS1_21CollectiveEpilogueFwdINS6_IJS8_SA_S9_EEENS6_IJNS7_ILi1EEESI_SI_EEESC_SE_Li256ELb1ELb1ELb1ELb0EEENS1_36VarlenDynamicPersistentTileSchedulerILi128ELi48ELi256ELi256ELb1ELb1ELb0ELb1ELb0ELb1EEEEEEEEEvNT_6ParamsE,"",@"SHT_CUDA_INFO"
	.sectionflags	@""
	.align	4


	//----- nvinfo : EIATTR_CUDA_API_VERSION
	.align		4
        /*0000*/ 	.byte	0x04, 0x37
        /*0002*/ 	.short	(.L_304 - .L_303)
.L_303:
        /*0004*/ 	.word	0x00000082


	//----- nvinfo : EIATTR_SW2861232_WAR
	.align		4
.L_304:
        /*0008*/ 	.byte	0x01, 0x35
	.zero		2


	//----- nvinfo : EIATTR_PARAM_CBANK
	.align		4
        /*000c*/ 	.byte	0x04, 0x0a
        /*000e*/ 	.short	(.L_306 - .L_305)
	.align		4
.L_305:
        /*0010*/ 	.word	index@(.nv.constant0._ZN7cutlass13device_kernelIN5flash19enable_sm80_to_sm89INS1_16FlashAttnFwdSm80INS1_25CollectiveMainloopFwdSm80ILi8ELi1ELb1EN4cute5tupleIJNS5_1CILi128EEENS7_ILi48EEENS7_ILi256EEEEEELi256ENS_10bfloat16_tEfNS_4arch4Sm80ELb0ELb1ELb0ELb1ELb0ELb0ELb1ELb1EEENS1_21CollectiveEpilogueFwdINS6_IJS8_SA_S9_EEENS6_IJNS7_ILi1EEESI_SI_EEESC_SE_Li256ELb1ELb1ELb1ELb0EEENS1_36VarlenDynamicPersistentTileSchedulerILi128ELi48ELi256ELi256ELb1ELb1ELb0ELb1ELb0ELb1EEEEEEEEEvNT_6ParamsE)
        /*0014*/ 	.short	0x0160
        /*0016*/ 	.short	0x0438


	//----- nvinfo : EIATTR_CBANK_PARAM_SIZE
	.align		4
.L_306:
        /*0018*/ 	.byte	0x03, 0x19
        /*001a*/ 	.short	0x0438


	//----- nvinfo : EIATTR_KPARAM_INFO
	.align		4
        /*001c*/ 	.byte	0x04, 0x17
        /*001e*/ 	.short	(.L_308 - .L_307)
.L_307:
        /*0020*/ 	.word	0x00000000
        /*0024*/ 	.short	0x0000
        /*0026*/ 	.short	0x0000
        /*0028*/ 	.byte	0x00, 0xf0, 0xe1, 0x10


	//----- nvinfo : EIATTR_MAXREG_COUNT
	.align		4
.L_308:
        /*002c*/ 	.byte	0x03, 0x1b
        /*002e*/ 	.short	0x00ff


	//----- nvinfo : EIATTR_NUM_BARRIERS
	.align		4
        /*0030*/ 	.byte	0x02, 0x4c
        /*0032*/ 	.byte	0x06
	.zero		1


	//----- nvinfo : EIATTR_ANNOTATIONS
	.align		4
        /*0034*/ 	.byte	0x04, 0x55
        /*0036*/ 	.short	(.L_310 - .L_309)


	//   ....[0]....
.L_309:
        /* <DEDUP_REMOVED lines=104> */


	//----- nvinfo : EIATTR_MERCURY_ISA_VERSION
	.align		4
.L_310:
        /*06a8*/ 	.byte	0x03, 0x5f
        /*06aa*/ 	.short	0x0000


	//----- nvinfo : EIATTR_INT_WARP_WIDE_INSTR_OFFSETS
	.align		4
        /*06ac*/ 	.byte	0x04, 0x31
        /*06ae*/ 	.short	(.L_312 - .L_311)


	//   ....[0]....
.L_311:
        /*06b0*/ 	.word	0x00010e80


	//   ....[1]....
        /*06b4*/ 	.word	0x00010f00


	//----- nvinfo : EIATTR_COOP_GROUP_MASK_REGIDS
	.align		4
.L_312:
        /*06b8*/ 	.byte	0x04, 0x29
        /*06ba*/ 	.short	(.L_314 - .L_313)


	//   ....[0]....
.L_313:
        /*06bc*/ 	.word	0xffffffff


	//   ....[1]....
        /*06c0*/ 	.word	0xffffffff


	//   ....[2]....
        /*06c4*/ 	.word	0xffffffff


	//   ....[3]....
        /*06c8*/ 	.word	0xffffffff


	//   ....[4]....
        /*06cc*/ 	.word	0xffffffff


	//   ....[5]....
        /*06d0*/ 	.word	0xffffffff


	//   ....[6]....
        /*06d4*/ 	.word	0xffffffff


	//   ....[7]....
        /*06d8*/ 	.word	0xffffffff


	//   ....[8]....
        /*06dc*/ 	.word	0xffffffff


	//   ....[9]....
        /*06e0*/ 	.word	0xffffffff


	//   ....[10]....
        /*06e4*/ 	.word	0xffffffff


	//   ....[11]....
        /*06e8*/ 	.word	0xffffffff


	//   ....[12]....
        /*06ec*/ 	.word	0xffffffff


	//   ....[13]....
        /*06f0*/ 	.word	0xffffffff


	//   ....[14]....
        /*06f4*/ 	.word	0xffffffff


	//   ....[15]....
        /*06f8*/ 	.word	0xffffffff


	//   ....[16]....
        /*06fc*/ 	.word	0xffffffff


	//   ....[17]....
        /*0700*/ 	.word	0xffffffff


	//   ....[18]....
        /*0704*/ 	.word	0xffffffff


	//   ....[19]....
        /*0708*/ 	.word	0xffffffff


	//   ....[20]....
        /*070c*/ 	.word	0xffffffff


	//   ....[21]....
        /*0710*/ 	.word	0xffffffff


	//   ....[22]....
        /*0714*/ 	.word	0xffffffff


	//   ....[23]....
        /*0718*/ 	.word	0xffffffff


	//   ....[24]....
        /*071c*/ 	.word	0xffffffff


	//   ....[25]....
        /*0720*/ 	.word	0xffffffff


	//   ....[26]....
        /*0724*/ 	.word	0xffffffff


	//   ....[27]....
        /*0728*/ 	.word	0xffffffff


	//   ....[28]....
        /*072c*/ 	.word	0xffffffff


	//   ....[29]....
        /*0730*/ 	.word	0xffffffff


	//   ....[30]....
        /*0734*/ 	.word	0xffffffff


	//   ....[31]....
        /*0738*/ 	.word	0xffffffff


	//   ....[32]....
        /*073c*/ 	.word	0xffffffff


	//   ....[33]....
        /*0740*/ 	.word	0xffffffff


	//   ....[34]....
        /*0744*/ 	.word	0xffffffff


	//   ....[35]....
        /*0748*/ 	.word	0xffffffff


	//   ....[36]....
        /*074c*/ 	.word	0xffffffff


	//   ....[37]....
        /*0750*/ 	.word	0xffffffff


	//   ....[38]....
        /*0754*/ 	.word	0xffffffff


	//   ....[39]....
        /*0758*/ 	.word	0xffffffff


	//   ....[40]....
        /*075c*/ 	.word	0xffffffff


	//   ....[41]....
        /*0760*/ 	.word	0xffffffff


	//   ....[42]....
        /*0764*/ 	.word	0xffffffff


	//   ....[43]....
        /*0768*/ 	.word	0xffffffff


	//   ....[44]....
        /*076c*/ 	.word	0xffffffff


	//   ....[45]....
        /*0770*/ 	.word	0xffffffff


	//   ....[46]....
        /*0774*/ 	.word	0xffffffff


	//   ....[47]....
        /*0778*/ 	.word	0xffffffff


	//   ....[48]....
        /*077c*/ 	.word	0xffffffff


	//   ....[49]....
        /*0780*/ 	.word	0xffffffff


	//   ....[50]....
        /*0784*/ 	.word	0xffffffff


	//   ....[51]....
        /*0788*/ 	.word	0xffffffff


	//   ....[52]....
        /*078c*/ 	.word	0xffffffff


	//   ....[53]....
        /*0790*/ 	.word	0xffffffff


	//   ....[54]....
        /*0794*/ 	.word	0xffffffff


	//   ....[55]....
        /*0798*/ 	.word	0xffffffff


	//   ....[56]....
        /*079c*/ 	.word	0xffffffff


	//   ....[57]....
        /*07a0*/ 	.word	0xffffffff


	//   ....[58]....
        /*07a4*/ 	.word	0xffffffff


	//   ....[59]....
        /*07a8*/ 	.word	0xffffffff


	//   ....[60]....
        /*07ac*/ 	.word	0xffffffff


	//   ....[61]....
        /*07b0*/ 	.word	0xffffffff


	//   ....[62]....
        /*07b4*/ 	.word	0xffffffff


	//   ....[63]....
        /*07b8*/ 	.word	0xffffffff


	//   ....[64]....
        /*07bc*/ 	.word	0xffffffff


	//   ....[65]....
        /*07c0*/ 	.word	0xffffffff


	//   ....[66]....
        /*07c4*/ 	.word	0xffffffff


	//   ....[67]....
        /*07c8*/ 	.word	0xffffffff


	//   ....[68]....
        /*07cc*/ 	.word	0xffffffff


	//   ....[69]....
        /*07d0*/ 	.word	0xffffffff


	//   ....[70]....
        /*07d4*/ 	.word	0xffffffff


	//   ....[71]....
        /*07d8*/ 	.word	0xffffffff


	//   ....[72]....
        /*07dc*/ 	.word	0xffffffff


	//   ....[73]....
        /*07e0*/ 	.word	0xffffffff


	//   ....[74]....
        /*07e4*/ 	.word	0xffffffff


	//   ....[75]....
        /*07e8*/ 	.word	0xffffffff


	//   ....[76]....
        /*07ec*/ 	.word	0xffffffff


	//   ....[77]....
        /*07f0*/ 	.word	0xffffffff


	//   ....[78]....
        /*07f4*/ 	.word	0xffffffff


	//   ....[79]....
        /*07f8*/ 	.word	0xffffffff


	//   ....[80]....
        /*07fc*/ 	.word	0xffffffff


	//   ....[81]....
        /*0800*/ 	.word	0xffffffff


	//   ....[82]....
        /*0804*/ 	.word	0xffffffff


	//   ....[83]....
        /*0808*/ 	.word	0xffffffff


	//   ....[84]....
        /*080c*/ 	.word	0xffffffff


	//   ....[85]....
        /*0810*/ 	.word	0xffffffff


	//   ....[86]....
        /*0814*/ 	.word	0xffffffff


	//   ....[87]....
        /*0818*/ 	.word	0xffffffff


	//   ....[88]....
        /*081c*/ 	.word	0xffffffff


	//   ....[89]....
        /*0820*/ 	.word	0xffffffff


	//   ....[90]....
        /*0824*/ 	.word	0xffffffff


	//   ....[91]....
        /*0828*/ 	.word	0xffffffff


	//   ....[92]....
        /*082c*/ 	.word	0xffffffff


	//   ....[93]....
        /*0830*/ 	.word	0xffffffff


	//   ....[94]....
        /*0834*/ 	.word	0xffffffff


	//   ....[95]....
        /*0838*/ 	.word	0xffffffff


	//   ....[96]....
        /*083c*/ 	.word	0xffffffff


	//   ....[97]....
        /*0840*/ 	.word	0xffffffff


	//   ....[98]....
        /*0844*/ 	.word	0xffffffff


	//   ....[99]....
        /*0848*/ 	.word	0xffffffff


	//   ....[100]....
        /*084c*/ 	.word	0xffffffff


	//   ....[101]....
        /*0850*/ 	.word	0xffffffff


	//   ....[102]....
        /*0854*/ 	.word	0xffffffff


	//   ....[103]....
        /*0858*/ 	.word	0xffffffff


	//   ....[104]....
        /*085c*/ 	.word	0xffffffff


	//   ....[105]....
        /*0860*/ 	.word	0xffffffff


	//   ....[106]....
        /*0864*/ 	.word	0xffffffff


	//   ....[107]....
        /*0868*/ 	.word	0xffffffff


	//   ....[108]....
        /*086c*/ 	.word	0xffffffff


	//   ....[109]....
        /*0870*/ 	.word	0xffffffff


	//   ....[110]....
        /*0874*/ 	.word	0xffffffff


	//   ....[111]....
        /*0878*/ 	.word	0xffffffff


	//   ....[112]....
        /*087c*/ 	.word	0xffffffff


	//   ....[113]....
        /*0880*/ 	.word	0xffffffff


	//   ....[114]....
        /*0884*/ 	.word	0xffffffff


	//   ....[115]....
        /*0888*/ 	.word	0xffffffff


	//   ....[116]....
        /*088c*/ 	.word	0xffffffff


	//   ....[117]....
        /*0890*/ 	.word	0xffffffff


	//   ....[118]....
        /*0894*/ 	.word	0xffffffff


	//   ....[119]....
        /*0898*/ 	.word	0xffffffff


	//   ....[120]....
        /*089c*/ 	.word	0xffffffff


	//   ....[121]....
        /*08a0*/ 	.word	0xffffffff


	//   ....[122]....
        /*08a4*/ 	.word	0xffffffff


	//   ....[123]....
        /*08a8*/ 	.word	0xffffffff


	//   ....[124]....
        /*08ac*/ 	.word	0xffffffff


	//   ....[125]....
        /*08b0*/ 	.word	0xffffffff


	//   ....[126]....
        /*08b4*/ 	.word	0xffffffff


	//   ....[127]....
        /*08b8*/ 	.word	0xffffffff


	//   ....[128]....
        /*08bc*/ 	.word	0xffffffff


	//   ....[129]....
        /*08c0*/ 	.word	0xffffffff


	//   ....[130]....
        /*08c4*/ 	.word	0xffffffff


	//   ....[131]....
        /*08c8*/ 	.word	0xffffffff


	//   ....[132]....
        /*08cc*/ 	.word	0xffffffff


	//   ....[133]....
        /*08d0*/ 	.word	0xffffffff


	//   ....[134]....
        /*08d4*/ 	.word	0xffffffff


	//   ....[135]....
        /*08d8*/ 	.word	0xffffffff


	//   ....[136]....
        /*08dc*/ 	.word	0xffffffff


	//   ....[137]....
        /*08e0*/ 	.word	0xffffffff


	//   ....[138]....
        /*08e4*/ 	.word	0xffffffff


	//   ....[139]....
        /*08e8*/ 	.word	0xffffffff


	//   ....[140]....
        /*08ec*/ 	.word	0xffffffff


	//   ....[141]....
        /*08f0*/ 	.word	0xffffffff


	//   ....[142]....
        /*08f4*/ 	.word	0xffffffff


	//   ....[143]....
        /*08f8*/ 	.word	0xffffffff


	//   ....[144]....
        /*08fc*/ 	.word	0xffffffff


	//----- nvinfo : EIATTR_COOP_GROUP_INSTR_OFFSETS
	.align		4
.L_314:
        /*0900*/ 	.byte	0x04, 0x28
        /*0902*/ 	.short	(.L_316 - .L_315)


	//   ....[0]....
.L_315:
        /*0904*/ 	.word	0x00000050


	//   ....[1]....
        /*0908*/ 	.word	0x00000200


	//   ....[2]....
        /*090c*/ 	.word	0x00000230


	//   ....[3]....
        /*0910*/ 	.word	0x00000260


	//   ....[4]....
        /*0914*/ 	.word	0x00000290


	//   ....[5]....
        /*0918*/ 	.word	0x000002c0


	//   ....[6]....
        /*091c*/ 	.word	0x000002f0


	//   ....[7]....
        /*0920*/ 	.word	0x00000450


	//   ....[8]....
        /*0924*/ 	.word	0x00000490


	//   ....[9]....
        /*0928*/ 	.word	0x000004c0


	//   ....[10]....
        /*092c*/ 	.word	0x000004f0


	//   ....[11]....
        /*0930*/ 	.word	0x00000520


	//   ....[12]....
        /*0934*/ 	.word	0x00000550


	//   ....[13]....
        /*0938*/ 	.word	0x000005e0


	//   ....[14]....
        /*093c*/ 	.word	0x00000630


	//   ....[15]....
        /*0940*/ 	.word	0x00000650


	//   ....[16]....
        /*0944*/ 	.word	0x000006b0


	//   ....[17]....
        /*0948*/ 	.word	0x00002aa0


	//   ....[18]....
        /*094c*/ 	.word	0x00002ae0


	//   ....[19]....
        /*0950*/ 	.word	0x00002c20


	//   ....[20]....
        /*0954*/ 	.word	0x00002c50


	//   ....[21]....
        /*0958*/ 	.word	0x00002c80


	//   ....[22]....
        /*095c*/ 	.word	0x00002da0


	//   ....[23]....
        /*0960*/ 	.word	0x00002dc0


	//   ....[24]....
        /*0964*/ 	.word	0x00002e00


	//   ....[25]....
        /*0968*/ 	.word	0x00004770


	//   ....[26]....
        /*096c*/ 	.word	0x00004920


	//   ....[27]....
        /*0970*/ 	.word	0x00005210


	//   ....[28]....
        /*0974*/ 	.word	0x00005230


	//   ....[29]....
        /*0978*/ 	.word	0x00005390


	//   ....[30]....
        /*097c*/ 	.word	0x000053e0


	//   ....[31]....
        /*0980*/ 	.word	0x00007940


	//   ....[32]....
        /*0984*/ 	.word	0x00007c80


	//   ....[33]....
        /*0988*/ 	.word	0x000081f0


	//   ....[34]....
        /*098c*/ 	.word	0x00008210


	//   ....[35]....
        /*0990*/ 	.word	0x00008c80


	//   ....[36]....
        /*0994*/ 	.word	0x00008ca0


	//   ....[37]....
        /*0998*/ 	.word	0x0000b2a0


	//   ....[38]....
        /*099c*/ 	.word	0x0000b2c0


	//   ....[39]....
        /*09a0*/ 	.word	0x0000b8e0


	//   ....[40]....
        /*09a4*/ 	.word	0x0000b900


	//   ....[41]....
        /*09a8*/ 	.word	0x0000dda0


	//   ....[42]....
        /*09ac*/ 	.word	0x0000e0e0


	//   ....[43]....
        /*09b0*/ 	.word	0x0000e660


	//   ....[44]....
        /*09b4*/ 	.word	0x0000e680


	//   ....[45]....
        /*09b8*/ 	.word	0x0000f110


	//   ....[46]....
        /*09bc*/ 	.word	0x0000f130


	//   ....[47]....
        /*09c0*/ 	.word	0x00010430


	//   ....[48]....
        /*09c4*/ 	.word	0x00010480


	//   ....[49]....
        /*09c8*/ 	.word	0x000104a0


	//   ....[50]....
        /*09cc*/ 	.word	0x000104c0


	//   ....[51]....
        /*09d0*/ 	.word	0x00011da0


	//   ....[52]....
        /*09d4*/ 	.word	0x00011db0


	//   ....[53]....
        /*09d8*/ 	.word	0x00011dd0


	//   ....[54]....
        /*09dc*/ 	.word	0x00011df0


	//   ....[55]....
        /*09e0*/ 	.word	0x00012200


	//   ....[56]....
        /*09e4*/ 	.word	0x00012220


	//   ....[57]....
        /*09e8*/ 	.word	0x000123c0


	//   ....[58]....
        /*09ec*/ 	.word	0x000123d0


	//   ....[59]....
        /*09f0*/ 	.word	0x00012540


	//   ....[60]....
        /*09f4*/ 	.word	0x00012560


	//   ....[61]....
        /*09f8*/ 	.word	0x000126d0


	//   ....[62]....
        /*09fc*/ 	.word	0x000126e0


	//   ....[63]....
        /*0a00*/ 	.word	0x00012a60


	//   ....[64]....
        /*0a04*/ 	.word	0x00012a80


	//   ....[65]....
        /*0a08*/ 	.word	0x000136d0


	//   ....[66]....
        /*0a0c*/ 	.word	0x000136e0


	//   ....[67]....
        /*0a10*/ 	.word	0x00014740


	//   ....[68]....
        /*0a14*/ 	.word	0x00014760


	//   ....[69]....
        /*0a18*/ 	.word	0x00014910


	//   ....[70]....
        /*0a1c*/ 	.word	0x00014920


	//   ....[71]....
        /*0a20*/ 	.word	0x00014a90


	//   ....[72]....
        /*0a24*/ 	.word	0x00014ab0


	//   ....[73]....
        /*0a28*/ 	.word	0x00014c20


	//   ....[74]....
        /*0a2c*/ 	.word	0x00014c30


	//   ....[75]....
        /*0a30*/ 	.word	0x00014e60


	//   ....[76]....
        /*0a34*/ 	.word	0x00014e80


	//   ....[77]....
        /*0a38*/ 	.word	0x00014fb0


	//   ....[78]....
        /*0a3c*/ 	.word	0x00014ff0


	//   ....[79]....
        /*0a40*/ 	.word	0x00015020


	//   ....[80]....
        /*0a44*/ 	.word	0x00015050


	//   ....[81]....
        /*0a48*/ 	.word	0x00015080


	//   ....[82]....
        /*0a4c*/ 	.word	0x000150b0


	//   ....[83]....
        /*0a50*/ 	.word	0x00015210


	//   ....[84]....
        /*0a54*/ 	.word	0x00015250


	//   ....[85]....
        /*0a58*/ 	.word	0x00015280


	//   ....[86]....
        /*0a5c*/ 	.word	0x000152b0


	//   ....[87]....
        /*0a60*/ 	.word	0x000152e0


	//   ....[88]....
        /*0a64*/ 	.word	0x00015310


	//   ....[89]....
        /*0a68*/ 	.word	0x000153a0


	//   ....[90]....
        /*0a6c*/ 	.word	0x00015400


	//   ....[91]....
        /*0a70*/ 	.word	0x00015410


	//   ....[92]....
        /*0a74*/ 	.word	0x00015470


	//   ....[93]....
        /*0a78*/ 	.word	0x00015ee0


	//   ....[94]....
        /*0a7c*/ 	.word	0x00015f40


	//   ....[95]....
        /*0a80*/ 	.word	0x00015f90


	//   ....[96]....
        /*0a84*/ 	.word	0x00015fe0


	//   ....[97]....
        /*0a88*/ 	.word	0x00016030


	//   ....[98]....
        /*0a8c*/ 	.word	0x000160a0


	//   ....[99]....
        /*0a90*/ 	.word	0x000160e0


	//   ....[100]....
        /*0a94*/ 	.word	0x00016150


	//   ....[101]....
        /*0a98*/ 	.word	0x000161c0


	//   ....[102]....
        /*0a9c*/ 	.word	0x00016220


	//   ....[103]....
        /*0aa0*/ 	.word	0x00016280


	//   ....[104]....
        /*0aa4*/ 	.word	0x000162e0


	//   ....[105]....
        /*0aa8*/ 	.word	0x00016330


	//   ....[106]....
        /*0aac*/ 	.word	0x00016390


	//   ....[107]....
        /*0ab0*/ 	.word	0x00016400


	//   ....[108]....
        /*0ab4*/ 	.word	0x00016470


	//   ....[109]....
        /*0ab8*/ 	.word	0x000164d0


	//   ....[110]....
        /*0abc*/ 	.word	0x00016530


	//   ....[111]....
        /*0ac0*/ 	.word	0x00016590


	//   ....[112]....
        /*0ac4*/ 	.word	0x00016600


	//   ....[113]....
        /*0ac8*/ 	.word	0x00016660


	//   ....[114]....
        /*0acc*/ 	.word	0x000166c0


	//   ....[115]....
        /*0ad0*/ 	.word	0x00016720


	//   ....[116]....
        /*0ad4*/ 	.word	0x00016790


	//   ....[117]....
        /*0ad8*/ 	.word	0x000167f0


	//   ....[118]....
        /*0adc*/ 	.word	0x00016850


	//   ....[119]....
        /*0ae0*/ 	.word	0x000168b0


	//   ....[120]....
        /*0ae4*/ 	.word	0x00016920


	//   ....[121]....
        /*0ae8*/ 	.word	0x00016980


	//   ....[122]....
        /*0aec*/ 	.word	0x000169e0


	//   ....[123]....
        /*0af0*/ 	.word	0x00016a40


	//   ....[124]....
        /*0af4*/ 	.word	0x00016ab0


	//   ....[125]....
        /*0af8*/ 	.word	0x00016b10


	//   ....[126]....
        /*0afc*/ 	.word	0x00016b70


	//   ....[127]....
        /*0b00*/ 	.word	0x00016bd0


	//   ....[128]....
        /*0b04*/ 	.word	0x00016c40


	//   ....[129]....
        /*0b08*/ 	.word	0x00016c90


	//   ....[130]....
        /*0b0c*/ 	.word	0x00016cd0


	//   ....[131]....
        /*0b10*/ 	.word	0x00016d20


	//   ....[132]....
        /*0b14*/ 	.word	0x00016d70


	//   ....[133]....
        /*0b18*/ 	.word	0x00016dc0


	//   ....[134]....
        /*0b1c*/ 	.word	0x00016e30


	//   ....[135]....
        /*0b20*/ 	.word	0x00016e70


	//   ....[136]....
        /*0b24*/ 	.word	0x00016ec0


	//   ....[137]....
        /*0b28*/ 	.word	0x00016f10


	//   ....[138]....
        /*0b2c*/ 	.word	0x00016f60


	//   ....[139]....
        /*0b30*/ 	.word	0x00016fb0


	//   ....[140]....
        /*0b34*/ 	.word	0x00017020


	//   ....[141]....
        /*0b38*/ 	.word	0x00017060


	//   ....[142]....
        /*0b3c*/ 	.word	0x000170d0


	//   ....[143]....
        /*0b40*/ 	.word	0x00017130


	//   ....[144]....
        /*0b44*/ 	.word	0x00017190


	//----- nvinfo : EIATTR_EXIT_INSTR_OFFSETS
	.align		4
.L_316:
        /*0b48*/ 	.byte	0x04, 0x1c
        /*0b4a*/ 	.short	(.L_318 - .L_317)


	//   ....[0]....
.L_317:
        /*0b4c*/ 	.word	0x000010d0


	//   ....[1]....
        /*0b50*/ 	.word	0x00015ea0


	//----- nvinfo : EIATTR_MAX_THREADS
	.align		4
.L_318:
        /*0b54*/ 	.byte	0x04, 0x05
        /*0b56*/ 	.short	(.L_320 - .L_319)
.L_319:
        /*0b58*/ 	.word	0x00000100
        /*0b5c*/ 	.word	0x00000001
        /*0b60*/ 	.word	0x00000001


	//----- nvinfo : EIATTR_CRS_STACK_SIZE
	.align		4
.L_320:
        /*0b64*/ 	.byte	0x04, 0x1e
        /*0b66*/ 	.short	(.L_322 - .L_321)
.L_321:
        /*0b68*/ 	.word	0x00000000
.L_322:


//--------------------- .nv.info._ZN7cutlass13device_kernelIN5flash19enable_sm80_to_sm89INS1_16FlashAttnFwdSm80INS1_25CollectiveMainloopFwdSm80ILi8ELi1ELb0EN4cute5tupleIJNS5_1CILi128EEENS7_ILi32EEENS7_ILi256EEEEEELi256ENS_10bfloat16_tEfNS_4arch4Sm80ELb0ELb1ELb0ELb1ELb0ELb1ELb1ELb1EEENS1_21CollectiveEpilogueFwdINS6_IJS8_SA_S9_EEENS6_IJNS7_ILi1EEESI_SI_EEESC_SE_Li256ELb1ELb1ELb1ELb0EEENS1_36VarlenDynamicPersistentTileSchedulerILi128ELi32ELi256ELi256ELb1ELb1ELb0ELb1ELb0ELb1EEEEEEEEEvNT_6ParamsE --------------------------
	.section	.nv.info._ZN7cutlass13device_kernelIN5flash19enable_sm80_to_sm89INS1_16FlashAttnFwdSm80INS1_25CollectiveMainloopFwdSm80ILi8ELi1ELb0EN4cute5tupleIJNS5_1CILi128EEENS7_ILi32EEENS7_ILi256EEEEEELi256ENS_10bfloat16_tEfNS_4arch4Sm80ELb0ELb1ELb0ELb1ELb0ELb1ELb1ELb1EEENS1_21CollectiveEpilogueFwdINS6_IJS8_SA_S9_EEENS6_IJNS7_ILi1EEESI_SI_EEESC_SE_Li256ELb1ELb1ELb1ELb0EEENS1_36VarlenDynamicPersistentTileSchedulerILi128ELi32ELi256ELi256ELb1ELb1ELb0ELb1ELb0ELb1EEEEEEEEEvNT_6ParamsE,"",@"SHT_CUDA_INFO"
	.sectionflags	@""
	.align	4


	//----- nvinfo : EIATTR_CUDA_API_VERSION
	.align		4
        /*0000*/ 	.byte	0x04, 0x37
        /*0002*/ 	.short	(.L_324 - .L_323)
.L_323:
        /*0004*/ 	.word	0x00000082


	//----- nvinfo : EIATTR_SW2861232_WAR
	.align		4
.L_324:
        /*0008*/ 	.byte	0x01, 0x35
	.zero		2


	//----- nvinfo : EIATTR_PARAM_CBANK
	.align		4
        /*000c*/ 	.byte	0x04, 0x0a
        /*000e*/ 	.short	(.L_326 - .L_325)
	.align		4
.L_325:
        /*0010*/ 	.word	index@(.nv.constant0._ZN7cutlass13device_kernelIN5flash19enable_sm80_to_sm89INS1_16FlashAttnFwdSm80INS1_25CollectiveMainloopFwdSm80ILi8ELi1ELb0EN4cute5tupleIJNS5_1CILi128EEENS7_ILi32EEENS7_ILi256EEEEEELi256ENS_10bfloat16_tEfNS_4arch4Sm80ELb0ELb1ELb0ELb1ELb0ELb1ELb1ELb1EEENS1_21CollectiveEpilogueFwdINS6_IJS8_SA_S9_EEENS6_IJNS7_ILi1EEESI_SI_EEESC_SE_Li256ELb1ELb1ELb1ELb0EEENS1_36VarlenDynamicPersistentTileSchedulerILi128ELi32ELi256ELi256ELb1ELb1ELb0ELb1ELb0ELb1EEEEEEEEEvNT_6ParamsE)
        /*0014*/ 	.short	0x0160
        /*0016*/ 	.short	0x0438


	//----- nvinfo : EIATTR_CBANK_PARAM_SIZE
	.align		4
.L_326:
        /*0018*/ 	.byte	0x03, 0x19
        /*001a*/ 	.short	0x0438


	//----- nvinfo : EIATTR_KPARAM_INFO
	.align		4
        /*001c*/ 	.byte	0x04, 0x17
        /*001e*/ 	.short	(.L_328 - .L_327)
.L_327:
        /*0020*/ 	.word	0x00000000
        /*0024*/ 	.short	0x0000
        /*0026*/ 	.short	0x0000
        /*0028*/ 	.byte	0x00, 0xf0, 0xe1, 0x10


	//----- nvinfo : EIATTR_MAXREG_COUNT
	.align		4
.L_328:
        /*002c*/ 	.byte	0x03, 0x1b
        /*002e*/ 	.short	0x00ff


	//----- nvinfo : EIATTR_NUM_BARRIERS
	.align		4
        /*0030*/ 	.byte	0x02, 0x4c
        /*0032*/ 	.byte	0x06
	.zero		1


	//----- nvinfo : EIATTR_ANNOTATIONS
	.align		4
        /*0034*/ 	.byte	0x04, 0x55
        /*0036*/ 	.short	(.L_330 - .L_329)


	//   ....[0]....
.L_329:
        /*0038*/ 	.word	0x00000001
        /*003c*/ 	.byte	0x70, 0x00, 0x00, 0x00, 0x01, 0x00, 0x00, 0x00, 0xc0, 0x14, 0x00, 0x00, 0x01, 0x00, 0x00, 0x00
        /*004c*/ 	.byte	0x90, 0xa9, 0x01, 0x00, 0x01, 0x00, 0x00, 0x00, 0x90, 0xdf, 0x01, 0x00


	//----- nvinfo : EIATTR_MERCURY_ISA_VERSION
	.align		4
.L_330:
        /*0058*/ 	.byte	0x03, 0x5f
        /*005a*/ 	.short	0x0000


	//----- nvinfo : EIATTR_INT_WARP_WIDE_INSTR_OFFSETS
	.align		4
        /*005c*/ 	.byte	0x04, 0x31
        /*005e*/ 	.short	(.L_332 - .L_331)


	//   ....[0]....
.L_331:
        /*0060*/ 	.word	0x00019f20


	//   ....[1]....
        /*0064*/ 	.word	0x00019fa0


	//----- nvinfo : EIATTR_COOP_GROUP_MASK_REGIDS
	.align		4
.L_332:
        /*0068*/ 	.byte	0x04, 0x29
        /*006a*/ 	.short	(.L_334 - .L_333)


	//   ....[0]....
.L_333:
        /*006c*/ 	.word	0xffffffff


	//   ....[1]....
        /*0070*/ 	.word	0xffffffff


	//   ....[2]....
        /*0074*/ 	.word	0xffffffff


	//   ....[3]....
        /*0078*/ 	.word	0xffffffff


	//   ....[4]....
        /*007c*/ 	.word	0xffffffff


	//   ....[5]....
        /*0080*/ 	.word	0xffffffff


	//   ....[6]....
        /*0084*/ 	.word	0xffffffff


	//   ....[7]....
        /*0088*/ 	.word	0xffffffff


	//   ....[8]....
        /*008c*/ 	.word	0xffffffff


	//   ....[9]....
        /*0090*/ 	.word	0xffffffff


	//   ....[10]....
        /*0094*/ 	.word	0xffffffff


	//   ....[11]....
        /*0098*/ 	.word	0xffffffff


	//   ....[12]....
        /*009c*/ 	.word	0xffffffff


	//   ....[13]....
        /*00a0*/ 	.word	0xffffffff


	//   ....[14]....
        /*00a4*/ 	.word	0xffffffff


	//   ....[15]....
        /*00a8*/ 	.word	0xffffffff


	//   ....[16]....
        /*00ac*/ 	.word	0xffffffff


	//   ....[17]....
        /*00b0*/ 	.word	0xffffffff


	//   ....[18]....
        /*00b4*/ 	.word	0xffffffff


	//   ....[19]....
        /*00b8*/ 	.word	0xffffffff


	//   ....[20]....
        /*00bc*/ 	.word	0xffffffff


	//   ....[21]....
        /*00c0*/ 	.word	0xffffffff


	//   ....[22]....
        /*00c4*/ 	.word	0xffffffff


	//   ....[23]....
        /*00c8*/ 	.word	0xffffffff


	//   ....[24]....
        /*00cc*/ 	.word	0xffffffff


	//   ....[25]....
        /*00d0*/ 	.word	0xffffffff


	//   ....[26]....
        /*00d4*/ 	.word	0xffffffff


	//   ....[27]....
        /*00d8*/ 	.word	0xffffffff


	//   ....[28]....
        /*00dc*/ 	.word	0xffffffff


	//   ....[29]....
        /*00e0*/ 	.word	0xffffffff


	//   ....[30]....
        /*00e4*/ 	.word	0xffffffff


	//   ....[31]....
        /*00e8*/ 	.word	0xffffffff


	//   ....[32]....
        /*00ec*/ 	.word	0xffffffff


	//   ....[33]....
        /*00f0*/ 	.word	0xffffffff


	//   ....[34]....
        /*00f4*/ 	.word	0xffffffff


	//   ....[35]....
        /*00f8*/ 	.word	0xffffffff


	//   ....[36]....
        /*00fc*/ 	.word	0xffffffff


	//   ....[37]....
        /*0100*/ 	.word	0xffffffff


	//   ....[38]....
        /*0104*/ 	.word	0xffffffff


	//   ....[39]....
        /*0108*/ 	.word	0xffffffff


	//   ....[40]....
        /*010c*/ 	.word	0xffffffff


	//   ....[41]....
        /*0110*/ 	.word	0xffffffff


	//   ....[42]....
        /*0114*/ 	.word	0xffffffff


	//   ....[43]....
        /*0118*/ 	.word	0xffffffff


	//   ....[44]....
        /*011c*/ 	.word	0xffffffff


	//   ....[45]....
        /*0120*/ 	.word	0xffffffff


	//   ....[46]....
        /*0124*/ 	.word	0xffffffff


	//   ....[47]....
        /*0128*/ 	.word	0xffffffff


	//   ....[48]....
        /*012c*/ 	.word	0xffffffff


	//   ....[49]....
        /*0130*/ 	.word	0xffffffff


	//   ....[50]....
        /*0134*/ 	.word	0xffffffff


	//   ....[51]....
        /*0138*/ 	.word	0xffffffff


	//   ....[52]....
        /*013c*/ 	.word	0xffffffff


	//   ....[53]....
        /*0140*/ 	.word	0xffffffff


	//   ....[54]....
        /*0144*/ 	.word	0xffffffff


	//   ....[55]....
        /*0148*/ 	.word	0xffffffff


	//   ....[56]....
        /*014c*/ 	.word	0xffffffff


	//   ....[57]....
        /*0150*/ 	.word	0xffffffff


	//   ....[58]....
        /*0154*/ 	.word	0xffffffff


	//   ....[59]....
        /*0158*/ 	.word	0xffffffff


	//   ....[60]....
        /*015c*/ 	.word	0xffffffff


	//   ....[61]....
        /*0160*/ 	.word	0xffffffff


	//   ....[62]....
        /*0164*/ 	.word	0xffffffff


	//   ....[63]....
        /*0168*/ 	.word	0xffffffff


	//   ....[64]....
        /*016c*/ 	.word	0xffffffff


	//   ....[65]....
        /*0170*/ 	.word	0xffffffff


	//   ....[66]....
        /*0174*/ 	.word	0xffffffff


	//   ....[67]....
        /*0178*/ 	.word	0xffffffff


	//   ....[68]....
        /*017c*/ 	.word	0xffffffff


	//   ....[69]....
        /*0180*/ 	.word	0xffffffff


	//   ....[70]....
        /*0184*/ 	.word	0xffffffff


	//   ....[71]....
        /*0188*/ 	.word	0xffffffff


	//   ....[72]....
        /*018c*/ 	.word	0xffffffff


	//   ....[73]....
        /*0190*/ 	.word	0xffffffff


	//   ....[74]....
        /*0194*/ 	.word	0xffffffff


	//   ....[75]....
        /*0198*/ 	.word	0xffffffff


	//   ....[76]....
        /*019c*/ 	.word	0xffffffff


	//   ....[77]....
        /*01a0*/ 	.word	0xffffffff


	//   ....[78]....
        /*01a4*/ 	.word	0xffffffff


	//   ....[79]....
        /*01a8*/ 	.word	0xffffffff


	//   ....[80]....
        /*01ac*/ 	.word	0xffffffff


	//   ....[81]....
        /*01b0*/ 	.word	0xffffffff


	//   ....[82]....
        /*01b4*/ 	.word	0xffffffff


	//   ....[83]....
        /*01b8*/ 	.word	0xffffffff


	//   ....[84]....
        /*01bc*/ 	.word	0xffffffff


	//   ....[85]....
        /*01c0*/ 	.word	0xffffffff


	//   ....[86]....
        /*01c4*/ 	.word	0xffffffff


	//   ....[87]....
        /*01c8*/ 	.word	0xffffffff


	//   ....[88]....
        /*01cc*/ 	.word	0xffffffff


	//   ....[89]....
        /*01d0*/ 	.word	0xffffffff


	//   ....[90]....
        /*01d4*/ 	.word	0xffffffff


	//   ....[91]....
        /*01d8*/ 	.word	0xffffffff


	//   ....[92]....
        /*01dc*/ 	.word	0xffffffff


	//   ....[93]....
        /*01e0*/ 	.word	0xffffffff


	//   ....[94]....
        /*01e4*/ 	.word	0xffffffff


	//   ....[95]....
        /*01e8*/ 	.word	0xffffffff


	//   ....[96]....
        /*01ec*/ 	.word	0xffffffff


	//   ....[97]....
        /*01f0*/ 	.word	0xffffffff


	//   ....[98]....
        /*01f4*/ 	.word	0xffffffff


	//   ....[99]....
        /*01f8*/ 	.word	0xffffffff


	//   ....[100]....
        /*01fc*/ 	.word	0xffffffff


	//   ....[101]....
        /*0200*/ 	.word	0xffffffff


	//   ....[102]....
        /*0204*/ 	.word	0xffffffff


	//   ....[103]....
        /*0208*/ 	.word	0xffffffff


	//   ....[104]....
        /*020c*/ 	.word	0xffffffff


	//   ....[105]....
        /*0210*/ 	.word	0xffffffff


	//   ....[106]....
        /*0214*/ 	.word	0xffffffff


	//   ....[107]....
        /*0218*/ 	.word	0xffffffff


	//   ....[108]....
        /*021c*/ 	.word	0xffffffff


	//   ....[109]....
        /*0220*/ 	.word	0xffffffff


	//   ....[110]....
        /*0224*/ 	.word	0xffffffff


	//   ....[111]....
        /*0228*/ 	.word	0xffffffff


	//   ....[112]....
        /*022c*/ 	.word	0xffffffff


	//   ....[113]....
        /*0230*/ 	.word	0xffffffff


	//   ....[114]....
        /*0234*/ 	.word	0xffffffff


	//   ....[115]....
        /*0238*/ 	.word	0xffffffff


	//   ....[116]....
        /*023c*/ 	.word	0xffffffff


	//   ....[117]....
        /*0240*/ 	.word	0xffffffff


	//   ....[118]....
        /*0244*/ 	.word	0xffffffff


	//   ....[119]....
        /*0248*/ 	.word	0xffffffff


	//   ....[120]....
        /*024c*/ 	.word	0xffffffff


	//   ....[121]....
        /*0250*/ 	.word	0xffffffff


	//   ....[122]....
        /*0254*/ 	.word	0xffffffff


	//   ....[123]....
        /*0258*/ 	.word	0xffffffff


	//   ....[124]....
        /*025c*/ 	.word	0xffffffff


	//   ....[125]....
        /*0260*/ 	.word	0xffffffff


	//   ....[126]....
        /*0264*/ 	.word	0xffffffff


	//   ....[127]....
        /*0268*/ 	.word	0xffffffff


	//   ....[128]....
        /*026c*/ 	.word	0xffffffff


	//   ....[129]....
        /*0270*/ 	.word	0xffffffff


	//   ....[130]....
        /*0274*/ 	.word	0xffffffff


	//   ....[131]....
        /*0278*/ 	.word	0xffffffff


	//   ....[132]....
        /*027c*/ 	.word	0xffffffff


	//   ....[133]....
        /*0280*/ 	.word	0xffffffff


	//   ....[134]....
        /*0284*/ 	.word	0xffffffff


	//   ....[135]....
        /*0288*/ 	.word	0xffffffff


	//   ....[136]....
        /*028c*/ 	.word	0xffffffff


	//   ....[137]....
        /*0290*/ 	.word	0xffffffff


	//   ....[138]....
        /*0294*/ 	.word	0xffffffff


	//   ....[139]....
        /*0298*/ 	.word	0xffffffff


	//   ....[140]....
        /*029c*/ 	.word	0xffffffff


	//   ....[141]....
        /*02a0*/ 	.word	0xffffffff


	//   ....[142]....
        /*02a4*/ 	.word	0xffffffff


	//   ....[143]....
        /*02a8*/ 	.word	0xffffffff


	//   ....[144]....
        /*02ac*/ 	.word	0xffffffff


	//   ....[145]....
        /*02b0*/ 	.word	0xffffffff


	//   ....[146]....
        /*02b4*/ 	.word	0xffffffff


	//   ....[147]....
        /*02b8*/ 	.word	0xffffffff


	//   ....[148]....
        /*02bc*/ 	.word	0xffffffff


	//   ....[149]....
        /*02c0*/ 	.word	0xffffffff


	//   ....[150]....
        /*02c4*/ 	.word	0xffffffff


	//   ....[151]....
        /*02c8*/ 	.word	0xffffffff


	//   ....[152]....
        /*02cc*/ 	.word	0xffffffff


	//   ....[153]....
        /*02d0*/ 	.word	0xffffffff


	//   ....[154]....
        /*02d4*/ 	.word	0xffffffff


	//   ....[155]....
        /*02d8*/ 	.word	0xffffffff


	//   ....[156]....
        /*02dc*/ 	.word	0xffffffff


	//   ....[157]....
        /*02e0*/ 	.word	0xffffffff


	//   ....[158]....
        /*02e4*/ 	.word	0xffffffff


	//   ....[159]....
        /*02e8*/ 	.word	0xffffffff


	//   ....[160]....
        /*02ec*/ 	.word	0xffffffff


	//   ....[161]....
        /*02f0*/ 	.word	0xffffffff


	//   ....[162]....
        /*02f4*/ 	.word	0xffffffff


	//   ....[163]....
        /*02f8*/ 	.word	0xffffffff


	//   ....[164]....
        /*02fc*/ 	.word	0xffffffff


	//   ....[165]....
        /*0300*/ 	.word	0xffffffff


	//   ....[166]....
        /*0304*/ 	.word	0xffffffff


	//   ....[167]....
        /*0308*/ 	.word	0xffffffff


	//   ....[168]....
        /*030c*/ 	.word	0xffffffff


	//   ....[169]....
        /*0310*/ 	.word	0xffffffff


	//   ....[170]....
        /*0314*/ 	.word	0xffffffff


	//   ....[171]....
        /*0318*/ 	.word	0xffffffff


	//   ....[172]....
        /*031c*/ 	.word	0xffffffff


	//   ....[173]....
        /*0320*/ 	.word	0xffffffff


	//   ....[174]....
        /*0324*/ 	.word	0xffffffff


	//   ....[175]....
        /*0328*/ 	.word	0xffffffff


	//   ....[176]....
        /*032c*/ 	.word	0xffffffff


	//   ....[177]....
        /*0330*/ 	.word	0xffffffff


	//   ....[178]....
        /*0334*/ 	.word	0xffffffff


	//   ....[179]....
        /*0338*/ 	.word	0xffffffff


	//   ....[180]....
        /*033c*/ 	.word	0xffffffff


	//   ....[181]....
        /*0340*/ 	.word	0xffffffff


	//   ....[182]....
        /*0344*/ 	.word	0xffffffff


	//   ....[183]....
        /*0348*/ 	.word	0xffffffff


	//   ....[184]....
        /*034c*/ 	.word	0xffffffff


	//----- nvinfo : EIATTR_COOP_GROUP_INSTR_OFFSETS
	.align		4
.L_334:
        /*0350*/ 	.byte	0x04, 0x28
        /*0352*/ 	.short	(.L_336 - .L_335)


	//   ....[0]....
.L_335:
        /*0354*/ 	.word	0x00000050


	//   ....[1]....
        /*0358*/ 	.word	0x000001f0


	//   ....[2]....
        /*035c*/ 	.word	0x00000220


	//   ....[3]....
        /*0360*/ 	.word	0x00000250


	//   ....[4]....
        /*0364*/ 	.word	0x00000280


	//   ....[5]....
        /*0368*/ 	.word	0x000002b0


	//   ....[6]....
        /*036c*/ 	.word	0x000002e0


	//   ....[7]....
        /*0370*/ 	.word	0x00000450


	//   ....[8]....
        /*0374*/ 	.word	0x00000490


	//   ....[9]....
        /*0378*/ 	.word	0x000004c0


	//   ....[10]....
        /*037c*/ 	.word	0x000004f0


	//   ....[11]....
        /*0380*/ 	.word	0x00000520


	//   ....[12]....
        /*0384*/ 	.word	0x00000550


	//   ....[13]....
        /*0388*/ 	.word	0x000005e0


	//   ....[14]....
        /*038c*/ 	.word	0x00000620


	//   ....[15]....
        /*0390*/ 	.word	0x00000640


	//   ....[16]....
        /*0394*/ 	.word	0x000006a0


	//   ....[17]....
        /*0398*/ 	.word	0x00006bb0


	//   ....[18]....
        /*039c*/ 	.word	0x00006bd0


	//   ....[19]....
        /*03a0*/ 	.word	0x00006dc0


	//   ....[20]....
        /*03a4*/ 	.word	0x00006dd0


	//   ....[21]....
        /*03a8*/ 	.word	0x00006f60


	//   ....[22]....
        /*03ac*/ 	.word	0x00006f80


	//   ....[23]....
        /*03b0*/ 	.word	0x00007110


	//   ....[24]....
        /*03b4*/ 	.word	0x00007120


	//   ....[25]....
        /*03b8*/ 	.word	0x00007770


	//   ....[26]....
        /*03bc*/ 	.word	0x00007790


	//   ....[27]....
        /*03c0*/ 	.word	0x000077b0


	//   ....[28]....
        /*03c4*/ 	.word	0x000077c0


	//   ....[29]....
        /*03c8*/ 	.word	0x00007c50


	//   ....[30]....
        /*03cc*/ 	.word	0x00007c90


	//   ....[31]....
        /*03d0*/ 	.word	0x00007cd0


	//   ....[32]....
        /*03d4*/ 	.word	0x00007d10


	//   ....[33]....
        /*03d8*/ 	.word	0x000081d0


	//   ....[34]....
        /*03dc*/ 	.word	0x00008210


	//   ....[35]....
        /*03e0*/ 	.word	0x00008250


	//   ....[36]....
        /*03e4*/ 	.word	0x00008280


	//   ....[37]....
        /*03e8*/ 	.word	0x000086e0


	//   ....[38]....
        /*03ec*/ 	.word	0x00008720


	//   ....[39]....
        /*03f0*/ 	.word	0x00008760


	//   ....[40]....
        /*03f4*/ 	.word	0x00008780


	//   ....[41]....
        /*03f8*/ 	.word	0x0000c100


	//   ....[42]....
        /*03fc*/ 	.word	0x0000c120


	//   ....[43]....
        /*0400*/ 	.word	0x0000c140


	//   ....[44]....
        /*0404*/ 	.word	0x0000c150


	//   ....[45]....
        /*0408*/ 	.word	0x0000c380


	//   ....[46]....
        /*040c*/ 	.word	0x0000c3f0


	//   ....[47]....
        /*0410*/ 	.word	0x0000c440


	//   ....[48]....
        /*0414*/ 	.word	0x0000c490


	//   ....[49]....
        /*0418*/ 	.word	0x0000c820


	//   ....[50]....
        /*041c*/ 	.word	0x0000c870


	//   ....[51]....
        /*0420*/ 	.word	0x0000c8d0


	//   ....[52]....
        /*0424*/ 	.word	0x0000c910


	//   ....[53]....
        /*0428*/ 	.word	0x0000cbc0


	//   ....[54]....
        /*042c*/ 	.word	0x0000cc30


	//   ....[55]....
        /*0430*/ 	.word	0x0000cc80


	//   ....[56]....
        /*0434*/ 	.word	0x0000ccd0


	//   ....[57]....
        /*0438*/ 	.word	0x00011690


	//   ....[58]....
        /*043c*/ 	.word	0x000118b0


	//   ....[59]....
        /*0440*/ 	.word	0x00011d90


	//   ....[60]....
        /*0444*/ 	.word	0x00011f40


	//   ....[61]....
        /*0448*/ 	.word	0x00011fa0


	//   ....[62]....
        /*044c*/ 	.word	0x00012040


	//   ....[63]....
        /*0450*/ 	.word	0x00012e10


	//   ....[64]....
        /*0454*/ 	.word	0x000136c0


	//   ....[65]....
        /*0458*/ 	.word	0x00013b30


	//   ....[66]....
        /*045c*/ 	.word	0x00013c80


	//   ....[67]....
        /*0460*/ 	.word	0x00013cb0


	//   ....[68]....
        /*0464*/ 	.word	0x00013d00


	//   ....[69]....
        /*0468*/ 	.word	0x00015ce0


	//   ....[70]....
        /*046c*/ 	.word	0x00015d00


	//   ....[71]....
        /*0470*/ 	.word	0x00015d20


	//   ....[72]....
        /*0474*/ 	.word	0x00015d40


	//   ....[73]....
        /*0478*/ 	.word	0x00017370


	//   ....[74]....
        /*047c*/ 	.word	0x00017bf0


	//   ....[75]....
        /*0480*/ 	.word	0x00018060


	//   ....[76]....
        /*0484*/ 	.word	0x00018160


	//   ....[77]....
        /*0488*/ 	.word	0x000181c0


	//   ....[78]....
        /*048c*/ 	.word	0x00018260


	//   ....[79]....
        /*0490*/ 	.word	0x00019500


	//   ....[80]....
        /*0494*/ 	.word	0x00019530


	//   ....[81]....
        /*0498*/ 	.word	0x00019540


	//   ....[82]....
        /*049c*/ 	.word	0x00019570


	//   ....[83]....
        /*04a0*/ 	.word	0x0001acf0


	//   ....[84]....
        /*04a4*/ 	.word	0x0001ad20


	//   ....[85]....
        /*04a8*/ 	.word	0x0001ad30


	//   ....[86]....
        /*04ac*/ 	.word	0x0001ad40


	//   ....[87]....
        /*04b0*/ 	.word	0x0001b100


	//   ....[88]....
        /*04b4*/ 	.word	0x0001b120


	//   ....[89]....
        /*04b8*/ 	.word	0x0001b2f0


	//   ....[90]....
        /*04bc*/ 	.word	0x0001b300


	//   ....[91]....
        /*04c0*/ 	.word	0x0001b470


	//   ....[92]....
        /*04c4*/ 	.word	0x0001b490


	//   ....[93]....
        /*04c8*/ 	.word	0x0001b600


	//   ....[94]....
        /*04cc*/ 	.word	0x0001b610


	//   ....[95]....
        /*04d0*/ 	.word	0x0001b970


	//   ....[96]....
        /*04d4*/ 	.word	0x0001b990


	//   ....[97]....
        /*04d8*/ 	.word	0x0001c5c0


	//   ....[98]....
        /*04dc*/ 	.word	0x0001c5d0


	//   ....[99]....
        /*04e0*/ 	.word	0x0001d920


	//   ....[100]....
        /*04e4*/ 	.word	0x0001d940


	//   ....[101]....
        /*04e8*/ 	.word	0x0001db20


	//   ....[102]....
        /*04ec*/ 	.word	0x0001db30


	//   ....[103]....
        /*04f0*/ 	.word	0x0001dca0


	//   ....[104]....
        /*04f4*/ 	.word	0x0001dcc0


	//   ....[105]....
        /*04f8*/ 	.word	0x0001de30


	//   ....[106]....
        /*04fc*/ 	.word	0x0001de40


	//   ....[107]....
        /*0500*/ 	.word	0x0001e050


	//   ....[108]....
        /*0504*/ 	.word	0x0001e070


	//   ....[109]....
        /*0508*/ 	.word	0x0001e190


	//   ....[110]....
        /*050c*/ 	.word	0x0001e1d0


	//   ....[111]....
        /*0510*/ 	.word	0x0001e200


	//   ....[112]....
        /*0514*/ 	.word	0x0001e230


	//   ....[113]....
        /*0518*/ 	.word	0x0001e260


	//   ....[114]....
        /*051c*/ 	.word	0x0001e290


	//   ....[115]....
        /*0520*/ 	.word	0x0001e3e0


	//   ....[116]....
        /*0524*/ 	.word	0x0001e420


	//   ....[117]....
        /*0528*/ 	.word	0x0001e450


	//   ....[118]....
        /*052c*/ 	.word	0x0001e480


	//   ....[119]....
        /*0530*/ 	.word	0x0001e4b0


	//   ....[120]....
        /*0534*/ 	.word	0x0001e4e0


	//   ....[121]....
        /*0538*/ 	.word	0x0001e570


	//   ....[122]....
        /*053c*/ 	.word	0x0001e5b0


	//   ....[123]....
        /*0540*/ 	.word	0x0001e5c0


	//   ....[124]....
        /*0544*/ 	.word	0x0001e620


	//   ....[125]....
        /*0548*/ 	.word	0x0001eff0


	//   ....[126]....
        /*054c*/ 	.word	0x0001f050


	//   ....[127]....
        /*0550*/ 	.word	0x0001f0a0


	//   ....[128]....
        /*0554*/ 	.word	0x0001f0f0


	//   ....[129]....
        /*0558*/ 	.word	0x0001f140


	//   ....[130]....
        /*055c*/ 	.word	0x0001f1b0


	//   ....[131]....
        /*0560*/ 	.word	0x0001f200


	//   ....[132]....
        /*0564*/ 	.word	0x0001f270


	//   ....[133]....
        /*0568*/ 	.word	0x0001f2e0


	//   ....[134]....
        /*056c*/ 	.word	0x0001f340


	//   ....[135]....
        /*0570*/ 	.word	0x0001f3b0


	//   ....[136]....
        /*0574*/ 	.word	0x0001f420


	//   ....[137]....
        /*0578*/ 	.word	0x0001f490


	//   ....[138]....
        /*057c*/ 	.word	0x0001f4f0


	//   ....[139]....
        /*0580*/ 	.word	0x0001f560


	//   ....[140]....
        /*0584*/ 	.word	0x0001f5d0


	//   ....[141]....
        /*0588*/ 	.word	0x0001f640


	//   ....[142]....
        /*058c*/ 	.word	0x0001f6a0


	//   ....[143]....
        /*0590*/ 	.word	0x0001f700


	//   ....[144]....
        /*0594*/ 	.word	0x0001f760


	//   ....[145]....
        /*0598*/ 	.word	0x0001f7b0


	//   ....[146]....
        /*059c*/ 	.word	0x0001f800


	//   ....[147]....
        /*05a0*/ 	.word	0x0001f870


	//   ....[148]....
        /*05a4*/ 	.word	0x0001f8e0


	//   ....[149]....
        /*05a8*/ 	.word	0x0001f950


	//   ....[150]....
        /*05ac*/ 	.word	0x0001f9b0


	//   ....[151]....
        /*05b0*/ 	.word	0x0001fa20


	//   ....[152]....
        /*05b4*/ 	.word	0x0001fa90


	//   ....[153]....
        /*05b8*/ 	.word	0x0001fb00


	//   ....[154]....
        /*05bc*/ 	.word	0x0001fb60


	//   ....[155]....
        /*05c0*/ 	.word	0x0001fbd0


	//   ....[156]....
        /*05c4*/ 	.word	0x0001fc40


	//   ....[157]....
        /*05c8*/ 	.word	0x0001fcb0


	//   ....[158]....
        /*05cc*/ 	.word	0x0001fd10


	//   ....[159]....
        /*05d0*/ 	.word	0x0001fd80


	//   ....[160]....
        /*05d4*/ 	.word	0x0001fdf0


	//   ....[161]....
        /*05d8*/ 	.word	0x0001fe60


	//   ....[162]....
        /*05dc*/ 	.word	0x0001fec0


	//   ....[163]....
        /*05e0*/ 	.word	0x0001ff30


	//   ....[164]....
        /*05e4*/ 	.word	0x0001ffa0


	//   ....[165]....
        /*05e8*/ 	.word	0x00020010


	//   ....[166]....
        /*05ec*/ 	.word	0x00020070


	//   ....[167]....
        /*05f0*/ 	.word	0x000200e0


	//   ....[168]....
        /*05f4*/ 	.word	0x00020150


	//   ....[169]....
        /*05f8*/ 	.word	0x000201a0


	//   ....[170]....
        /*05fc*/ 	.word	0x000201e0


	//   ....[171]....
        /*0600*/ 	.word	0x00020230


	//   ....[172]....
        /*0604*/ 	.word	0x00020280


	//   ....[173]....
        /*0608*/ 	.word	0x000202d0


	//   ....[174]....
        /*060c*/ 	.word	0x00020340


	//   ....[175]....
        /*0610*/ 	.word	0x00020390


	//   ....[176]....
        /*0614*/ 	.word	0x000203e0


	//   ....[177]....
        /*0618*/ 	.word	0x00020430


	//   ....[178]....
        /*061c*/ 	.word	0x00020480


	//   ....[179]....
        /*0620*/ 	.word	0x000204d0


	//   ....[180]....
        /*0624*/ 	.word	0x00020540


	//   ....[181]....
        /*0628*/ 	.word	0x00020590


	//   ....[182]....
        /*062c*/ 	.word	0x00020600


	//   ....[183]....
        /*0630*/ 	.word	0x00020660


	//   ....[184]....
        /*0634*/ 	.word	0x000206d0


	//----- nvinfo : EIATTR_EXIT_INSTR_OFFSETS
	.align		4
.L_336:
        /*0638*/ 	.byte	0x04, 0x1c
        /*063a*/ 	.short	(.L_338 - .L_337)


	//   ....[0]....
.L_337:
        /*063c*/ 	.word	0x00001000


	//   ....[1]....
        /*0640*/ 	.word	0x0001efb0


	//----- nvinfo : EIATTR_MAX_THREADS
	.align		4
.L_338:
        /*0644*/ 	.byte	0x04, 0x05
        /*0646*/ 	.short	(.L_340 - .L_339)
.L_339:
        /*0648*/ 	.word	0x00000100
        /*064c*/ 	.word	0x00000001
        /*0650*/ 	.word	0x00000001


	//----- nvinfo : EIATTR_CRS_STACK_SIZE
	.align		4
.L_340:
        /*0654*/ 	.byte	0x04, 0x1e
        /*0656*/ 	.short	(.L_342 - .L_341)
.L_341:
        /*0658*/ 	.word	0x00000000
.L_342:


//--------------------- .nv.info._ZN7cutlass13device_kernelIN5flash19enable_sm80_to_sm89INS1_16FlashAttnFwdSm80INS1_25CollectiveMainloopFwdSm80ILi8ELi1ELb1EN4cute5tupleIJNS5_1CILi128EEENS7_ILi64EEENS7_ILi256EEEEEELi256ENS_10bfloat16_tEfNS_4arch4Sm80ELb1ELb0ELb0ELb0ELb0ELb0ELb1ELb1EEENS1_21CollectiveEpilogueFwdINS6_IJS8_SA_S9_EEENS6_IJNS7_ILi1EEESI_SI_EEESC_SE_Li256ELb0ELb1ELb1ELb0EEENS1_30DynamicPersistentTileSchedulerILi256ELi256ELb1ELb1ELb0EEEEEEEEEvNT_6ParamsE --------------------------
	.section	.nv.info._ZN7cutlass13device_kernelIN5flash19enable_sm80_to_sm89INS1_16FlashAttnFwdSm80INS1_25CollectiveMainloopFwdSm80ILi8ELi1ELb1EN4cute5tupleIJNS5_1CILi128EEENS7_ILi64EEENS7_ILi256EEEEEELi256ENS_10bfloat16_tEfNS_4arch4Sm80ELb1ELb0ELb0ELb0ELb0ELb0ELb1ELb1EEENS1_21CollectiveEpilogueFwdINS6_IJS8_SA_S9_EEENS6_IJNS7_ILi1EEESI_SI_EEESC_SE_Li256ELb0ELb1ELb1ELb0EEENS1_30DynamicPersistentTileSchedulerILi256ELi256ELb1ELb1ELb0EEEEEEEEEvNT_6ParamsE,"",@"SHT_CUDA_INFO"
	.sectionflags	@""
	.align	4


	//----- nvinfo : EIATTR_CUDA_API_VERSION
	.align		4
        /*0000*/ 	.byte	0x04, 0x37
        /*0002*/ 	.short	(.L_344 - .L_343)
.L_343:
        /*0004*/ 	.word	0x00000082


	//----- nvinfo : EIATTR_SW2861232_WAR
	.align		4
.L_344:
        /*0008*/ 	.byte	0x01, 0x35
	.zero		2


	//----- nvinfo : EIATTR_PARAM_CBANK
	.align		4
        /*000c*/ 	.byte	0x04, 0x0a
        /*000e*/ 	.short	(.L_346 - .L_345)
	.align		4
.L_345:
        /*0010*/ 	.word	index@(.nv.constant0._ZN7cutlass13device_kernelIN5flash19enable_sm80_to_sm89INS1_16FlashAttnFwdSm80INS1_25CollectiveMainloopFwdSm80ILi8ELi1ELb1EN4cute5tupleIJNS5_1CILi128EEENS7_ILi64EEENS7_ILi256EEEEEELi256ENS_10bfloat16_tEfNS_4arch4Sm80ELb1ELb0ELb0ELb0ELb0ELb0ELb1ELb1EEENS1_21CollectiveEpilogueFwdINS6_IJS8_SA_S9_EEENS6_IJNS7_ILi1EEESI_SI_EEESC_SE_Li256ELb0ELb1ELb1ELb0EEENS1_30DynamicPersistentTileSchedulerILi256ELi256ELb1ELb1ELb0EEEEEEEEEvNT_6ParamsE)
        /*0014*/ 	.short	0x0160
        /*0016*/ 	.short	0x0428


	//----- nvinfo : EIATTR_CBANK_PARAM_SIZE
	.align		4
.L_346:
        /*0018*/ 	.byte	0x03, 0x19
        /*001a*/ 	.short	0x0428


	//----- nvinfo : EIATTR_KPARAM_INFO
	.align		4
        /*001c*/ 	.byte	0x04, 0x17
        /*001e*/ 	.short	(.L_348 - .L_347)
.L_347:
        /*0020*/ 	.word	0x00000000
        /*0024*/ 	.short	0x0000
        /*0026*/ 	.short	0x0000
        /*0028*/ 	.byte	0x00, 0xf0, 0xa1, 0x10


	//----- nvinfo : EIATTR_MAXREG_COUNT
	.align		4
.L_348:
        /*002c*/ 	.byte	0x03, 0x1b
        /*002e*/ 	.short	0x00ff


	//----- nvinfo : EIATTR_NUM_BARRIERS
	.align		4
        /*0030*/ 	.byte	0x02, 0x4c
        /*0032*/ 	.byte	0x06
	.zero		1


	//----- nvinfo : EIATTR_ANNOTATIONS
	.align		4
        /*0034*/ 	.byte	0x04, 0x55
        /*0036*/ 	.short	(.L_350 - .L_349)


	//   ....[0]....
.L_349:
        /* <DEDUP_REMOVED lines=125> */


	//----- nvinfo : EIATTR_MERCURY_ISA_VERSION
	.align		4
.L_350:
        /*07f0*/ 	.byte	0x03, 0x5f
        /*07f2*/ 	.short	0x0000


	//----- nvinfo : EIATTR_INT_WARP_WIDE_INSTR_OFFSETS
	.align		4
        /*07f4*/ 	.byte	0x04, 0x31
        /*07f6*/ 	.short	(.L_352 - .L_351)


	//   ....[0]....
.L_351:
        /*07f8*/ 	.word	0x0000d890


	//   ....[1]....
        /*07fc*/ 	.word	0x0000d910


	//----- nvinfo : EIATTR_COOP_GROUP_MASK_REGIDS
	.align		4
.L_352:
        /*0800*/ 	.byte	0x04, 0x29
        /*0802*/ 	.short	(.L_354 - .L_353)


	//   ....[0]....
.L_353:
        /*0804*/ 	.word	0xffffffff


	//   ....[1]....
        /*0808*/ 	.word	0xffffffff


	//   ....[2]....
        /*080c*/ 	.word	0xffffffff


	//   ....[3]....
        /*0810*/ 	.word	0xffffffff


	//   ....[4]....
        /*0814*/ 	.word	0xffffffff


	//   ....[5]....
        /*0818*/ 	.word	0xffffffff


	//   ....[6]....
        /*081c*/ 	.word	0xffffffff


	//   ....[7]....
        /*0820*/ 	.word	0xffffffff


	//   ....[8]....
        /*0824*/ 	.word	0xffffffff


	//   ....[9]....
        /*0828*/ 	.word	0xffffffff


	//   ....[10]....
        /*082c*/ 	.word	0xffffffff


	//   ....[11]....
        /*0830*/ 	.word	0xffffffff


	//   ....[12]....
        /*0834*/ 	.word	0xffffffff


	//   ....[13]....
        /*0838*/ 	.word	0xffffffff


	//   ....[14]....
        /*083c*/ 	.word	0xffffffff


	//   ....[15]....
        /*0840*/ 	.word	0xffffffff


	//   ....[16]....
        /*0844*/ 	.word	0xffffffff


	//   ....[17]....
        /*0848*/ 	.word	0xffffffff


	//   ....[18]....
        /*084c*/ 	.word	0xffffffff


	//   ....[19]....
        /*0850*/ 	.word	0xffffffff


	//   ....[20]....
        /*0854*/ 	.word	0xffffffff


	//   ....[21]....
        /*0858*/ 	.word	0xffffffff


	//   ....[22]....
        /*085c*/ 	.word	0xffffffff


	//   ....[23]....
        /*0860*/ 	.word	0xffffffff


	//   ....[24]....
        /*0864*/ 	.word	0xffffffff


	//   ....[25]....
        /*0868*/ 	.word	0xffffffff


	//   ....[26]....
        /*086c*/ 	.word	0xffffffff


	//   ....[27]....
        /*0870*/ 	.word	0xffffffff


	//   ....[28]....
        /*0874*/ 	.word	0xffffffff


	//   ....[29]....
        /*0878*/ 	.word	0xffffffff


	//   ....[30]....
        /*087c*/ 	.word	0xffffffff


	//   ....[31]....
        /*0880*/ 	.word	0xffffffff


	//   ....[32]....
        /*0884*/ 	.word	0xffffffff


	//   ....[33]....
        /*0888*/ 	.word	0xffffffff


	//   ....[34]....
        /*088c*/ 	.word	0xffffffff


	//   ....[35]....
        /*0890*/ 	.word	0xffffffff


	//   ....[36]....
        /*0894*/ 	.word	0xffffffff


	//   ....[37]....
        /*0898*/ 	.word	0xffffffff


	//   ....[38]....
        /*089c*/ 	.word	0xffffffff


	//   ....[39]....
        /*08a0*/ 	.word	0xffffffff


	//   ....[40]....
        /*08a4*/ 	.word	0xffffffff


	//   ....[41]....
        /*08a8*/ 	.word	0xffffffff


	//   ....[42]....
        /*08ac*/ 	.word	0xffffffff


	//   ....[43]....
        /*08b0*/ 	.word	0xffffffff


	//----- nvinfo : EIATTR_COOP_GROUP_INSTR_OFFSETS
	.align		4
.L_354:
        /*08b4*/ 	.byte	0x04, 0x28
        /*08b6*/ 	.short	(.L_356 - .L_355)


	//   ....[0]....
.L_355:
        /*08b8*/ 	.word	0x00000050


	//   ....[1]....
        /*08bc*/ 	.word	0x00001de0


	//   ....[2]....
        /*08c0*/ 	.word	0x00001df0


	//   ....[3]....
        /*08c4*/ 	.word	0x00001e20


	//   ....[4]....
        /*08c8*/ 	.word	0x00001e40


	//   ....[5]....
        /*08cc*/ 	.word	0x00001e50


	//   ....[6]....
        /*08d0*/ 	.word	0x00001e70


	//   ....[7]....
        /*08d4*/ 	.word	0x00001fa0


	//   ....[8]....
        /*08d8*/ 	.word	0x00001fb0


	//   ....[9]....
        /*08dc*/ 	.word	0x00003870


	//   ....[10]....
        /*08e0*/ 	.word	0x00003880


	//   ....[11]....
        /*08e4*/ 	.word	0x00003dc0


	//   ....[12]....
        /*08e8*/ 	.word	0x00003f40


	//   ....[13]....
        /*08ec*/ 	.word	0x00003f50


	//   ....[14]....
        /*08f0*/ 	.word	0x00003f80


	//   ....[15]....
        /*08f4*/ 	.word	0x00006bd0


	//   ....[16]....
        /*08f8*/ 	.word	0x00006bf0


	//   ....[17]....
        /*08fc*/ 	.word	0x00007300


	//   ....[18]....
        /*0900*/ 	.word	0x000074e0


	//   ....[19]....
        /*0904*/ 	.word	0x00007500


	//   ....[20]....
        /*0908*/ 	.word	0x00007640


	//   ....[21]....
        /*090c*/ 	.word	0x0000abf0


	//   ....[22]....
        /*0910*/ 	.word	0x0000ac20


	//   ....[23]....
        /*0914*/ 	.word	0x0000ac40


	//   ....[24]....
        /*0918*/ 	.word	0x0000ac60


	//   ....[25]....
        /*091c*/ 	.word	0x0000ce40


	//   ....[26]....
        /*0920*/ 	.word	0x0000ce90


	//   ....[27]....
        /*0924*/ 	.word	0x0000ceb0


	//   ....[28]....
        /*0928*/ 	.word	0x0000ced0


	//   ....[29]....
        /*092c*/ 	.word	0x0000da60


	//   ....[30]....
        /*0930*/ 	.word	0x0000dfc0


	//   ....[31]....
        /*0934*/ 	.word	0x0000dfd0


	//   ....[32]....
        /*0938*/ 	.word	0x0000e000


	//   ....[33]....
        /*093c*/ 	.word	0x0000e020


	//   ....[34]....
        /*0940*/ 	.word	0x0000e110


	//   ....[35]....
        /*0944*/ 	.word	0x0000e170


	//   ....[36]....
        /*0948*/ 	.word	0x0000ec20


	//   ....[37]....
        /*094c*/ 	.word	0x0000ec30


	//   ....[38]....
        /*0950*/ 	.word	0x0000f7c0


	//   ....[39]....
        /*0954*/ 	.word	0x0000f8a0


	//   ....[40]....
        /*0958*/ 	.word	0x0000f900


	//   ....[41]....
        /*095c*/ 	.word	0x0000f950


	//   ....[42]....
        /*0960*/ 	.word	0x0000f9b0


	//   ....[43]....
        /*0964*/ 	.word	0x0000fa00


	//----- nvinfo : EIATTR_EXIT_INSTR_OFFSETS
	.align		4
.L_356:
        /*0968*/ 	.byte	0x04, 0x1c
        /*096a*/ 	.short	(.L_358 - .L_357)


	//   ....[0]....
.L_357:
        /*096c*/ 	.word	0x000000a0


	//   ....[1]....
        /*0970*/ 	.word	0x0000f860


	//----- nvinfo : EIATTR_MAX_THREADS
	.align		4
.L_358:
        /*0974*/ 	.byte	0x04, 0x05
        /*0976*/ 	.short	(.L_360 - .L_359)
.L_359:
        /*0978*/ 	.word	0x00000100
        /*097c*/ 	.word	0x00000001
        /*0980*/ 	.word	0x00000001


	//----- nvinfo : EIATTR_CRS_STACK_SIZE
	.align		4
.L_360:
        /*0984*/ 	.byte	0x04, 0x1e
        /*0986*/ 	.short	(.L_362 - .L_361)
.L_361:
        /*0988*/ 	.word	0x00000000
.L_362:


//--------------------- .nv.info._ZN7cutlass13device_kernelIN5flash19enable_sm80_to_sm89INS1_16FlashAttnFwdSm80INS1_25CollectiveMainloopFwdSm80ILi8ELi1ELb1EN4cute5tupleIJNS5_1CILi128EEENS7_ILi48EEENS7_ILi256EEEEEELi256ENS_10bfloat16_tEfNS_4arch4Sm80ELb1ELb0ELb0ELb1ELb0ELb0ELb1ELb1EEENS1_21CollectiveEpilogueFwdINS6_IJS8_SA_S9_EEENS6_IJNS7_ILi1EEESI_SI_EEESC_SE_Li256ELb1ELb1ELb1ELb0EEENS1_36VarlenDynamicPersistentTileSchedulerILi128ELi48ELi256ELi256ELb1ELb1ELb0ELb1ELb1ELb1EEEEEEEEEvNT_6ParamsE --------------------------
	.section	.nv.info._ZN7cutlass13device_kernelIN5flash19enable_sm80_to_sm89INS1_16FlashAttnFwdSm80INS1_25CollectiveMainloopFwdSm80ILi8ELi1ELb1EN4cute5tupleIJNS5_1CILi128EEENS7_ILi48EEENS7_ILi256EEEEEELi256ENS_10bfloat16_tEfNS_4arch4Sm80ELb1ELb0ELb0ELb1ELb0ELb0ELb1ELb1EEENS1_21CollectiveEpilogueFwdINS6_IJS8_SA_S9_EEENS6_IJNS7_ILi1EEESI_SI_EEESC_SE_Li256ELb1ELb1ELb1ELb0EEENS1_36VarlenDynamicPersistentTileSchedulerILi128ELi48ELi256ELi256ELb1ELb1ELb0ELb1ELb1ELb1EEEEEEEEEvNT_6ParamsE,"",@"SHT_CUDA_INFO"
	.sectionflags	@""
	.align	4


	//----- nvinfo : EIATTR_CUDA_API_VERSION
	.align		4
        /*0000*/ 	.byte	0x04, 0x37
        /*0002*/ 	.short	(.L_364 - .L_363)
.L_363:
        /*0004*/ 	.word	0x00000082


	//----- nvinfo : EIATTR_SW2861232_WAR
	.align		4
.L_364:
        /*0008*/ 	.byte	0x01, 0x35
	.zero		2


	//----- nvinfo : EIATTR_PARAM_CBANK
	.align		4
        /*000c*/ 	.byte	0x04, 0x0a
        /*000e*/ 	.short	(.L_366 - .L_365)
	.align		4
.L_365:
        /*0010*/ 	.word	index@(.nv.constant0._ZN7cutlass13device_kernelIN5flash19enable_sm80_to_sm89INS1_16FlashAttnFwdSm80INS1_25CollectiveMainloopFwdSm80ILi8ELi1ELb1EN4cute5tupleIJNS5_1CILi128EEENS7_ILi48EEENS7_ILi256EEEEEELi256ENS_10bfloat16_tEfNS_4arch4Sm80ELb1ELb0ELb0ELb1ELb0ELb0ELb1ELb1EEENS1_21CollectiveEpilogueFwdINS6_IJS8_SA_S9_EEENS6_IJNS7_ILi1EEESI_SI_EEESC_SE_Li256ELb1ELb1ELb1ELb0EEENS1_36VarlenDynamicPersistentTileSchedulerILi128ELi48ELi256ELi256ELb1ELb1ELb0ELb1ELb1ELb1EEEEEEEEEvNT_6ParamsE)
        /*0014*/ 	.short	0x0160
        /*0016*/ 	.short	0x0438


	//----- nvinfo : EIATTR_CBANK_PARAM_SIZE
	.align		4
.L_366:
        /*0018*/ 	.byte	0x03, 0x19
        /*001a*/ 	.short	0x0438


	//----- nvinfo : EIATTR_KPARAM_INFO
	.align		4
        /*001c*/ 	.byte	0x04, 0x17
        /*001e*/ 	.short	(.L_368 - .L_367)
.L_367:
        /*0020*/ 	.word	0x00000000
        /*0024*/ 	.short	0x0000
        /*0026*/ 	.short	0x0000
        /*0028*/ 	.byte	0x00, 0xf0, 0xe1, 0x10


	//----- nvinfo : EIATTR_MAXREG_COUNT
	.align		4
.L_368:
        /*002c*/ 	.byte	0x03, 0x1b
        /*002e*/ 	.short	0x00ff


	//----- nvinfo : EIATTR_NUM_BARRIERS
	.align		4
        /*0030*/ 	.byte	0x02, 0x4c
        /*0032*/ 	.byte	0x06
	.zero		1


	//----- nvinfo : EIATTR_ANNOTATIONS
	.align		4
        /*0034*/ 	.byte	0x04, 0x55
        /*0036*/ 	.short	(.L_370 - .L_369)


	//   ....[0]....
.L_369:
        /* <DEDUP_REMOVED lines=119> */


	//----- nvinfo : EIATTR_MERCURY_ISA_VERSION
	.align		4
.L_370:
        /*0798*/ 	.byte	0x03, 0x5f
        /*079a*/ 	.short	0x0000


	//----- nvinfo : EIATTR_INT_WARP_WIDE_INSTR_OFFSETS
	.align		4
        /*079c*/ 	.byte	0x04, 0x31
        /*079e*/ 	.short	(.L_372 - .L_371)


	//   ....[0]....
.L_371:
        /*07a0*/ 	.word	0x0000c5a0


	//   ....[1]....
        /*07a4*/ 	.word	0x0000c620


	//----- nvinfo : EIATTR_COOP_GROUP_MASK_REGIDS
	.align		4
.L_372:
        /*07a8*/ 	.byte	0x04, 0x29
        /*07aa*/ 	.short	(.L_374 - .L_373)


	//   ....[0]....
.L_373:
        /*07ac*/ 	.word	0xffffffff


	//   ....[1]....
        /*07b0*/ 	.word	0xffffffff


	//   ....[2]....
        /*07b4*/ 	.word	0xffffffff


	//   ....[3]....
        /*07b8*/ 	.word	0xffffffff


	//   ....[4]....
        /*07bc*/ 	.word	0xffffffff


	//   ....[5]....
        /*07c0*/ 	.word	0xffffffff


	//   ....[6]....
        /*07c4*/ 	.word	0xffffffff


	//   ....[7]....
        /*07c8*/ 	.word	0xffffffff


	//   ....[8]....
        /*07cc*/ 	.word	0xffffffff


	//   ....[9]....
        /*07d0*/ 	.word	0xffffffff


	//   ....[10]....
        /*07d4*/ 	.word	0xffffffff


	//   ....[11]....
        /*07d8*/ 	.word	0xffffffff


	//   ....[12]....
        /*07dc*/ 	.word	0xffffffff


	//   ....[13]....
        /*07e0*/ 	.word	0xffffffff


	//   ....[14]....
        /*07e4*/ 	.word	0xffffffff


	//   ....[15]....
        /*07e8*/ 	.word	0xffffffff


	//   ....[16]....
        /*07ec*/ 	.word	0xffffffff


	//   ....[17]....
        /*07f0*/ 	.word	0xffffffff


	//   ....[18]....
        /*07f4*/ 	.word	0xffffffff


	//   ....[19]....
        /*07f8*/ 	.word	0xffffffff


	//   ....[20]....
        /*07fc*/ 	.word	0xffffffff


	//   ....[21]....
        /*0800*/ 	.word	0xffffffff


	//   ....[22]....
        /*0804*/ 	.word	0xffffffff


	//   ....[23]....
        /*0808*/ 	.word	0xffffffff


	//   ....[24]....
        /*080c*/ 	.word	0xffffffff


	//   ....[25]....
        /*0810*/ 	.word	0xffffffff


	//   ....[26]....
        /*0814*/ 	.word	0xffffffff


	//   ....[27]....
        /*0818*/ 	.word	0xffffffff


	//   ....[28]....
        /*081c*/ 	.word	0xffffffff


	//   ....[29]....
        /*0820*/ 	.word	0xffffffff


	//   ....[30]....
        /*0824*/ 	.word	0xffffffff


	//   ....[31]....
        /*0828*/ 	.word	0xffffffff


	//   ....[32]....
        /*082c*/ 	.word	0xffffffff


	//   ....[33]....
        /*0830*/ 	.word	0xffffffff


	//   ....[34]....
        /*0834*/ 	.word	0xffffffff


	//   ....[35]....
        /*0838*/ 	.word	0xffffffff


	//   ....[36]....
        /*083c*/ 	.word	0xffffffff


	//   ....[37]....
        /*0840*/ 	.word	0xffffffff


	//   ....[38]....
        /*0844*/ 	.word	0xffffffff


	//   ....[39]....
        /*0848*/ 	.word	0xffffffff


	//   ....[40]....
        /*084c*/ 	.word	0xffffffff


	//   ....[41]....
        /*0850*/ 	.word	0xffffffff


	//   ....[42]....
        /*0854*/ 	.word	0xffffffff


	//   ....[43]....
        /*0858*/ 	.word	0xffffffff


	//   ....[44]....
        /*085c*/ 	.word	0xffffffff


	//   ....[45]....
        /*0860*/ 	.word	0xffffffff


	//   ....[46]....
        /*0864*/ 	.word	0xffffffff


	//   ....[47]....
        /*0868*/ 	.word	0xffffffff


	//   ....[48]....
        /*086c*/ 	.word	0xffffffff


	//   ....[49]....
        /*0870*/ 	.word	0xffffffff


	//   ....[50]....
        /*0874*/ 	.word	0xffffffff


	//   ....[51]....
        /*0878*/ 	.word	0xffffffff


	//   ....[52]....
        /*087c*/ 	.word	0xffffffff


	//   ....[53]....
        /*0880*/ 	.word	0xffffffff


	//   ....[54]....
        /*0884*/ 	.word	0xffffffff


	//   ....[55]....
        /*0888*/ 	.word	0xffffffff


	//   ....[56]....
        /*088c*/ 	.word	0xffffffff


	//   ....[57]....
        /*0890*/ 	.word	0xffffffff


	//   ....[58]....
        /*0894*/ 	.word	0xffffffff


	//   ....[59]....
        /*0898*/ 	.word	0xffffffff


	//   ....[60]....
        /*089c*/ 	.word	0xffffffff


	//   ....[61]....
        /*08a0*/ 	.word	0xffffffff


	//   ....[62]....
        /*08a4*/ 	.word	0xffffffff


	//   ....[63]....
        /*08a8*/ 	.word	0xffffffff


	//   ....[64]....
        /*08ac*/ 	.word	0xffffffff


	//   ....[65]....
        /*08b0*/ 	.word	0xffffffff


	//   ....[66]....
        /*08b4*/ 	.word	0xffffffff


	//   ....[67]....
        /*08b8*/ 	.word	0xffffffff


	//   ....[68]....
        /*08bc*/ 	.word	0xffffffff


	//   ....[69]....
        /*08c0*/ 	.word	0xffffffff


	//   ....[70]....
        /*08c4*/ 	.word	0xffffffff


	//   ....[71]....
        /*08c8*/ 	.word	0xffffffff


	//   ....[72]....
        /*08cc*/ 	.word	0xffffffff


	//   ....[73]....
        /*08d0*/ 	.word	0xffffffff


	//   ....[74]....
        /*08d4*/ 	.word	0xffffffff


	//   ....[75]....
        /*08d8*/ 	.word	0xffffffff


	//   ....[76]....
        /*08dc*/ 	.word	0xffffffff


	//   ....[77]....
        /*08e0*/ 	.word	0xffffffff


	//   ....[78]....
        /*08e4*/ 	.word	0xffffffff


	//   ....[79]....
        /*08e8*/ 	.word	0xffffffff


	//   ....[80]....
        /*08ec*/ 	.word	0xffffffff


	//   ....[81]....
        /*08f0*/ 	.word	0xffffffff


	//   ....[82]....
        /*08f4*/ 	.word	0xffffffff


	//   ....[83]....
        /*08f8*/ 	.word	0xffffffff


	//   ....[84]....
        /*08fc*/ 	.word	0xffffffff


	//   ....[85]....
        /*0900*/ 	.word	0xffffffff


	//   ....[86]....
        /*0904*/ 	.word	0xffffffff


	//   ....[87]....
        /*0908*/ 	.word	0xffffffff


	//   ....[88]....
        /*090c*/ 	.word	0xffffffff


	//   ....[89]....
        /*0910*/ 	.word	0xffffffff


	//   ....[90]....
        /*0914*/ 	.word	0xffffffff


	//   ....[91]....
        /*0918*/ 	.word	0xffffffff


	//   ....[92]....
        /*091c*/ 	.word	0xffffffff


	//   ....[93]....
        /*0920*/ 	.word	0xffffffff


	//   ....[94]....
        /*0924*/ 	.word	0xffffffff


	//   ....[95]....
        /*0928*/ 	.word	0xffffffff


	//   ....[96]....
        /*092c*/ 	.word	0xffffffff


	//   ....[97]....
        /*0930*/ 	.word	0xffffffff


	//   ....[98]....
        /*0934*/ 	.word	0xffffffff


	//   ....[99]....
        /*0938*/ 	.word	0xffffffff


	//   ....[100]....
        /*093c*/ 	.word	0xffffffff


	//   ....[101]....
        /*0940*/ 	.word	0xffffffff


	//   ....[102]....
        /*0944*/ 	.word	0xffffffff


	//   ....[103]....
        /*0948*/ 	.word	0xffffffff


	//   ....[104]....
        /*094c*/ 	.word	0xffffffff


	//   ....[105]....
        /*0950*/ 	.word	0xffffffff


	//   ....[106]....
        /*0954*/ 	.word	0xffffffff


	//   ....[107]....
        /*0958*/ 	.word	0xffffffff


	//   ....[108]....
        /*095c*/ 	.word	0xffffffff


	//   ....[109]....
        /*0960*/ 	.word	0xffffffff


	//   ....[110]....
        /*0964*/ 	.word	0xffffffff


	//   ....[111]....
        /*0968*/ 	.word	0xffffffff


	//   ....[112]....
        /*096c*/ 	.word	0xffffffff


	//   ....[113]....
        /*0970*/ 	.word	0xffffffff


	//   ....[114]....
        /*0974*/ 	.word	0xffffffff


	//   ....[115]....
        /*0978*/ 	.word	0xffffffff


	//   ....[116]....
        /*097c*/ 	.word	0xffffffff


	//   ....[117]....
        /*0980*/ 	.word	0xffffffff


	//   ....[118]....
        /*0984*/ 	.word	0xffffffff


	//   ....[119]....
        /*0988*/ 	.word	0xffffffff


	//   ....[120]....
        /*098c*/ 	.word	0xffffffff


	//   ....[121]....
        /*0990*/ 	.word	0xffffffff


	//   ....[122]....
        /*0994*/ 	.word	0xffffffff


	//   ....[123]....
        /*0998*/ 	.word	0xffffffff


	//   ....[124]....
        /*099c*/ 	.word	0xffffffff


	//   ....[125]....
        /*09a0*/ 	.word	0xffffffff


	//   ....[126]....
        /*09a4*/ 	.word	0xffffffff


	//   ....[127]....
        /*09a8*/ 	.word	0xffffffff


	//   ....[128]....
        /*09ac*/ 	.word	0xffffffff


	//   ....[129]....
        /*09b0*/ 	.word	0xffffffff


	//   ....[130]....
        /*09b4*/ 	.word	0xffffffff


	//   ....[131]....
        /*09b8*/ 	.word	0xffffffff


	//   ....[132]....
        /*09bc*/ 	.word	0xffffffff


	//   ....[133]....
        /*09c0*/ 	.word	0xffffffff


	//   ....[134]....
        /*09c4*/ 	.word	0xffffffff


	//   ....[135]....
        /*09c8*/ 	.word	0xffffffff


	//   ....[136]....
        /*09cc*/ 	.word	0xffffffff


	//   ....[137]....
        /*09d0*/ 	.word	0xffffffff


	//   ....[138]....
        /*09d4*/ 	.word	0xffffffff


	//----- nvinfo : EIATTR_COOP_GROUP_INSTR_OFFSETS
	.align		4
.L_374:
        /*09d8*/ 	.byte	0x04, 0x28
        /*09da*/ 	.short	(.L_376 - .L_375)


	//   ....[0]....
.L_375:
        /*09dc*/ 	.word	0x00000050


	//   ....[1]....
        /*09e0*/ 	.word	0x00000200


	//   ....[2]....
        /*09e4*/ 	.word	0x00000230


	//   ....[3]....
        /*09e8*/ 	.word	0x00000260


	//   ....[4]....
        /*09ec*/ 	.word	0x00000290


	//   ....[5]....
        /*09f0*/ 	.word	0x000002c0


	//   ....[6]....
        /*09f4*/ 	.word	0x000002f0


	//   ....[7]....
        /*09f8*/ 	.word	0x00000450


	//   ....[8]....
        /*09fc*/ 	.word	0x00000490


	//   ....[9]....
        /*0a00*/ 	.word	0x000004c0


	//   ....[10]....
        /*0a04*/ 	.word	0x000004f0


	//   ....[11]....
        /*0a08*/ 	.word	0x00000520


	//   ....[12]....
        /*0a0c*/ 	.word	0x00000550


	//   ....[13]....
        /*0a10*/ 	.word	0x000005e0


	//   ....[14]....
        /*0a14*/ 	.word	0x00000630


	//   ....[15]....
        /*0a18*/ 	.word	0x00000650


	//   ....[16]....
        /*0a1c*/ 	.word	0x000006b0


	//   ....[17]....
        /*0a20*/ 	.word	0x000028d0


	//   ....[18]....
        /*0a24*/ 	.word	0x000028f0


	//   ....[19]....
        /*0a28*/ 	.word	0x00002a70


	//   ....[20]....
        /*0a2c*/ 	.word	0x00002aa0


	//   ....[21]....
        /*0a30*/ 	.word	0x00002bb0


	//   ....[22]....
        /*0a34*/ 	.word	0x00002bd0


	//   ....[23]....
        /*0a38*/ 	.word	0x00002c50


	//   ....[24]....
        /*0a3c*/ 	.word	0x00002cc0


	//   ....[25]....
        /*0a40*/ 	.word	0x000045d0


	//   ....[26]....
        /*0a44*/ 	.word	0x00004600


	//   ....[27]....
        /*0a48*/ 	.word	0x00004a20


	//   ....[28]....
        /*0a4c*/ 	.word	0x00004b40


	//   ....[29]....
        /*0a50*/ 	.word	0x00004b50


	//   ....[30]....
        /*0a54*/ 	.word	0x00004b80


	//   ....[31]....
        /*0a58*/ 	.word	0x000071e0


	//   ....[32]....
        /*0a5c*/ 	.word	0x000071f0


	//   ....[33]....
        /*0a60*/ 	.word	0x000075f0


	//   ....[34]....
        /*0a64*/ 	.word	0x00007610


	//   ....[35]....
        /*0a68*/ 	.word	0x00007c70


	//   ....[36]....
        /*0a6c*/ 	.word	0x00007c90


	//   ....[37]....
        /*0a70*/ 	.word	0x0000a110


	//   ....[38]....
        /*0a74*/ 	.word	0x0000a130


	//   ....[39]....
        /*0a78*/ 	.word	0x0000a740


	//   ....[40]....
        /*0a7c*/ 	.word	0x0000a760


	//   ....[41]....
        /*0a80*/ 	.word	0x0000bb50


	//   ....[42]....
        /*0a84*/ 	.word	0x0000bba0


	//   ....[43]....
        /*0a88*/ 	.word	0x0000bbc0


	//   ....[44]....
        /*0a8c*/ 	.word	0x0000bbe0


	//   ....[45]....
        /*0a90*/ 	.word	0x0000d480


	//   ....[46]....
        /*0a94*/ 	.word	0x0000d490


	//   ....[47]....
        /*0a98*/ 	.word	0x0000d4b0


	//   ....[48]....
        /*0a9c*/ 	.word	0x0000d4d0


	//   ....[49]....
        /*0aa0*/ 	.word	0x0000d920


	//   ....[50]....
        /*0aa4*/ 	.word	0x0000d940


	//   ....[51]....
        /*0aa8*/ 	.word	0x0000db10


	//   ....[52]....
        /*0aac*/ 	.word	0x0000db20


	//   ....[53]....
        /*0ab0*/ 	.word	0x0000dce0


	//   ....[54]....
        /*0ab4*/ 	.word	0x0000dd00


	//   ....[55]....
        /*0ab8*/ 	.word	0x0000dec0


	//   ....[56]....
        /*0abc*/ 	.word	0x0000ded0


	//   ....[57]....
        /*0ac0*/ 	.word	0x0000e290


	//   ....[58]....
        /*0ac4*/ 	.word	0x0000e2b0


	//   ....[59]....
        /*0ac8*/ 	.word	0x0000ef00


	//   ....[60]....
        /*0acc*/ 	.word	0x0000ef10


	//   ....[61]....
        /*0ad0*/ 	.word	0x0000ff80


	//   ....[62]....
        /*0ad4*/ 	.word	0x0000ffa0


	//   ....[63]....
        /*0ad8*/ 	.word	0x00010180


	//   ....[64]....
        /*0adc*/ 	.word	0x00010190


	//   ....[65]....
        /*0ae0*/ 	.word	0x00010350


	//   ....[66]....
        /*0ae4*/ 	.word	0x00010370


	//   ....[67]....
        /*0ae8*/ 	.word	0x00010530


	//   ....[68]....
        /*0aec*/ 	.word	0x00010540


	//   ....[69]....
        /*0af0*/ 	.word	0x000107c0


	//   ....[70]....
        /*0af4*/ 	.word	0x000107e0


	//   ....[71]....
        /*0af8*/ 	.word	0x00010910


	//   ....[72]....
        /*0afc*/ 	.word	0x00010950


	//   ....[73]....
        /*0b00*/ 	.word	0x00010980


	//   ....[74]....
        /*0b04*/ 	.word	0x000109b0


	//   ....[75]....
        /*0b08*/ 	.word	0x000109e0


	//   ....[76]....
        /*0b0c*/ 	.word	0x00010a10


	//   ....[77]....
        /*0b10*/ 	.word	0x00010b70


	//   ....[78]....
        /*0b14*/ 	.word	0x00010bb0


	//   ....[79]....
        /*0b18*/ 	.word	0x00010be0


	//   ....[80]....
        /*0b1c*/ 	.word	0x00010c10


	//   ....[81]....
        /*0b20*/ 	.word	0x00010c40


	//   ....[82]....
        /*0b24*/ 	.word	0x00010c70


	//   ....[83]....
        /*0b28*/ 	.word	0x00010d00


	//   ....[84]....
        /*0b2c*/ 	.word	0x00010d60


	//   ....[85]....
        /*0b30*/ 	.word	0x00010d70


	//   ....[86]....
        /*0b34*/ 	.word	0x00010dd0


	//   ....[87]....
        /*0b38*/ 	.word	0x00011840


	//   ....[88]....
        /*0b3c*/ 	.word	0x000118a0


	//   ....[89]....
        /*0b40*/ 	.word	0x000118f0


	//   ....[90]....
        /*0b44*/ 	.word	0x00011940


	//   ....[91]....
        /*0b48*/ 	.word	0x00011990


	//   ....[92]....
        /*0b4c*/ 	.word	0x00011a00


	//   ....[93]....
        /*0b50*/ 	.word	0x00011a40


	//   ....[94]....
        /*0b54*/ 	.word	0x00011ab0


	//   ....[95]....
        /*0b58*/ 	.word	0x00011b20


	//   ....[96]....
        /*0b5c*/ 	.word	0x00011b80


	//   ....[97]....
        /*0b60*/ 	.word	0x00011be0


	//   ....[98]....
        /*0b64*/ 	.word	0x00011c40


	//   ....[99]....
        /*0b68*/ 	.word	0x00011c90


	//   ....[100]....
        /*0b6c*/ 	.word	0x00011cf0


	//   ....[101]....
        /*0b70*/ 	.word	0x00011d60


	//   ....[102]....
        /*0b74*/ 	.word	0x00011dd0


	//   ....[103]....
        /*0b78*/ 	.word	0x00011e30


	//   ....[104]....
        /*0b7c*/ 	.word	0x00011e90


	//   ....[105]....
        /*0b80*/ 	.word	0x00011ef0


	//   ....[106]....
        /*0b84*/ 	.word	0x00011f60


	//   ....[107]....
        /*0b88*/ 	.word	0x00011fc0


	//   ....[108]....
        /*0b8c*/ 	.word	0x00012020


	//   ....[109]....
        /*0b90*/ 	.word	0x00012080


	//   ....[110]....
        /*0b94*/ 	.word	0x000120f0


	//   ....[111]....
        /*0b98*/ 	.word	0x00012150


	//   ....[112]....
        /*0b9c*/ 	.word	0x000121b0


	//   ....[113]....
        /*0ba0*/ 	.word	0x00012210


	//   ....[114]....
        /*0ba4*/ 	.word	0x00012280


	//   ....[115]....
        /*0ba8*/ 	.word	0x000122e0


	//   ....[116]....
        /*0bac*/ 	.word	0x00012340


	//   ....[117]....
        /*0bb0*/ 	.word	0x000123a0


	//   ....[118]....
        /*0bb4*/ 	.word	0x00012410


	//   ....[119]....
        /*0bb8*/ 	.word	0x00012470


	//   ....[120]....
        /*0bbc*/ 	.word	0x000124d0


	//   ....[121]....
        /*0bc0*/ 	.word	0x00012530


	//   ....[122]....
        /*0bc4*/ 	.word	0x000125a0


	//   ....[123]....
        /*0bc8*/ 	.word	0x000125f0


	//   ....[124]....
        /*0bcc*/ 	.word	0x00012630


	//   ....[125]....
        /*0bd0*/ 	.word	0x00012680


	//   ....[126]....
        /*0bd4*/ 	.word	0x000126d0


	//   ....[127]....
        /*0bd8*/ 	.word	0x00012720


	//   ....[128]....
        /*0bdc*/ 	.word	0x00012790


	//   ....[129]....
        /*0be0*/ 	.word	0x000127d0


	//   ....[130]....
        /*0be4*/ 	.word	0x00012820


	//   ....[131]....
        /*0be8*/ 	.word	0x00012870


	//   ....[132]....
        /*0bec*/ 	.word	0x000128c0


	//   ....[133]....
        /*0bf0*/ 	.word	0x00012910


	//   ....[134]....
        /*0bf4*/ 	.word	0x00012980


	//   ....[135]....
        /*0bf8*/ 	.word	0x000129c0


	//   ....[136]....
        /*0bfc*/ 	.word	0x00012a30


	//   ....[137]....
        /*0c00*/ 	.word	0x00012a90


	//   ....[138]....
        /*0c04*/ 	.word	0x00012af0


	//----- nvinfo : EIATTR_EXIT_INSTR_OFFSETS
	.align		4
.L_376:
        /*0c08*/ 	.byte	0x04, 0x1c
        /*0c0a*/ 	.short	(.L_378 - .L_377)


	//   ....[0]....
.L_377:
        /*0c0c*/ 	.word	0x000010d0


	//   ....[1]....
        /*0c10*/ 	.word	0x00011800


	//----- nvinfo : EIATTR_MAX_THREADS
	.align		4
.L_378:
        /*0c14*/ 	.byte	0x04, 0x05
        /*0c16*/ 	.short	(.L_380 - .L_379)
.L_379:
        /*0c18*/ 	.word	0x00000100
        /*0c1c*/ 	.word	0x00000001
        /*0c20*/ 	.word	0x00000001


	//----- nvinfo : EIATTR_CRS_STACK_SIZE
	.align		4
.L_380:
        /*0c24*/ 	.byte	0x04, 0x1e
        /*0c26*/ 	.short	(.L_382 - .L_381)
.L_381:
        /*0c28*/ 	.word	0x00000000
.L_382:


//--------------------- .nv.info._ZN7cutlass13device_kernelIN5flash19enable_sm80_to_sm89INS1_16FlashAttnFwdSm80INS1_25CollectiveMainloopFwdSm80ILi8ELi1ELb0EN4cute5tupleIJNS5_1CILi128EEENS7_ILi32EEENS7_ILi256EEEEEELi256ENS_10bfloat16_tEfNS_4arch4Sm80ELb1ELb0ELb0ELb1ELb0ELb1ELb1ELb1EEENS1_21CollectiveEpilogueFwdINS6_IJS8_SA_S9_EEENS6_IJNS7_ILi1EEESI_SI_EEESC_SE_Li256ELb1ELb1ELb1ELb0EEENS1_36VarlenDynamicPersistentTileSchedulerILi128ELi32ELi256ELi256ELb1ELb1ELb0ELb1ELb1ELb1EEEEEEEEEvNT_6ParamsE --------------------------
	.section	.nv.info._ZN7cutlass13device_kernelIN5flash19enable_sm80_to_sm89INS1_16FlashAttnFwdSm80INS1_25CollectiveMainloopFwdSm80ILi8ELi1ELb0EN4cute5tupleIJNS5_1CILi128EEENS7_ILi32EEENS7_ILi256EEEEEELi256ENS_10bfloat16_tEfNS_4arch4Sm80ELb1ELb0ELb0ELb1ELb0ELb1ELb1ELb1EEENS1_21CollectiveEpilogueFwdINS6_IJS8_SA_S9_EEENS6_IJNS7_ILi1EEESI_SI_EEESC_SE_Li256ELb1ELb1ELb1ELb0EEENS1_36VarlenDynamicPersistentTileSchedulerILi128ELi32ELi256ELi256ELb1ELb1ELb0ELb1ELb1ELb1EEEEEEEEEvNT_6ParamsE,"",@"SHT_CUDA_INFO"
	.sectionflags	@""
	.align	4


	//----- nvinfo : EIATTR_CUDA_API_VERSION
	.align		4
        /*0000*/ 	.byte	0x04, 0x37
        /*0002*/ 	.short	(.L_384 - .L_383)
.L_383:
        /*0004*/ 	.word	0x00000082


	//----- nvinfo : EIATTR_SW2861232_WAR
	.align		4
.L_384:
        /*0008*/ 	.byte	0x01, 0x35
	.zero		2


	//----- nvinfo : EIATTR_PARAM_CBANK
	.align		4
        /*000c*/ 	.byte	0x04, 0x0a
        /*000e*/ 	.short	(.L_386 - .L_385)
	.align		4
.L_385:
        /*0010*/ 	.word	index@(.nv.constant0._ZN7cutlass13device_kernelIN5flash19enable_sm80_to_sm89INS1_16FlashAttnFwdSm80INS1_25CollectiveMainloopFwdSm80ILi8ELi1ELb0EN4cute5tupleIJNS5_1CILi128EEENS7_ILi32EEENS7_ILi256EEEEEELi256ENS_10bfloat16_tEfNS_4arch4Sm80ELb1ELb0ELb0ELb1ELb0ELb1ELb1ELb1EEENS1_21CollectiveEpilogueFwdINS6_IJS8_SA_S9_EEENS6_IJNS7_ILi1EEESI_SI_EEESC_SE_Li256ELb1ELb1ELb1ELb0EEENS1_36VarlenDynamicPersistentTileSchedulerILi128ELi32ELi256ELi256ELb1ELb1ELb0ELb1ELb1ELb1EEEEEEEEEvNT_6ParamsE)
        /*0014*/ 	.short	0x0160
        /*0016*/ 	.short	0x0438


	//----- nvinfo : EIATTR_CBANK_PARAM_SIZE
	.align		4
.L_386:
        /*0018*/ 	.byte	0x03, 0x19
        /*001a*/ 	.short	0x0438


	//----- nvinfo : EIATTR_KPARAM_INFO
	.align		4
        /*001c*/ 	.byte	0x04, 0x17
        /*001e*/ 	.short	(.L_388 - .L_387)
.L_387:
        /*0020*/ 	.word	0x00000000
        /*0024*/ 	.short	0x0000
        /*0026*/ 	.short	0x0000
        /*0028*/ 	.byte	0x00, 0xf0, 0xe1, 0x10


	//----- nvinfo : EIATTR_MAXREG_COUNT
	.align		4
.L_388:
        /*002c*/ 	.byte	0x03, 0x1b
        /*002e*/ 	.short	0x00ff


	//----- nvinfo : EIATTR_NUM_BARRIERS
	.align		4
        /*0030*/ 	.byte	0x02, 0x4c
        /*0032*/ 	.byte	0x06
	.zero		1


	//----- nvinfo : EIATTR_ANNOTATIONS
	.align		4
        /*0034*/ 	.byte	0x04, 0x55
        /*0036*/ 	.short	(.L_390 - .L_389)


	//   ....[0]....
.L_389:
        /*0038*/ 	.word	0x00000001
        /*003c*/ 	.byte	0x70, 0x00, 0x00, 0x00, 0x01, 0x00, 0x00, 0x00, 0x10, 0x15, 0x00, 0x00, 0x01, 0x00, 0x00, 0x00
        /*004c*/ 	.byte	0x40, 0x73, 0x01, 0x00, 0x01, 0x00, 0x00, 0x00, 0x40, 0xaa, 0x01, 0x00


	//----- nvinfo : EIATTR_MERCURY_ISA_VERSION
	.align		4
.L_390:
        /*0058*/ 	.byte	0x03, 0x5f
        /*005a*/ 	.short	0x0000


	//----- nvinfo : EIATTR_INT_WARP_WIDE_INSTR_OFFSETS
	.align		4
        /*005c*/ 	.byte	0x04, 0x31
        /*005e*/ 	.short	(.L_392 - .L_391)


	//   ....[0]....
.L_391:
        /*0060*/ 	.word	0x000168c0


	//   ....[1]....
        /*0064*/ 	.word	0x00016940


	//----- nvinfo : EIATTR_COOP_GROUP_MASK_REGIDS
	.align		4
.L_392:
        /*0068*/ 	.byte	0x04, 0x29
        /*006a*/ 	.short	(.L_394 - .L_393)


	//   ....[0]....
.L_393:
        /*006c*/ 	.word	0xffffffff


	//   ....[1]....
        /*0070*/ 	.word	0xffffffff


	//   ....[2]....
        /*0074*/ 	.word	0xffffffff


	//   ....[3]....
        /*0078*/ 	.word	0xffffffff


	//   ....[4]....
        /*007c*/ 	.word	0xffffffff


	//   ....[5]....
        /*0080*/ 	.word	0xffffffff


	//   ....[6]....
        /*0084*/ 	.word	0xffffffff


	//   ....[7]....
        /*0088*/ 	.word	0xffffffff


	//   ....[8]....
        /*008c*/ 	.word	0xffffffff


	//   ....[9]....
        /*0090*/ 	.word	0xffffffff


	//   ....[10]....
        /*0094*/ 	.word	0xffffffff


	//   ....[11]....
        /*0098*/ 	.word	0xffffffff


	//   ....[12]....
        /*009c*/ 	.word	0xffffffff


	//   ....[13]....
        /*00a0*/ 	.word	0xffffffff


	//   ....[14]....
        /*00a4*/ 	.word	0xffffffff


	//   ....[15]....
        /*00a8*/ 	.word	0xffffffff


	//   ....[16]....
        /*00ac*/ 	.word	0xffffffff


	//   ....[17]....
        /*00b0*/ 	.word	0xffffffff


	//   ....[18]....
        /*00b4*/ 	.word	0xffffffff


	//   ....[19]....
        /*00b8*/ 	.word	0xffffffff


	//   ....[20]....
        /*00bc*/ 	.word	0xffffffff


	//   ....[21]....
        /*00c0*/ 	.word	0xffffffff


	//   ....[22]....
        /*00c4*/ 	.word	0xffffffff


	//   ....[23]....
        /*00c8*/ 	.word	0xffffffff


	//   ....[24]....
        /*00cc*/ 	.word	0xffffffff


	//   ....[25]....
        /*00d0*/ 	.word	0xffffffff


	//   ....[26]....
        /*00d4*/ 	.word	0xffffffff


	//   ....[27]....
        /*00d8*/ 	.word	0xffffffff


	//   ....[28]....
        /*00dc*/ 	.word	0xffffffff


	//   ....[29]....
        /*00e0*/ 	.word	0xffffffff


	//   ....[30]....
        /*00e4*/ 	.word	0xffffffff


	//   ....[31]....
        /*00e8*/ 	.word	0xffffffff


	//   ....[32]....
        /*00ec*/ 	.word	0xffffffff


	//   ....[33]....
        /*00f0*/ 	.word	0xffffffff


	//   ....[34]....
        /*00f4*/ 	.word	0xffffffff


	//   ....[35]....
        /*00f8*/ 	.word	0xffffffff


	//   ....[36]....
        /*00fc*/ 	.word	0xffffffff


	//   ....[37]....
        /*0100*/ 	.word	0xffffffff


	//   ....[38]....
        /*0104*/ 	.word	0xffffffff


	//   ....[39]....
        /*0108*/ 	.word	0xffffffff


	//   ....[40]....
        /*010c*/ 	.word	0xffffffff


	//   ....[41]....
        /*0110*/ 	.word	0xffffffff


	//   ....[42]....
        /*0114*/ 	.word	0xffffffff


	//   ....[43]....
        /*0118*/ 	.word	0xffffffff


	//   ....[44]....
        /*011c*/ 	.word	0xffffffff


	//   ....[45]....
        /*0120*/ 	.word	0xffffffff


	//   ....[46]....
        /*0124*/ 	.word	0xffffffff


	//   ....[47]....
        /*0128*/ 	.word	0xffffffff


	//   ....[48]....
        /*012c*/ 	.word	0xffffffff


	//   ....[49]....
        /*0130*/ 	.word	0xffffffff


	//   ....[50]....
        /*0134*/ 	.word	0xffffffff


	//   ....[51]....
        /*0138*/ 	.word	0xffffffff


	//   ....[52]....
        /*013c*/ 	.word	0xffffffff


	//   ....[53]....
        /*0140*/ 	.word	0xffffffff


	//   ....[54]....
        /*0144*/ 	.word	0xffffffff


	//   ....[55]....
        /*0148*/ 	.word	0xffffffff


	//   ....[56]....
        /*014c*/ 	.word	0xffffffff


	//   ....[57]....
        /*0150*/ 	.word	0xffffffff


	//   ....[58]....
        /*0154*/ 	.word	0xffffffff


	//   ....[59]....
        /*0158*/ 	.word	0xffffffff


	//   ....[60]....
        /*015c*/ 	.word	0xffffffff


	//   ....[61]....
        /*0160*/ 	.word	0xffffffff


	//   ....[62]....
        /*0164*/ 	.word	0xffffffff


	//   ....[63]....
        /*0168*/ 	.word	0xffffffff


	//   ....[64]....
        /*016c*/ 	.word	0xffffffff


	//   ....[65]....
        /*0170*/ 	.word	0xffffffff


	//   ....[66]....
        /*0174*/ 	.word	0xffffffff


	//   ....[67]....
        /*0178*/ 	.word	0xffffffff


	//   ....[68]....
        /*017c*/ 	.word	0xffffffff


	//   ....[69]....
        /*0180*/ 	.word	0xffffffff


	//   ....[70]....
        /*0184*/ 	.word	0xffffffff


	//   ....[71]....
        /*0188*/ 	.word	0xffffffff


	//   ....[72]....
        /*018c*/ 	.word	0xffffffff


	//   ....[73]....
        /*0190*/ 	.word	0xffffffff


	//   ....[74]....
        /*0194*/ 	.word	0xffffffff


	//   ....[75]....
        /*0198*/ 	.word	0xffffffff


	//   ....[76]....
        /*019c*/ 	.word	0xffffffff


	//   ....[77]....
        /*01a0*/ 	.word	0xffffffff


	//   ....[78]....
        /*01a4*/ 	.word	0xffffffff


	//   ....[79]....
        /*01a8*/ 	.word	0xffffffff


	//   ....[80]....
        /*01ac*/ 	.word	0xffffffff


	//   ....[81]....
        /*01b0*/ 	.word	0xffffffff


	//   ....[82]....
        /*01b4*/ 	.word	0xffffffff


	//   ....[83]....
        /*01b8*/ 	.word	0xffffffff


	//   ....[84]....
        /*01bc*/ 	.word	0xffffffff


	//   ....[85]....
        /*01c0*/ 	.word	0xffffffff


	//   ....[86]....
        /*01c4*/ 	.word	0xffffffff


	//   ....[87]....
        /*01c8*/ 	.word	0xffffffff


	//   ....[88]....
        /*01cc*/ 	.word	0xffffffff


	//   ....[89]....
        /*01d0*/ 	.word	0xffffffff


	//   ....[90]....
        /*01d4*/ 	.word	0xffffffff


	//   ....[91]....
        /*01d8*/ 	.word	0xffffffff


	//   ....[92]....
        /*01dc*/ 	.word	0xffffffff


	//   ....[93]....
        /*01e0*/ 	.word	0xffffffff


	//   ....[94]....
        /*01e4*/ 	.word	0xffffffff


	//   ....[95]....
        /*01e8*/ 	.word	0xffffffff


	//   ....[96]....
        /*01ec*/ 	.word	0xffffffff


	//   ....[97]....
        /*01f0*/ 	.word	0xffffffff


	//   ....[98]....
        /*01f4*/ 	.word	0xffffffff


	//   ....[99]....
        /*01f8*/ 	.word	0xffffffff


	//   ....[100]....
        /*01fc*/ 	.word	0xffffffff


	//   ....[101]....
        /*0200*/ 	.word	0xffffffff


	//   ....[102]....
        /*0204*/ 	.word	0xffffffff


	//   ....[103]....
        /*0208*/ 	.word	0xffffffff


	//   ....[104]....
        /*020c*/ 	.word	0xffffffff


	//   ....[105]....
        /*0210*/ 	.word	0xffffffff


	//   ....[106]....
        /*0214*/ 	.word	0xffffffff


	//   ....[107]....
        /*0218*/ 	.word	0xffffffff


	//   ....[108]....
        /*021c*/ 	.word	0xffffffff


	//   ....[109]....
        /*0220*/ 	.word	0xffffffff


	//   ....[110]....
        /*0224*/ 	.word	0xffffffff


	//   ....[111]....
        /*0228*/ 	.word	0xffffffff


	//   ....[112]....
        /*022c*/ 	.word	0xffffffff


	//   ....[113]....
        /*0230*/ 	.word	0xffffffff


	//   ....[114]....
        /*0234*/ 	.word	0xffffffff


	//   ....[115]....
        /*0238*/ 	.word	0xffffffff


	//   ....[116]....
        /*023c*/ 	.word	0xffffffff


	//   ....[117]....
        /*0240*/ 	.word	0xffffffff


	//   ....[118]....
        /*0244*/ 	.word	0xffffffff


	//   ....[119]....
        /*0248*/ 	.word	0xffffffff


	//   ....[120]....
        /*024c*/ 	.word	0xffffffff


	//   ....[121]....
        /*0250*/ 	.word	0xffffffff


	//   ....[122]....
        /*0254*/ 	.word	0xffffffff


	//   ....[123]....
        /*0258*/ 	.word	0xffffffff


	//   ....[124]....
        /*025c*/ 	.word	0xffffffff


	//   ....[125]....
        /*0260*/ 	.word	0xffffffff


	//   ....[126]....
        /*0264*/ 	.word	0xffffffff


	//   ....[127]....
        /*0268*/ 	.word	0xffffffff


	//   ....[128]....
        /*026c*/ 	.word	0xffffffff


	//   ....[129]....
        /*0270*/ 	.word	0xffffffff


	//   ....[130]....
        /*0274*/ 	.word	0xffffffff


	//   ....[131]....
        /*0278*/ 	.word	0xffffffff


	//   ....[132]....
        /*027c*/ 	.word	0xffffffff


	//   ....[133]....
        /*0280*/ 	.word	0xffffffff


	//   ....[134]....
        /*0284*/ 	.word	0xffffffff


	//   ....[135]....
        /*0288*/ 	.word	0xffffffff


	//   ....[136]....
        /*028c*/ 	.word	0xffffffff


	//   ....[137]....
        /*0290*/ 	.word	0xffffffff


	//   ....[138]....
        /*0294*/ 	.word	0xffffffff


	//   ....[139]....
        /*0298*/ 	.word	0xffffffff


	//   ....[140]....
        /*029c*/ 	.word	0xffffffff


	//   ....[141]....
        /*02a0*/ 	.word	0xffffffff


	//   ....[142]....
        /*02a4*/ 	.word	0xffffffff


	//   ....[143]....
        /*02a8*/ 	.word	0xffffffff


	//   ....[144]....
        /*02ac*/ 	.word	0xffffffff


	//   ....[145]....
        /*02b0*/ 	.word	0xffffffff


	//   ....[146]....
        /*02b4*/ 	.word	0xffffffff


	//   ....[147]....
        /*02b8*/ 	.word	0xffffffff


	//   ....[148]....
        /*02bc*/ 	.word	0xffffffff


	//   ....[149]....
        /*02c0*/ 	.word	0xffffffff


	//   ....[150]....
        /*02c4*/ 	.word	0xffffffff


	//   ....[151]....
        /*02c8*/ 	.word	0xffffffff


	//   ....[152]....
        /*02cc*/ 	.word	0xffffffff


	//   ....[153]....
        /*02d0*/ 	.word	0xffffffff


	//   ....[154]....
        /*02d4*/ 	.word	0xffffffff


	//   ....[155]....
        /*02d8*/ 	.word	0xffffffff


	//   ....[156]....
        /*02dc*/ 	.word	0xffffffff


	//   ....[157]....
        /*02e0*/ 	.word	0xffffffff


	//   ....[158]....
        /*02e4*/ 	.word	0xffffffff


	//   ....[159]....
        /*02e8*/ 	.word	0xffffffff


	//   ....[160]....
        /*02ec*/ 	.word	0xffffffff


	//   ....[161]....
        /*02f0*/ 	.word	0xffffffff


	//   ....[162]....
        /*02f4*/ 	.word	0xffffffff


	//   ....[163]....
        /*02f8*/ 	.word	0xffffffff


	//   ....[164]....
        /*02fc*/ 	.word	0xffffffff


	//   ....[165]....
        /*0300*/ 	.word	0xffffffff


	//   ....[166]....
        /*0304*/ 	.word	0xffffffff


	//   ....[167]....
        /*0308*/ 	.word	0xffffffff


	//   ....[168]....
        /*030c*/ 	.word	0xffffffff


	//   ....[169]....
        /*0310*/ 	.word	0xffffffff


	//   ....[170]....
        /*0314*/ 	.word	0xffffffff


	//   ....[171]....
        /*0318*/ 	.word	0xffffffff


	//   ....[172]....
        /*031c*/ 	.word	0xffffffff


	//   ....[173]....
        /*0320*/ 	.word	0xffffffff


	//   ....[174]....
        /*0324*/ 	.word	0xffffffff


	//   ....[175]....
        /*0328*/ 	.word	0xffffffff


	//   ....[176]....
        /*032c*/ 	.word	0xffffffff


	//   ....[177]....
        /*0330*/ 	.word	0xffffffff


	//   ....[178]....
        /*0334*/ 	.word	0xffffffff


	//----- nvinfo : EIATTR_COOP_GROUP_INSTR_OFFSETS
	.align		4
.L_394:
        /*0338*/ 	.byte	0x04, 0x28
        /*033a*/ 	.short	(.L_396 - .L_395)


	//   ....[0]....
.L_395:
        /*033c*/ 	.word	0x00000050


	//   ....[1]....
        /*0340*/ 	.word	0x000001e0


	//   ....[2]....
        /*0344*/ 	.word	0x00000210


	//   ....[3]....
        /*0348*/ 	.word	0x00000240


	//   ....[4]....
        /*034c*/ 	.word	0x00000270


	//   ....[5]....
        /*0350*/ 	.word	0x000002a0


	//   ....[6]....
        /*0354*/ 	.word	0x000002d0


	//   ....[7]....
        /*0358*/ 	.word	0x00000430


	//   ....[8]....
        /*035c*/ 	.word	0x00000470


	//   ....[9]....
        /*0360*/ 	.word	0x000004a0


	//   ....[10]....
        /*0364*/ 	.word	0x000004d0


	//   ....[11]....
        /*0368*/ 	.word	0x00000500


	//   ....[12]....
        /*036c*/ 	.word	0x00000530


	//   ....[13]....
        /*0370*/ 	.word	0x000005c0


	//   ....[14]....
        /*0374*/ 	.word	0x00000600


	//   ....[15]....
        /*0378*/ 	.word	0x00000620


	//   ....[16]....
        /*037c*/ 	.word	0x00000680


	//   ....[17]....
        /*0380*/ 	.word	0x00006790


	//   ....[18]....
        /*0384*/ 	.word	0x000067b0


	//   ....[19]....
        /*0388*/ 	.word	0x000069a0


	//   ....[20]....
        /*038c*/ 	.word	0x000069b0


	//   ....[21]....
        /*0390*/ 	.word	0x00006b40


	//   ....[22]....
        /*0394*/ 	.word	0x00006b60


	//   ....[23]....
        /*0398*/ 	.word	0x00006cf0


	//   ....[24]....
        /*039c*/ 	.word	0x00006d00


	//   ....[25]....
        /*03a0*/ 	.word	0x00007380


	//   ....[26]....
        /*03a4*/ 	.word	0x000073a0


	//   ....[27]....
        /*03a8*/ 	.word	0x000073c0


	//   ....[28]....
        /*03ac*/ 	.word	0x000073d0


	//   ....[29]....
        /*03b0*/ 	.word	0x00007860


	//   ....[30]....
        /*03b4*/ 	.word	0x000078a0


	//   ....[31]....
        /*03b8*/ 	.word	0x000078e0


	//   ....[32]....
        /*03bc*/ 	.word	0x00007920


	//   ....[33]....
        /*03c0*/ 	.word	0x00007de0


	//   ....[34]....
        /*03c4*/ 	.word	0x00007e20


	//   ....[35]....
        /*03c8*/ 	.word	0x00007e60


	//   ....[36]....
        /*03cc*/ 	.word	0x00007e90


	//   ....[37]....
        /*03d0*/ 	.word	0x000081f0


	//   ....[38]....
        /*03d4*/ 	.word	0x00008280


	//   ....[39]....
        /*03d8*/ 	.word	0x000082d0


	//   ....[40]....
        /*03dc*/ 	.word	0x00008320


	//   ....[41]....
        /*03e0*/ 	.word	0x0000bca0


	//   ....[42]....
        /*03e4*/ 	.word	0x0000bcf0


	//   ....[43]....
        /*03e8*/ 	.word	0x0000bd10


	//   ....[44]....
        /*03ec*/ 	.word	0x0000bd20


	//   ....[45]....
        /*03f0*/ 	.word	0x0000bf50


	//   ....[46]....
        /*03f4*/ 	.word	0x0000bfc0


	//   ....[47]....
        /*03f8*/ 	.word	0x0000c010


	//   ....[48]....
        /*03fc*/ 	.word	0x0000c060


	//   ....[49]....
        /*0400*/ 	.word	0x0000c3f0


	//   ....[50]....
        /*0404*/ 	.word	0x0000c440


	//   ....[51]....
        /*0408*/ 	.word	0x0000c4a0


	//   ....[52]....
        /*040c*/ 	.word	0x0000c4e0


	//   ....[53]....
        /*0410*/ 	.word	0x0000c790


	//   ....[54]....
        /*0414*/ 	.word	0x0000c800


	//   ....[55]....
        /*0418*/ 	.word	0x0000c850


	//   ....[56]....
        /*041c*/ 	.word	0x0000c8a0


	//   ....[57]....
        /*0420*/ 	.word	0x00010af0


	//   ....[58]....
        /*0424*/ 	.word	0x00011070


	//   ....[59]....
        /*0428*/ 	.word	0x000112c0


	//   ....[60]....
        /*042c*/ 	.word	0x00011420


	//   ....[61]....
        /*0430*/ 	.word	0x00011440


	//   ....[62]....
        /*0434*/ 	.word	0x000114a0


	//   ....[63]....
        /*0438*/ 	.word	0x000123a0


	//   ....[64]....
        /*043c*/ 	.word	0x000123c0


	//   ....[65]....
        /*0440*/ 	.word	0x00012bb0


	//   ....[66]....
        /*0444*/ 	.word	0x00012d00


	//   ....[67]....
        /*0448*/ 	.word	0x00012d60


	//   ....[68]....
        /*044c*/ 	.word	0x00012e30


	//   ....[69]....
        /*0450*/ 	.word	0x00014ac0


	//   ....[70]....
        /*0454*/ 	.word	0x00014ae0


	//   ....[71]....
        /*0458*/ 	.word	0x00014b00


	//   ....[72]....
        /*045c*/ 	.word	0x00014b20


	//   ....[73]....
        /*0460*/ 	.word	0x00015ea0


	//   ....[74]....
        /*0464*/ 	.word	0x00015ed0


	//   ....[75]....
        /*0468*/ 	.word	0x00015ee0


	//   ....[76]....
        /*046c*/ 	.word	0x00015f10


	//   ....[77]....
        /*0470*/ 	.word	0x000176a0


	//   ....[78]....
        /*0474*/ 	.word	0x000176d0


	//   ....[79]....
        /*0478*/ 	.word	0x000176e0


	//   ....[80]....
        /*047c*/ 	.word	0x000176f0


	//   ....[81]....
        /*0480*/ 	.word	0x00017b00


	//   ....[82]....
        /*0484*/ 	.word	0x00017b20


	//   ....[83]....
        /*0488*/ 	.word	0x00017cf0


	//   ....[84]....
        /*048c*/ 	.word	0x00017d00


	//   ....[85]....
        /*0490*/ 	.word	0x00017e70


	//   ....[86]....
        /*0494*/ 	.word	0x00017e90


	//   ....[87]....
        /*0498*/ 	.word	0x00018000


	//   ....[88]....
        /*049c*/ 	.word	0x00018010


	//   ....[89]....
        /*04a0*/ 	.word	0x00018370


	//   ....[90]....
        /*04a4*/ 	.word	0x00018390


	//   ....[91]....
        /*04a8*/ 	.word	0x00019000


	//   ....[92]....
        /*04ac*/ 	.word	0x00019010


	//   ....[93]....
        /*04b0*/ 	.word	0x0001a3d0


	//   ....[94]....
        /*04b4*/ 	.word	0x0001a3f0


	//   ....[95]....
        /*04b8*/ 	.word	0x0001a5d0


	//   ....[96]....
        /*04bc*/ 	.word	0x0001a5e0


	//   ....[97]....
        /*04c0*/ 	.word	0x0001a750


	//   ....[98]....
        /*04c4*/ 	.word	0x0001a770


	//   ....[99]....
        /*04c8*/ 	.word	0x0001a8e0


	//   ....[100]....
        /*04cc*/ 	.word	0x0001a8f0


	//   ....[101]....
        /*04d0*/ 	.word	0x0001ab00


	//   ....[102]....
        /*04d4*/ 	.word	0x0001ab20


	//   ....[103]....
        /*04d8*/ 	.word	0x0001ac40


	//   ....[104]....
        /*04dc*/ 	.word	0x0001ac80


	//   ....[105]....
        /*04e0*/ 	.word	0x0001acb0


	//   ....[106]....
        /*04e4*/ 	.word	0x0001ace0


	//   ....[107]....
        /*04e8*/ 	.word	0x0001ad10


	//   ....[108]....
        /*04ec*/ 	.word	0x0001ad40


	//   ....[109]....
        /*04f0*/ 	.word	0x0001ae90


	//   ....[110]....
        /*04f4*/ 	.word	0x0001aed0


	//   ....[111]....
        /*04f8*/ 	.word	0x0001af00


	//   ....[112]....
        /*04fc*/ 	.word	0x0001af30


	//   ....[113]....
        /*0500*/ 	.word	0x0001af60


	//   ....[114]....
        /*0504*/ 	.word	0x0001af90


	//   ....[115]....
        /*0508*/ 	.word	0x0001b020


	//   ....[116]....
        /*050c*/ 	.word	0x0001b060


	//   ....[117]....
        /*0510*/ 	.word	0x0001b070


	//   ....[118]....
        /*0514*/ 	.word	0x0001b0d0


	//   ....[119]....
        /*0518*/ 	.word	0x0001baa0


	//   ....[120]....
        /*051c*/ 	.word	0x0001bb00


	//   ....[121]....
        /*0520*/ 	.word	0x0001bb50


	//   ....[122]....
        /*0524*/ 	.word	0x0001bba0


	//   ....[123]....
        /*0528*/ 	.word	0x0001bbf0


	//   ....[124]....
        /*052c*/ 	.word	0x0001bc60


	//   ....[125]....
        /*0530*/ 	.word	0x0001bca0


	//   ....[126]....
        /*0534*/ 	.word	0x0001bd10


	//   ....[127]....
        /*0538*/ 	.word	0x0001bd80


	//   ....[128]....
        /*053c*/ 	.word	0x0001bde0


	//   ....[129]....
        /*0540*/ 	.word	0x0001be50


	//   ....[130]....
        /*0544*/ 	.word	0x0001bec0


	//   ....[131]....
        /*0548*/ 	.word	0x0001bf20


	//   ....[132]....
        /*054c*/ 	.word	0x0001bf80


	//   ....[133]....
        /*0550*/ 	.word	0x0001bfe0


	//   ....[134]....
        /*0554*/ 	.word	0x0001c050


	//   ....[135]....
        /*0558*/ 	.word	0x0001c0b0


	//   ....[136]....
        /*055c*/ 	.word	0x0001c110


	//   ....[137]....
        /*0560*/ 	.word	0x0001c160


	//   ....[138]....
        /*0564*/ 	.word	0x0001c1c0


	//   ....[139]....
        /*0568*/ 	.word	0x0001c210


	//   ....[140]....
        /*056c*/ 	.word	0x0001c260


	//   ....[141]....
        /*0570*/ 	.word	0x0001c2d0


	//   ....[142]....
        /*0574*/ 	.word	0x0001c340


	//   ....[143]....
        /*0578*/ 	.word	0x0001c3a0


	//   ....[144]....
        /*057c*/ 	.word	0x0001c400


	//   ....[145]....
        /*0580*/ 	.word	0x0001c460


	//   ....[146]....
        /*0584*/ 	.word	0x0001c4d0


	//   ....[147]....
        /*0588*/ 	.word	0x0001c530


	//   ....[148]....
        /*058c*/ 	.word	0x0001c590


	//   ....[149]....
        /*0590*/ 	.word	0x0001c5f0


	//   ....[150]....
        /*0594*/ 	.word	0x0001c660


	//   ....[151]....
        /*0598*/ 	.word	0x0001c6c0


	//   ....[152]....
        /*059c*/ 	.word	0x0001c720


	//   ....[153]....
        /*05a0*/ 	.word	0x0001c780


	//   ....[154]....
        /*05a4*/ 	.word	0x0001c7f0


	//   ....[155]....
        /*05a8*/ 	.word	0x0001c850


	//   ....[156]....
        /*05ac*/ 	.word	0x0001c8b0


	//   ....[157]....
        /*05b0*/ 	.word	0x0001c910


	//   ....[158]....
        /*05b4*/ 	.word	0x0001c980


	//   ....[159]....
        /*05b8*/ 	.word	0x0001c9e0


	//   ....[160]....
        /*05bc*/ 	.word	0x0001ca40


	//   ....[161]....
        /*05c0*/ 	.word	0x0001caa0


	//   ....[162]....
        /*05c4*/ 	.word	0x0001cb10


	//   ....[163]....
        /*05c8*/ 	.word	0x0001cb60


	//   ....[164]....
        /*05cc*/ 	.word	0x0001cba0


	//   ....[165]....
        /*05d0*/ 	.word	0x0001cbf0


	//   ....[166]....
        /*05d4*/ 	.word	0x0001cc40


	//   ....[167]....
        /*05d8*/ 	.word	0x0001cc90


	//   ....[168]....
        /*05dc*/ 	.word	0x0001cd00


	//   ....[169]....
        /*05e0*/ 	.word	0x0001cd40


	//   ....[170]....
        /*05e4*/ 	.word	0x0001cd90


	//   ....[171]....
        /*05e8*/ 	.word	0x0001cde0


	//   ....[172]....
        /*05ec*/ 	.word	0x0001ce30


	//   ....[173]....
        /*05f0*/ 	.word	0x0001ce80


	//   ....[174]....
        /*05f4*/ 	.word	0x0001cef0


	//   ....[175]....
        /*05f8*/ 	.word	0x0001cf30


	//   ....[176]....
        /*05fc*/ 	.word	0x0001cfa0


	//   ....[177]....
        /*0600*/ 	.word	0x0001d000


	//   ....[178]....
        /*0604*/ 	.word	0x0001d060


	//----- nvinfo : EIATTR_EXIT_INSTR_OFFSETS
	.align		4
.L_396:
        /*0608*/ 	.byte	0x04, 0x1c
        /*060a*/ 	.short	(.L_398 - .L_397)


	//   ....[0]....
.L_397:
        /*060c*/ 	.word	0x00000fe0


	//   ....[1]....
        /*0610*/ 	.word	0x0001ba60


	//----- nvinfo : EIATTR_MAX_THREADS
	.align		4
.L_398:
        /*0614*/ 	.byte	0x04, 0x05
        /*0616*/ 	.short	(.L_400 - .L_399)
.L_399:
        /*0618*/ 	.word	0x00000100
        /*061c*/ 	.word	0x00000001
        /*0620*/ 	.word	0x00000001


	//----- nvinfo : EIATTR_CRS_STACK_SIZE
	.align		4
.L_400:
        /*0624*/ 	.byte	0x04, 0x1e
        /*0626*/ 	.short	(.L_402 - .L_401)
.L_401:
        /*0628*/ 	.word	0x00000000
.L_402:


//--------------------- .nv.info._ZN7cutlass13device_kernelIN5flash19enable_sm80_to_sm89INS1_16FlashAttnFwdSm80INS1_25CollectiveMainloopFwdSm80ILi8ELi1ELb0EN4cute5tupleIJNS5_1CILi128EEENS7_ILi96EEENS7_ILi256EEEEEELi256ENS_10bfloat16_tEfNS_4arch4Sm80ELb0ELb0ELb0ELb0ELb0ELb0ELb1ELb1EEENS1_21CollectiveEpilogueFwdINS6_IJS8_SA_S9_EEENS6_IJNS7_ILi1EEESI_SI_EEESC_SE_Li256ELb0ELb1ELb1ELb0EEENS1_19SingleTileSchedulerILb0ELb1ELb1ELi128EEEEEEEEEvNT_6ParamsE --------------------------
	.section	.nv.info._ZN7cutlass13device_kernelIN5flash19enable_sm80_to_sm89INS1_16FlashAttnFwdSm80INS1_25CollectiveMainloopFwdSm80ILi8ELi1ELb0EN4cute5tupleIJNS5_1CILi128EEENS7_ILi96EEENS7_ILi256EEEEEELi256ENS_10bfloat16_tEfNS_4arch4Sm80ELb0ELb0ELb0ELb0ELb0ELb0ELb1ELb1EEENS1_21CollectiveEpilogueFwdINS6_IJS8_SA_S9_EEENS6_IJNS7_ILi1EEESI_SI_EEESC_SE_Li256ELb0ELb1ELb1ELb0EEENS1_19SingleTileSchedulerILb0ELb1ELb1ELi128EEEEEEEEEvNT_6ParamsE,"",@"SHT_CUDA_INFO"
	.sectionflags	@""
	.align	4


	//----- nvinfo : EIATTR_CUDA_API_VERSION
	.align		4
        /*0000*/ 	.byte	0x04, 0x37
        /*0002*/ 	.short	(.L_404 - .L_403)
.L_403:
        /*0004*/ 	.word	0x00000082


	//----- nvinfo : EIATTR_SW2861232_WAR
	.align		4
.L_404:
        /*0008*/ 	.byte	0x01, 0x35
	.zero		2


	//----- nvinfo : EIATTR_PARAM_CBANK
	.align		4
        /*000c*/ 	.byte	0x04, 0x0a
        /*000e*/ 	.short	(.L_406 - .L_405)
	.align		4
.L_405:
        /*0010*/ 	.word	index@(.nv.constant0._ZN7cutlass13device_kernelIN5flash19enable_sm80_to_sm89INS1_16FlashAttnFwdSm80INS1_25CollectiveMainloopFwdSm80ILi8ELi1ELb0EN4cute5tupleIJNS5_1CILi128EEENS7_ILi96EEENS7_ILi256EEEEEELi256ENS_10bfloat16_tEfNS_4arch4Sm80ELb0ELb0ELb0ELb0ELb0ELb0ELb1ELb1EEENS1_21CollectiveEpilogueFwdINS6_IJS8_SA_S9_EEENS6_IJNS7_ILi1EEESI_SI_EEESC_SE_Li256ELb0ELb1ELb1ELb0EEENS1_19SingleTileSchedulerILb0ELb1ELb1ELi128EEEEEEEEEvNT_6ParamsE)
        /*0014*/ 	.short	0x0160
        /*0016*/ 	.short	0x0418


	//----- nvinfo : EIATTR_CBANK_PARAM_SIZE
	.align		4
.L_406:
        /*0018*/ 	.byte	0x03, 0x19
        /*001a*/ 	.short	0x0418


	//----- nvinfo : EIATTR_KPARAM_INFO
	.align		4
        /*001c*/ 	.byte	0x04, 0x17
        /*001e*/ 	.short	(.L_408 - .L_407)
.L_407:
        /*0020*/ 	.word	0x00000000
        /*0024*/ 	.short	0x0000
        /*0026*/ 	.short	0x0000
        /*0028*/ 	.byte	0x00, 0xf0, 0x61, 0x10


	//----- nvinfo : EIATTR_MAXREG_COUNT
	.align		4
.L_408:
        /*002c*/ 	.byte	0x03, 0x1b
        /*002e*/ 	.short	0x00ff


	//----- nvinfo : EIATTR_NUM_BARRIERS
	.align		4
        /*0030*/ 	.byte	0x02, 0x4c
        /*0032*/ 	.byte	0x02
	.zero		1


	//----- nvinfo : EIATTR_ANNOTATIONS
	.align		4
        /*0034*/ 	.byte	0x04, 0x55
        /*0036*/ 	.short	(.L_410 - .L_409)


	//   ....[0]....
.L_409:
        /* <DEDUP_REMOVED lines=20> */


	//----- nvinfo : EIATTR_MERCURY_ISA_VERSION
	.align		4
.L_410:
        /*0160*/ 	.byte	0x03, 0x5f
        /*0162*/ 	.short	0x0000


	//----- nvinfo : EIATTR_COOP_GROUP_MASK_REGIDS
	.align		4
        /*0164*/ 	.byte	0x04, 0x29
        /*0166*/ 	.short	(.L_412 - .L_411)


	//   ....[0]....
.L_411:
        /*0168*/ 	.word	0xffffffff


	//   ....[1]....
        /*016c*/ 	.word	0xffffffff


	//   ....[2]....
        /*0170*/ 	.word	0xffffffff


	//   ....[3]....
        /*0174*/ 	.word	0xffffffff


	//   ....[4]....
        /*0178*/ 	.word	0xffffffff


	//   ....[5]....
        /*017c*/ 	.word	0xffffffff


	//   ....[6]....
        /*0180*/ 	.word	0xffffffff


	//   ....[7]....
        /*0184*/ 	.word	0xffffffff


	//   ....[8]....
        /*0188*/ 	.word	0xffffffff


	//   ....[9]....
        /*018c*/ 	.word	0xffffffff


	//   ....[10]....
        /*0190*/ 	.word	0xffffffff


	//   ....[11]....
        /*0194*/ 	.word	0xffffffff


	//   ....[12]....
        /*0198*/ 	.word	0xffffffff


	//   ....[13]....
        /*019c*/ 	.word	0xffffffff


	//   ....[14]....
        /*01a0*/ 	.word	0xffffffff


	//   ....[15]....
        /*01a4*/ 	.word	0xffffffff


	//   ....[16]....
        /*01a8*/ 	.word	0xffffffff


	//   ....[17]....
        /*01ac*/ 	.word	0xffffffff


	//   ....[18]....
        /*01b0*/ 	.word	0xffffffff


	//   ....[19]....
        /*01b4*/ 	.word	0xffffffff


	//   ....[20]....
        /*01b8*/ 	.word	0xffffffff


	//   ....[21]....
        /*01bc*/ 	.word	0xffffffff


	//   ....[22]....
        /*01c0*/ 	.word	0xffffffff


	//   ....[23]....
        /*01c4*/ 	.word	0xffffffff


	//   ....[24]....
        /*01c8*/ 	.word	0xffffffff


	//   ....[25]....
        /*01cc*/ 	.word	0xffffffff


	//   ....[26]....
        /*01d0*/ 	.word	0xffffffff


	//   ....[27]....
        /*01d4*/ 	.word	0xffffffff


	//   ....[28]....
        /*01d8*/ 	.word	0xffffffff


	//----- nvinfo : EIATTR_COOP_GROUP_INSTR_OFFSETS
	.align		4
.L_412:
        /*01dc*/ 	.byte	0x04, 0x28
        /*01de*/ 	.short	(.L_414 - .L_413)


	//   ....[0]....
.L_413:
        /*01e0*/ 	.word	0x00000060


	//   ....[1]....
        /*01e4*/ 	.word	0x00000fc0


	//   ....[2]....
        /*01e8*/ 	.word	0x00000fe0


	//   ....[3]....
        /*01ec*/ 	.word	0x000012f0


	//   ....[4]....
        /*01f0*/ 	.word	0x000013a0


	//   ....[5]....
        /*01f4*/ 	.word	0x00001590


	//   ....[6]....
        /*01f8*/ 	.word	0x000015c0


	//   ....[7]....
        /*01fc*/ 	.word	0x00001780


	//   ....[8]....
        /*0200*/ 	.word	0x000017c0


	//   ....[9]....
        /*0204*/ 	.word	0x00004300


	//   ....[10]....
        /*0208*/ 	.word	0x000043d0


	//   ....[11]....
        /*020c*/ 	.word	0x00004400


	//   ....[12]....
        /*0210*/ 	.word	0x00004470


	//   ....[13]....
        /*0214*/ 	.word	0x00008e30


	//   ....[14]....
        /*0218*/ 	.word	0x00008e60


	//   ....[15]....
        /*021c*/ 	.word	0x00008e80


	//   ....[16]....
        /*0220*/ 	.word	0x00008ea0


	//   ....[17]....
        /*0224*/ 	.word	0x0000b790


	//   ....[18]....
        /*0228*/ 	.word	0x0000b7a0


	//   ....[19]....
        /*022c*/ 	.word	0x0000b7d0


	//   ....[20]....
        /*0230*/ 	.word	0x0000b7f0


	//   ....[21]....
        /*0234*/ 	.word	0x0000c6c0


	//   ....[22]....
        /*0238*/ 	.word	0x0000c700


	//   ....[23]....
        /*023c*/ 	.word	0x0000c740


	//   ....[24]....
        /*0240*/ 	.word	0x0000c770


	//   ....[25]....
        /*0244*/ 	.word	0x0000c860


	//   ....[26]....
        /*0248*/ 	.word	0x0000c880


	//   ....[27]....
        /*024c*/ 	.word	0x0000d4a0


	//   ....[28]....
        /*0250*/ 	.word	0x0000d4b0


	//----- nvinfo : EIATTR_EXIT_INSTR_OFFSETS
	.align		4
.L_414:
        /*0254*/ 	.byte	0x04, 0x1c
        /*0256*/ 	.short	(.L_416 - .L_415)


	//   ....[0]....
.L_415:
        /*0258*/ 	.word	0x000001c0


	//   ....[1]....
        /*025c*/ 	.word	0x0000d4c0


	//   ....[2]....
        /*0260*/ 	.word	0x0000e060


	//   ....[3]....
        /*0264*/ 	.word	0x0000e0b0


	//   ....[4]....
        /*0268*/ 	.word	0x0000e0e0


	//   ....[5]....
        /*026c*/ 	.word	0x0000e140


	//   ....[6]....
        /*0270*/ 	.word	0x0000e3d0


	//----- nvinfo : EIATTR_CTAIDZ_USED
	.align		4
.L_416:
        /*0274*/ 	.byte	0x01, 0x04
	.zero		2


	//----- nvinfo : EIATTR_MAX_THREADS
	.align		4
        /*0278*/ 	.byte	0x04, 0x05
        /*027a*/ 	.short	(.L_418 - .L_417)
.L_417:
        /*027c*/ 	.word	0x00000100
        /*0280*/ 	.word	0x00000001
        /*0284*/ 	.word	0x00000001


	//----- nvinfo : EIATTR_CRS_STACK_SIZE
	.align		4
.L_418:
        /*0288*/ 	.byte	0x04, 0x1e
        /*028a*/ 	.short	(.L_420 - .L_419)
.L_419:
        /*028c*/ 	.word	0x00000000
.L_420:


//--------------------- .nv.info._ZN7cutlass13device_kernelIN5flash19enable_sm80_to_sm89INS1_16FlashAttnFwdSm80INS1_25CollectiveMainloopFwdSm80ILi8ELi1ELb0EN4cute5tupleIJNS5_1CILi128EEENS7_ILi64EEENS7_ILi256EEEEEELi256ENS_10bfloat16_tEfNS_4arch4Sm80ELb0ELb0ELb0ELb1ELb0ELb0ELb1ELb1EEENS1_21CollectiveEpilogueFwdINS6_IJS8_SA_S9_EEENS6_IJNS7_ILi1EEESI_SI_EEESC_SE_Li256ELb1ELb1ELb1ELb0EEENS1_36VarlenDynamicPersistentTileSchedulerILi128ELi64ELi256ELi256ELb1ELb1ELb0ELb0ELb1ELb1EEEEEEEEEvNT_6ParamsE --------------------------
	.section	.nv.info._ZN7cutlass13device_kernelIN5flash19enable_sm80_to_sm89INS1_16FlashAttnFwdSm80INS1_25CollectiveMainloopFwdSm80ILi8ELi1ELb0EN4cute5tupleIJNS5_1CILi128EEENS7_ILi64EEENS7_ILi256EEEEEELi256ENS_10bfloat16_tEfNS_4arch4Sm80ELb0ELb0ELb0ELb1ELb0ELb0ELb1ELb1EEENS1_21CollectiveEpilogueFwdINS6_IJS8_SA_S9_EEENS6_IJNS7_ILi1EEESI_SI_EEESC_SE_Li256ELb1ELb1ELb1ELb0EEENS1_36VarlenDynamicPersistentTileSchedulerILi128ELi64ELi256ELi256ELb1ELb1ELb0ELb0ELb1ELb1EEEEEEEEEvNT_6ParamsE,"",@"SHT_CUDA_INFO"
	.sectionflags	@""
	.align	4


	//----- nvinfo : EIATTR_CUDA_API_VERSION
	.align		4
        /*0000*/ 	.byte	0x04, 0x37
        /*0002*/ 	.short	(.L_422 - .L_421)
.L_421:
        /*0004*/ 	.word	0x00000082


	//----- nvinfo : EIATTR_SW2861232_WAR
	.align		4
.L_422:
        /*0008*/ 	.byte	0x01, 0x35
	.zero		2


	//----- nvinfo : EIATTR_PARAM_CBANK
	.align		4
        /*000c*/ 	.byte	0x04, 0x0a
        /*000e*/ 	.short	(.L_424 - .L_423)
	.align		4
.L_423:
        /*0010*/ 	.word	index@(.nv.constant0._ZN7cutlass13device_kernelIN5flash19enable_sm80_to_sm89INS1_16FlashAttnFwdSm80INS1_25CollectiveMainloopFwdSm80ILi8ELi1ELb0EN4cute5tupleIJNS5_1CILi128EEENS7_ILi64EEENS7_ILi256EEEEEELi256ENS_10bfloat16_tEfNS_4arch4Sm80ELb0ELb0ELb0ELb1ELb0ELb0ELb1ELb1EEENS1_21CollectiveEpilogueFwdINS6_IJS8_SA_S9_EEENS6_IJNS7_ILi1EEESI_SI_EEESC_SE_Li256ELb1ELb1ELb1ELb0EEENS1_36VarlenDynamicPersistentTileSchedulerILi128ELi64ELi256ELi256ELb1ELb1ELb0ELb0ELb1ELb1EEEEEEEEEvNT_6ParamsE)
        /*0014*/ 	.short	0x0160
        /*0016*/ 	.short	0x0438


	//----- nvinfo : EIATTR_CBANK_PARAM_SIZE
	.align		4
.L_424:
        /*0018*/ 	.byte	0x03, 0x19
        /*001a*/ 	.short	0x0438


	//----- nvinfo : EIATTR_KPARAM_INFO
	.align		4
        /*001c*/ 	.byte	0x04, 0x17
        /*001e*/ 	.short	(.L_426 - .L_425)
.L_425:
        /*0020*/ 	.word	0x00000000
        /*0024*/ 	.short	0x0000
        /*0026*/ 	.short	0x0000
        /*0028*/ 	.byte	0x00, 0xf0, 0xe1, 0x10


	//----- nvinfo : EIATTR_MAXREG_COUNT
	.align		4
.L_426:
        /*002c*/ 	.byte	0x03, 0x1b
        /*002e*/ 	.short	0x00ff


	//----- nvinfo : EIATTR_NUM_BARRIERS
	.align		4
        /*0030*/ 	.byte	0x02, 0x4c
        /*0032*/ 	.byte	0x06
	.zero		1


	//----- nvinfo : EIATTR_ANNOTATIONS
	.align		4
        /*0034*/ 	.byte	0x04, 0x55
        /*0036*/ 	.short	(.L_428 - .L_427)


	//   ....[0]....
.L_427:
        /* <DEDUP_REMOVED lines=24> */


	//----- nvinfo : EIATTR_MERCURY_ISA_VERSION
	.align		4
.L_428:
        /*01a8*/ 	.byte	0x03, 0x5f
        /*01aa*/ 	.short	0x0000


	//----- nvinfo : EIATTR_INT_WARP_WIDE_INSTR_OFFSETS
	.align		4
        /*01ac*/ 	.byte	0x04, 0x31
        /*01ae*/ 	.short	(.L_430 - .L_429)


	//   ....[0]....
.L_429:
        /*01b0*/ 	.word	0x00009b40


	//   ....[1]....
        /*01b4*/ 	.word	0x00009bc0


	//----- nvinfo : EIATTR_COOP_GROUP_MASK_REGIDS
	.align		4
.L_430:
        /*01b8*/ 	.byte	0x04, 0x29
        /*01ba*/ 	.short	(.L_432 - .L_431)


	//   ....[0]....
.L_431:
        /*01bc*/ 	.word	0xffffffff


	//   ....[1]....
        /*01c0*/ 	.word	0xffffffff


	//   ....[2]....
        /*01c4*/ 	.word	0xffffffff


	//   ....[3]....
        /*01c8*/ 	.word	0xffffffff


	//   ....[4]....
        /*01cc*/ 	.word	0xffffffff


	//   ....[5]....
        /*01d0*/ 	.word	0xffffffff


	//   ....[6]....
        /*01d4*/ 	.word	0xffffffff


	//   ....[7]....
        /*01d8*/ 	.word	0xffffffff


	//   ....[8]....
        /*01dc*/ 	.word	0xffffffff


	//   ....[9]....
        /*01e0*/ 	.word	0xffffffff


	//   ....[10]....
        /*01e4*/ 	.word	0xffffffff


	//   ....[11]....
        /*01e8*/ 	.word	0xffffffff


	//   ....[12]....
        /*01ec*/ 	.word	0xffffffff


	//   ....[13]....
        /*01f0*/ 	.word	0xffffffff


	//   ....[14]....
        /*01f4*/ 	.word	0xffffffff


	//   ....[15]....
        /*01f8*/ 	.word	0xffffffff


	//   ....[16]....
        /*01fc*/ 	.word	0xffffffff


	//   ....[17]....
        /*0200*/ 	.word	0xffffffff


	//   ....[18]....
        /*0204*/ 	.word	0xffffffff


	//   ....[19]....
        /*0208*/ 	.word	0xffffffff


	//   ....[20]....
        /*020c*/ 	.word	0xffffffff


	//   ....[21]....
        /*0210*/ 	.word	0xffffffff


	//   ....[22]....
        /*0214*/ 	.word	0xffffffff


	//   ....[23]....
        /*0218*/ 	.word	0xffffffff


	//   ....[24]....
        /*021c*/ 	.word	0xffffffff


	//   ....[25]....
        /*0220*/ 	.word	0xffffffff


	//   ....[26]....
        /*0224*/ 	.word	0xffffffff


	//   ....[27]....
        /*0228*/ 	.word	0xffffffff


	//   ....[28]....
        /*022c*/ 	.word	0xffffffff


	//   ....[29]....
        /*0230*/ 	.word	0xffffffff


	//   ....[30]....
        /*0234*/ 	.word	0xffffffff


	//   ....[31]....
        /*0238*/ 	.word	0xffffffff


	//   ....[32]....
        /*023c*/ 	.word	0xffffffff


	//   ....[33]....
        /*0240*/ 	.word	0xffffffff


	//   ....[34]....
        /*0244*/ 	.word	0xffffffff


	//   ....[35]....
        /*0248*/ 	.word	0xffffffff


	//   ....[36]....
        /*024c*/ 	.word	0xffffffff


	//   ....[37]....
        /*0250*/ 	.word	0xffffffff


	//   ....[38]....
        /*0254*/ 	.word	0xffffffff


	//   ....[39]....
        /*0258*/ 	.word	0xffffffff


	//   ....[40]....
        /*025c*/ 	.word	0xffffffff


	//   ....[41]....
        /*0260*/ 	.word	0xffffffff


	//   ....[42]....
        /*0264*/ 	.word	0xffffffff


	//   ....[43]....
        /*0268*/ 	.word	0xffffffff


	//   ....[44]....
        /*026c*/ 	.word	0xffffffff


	//   ....[45]....
        /*0270*/ 	.word	0xffffffff


	//   ....[46]....
        /*0274*/ 	.word	0xffffffff


	//   ....[47]....
        /*0278*/ 	.word	0xffffffff


	//   ....[48]....
        /*027c*/ 	.word	0xffffffff


	//   ....[49]....
        /*0280*/ 	.word	0xffffffff


	//   ....[50]....
        /*0284*/ 	.word	0xffffffff


	//   ....[51]....
        /*0288*/ 	.word	0xffffffff


	//   ....[52]....
        /*028c*/ 	.word	0xffffffff


	//   ....[53]....
        /*0290*/ 	.word	0xffffffff


	//   ....[54]....
        /*0294*/ 	.word	0xffffffff


	//   ....[55]....
        /*0298*/ 	.word	0xffffffff


	//   ....[56]....
        /*029c*/ 	.word	0xffffffff


	//   ....[57]....
        /*02a0*/ 	.word	0xffffffff


	//   ....[58]....
        /*02a4*/ 	.word	0xffffffff


	//   ....[59]....
        /*02a8*/ 	.word	0xffffffff


	//   ....[60]....
        /*02ac*/ 	.word	0xffffffff


	//   ....[61]....
        /*02b0*/ 	.word	0xffffffff


	//   ....[62]....
        /*02b4*/ 	.word	0xffffffff


	//   ....[63]....
        /*02b8*/ 	.word	0xffffffff


	//   ....[64]....
        /*02bc*/ 	.word	0xffffffff


	//   ....[65]....
        /*02c0*/ 	.word	0xffffffff


	//   ....[66]....
        /*02c4*/ 	.word	0xffffffff


	//   ....[67]....
        /*02c8*/ 	.word	0xffffffff


	//   ....[68]....
        /*02cc*/ 	.word	0xffffffff


	//   ....[69]....
        /*02d0*/ 	.word	0xffffffff


	//   ....[70]....
        /*02d4*/ 	.word	0xffffffff


	//   ....[71]....
        /*02d8*/ 	.word	0xffffffff


	//   ....[72]....
        /*02dc*/ 	.word	0xffffffff


	//   ....[73]....
        /*02e0*/ 	.word	0xffffffff


	//   ....[74]....
        /*02e4*/ 	.word	0xffffffff


	//   ....[75]....
        /*02e8*/ 	.word	0xffffffff


	//   ....[76]....
        /*02ec*/ 	.word	0xffffffff


	//   ....[77]....
        /*02f0*/ 	.word	0xffffffff


	//   ....[78]....
        /*02f4*/ 	.word	0xffffffff


	//   ....[79]....
        /*02f8*/ 	.word	0xffffffff


	//   ....[80]....
        /*02fc*/ 	.word	0xffffffff


	//   ....[81]....
        /*0300*/ 	.word	0xffffffff


	//   ....[82]....
        /*0304*/ 	.word	0xffffffff


	//   ....[83]....
        /*0308*/ 	.word	0xffffffff


	//   ....[84]....
        /*030c*/ 	.word	0xffffffff


	//   ....[85]....
        /*0310*/ 	.word	0xffffffff


	//   ....[86]....
        /*0314*/ 	.word	0xffffffff


	//   ....[87]....
        /*0318*/ 	.word	0xffffffff


	//   ....[88]....
        /*031c*/ 	.word	0xffffffff


	//   ....[89]....
        /*0320*/ 	.word	0xffffffff


	//   ....[90]....
        /*0324*/ 	.word	0xffffffff


	//   ....[91]....
        /*0328*/ 	.word	0xffffffff


	//   ....[92]....
        /*032c*/ 	.word	0xffffffff


	//   ....[93]....
        /*0330*/ 	.word	0xffffffff


	//   ....[94]....
        /*0334*/ 	.word	0xffffffff


	//   ....[95]....
        /*0338*/ 	.word	0xffffffff


	//   ....[96]....
        /*033c*/ 	.word	0xffffffff


	//   ....[97]....
        /*0340*/ 	.word	0xffffffff


	//   ....[98]....
        /*0344*/ 	.word	0xffffffff


	//   ....[99]....
        /*0348*/ 	.word	0xffffffff


	//   ....[100]....
        /*034c*/ 	.word	0xffffffff


	//   ....[101]....
        /*0350*/ 	.word	0xffffffff


	//   ....[102]....
        /*0354*/ 	.word	0xffffffff


	//   ....[103]....
        /*0358*/ 	.word	0xffffffff


	//   ....[104]....
        /*035c*/ 	.word	0xffffffff


	//   ....[105]....
        /*0360*/ 	.word	0xffffffff


	//   ....[106]....
        /*0364*/ 	.word	0xffffffff


	//   ....[107]....
        /*0368*/ 	.word	0xffffffff


	//   ....[108]....
        /*036c*/ 	.word	0xffffffff


	//   ....[109]....
        /*0370*/ 	.word	0xffffffff


	//   ....[110]....
        /*0374*/ 	.word	0xffffffff


	//   ....[111]....
        /*0378*/ 	.word	0xffffffff


	//   ....[112]....
        /*037c*/ 	.word	0xffffffff


	//   ....[113]....
        /*0380*/ 	.word	0xffffffff


	//   ....[114]....
        /*0384*/ 	.word	0xffffffff


	//   ....[115]....
        /*0388*/ 	.word	0xffffffff


	//   ....[116]....
        /*038c*/ 	.word	0xffffffff


	//   ....[117]....
        /*0390*/ 	.word	0xffffffff


	//   ....[118]....
        /*0394*/ 	.word	0xffffffff


	//   ....[119]....
        /*0398*/ 	.word	0xffffffff


	//   ....[120]....
        /*039c*/ 	.word	0xffffffff


	//   ....[121]....
        /*03a0*/ 	.word	0xffffffff


	//   ....[122]....
        /*03a4*/ 	.word	0xffffffff


	//   ....[123]....
        /*03a8*/ 	.word	0xffffffff


	//   ....[124]....
        /*03ac*/ 	.word	0xffffffff


	//   ....[125]....
        /*03b0*/ 	.word	0xffffffff


	//   ....[126]....
        /*03b4*/ 	.word	0xffffffff


	//   ....[127]....
        /*03b8*/ 	.word	0xffffffff


	//   ....[128]....
        /*03bc*/ 	.word	0xffffffff


	//   ....[129]....
        /*03c0*/ 	.word	0xffffffff


	//   ....[130]....
        /*03c4*/ 	.word	0xffffffff


	//   ....[131]....
        /*03c8*/ 	.word	0xffffffff


	//   ....[132]....
        /*03cc*/ 	.word	0xffffffff


	//   ....[133]....
        /*03d0*/ 	.word	0xffffffff


	//   ....[134]....
        /*03d4*/ 	.word	0xffffffff


	//   ....[135]....
        /*03d8*/ 	.word	0xffffffff


	//   ....[136]....
        /*03dc*/ 	.word	0xffffffff


	//   ....[137]....
        /*03e0*/ 	.word	0xffffffff


	//   ....[138]....
        /*03e4*/ 	.word	0xffffffff


	//----- nvinfo : EIATTR_COOP_GROUP_INSTR_OFFSETS
	.align		4
.L_432:
        /*03e8*/ 	.byte	0x04, 0x28
        /*03ea*/ 	.short	(.L_434 - .L_433)


	//   ....[0]....
.L_433:
        /*03ec*/ 	.word	0x00000050


	//   ....[1]....
        /*03f0*/ 	.word	0x000001e0


	//   ....[2]....
        /*03f4*/ 	.word	0x00000210


	//   ....[3]....
        /*03f8*/ 	.word	0x00000240


	//   ....[4]....
        /*03fc*/ 	.word	0x00000270


	//   ....[5]....
        /*0400*/ 	.word	0x000002a0


	//   ....[6]....
        /*0404*/ 	.word	0x000002d0


	//   ....[7]....
        /*0408*/ 	.word	0x00000440


	//   ....[8]....
        /*040c*/ 	.word	0x00000480


	//   ....[9]....
        /*0410*/ 	.word	0x000004b0


	//   ....[10]....
        /*0414*/ 	.word	0x000004e0


	//   ....[11]....
        /*0418*/ 	.word	0x00000510


	//   ....[12]....
        /*041c*/ 	.word	0x00000540


	//   ....[13]....
        /*0420*/ 	.word	0x000005d0


	//   ....[14]....
        /*0424*/ 	.word	0x00000600


	//   ....[15]....
        /*0428*/ 	.word	0x00000610


	//   ....[16]....
        /*042c*/ 	.word	0x00000680


	//   ....[17]....
        /*0430*/ 	.word	0x000026b0


	//   ....[18]....
        /*0434*/ 	.word	0x000026d0


	//   ....[19]....
        /*0438*/ 	.word	0x00002840


	//   ....[20]....
        /*043c*/ 	.word	0x00002850


	//   ....[21]....
        /*0440*/ 	.word	0x000029c0


	//   ....[22]....
        /*0444*/ 	.word	0x000029e0


	//   ....[23]....
        /*0448*/ 	.word	0x00002b50


	//   ....[24]....
        /*044c*/ 	.word	0x00002b60


	//   ....[25]....
        /*0450*/ 	.word	0x00004580


	//   ....[26]....
        /*0454*/ 	.word	0x000046b0


	//   ....[27]....
        /*0458*/ 	.word	0x000046c0


	//   ....[28]....
        /*045c*/ 	.word	0x00004710


	//   ....[29]....
        /*0460*/ 	.word	0x00007320


	//   ....[30]....
        /*0464*/ 	.word	0x00007410


	//   ....[31]....
        /*0468*/ 	.word	0x00007420


	//   ....[32]....
        /*046c*/ 	.word	0x00007450


	//   ....[33]....
        /*0470*/ 	.word	0x00009130


	//   ....[34]....
        /*0474*/ 	.word	0x00009140


	//   ....[35]....
        /*0478*/ 	.word	0x00009170


	//   ....[36]....
        /*047c*/ 	.word	0x00009180


	//   ....[37]....
        /*0480*/ 	.word	0x0000a9b0


	//   ....[38]....
        /*0484*/ 	.word	0x0000a9c0


	//   ....[39]....
        /*0488*/ 	.word	0x0000a9e0


	//   ....[40]....
        /*048c*/ 	.word	0x0000aa00


	//   ....[41]....
        /*0490*/ 	.word	0x0000ae00


	//   ....[42]....
        /*0494*/ 	.word	0x0000ae20


	//   ....[43]....
        /*0498*/ 	.word	0x0000af90


	//   ....[44]....
        /*049c*/ 	.word	0x0000afa0


	//   ....[45]....
        /*04a0*/ 	.word	0x0000b120


	//   ....[46]....
        /*04a4*/ 	.word	0x0000b140


	//   ....[47]....
        /*04a8*/ 	.word	0x0000b2c0


	//   ....[48]....
        /*04ac*/ 	.word	0x0000b2d0


	//   ....[49]....
        /*04b0*/ 	.word	0x0000b640


	//   ....[50]....
        /*04b4*/ 	.word	0x0000b660


	//   ....[51]....
        /*04b8*/ 	.word	0x0000c380


	//   ....[52]....
        /*04bc*/ 	.word	0x0000c390


	//   ....[53]....
        /*04c0*/ 	.word	0x0000d7e0


	//   ....[54]....
        /*04c4*/ 	.word	0x0000d800


	//   ....[55]....
        /*04c8*/ 	.word	0x0000d980


	//   ....[56]....
        /*04cc*/ 	.word	0x0000d990


	//   ....[57]....
        /*04d0*/ 	.word	0x0000db10


	//   ....[58]....
        /*04d4*/ 	.word	0x0000db30


	//   ....[59]....
        /*04d8*/ 	.word	0x0000dcb0


	//   ....[60]....
        /*04dc*/ 	.word	0x0000dcc0


	//   ....[61]....
        /*04e0*/ 	.word	0x0000dee0


	//   ....[62]....
        /*04e4*/ 	.word	0x0000df00


	//   ....[63]....
        /*04e8*/ 	.word	0x0000e020


	//   ....[64]....
        /*04ec*/ 	.word	0x0000e060


	//   ....[65]....
        /*04f0*/ 	.word	0x0000e090


	//   ....[66]....
        /*04f4*/ 	.word	0x0000e0c0


	//   ....[67]....
        /*04f8*/ 	.word	0x0000e0f0


	//   ....[68]....
        /*04fc*/ 	.word	0x0000e120


	//   ....[69]....
        /*0500*/ 	.word	0x0000e270


	//   ....[70]....
        /*0504*/ 	.word	0x0000e2b0


	//   ....[71]....
        /*0508*/ 	.word	0x0000e2e0


	//   ....[72]....
        /*050c*/ 	.word	0x0000e310


	//   ....[73]....
        /*0510*/ 	.word	0x0000e340


	//   ....[74]....
        /*0514*/ 	.word	0x0000e370


	//   ....[75]....
        /*0518*/ 	.word	0x0000e400


	//   ....[76]....
        /*051c*/ 	.word	0x0000e430


	//   ....[77]....
        /*0520*/ 	.word	0x0000e440


	//   ....[78]....
        /*0524*/ 	.word	0x0000e4a0


	//   ....[79]....
        /*0528*/ 	.word	0x0000e9e0


	//   ....[80]....
        /*052c*/ 	.word	0x0000ea40


	//   ....[81]....
        /*0530*/ 	.word	0x0000ea90


	//   ....[82]....
        /*0534*/ 	.word	0x0000eae0


	//   ....[83]....
        /*0538*/ 	.word	0x0000eb30


	//   ....[84]....
        /*053c*/ 	.word	0x0000eba0


	//   ....[85]....
        /*0540*/ 	.word	0x0000ebe0


	//   ....[86]....
        /*0544*/ 	.word	0x0000ec50


	//   ....[87]....
        /*0548*/ 	.word	0x0000ecc0


	//   ....[88]....
        /*054c*/ 	.word	0x0000ed20


	//   ....[89]....
        /*0550*/ 	.word	0x0000ed90


	//   ....[90]....
        /*0554*/ 	.word	0x0000ee00


	//   ....[91]....
        /*0558*/ 	.word	0x0000ee60


	//   ....[92]....
        /*055c*/ 	.word	0x0000eec0


	//   ....[93]....
        /*0560*/ 	.word	0x0000ef20


	//   ....[94]....
        /*0564*/ 	.word	0x0000ef90


	//   ....[95]....
        /*0568*/ 	.word	0x0000eff0


	//   ....[96]....
        /*056c*/ 	.word	0x0000f050


	//   ....[97]....
        /*0570*/ 	.word	0x0000f0c0


	//   ....[98]....
        /*0574*/ 	.word	0x0000f110


	//   ....[99]....
        /*0578*/ 	.word	0x0000f160


	//   ....[100]....
        /*057c*/ 	.word	0x0000f1b0


	//   ....[101]....
        /*0580*/ 	.word	0x0000f220


	//   ....[102]....
        /*0584*/ 	.word	0x0000f290


	//   ....[103]....
        /*0588*/ 	.word	0x0000f2f0


	//   ....[104]....
        /*058c*/ 	.word	0x0000f350


	//   ....[105]....
        /*0590*/ 	.word	0x0000f3b0


	//   ....[106]....
        /*0594*/ 	.word	0x0000f420


	//   ....[107]....
        /*0598*/ 	.word	0x0000f480


	//   ....[108]....
        /*059c*/ 	.word	0x0000f4e0


	//   ....[109]....
        /*05a0*/ 	.word	0x0000f540


	//   ....[110]....
        /*05a4*/ 	.word	0x0000f5b0


	//   ....[111]....
        /*05a8*/ 	.word	0x0000f610


	//   ....[112]....
        /*05ac*/ 	.word	0x0000f670


	//   ....[113]....
        /*05b0*/ 	.word	0x0000f6d0


	//   ....[114]....
        /*05b4*/ 	.word	0x0000f740


	//   ....[115]....
        /*05b8*/ 	.word	0x0000f7a0


	//   ....[116]....
        /*05bc*/ 	.word	0x0000f800


	//   ....[117]....
        /*05c0*/ 	.word	0x0000f860


	//   ....[118]....
        /*05c4*/ 	.word	0x0000f8d0


	//   ....[119]....
        /*05c8*/ 	.word	0x0000f930


	//   ....[120]....
        /*05cc*/ 	.word	0x0000f990


	//   ....[121]....
        /*05d0*/ 	.word	0x0000f9f0


	//   ....[122]....
        /*05d4*/ 	.word	0x0000fa60


	//   ....[123]....
        /*05d8*/ 	.word	0x0000fab0


	//   ....[124]....
        /*05dc*/ 	.word	0x0000faf0


	//   ....[125]....
        /*05e0*/ 	.word	0x0000fb40


	//   ....[126]....
        /*05e4*/ 	.word	0x0000fb90


	//   ....[127]....
        /*05e8*/ 	.word	0x0000fbe0


	//   ....[128]....
        /*05ec*/ 	.word	0x0000fc50


	//   ....[129]....
        /*05f0*/ 	.word	0x0000fc90


	//   ....[130]....
        /*05f4*/ 	.word	0x0000fce0


	//   ....[131]....
        /*05f8*/ 	.word	0x0000fd30


	//   ....[132]....
        /*05fc*/ 	.word	0x0000fd80


	//   ....[133]....
        /*0600*/ 	.word	0x0000fdd0


	//   ....[134]....
        /*0604*/ 	.word	0x0000fe40


	//   ....[135]....
        /*0608*/ 	.word	0x0000fe80


	//   ....[136]....
        /*060c*/ 	.word	0x0000fef0


	//   ....[137]....
        /*0610*/ 	.word	0x0000ff50


	//   ....[138]....
        /*0614*/ 	.word	0x0000ffb0


	//----- nvinfo : EIATTR_EXIT_INSTR_OFFSETS
	.align		4
.L_434:
        /*0618*/ 	.byte	0x04, 0x1c
        /*061a*/ 	.short	(.L_436 - .L_435)


	//   ....[0]....
.L_435:
        /*061c*/ 	.word	0x00000b40


	//   ....[1]....
        /*0620*/ 	.word	0x0000e9a0


	//----- nvinfo : EIATTR_MAX_THREADS
	.align		4
.L_436:
        /*0624*/ 	.byte	0x04, 0x05
        /*0626*/ 	.short	(.L_438 - .L_437)
.L_437:
        /*0628*/ 	.word	0x00000100
        /*062c*/ 	.word	0x00000001
        /*0630*/ 	.word	0x00000001


	//----- nvinfo : EIATTR_CRS_STACK_SIZE
	.align		4
.L_438:
        /*0634*/ 	.byte	0x04, 0x1e
        /*0636*/ 	.short	(.L_440 - .L_439)
.L_439:
        /*0638*/ 	.word	0x00000000
.L_440:


//--------------------- .nv.info._ZN7cutlass13device_kernelIN5flash19enable_sm80_to_sm89INS1_16FlashAttnFwdSm80INS1_25CollectiveMainloopFwdSm80ILi8ELi1ELb0EN4cute5tupleIJNS5_1CILi128EEENS7_ILi48EEENS7_ILi256EEEEEELi256ENS_10bfloat16_tEfNS_4arch4Sm80ELb0ELb0ELb0ELb1ELb0ELb1ELb1ELb1EEENS1_21CollectiveEpilogueFwdINS6_IJS8_SA_S9_EEENS6_IJNS7_ILi1EEESI_SI_EEESC_SE_Li256ELb1ELb1ELb1ELb0EEENS1_36VarlenDynamicPersistentTileSchedulerILi128ELi48ELi256ELi256ELb1ELb1ELb0ELb0ELb1ELb1EEEEEEEEEvNT_6ParamsE --------------------------
	.section	.nv.info._ZN7cutlass13device_kernelIN5flash19enable_sm80_to_sm89INS1_16FlashAttnFwdSm80INS1_25CollectiveMainloopFwdSm80ILi8ELi1ELb0EN4cute5tupleIJNS5_1CILi128EEENS7_ILi48EEENS7_ILi256EEEEEELi256ENS_10bfloat16_tEfNS_4arch4Sm80ELb0ELb0ELb0ELb1ELb0ELb1ELb1ELb1EEENS1_21CollectiveEpilogueFwdINS6_IJS8_SA_S9_EEENS6_IJNS7_ILi1EEESI_SI_EEESC_SE_Li256ELb1ELb1ELb1ELb0EEENS1_36VarlenDynamicPersistentTileSchedulerILi128ELi48ELi256ELi256ELb1ELb1ELb0ELb0ELb1ELb1EEEEEEEEEvNT_6ParamsE,"",@"SHT_CUDA_INFO"
	.sectionflags	@""
	.align	4


	//----- nvinfo : EIATTR_CUDA_API_VERSION
	.align		4
        /*0000*/ 	.byte	0x04, 0x37
        /*0002*/ 	.short	(.L_442 - .L_441)
.L_441:
        /*0004*/ 	.word	0x00000082


	//----- nvinfo : EIATTR_SW2861232_WAR
	.align		4
.L_442:
        /*0008*/ 	.byte	0x01, 0x35
	.zero		2


	//----- nvinfo : EIATTR_PARAM_CBANK
	.align		4
        /*000c*/ 	.byte	0x04, 0x0a
        /*000e*/ 	.short	(.L_444 - .L_443)
	.align		4
.L_443:
        /*0010*/ 	.word	index@(.nv.constant0._ZN7cutlass13device_kernelIN5flash19enable_sm80_to_sm89INS1_16FlashAttnFwdSm80INS1_25CollectiveMainloopFwdSm80ILi8ELi1ELb0EN4cute5tupleIJNS5_1CILi128EEENS7_ILi48EEENS7_ILi256EEEEEELi256ENS_10bfloat16_tEfNS_4arch4Sm80ELb0ELb0ELb0ELb1ELb0ELb1ELb1ELb1EEENS1_21CollectiveEpilogueFwdINS6_IJS8_SA_S9_EEENS6_IJNS7_ILi1EEESI_SI_EEESC_SE_Li256ELb1ELb1ELb1ELb0EEENS1_36VarlenDynamicPersistentTileSchedulerILi128ELi48ELi256ELi256ELb1ELb1ELb0ELb0ELb1ELb1EEEEEEEEEvNT_6ParamsE)
        /*0014*/ 	.short	0x0160
        /*0016*/ 	.short	0x0438


	//----- nvinfo : EIATTR_CBANK_PARAM_SIZE
	.align		4
.L_444:
        /*0018*/ 	.byte	0x03, 0x19
        /*001a*/ 	.short	0x0438


	//----- nvinfo : EIATTR_KPARAM_INFO
	.align		4
        /*001c*/ 	.byte	0x04, 0x17
        /*001e*/ 	.short	(.L_446 - .L_445)
.L_445:
        /*0020*/ 	.word	0x00000000
        /*0024*/ 	.short	0x0000
        /*0026*/ 	.short	0x0000
        /*0028*/ 	.byte	0x00, 0xf0, 0xe1, 0x10


	//----- nvinfo : EIATTR_MAXREG_COUNT
	.align		4
.L_446:
        /*002c*/ 	.byte	0x03, 0x1b
        /*002e*/ 	.short	0x00ff


	//----- nvinfo : EIATTR_NUM_BARRIERS
	.align		4
        /*0030*/ 	.byte	0x02, 0x4c
        /*0032*/ 	.byte	0x06
	.zero		1


	//----- nvinfo : EIATTR_ANNOTATIONS
	.align		4
        /*0034*/ 	.byte	0x04, 0x55
        /*0036*/ 	.short	(.L_448 - .L_447)


	//   ....[0]....
.L_447:
        /* <DEDUP_REMOVED lines=48> */


	//----- nvinfo : EIATTR_MERCURY_ISA_VERSION
	.align		4
.L_448:
        /*0328*/ 	.byte	0x03, 0x5f
        /*032a*/ 	.short	0x0000


	//----- nvinfo : EIATTR_INT_WARP_WIDE_INSTR_OFFSETS
	.align		4
        /*032c*/ 	.byte	0x04, 0x31
        /*032e*/ 	.short	(.L_450 - .L_449)


	//   ....[0]....
.L_449:
        /*0330*/ 	.word	0x000160a0


	//   ....[1]....
        /*0334*/ 	.word	0x00016120


	//----- nvinfo : EIATTR_COOP_GROUP_MASK_REGIDS
	.align		4
.L_450:
        /*0338*/ 	.byte	0x04, 0x29
        /*033a*/ 	.short	(.L_452 - .L_451)


	//   ....[0]....
.L_451:
        /*033c*/ 	.word	0xffffffff


	//   ....[1]....
        /*0340*/ 	.word	0xffffffff


	//   ....[2]....
        /*0344*/ 	.word	0xffffffff


	//   ....[3]....
        /*0348*/ 	.word	0xffffffff


	//   ....[4]....
        /*034c*/ 	.word	0xffffffff


	//   ....[5]....
        /*0350*/ 	.word	0xffffffff


	//   ....[6]....
        /*0354*/ 	.word	0xffffffff


	//   ....[7]....
        /*0358*/ 	.word	0xffffffff


	//   ....[8]....
        /*035c*/ 	.word	0xffffffff


	//   ....[9]....
        /*0360*/ 	.word	0xffffffff


	//   ....[10]....
        /*0364*/ 	.word	0xffffffff


	//   ....[11]....
        /*0368*/ 	.word	0xffffffff


	//   ....[12]....
        /*036c*/ 	.word	0xffffffff


	//   ....[13]....
        /*0370*/ 	.word	0xffffffff


	//   ....[14]....
        /*0374*/ 	.word	0xffffffff


	//   ....[15]....
        /*0378*/ 	.word	0xffffffff


	//   ....[16]....
        /*037c*/ 	.word	0xffffffff


	//   ....[17]....
        /*0380*/ 	.word	0xffffffff


	//   ....[18]....
        /*0384*/ 	.word	0xffffffff


	//   ....[19]....
        /*0388*/ 	.word	0xffffffff


	//   ....[20]....
        /*038c*/ 	.word	0xffffffff


	//   ....[21]....
        /*0390*/ 	.word	0xffffffff


	//   ....[22]....
        /*0394*/ 	.word	0xffffffff


	//   ....[23]....
        /*0398*/ 	.word	0xffffffff


	//   ....[24]....
        /*039c*/ 	.word	0xffffffff


	//   ....[25]....
        /*03a0*/ 	.word	0xffffffff


	//   ....[26]....
        /*03a4*/ 	.word	0xffffffff


	//   ....[27]....
        /*03a8*/ 	.word	0xffffffff


	//   ....[28]....
        /*03ac*/ 	.word	0xffffffff


	//   ....[29]....
        /*03b0*/ 	.word	0xffffffff


	//   ....[30]....
        /*03b4*/ 	.word	0xffffffff


	//   ....[31]....
        /*03b8*/ 	.word	0xffffffff


	//   ....[32]....
        /*03bc*/ 	.word	0xffffffff


	//   ....[33]....
        /*03c0*/ 	.word	0xffffffff


	//   ....[34]....
        /*03c4*/ 	.word	0xffffffff


	//   ....[35]....
        /*03c8*/ 	.word	0xffffffff


	//   ....[36]....
        /*03cc*/ 	.word	0xffffffff


	//   ....[37]....
        /*03d0*/ 	.word	0xffffffff


	//   ....[38]....
        /*03d4*/ 	.word	0xffffffff


	//   ....[39]....
        /*03d8*/ 	.word	0xffffffff


	//   ....[40]....
        /*03dc*/ 	.word	0xffffffff


	//   ....[41]....
        /*03e0*/ 	.word	0xffffffff


	//   ....[42]....
        /*03e4*/ 	.word	0xffffffff


	//   ....[43]....
        /*03e8*/ 	.word	0xffffffff


	//   ....[44]....
        /*03ec*/ 	.word	0xffffffff


	//   ....[45]....
        /*03f0*/ 	.word	0xffffffff


	//   ....[46]....
        /*03f4*/ 	.word	0xffffffff


	//   ....[47]....
        /*03f8*/ 	.word	0xffffffff


	//   ....[48]....
        /*03fc*/ 	.word	0xffffffff


	//   ....[49]....
        /*0400*/ 	.word	0xffffffff


	//   ....[50]....
        /*0404*/ 	.word	0xffffffff


	//   ....[51]....
        /*0408*/ 	.word	0xffffffff


	//   ....[52]....
        /*040c*/ 	.word	0xffffffff


	//   ....[53]....
        /*0410*/ 	.word	0xffffffff


	//   ....[54]....
        /*0414*/ 	.word	0xffffffff


	//   ....[55]....
        /*0418*/ 	.word	0xffffffff


	//   ....[56]....
        /*041c*/ 	.word	0xffffffff


	//   ....[57]....
        /*0420*/ 	.word	0xffffffff


	//   ....[58]....
        /*0424*/ 	.word	0xffffffff


	//   ....[59]....
        /*0428*/ 	.word	0xffffffff


	//   ....[60]....
        /*042c*/ 	.word	0xffffffff


	//   ....[61]....
        /*0430*/ 	.word	0xffffffff


	//   ....[62]....
        /*0434*/ 	.word	0xffffffff


	//   ....[63]....
        /*0438*/ 	.word	0xffffffff


	//   ....[64]....
        /*043c*/ 	.word	0xffffffff


	//   ....[65]....
        /*0440*/ 	.word	0xffffffff


	//   ....[66]....
        /*0444*/ 	.word	0xffffffff


	//   ....[67]....
        /*0448*/ 	.word	0xffffffff


	//   ....[68]....
        /*044c*/ 	.word	0xffffffff


	//   ....[69]....
        /*0450*/ 	.word	0xffffffff


	//   ....[70]....
        /*0454*/ 	.word	0xffffffff


	//   ....[71]....
        /*0458*/ 	.word	0xffffffff


	//   ....[72]....
        /*045c*/ 	.word	0xffffffff


	//   ....[73]....
        /*0460*/ 	.word	0xffffffff


	//   ....[74]....
        /*0464*/ 	.word	0xffffffff


	//   ....[75]....
        /*0468*/ 	.word	0xffffffff


	//   ....[76]....
        /*046c*/ 	.word	0xffffffff


	//   ....[77]....
        /*0470*/ 	.word	0xffffffff


	//   ....[78]....
        /*0474*/ 	.word	0xffffffff


	//   ....[79]....
        /*0478*/ 	.word	0xffffffff


	//   ....[80]....
        /*047c*/ 	.word	0xffffffff


	//   ....[81]....
        /*0480*/ 	.word	0xffffffff


	//   ....[82]....
        /*0484*/ 	.word	0xffffffff


	//   ....[83]....
        /*0488*/ 	.word	0xffffffff


	//   ....[84]....
        /*048c*/ 	.word	0xffffffff


	//   ....[85]....
        /*0490*/ 	.word	0xffffffff


	//   ....[86]....
        /*0494*/ 	.word	0xffffffff


	//   ....[87]....
        /*0498*/ 	.word	0xffffffff


	//   ....[88]....
        /*049c*/ 	.word	0xffffffff


	//   ....[89]....
        /*04a0*/ 	.word	0xffffffff


	//   ....[90]....
        /*04a4*/ 	.word	0xffffffff


	//   ....[91]....
        /*04a8*/ 	.word	0xffffffff


	//   ....[92]....
        /*04ac*/ 	.word	0xffffffff


	//   ....[93]....
        /*04b0*/ 	.word	0xffffffff


	//   ....[94]....
        /*04b4*/ 	.word	0xffffffff


	//   ....[95]....
        /*04b8*/ 	.word	0xffffffff


	//   ....[96]....
        /*04bc*/ 	.word	0xffffffff


	//   ....[97]....
        /*04c0*/ 	.word	0xffffffff


	//   ....[98]....
        /*04c4*/ 	.word	0xffffffff


	//   ....[99]....
        /*04c8*/ 	.word	0xffffffff


	//   ....[100]....
        /*04cc*/ 	.word	0xffffffff


	//   ....[101]....
        /*04d0*/ 	.word	0xffffffff


	//   ....[102]....
        /*04d4*/ 	.word	0xffffffff


	//   ....[103]....
        /*04d8*/ 	.word	0xffffffff


	//   ....[104]....
        /*04dc*/ 	.word	0xffffffff


	//   ....[105]....
        /*04e0*/ 	.word	0xffffffff


	//   ....[106]....
        /*04e4*/ 	.word	0xffffffff


	//   ....[107]....
        /*04e8*/ 	.word	0xffffffff


	//   ....[108]....
        /*04ec*/ 	.word	0xffffffff


	//   ....[109]....
        /*04f0*/ 	.word	0xffffffff


	//   ....[110]....
        /*04f4*/ 	.word	0xffffffff


	//   ....[111]....
        /*04f8*/ 	.word	0xffffffff


	//   ....[112]....
        /*04fc*/ 	.word	0xffffffff


	//   ....[113]....
        /*0500*/ 	.word	0xffffffff


	//   ....[114]....
        /*0504*/ 	.word	0xffffffff


	//   ....[115]....
        /*0508*/ 	.word	0xffffffff


	//   ....[116]....
        /*050c*/ 	.word	0xffffffff


	//   ....[117]....
        /*0510*/ 	.word	0xffffffff


	//   ....[118]....
        /*0514*/ 	.word	0xffffffff


	//   ....[119]....
        /*0518*/ 	.word	0xffffffff


	//   ....[120]....
        /*051c*/ 	.word	0xffffffff


	//   ....[121]....
        /*0520*/ 	.word	0xffffffff


	//   ....[122]....
        /*0524*/ 	.word	0xffffffff


	//   ....[123]....
        /*0528*/ 	.word	0xffffffff


	//   ....[124]....
        /*052c*/ 	.word	0xffffffff


	//   ....[125]....
        /*0530*/ 	.word	0xffffffff


	//   ....[126]....
        /*0534*/ 	.word	0xffffffff


	//   ....[127]....
        /*0538*/ 	.word	0xffffffff


	//   ....[128]....
        /*053c*/ 	.word	0xffffffff


	//   ....[129]....
        /*0540*/ 	.word	0xffffffff


	//   ....[130]....
        /*0544*/ 	.word	0xffffffff


	//   ....[131]....
        /*0548*/ 	.word	0xffffffff


	//   ....[132]....
        /*054c*/ 	.word	0xffffffff


	//   ....[133]....
        /*0550*/ 	.word	0xffffffff


	//   ....[134]....
        /*0554*/ 	.word	0xffffffff


	//   ....[135]....
        /*0558*/ 	.word	0xffffffff


	//   ....[136]....
        /*055c*/ 	.word	0xffffffff


	//   ....[137]....
        /*0560*/ 	.word	0xffffffff


	//   ....[138]....
        /*0564*/ 	.word	0xffffffff


	//   ....[139]....
        /*0568*/ 	.word	0xffffffff


	//   ....[140]....
        /*056c*/ 	.word	0xffffffff


	//   ....[141]....
        /*0570*/ 	.word	0xffffffff


	//   ....[142]....
        /*0574*/ 	.word	0xffffffff


	//   ....[143]....
        /*0578*/ 	.word	0xffffffff


	//   ....[144]....
        /*057c*/ 	.word	0xffffffff


	//   ....[145]....
        /*0580*/ 	.word	0xffffffff


	//   ....[146]....
        /*0584*/ 	.word	0xffffffff


	//----- nvinfo : EIATTR_COOP_GROUP_INSTR_OFFSETS
	.align		4
.L_452:
        /*0588*/ 	.byte	0x04, 0x28
        /*058a*/ 	.short	(.L_454 - .L_453)


	//   ....[0]....
.L_453:
        /*058c*/ 	.word	0x00000050


	//   ....[1]....
        /*0590*/ 	.word	0x00000200


	//   ....[2]....
        /*0594*/ 	.word	0x00000230


	//   ....[3]....
        /*0598*/ 	.word	0x00000260


	//   ....[4]....
        /*059c*/ 	.word	0x00000290


	//   ....[5]....
        /*05a0*/ 	.word	0x000002c0


	//   ....[6]....
        /*05a4*/ 	.word	0x000002f0


	//   ....[7]....
        /*05a8*/ 	.word	0x00000460


	//   ....[8]....
        /*05ac*/ 	.word	0x000004a0


	//   ....[9]....
        /*05b0*/ 	.word	0x000004d0


	//   ....[10]....
        /*05b4*/ 	.word	0x00000500


	//   ....[11]....
        /*05b8*/ 	.word	0x00000530


	//   ....[12]....
        /*05bc*/ 	.word	0x00000560


	//   ....[13]....
        /*05c0*/ 	.word	0x000005f0


	//   ....[14]....
        /*05c4*/ 	.word	0x00000620


	//   ....[15]....
        /*05c8*/ 	.word	0x00000630


	//   ....[16]....
        /*05cc*/ 	.word	0x000006a0


	//   ....[17]....
        /*05d0*/ 	.word	0x00009570


	//   ....[18]....
        /*05d4*/ 	.word	0x00009590


	//   ....[19]....
        /*05d8*/ 	.word	0x00009750


	//   ....[20]....
        /*05dc*/ 	.word	0x00009760


	//   ....[21]....
        /*05e0*/ 	.word	0x000098c0


	//   ....[22]....
        /*05e4*/ 	.word	0x000098e0


	//   ....[23]....
        /*05e8*/ 	.word	0x00009a40


	//   ....[24]....
        /*05ec*/ 	.word	0x00009a50


	//   ....[25]....
        /*05f0*/ 	.word	0x00009fa0


	//   ....[26]....
        /*05f4*/ 	.word	0x00009fe0


	//   ....[27]....
        /*05f8*/ 	.word	0x0000a020


	//   ....[28]....
        /*05fc*/ 	.word	0x0000a050


	//   ....[29]....
        /*0600*/ 	.word	0x0000d130


	//   ....[30]....
        /*0604*/ 	.word	0x0000d170


	//   ....[31]....
        /*0608*/ 	.word	0x0000d1b0


	//   ....[32]....
        /*060c*/ 	.word	0x0000d1e0


	//   ....[33]....
        /*0610*/ 	.word	0x00011bc0


	//   ....[34]....
        /*0614*/ 	.word	0x00011cf0


	//   ....[35]....
        /*0618*/ 	.word	0x00011d20


	//   ....[36]....
        /*061c*/ 	.word	0x00011d80


	//   ....[37]....
        /*0620*/ 	.word	0x00013f10


	//   ....[38]....
        /*0624*/ 	.word	0x00013f30


	//   ....[39]....
        /*0628*/ 	.word	0x00013f40


	//   ....[40]....
        /*062c*/ 	.word	0x00013f70


	//   ....[41]....
        /*0630*/ 	.word	0x00015680


	//   ....[42]....
        /*0634*/ 	.word	0x00015690


	//   ....[43]....
        /*0638*/ 	.word	0x000156c0


	//   ....[44]....
        /*063c*/ 	.word	0x000156d0


	//   ....[45]....
        /*0640*/ 	.word	0x00016f70


	//   ....[46]....
        /*0644*/ 	.word	0x00016f80


	//   ....[47]....
        /*0648*/ 	.word	0x00016fa0


	//   ....[48]....
        /*064c*/ 	.word	0x00016fc0


	//   ....[49]....
        /*0650*/ 	.word	0x00017380


	//   ....[50]....
        /*0654*/ 	.word	0x000173a0


	//   ....[51]....
        /*0658*/ 	.word	0x00017560


	//   ....[52]....
        /*065c*/ 	.word	0x00017570


	//   ....[53]....
        /*0660*/ 	.word	0x000176e0


	//   ....[54]....
        /*0664*/ 	.word	0x00017700


	//   ....[55]....
        /*0668*/ 	.word	0x00017870


	//   ....[56]....
        /*066c*/ 	.word	0x00017880


	//   ....[57]....
        /*0670*/ 	.word	0x00017c00


	//   ....[58]....
        /*0674*/ 	.word	0x00017c20


	//   ....[59]....
        /*0678*/ 	.word	0x00018900


	//   ....[60]....
        /*067c*/ 	.word	0x00018910


	//   ....[61]....
        /*0680*/ 	.word	0x00019d70


	//   ....[62]....
        /*0684*/ 	.word	0x00019d90


	//   ....[63]....
        /*0688*/ 	.word	0x00019f60


	//   ....[64]....
        /*068c*/ 	.word	0x00019f70


	//   ....[65]....
        /*0690*/ 	.word	0x0001a0e0


	//   ....[66]....
        /*0694*/ 	.word	0x0001a100


	//   ....[67]....
        /*0698*/ 	.word	0x0001a270


	//   ....[68]....
        /*069c*/ 	.word	0x0001a280


	//   ....[69]....
        /*06a0*/ 	.word	0x0001a4b0


	//   ....[70]....
        /*06a4*/ 	.word	0x0001a4d0


	//   ....[71]....
        /*06a8*/ 	.word	0x0001a600


	//   ....[72]....
        /*06ac*/ 	.word	0x0001a640


	//   ....[73]....
        /*06b0*/ 	.word	0x0001a670


	//   ....[74]....
        /*06b4*/ 	.word	0x0001a6a0


	//   ....[75]....
        /*06b8*/ 	.word	0x0001a6d0


	//   ....[76]....
        /*06bc*/ 	.word	0x0001a700


	//   ....[77]....
        /*06c0*/ 	.word	0x0001a860


	//   ....[78]....
        /*06c4*/ 	.word	0x0001a8a0


	//   ....[79]....
        /*06c8*/ 	.word	0x0001a8d0


	//   ....[80]....
        /*06cc*/ 	.word	0x0001a900


	//   ....[81]....
        /*06d0*/ 	.word	0x0001a930


	//   ....[82]....
        /*06d4*/ 	.word	0x0001a960


	//   ....[83]....
        /*06d8*/ 	.word	0x0001a9f0


	//   ....[84]....
        /*06dc*/ 	.word	0x0001aa20


	//   ....[85]....
        /*06e0*/ 	.word	0x0001aa30


	//   ....[86]....
        /*06e4*/ 	.word	0x0001aa90


	//   ....[87]....
        /*06e8*/ 	.word	0x0001b080


	//   ....[88]....
        /*06ec*/ 	.word	0x0001b0e0


	//   ....[89]....
        /*06f0*/ 	.word	0x0001b130


	//   ....[90]....
        /*06f4*/ 	.word	0x0001b180


	//   ....[91]....
        /*06f8*/ 	.word	0x0001b1d0


	//   ....[92]....
        /*06fc*/ 	.word	0x0001b240


	//   ....[93]....
        /*0700*/ 	.word	0x0001b280


	//   ....[94]....
        /*0704*/ 	.word	0x0001b2f0


	//   ....[95]....
        /*0708*/ 	.word	0x0001b360


	//   ....[96]....
        /*070c*/ 	.word	0x0001b3c0


	//   ....[97]....
        /*0710*/ 	.word	0x0001b430


	//   ....[98]....
        /*0714*/ 	.word	0x0001b4a0


	//   ....[99]....
        /*0718*/ 	.word	0x0001b500


	//   ....[100]....
        /*071c*/ 	.word	0x0001b560


	//   ....[101]....
        /*0720*/ 	.word	0x0001b5c0


	//   ....[102]....
        /*0724*/ 	.word	0x0001b630


	//   ....[103]....
        /*0728*/ 	.word	0x0001b690


	//   ....[104]....
        /*072c*/ 	.word	0x0001b6f0


	//   ....[105]....
        /*0730*/ 	.word	0x0001b760


	//   ....[106]....
        /*0734*/ 	.word	0x0001b7b0


	//   ....[107]....
        /*0738*/ 	.word	0x0001b800


	//   ....[108]....
        /*073c*/ 	.word	0x0001b850


	//   ....[109]....
        /*0740*/ 	.word	0x0001b8c0


	//   ....[110]....
        /*0744*/ 	.word	0x0001b930


	//   ....[111]....
        /*0748*/ 	.word	0x0001b990


	//   ....[112]....
        /*074c*/ 	.word	0x0001b9f0


	//   ....[113]....
        /*0750*/ 	.word	0x0001ba50


	//   ....[114]....
        /*0754*/ 	.word	0x0001bac0


	//   ....[115]....
        /*0758*/ 	.word	0x0001bb20


	//   ....[116]....
        /*075c*/ 	.word	0x0001bb80


	//   ....[117]....
        /*0760*/ 	.word	0x0001bbe0


	//   ....[118]....
        /*0764*/ 	.word	0x0001bc50


	//   ....[119]....
        /*0768*/ 	.word	0x0001bcb0


	//   ....[120]....
        /*076c*/ 	.word	0x0001bd10


	//   ....[121]....
        /*0770*/ 	.word	0x0001bd70


	//   ....[122]....
        /*0774*/ 	.word	0x0001bde0


	//   ....[123]....
        /*0778*/ 	.word	0x0001be40


	//   ....[124]....
        /*077c*/ 	.word	0x0001bea0


	//   ....[125]....
        /*0780*/ 	.word	0x0001bf00


	//   ....[126]....
        /*0784*/ 	.word	0x0001bf70


	//   ....[127]....
        /*0788*/ 	.word	0x0001bfd0


	//   ....[128]....
        /*078c*/ 	.word	0x0001c030


	//   ....[129]....
        /*0790*/ 	.word	0x0001c090


	//   ....[130]....
        /*0794*/ 	.word	0x0001c100


	//   ....[131]....
        /*0798*/ 	.word	0x0001c150


	//   ....[132]....
        /*079c*/ 	.word	0x0001c190


	//   ....[133]....
        /*07a0*/ 	.word	0x0001c1e0


	//   ....[134]....
        /*07a4*/ 	.word	0x0001c230


	//   ....[135]....
        /*07a8*/ 	.word	0x0001c280


	//   ....[136]....
        /*07ac*/ 	.word	0x0001c2f0


	//   ....[137]....
        /*07b0*/ 	.word	0x0001c330


	//   ....[138]....
        /*07b4*/ 	.word	0x0001c380


	//   ....[139]....
        /*07b8*/ 	.word	0x0001c3d0


	//   ....[140]....
        /*07bc*/ 	.word	0x0001c420


	//   ....[141]....
        /*07c0*/ 	.word	0x0001c470


	//   ....[142]....
        /*07c4*/ 	.word	0x0001c4e0


	//   ....[143]....
        /*07c8*/ 	.word	0x0001c520


	//   ....[144]....
        /*07cc*/ 	.word	0x0001c590


	//   ....[145]....
        /*07d0*/ 	.word	0x0001c5f0


	//   ....[146]....
        /*07d4*/ 	.word	0x0001c650


	//----- nvinfo : EIATTR_EXIT_INSTR_OFFSETS
	.align		4
.L_454:
        /*07d8*/ 	.byte	0x04, 0x1c
        /*07da*/ 	.short	(.L_456 - .L_455)


	//   ....[0]....
.L_455:
        /*07dc*/ 	.word	0x00000c10


	//   ....[1]....
        /*07e0*/ 	.word	0x0001b040


	//----- nvinfo : EIATTR_MAX_THREADS
	.align		4
.L_456:
        /*07e4*/ 	.byte	0x04, 0x05
        /*07e6*/ 	.short	(.L_458 - .L_457)
.L_457:
        /*07e8*/ 	.word	0x00000100
        /*07ec*/ 	.word	0x00000001
        /*07f0*/ 	.word	0x00000001


	//----- nvinfo : EIATTR_CRS_STACK_SIZE
	.align		4
.L_458:
        /*07f4*/ 	.byte	0x04, 0x1e
        /*07f6*/ 	.short	(.L_460 - .L_459)
.L_459:
        /*07f8*/ 	.word	0x00000000
.L_460:


//--------------------- .nv.info._ZN7cutlass13device_kernelIN5flash19enable_sm80_to_sm89INS1_16FlashAttnFwdSm80INS1_25CollectiveMainloopFwdSm80ILi8ELi1ELb0EN4cute5tupleIJNS5_1CILi128EEENS7_ILi64EEENS7_ILi256EEEEEELi256ENS_10bfloat16_tEfNS_4arch4Sm80ELb0ELb1ELb0ELb0ELb0ELb0ELb1ELb1EEENS1_21CollectiveEpilogueFwdINS6_IJS8_SA_S9_EEENS6_IJNS7_ILi1EEESI_SI_EEESC_SE_Li256ELb0ELb1ELb1ELb0EEENS1_19SingleTileSchedulerILb0ELb1ELb1ELi128EEEEEEEEEvNT_6ParamsE --------------------------
	.section	.nv.info._ZN7cutlass13device_kernelIN5flash19enable_sm80_to_sm89INS1_16FlashAttnFwdSm80INS1_25CollectiveMainloopFwdSm80ILi8ELi1ELb0EN4cute5tupleIJNS5_1CILi128EEENS7_ILi64EEENS7_ILi256EEEEEELi256ENS_10bfloat16_tEfNS_4arch4Sm80ELb0ELb1ELb0ELb0ELb0ELb0ELb1ELb1EEENS1_21CollectiveEpilogueFwdINS6_IJS8_SA_S9_EEENS6_IJNS7_ILi1EEESI_SI_EEESC_SE_Li256ELb0ELb1ELb1ELb0EEENS1_19SingleTileSchedulerILb0ELb1ELb1ELi128EEEEEEEEEvNT_6ParamsE,"",@"SHT_CUDA_INFO"
	.sectionflags	@""
	.align	4


	//----- nvinfo : EIATTR_CUDA_API_VERSION
	.align		4
        /*0000*/ 	.byte	0x04, 0x37
        /*0002*/ 	.short	(.L_462 - .L_461)
.L_461:
        /*0004*/ 	.word	0x00000082


	//----- nvinfo : EIATTR_SW2861232_WAR
	.align		4
.L_462:
        /*0008*/ 	.byte	0x01, 0x35
	.zero		2


	//----- nvinfo : EIATTR_PARAM_CBANK
	.align		4
        /*000c*/ 	.byte	0x04, 0x0a
        /*000e*/ 	.short	(.L_464 - .L_463)
	.align		4
.L_463:
        /*0010*/ 	.word	index@(.nv.constant0._ZN7cutlass13device_kernelIN5flash19enable_sm80_to_sm89INS1_16FlashAttnFwdSm80INS1_25CollectiveMainloopFwdSm80ILi8ELi1ELb0EN4cute5tupleIJNS5_1CILi128EEENS7_ILi64EEENS7_ILi256EEEEEELi256ENS_10bfloat16_tEfNS_4arch4Sm80ELb0ELb1ELb0ELb0ELb0ELb0ELb1ELb1EEENS1_21CollectiveEpilogueFwdINS6_IJS8_SA_S9_EEENS6_IJNS7_ILi1EEESI_SI_EEESC_SE_Li256ELb0ELb1ELb1ELb0EEENS1_19SingleTileSchedulerILb0ELb1ELb1ELi128EEEEEEEEEvNT_6ParamsE)
        /*0014*/ 	.short	0x0160
        /*0016*/ 	.short	0x0418


	//----- nvinfo : EIATTR_CBANK_PARAM_SIZE
	.align		4
.L_464:
        /*0018*/ 	.byte	0x03, 0x19
        /*001a*/ 	.short	0x0418


	//----- nvinfo : EIATTR_KPARAM_INFO
	.align		4
        /*001c*/ 	.byte	0x04, 0x17
        /*001e*/ 	.short	(.L_466 - .L_465)
.L_465:
        /*0020*/ 	.word	0x00000000
        /*0024*/ 	.short	0x0000
        /*0026*/ 	.short	0x0000
        /*0028*/ 	.byte	0x00, 0xf0, 0x61, 0x10


	//----- nvinfo : EIATTR_MAXREG_COUNT
	.align		4
.L_466:
        /*002c*/ 	.byte	0x03, 0x1b
        /*002e*/ 	.short	0x00ff


	//----- nvinfo : EIATTR_NUM_BARRIERS
	.align		4
        /*0030*/ 	.byte	0x02, 0x4c
        /*0032*/ 	.byte	0x02
	.zero		1


	//----- nvinfo : EIATTR_ANNOTATIONS
	.align		4
        /*0034*/ 	.byte	0x04, 0x55
        /*0036*/ 	.short	(.L_468 - .L_467)


	//   ....[0]....
.L_467:
        /* <DEDUP_REMOVED lines=25> */


	//----- nvinfo : EIATTR_MERCURY_ISA_VERSION
	.align		4
.L_468:
        /*01b8*/ 	.byte	0x03, 0x5f
        /*01ba*/ 	.short	0x0000


	//----- nvinfo : EIATTR_COOP_GROUP_MASK_REGIDS
	.align		4
        /*01bc*/ 	.byte	0x04, 0x29
        /*01be*/ 	.short	(.L_470 - .L_469)


	//   ....[0]....
.L_469:
        /*01c0*/ 	.word	0xffffffff


	//   ....[1]....
        /*01c4*/ 	.word	0xffffffff


	//   ....[2]....
        /*01c8*/ 	.word	0xffffffff


	//   ....[3]....
        /*01cc*/ 	.word	0xffffffff


	//   ....[4]....
        /*01d0*/ 	.word	0xffffffff


	//   ....[5]....
        /*01d4*/ 	.word	0xffffffff


	//   ....[6]....
        /*01d8*/ 	.word	0xffffffff


	//   ....[7]....
        /*01dc*/ 	.word	0xffffffff


	//   ....[8]....
        /*01e0*/ 	.word	0xffffffff


	//   ....[9]....
        /*01e4*/ 	.word	0xffffffff


	//   ....[10]....
        /*01e8*/ 	.word	0xffffffff


	//   ....[11]....
        /*01ec*/ 	.word	0xffffffff


	//   ....[12]....
        /*01f0*/ 	.word	0xffffffff


	//   ....[13]....
        /*01f4*/ 	.word	0xffffffff


	//   ....[14]....
        /*01f8*/ 	.word	0xffffffff


	//   ....[15]....
        /*01fc*/ 	.word	0xffffffff


	//   ....[16]....
        /*0200*/ 	.word	0xffffffff


	//   ....[17]....
        /*0204*/ 	.word	0xffffffff


	//   ....[18]....
        /*0208*/ 	.word	0xffffffff


	//   ....[19]....
        /*020c*/ 	.word	0xffffffff


	//   ....[20]....
        /*0210*/ 	.word	0xffffffff


	//   ....[21]....
        /*0214*/ 	.word	0xffffffff


	//   ....[22]....
        /*0218*/ 	.word	0xffffffff


	//   ....[23]....
        /*021c*/ 	.word	0xffffffff


	//   ....[24]....
        /*0220*/ 	.word	0xffffffff


	//   ....[25]....
        /*0224*/ 	.word	0xffffffff


	//   ....[26]....
        /*0228*/ 	.word	0xffffffff


	//   ....[27]....
        /*022c*/ 	.word	0xffffffff


	//   ....[28]....
        /*0230*/ 	.word	0xffffffff


	//   ....[29]....
        /*0234*/ 	.word	0xffffffff


	//   ....[30]....
        /*0238*/ 	.word	0xffffffff


	//   ....[31]....
        /*023c*/ 	.word	0xffffffff


	//   ....[32]....
        /*0240*/ 	.word	0xffffffff


	//   ....[33]....
        /*0244*/ 	.word	0xffffffff


	//   ....[34]....
        /*0248*/ 	.word	0xffffffff


	//   ....[35]....
        /*024c*/ 	.word	0xffffffff


	//   ....[36]....
        /*0250*/ 	.word	0xffffffff


	//   ....[37]....
        /*0254*/ 	.word	0xffffffff


	//   ....[38]....
        /*0258*/ 	.word	0xffffffff


	//   ....[39]....
        /*025c*/ 	.word	0xffffffff


	//   ....[40]....
        /*0260*/ 	.word	0xffffffff


	//   ....[41]....
        /*0264*/ 	.word	0xffffffff


	//   ....[42]....
        /*0268*/ 	.word	0xffffffff


	//----- nvinfo : EIATTR_COOP_GROUP_INSTR_OFFSETS
	.align		4
.L_470:
        /*026c*/ 	.byte	0x04, 0x28
        /*026e*/ 	.short	(.L_472 - .L_471)


	//   ....[0]....
.L_471:
        /*0270*/ 	.word	0x00000060


	//   ....[1]....
        /*0274*/ 	.word	0x000013a0


	//   ....[2]....
        /*0278*/ 	.word	0x00001410


	//   ....[3]....
        /*027c*/ 	.word	0x00001760


	//   ....[4]....
        /*0280*/ 	.word	0x00001810


	//   ....[5]....
        /*0284*/ 	.word	0x00001a40


	//   ....[6]....
        /*0288*/ 	.word	0x00001a70


	//   ....[7]....
        /*028c*/ 	.word	0x00001c60


	//   ....[8]....
        /*0290*/ 	.word	0x00001ca0


	//   ....[9]....
        /*0294*/ 	.word	0x00003700


	//   ....[10]....
        /*0298*/ 	.word	0x000038c0


	//   ....[11]....
        /*029c*/ 	.word	0x000041f0


	//   ....[12]....
        /*02a0*/ 	.word	0x00004350


	//   ....[13]....
        /*02a4*/ 	.word	0x00004360


	//   ....[14]....
        /*02a8*/ 	.word	0x00004400


	//   ....[15]....
        /*02ac*/ 	.word	0x00007ab0


	//   ....[16]....
        /*02b0*/ 	.word	0x00007c90


	//   ....[17]....
        /*02b4*/ 	.word	0x00008540


	//   ....[18]....
        /*02b8*/ 	.word	0x000086a0


	//   ....[19]....
        /*02bc*/ 	.word	0x000086e0


	//   ....[20]....
        /*02c0*/ 	.word	0x00008700


	//   ....[21]....
        /*02c4*/ 	.word	0x0000ba20


	//   ....[22]....
        /*02c8*/ 	.word	0x0000ba50


	//   ....[23]....
        /*02cc*/ 	.word	0x0000ba80


	//   ....[24]....
        /*02d0*/ 	.word	0x0000baa0


	//   ....[25]....
        /*02d4*/ 	.word	0x0000eff0


	//   ....[26]....
        /*02d8*/ 	.word	0x0000f270


	//   ....[27]....
        /*02dc*/ 	.word	0x0000faa0


	//   ....[28]....
        /*02e0*/ 	.word	0x0000fc90


	//   ....[29]....
        /*02e4*/ 	.word	0x0000fcb0


	//   ....[30]....
        /*02e8*/ 	.word	0x0000fd20


	//   ....[31]....
        /*02ec*/ 	.word	0x00011910


	//   ....[32]....
        /*02f0*/ 	.word	0x00011940


	//   ....[33]....
        /*02f4*/ 	.word	0x00011980


	//   ....[34]....
        /*02f8*/ 	.word	0x00011990


	//   ....[35]....
        /*02fc*/ 	.word	0x00012880


	//   ....[36]....
        /*0300*/ 	.word	0x000128c0


	//   ....[37]....
        /*0304*/ 	.word	0x000128f0


	//   ....[38]....
        /*0308*/ 	.word	0x00012920


	//   ....[39]....
        /*030c*/ 	.word	0x00012a10


	//   ....[40]....
        /*0310*/ 	.word	0x00012a20


	//   ....[41]....
        /*0314*/ 	.word	0x00013630


	//   ....[42]....
        /*0318*/ 	.word	0x00013640


	//----- nvinfo : EIATTR_EXIT_INSTR_OFFSETS
	.align		4
.L_472:
        /*031c*/ 	.byte	0x04, 0x1c
        /*031e*/ 	.short	(.L_474 - .L_473)


	//   ....[0]....
.L_473:
        /*0320*/ 	.word	0x000001c0


	//   ....[1]....
        /*0324*/ 	.word	0x00013650


	//   ....[2]....
        /*0328*/ 	.word	0x000141f0


	//   ....[3]....
        /*032c*/ 	.word	0x00014240


	//   ....[4]....
        /*0330*/ 	.word	0x00014270


	//   ....[5]....
        /*0334*/ 	.word	0x000142d0


	//   ....[6]....
        /*0338*/ 	.word	0x00014560


	//----- nvinfo : EIATTR_CTAIDZ_USED
	.align		4
.L_474:
        /*033c*/ 	.byte	0x01, 0x04
	.zero		2


	//----- nvinfo : EIATTR_MAX_THREADS
	.align		4
        /*0340*/ 	.byte	0x04, 0x05
        /*0342*/ 	.short	(.L_476 - .L_475)
.L_475:
        /*0344*/ 	.word	0x00000100
        /*0348*/ 	.word	0x00000001
        /*034c*/ 	.word	0x00000001


	//----- nvinfo : EIATTR_CRS_STACK_SIZE
	.align		4
.L_476:
        /*0350*/ 	.byte	0x04, 0x1e
        /*0352*/ 	.short	(.L_478 - .L_477)
.L_477:
        /*0354*/ 	.word	0x00000000
.L_478:


//--------------------- .nv.info._ZN7cutlass13device_kernelIN5flash19enable_sm80_to_sm89INS1_16FlashAttnFwdSm80INS1_25CollectiveMainloopFwdSm80ILi8ELi1ELb0EN4cute5tupleIJNS5_1CILi128EEENS7_ILi64EEENS7_ILi256EEEEEELi256ENS_10bfloat16_tEfNS_4arch4Sm80ELb0ELb1ELb0ELb1ELb0ELb0ELb1ELb1EEENS1_21CollectiveEpilogueFwdINS6_IJS8_SA_S9_EEENS6_IJNS7_ILi1EEESI_SI_EEESC_SE_Li256ELb1ELb1ELb1ELb0EEENS1_36VarlenDynamicPersistentTileSchedulerILi128ELi64ELi256ELi256ELb1ELb1ELb0ELb1ELb0ELb1EEEEEEEEEvNT_6ParamsE --------------------------
	.section	.nv.info._ZN7cutlass13device_kernelIN5flash19enable_sm80_to_sm89INS1_16FlashAttnFwdSm80INS1_25CollectiveMainloopFwdSm80ILi8ELi1ELb0EN4cute5tupleIJNS5_1CILi128EEENS7_ILi64EEENS7_ILi256EEEEEELi256ENS_10bfloat16_tEfNS_4arch4Sm80ELb0ELb1ELb0ELb1ELb0ELb0ELb1ELb1EEENS1_21CollectiveEpilogueFwdINS6_IJS8_SA_S9_EEENS6_IJNS7_ILi1EEESI_SI_EEESC_SE_Li256ELb1ELb1ELb1ELb0EEENS1_36VarlenDynamicPersistentTileSchedulerILi128ELi64ELi256ELi256ELb1ELb1ELb0ELb1ELb0ELb1EEEEEEEEEvNT_6ParamsE,"",@"SHT_CUDA_INFO"
	.sectionflags	@""
	.align	4


	//----- nvinfo : EIATTR_CUDA_API_VERSION
	.align		4
        /*0000*/ 	.byte	0x04, 0x37
        /*0002*/ 	.short	(.L_480 - .L_479)
.L_479:
        /*0004*/ 	.word	0x00000082


	//----- nvinfo : EIATTR_SW2861232_WAR
	.align		4
.L_480:
        /*0008*/ 	.byte	0x01, 0x35
	.zero		2


	//----- nvinfo : EIATTR_PARAM_CBANK
	.align		4
        /*000c*/ 	.byte	0x04, 0x0a
        /*000e*/ 	.short	(.L_482 - .L_481)
	.align		4
.L_481:
        /*0010*/ 	.word	index@(.nv.constant0._ZN7cutlass13device_kernelIN5flash19enable_sm80_to_sm89INS1_16FlashAttnFwdSm80INS1_25CollectiveMainloopFwdSm80ILi8ELi1ELb0EN4cute5tupleIJNS5_1CILi128EEENS7_ILi64EEENS7_ILi256EEEEEELi256ENS_10bfloat16_tEfNS_4arch4Sm80ELb0ELb1ELb0ELb1ELb0ELb0ELb1ELb1EEENS1_21CollectiveEpilogueFwdINS6_IJS8_SA_S9_EEENS6_IJNS7_ILi1EEESI_SI_EEESC_SE_Li256ELb1ELb1ELb1ELb0EEENS1_36VarlenDynamicPersistentTileSchedulerILi128ELi64ELi256ELi256ELb1ELb1ELb0ELb1ELb0ELb1EEEEEEEEEvNT_6ParamsE)
        /*0014*/ 	.short	0x0160
        /*0016*/ 	.short	0x0438


	//----- nvinfo : EIATTR_CBANK_PARAM_SIZE
	.align		4
.L_482:
        /*0018*/ 	.byte	0x03, 0x19
        /*001a*/ 	.short	0x0438


	//----- nvinfo : EIATTR_KPARAM_INFO
	.align		4
        /*001c*/ 	.byte	0x04, 0x17
        /*001e*/ 	.short	(.L_484 - .L_483)
.L_483:
        /*0020*/ 	.word	0x00000000
        /*0024*/ 	.short	0x0000
        /*0026*/ 	.short	0x0000
        /*0028*/ 	.byte	0x00, 0xf0, 0xe1, 0x10


	//----- nvinfo : EIATTR_MAXREG_COUNT
	.align		4
.L_484:
        /*002c*/ 	.byte	0x03, 0x1b
        /*002e*/ 	.short	0x00ff


	//----- nvinfo : EIATTR_NUM_BARRIERS
	.align		4
        /*0030*/ 	.byte	0x02, 0x4c
        /*0032*/ 	.byte	0x06
	.zero		1


	//----- nvinfo : EIATTR_ANNOTATIONS
	.align		4
        /*0034*/ 	.byte	0x04, 0x55
        /*0036*/ 	.short	(.L_486 - .L_485)


	//   ....[0]....
.L_485:
        /* <DEDUP_REMOVED lines=68> */


	//----- nvinfo : EIATTR_MERCURY_ISA_VERSION
	.align		4
.L_486:
        /*0468*/ 	.byte	0x03, 0x5f
        /*046a*/ 	.short	0x0000


	//----- nvinfo : EIATTR_INT_WARP_WIDE_INSTR_OFFSETS
	.align		4
        /*046c*/ 	.byte	0x04, 0x31
        /*046e*/ 	.short	(.L_488 - .L_487)


	//   ....[0]....
.L_487:
        /*0470*/ 	.word	0x00012c50


	//   ....[1]....
        /*0474*/ 	.word	0x00012cd0


	//----- nvinfo : EIATTR_COOP_GROUP_MASK_REGIDS
	.align		4
.L_488:
        /*0478*/ 	.byte	0x04, 0x29
        /*047a*/ 	.short	(.L_490 - .L_489)


	//   ....[0]....
.L_489:
        /*047c*/ 	.word	0xffffffff


	//   ....[1]....
        /*0480*/ 	.word	0xffffffff


	//   ....[2]....
        /*0484*/ 	.word	0xffffffff


	//   ....[3]....
        /*0488*/ 	.word	0xffffffff


	//   ....[4]....
        /*048c*/ 	.word	0xffffffff


	//   ....[5]....
        /*0490*/ 	.word	0xffffffff


	//   ....[6]....
        /*0494*/ 	.word	0xffffffff


	//   ....[7]....
        /*0498*/ 	.word	0xffffffff


	//   ....[8]....
        /*049c*/ 	.word	0xffffffff


	//   ....[9]....
        /*04a0*/ 	.word	0xffffffff


	//   ....[10]....
        /*04a4*/ 	.word	0xffffffff


	//   ....[11]....
        /*04a8*/ 	.word	0xffffffff


	//   ....[12]....
        /*04ac*/ 	.word	0xffffffff


	//   ....[13]....
        /*04b0*/ 	.word	0xffffffff


	//   ....[14]....
        /*04b4*/ 	.word	0xffffffff


	//   ....[15]....
        /*04b8*/ 	.word	0xffffffff


	//   ....[16]....
        /*04bc*/ 	.word	0xffffffff


	//   ....[17]....
        /*04c0*/ 	.word	0xffffffff


	//   ....[18]....
        /*04c4*/ 	.word	0xffffffff


	//   ....[19]....
        /*04c8*/ 	.word	0xffffffff


	//   ....[20]....
        /*04cc*/ 	.word	0xffffffff


	//   ....[21]....
        /*04d0*/ 	.word	0xffffffff


	//   ....[22]....
        /*04d4*/ 	.word	0xffffffff


	//   ....[23]....
        /*04d8*/ 	.word	0xffffffff


	//   ....[24]....
        /*04dc*/ 	.word	0xffffffff


	//   ....[25]....
        /*04e0*/ 	.word	0xffffffff


	//   ....[26]....
        /*04e4*/ 	.word	0xffffffff


	//   ....[27]....
        /*04e8*/ 	.word	0xffffffff


	//   ....[28]....
        /*04ec*/ 	.word	0xffffffff


	//   ....[29]....
        /*04f0*/ 	.word	0xffffffff


	//   ....[30]....
        /*04f4*/ 	.word	0xffffffff


	//   ....[31]....
        /*04f8*/ 	.word	0xffffffff


	//   ....[32]....
        /*04fc*/ 	.word	0xffffffff


	//   ....[33]....
        /*0500*/ 	.word	0xffffffff


	//   ....[34]....
        /*0504*/ 	.word	0xffffffff


	//   ....[35]....
        /*0508*/ 	.word	0xffffffff


	//   ....[36]....
        /*050c*/ 	.word	0xffffffff


	//   ....[37]....
        /*0510*/ 	.word	0xffffffff


	//   ....[38]....
        /*0514*/ 	.word	0xffffffff


	//   ....[39]....
        /*0518*/ 	.word	0xffffffff


	//   ....[40]....
        /*051c*/ 	.word	0xffffffff


	//   ....[41]....
        /*0520*/ 	.word	0xffffffff


	//   ....[42]....
        /*0524*/ 	.word	0xffffffff


	//   ....[43]....
        /*0528*/ 	.word	0xffffffff


	//   ....[44]....
        /*052c*/ 	.word	0xffffffff


	//   ....[45]....
        /*0530*/ 	.word	0xffffffff


	//   ....[46]....
        /*0534*/ 	.word	0xffffffff


	//   ....[47]....
        /*0538*/ 	.word	0xffffffff


	//   ....[48]....
        /*053c*/ 	.word	0xffffffff


	//   ....[49]....
        /*0540*/ 	.word	0xffffffff


	//   ....[50]....
        /*0544*/ 	.word	0xffffffff


	//   ....[51]....
        /*0548*/ 	.word	0xffffffff


	//   ....[52]....
        /*054c*/ 	.word	0xffffffff


	//   ....[53]....
        /*0550*/ 	.word	0xffffffff


	//   ....[54]....
        /*0554*/ 	.word	0xffffffff


	//   ....[55]....
        /*0558*/ 	.word	0xffffffff


	//   ....[56]....
        /*055c*/ 	.word	0xffffffff


	//   ....[57]....
        /*0560*/ 	.word	0xffffffff


	//   ....[58]....
        /*0564*/ 	.word	0xffffffff


	//   ....[59]....
        /*0568*/ 	.word	0xffffffff


	//   ....[60]....
        /*056c*/ 	.word	0xffffffff


	//   ....[61]....
        /*0570*/ 	.word	0xffffffff


	//   ....[62]....
        /*0574*/ 	.word	0xffffffff


	//   ....[63]....
        /*0578*/ 	.word	0xffffffff


	//   ....[64]....
        /*057c*/ 	.word	0xffffffff


	//   ....[65]....
        /*0580*/ 	.word	0xffffffff


	//   ....[66]....
        /*0584*/ 	.word	0xffffffff


	//   ....[67]....
        /*0588*/ 	.word	0xffffffff


	//   ....[68]....
        /*058c*/ 	.word	0xffffffff


	//   ....[69]....
        /*0590*/ 	.word	0xffffffff


	//   ....[70]....
        /*0594*/ 	.word	0xffffffff


	//   ....[71]....
        /*0598*/ 	.word	0xffffffff


	//   ....[72]....
        /*059c*/ 	.word	0xffffffff


	//   ....[73]....
        /*05a0*/ 	.word	0xffffffff


	//   ....[74]....
        /*05a4*/ 	.word	0xffffffff


	//   ....[75]....
        /*05a8*/ 	.word	0xffffffff


	//   ....[76]....
        /*05ac*/ 	.word	0xffffffff


	//   ....[77]....
        /*05b0*/ 	.word	0xffffffff


	//   ....[78]....
        /*05b4*/ 	.word	0xffffffff


	//   ....[79]....
        /*05b8*/ 	.word	0xffffffff


	//   ....[80]....
        /*05bc*/ 	.word	0xffffffff


	//   ....[81]....
        /*05c0*/ 	.word	0xffffffff


	//   ....[82]....
        /*05c4*/ 	.word	0xffffffff


	//   ....[83]....
        /*05c8*/ 	.word	0xffffffff


	//   ....[84]....
        /*05cc*/ 	.word	0xffffffff


	//   ....[85]....
        /*05d0*/ 	.word	0xffffffff


	//   ....[86]....
        /*05d4*/ 	.word	0xffffffff


	//   ....[87]....
        /*05d8*/ 	.word	0xffffffff


	//   ....[88]....
        /*05dc*/ 	.word	0xffffffff


	//   ....[89]....
        /*05e0*/ 	.word	0xffffffff


	//   ....[90]....
        /*05e4*/ 	.word	0xffffffff


	//   ....[91]....
        /*05e8*/ 	.word	0xffffffff


	//   ....[92]....
        /*05ec*/ 	.word	0xffffffff


	//   ....[93]....
        /*05f0*/ 	.word	0xffffffff


	//   ....[94]....
        /*05f4*/ 	.word	0xffffffff


	//   ....[95]....
        /*05f8*/ 	.word	0xffffffff


	//   ....[96]....
        /*05fc*/ 	.word	0xffffffff


	//   ....[97]....
        /*0600*/ 	.word	0xffffffff


	//   ....[98]....
        /*0604*/ 	.word	0xffffffff


	//   ....[99]....
        /*0608*/ 	.word	0xffffffff


	//   ....[100]....
        /*060c*/ 	.word	0xffffffff


	//   ....[101]....
        /*0610*/ 	.word	0xffffffff


	//   ....[102]....
        /*0614*/ 	.word	0xffffffff


	//   ....[103]....
        /*0618*/ 	.word	0xffffffff


	//   ....[104]....
        /*061c*/ 	.word	0xffffffff


	//   ....[105]....
        /*0620*/ 	.word	0xffffffff


	//   ....[106]....
        /*0624*/ 	.word	0xffffffff


	//   ....[107]....
        /*0628*/ 	.word	0xffffffff


	//   ....[108]....
        /*062c*/ 	.word	0xffffffff


	//   ....[109]....
        /*0630*/ 	.word	0xffffffff


	//   ....[110]....
        /*0634*/ 	.word	0xffffffff


	//   ....[111]....
        /*0638*/ 	.word	0xffffffff


	//   ....[112]....
        /*063c*/ 	.word	0xffffffff


	//   ....[113]....
        /*0640*/ 	.word	0xffffffff


	//   ....[114]....
        /*0644*/ 	.word	0xffffffff


	//   ....[115]....
        /*0648*/ 	.word	0xffffffff


	//   ....[116]....
        /*064c*/ 	.word	0xffffffff


	//   ....[117]....
        /*0650*/ 	.word	0xffffffff


	//   ....[118]....
        /*0654*/ 	.word	0xffffffff


	//   ....[119]....
        /*0658*/ 	.word	0xffffffff


	//   ....[120]....
        /*065c*/ 	.word	0xffffffff


	//   ....[121]....
        /*0660*/ 	.word	0xffffffff


	//   ....[122]....
        /*0664*/ 	.word	0xffffffff


	//   ....[123]....
        /*0668*/ 	.word	0xffffffff


	//   ....[124]....
        /*066c*/ 	.word	0xffffffff


	//   ....[125]....
        /*0670*/ 	.word	0xffffffff


	//   ....[126]....
        /*0674*/ 	.word	0xffffffff


	//   ....[127]....
        /*0678*/ 	.word	0xffffffff


	//   ....[128]....
        /*067c*/ 	.word	0xffffffff


	//   ....[129]....
        /*0680*/ 	.word	0xffffffff


	//   ....[130]....
        /*0684*/ 	.word	0xffffffff


	//   ....[131]....
        /*0688*/ 	.word	0xffffffff


	//   ....[132]....
        /*068c*/ 	.word	0xffffffff


	//   ....[133]....
        /*0690*/ 	.word	0xffffffff


	//   ....[134]....
        /*0694*/ 	.word	0xffffffff


	//   ....[135]....
        /*0698*/ 	.word	0xffffffff


	//   ....[136]....
        /*069c*/ 	.word	0xffffffff


	//   ....[137]....
        /*06a0*/ 	.word	0xffffffff


	//   ....[138]....
        /*06a4*/ 	.word	0xffffffff


	//   ....[139]....
        /*06a8*/ 	.word	0xffffffff


	//   ....[140]....
        /*06ac*/ 	.word	0xffffffff


	//   ....[141]....
        /*06b0*/ 	.word	0xffffffff


	//   ....[142]....
        /*06b4*/ 	.word	0xffffffff


	//   ....[143]....
        /*06b8*/ 	.word	0xffffffff


	//   ....[144]....
        /*06bc*/ 	.word	0xffffffff


	//   ....[145]....
        /*06c0*/ 	.word	0xffffffff


	//   ....[146]....
        /*06c4*/ 	.word	0xffffffff


	//   ....[147]....
        /*06c8*/ 	.word	0xffffffff


	//   ....[148]....
        /*06cc*/ 	.word	0xffffffff


	//   ....[149]....
        /*06d0*/ 	.word	0xffffffff


	//   ....[150]....
        /*06d4*/ 	.word	0xffffffff


	//   ....[151]....
        /*06d8*/ 	.word	0xffffffff


	//   ....[152]....
        /*06dc*/ 	.word	0xffffffff


	//----- nvinfo : EIATTR_COOP_GROUP_INSTR_OFFSETS
	.align		4
.L_490:
        /*06e0*/ 	.byte	0x04, 0x28
        /*06e2*/ 	.short	(.L_492 - .L_491)


	//   ....[0]....
.L_491:
        /*06e4*/ 	.word	0x00000050


	//   ....[1]....
        /*06e8*/ 	.word	0x000001e0


	//   ....[2]....
        /*06ec*/ 	.word	0x00000210


	//   ....[3]....
        /*06f0*/ 	.word	0x00000240


	//   ....[4]....
        /*06f4*/ 	.word	0x00000270


	//   ....[5]....
        /*06f8*/ 	.word	0x000002a0


	//   ....[6]....
        /*06fc*/ 	.word	0x000002d0


	//   ....[7]....
        /*0700*/ 	.word	0x00000430


	//   ....[8]....
        /*0704*/ 	.word	0x00000470


	//   ....[9]....
        /*0708*/ 	.word	0x000004a0


	//   ....[10]....
        /*070c*/ 	.word	0x000004d0


	//   ....[11]....
        /*0710*/ 	.word	0x00000500


	//   ....[12]....
        /*0714*/ 	.word	0x00000530


	//   ....[13]....
        /*0718*/ 	.word	0x000005c0


	//   ....[14]....
        /*071c*/ 	.word	0x00000600


	//   ....[15]....
        /*0720*/ 	.word	0x00000620


	//   ....[16]....
        /*0724*/ 	.word	0x00000680


	//   ....[17]....
        /*0728*/ 	.word	0x00002eb0


	//   ....[18]....
        /*072c*/ 	.word	0x00002ed0


	//   ....[19]....
        /*0730*/ 	.word	0x000030f0


	//   ....[20]....
        /*0734*/ 	.word	0x00003100


	//   ....[21]....
        /*0738*/ 	.word	0x00003320


	//   ....[22]....
        /*073c*/ 	.word	0x00003340


	//   ....[23]....
        /*0740*/ 	.word	0x00003560


	//   ....[24]....
        /*0744*/ 	.word	0x00003570


	//   ....[25]....
        /*0748*/ 	.word	0x00004c70


	//   ....[26]....
        /*074c*/ 	.word	0x00004e60


	//   ....[27]....
        /*0750*/ 	.word	0x00005710


	//   ....[28]....
        /*0754*/ 	.word	0x00005810


	//   ....[29]....
        /*0758*/ 	.word	0x00005920


	//   ....[30]....
        /*075c*/ 	.word	0x00005980


	//   ....[31]....
        /*0760*/ 	.word	0x000084f0


	//   ....[32]....
        /*0764*/ 	.word	0x000089c0


	//   ....[33]....
        /*0768*/ 	.word	0x00008ca0


	//   ....[34]....
        /*076c*/ 	.word	0x00008cc0


	//   ....[35]....
        /*0770*/ 	.word	0x000096d0


	//   ....[36]....
        /*0774*/ 	.word	0x000096f0


	//   ....[37]....
        /*0778*/ 	.word	0x0000c6d0


	//   ....[38]....
        /*077c*/ 	.word	0x0000c720


	//   ....[39]....
        /*0780*/ 	.word	0x0000c760


	//   ....[40]....
        /*0784*/ 	.word	0x0000c780


	//   ....[41]....
        /*0788*/ 	.word	0x0000f970


	//   ....[42]....
        /*078c*/ 	.word	0x0000fe40


	//   ....[43]....
        /*0790*/ 	.word	0x00010120


	//   ....[44]....
        /*0794*/ 	.word	0x00010140


	//   ....[45]....
        /*0798*/ 	.word	0x00010b60


	//   ....[46]....
        /*079c*/ 	.word	0x00010b80


	//   ....[47]....
        /*07a0*/ 	.word	0x00012230


	//   ....[48]....
        /*07a4*/ 	.word	0x00012260


	//   ....[49]....
        /*07a8*/ 	.word	0x00012270


	//   ....[50]....
        /*07ac*/ 	.word	0x000122a0


	//   ....[51]....
        /*07b0*/ 	.word	0x00013ae0


	//   ....[52]....
        /*07b4*/ 	.word	0x00013af0


	//   ....[53]....
        /*07b8*/ 	.word	0x00013b20


	//   ....[54]....
        /*07bc*/ 	.word	0x00013b40


	//   ....[55]....
        /*07c0*/ 	.word	0x00013f40


	//   ....[56]....
        /*07c4*/ 	.word	0x00013f60


	//   ....[57]....
        /*07c8*/ 	.word	0x00014130


	//   ....[58]....
        /*07cc*/ 	.word	0x00014140


	//   ....[59]....
        /*07d0*/ 	.word	0x00014320


	//   ....[60]....
        /*07d4*/ 	.word	0x00014340


	//   ....[61]....
        /*07d8*/ 	.word	0x00014520


	//   ....[62]....
        /*07dc*/ 	.word	0x00014530


	//   ....[63]....
        /*07e0*/ 	.word	0x00014910


	//   ....[64]....
        /*07e4*/ 	.word	0x00014930


	//   ....[65]....
        /*07e8*/ 	.word	0x000155d0


	//   ....[66]....
        /*07ec*/ 	.word	0x000155e0


	//   ....[67]....
        /*07f0*/ 	.word	0x00016a50


	//   ....[68]....
        /*07f4*/ 	.word	0x00016a70


	//   ....[69]....
        /*07f8*/ 	.word	0x00016c50


	//   ....[70]....
        /*07fc*/ 	.word	0x00016c60


	//   ....[71]....
        /*0800*/ 	.word	0x00016e40


	//   ....[72]....
        /*0804*/ 	.word	0x00016e60


	//   ....[73]....
        /*0808*/ 	.word	0x00017040


	//   ....[74]....
        /*080c*/ 	.word	0x00017050


	//   ....[75]....
        /*0810*/ 	.word	0x000172c0


	//   ....[76]....
        /*0814*/ 	.word	0x000172e0


	//   ....[77]....
        /*0818*/ 	.word	0x00017400


	//   ....[78]....
        /*081c*/ 	.word	0x00017440


	//   ....[79]....
        /*0820*/ 	.word	0x00017470


	//   ....[80]....
        /*0824*/ 	.word	0x000174a0


	//   ....[81]....
        /*0828*/ 	.word	0x000174d0


	//   ....[82]....
        /*082c*/ 	.word	0x00017500


	//   ....[83]....
        /*0830*/ 	.word	0x00017650


	//   ....[84]....
        /*0834*/ 	.word	0x00017690


	//   ....[85]....
        /*0838*/ 	.word	0x000176c0


	//   ....[86]....
        /*083c*/ 	.word	0x000176f0


	//   ....[87]....
        /*0840*/ 	.word	0x00017720


	//   ....[88]....
        /*0844*/ 	.word	0x00017750


	//   ....[89]....
        /*0848*/ 	.word	0x000177e0


	//   ....[90]....
        /*084c*/ 	.word	0x00017820


	//   ....[91]....
        /*0850*/ 	.word	0x00017830


	//   ....[92]....
        /*0854*/ 	.word	0x00017890


	//   ....[93]....
        /*0858*/ 	.word	0x00018240


	//   ....[94]....
        /*085c*/ 	.word	0x000182a0


	//   ....[95]....
        /*0860*/ 	.word	0x000182f0


	//   ....[96]....
        /*0864*/ 	.word	0x00018340


	//   ....[97]....
        /*0868*/ 	.word	0x00018390


	//   ....[98]....
        /*086c*/ 	.word	0x00018400


	//   ....[99]....
        /*0870*/ 	.word	0x00018440


	//   ....[100]....
        /*0874*/ 	.word	0x000184b0


	//   ....[101]....
        /*0878*/ 	.word	0x00018520


	//   ....[102]....
        /*087c*/ 	.word	0x00018580


	//   ....[103]....
        /*0880*/ 	.word	0x000185f0


	//   ....[104]....
        /*0884*/ 	.word	0x00018660


	//   ....[105]....
        /*0888*/ 	.word	0x000186c0


	//   ....[106]....
        /*088c*/ 	.word	0x00018720


	//   ....[107]....
        /*0890*/ 	.word	0x00018780


	//   ....[108]....
        /*0894*/ 	.word	0x000187f0


	//   ....[109]....
        /*0898*/ 	.word	0x00018850


	//   ....[110]....
        /*089c*/ 	.word	0x000188b0


	//   ....[111]....
        /*08a0*/ 	.word	0x00018900


	//   ....[112]....
        /*08a4*/ 	.word	0x00018960


	//   ....[113]....
        /*08a8*/ 	.word	0x000189b0


	//   ....[114]....
        /*08ac*/ 	.word	0x00018a00


	//   ....[115]....
        /*08b0*/ 	.word	0x00018a70


	//   ....[116]....
        /*08b4*/ 	.word	0x00018ae0


	//   ....[117]....
        /*08b8*/ 	.word	0x00018b40


	//   ....[118]....
        /*08bc*/ 	.word	0x00018ba0


	//   ....[119]....
        /*08c0*/ 	.word	0x00018c00


	//   ....[120]....
        /*08c4*/ 	.word	0x00018c70


	//   ....[121]....
        /*08c8*/ 	.word	0x00018cd0


	//   ....[122]....
        /*08cc*/ 	.word	0x00018d30


	//   ....[123]....
        /*08d0*/ 	.word	0x00018d90


	//   ....[124]....
        /*08d4*/ 	.word	0x00018e00


	//   ....[125]....
        /*08d8*/ 	.word	0x00018e60


	//   ....[126]....
        /*08dc*/ 	.word	0x00018ec0


	//   ....[127]....
        /*08e0*/ 	.word	0x00018f20


	//   ....[128]....
        /*08e4*/ 	.word	0x00018f90


	//   ....[129]....
        /*08e8*/ 	.word	0x00018ff0


	//   ....[130]....
        /*08ec*/ 	.word	0x00019050


	//   ....[131]....
        /*08f0*/ 	.word	0x000190b0


	//   ....[132]....
        /*08f4*/ 	.word	0x00019120


	//   ....[133]....
        /*08f8*/ 	.word	0x00019180


	//   ....[134]....
        /*08fc*/ 	.word	0x000191e0


	//   ....[135]....
        /*0900*/ 	.word	0x00019240


	//   ....[136]....
        /*0904*/ 	.word	0x000192b0


	//   ....[137]....
        /*0908*/ 	.word	0x00019300


	//   ....[138]....
        /*090c*/ 	.word	0x00019340


	//   ....[139]....
        /*0910*/ 	.word	0x00019390


	//   ....[140]....
        /*0914*/ 	.word	0x000193e0


	//   ....[141]....
        /*0918*/ 	.word	0x00019430


	//   ....[142]....
        /*091c*/ 	.word	0x000194a0


	//   ....[143]....
        /*0920*/ 	.word	0x000194e0


	//   ....[144]....
        /*0924*/ 	.word	0x00019530


	//   ....[145]....
        /*0928*/ 	.word	0x00019580


	//   ....[146]....
        /*092c*/ 	.word	0x000195d0


	//   ....[147]....
        /*0930*/ 	.word	0x00019620


	//   ....[148]....
        /*0934*/ 	.word	0x00019690


	//   ....[149]....
        /*0938*/ 	.word	0x000196d0


	//   ....[150]....
        /*093c*/ 	.word	0x00019740


	//   ....[151]....
        /*0940*/ 	.word	0x000197a0


	//   ....[152]....
        /*0944*/ 	.word	0x00019800


	//----- nvinfo : EIATTR_EXIT_INSTR_OFFSETS
	.align		4
.L_492:
        /*0948*/ 	.byte	0x04, 0x1c
        /*094a*/ 	.short	(.L_494 - .L_493)


	//   ....[0]....
.L_493:
        /*094c*/ 	.word	0x00000fe0


	//   ....[1]....
        /*0950*/ 	.word	0x00018200


	//----- nvinfo : EIATTR_MAX_THREADS
	.align		4
.L_494:
        /*0954*/ 	.byte	0x04, 0x05
        /*0956*/ 	.short	(.L_496 - .L_495)
.L_495:
        /*0958*/ 	.word	0x00000100
        /*095c*/ 	.word	0x00000001
        /*0960*/ 	.word	0x00000001


	//----- nvinfo : EIATTR_CRS_STACK_SIZE
	.align		4
.L_496:
        /*0964*/ 	.byte	0x04, 0x1e
        /*0966*/ 	.short	(.L_498 - .L_497)
.L_497:
        /*0968*/ 	.word	0x00000000
.L_498:


//--------------------- .nv.info._ZN7cutlass13device_kernelIN5flash19enable_sm80_to_sm89INS1_16FlashAttnFwdSm80INS1_25CollectiveMainloopFwdSm80ILi8ELi1ELb0EN4cute5tupleIJNS5_1CILi128EEENS7_ILi48EEENS7_ILi256EEEEEELi256ENS_10bfloat16_tEfNS_4arch4Sm80ELb0ELb1ELb0ELb1ELb0ELb1ELb1ELb1EEENS1_21CollectiveEpilogueFwdINS6_IJS8_SA_S9_EEENS6_IJNS7_ILi1EEESI_SI_EEESC_SE_Li256ELb1ELb1ELb1ELb0EEENS1_36VarlenDynamicPersistentTileSchedulerILi128ELi48ELi256ELi256ELb1ELb1ELb0ELb1ELb0ELb1EEEEEEEEEvNT_6ParamsE --------------------------
	.section	.nv.info._ZN7cutlass13device_kernelIN5flash19enable_sm80_to_sm89INS1_16FlashAttnFwdSm80INS1_25CollectiveMainloopFwdSm80ILi8ELi1ELb0EN4cute5tupleIJNS5_1CILi128EEENS7_ILi48EEENS7_ILi256EEEEEELi256ENS_10bfloat16_tEfNS_4arch4Sm80ELb0ELb1ELb0ELb1ELb0ELb1ELb1ELb1EEENS1_21CollectiveEpilogueFwdINS6_IJS8_SA_S9_EEENS6_IJNS7_ILi1EEESI_SI_EEESC_SE_Li256ELb1ELb1ELb1ELb0EEENS1_36VarlenDynamicPersistentTileSchedulerILi128ELi48ELi256ELi256ELb1ELb1ELb0ELb1ELb0ELb1EEEEEEEEEvNT_6ParamsE,"",@"SHT_CUDA_INFO"
	.sectionflags	@""
	.align	4


	//----- nvinfo : EIATTR_CUDA_API_VERSION
	.align		4
        /*0000*/ 	.byte	0x04, 0x37
        /*0002*/ 	.short	(.L_500 - .L_499)
.L_499:
        /*0004*/ 	.word	0x00000082


	//----- nvinfo : EIATTR_SW2861232_WAR
	.align		4
.L_500:
        /*0008*/ 	.byte	0x01, 0x35
	.zero		2


	//----- nvinfo : EIATTR_PARAM_CBANK
	.align		4
        /*000c*/ 	.byte	0x04, 0x0a
        /*000e*/ 	.short	(.L_502 - .L_501)
	.align		4
.L_501:
        /*0010*/ 	.word	index@(.nv.constant0._ZN7cutlass13device_kernelIN5flash19enable_sm80_to_sm89INS1_16FlashAttnFwdSm80INS1_25CollectiveMainloopFwdSm80ILi8ELi1ELb0EN4cute5tupleIJNS5_1CILi128EEENS7_ILi48EEENS7_ILi256EEEEEELi256ENS_10bfloat16_tEfNS_4arch4Sm80ELb0ELb1ELb0ELb1ELb0ELb1ELb1ELb1EEENS1_21CollectiveEpilogueFwdINS6_IJS8_SA_S9_EEENS6_IJNS7_ILi1EEESI_SI_EEESC_SE_Li256ELb1ELb1ELb1ELb0EEENS1_36VarlenDynamicPersistentTileSchedulerILi128ELi48ELi256ELi256ELb1ELb1ELb0ELb1ELb0ELb1EEEEEEEEEvNT_6ParamsE)
        /*0014*/ 	.short	0x0160
        /*0016*/ 	.short	0x0438


	//----- nvinfo : EIATTR_CBANK_PARAM_SIZE
	.align		4
.L_502:
        /*0018*/ 	.byte	0x03, 0x19
        /*001a*/ 	.short	0x0438


	//----- nvinfo : EIATTR_KPARAM_INFO
	.align		4
        /*001c*/ 	.byte	0x04, 0x17
        /*001e*/ 	.short	(.L_504 - .L_503)
.L_503:
        /*0020*/ 	.word	0x00000000
        /*0024*/ 	.short	0x0000
        /*0026*/ 	.short	0x0000
        /*0028*/ 	.byte	0x00, 0xf0, 0xe1, 0x10


	//----- nvinfo : EIATTR_MAXREG_COUNT
	.align		4
.L_504:
        /*002c*/ 	.byte	0x03, 0x1b
        /*002e*/ 	.short	0x00ff


	//----- nvinfo : EIATTR_NUM_BARRIERS
	.align		4
        /*0030*/ 	.byte	0x02, 0x4c
        /*0032*/ 	.byte	0x06
	.zero		1


	//----- nvinfo : EIATTR_ANNOTATIONS
	.align		4
        /*0034*/ 	.byte	0x04, 0x55
        /*0036*/ 	.short	(.L_506 - .L_505)


	//   ....[0]....
.L_505:
        /* <DEDUP_REMOVED lines=148> */


	//----- nvinfo : EIATTR_MERCURY_ISA_VERSION
	.align		4
.L_506:
        /*0960*/ 	.byte	0x03, 0x5f
        /*0962*/ 	.short	0x0000


	//----- nvinfo : EIATTR_INT_WARP_WIDE_INSTR_OFFSETS
	.align		4
        /*0964*/ 	.byte	0x04, 0x31
        /*0966*/ 	.short	(.L_508 - .L_507)


	//   ....[0]....
.L_507:
        /*0968*/ 	.word	0x00019040


	//   ....[1]....
        /*096c*/ 	.word	0x000190c0


	//----- nvinfo : EIATTR_COOP_GROUP_MASK_REGIDS
	.align		4
.L_508:
        /*0970*/ 	.byte	0x04, 0x29
        /*0972*/ 	.short	(.L_510 - .L_509)


	//   ....[0]....
.L_509:
        /*0974*/ 	.word	0xffffffff


	//   ....[1]....
        /*0978*/ 	.word	0xffffffff


	//   ....[2]....
        /*097c*/ 	.word	0xffffffff


	//   ....[3]....
        /*0980*/ 	.word	0xffffffff


	//   ....[4]....
        /*0984*/ 	.word	0xffffffff


	//   ....[5]....
        /*0988*/ 	.word	0xffffffff


	//   ....[6]....
        /*098c*/ 	.word	0xffffffff


	//   ....[7]....
        /*0990*/ 	.word	0xffffffff


	//   ....[8]....
        /*0994*/ 	.word	0xffffffff


	//   ....[9]....
        /*0998*/ 	.word	0xffffffff


	//   ....[10]....
        /*099c*/ 	.word	0xffffffff


	//   ....[11]....
        /*09a0*/ 	.word	0xffffffff


	//   ....[12]....
        /*09a4*/ 	.word	0xffffffff


	//   ....[13]....
        /*09a8*/ 	.word	0xffffffff


	//   ....[14]....
        /*09ac*/ 	.word	0xffffffff


	//   ....[15]....
        /*09b0*/ 	.word	0xffffffff


	//   ....[16]....
        /*09b4*/ 	.word	0xffffffff


	//   ....[17]....
        /*09b8*/ 	.word	0xffffffff


	//   ....[18]....
        /*09bc*/ 	.word	0xffffffff


	//   ....[19]....
        /*09c0*/ 	.word	0xffffffff


	//   ....[20]....
        /*09c4*/ 	.word	0xffffffff


	//   ....[21]....
        /*09c8*/ 	.word	0xffffffff


	//   ....[22]....
        /*09cc*/ 	.word	0xffffffff


	//   ....[23]....
        /*09d0*/ 	.word	0xffffffff


	//   ....[24]....
        /*09d4*/ 	.word	0xffffffff


	//   ....[25]....
        /*09d8*/ 	.word	0xffffffff


	//   ....[26]....
        /*09dc*/ 	.word	0xffffffff


	//   ....[27]....
        /*09e0*/ 	.word	0xffffffff


	//   ....[28]....
        /*09e4*/ 	.word	0xffffffff


	//   ....[29]....
        /*09e8*/ 	.word	0xffffffff


	//   ....[30]....
        /*09ec*/ 	.word	0xffffffff


	//   ....[31]....
        /*09f0*/ 	.word	0xffffffff


	//   ....[32]....
        /*09f4*/ 	.word	0xffffffff


	//   ....[33]....
        /*09f8*/ 	.word	0xffffffff


	//   ....[34]....
        /*09fc*/ 	.word	0xffffffff


	//   ....[35]....
        /*0a00*/ 	.word	0xffffffff


	//   ....[36]....
        /*0a04*/ 	.word	0xffffffff


	//   ....[37]....
        /*0a08*/ 	.word	0xffffffff


	//   ....[38]....
        /*0a0c*/ 	.word	0xffffffff


	//   ....[39]....
        /*0a10*/ 	.word	0xffffffff


	//   ....[40]....
        /*0a14*/ 	.word	0xffffffff


	//   ....[41]....
        /*0a18*/ 	.word	0xffffffff


	//   ....[42]....
        /*0a1c*/ 	.word	0xffffffff


	//   ....[43]....
        /*0a20*/ 	.word	0xffffffff


	//   ....[44]....
        /*0a24*/ 	.word	0xffffffff


	//   ....[45]....
        /*0a28*/ 	.word	0xffffffff


	//   ....[46]....
        /*0a2c*/ 	.word	0xffffffff


	//   ....[47]....
        /*0a30*/ 	.word	0xffffffff


	//   ....[48]....
        /*0a34*/ 	.word	0xffffffff


	//   ....[49]....
        /*0a38*/ 	.word	0xffffffff


	//   ....[50]....
        /*0a3c*/ 	.word	0xffffffff


	//   ....[51]....
        /*0a40*/ 	.word	0xffffffff


	//   ....[52]....
        /*0a44*/ 	.word	0xffffffff


	//   ....[53]....
        /*0a48*/ 	.word	0xffffffff


	//   ....[54]....
        /*0a4c*/ 	.word	0xffffffff


	//   ....[55]....
        /*0a50*/ 	.word	0xffffffff


	//   ....[56]....
        /*0a54*/ 	.word	0xffffffff


	//   ....[57]....
        /*0a58*/ 	.word	0xffffffff


	//   ....[58]....
        /*0a5c*/ 	.word	0xffffffff


	//   ....[59]....
        /*0a60*/ 	.word	0xffffffff


	//   ....[60]....
        /*0a64*/ 	.word	0xffffffff


	//   ....[61]....
        /*0a68*/ 	.word	0xffffffff


	//   ....[62]....
        /*0a6c*/ 	.word	0xffffffff


	//   ....[63]....
        /*0a70*/ 	.word	0xffffffff


	//   ....[64]....
        /*0a74*/ 	.word	0xffffffff


	//   ....[65]....
        /*0a78*/ 	.word	0xffffffff


	//   ....[66]....
        /*0a7c*/ 	.word	0xffffffff


	//   ....[67]....
        /*0a80*/ 	.word	0xffffffff


	//   ....[68]....
        /*0a84*/ 	.word	0xffffffff


	//   ....[69]....
        /*0a88*/ 	.word	0xffffffff


	//   ....[70]....
        /*0a8c*/ 	.word	0xffffffff


	//   ....[71]....
        /*0a90*/ 	.word	0xffffffff


	//   ....[72]....
        /*0a94*/ 	.word	0xffffffff


	//   ....[73]....
        /*0a98*/ 	.word	0xffffffff


	//   ....[74]....
        /*0a9c*/ 	.word	0xffffffff


	//   ....[75]....
        /*0aa0*/ 	.word	0xffffffff


	//   ....[76]....
        /*0aa4*/ 	.word	0xffffffff


	//   ....[77]....
        /*0aa8*/ 	.word	0xffffffff


	//   ....[78]....
        /*0aac*/ 	.word	0xffffffff


	//   ....[79]....
        /*0ab0*/ 	.word	0xffffffff


	//   ....[80]....
        /*0ab4*/ 	.word	0xffffffff


	//   ....[81]....
        /*0ab8*/ 	.word	0xffffffff


	//   ....[82]....
        /*0abc*/ 	.word	0xffffffff


	//   ....[83]....
        /*0ac0*/ 	.word	0xffffffff


	//   ....[84]....
        /*0ac4*/ 	.word	0xffffffff


	//   ....[85]....
        /*0ac8*/ 	.word	0xffffffff


	//   ....[86]....
        /*0acc*/ 	.word	0xffffffff


	//   ....[87]....
        /*0ad0*/ 	.word	0xffffffff


	//   ....[88]....
        /*0ad4*/ 	.word	0xffffffff


	//   ....[89]....
        /*0ad8*/ 	.word	0xffffffff


	//   ....[90]....
        /*0adc*/ 	.word	0xffffffff


	//   ....[91]....
        /*0ae0*/ 	.word	0xffffffff


	//   ....[92]....
        /*0ae4*/ 	.word	0xffffffff


	//   ....[93]....
        /*0ae8*/ 	.word	0xffffffff


	//   ....[94]....
        /*0aec*/ 	.word	0xffffffff


	//   ....[95]....
        /*0af0*/ 	.word	0xffffffff


	//   ....[96]....
        /*0af4*/ 	.word	0xffffffff


	//   ....[97]....
        /*0af8*/ 	.word	0xffffffff


	//   ....[98]....
        /*0afc*/ 	.word	0xffffffff


	//   ....[99]....
        /*0b00*/ 	.word	0xffffffff


	//   ....[100]....
        /*0b04*/ 	.word	0xffffffff


	//   ....[101]....
        /*0b08*/ 	.word	0xffffffff


	//   ....[102]....
        /*0b0c*/ 	.word	0xffffffff


	//   ....[103]....
        /*0b10*/ 	.word	0xffffffff


	//   ....[104]....
        /*0b14*/ 	.word	0xffffffff


	//   ....[105]....
        /*0b18*/ 	.word	0xffffffff


	//   ....[106]....
        /*0b1c*/ 	.word	0xffffffff


	//   ....[107]....
        /*0b20*/ 	.word	0xffffffff


	//   ....[108]....
        /*0b24*/ 	.word	0xffffffff


	//   ....[109]....
        /*0b28*/ 	.word	0xffffffff


	//   ....[110]....
        /*0b2c*/ 	.word	0xffffffff


	//   ....[111]....
        /*0b30*/ 	.word	0xffffffff


	//   ....[112]....
        /*0b34*/ 	.word	0xffffffff


	//   ....[113]....
        /*0b38*/ 	.word	0xffffffff


	//   ....[114]....
        /*0b3c*/ 	.word	0xffffffff


	//   ....[115]....
        /*0b40*/ 	.word	0xffffffff


	//   ....[116]....
        /*0b44*/ 	.word	0xffffffff


	//   ....[117]....
        /*0b48*/ 	.word	0xffffffff


	//   ....[118]....
        /*0b4c*/ 	.word	0xffffffff


	//   ....[119]....
        /*0b50*/ 	.word	0xffffffff


	//   ....[120]....
        /*0b54*/ 	.word	0xffffffff


	//   ....[121]....
        /*0b58*/ 	.word	0xffffffff


	//   ....[122]....
        /*0b5c*/ 	.word	0xffffffff


	//   ....[123]....
        /*0b60*/ 	.word	0xffffffff


	//   ....[124]....
        /*0b64*/ 	.word	0xffffffff


	//   ....[125]....
        /*0b68*/ 	.word	0xffffffff


	//   ....[126]....
        /*0b6c*/ 	.word	0xffffffff


	//   ....[127]....
        /*0b70*/ 	.word	0xffffffff


	//   ....[128]....
        /*0b74*/ 	.word	0xffffffff


	//   ....[129]....
        /*0b78*/ 	.word	0xffffffff


	//   ....[130]....
        /*0b7c*/ 	.word	0xffffffff


	//   ....[131]....
        /*0b80*/ 	.word	0xffffffff


	//   ....[132]....
        /*0b84*/ 	.word	0xffffffff


	//   ....[133]....
        /*0b88*/ 	.word	0xffffffff


	//   ....[134]....
        /*0b8c*/ 	.word	0xffffffff


	//   ....[135]....
        /*0b90*/ 	.word	0xffffffff


	//   ....[136]....
        /*0b94*/ 	.word	0xffffffff


	//   ....[137]....
        /*0b98*/ 	.word	0xffffffff


	//   ....[138]....
        /*0b9c*/ 	.word	0xffffffff


	//   ....[139]....
        /*0ba0*/ 	.word	0xffffffff


	//   ....[140]....
        /*0ba4*/ 	.word	0xffffffff


	//   ....[141]....
        /*0ba8*/ 	.word	0xffffffff


	//   ....[142]....
        /*0bac*/ 	.word	0xffffffff


	//   ....[143]....
        /*0bb0*/ 	.word	0xffffffff


	//   ....[144]....
        /*0bb4*/ 	.word	0xffffffff


	//   ....[145]....
        /*0bb8*/ 	.word	0xffffffff


	//   ....[146]....
        /*0bbc*/ 	.word	0xffffffff


	//   ....[147]....
        /*0bc0*/ 	.word	0xffffffff


	//   ....[148]....
        /*0bc4*/ 	.word	0xffffffff


	//   ....[149]....
        /*0bc8*/ 	.word	0xffffffff


	//   ....[150]....
        /*0bcc*/ 	.word	0xffffffff


	//   ....[151]....
        /*0bd0*/ 	.word	0xffffffff


	//   ....[152]....
        /*0bd4*/ 	.word	0xffffffff


	//   ....[153]....
        /*0bd8*/ 	.word	0xffffffff


	//   ....[154]....
        /*0bdc*/ 	.word	0xffffffff


	//   ....[155]....
        /*0be0*/ 	.word	0xffffffff


	//   ....[156]....
        /*0be4*/ 	.word	0xffffffff


	//   ....[157]....
        /*0be8*/ 	.word	0xffffffff


	//   ....[158]....
        /*0bec*/ 	.word	0xffffffff


	//   ....[159]....
        /*0bf0*/ 	.word	0xffffffff


	//   ....[160]....
        /*0bf4*/ 	.word	0xffffffff


	//   ....[161]....
        /*0bf8*/ 	.word	0xffffffff


	//   ....[162]....
        /*0bfc*/ 	.word	0xffffffff


	//   ....[163]....
        /*0c00*/ 	.word	0xffffffff


	//   ....[164]....
        /*0c04*/ 	.word	0xffffffff


	//   ....[165]....
        /*0c08*/ 	.word	0xffffffff


	//   ....[166]....
        /*0c0c*/ 	.word	0xffffffff


	//   ....[167]....
        /*0c10*/ 	.word	0xffffffff


	//   ....[168]....
        /*0c14*/ 	.word	0xffffffff


	//   ....[169]....
        /*0c18*/ 	.word	0xffffffff


	//   ....[170]....
        /*0c1c*/ 	.word	0xffffffff


	//   ....[171]....
        /*0c20*/ 	.word	0xffffffff


	//   ....[172]....
        /*0c24*/ 	.word	0xffffffff


	//   ....[173]....
        /*0c28*/ 	.word	0xffffffff


	//   ....[174]....
        /*0c2c*/ 	.word	0xffffffff


	//   ....[175]....
        /*0c30*/ 	.word	0xffffffff


	//   ....[176]....
        /*0c34*/ 	.word	0xffffffff


	//   ....[177]....
        /*0c38*/ 	.word	0xffffffff


	//   ....[178]....
        /*0c3c*/ 	.word	0xffffffff


	//   ....[179]....
        /*0c40*/ 	.word	0xffffffff


	//   ....[180]....
        /*0c44*/ 	.word	0xffffffff


	//   ....[181]....
        /*0c48*/ 	.word	0xffffffff


	//   ....[182]....
        /*0c4c*/ 	.word	0xffffffff


	//   ....[183]....
        /*0c50*/ 	.word	0xffffffff


	//   ....[184]....
        /*0c54*/ 	.word	0xffffffff


	//   ....[185]....
        /*0c58*/ 	.word	0xffffffff


	//   ....[186]....
        /*0c5c*/ 	.word	0xffffffff


	//   ....[187]....
        /*0c60*/ 	.word	0xffffffff


	//   ....[188]....
        /*0c64*/ 	.word	0xffffffff


	//   ....[189]....
        /*0c68*/ 	.word	0xffffffff


	//   ....[190]....
        /*0c6c*/ 	.word	0xffffffff


	//   ....[191]....
        /*0c70*/ 	.word	0xffffffff


	//   ....[192]....
        /*0c74*/ 	.word	0xffffffff


	//   ....[193]....
        /*0c78*/ 	.word	0xffffffff


	//   ....[194]....
        /*0c7c*/ 	.word	0xffffffff


	//   ....[195]....
        /*0c80*/ 	.word	0xffffffff


	//   ....[196]....
        /*0c84*/ 	.word	0xffffffff


	//   ....[197]....
        /*0c88*/ 	.word	0xffffffff


	//   ....[198]....
        /*0c8c*/ 	.word	0xffffffff


	//   ....[199]....
        /*0c90*/ 	.word	0xffffffff


	//   ....[200]....
        /*0c94*/ 	.word	0xffffffff


	//   ....[201]....
        /*0c98*/ 	.word	0xffffffff


	//   ....[202]....
        /*0c9c*/ 	.word	0xffffffff


	//   ....[203]....
        /*0ca0*/ 	.word	0xffffffff


	//   ....[204]....
        /*0ca4*/ 	.word	0xffffffff


	//   ....[205]....
        /*0ca8*/ 	.word	0xffffffff


	//   ....[206]....
        /*0cac*/ 	.word	0xffffffff


	//   ....[207]....
        /*0cb0*/ 	.word	0xffffffff


	//   ....[208]....
        /*0cb4*/ 	.word	0xffffffff


	//   ....[209]....
        /*0cb8*/ 	.word	0xffffffff


	//   ....[210]....
        /*0cbc*/ 	.word	0xffffffff


	//   ....[211]....
        /*0cc0*/ 	.word	0xffffffff


	//   ....[212]....
        /*0cc4*/ 	.word	0xffffffff


	//   ....[213]....
        /*0cc8*/ 	.word	0xffffffff


	//   ....[214]....
        /*0ccc*/ 	.word	0xffffffff


	//   ....[215]....
        /*0cd0*/ 	.word	0xffffffff


	//   ....[216]....
        /*0cd4*/ 	.word	0xffffffff


	//----- nvinfo : EIATTR_COOP_GROUP_INSTR_OFFSETS
	.align		4
.L_510:
        /*0cd8*/ 	.byte	0x04, 0x28
        /*0cda*/ 	.short	(.L_512 - .L_511)


	//   ....[0]....
.L_511:
        /*0cdc*/ 	.word	0x00000060


	//   ....[1]....
        /*0ce0*/ 	.word	0x00000260


	//   ....[2]....
        /*0ce4*/ 	.word	0x00000290


	//   ....[3]....
        /*0ce8*/ 	.word	0x000002c0


	//   ....[4]....
        /*0cec*/ 	.word	0x000002f0


	//   ....[5]....
        /*0cf0*/ 	.word	0x00000320


	//   ....[6]....
        /*0cf4*/ 	.word	0x00000350


	//   ....[7]....
        /*0cf8*/ 	.word	0x000004c0


	//   ....[8]....
        /*0cfc*/ 	.word	0x00000500


	//   ....[9]....
        /*0d00*/ 	.word	0x00000530


	//   ....[10]....
        /*0d04*/ 	.word	0x00000560


	//   ....[11]....
        /*0d08*/ 	.word	0x00000590


	//   ....[12]....
        /*0d0c*/ 	.word	0x000005c0


	//   ....[13]....
        /*0d10*/ 	.word	0x00000650


	//   ....[14]....
        /*0d14*/ 	.word	0x00000690


	//   ....[15]....
        /*0d18*/ 	.word	0x000006b0


	//   ....[16]....
        /*0d1c*/ 	.word	0x00000710


	//   ....[17]....
        /*0d20*/ 	.word	0x0000ab00


	//   ....[18]....
        /*0d24*/ 	.word	0x0000ab20


	//   ....[19]....
        /*0d28*/ 	.word	0x0000acc0


	//   ....[20]....
        /*0d2c*/ 	.word	0x0000acd0


	//   ....[21]....
        /*0d30*/ 	.word	0x0000ae70


	//   ....[22]....
        /*0d34*/ 	.word	0x0000ae90


	//   ....[23]....
        /*0d38*/ 	.word	0x0000b030


	//   ....[24]....
        /*0d3c*/ 	.word	0x0000b040


	//   ....[25]....
        /*0d40*/ 	.word	0x0000ca10


	//   ....[26]....
        /*0d44*/ 	.word	0x0000cc30


	//   ....[27]....
        /*0d48*/ 	.word	0x0000d4d0


	//   ....[28]....
        /*0d4c*/ 	.word	0x0000d530


	//   ....[29]....
        /*0d50*/ 	.word	0x0000d670


	//   ....[30]....
        /*0d54*/ 	.word	0x0000d6c0


	//   ....[31]....
        /*0d58*/ 	.word	0x0000fd10


	//   ....[32]....
        /*0d5c*/ 	.word	0x000102a0


	//   ....[33]....
        /*0d60*/ 	.word	0x00010540


	//   ....[34]....
        /*0d64*/ 	.word	0x00010560


	//   ....[35]....
        /*0d68*/ 	.word	0x00010ef0


	//   ....[36]....
        /*0d6c*/ 	.word	0x00010f10


	//   ....[37]....
        /*0d70*/ 	.word	0x000136c0


	//   ....[38]....
        /*0d74*/ 	.word	0x000136e0


	//   ....[39]....
        /*0d78*/ 	.word	0x00013c10


	//   ....[40]....
        /*0d7c*/ 	.word	0x00013d10


	//   ....[41]....
        /*0d80*/ 	.word	0x00016240


	//   ....[42]....
        /*0d84*/ 	.word	0x000167d0


	//   ....[43]....
        /*0d88*/ 	.word	0x00016a70


	//   ....[44]....
        /*0d8c*/ 	.word	0x00016a90


	//   ....[45]....
        /*0d90*/ 	.word	0x00017350


	//   ....[46]....
        /*0d94*/ 	.word	0x00017400


	//   ....[47]....
        /*0d98*/ 	.word	0x00018620


	//   ....[48]....
        /*0d9c*/ 	.word	0x00018650


	//   ....[49]....
        /*0da0*/ 	.word	0x00018670


	//   ....[50]....
        /*0da4*/ 	.word	0x00018680


	//   ....[51]....
        /*0da8*/ 	.word	0x00019ec0


	//   ....[52]....
        /*0dac*/ 	.word	0x00019ee0


	//   ....[53]....
        /*0db0*/ 	.word	0x00019f00


	//   ....[54]....
        /*0db4*/ 	.word	0x00019f10


	//   ....[55]....
        /*0db8*/ 	.word	0x0001a300


	//   ....[56]....
        /*0dbc*/ 	.word	0x0001a320


	//   ....[57]....
        /*0dc0*/ 	.word	0x0001a4d0


	//   ....[58]....
        /*0dc4*/ 	.word	0x0001a4e0


	//   ....[59]....
        /*0dc8*/ 	.word	0x0001a690


	//   ....[60]....
        /*0dcc*/ 	.word	0x0001a6b0


	//   ....[61]....
        /*0dd0*/ 	.word	0x0001a860


	//   ....[62]....
        /*0dd4*/ 	.word	0x0001a870


	//   ....[63]....
        /*0dd8*/ 	.word	0x0001ac10


	//   ....[64]....
        /*0ddc*/ 	.word	0x0001ac30


	//   ....[65]....
        /*0de0*/ 	.word	0x0001b920


	//   ....[66]....
        /*0de4*/ 	.word	0x0001b930


	//   ....[67]....
        /*0de8*/ 	.word	0x0001cde0


	//   ....[68]....
        /*0dec*/ 	.word	0x0001ce00


	//   ....[69]....
        /*0df0*/ 	.word	0x0001cfb0


	//   ....[70]....
        /*0df4*/ 	.word	0x0001cfc0


	//   ....[71]....
        /*0df8*/ 	.word	0x0001d170


	//   ....[72]....
        /*0dfc*/ 	.word	0x0001d190


	//   ....[73]....
        /*0e00*/ 	.word	0x0001d340


	//   ....[74]....
        /*0e04*/ 	.word	0x0001d350


	//   ....[75]....
        /*0e08*/ 	.word	0x0001d5d0


	//   ....[76]....
        /*0e0c*/ 	.word	0x0001d5f0


	//   ....[77]....
        /*0e10*/ 	.word	0x0001d710


	//   ....[78]....
        /*0e14*/ 	.word	0x0001d750


	//   ....[79]....
        /*0e18*/ 	.word	0x0001d780


	//   ....[80]....
        /*0e1c*/ 	.word	0x0001d7b0


	//   ....[81]....
        /*0e20*/ 	.word	0x0001d7e0


	//   ....[82]....
        /*0e24*/ 	.word	0x0001d810


	//   ....[83]....
        /*0e28*/ 	.word	0x0001d970


	//   ....[84]....
        /*0e2c*/ 	.word	0x0001d9b0


	//   ....[85]....
        /*0e30*/ 	.word	0x0001d9e0


	//   ....[86]....
        /*0e34*/ 	.word	0x0001da10


	//   ....[87]....
        /*0e38*/ 	.word	0x0001da40


	//   ....[88]....
        /*0e3c*/ 	.word	0x0001da70


	//   ....[89]....
        /*0e40*/ 	.word	0x0001db00


	//   ....[90]....
        /*0e44*/ 	.word	0x0001db40


	//   ....[91]....
        /*0e48*/ 	.word	0x0001db50


	//   ....[92]....
        /*0e4c*/ 	.word	0x0001dbb0


	//   ....[93]....
        /*0e50*/ 	.word	0x0001e5c0


	//   ....[94]....
        /*0e54*/ 	.word	0x0001e620


	//   ....[95]....
        /*0e58*/ 	.word	0x0001e670


	//   ....[96]....
        /*0e5c*/ 	.word	0x0001e6c0


	//   ....[97]....
        /*0e60*/ 	.word	0x0001e710


	//   ....[98]....
        /*0e64*/ 	.word	0x0001e790


	//   ....[99]....
        /*0e68*/ 	.word	0x0001e7e0


	//   ....[100]....
        /*0e6c*/ 	.word	0x0001e850


	//   ....[101]....
        /*0e70*/ 	.word	0x0001e8c0


	//   ....[102]....
        /*0e74*/ 	.word	0x0001e930


	//   ....[103]....
        /*0e78*/ 	.word	0x0001e9b0


	//   ....[104]....
        /*0e7c*/ 	.word	0x0001ea30


	//   ....[105]....
        /*0e80*/ 	.word	0x0001eab0


	//   ....[106]....
        /*0e84*/ 	.word	0x0001eb20


	//   ....[107]....
        /*0e88*/ 	.word	0x0001eba0


	//   ....[108]....
        /*0e8c*/ 	.word	0x0001ec20


	//   ....[109]....
        /*0e90*/ 	.word	0x0001eca0


	//   ....[110]....
        /*0e94*/ 	.word	0x0001ed10


	//   ....[111]....
        /*0e98*/ 	.word	0x0001ed70


	//   ....[112]....
        /*0e9c*/ 	.word	0x0001edd0


	//   ....[113]....
        /*0ea0*/ 	.word	0x0001ee20


	//   ....[114]....
        /*0ea4*/ 	.word	0x0001ee70


	//   ....[115]....
        /*0ea8*/ 	.word	0x0001eef0


	//   ....[116]....
        /*0eac*/ 	.word	0x0001ef70


	//   ....[117]....
        /*0eb0*/ 	.word	0x0001eff0


	//   ....[118]....
        /*0eb4*/ 	.word	0x0001f060


	//   ....[119]....
        /*0eb8*/ 	.word	0x0001f0e0


	//   ....[120]....
        /*0ebc*/ 	.word	0x0001f160


	//   ....[121]....
        /*0ec0*/ 	.word	0x0001f1e0


	//   ....[122]....
        /*0ec4*/ 	.word	0x0001f250


	//   ....[123]....
        /*0ec8*/ 	.word	0x0001f2d0


	//   ....[124]....
        /*0ecc*/ 	.word	0x0001f350


	//   ....[125]....
        /*0ed0*/ 	.word	0x0001f3d0


	//   ....[126]....
        /*0ed4*/ 	.word	0x0001f440


	//   ....[127]....
        /*0ed8*/ 	.word	0x0001f4c0


	//   ....[128]....
        /*0edc*/ 	.word	0x0001f540


	//   ....[129]....
        /*0ee0*/ 	.word	0x0001f5c0


	//   ....[130]....
        /*0ee4*/ 	.word	0x0001f630


	//   ....[131]....
        /*0ee8*/ 	.word	0x0001f6b0


	//   ....[132]....
        /*0eec*/ 	.word	0x0001f730


	//   ....[133]....
        /*0ef0*/ 	.word	0x0001f7b0


	//   ....[134]....
        /*0ef4*/ 	.word	0x0001f820


	//   ....[135]....
        /*0ef8*/ 	.word	0x0001f8a0


	//   ....[136]....
        /*0efc*/ 	.word	0x0001f920


	//   ....[137]....
        /*0f00*/ 	.word	0x0001f970


	//   ....[138]....
        /*0f04*/ 	.word	0x0001f9b0


	//   ....[139]....
        /*0f08*/ 	.word	0x0001fa00


	//   ....[140]....
        /*0f0c*/ 	.word	0x0001fa50


	//   ....[141]....
        /*0f10*/ 	.word	0x0001faa0


	//   ....[142]....
        /*0f14*/ 	.word	0x0001fb20


	//   ....[143]....
        /*0f18*/ 	.word	0x0001fb70


	//   ....[144]....
        /*0f1c*/ 	.word	0x0001fbc0


	//   ....[145]....
        /*0f20*/ 	.word	0x0001fc10


	//   ....[146]....
        /*0f24*/ 	.word	0x0001fc60


	//   ....[147]....
        /*0f28*/ 	.word	0x0001fcb0


	//   ....[148]....
        /*0f2c*/ 	.word	0x0001fd30


	//   ....[149]....
        /*0f30*/ 	.word	0x0001fd80


	//   ....[150]....
        /*0f34*/ 	.word	0x0001fe00


	//   ....[151]....
        /*0f38*/ 	.word	0x0001fe70


	//   ....[152]....
        /*0f3c*/ 	.word	0x0001fef0


	//   ....[153]....
        /*0f40*/ 	.word	0x00020320


	//   ....[154]....
        /*0f44*/ 	.word	0x00020340


	//   ....[155]....
        /*0f48*/ 	.word	0x00020360


	//   ....[156]....
        /*0f4c*/ 	.word	0x00020370


	//   ....[157]....
        /*0f50*/ 	.word	0x000208c0


	//   ....[158]....
        /*0f54*/ 	.word	0x000208d0


	//   ....[159]....
        /*0f58*/ 	.word	0x000208e0


	//   ....[160]....
        /*0f5c*/ 	.word	0x000208f0


	//   ....[161]....
        /*0f60*/ 	.word	0x00020de0


	//   ....[162]....
        /*0f64*/ 	.word	0x00020e00


	//   ....[163]....
        /*0f68*/ 	.word	0x00020e20


	//   ....[164]....
        /*0f6c*/ 	.word	0x00020e30


	//   ....[165]....
        /*0f70*/ 	.word	0x000213b0


	//   ....[166]....
        /*0f74*/ 	.word	0x000213d0


	//   ....[167]....
        /*0f78*/ 	.word	0x000213e0


	//   ....[168]....
        /*0f7c*/ 	.word	0x000213f0


	//   ....[169]....
        /*0f80*/ 	.word	0x00024fd0


	//   ....[170]....
        /*0f84*/ 	.word	0x00024ff0


	//   ....[171]....
        /*0f88*/ 	.word	0x00025010


	//   ....[172]....
        /*0f8c*/ 	.word	0x00025020


	//   ....[173]....
        /*0f90*/ 	.word	0x00025470


	//   ....[174]....
        /*0f94*/ 	.word	0x00025480


	//   ....[175]....
        /*0f98*/ 	.word	0x00025490


	//   ....[176]....
        /*0f9c*/ 	.word	0x000254a0


	//   ....[177]....
        /*0fa0*/ 	.word	0x00025870


	//   ....[178]....
        /*0fa4*/ 	.word	0x00025890


	//   ....[179]....
        /*0fa8*/ 	.word	0x000258b0


	//   ....[180]....
        /*0fac*/ 	.word	0x000258c0


	//   ....[181]....
        /*0fb0*/ 	.word	0x00025d20


	//   ....[182]....
        /*0fb4*/ 	.word	0x00025d40


	//   ....[183]....
        /*0fb8*/ 	.word	0x00025d60


	//   ....[184]....
        /*0fbc*/ 	.word	0x00025d70


	//   ....[185]....
        /*0fc0*/ 	.word	0x00029f20


	//   ....[186]....
        /*0fc4*/ 	.word	0x00029fa0


	//   ....[187]....
        /*0fc8*/ 	.word	0x0002a020


	//   ....[188]....
        /*0fcc*/ 	.word	0x0002a090


	//   ....[189]....
        /*0fd0*/ 	.word	0x0002a110


	//   ....[190]....
        /*0fd4*/ 	.word	0x0002a180


	//   ....[191]....
        /*0fd8*/ 	.word	0x0002a200


	//   ....[192]....
        /*0fdc*/ 	.word	0x0002a270


	//   ....[193]....
        /*0fe0*/ 	.word	0x0002a2f0


	//   ....[194]....
        /*0fe4*/ 	.word	0x0002a370


	//   ....[195]....
        /*0fe8*/ 	.word	0x0002a3f0


	//   ....[196]....
        /*0fec*/ 	.word	0x0002a460


	//   ....[197]....
        /*0ff0*/ 	.word	0x0002a4e0


	//   ....[198]....
        /*0ff4*/ 	.word	0x0002a560


	//   ....[199]....
        /*0ff8*/ 	.word	0x0002a5d0


	//   ....[200]....
        /*0ffc*/ 	.word	0x0002a640


	//   ....[201]....
        /*1000*/ 	.word	0x0002a6c0


	//   ....[202]....
        /*1004*/ 	.word	0x0002a740


	//   ....[203]....
        /*1008*/ 	.word	0x0002a7c0


	//   ....[204]....
        /*100c*/ 	.word	0x0002a830


	//   ....[205]....
        /*1010*/ 	.word	0x0002a8b0


	//   ....[206]....
        /*1014*/ 	.word	0x0002a920


	//   ....[207]....
        /*1018*/ 	.word	0x0002a990


	//   ....[208]....
        /*101c*/ 	.word	0x0002aa00


	//   ....[209]....
        /*1020*/ 	.word	0x0002aa80


	//   ....[210]....
        /*1024*/ 	.word	0x0002ab00


	//   ....[211]....
        /*1028*/ 	.word	0x0002ab80


	//   ....[212]....
        /*102c*/ 	.word	0x0002abf0


	//   ....[213]....
        /*1030*/ 	.word	0x0002ac70


	//   ....[214]....
        /*1034*/ 	.word	0x0002acf0


	//   ....[215]....
        /*1038*/ 	.word	0x0002ad70


	//   ....[216]....
        /*103c*/ 	.word	0x0002ade0


	//----- nvinfo : EIATTR_EXIT_INSTR_OFFSETS
	.align		4
.L_512:
        /*1040*/ 	.byte	0x04, 0x1c
        /*1042*/ 	.short	(.L_514 - .L_513)


	//   ....[0]....
.L_513:
        /*1044*/ 	.word	0x00001100


	//   ....[1]....
        /*1048*/ 	.word	0x0001e580


	//----- nvinfo : EIATTR_MAX_THREADS
	.align		4
.L_514:
        /*104c*/ 	.byte	0x04, 0x05
        /*104e*/ 	.short	(.L_516 - .L_515)
.L_515:
        /*1050*/ 	.word	0x00000100
        /*1054*/ 	.word	0x00000001
        /*1058*/ 	.word	0x00000001


	//----- nvinfo : EIATTR_CRS_STACK_SIZE
	.align		4
.L_516:
        /*105c*/ 	.byte	0x04, 0x1e
        /*105e*/ 	.short	(.L_518 - .L_517)
.L_517:
        /*1060*/ 	.word	0x00000000
.L_518:


//--------------------- .nv.info._ZN7cutlass13device_kernelIN5flash19enable_sm80_to_sm89INS1_16FlashAttnFwdSm80INS1_25CollectiveMainloopFwdSm80ILi8ELi1ELb0EN4cute5tupleIJNS5_1CILi128EEENS7_ILi96EEENS7_ILi256EEEEEELi256ENS_10bfloat16_tEfNS_4arch4Sm80ELb1ELb0ELb0ELb0ELb0ELb0ELb1ELb1EEENS1_21CollectiveEpilogueFwdINS6_IJS8_SA_S9_EEENS6_IJNS7_ILi1EEESI_SI_EEESC_SE_Li256ELb0ELb1ELb1ELb0EEENS1_30DynamicPersistentTileSchedulerILi256ELi256ELb1ELb1ELb0EEEEEEEEEvNT_6ParamsE --------------------------
	.section	.nv.info._ZN7cutlass13device_kernelIN5flash19enable_sm80_to_sm89INS1_16FlashAttnFwdSm80INS1_25CollectiveMainloopFwdSm80ILi8ELi1ELb0EN4cute5tupleIJNS5_1CILi128EEENS7_ILi96EEENS7_ILi256EEEEEELi256ENS_10bfloat16_tEfNS_4arch4Sm80ELb1ELb0ELb0ELb0ELb0ELb0ELb1ELb1EEENS1_21CollectiveEpilogueFwdINS6_IJS8_SA_S9_EEENS6_IJNS7_ILi1EEESI_SI_EEESC_SE_Li256ELb0ELb1ELb1ELb0EEENS1_30DynamicPersistentTileSchedulerILi256ELi256ELb1ELb1ELb0EEEEEEEEEvNT_6ParamsE,"",@"SHT_CUDA_INFO"
	.sectionflags	@""
	.align	4


	//----- nvinfo : EIATTR_CUDA_API_VERSION
	.align		4
        /*0000*/ 	.byte	0x04, 0x37
        /*0002*/ 	.short	(.L_520 - .L_519)
.L_519:
        /*0004*/ 	.word	0x00000082


	//----- nvinfo : EIATTR_SW2861232_WAR
	.align		4
.L_520:
        /*0008*/ 	.byte	0x01, 0x35
	.zero		2


	//----- nvinfo : EIATTR_PARAM_CBANK
	.align		4
        /*000c*/ 	.byte	0x04, 0x0a
        /*000e*/ 	.short	(.L_522 - .L_521)
	.align		4
.L_521:
        /*0010*/ 	.word	index@(.nv.constant0._ZN7cutlass13device_kernelIN5flash19enable_sm80_to_sm89INS1_16FlashAttnFwdSm80INS1_25CollectiveMainloopFwdSm80ILi8ELi1ELb0EN4cute5tupleIJNS5_1CILi128EEENS7_ILi96EEENS7_ILi256EEEEEELi256ENS_10bfloat16_tEfNS_4arch4Sm80ELb1ELb0ELb0ELb0ELb0ELb0ELb1ELb1EEENS1_21CollectiveEpilogueFwdINS6_IJS8_SA_S9_EEENS6_IJNS7_ILi1EEESI_SI_EEESC_SE_Li256ELb0ELb1ELb1ELb0EEENS1_30DynamicPersistentTileSchedulerILi256ELi256ELb1ELb1ELb0EEEEEEEEEvNT_6ParamsE)
        /*0014*/ 	.short	0x0160
        /*0016*/ 	.short	0x0428


	//----- nvinfo : EIATTR_CBANK_PARAM_SIZE
	.align		4
.L_522:
        /*0018*/ 	.byte	0x03, 0x19
        /*001a*/ 	.short	0x0428


	//----- nvinfo : EIATTR_KPARAM_INFO
	.align		4
        /*001c*/ 	.byte	0x04, 0x17
        /*001e*/ 	.short	(.L_524 - .L_523)
.L_523:
        /*0020*/ 	.word	0x00000000
        /*0024*/ 	.short	0x0000
        /*0026*/ 	.short	0x0000
        /*0028*/ 	.byte	0x00, 0xf0, 0xa1, 0x10


	//----- nvinfo : EIATTR_MAXREG_COUNT
	.align		4
.L_524:
        /*002c*/ 	.byte	0x03, 0x1b
        /*002e*/ 	.short	0x00ff


	//----- nvinfo : EIATTR_NUM_BARRIERS
	.align		4
        /*0030*/ 	.byte	0x02, 0x4c
        /*0032*/ 	.byte	0x06
	.zero		1


	//----- nvinfo : EIATTR_ANNOTATIONS
	.align		4
        /*0034*/ 	.byte	0x04, 0x55
        /*0036*/ 	.short	(.L_526 - .L_525)


	//   ....[0]....
.L_525:
        /* <DEDUP_REMOVED lines=73> */


	//----- nvinfo : EIATTR_MERCURY_ISA_VERSION
	.align		4
.L_526:
        /*04b0*/ 	.byte	0x03, 0x5f
        /*04b2*/ 	.short	0x0000


	//----- nvinfo : EIATTR_INT_WARP_WIDE_INSTR_OFFSETS
	.align		4
        /*04b4*/ 	.byte	0x04, 0x31
        /*04b6*/ 	.short	(.L_528 - .L_527)


	//   ....[0]....
.L_527:
        /*04b8*/ 	.word	0x00011ac0


	//   ....[1]....
        /*04bc*/ 	.word	0x00011b40


	//----- nvinfo : EIATTR_COOP_GROUP_MASK_REGIDS
	.align		4
.L_528:
        /*04c0*/ 	.byte	0x04, 0x29
        /*04c2*/ 	.short	(.L_530 - .L_529)


	//   ....[0]....
.L_529:
        /*04c4*/ 	.word	0xffffffff


	//   ....[1]....
        /*04c8*/ 	.word	0xffffffff


	//   ....[2]....
        /*04cc*/ 	.word	0xffffffff


	//   ....[3]....
        /*04d0*/ 	.word	0xffffffff


	//   ....[4]....
        /*04d4*/ 	.word	0xffffffff


	//   ....[5]....
        /*04d8*/ 	.word	0xffffffff


	//   ....[6]....
        /*04dc*/ 	.word	0xffffffff


	//   ....[7]....
        /*04e0*/ 	.word	0xffffffff


	//   ....[8]....
        /*04e4*/ 	.word	0xffffffff


	//   ....[9]....
        /*04e8*/ 	.word	0xffffffff


	//   ....[10]....
        /*04ec*/ 	.word	0xffffffff


	//   ....[11]....
        /*04f0*/ 	.word	0xffffffff


	//   ....[12]....
        /*04f4*/ 	.word	0xffffffff


	//   ....[13]....
        /*04f8*/ 	.word	0xffffffff


	//   ....[14]....
        /*04fc*/ 	.word	0xffffffff


	//   ....[15]....
        /*0500*/ 	.word	0xffffffff


	//   ....[16]....
        /*0504*/ 	.word	0xffffffff


	//   ....[17]....
        /*0508*/ 	.word	0xffffffff


	//   ....[18]....
        /*050c*/ 	.word	0xffffffff


	//   ....[19]....
        /*0510*/ 	.word	0xffffffff


	//   ....[20]....
        /*0514*/ 	.word	0xffffffff


	//   ....[21]....
        /*0518*/ 	.word	0xffffffff


	//   ....[22]....
        /*051c*/ 	.word	0xffffffff


	//   ....[23]....
        /*0520*/ 	.word	0xffffffff


	//   ....[24]....
        /*0524*/ 	.word	0xffffffff


	//   ....[25]....
        /*0528*/ 	.word	0xffffffff


	//   ....[26]....
        /*052c*/ 	.word	0xffffffff


	//   ....[27]....
        /*0530*/ 	.word	0xffffffff


	//   ....[28]....
        /*0534*/ 	.word	0xffffffff


	//   ....[29]....
        /*0538*/ 	.word	0xffffffff


	//   ....[30]....
        /*053c*/ 	.word	0xffffffff


	//   ....[31]....
        /*0540*/ 	.word	0xffffffff


	//   ....[32]....
        /*0544*/ 	.word	0xffffffff


	//   ....[33]....
        /*0548*/ 	.word	0xffffffff


	//   ....[34]....
        /*054c*/ 	.word	0xffffffff


	//   ....[35]....
        /*0550*/ 	.word	0xffffffff


	//   ....[36]....
        /*0554*/ 	.word	0xffffffff


	//   ....[37]....
        /*0558*/ 	.word	0xffffffff


	//   ....[38]....
        /*055c*/ 	.word	0xffffffff


	//   ....[39]....
        /*0560*/ 	.word	0xffffffff


	//   ....[40]....
        /*0564*/ 	.word	0xffffffff


	//   ....[41]....
        /*0568*/ 	.word	0xffffffff


	//   ....[42]....
        /*056c*/ 	.word	0xffffffff


	//   ....[43]....
        /*0570*/ 	.word	0xffffffff


	//   ....[44]....
        /*0574*/ 	.word	0xffffffff


	//   ....[45]....
        /*0578*/ 	.word	0xffffffff


	//   ....[46]....
        /*057c*/ 	.word	0xffffffff


	//   ....[47]....
        /*0580*/ 	.word	0xffffffff


	//   ....[48]....
        /*0584*/ 	.word	0xffffffff


	//   ....[49]....
        /*0588*/ 	.word	0xffffffff


	//   ....[50]....
        /*058c*/ 	.word	0xffffffff


	//   ....[51]....
        /*0590*/ 	.word	0xffffffff


	//   ....[52]....
        /*0594*/ 	.word	0xffffffff


	//----- nvinfo : EIATTR_COOP_GROUP_INSTR_OFFSETS
	.align		4
.L_530:
        /*0598*/ 	.byte	0x04, 0x28
        /*059a*/ 	.short	(.L_532 - .L_531)


	//   ....[0]....
.L_531:
        /*059c*/ 	.word	0x00000050


	//   ....[1]....
        /*05a0*/ 	.word	0x00000060


	//   ....[2]....
        /*05a4*/ 	.word	0x00001b60


	//   ....[3]....
        /*05a8*/ 	.word	0x00001b80


	//   ....[4]....
        /*05ac*/ 	.word	0x00001d40


	//   ....[5]....
        /*05b0*/ 	.word	0x00001d50


	//   ....[6]....
        /*05b4*/ 	.word	0x00001f00


	//   ....[7]....
        /*05b8*/ 	.word	0x00001f20


	//   ....[8]....
        /*05bc*/ 	.word	0x000020d0


	//   ....[9]....
        /*05c0*/ 	.word	0x000020e0


	//   ....[10]....
        /*05c4*/ 	.word	0x00004170


	//   ....[11]....
        /*05c8*/ 	.word	0x00004190


	//   ....[12]....
        /*05cc*/ 	.word	0x00004a30


	//   ....[13]....
        /*05d0*/ 	.word	0x00004b70


	//   ....[14]....
        /*05d4*/ 	.word	0x00004b80


	//   ....[15]....
        /*05d8*/ 	.word	0x00004bd0


	//   ....[16]....
        /*05dc*/ 	.word	0x00008760


	//   ....[17]....
        /*05e0*/ 	.word	0x00008770


	//   ....[18]....
        /*05e4*/ 	.word	0x0000a0f0


	//   ....[19]....
        /*05e8*/ 	.word	0x0000a100


	//   ....[20]....
        /*05ec*/ 	.word	0x0000a130


	//   ....[21]....
        /*05f0*/ 	.word	0x0000a150


	//   ....[22]....
        /*05f4*/ 	.word	0x0000e6e0


	//   ....[23]....
        /*05f8*/ 	.word	0x0000e730


	//   ....[24]....
        /*05fc*/ 	.word	0x0000e750


	//   ....[25]....
        /*0600*/ 	.word	0x0000e770


	//   ....[26]....
        /*0604*/ 	.word	0x00011030


	//   ....[27]....
        /*0608*/ 	.word	0x00011080


	//   ....[28]....
        /*060c*/ 	.word	0x000110a0


	//   ....[29]....
        /*0610*/ 	.word	0x000110c0


	//   ....[30]....
        /*0614*/ 	.word	0x00011c80


	//   ....[31]....
        /*0618*/ 	.word	0x00012150


	//   ....[32]....
        /*061c*/ 	.word	0x00012160


	//   ....[33]....
        /*0620*/ 	.word	0x00012190


	//   ....[34]....
        /*0624*/ 	.word	0x000121b0


	//   ....[35]....
        /*0628*/ 	.word	0x000122b0


	//   ....[36]....
        /*062c*/ 	.word	0x00012310


	//   ....[37]....
        /*0630*/ 	.word	0x00012e60


	//   ....[38]....
        /*0634*/ 	.word	0x00012e70


	//   ....[39]....
        /*0638*/ 	.word	0x00013a10


	//   ....[40]....
        /*063c*/ 	.word	0x00013b20


	//   ....[41]....
        /*0640*/ 	.word	0x00013b90


	//   ....[42]....
        /*0644*/ 	.word	0x00013c00


	//   ....[43]....
        /*0648*/ 	.word	0x00013c60


	//   ....[44]....
        /*064c*/ 	.word	0x00013cd0


	//   ....[45]....
        /*0650*/ 	.word	0x00013d40


	//   ....[46]....
        /*0654*/ 	.word	0x00013db0


	//   ....[47]....
        /*0658*/ 	.word	0x00013e10


	//   ....[48]....
        /*065c*/ 	.word	0x00013e70


	//   ....[49]....
        /*0660*/ 	.word	0x00013ed0


	//   ....[50]....
        /*0664*/ 	.word	0x00013f20


	//   ....[51]....
        /*0668*/ 	.word	0x00013f80


	//   ....[52]....
        /*066c*/ 	.word	0x00013ff0


	//----- nvinfo : EIATTR_EXIT_INSTR_OFFSETS
	.align		4
.L_532:
        /*0670*/ 	.byte	0x04, 0x1c
        /*0672*/ 	.short	(.L_534 - .L_533)


	//   ....[0]....
.L_533:
        /*0674*/ 	.word	0x000000b0


	//   ....[1]....
        /*0678*/ 	.word	0x00013ad0


	//----- nvinfo : EIATTR_MAX_THREADS
	.align		4
.L_534:
        /*067c*/ 	.byte	0x04, 0x05
        /*067e*/ 	.short	(.L_536 - .L_535)
.L_535:
        /*0680*/ 	.word	0x00000100
        /*0684*/ 	.word	0x00000001
        /*0688*/ 	.word	0x00000001


	//----- nvinfo : EIATTR_CRS_STACK_SIZE
	.align		4
.L_536:
        /*068c*/ 	.byte	0x04, 0x1e
        /*068e*/ 	.short	(.L_538 - .L_537)
.L_537:
        /*0690*/ 	.word	0x00000000
.L_538:


//--------------------- .nv.info._ZN7cutlass13device_kernelIN5flash19enable_sm80_to_sm89INS1_16FlashAttnFwdSm80INS1_25CollectiveMainloopFwdSm80ILi8ELi1ELb0EN4cute5tupleIJNS5_1CILi128EEENS7_ILi64EEENS7_ILi256EEEEEELi256ENS_10bfloat16_tEfNS_4arch4Sm80ELb1ELb0ELb0ELb1ELb0ELb0ELb1ELb1EEENS1_21CollectiveEpilogueFwdINS6_IJS8_SA_S9_EEENS6_IJNS7_ILi1EEESI_SI_EEESC_SE_Li256ELb1ELb1ELb1ELb0EEENS1_36VarlenDynamicPersistentTileSchedulerILi128ELi64ELi256ELi256ELb1ELb1ELb0ELb1ELb1ELb1EEEEEEEEEvNT_6ParamsE --------------------------
	.section	.nv.info._ZN7cutlass13device_kernelIN5flash19enable_sm80_to_sm89INS1_16FlashAttnFwdSm80INS1_25CollectiveMainloopFwdSm80ILi8ELi1ELb0EN4cute5tupleIJNS5_1CILi128EEENS7_ILi64EEENS7_ILi256EEEEEELi256ENS_10bfloat16_tEfNS_4arch4Sm80ELb1ELb0ELb0ELb1ELb0ELb0ELb1ELb1EEENS1_21CollectiveEpilogueFwdINS6_IJS8_SA_S9_EEENS6_IJNS7_ILi1EEESI_SI_EEESC_SE_Li256ELb1ELb1ELb1ELb0EEENS1_36VarlenDynamicPersistentTileSchedulerILi128ELi64ELi256ELi256ELb1ELb1ELb0ELb1ELb1ELb1EEEEEEEEEvNT_6ParamsE,"",@"SHT_CUDA_INFO"
	.sectionflags	@""
	.align	4


	//----- nvinfo : EIATTR_CUDA_API_VERSION
	.align		4
        /*0000*/ 	.byte	0x04, 0x37
        /*0002*/ 	.short	(.L_540 - .L_539)
.L_539:
        /*0004*/ 	.word	0x00000082


	//----- nvinfo : EIATTR_SW2861232_WAR
	.align		4
.L_540:
        /*0008*/ 	.byte	0x01, 0x35
	.zero		2


	//----- nvinfo : EIATTR_PARAM_CBANK
	.align		4
        /*000c*/ 	.byte	0x04, 0x0a
        /*000e*/ 	.short	(.L_542 - .L_541)
	.align		4
.L_541:
        /*0010*/ 	.word	index@(.nv.constant0._ZN7cutlass13device_kernelIN5flash19enable_sm80_to_sm89INS1_16FlashAttnFwdSm80INS1_25CollectiveMainloopFwdSm80ILi8ELi1ELb0EN4cute5tupleIJNS5_1CILi128EEENS7_ILi64EEENS7_ILi256EEEEEELi256ENS_10bfloat16_tEfNS_4arch4Sm80ELb1ELb0ELb0ELb1ELb0ELb0ELb1ELb1EEENS1_21CollectiveEpilogueFwdINS6_IJS8_SA_S9_EEENS6_IJNS7_ILi1EEESI_SI_EEESC_SE_Li256ELb1ELb1ELb1ELb0EEENS1_36VarlenDynamicPersistentTileSchedulerILi128ELi64ELi256ELi256ELb1ELb1ELb0ELb1ELb1ELb1EEEEEEEEEvNT_6ParamsE)
        /*0014*/ 	.short	0x0160
        /*0016*/ 	.short	0x0438


	//----- nvinfo : EIATTR_CBANK_PARAM_SIZE
	.align		4
.L_542:
        /*0018*/ 	.byte	0x03, 0x19
        /*001a*/ 	.short	0x0438


	//----- nvinfo : EIATTR_KPARAM_INFO
	.align		4
        /*001c*/ 	.byte	0x04, 0x17
        /*001e*/ 	.short	(.L_544 - .L_543)
.L_543:
        /*0020*/ 	.word	0x00000000
        /*0024*/ 	.short	0x0000
        /*0026*/ 	.short	0x0000
        /*0028*/ 	.byte	0x00, 0xf0, 0xe1, 0x10


	//----- nvinfo : EIATTR_MAXREG_COUNT
	.align		4
.L_544:
        /*002c*/ 	.byte	0x03, 0x1b
        /*002e*/ 	.short	0x00ff


	//----- nvinfo : EIATTR_NUM_BARRIERS
	.align		4
        /*0030*/ 	.byte	0x02, 0x4c
        /*0032*/ 	.byte	0x06
	.zero		1


	//----- nvinfo : EIATTR_ANNOTATIONS
	.align		4
        /*0034*/ 	.byte	0x04, 0x55
        /*0036*/ 	.short	(.L_546 - .L_545)


	//   ....[0]....
.L_545:
        /* <DEDUP_REMOVED lines=56> */


	//----- nvinfo : EIATTR_MERCURY_ISA_VERSION
	.align		4
.L_546:
        /*03a8*/ 	.byte	0x03, 0x5f
        /*03aa*/ 	.short	0x0000


	//----- nvinfo : EIATTR_INT_WARP_WIDE_INSTR_OFFSETS
	.align		4
        /*03ac*/ 	.byte	0x04, 0x31
        /*03ae*/ 	.short	(.L_548 - .L_547)


	//   ....[0]....
.L_547:
        /*03b0*/ 	.word	0x0000dc20


	//   ....[1]....
        /*03b4*/ 	.word	0x0000dcc0


	//----- nvinfo : EIATTR_COOP_GROUP_MASK_REGIDS
	.align		4
.L_548:
        /*03b8*/ 	.byte	0x04, 0x29
        /*03ba*/ 	.short	(.L_550 - .L_549)


	//   ....[0]....
.L_549:
        /*03bc*/ 	.word	0xffffffff


	//   ....[1]....
        /*03c0*/ 	.word	0xffffffff


	//   ....[2]....
        /*03c4*/ 	.word	0xffffffff


	//   ....[3]....
        /*03c8*/ 	.word	0xffffffff


	//   ....[4]....
        /*03cc*/ 	.word	0xffffffff


	//   ....[5]....
        /*03d0*/ 	.word	0xffffffff


	//   ....[6]....
        /*03d4*/ 	.word	0xffffffff


	//   ....[7]....
        /*03d8*/ 	.word	0xffffffff


	//   ....[8]....
        /*03dc*/ 	.word	0xffffffff


	//   ....[9]....
        /*03e0*/ 	.word	0xffffffff


	//   ....[10]....
        /*03e4*/ 	.word	0xffffffff


	//   ....[11]....
        /*03e8*/ 	.word	0xffffffff


	//   ....[12]....
        /*03ec*/ 	.word	0xffffffff


	//   ....[13]....
        /*03f0*/ 	.word	0xffffffff


	//   ....[14]....
        /*03f4*/ 	.word	0xffffffff


	//   ....[15]....
        /*03f8*/ 	.word	0xffffffff


	//   ....[16]....
        /*03fc*/ 	.word	0xffffffff


	//   ....[17]....
        /*0400*/ 	.word	0xffffffff


	//   ....[18]....
        /*0404*/ 	.word	0xffffffff


	//   ....[19]....
        /*0408*/ 	.word	0xffffffff


	//   ....[20]....
        /*040c*/ 	.word	0xffffffff


	//   ....[21]....
        /*0410*/ 	.word	0xffffffff


	//   ....[22]....
        /*0414*/ 	.word	0xffffffff


	//   ....[23]....
        /*0418*/ 	.word	0xffffffff


	//   ....[24]....
        /*041c*/ 	.word	0xffffffff


	//   ....[25]....
        /*0420*/ 	.word	0xffffffff


	//   ....[26]....
        /*0424*/ 	.word	0xffffffff


	//   ....[27]....
        /*0428*/ 	.word	0xffffffff


	//   ....[28]....
        /*042c*/ 	.word	0xffffffff


	//   ....[29]....
        /*0430*/ 	.word	0xffffffff


	//   ....[30]....
        /*0434*/ 	.word	0xffffffff


	//   ....[31]....
        /*0438*/ 	.word	0xffffffff


	//   ....[32]....
        /*043c*/ 	.word	0xffffffff


	//   ....[33]....
        /*0440*/ 	.word	0xffffffff


	//   ....[34]....
        /*0444*/ 	.word	0xffffffff


	//   ....[35]....
        /*0448*/ 	.word	0xffffffff


	//   ....[36]....
        /*044c*/ 	.word	0xffffffff


	//   ....[37]....
        /*0450*/ 	.word	0xffffffff


	//   ....[38]....
        /*0454*/ 	.word	0xffffffff


	//   ....[39]....
        /*0458*/ 	.word	0xffffffff


	//   ....[40]....
        /*045c*/ 	.word	0xffffffff


	//   ....[41]....
        /*0460*/ 	.word	0xffffffff


	//   ....[42]....
        /*0464*/ 	.word	0xffffffff


	//   ....[43]....
        /*0468*/ 	.word	0xffffffff


	//   ....[44]....
        /*046c*/ 	.word	0xffffffff


	//   ....[45]....
        /*0470*/ 	.word	0xffffffff


	//   ....[46]....
        /*0474*/ 	.word	0xffffffff


	//   ....[47]....
        /*0478*/ 	.word	0xffffffff


	//   ....[48]....
        /*047c*/ 	.word	0xffffffff


	//   ....[49]....
        /*0480*/ 	.word	0xffffffff


	//   ....[50]....
        /*0484*/ 	.word	0xffffffff


	//   ....[51]....
        /*0488*/ 	.word	0xffffffff


	//   ....[52]....
        /*048c*/ 	.word	0xffffffff


	//   ....[53]....
        /*0490*/ 	.word	0xffffffff


	//   ....[54]....
        /*0494*/ 	.word	0xffffffff


	//   ....[55]....
        /*0498*/ 	.word	0xffffffff


	//   ....[56]....
        /*049c*/ 	.word	0xffffffff


	//   ....[57]....
        /*04a0*/ 	.word	0xffffffff


	//   ....[58]....
        /*04a4*/ 	.word	0xffffffff


	//   ....[59]....
        /*04a8*/ 	.word	0xffffffff


	//   ....[60]....
        /*04ac*/ 	.word	0xffffffff


	//   ....[61]....
        /*04b0*/ 	.word	0xffffffff


	//   ....[62]....
        /*04b4*/ 	.word	0xffffffff


	//   ....[63]....
        /*04b8*/ 	.word	0xffffffff


	//   ....[64]....
        /*04bc*/ 	.word	0xffffffff


	//   ....[65]....
        /*04c0*/ 	.word	0xffffffff


	//   ....[66]....
        /*04c4*/ 	.word	0xffffffff


	//   ....[67]....
        /*04c8*/ 	.word	0xffffffff


	//   ....[68]....
        /*04cc*/ 	.word	0xffffffff


	//   ....[69]....
        /*04d0*/ 	.word	0xffffffff


	//   ....[70]....
        /*04d4*/ 	.word	0xffffffff


	//   ....[71]....
        /*04d8*/ 	.word	0xffffffff


	//   ....[72]....
        /*04dc*/ 	.word	0xffffffff


	//   ....[73]....
        /*04e0*/ 	.word	0xffffffff


	//   ....[74]....
        /*04e4*/ 	.word	0xffffffff


	//   ....[75]....
        /*04e8*/ 	.word	0xffffffff


	//   ....[76]....
        /*04ec*/ 	.word	0xffffffff


	//   ....[77]....
        /*04f0*/ 	.word	0xffffffff


	//   ....[78]....
        /*04f4*/ 	.word	0xffffffff


	//   ....[79]....
        /*04f8*/ 	.word	0xffffffff


	//   ....[80]....
        /*04fc*/ 	.word	0xffffffff


	//   ....[81]....
        /*0500*/ 	.word	0xffffffff


	//   ....[82]....
        /*0504*/ 	.word	0xffffffff


	//   ....[83]....
        /*0508*/ 	.word	0xffffffff


	//   ....[84]....
        /*050c*/ 	.word	0xffffffff


	//   ....[85]....
        /*0510*/ 	.word	0xffffffff


	//   ....[86]....
        /*0514*/ 	.word	0xffffffff


	//   ....[87]....
        /*0518*/ 	.word	0xffffffff


	//   ....[88]....
        /*051c*/ 	.word	0xffffffff


	//   ....[89]....
        /*0520*/ 	.word	0xffffffff


	//   ....[90]....
        /*0524*/ 	.word	0xffffffff


	//   ....[91]....
        /*0528*/ 	.word	0xffffffff


	//   ....[92]....
        /*052c*/ 	.word	0xffffffff


	//   ....[93]....
        /*0530*/ 	.word	0xffffffff


	//   ....[94]....
        /*0534*/ 	.word	0xffffffff


	//   ....[95]....
        /*0538*/ 	.word	0xffffffff


	//   ....[96]....
        /*053c*/ 	.word	0xffffffff


	//   ....[97]....
        /*0540*/ 	.word	0xffffffff


	//   ....[98]....
        /*0544*/ 	.word	0xffffffff


	//   ....[99]....
        /*0548*/ 	.word	0xffffffff


	//   ....[100]....
        /*054c*/ 	.word	0xffffffff


	//   ....[101]....
        /*0550*/ 	.word	0xffffffff


	//   ....[102]....
        /*0554*/ 	.word	0xffffffff


	//   ....[103]....
        /*0558*/ 	.word	0xffffffff


	//   ....[104]....
        /*055c*/ 	.word	0xffffffff


	//   ....[105]....
        /*0560*/ 	.word	0xffffffff


	//   ....[106]....
        /*0564*/ 	.word	0xffffffff


	//   ....[107]....
        /*0568*/ 	.word	0xffffffff


	//   ....[108]....
        /*056c*/ 	.word	0xffffffff


	//   ....[109]....
        /*0570*/ 	.word	0xffffffff


	//   ....[110]....
        /*0574*/ 	.word	0xffffffff


	//   ....[111]....
        /*0578*/ 	.word	0xffffffff


	//   ....[112]....
        /*057c*/ 	.word	0xffffffff


	//   ....[113]....
        /*0580*/ 	.word	0xffffffff


	//   ....[114]....
        /*0584*/ 	.word	0xffffffff


	//   ....[115]....
        /*0588*/ 	.word	0xffffffff


	//   ....[116]....
        /*058c*/ 	.word	0xffffffff


	//   ....[117]....
        /*0590*/ 	.word	0xffffffff


	//   ....[118]....
        /*0594*/ 	.word	0xffffffff


	//   ....[119]....
        /*0598*/ 	.word	0xffffffff


	//   ....[120]....
        /*059c*/ 	.word	0xffffffff


	//   ....[121]....
        /*05a0*/ 	.word	0xffffffff


	//   ....[122]....
        /*05a4*/ 	.word	0xffffffff


	//   ....[123]....
        /*05a8*/ 	.word	0xffffffff


	//   ....[124]....
        /*05ac*/ 	.word	0xffffffff


	//   ....[125]....
        /*05b0*/ 	.word	0xffffffff


	//   ....[126]....
        /*05b4*/ 	.word	0xffffffff


	//   ....[127]....
        /*05b8*/ 	.word	0xffffffff


	//   ....[128]....
        /*05bc*/ 	.word	0xffffffff


	//   ....[129]....
        /*05c0*/ 	.word	0xffffffff


	//   ....[130]....
        /*05c4*/ 	.word	0xffffffff


	//   ....[131]....
        /*05c8*/ 	.word	0xffffffff


	//   ....[132]....
        /*05cc*/ 	.word	0xffffffff


	//   ....[133]....
        /*05d0*/ 	.word	0xffffffff


	//   ....[134]....
        /*05d4*/ 	.word	0xffffffff


	//   ....[135]....
        /*05d8*/ 	.word	0xffffffff


	//   ....[136]....
        /*05dc*/ 	.word	0xffffffff


	//   ....[137]....
        /*05e0*/ 	.word	0xffffffff


	//   ....[138]....
        /*05e4*/ 	.word	0xffffffff


	//   ....[139]....
        /*05e8*/ 	.word	0xffffffff


	//   ....[140]....
        /*05ec*/ 	.word	0xffffffff


	//   ....[141]....
        /*05f0*/ 	.word	0xffffffff


	//   ....[142]....
        /*05f4*/ 	.word	0xffffffff


	//   ....[143]....
        /*05f8*/ 	.word	0xffffffff


	//   ....[144]....
        /*05fc*/ 	.word	0xffffffff


	//   ....[145]....
        /*0600*/ 	.word	0xffffffff


	//   ....[146]....
        /*0604*/ 	.word	0xffffffff


	//----- nvinfo : EIATTR_COOP_GROUP_INSTR_OFFSETS
	.align		4
.L_550:
        /*0608*/ 	.byte	0x04, 0x28
        /*060a*/ 	.short	(.L_552 - .L_551)


	//   ....[0]....
.L_551:
        /*060c*/ 	.word	0x00000090


	//   ....[1]....
        /*0610*/ 	.word	0x00000230


	//   ....[2]....
        /*0614*/ 	.word	0x00000260


	//   ....[3]....
        /*0618*/ 	.word	0x00000290


	//   ....[4]....
        /*061c*/ 	.word	0x000002c0


	//   ....[5]....
        /*0620*/ 	.word	0x000002f0


	//   ....[6]....
        /*0624*/ 	.word	0x00000320


	//   ....[7]....
        /*0628*/ 	.word	0x00000480


	//   ....[8]....
        /*062c*/ 	.word	0x000004c0


	//   ....[9]....
        /*0630*/ 	.word	0x000004f0


	//   ....[10]....
        /*0634*/ 	.word	0x00000520


	//   ....[11]....
        /*0638*/ 	.word	0x00000550


	//   ....[12]....
        /*063c*/ 	.word	0x00000580


	//   ....[13]....
        /*0640*/ 	.word	0x00000610


	//   ....[14]....
        /*0644*/ 	.word	0x00000650


	//   ....[15]....
        /*0648*/ 	.word	0x00000670


	//   ....[16]....
        /*064c*/ 	.word	0x000006d0


	//   ....[17]....
        /*0650*/ 	.word	0x00002ba0


	//   ....[18]....
        /*0654*/ 	.word	0x00002bc0


	//   ....[19]....
        /*0658*/ 	.word	0x00002dd0


	//   ....[20]....
        /*065c*/ 	.word	0x00002de0


	//   ....[21]....
        /*0660*/ 	.word	0x00002fe0


	//   ....[22]....
        /*0664*/ 	.word	0x00003000


	//   ....[23]....
        /*0668*/ 	.word	0x00003200


	//   ....[24]....
        /*066c*/ 	.word	0x00003210


	//   ....[25]....
        /*0670*/ 	.word	0x00004920


	//   ....[26]....
        /*0674*/ 	.word	0x00004930


	//   ....[27]....
        /*0678*/ 	.word	0x00004f10


	//   ....[28]....
        /*067c*/ 	.word	0x00005040


	//   ....[29]....
        /*0680*/ 	.word	0x00005050


	//   ....[30]....
        /*0684*/ 	.word	0x000050a0


	//   ....[31]....
        /*0688*/ 	.word	0x000077e0


	//   ....[32]....
        /*068c*/ 	.word	0x00007810


	//   ....[33]....
        /*0690*/ 	.word	0x00007f10


	//   ....[34]....
        /*0694*/ 	.word	0x00007fb0


	//   ....[35]....
        /*0698*/ 	.word	0x00008010


	//   ....[36]....
        /*069c*/ 	.word	0x000080b0


	//   ....[37]....
        /*06a0*/ 	.word	0x0000b210


	//   ....[38]....
        /*06a4*/ 	.word	0x0000b260


	//   ....[39]....
        /*06a8*/ 	.word	0x0000b280


	//   ....[40]....
        /*06ac*/ 	.word	0x0000b2b0


	//   ....[41]....
        /*06b0*/ 	.word	0x0000d200


	//   ....[42]....
        /*06b4*/ 	.word	0x0000d250


	//   ....[43]....
        /*06b8*/ 	.word	0x0000d270


	//   ....[44]....
        /*06bc*/ 	.word	0x0000d290


	//   ....[45]....
        /*06c0*/ 	.word	0x0000eac0


	//   ....[46]....
        /*06c4*/ 	.word	0x0000eae0


	//   ....[47]....
        /*06c8*/ 	.word	0x0000eaf0


	//   ....[48]....
        /*06cc*/ 	.word	0x0000eb00


	//   ....[49]....
        /*06d0*/ 	.word	0x0000eed0


	//   ....[50]....
        /*06d4*/ 	.word	0x0000eef0


	//   ....[51]....
        /*06d8*/ 	.word	0x0000f060


	//   ....[52]....
        /*06dc*/ 	.word	0x0000f070


	//   ....[53]....
        /*06e0*/ 	.word	0x0000f1f0


	//   ....[54]....
        /*06e4*/ 	.word	0x0000f210


	//   ....[55]....
        /*06e8*/ 	.word	0x0000f390


	//   ....[56]....
        /*06ec*/ 	.word	0x0000f3a0


	//   ....[57]....
        /*06f0*/ 	.word	0x0000f720


	//   ....[58]....
        /*06f4*/ 	.word	0x0000f740


	//   ....[59]....
        /*06f8*/ 	.word	0x00010420


	//   ....[60]....
        /*06fc*/ 	.word	0x00010430


	//   ....[61]....
        /*0700*/ 	.word	0x00011860


	//   ....[62]....
        /*0704*/ 	.word	0x00011880


	//   ....[63]....
        /*0708*/ 	.word	0x00011a00


	//   ....[64]....
        /*070c*/ 	.word	0x00011a10


	//   ....[65]....
        /*0710*/ 	.word	0x00011b90


	//   ....[66]....
        /*0714*/ 	.word	0x00011bb0


	//   ....[67]....
        /*0718*/ 	.word	0x00011d30


	//   ....[68]....
        /*071c*/ 	.word	0x00011d40


	//   ....[69]....
        /*0720*/ 	.word	0x00011f50


	//   ....[70]....
        /*0724*/ 	.word	0x00011f70


	//   ....[71]....
        /*0728*/ 	.word	0x00012090


	//   ....[72]....
        /*072c*/ 	.word	0x000120d0


	//   ....[73]....
        /*0730*/ 	.word	0x00012100


	//   ....[74]....
        /*0734*/ 	.word	0x00012130


	//   ....[75]....
        /*0738*/ 	.word	0x00012160


	//   ....[76]....
        /*073c*/ 	.word	0x00012190


	//   ....[77]....
        /*0740*/ 	.word	0x000122e0


	//   ....[78]....
        /*0744*/ 	.word	0x00012320


	//   ....[79]....
        /*0748*/ 	.word	0x00012350


	//   ....[80]....
        /*074c*/ 	.word	0x00012380


	//   ....[81]....
        /*0750*/ 	.word	0x000123b0


	//   ....[82]....
        /*0754*/ 	.word	0x000123e0


	//   ....[83]....
        /*0758*/ 	.word	0x00012470


	//   ....[84]....
        /*075c*/ 	.word	0x000124b0


	//   ....[85]....
        /*0760*/ 	.word	0x000124c0


	//   ....[86]....
        /*0764*/ 	.word	0x00012520


	//   ....[87]....
        /*0768*/ 	.word	0x00012e10


	//   ....[88]....
        /*076c*/ 	.word	0x00012e50


	//   ....[89]....
        /*0770*/ 	.word	0x00012ea0


	//   ....[90]....
        /*0774*/ 	.word	0x00012ef0


	//   ....[91]....
        /*0778*/ 	.word	0x00012f40


	//   ....[92]....
        /*077c*/ 	.word	0x00012fb0


	//   ....[93]....
        /*0780*/ 	.word	0x00012ff0


	//   ....[94]....
        /*0784*/ 	.word	0x00013040


	//   ....[95]....
        /*0788*/ 	.word	0x000130a0


	//   ....[96]....
        /*078c*/ 	.word	0x00013100


	//   ....[97]....
        /*0790*/ 	.word	0x00013170


	//   ....[98]....
        /*0794*/ 	.word	0x000131e0


	//   ....[99]....
        /*0798*/ 	.word	0x00013240


	//   ....[100]....
        /*079c*/ 	.word	0x000132a0


	//   ....[101]....
        /*07a0*/ 	.word	0x00013300


	//   ....[102]....
        /*07a4*/ 	.word	0x00013370


	//   ....[103]....
        /*07a8*/ 	.word	0x000133d0


	//   ....[104]....
        /*07ac*/ 	.word	0x00013430


	//   ....[105]....
        /*07b0*/ 	.word	0x00013480


	//   ....[106]....
        /*07b4*/ 	.word	0x000134d0


	//   ....[107]....
        /*07b8*/ 	.word	0x00013520


	//   ....[108]....
        /*07bc*/ 	.word	0x00013570


	//   ....[109]....
        /*07c0*/ 	.word	0x000135d0


	//   ....[110]....
        /*07c4*/ 	.word	0x00013640


	//   ....[111]....
        /*07c8*/ 	.word	0x000136a0


	//   ....[112]....
        /*07cc*/ 	.word	0x00013700


	//   ....[113]....
        /*07d0*/ 	.word	0x00013760


	//   ....[114]....
        /*07d4*/ 	.word	0x000137d0


	//   ....[115]....
        /*07d8*/ 	.word	0x00013830


	//   ....[116]....
        /*07dc*/ 	.word	0x00013890


	//   ....[117]....
        /*07e0*/ 	.word	0x000138f0


	//   ....[118]....
        /*07e4*/ 	.word	0x00013960


	//   ....[119]....
        /*07e8*/ 	.word	0x000139c0


	//   ....[120]....
        /*07ec*/ 	.word	0x00013a20


	//   ....[121]....
        /*07f0*/ 	.word	0x00013a80


	//   ....[122]....
        /*07f4*/ 	.word	0x00013af0


	//   ....[123]....
        /*07f8*/ 	.word	0x00013b50


	//   ....[124]....
        /*07fc*/ 	.word	0x00013bb0


	//   ....[125]....
        /*0800*/ 	.word	0x00013c10


	//   ....[126]....
        /*0804*/ 	.word	0x00013c80


	//   ....[127]....
        /*0808*/ 	.word	0x00013ce0


	//   ....[128]....
        /*080c*/ 	.word	0x00013d40


	//   ....[129]....
        /*0810*/ 	.word	0x00013da0


	//   ....[130]....
        /*0814*/ 	.word	0x00013e10


	//   ....[131]....
        /*0818*/ 	.word	0x00013e60


	//   ....[132]....
        /*081c*/ 	.word	0x00013ea0


	//   ....[133]....
        /*0820*/ 	.word	0x00013ef0


	//   ....[134]....
        /*0824*/ 	.word	0x00013f40


	//   ....[135]....
        /*0828*/ 	.word	0x00013f90


	//   ....[136]....
        /*082c*/ 	.word	0x00014000


	//   ....[137]....
        /*0830*/ 	.word	0x00014050


	//   ....[138]....
        /*0834*/ 	.word	0x000140a0


	//   ....[139]....
        /*0838*/ 	.word	0x000140f0


	//   ....[140]....
        /*083c*/ 	.word	0x00014140


	//   ....[141]....
        /*0840*/ 	.word	0x00014190


	//   ....[142]....
        /*0844*/ 	.word	0x00014200


	//   ....[143]....
        /*0848*/ 	.word	0x00014240


	//   ....[144]....
        /*084c*/ 	.word	0x00014290


	//   ....[145]....
        /*0850*/ 	.word	0x000142e0


	//   ....[146]....
        /*0854*/ 	.word	0x00014340


	//----- nvinfo : EIATTR_EXIT_INSTR_OFFSETS
	.align		4
.L_552:
        /*0858*/ 	.byte	0x04, 0x1c
        /*085a*/ 	.short	(.L_554 - .L_553)


	//   ....[0]....
.L_553:
        /*085c*/ 	.word	0x00000f40


	//   ....[1]....
        /*0860*/ 	.word	0x00012de0


	//----- nvinfo : EIATTR_MAX_THREADS
	.align		4
.L_554:
        /*0864*/ 	.byte	0x04, 0x05
        /*0866*/ 	.short	(.L_556 - .L_555)
.L_555:
        /*0868*/ 	.word	0x00000100
        /*086c*/ 	.word	0x00000001
        /*0870*/ 	.word	0x00000001


	//----- nvinfo : EIATTR_CRS_STACK_SIZE
	.align		4
.L_556:
        /*0874*/ 	.byte	0x04, 0x1e
        /*0876*/ 	.short	(.L_558 - .L_557)
.L_557:
        /*0878*/ 	.word	0x00000000
.L_558:


//--------------------- .nv.info._ZN7cutlass13device_kernelIN5flash19enable_sm80_to_sm89INS1_16FlashAttnFwdSm80INS1_25CollectiveMainloopFwdSm80ILi8ELi1ELb0EN4cute5tupleIJNS5_1CILi128EEENS7_ILi48EEENS7_ILi256EEEEEELi256ENS_10bfloat16_tEfNS_4arch4Sm80ELb1ELb0ELb0ELb1ELb0ELb1ELb1ELb1EEENS1_21CollectiveEpilogueFwdINS6_IJS8_SA_S9_EEENS6_IJNS7_ILi1EEESI_SI_EEESC_SE_Li256ELb1ELb1ELb1ELb0EEENS1_36VarlenDynamicPersistentTileSchedulerILi128ELi48ELi256ELi256ELb1ELb1ELb0ELb1ELb1ELb1EEEEEEEEEvNT_6ParamsE --------------------------
	.section	.nv.info._ZN7cutlass13device_kernelIN5flash19enable_sm80_to_sm89INS1_16FlashAttnFwdSm80INS1_25CollectiveMainloopFwdSm80ILi8ELi1ELb0EN4cute5tupleIJNS5_1CILi128EEENS7_ILi48EEENS7_ILi256EEEEEELi256ENS_10bfloat16_tEfNS_4arch4Sm80ELb1ELb0ELb0ELb1ELb0ELb1ELb1ELb1EEENS1_21CollectiveEpilogueFwdINS6_IJS8_SA_S9_EEENS6_IJNS7_ILi1EEESI_SI_EEESC_SE_Li256ELb1ELb1ELb1ELb0EEENS1_36VarlenDynamicPersistentTileSchedulerILi128ELi48ELi256ELi256ELb1ELb1ELb0ELb1ELb1ELb1EEEEEEEEEvNT_6ParamsE,"",@"SHT_CUDA_INFO"
	.sectionflags	@""
	.align	4


	//----- nvinfo : EIATTR_CUDA_API_VERSION
	.align		4
        /*0000*/ 	.byte	0x04, 0x37
        /*0002*/ 	.short	(.L_560 - .L_559)
.L_559:
        /*0004*/ 	.word	0x00000082


	//----- nvinfo : EIATTR_SW2861232_WAR
	.align		4
.L_560:
        /*0008*/ 	.byte	0x01, 0x35
	.zero		2


	//----- nvinfo : EIATTR_PARAM_CBANK
	.align		4
        /*000c*/ 	.byte	0x04, 0x0a
        /*000e*/ 	.short	(.L_562 - .L_561)
	.align		4
.L_561:
        /*0010*/ 	.word	index@(.nv.constant0._ZN7cutlass13device_kernelIN5flash19enable_sm80_to_sm89INS1_16FlashAttnFwdSm80INS1_25CollectiveMainloopFwdSm80ILi8ELi1ELb0EN4cute5tupleIJNS5_1CILi128EEENS7_ILi48EEENS7_ILi256EEEEEELi256ENS_10bfloat16_tEfNS_4arch4Sm80ELb1ELb0ELb0ELb1ELb0ELb1ELb1ELb1EEENS1_21CollectiveEpilogueFwdINS6_IJS8_SA_S9_EEENS6_IJNS7_ILi1EEESI_SI_EEESC_SE_Li256ELb1ELb1ELb1ELb0EEENS1_36VarlenDynamicPersistentTileSchedulerILi128ELi48ELi256ELi256ELb1ELb1ELb0ELb1ELb1ELb1EEEEEEEEEvNT_6ParamsE)
        /*0014*/ 	.short	0x0160
        /*0016*/ 	.short	0x0438


	//----- nvinfo : EIATTR_CBANK_PARAM_SIZE
	.align		4
.L_562:
        /*0018*/ 	.byte	0x03, 0x19
        /*001a*/ 	.short	0x0438


	//----- nvinfo : EIATTR_KPARAM_INFO
	.align		4
        /*001c*/ 	.byte	0x04, 0x17
        /*001e*/ 	.short	(.L_564 - .L_563)
.L_563:
        /*0020*/ 	.word	0x00000000
        /*0024*/ 	.short	0x0000
        /*0026*/ 	.short	0x0000
        /*0028*/ 	.byte	0x00, 0xf0, 0xe1, 0x10


	//----- nvinfo : EIATTR_MAXREG_COUNT
	.align		4
.L_564:
        /*002c*/ 	.byte	0x03, 0x1b
        /*002e*/ 	.short	0x00ff


	//----- nvinfo : EIATTR_NUM_BARRIERS
	.align		4
        /*0030*/ 	.byte	0x02, 0x4c
        /*0032*/ 	.byte	0x06
	.zero		1


	//----- nvinfo : EIATTR_ANNOTATIONS
	.align		4
        /*0034*/ 	.byte	0x04, 0x55
        /*0036*/ 	.short	(.L_566 - .L_565)


	//   ....[0]....
.L_565:
        /* <DEDUP_REMOVED lines=53> */


	//----- nvinfo : EIATTR_MERCURY_ISA_VERSION
	.align		4
.L_566:
        /*0378*/ 	.byte	0x03, 0x5f
        /*037a*/ 	.short	0x0000


	//----- nvinfo : EIATTR_INT_WARP_WIDE_INSTR_OFFSETS
	.align		4
        /*037c*/ 	.byte	0x04, 0x31
        /*037e*/ 	.short	(.L_568 - .L_567)


	//   ....[0]....
.L_567:
        /*0380*/ 	.word	0x0001c2f0


	//   ....[1]....
        /*0384*/ 	.word	0x0001c370


	//----- nvinfo : EIATTR_COOP_GROUP_MASK_REGIDS
	.align		4
.L_568:
        /*0388*/ 	.byte	0x04, 0x29
        /*038a*/ 	.short	(.L_570 - .L_569)


	//   ....[0]....
.L_569:
        /*038c*/ 	.word	0xffffffff


	//   ....[1]....
        /*0390*/ 	.word	0xffffffff


	//   ....[2]....
        /*0394*/ 	.word	0xffffffff


	//   ....[3]....
        /*0398*/ 	.word	0xffffffff


	//   ....[4]....
        /*039c*/ 	.word	0xffffffff


	//   ....[5]....
        /*03a0*/ 	.word	0xffffffff


	//   ....[6]....
        /*03a4*/ 	.word	0xffffffff


	//   ....[7]....
        /*03a8*/ 	.word	0xffffffff


	//   ....[8]....
        /*03ac*/ 	.word	0xffffffff


	//   ....[9]....
        /*03b0*/ 	.word	0xffffffff


	//   ....[10]....
        /*03b4*/ 	.word	0xffffffff


	//   ....[11]....
        /*03b8*/ 	.word	0xffffffff


	//   ....[12]....
        /*03bc*/ 	.word	0xffffffff


	//   ....[13]....
        /*03c0*/ 	.word	0xffffffff


	//   ....[14]....
        /*03c4*/ 	.word	0xffffffff


	//   ....[15]....
        /*03c8*/ 	.word	0xffffffff


	//   ....[16]....
        /*03cc*/ 	.word	0xffffffff


	//   ....[17]....
        /*03d0*/ 	.word	0xffffffff


	//   ....[18]....
        /*03d4*/ 	.word	0xffffffff


	//   ....[19]....
        /*03d8*/ 	.word	0xffffffff


	//   ....[20]....
        /*03dc*/ 	.word	0xffffffff


	//   ....[21]....
        /*03e0*/ 	.word	0xffffffff


	//   ....[22]....
        /*03e4*/ 	.word	0xffffffff


	//   ....[23]....
        /*03e8*/ 	.word	0xffffffff


	//   ....[24]....
        /*03ec*/ 	.word	0xffffffff


	//   ....[25]....
        /*03f0*/ 	.word	0xffffffff


	//   ....[26]....
        /*03f4*/ 	.word	0xffffffff


	//   ....[27]....
        /*03f8*/ 	.word	0xffffffff


	//   ....[28]....
        /*03fc*/ 	.word	0xffffffff


	//   ....[29]....
        /*0400*/ 	.word	0xffffffff


	//   ....[30]....
        /*0404*/ 	.word	0xffffffff


	//   ....[31]....
        /*0408*/ 	.word	0xffffffff


	//   ....[32]....
        /*040c*/ 	.word	0xffffffff


	//   ....[33]....
        /*0410*/ 	.word	0xffffffff


	//   ....[34]....
        /*0414*/ 	.word	0xffffffff


	//   ....[35]....
        /*0418*/ 	.word	0xffffffff


	//   ....[36]....
        /*041c*/ 	.word	0xffffffff


	//   ....[37]....
        /*0420*/ 	.word	0xffffffff


	//   ....[38]....
        /*0424*/ 	.word	0xffffffff


	//   ....[39]....
        /*0428*/ 	.word	0xffffffff


	//   ....[40]....
        /*042c*/ 	.word	0xffffffff


	//   ....[41]....
        /*0430*/ 	.word	0xffffffff


	//   ....[42]....
        /*0434*/ 	.word	0xffffffff


	//   ....[43]....
        /*0438*/ 	.word	0xffffffff


	//   ....[44]....
        /*043c*/ 	.word	0xffffffff


	//   ....[45]....
        /*0440*/ 	.word	0xffffffff


	//   ....[46]....
        /*0444*/ 	.word	0xffffffff


	//   ....[47]....
        /*0448*/ 	.word	0xffffffff


	//   ....[48]....
        /*044c*/ 	.word	0xffffffff


	//   ....[49]....
        /*0450*/ 	.word	0xffffffff


	//   ....[50]....
        /*0454*/ 	.word	0xffffffff


	//   ....[51]....
        /*0458*/ 	.word	0xffffffff


	//   ....[52]....
        /*045c*/ 	.word	0xffffffff


	//   ....[53]....
        /*0460*/ 	.word	0xffffffff


	//   ....[54]....
        /*0464*/ 	.word	0xffffffff


	//   ....[55]....
        /*0468*/ 	.word	0xffffffff


	//   ....[56]....
        /*046c*/ 	.word	0xffffffff


	//   ....[57]....
        /*0470*/ 	.word	0xffffffff


	//   ....[58]....
        /*0474*/ 	.word	0xffffffff


	//   ....[59]....
        /*0478*/ 	.word	0xffffffff


	//   ....[60]....
        /*047c*/ 	.word	0xffffffff


	//   ....[61]....
        /*0480*/ 	.word	0xffffffff


	//   ....[62]....
        /*0484*/ 	.word	0xffffffff


	//   ....[63]....
        /*0488*/ 	.word	0xffffffff


	//   ....[64]....
        /*048c*/ 	.word	0xffffffff


	//   ....[65]....
        /*0490*/ 	.word	0xffffffff


	//   ....[66]....
        /*0494*/ 	.word	0xffffffff


	//   ....[67]....
        /*0498*/ 	.word	0xffffffff


	//   ....[68]....
        /*049c*/ 	.word	0xffffffff


	//   ....[69]....
        /*04a0*/ 	.word	0xffffffff


	//   ....[70]....
        /*04a4*/ 	.word	0xffffffff


	//   ....[71]....
        /*04a8*/ 	.word	0xffffffff


	//   ....[72]....
        /*04ac*/ 	.word	0xffffffff


	//   ....[73]....
        /*04b0*/ 	.word	0xffffffff


	//   ....[74]....
        /*04b4*/ 	.word	0xffffffff


	//   ....[75]....
        /*04b8*/ 	.word	0xffffffff


	//   ....[76]....
        /*04bc*/ 	.word	0xffffffff


	//   ....[77]....
        /*04c0*/ 	.word	0xffffffff


	//   ....[78]....
        /*04c4*/ 	.word	0xffffffff


	//   ....[79]....
        /*04c8*/ 	.word	0xffffffff


	//   ....[80]....
        /*04cc*/ 	.word	0xffffffff


	//   ....[81]....
        /*04d0*/ 	.word	0xffffffff


	//   ....[82]....
        /*04d4*/ 	.word	0xffffffff


	//   ....[83]....
        /*04d8*/ 	.word	0xffffffff


	//   ....[84]....
        /*04dc*/ 	.word	0xffffffff


	//   ....[85]....
        /*04e0*/ 	.word	0xffffffff


	//   ....[86]....
        /*04e4*/ 	.word	0xffffffff


	//   ....[87]....
        /*04e8*/ 	.word	0xffffffff


	//   ....[88]....
        /*04ec*/ 	.word	0xffffffff


	//   ....[89]....
        /*04f0*/ 	.word	0xffffffff


	//   ....[90]....
        /*04f4*/ 	.word	0xffffffff


	//   ....[91]....
        /*04f8*/ 	.word	0xffffffff


	//   ....[92]....
        /*04fc*/ 	.word	0xffffffff


	//   ....[93]....
        /*0500*/ 	.word	0xffffffff


	//   ....[94]....
        /*0504*/ 	.word	0xffffffff


	//   ....[95]....
        /*0508*/ 	.word	0xffffffff


	//   ....[96]....
        /*050c*/ 	.word	0xffffffff


	//   ....[97]....
        /*0510*/ 	.word	0xffffffff


	//   ....[98]....
        /*0514*/ 	.word	0xffffffff


	//   ....[99]....
        /*0518*/ 	.word	0xffffffff


	//   ....[100]....
        /*051c*/ 	.word	0xffffffff


	//   ....[101]....
        /*0520*/ 	.word	0xffffffff


	//   ....[102]....
        /*0524*/ 	.word	0xffffffff


	//   ....[103]....
        /*0528*/ 	.word	0xffffffff


	//   ....[104]....
        /*052c*/ 	.word	0xffffffff


	//   ....[105]....
        /*0530*/ 	.word	0xffffffff


	//   ....[106]....
        /*0534*/ 	.word	0xffffffff


	//   ....[107]....
        /*0538*/ 	.word	0xffffffff


	//   ....[108]....
        /*053c*/ 	.word	0xffffffff


	//   ....[109]....
        /*0540*/ 	.word	0xffffffff


	//   ....[110]....
        /*0544*/ 	.word	0xffffffff


	//   ....[111]....
        /*0548*/ 	.word	0xffffffff


	//   ....[112]....
        /*054c*/ 	.word	0xffffffff


	//   ....[113]....
        /*0550*/ 	.word	0xffffffff


	//   ....[114]....
        /*0554*/ 	.word	0xffffffff


	//   ....[115]....
        /*0558*/ 	.word	0xffffffff


	//   ....[116]....
        /*055c*/ 	.word	0xffffffff


	//   ....[117]....
        /*0560*/ 	.word	0xffffffff


	//   ....[118]....
        /*0564*/ 	.word	0xffffffff


	//   ....[119]....
        /*0568*/ 	.word	0xffffffff


	//   ....[120]....
        /*056c*/ 	.word	0xffffffff


	//   ....[121]....
        /*0570*/ 	.word	0xffffffff


	//   ....[122]....
        /*0574*/ 	.word	0xffffffff


	//   ....[123]....
        /*0578*/ 	.word	0xffffffff


	//   ....[124]....
        /*057c*/ 	.word	0xffffffff


	//   ....[125]....
        /*0580*/ 	.word	0xffffffff


	//   ....[126]....
        /*0584*/ 	.word	0xffffffff


	//   ....[127]....
        /*0588*/ 	.word	0xffffffff


	//   ....[128]....
        /*058c*/ 	.word	0xffffffff


	//   ....[129]....
        /*0590*/ 	.word	0xffffffff


	//   ....[130]....
        /*0594*/ 	.word	0xffffffff


	//   ....[131]....
        /*0598*/ 	.word	0xffffffff


	//   ....[132]....
        /*059c*/ 	.word	0xffffffff


	//   ....[133]....
        /*05a0*/ 	.word	0xffffffff


	//   ....[134]....
        /*05a4*/ 	.word	0xffffffff


	//   ....[135]....
        /*05a8*/ 	.word	0xffffffff


	//   ....[136]....
        /*05ac*/ 	.word	0xffffffff


	//   ....[137]....
        /*05b0*/ 	.word	0xffffffff


	//   ....[138]....
        /*05b4*/ 	.word	0xffffffff


	//   ....[139]....
        /*05b8*/ 	.word	0xffffffff


	//   ....[140]....
        /*05bc*/ 	.word	0xffffffff


	//   ....[141]....
        /*05c0*/ 	.word	0xffffffff


	//   ....[142]....
        /*05c4*/ 	.word	0xffffffff


	//   ....[143]....
        /*05c8*/ 	.word	0xffffffff


	//   ....[144]....
        /*05cc*/ 	.word	0xffffffff


	//   ....[145]....
        /*05d0*/ 	.word	0xffffffff


	//   ....[146]....
        /*05d4*/ 	.word	0xffffffff


	//   ....[147]....
        /*05d8*/ 	.word	0xffffffff


	//   ....[148]....
        /*05dc*/ 	.word	0xffffffff


	//   ....[149]....
        /*05e0*/ 	.word	0xffffffff


	//   ....[150]....
        /*05e4*/ 	.word	0xffffffff


	//   ....[151]....
        /*05e8*/ 	.word	0xffffffff


	//   ....[152]....
        /*05ec*/ 	.word	0xffffffff


	//   ....[153]....
        /*05f0*/ 	.word	0xffffffff


	//   ....[154]....
        /*05f4*/ 	.word	0xffffffff


	//   ....[155]....
        /*05f8*/ 	.word	0xffffffff


	//   ....[156]....
        /*05fc*/ 	.word	0xffffffff


	//   ....[157]....
        /*0600*/ 	.word	0xffffffff


	//   ....[158]....
        /*0604*/ 	.word	0xffffffff


	//   ....[159]....
        /*0608*/ 	.word	0xffffffff


	//   ....[160]....
        /*060c*/ 	.word	0xffffffff


	//   ....[161]....
        /*0610*/ 	.word	0xffffffff


	//   ....[162]....
        /*0614*/ 	.word	0xffffffff


	//   ....[163]....
        /*0618*/ 	.word	0xffffffff


	//   ....[164]....
        /*061c*/ 	.word	0xffffffff


	//   ....[165]....
        /*0620*/ 	.word	0xffffffff


	//   ....[166]....
        /*0624*/ 	.word	0xffffffff


	//   ....[167]....
        /*0628*/ 	.word	0xffffffff


	//   ....[168]....
        /*062c*/ 	.word	0xffffffff


	//   ....[169]....
        /*0630*/ 	.word	0xffffffff


	//   ....[170]....
        /*0634*/ 	.word	0xffffffff


	//   ....[171]....
        /*0638*/ 	.word	0xffffffff


	//   ....[172]....
        /*063c*/ 	.word	0xffffffff


	//   ....[173]....
        /*0640*/ 	.word	0xffffffff


	//   ....[174]....
        /*0644*/ 	.word	0xffffffff


	//   ....[175]....
        /*0648*/ 	.word	0xffffffff


	//   ....[176]....
        /*064c*/ 	.word	0xffffffff


	//   ....[177]....
        /*0650*/ 	.word	0xffffffff


	//   ....[178]....
        /*0654*/ 	.word	0xffffffff


	//----- nvinfo : EIATTR_COOP_GROUP_INSTR_OFFSETS
	.align		4
.L_570:
        /*0658*/ 	.byte	0x04, 0x28
        /*065a*/ 	.short	(.L_572 - .L_571)


	//   ....[0]....
.L_571:
        /*065c*/ 	.word	0x00000050


	//   ....[1]....
        /*0660*/ 	.word	0x00000210


	//   ....[2]....
        /*0664*/ 	.word	0x00000240


	//   ....[3]....
        /*0668*/ 	.word	0x00000270


	//   ....[4]....
        /*066c*/ 	.word	0x000002a0


	//   ....[5]....
        /*0670*/ 	.word	0x000002d0


	//   ....[6]....
        /*0674*/ 	.word	0x00000300


	//   ....[7]....
        /*0678*/ 	.word	0x00000470


	//   ....[8]....
        /*067c*/ 	.word	0x000004b0


	//   ....[9]....
        /*0680*/ 	.word	0x000004e0


	//   ....[10]....
        /*0684*/ 	.word	0x00000510


	//   ....[11]....
        /*0688*/ 	.word	0x00000540


	//   ....[12]....
        /*068c*/ 	.word	0x00000570


	//   ....[13]....
        /*0690*/ 	.word	0x00000600


	//   ....[14]....
        /*0694*/ 	.word	0x00000650


	//   ....[15]....
        /*0698*/ 	.word	0x00000670


	//   ....[16]....
        /*069c*/ 	.word	0x000006d0


	//   ....[17]....
        /*06a0*/ 	.word	0x00009a10


	//   ....[18]....
        /*06a4*/ 	.word	0x00009a30


	//   ....[19]....
        /*06a8*/ 	.word	0x00009c00


	//   ....[20]....
        /*06ac*/ 	.word	0x00009c10


	//   ....[21]....
        /*06b0*/ 	.word	0x00009d90


	//   ....[22]....
        /*06b4*/ 	.word	0x00009db0


	//   ....[23]....
        /*06b8*/ 	.word	0x00009f30


	//   ....[24]....
        /*06bc*/ 	.word	0x00009f40


	//   ....[25]....
        /*06c0*/ 	.word	0x0000a6a0


	//   ....[26]....
        /*06c4*/ 	.word	0x0000a6c0


	//   ....[27]....
        /*06c8*/ 	.word	0x0000a6e0


	//   ....[28]....
        /*06cc*/ 	.word	0x0000a6f0


	//   ....[29]....
        /*06d0*/ 	.word	0x0000ab60


	//   ....[30]....
        /*06d4*/ 	.word	0x0000aba0


	//   ....[31]....
        /*06d8*/ 	.word	0x0000abe0


	//   ....[32]....
        /*06dc*/ 	.word	0x0000ac20


	//   ....[33]....
        /*06e0*/ 	.word	0x0000b0c0


	//   ....[34]....
        /*06e4*/ 	.word	0x0000b100


	//   ....[35]....
        /*06e8*/ 	.word	0x0000b140


	//   ....[36]....
        /*06ec*/ 	.word	0x0000b170


	//   ....[37]....
        /*06f0*/ 	.word	0x0000b530


	//   ....[38]....
        /*06f4*/ 	.word	0x0000b5a0


	//   ....[39]....
        /*06f8*/ 	.word	0x0000b600


	//   ....[40]....
        /*06fc*/ 	.word	0x0000b640


	//   ....[41]....
        /*0700*/ 	.word	0x0000efa0


	//   ....[42]....
        /*0704*/ 	.word	0x0000efc0


	//   ....[43]....
        /*0708*/ 	.word	0x0000efe0


	//   ....[44]....
        /*070c*/ 	.word	0x0000eff0


	//   ....[45]....
        /*0710*/ 	.word	0x0000f290


	//   ....[46]....
        /*0714*/ 	.word	0x0000f2e0


	//   ....[47]....
        /*0718*/ 	.word	0x0000f330


	//   ....[48]....
        /*071c*/ 	.word	0x0000f370


	//   ....[49]....
        /*0720*/ 	.word	0x0000f6c0


	//   ....[50]....
        /*0724*/ 	.word	0x0000f710


	//   ....[51]....
        /*0728*/ 	.word	0x0000f770


	//   ....[52]....
        /*072c*/ 	.word	0x0000f7b0


	//   ....[53]....
        /*0730*/ 	.word	0x0000fa50


	//   ....[54]....
        /*0734*/ 	.word	0x0000fad0


	//   ....[55]....
        /*0738*/ 	.word	0x0000fb70


	//   ....[56]....
        /*073c*/ 	.word	0x0000fbb0


	//   ....[57]....
        /*0740*/ 	.word	0x00014bb0


	//   ....[58]....
        /*0744*/ 	.word	0x00014bc0


	//   ....[59]....
        /*0748*/ 	.word	0x00014f30


	//   ....[60]....
        /*074c*/ 	.word	0x000150c0


	//   ....[61]....
        /*0750*/ 	.word	0x000150f0


	//   ....[62]....
        /*0754*/ 	.word	0x00015150


	//   ....[63]....
        /*0758*/ 	.word	0x000172f0


	//   ....[64]....
        /*075c*/ 	.word	0x00017300


	//   ....[65]....
        /*0760*/ 	.word	0x00017650


	//   ....[66]....
        /*0764*/ 	.word	0x00017740


	//   ....[67]....
        /*0768*/ 	.word	0x00017b10


	//   ....[68]....
        /*076c*/ 	.word	0x00017c10


	//   ....[69]....
        /*0770*/ 	.word	0x0001a130


	//   ....[70]....
        /*0774*/ 	.word	0x0001a140


	//   ....[71]....
        /*0778*/ 	.word	0x0001a170


	//   ....[72]....
        /*077c*/ 	.word	0x0001a180


	//   ....[73]....
        /*0780*/ 	.word	0x0001b8c0


	//   ....[74]....
        /*0784*/ 	.word	0x0001b8f0


	//   ....[75]....
        /*0788*/ 	.word	0x0001b900


	//   ....[76]....
        /*078c*/ 	.word	0x0001b930


	//   ....[77]....
        /*0790*/ 	.word	0x0001d1b0


	//   ....[78]....
        /*0794*/ 	.word	0x0001d1c0


	//   ....[79]....
        /*0798*/ 	.word	0x0001d1f0


	//   ....[80]....
        /*079c*/ 	.word	0x0001d210


	//   ....[81]....
        /*07a0*/ 	.word	0x0001d620


	//   ....[82]....
        /*07a4*/ 	.word	0x0001d640


	//   ....[83]....
        /*07a8*/ 	.word	0x0001d810


	//   ....[84]....
        /*07ac*/ 	.word	0x0001d820


	//   ....[85]....
        /*07b0*/ 	.word	0x0001d990


	//   ....[86]....
        /*07b4*/ 	.word	0x0001d9b0


	//   ....[87]....
        /*07b8*/ 	.word	0x0001db20


	//   ....[88]....
        /*07bc*/ 	.word	0x0001db30


	//   ....[89]....
        /*07c0*/ 	.word	0x0001deb0


	//   ....[90]....
        /*07c4*/ 	.word	0x0001ded0


	//   ....[91]....
        /*07c8*/ 	.word	0x0001eb90


	//   ....[92]....
        /*07cc*/ 	.word	0x0001eba0


	//   ....[93]....
        /*07d0*/ 	.word	0x00020020


	//   ....[94]....
        /*07d4*/ 	.word	0x00020040


	//   ....[95]....
        /*07d8*/ 	.word	0x00020220


	//   ....[96]....
        /*07dc*/ 	.word	0x00020230


	//   ....[97]....
        /*07e0*/ 	.word	0x000203a0


	//   ....[98]....
        /*07e4*/ 	.word	0x000203c0


	//   ....[99]....
        /*07e8*/ 	.word	0x00020530


	//   ....[100]....
        /*07ec*/ 	.word	0x00020540


	//   ....[101]....
        /*07f0*/ 	.word	0x00020770


	//   ....[102]....
        /*07f4*/ 	.word	0x00020790


	//   ....[103]....
        /*07f8*/ 	.word	0x000208c0


	//   ....[104]....
        /*07fc*/ 	.word	0x00020900


	//   ....[105]....
        /*0800*/ 	.word	0x00020930


	//   ....[106]....
        /*0804*/ 	.word	0x00020960


	//   ....[107]....
        /*0808*/ 	.word	0x00020990


	//   ....[108]....
        /*080c*/ 	.word	0x000209c0


	//   ....[109]....
        /*0810*/ 	.word	0x00020b20


	//   ....[110]....
        /*0814*/ 	.word	0x00020b60


	//   ....[111]....
        /*0818*/ 	.word	0x00020b90


	//   ....[112]....
        /*081c*/ 	.word	0x00020bc0


	//   ....[113]....
        /*0820*/ 	.word	0x00020bf0


	//   ....[114]....
        /*0824*/ 	.word	0x00020c20


	//   ....[115]....
        /*0828*/ 	.word	0x00020cb0


	//   ....[116]....
        /*082c*/ 	.word	0x00020d10


	//   ....[117]....
        /*0830*/ 	.word	0x00020d20


	//   ....[118]....
        /*0834*/ 	.word	0x00020d80


	//   ....[119]....
        /*0838*/ 	.word	0x00021800


	//   ....[120]....
        /*083c*/ 	.word	0x00021860


	//   ....[121]....
        /*0840*/ 	.word	0x000218b0


	//   ....[122]....
        /*0844*/ 	.word	0x00021900


	//   ....[123]....
        /*0848*/ 	.word	0x00021950


	//   ....[124]....
        /*084c*/ 	.word	0x000219c0


	//   ....[125]....
        /*0850*/ 	.word	0x00021a10


	//   ....[126]....
        /*0854*/ 	.word	0x00021a80


	//   ....[127]....
        /*0858*/ 	.word	0x00021af0


	//   ....[128]....
        /*085c*/ 	.word	0x00021b50


	//   ....[129]....
        /*0860*/ 	.word	0x00021bc0


	//   ....[130]....
        /*0864*/ 	.word	0x00021c30


	//   ....[131]....
        /*0868*/ 	.word	0x00021ca0


	//   ....[132]....
        /*086c*/ 	.word	0x00021d00


	//   ....[133]....
        /*0870*/ 	.word	0x00021d70


	//   ....[134]....
        /*0874*/ 	.word	0x00021de0


	//   ....[135]....
        /*0878*/ 	.word	0x00021e50


	//   ....[136]....
        /*087c*/ 	.word	0x00021eb0


	//   ....[137]....
        /*0880*/ 	.word	0x00021f10


	//   ....[138]....
        /*0884*/ 	.word	0x00021f70


	//   ....[139]....
        /*0888*/ 	.word	0x00021fc0


	//   ....[140]....
        /*088c*/ 	.word	0x00022010


	//   ....[141]....
        /*0890*/ 	.word	0x00022080


	//   ....[142]....
        /*0894*/ 	.word	0x000220f0


	//   ....[143]....
        /*0898*/ 	.word	0x00022160


	//   ....[144]....
        /*089c*/ 	.word	0x000221c0


	//   ....[145]....
        /*08a0*/ 	.word	0x00022230


	//   ....[146]....
        /*08a4*/ 	.word	0x000222a0


	//   ....[147]....
        /*08a8*/ 	.word	0x00022310


	//   ....[148]....
        /*08ac*/ 	.word	0x00022370


	//   ....[149]....
        /*08b0*/ 	.word	0x000223e0


	//   ....[150]....
        /*08b4*/ 	.word	0x00022450


	//   ....[151]....
        /*08b8*/ 	.word	0x000224c0


	//   ....[152]....
        /*08bc*/ 	.word	0x00022520


	//   ....[153]....
        /*08c0*/ 	.word	0x00022590


	//   ....[154]....
        /*08c4*/ 	.word	0x00022600


	//   ....[155]....
        /*08c8*/ 	.word	0x00022670


	//   ....[156]....
        /*08cc*/ 	.word	0x000226d0


	//   ....[157]....
        /*08d0*/ 	.word	0x00022740


	//   ....[158]....
        /*08d4*/ 	.word	0x000227b0


	//   ....[159]....
        /*08d8*/ 	.word	0x00022820


	//   ....[160]....
        /*08dc*/ 	.word	0x00022880


	//   ....[161]....
        /*08e0*/ 	.word	0x000228f0


	//   ....[162]....
        /*08e4*/ 	.word	0x00022960


	//   ....[163]....
        /*08e8*/ 	.word	0x000229b0


	//   ....[164]....
        /*08ec*/ 	.word	0x000229f0


	//   ....[165]....
        /*08f0*/ 	.word	0x00022a40


	//   ....[166]....
        /*08f4*/ 	.word	0x00022a90


	//   ....[167]....
        /*08f8*/ 	.word	0x00022ae0


	//   ....[168]....
        /*08fc*/ 	.word	0x00022b50


	//   ....[169]....
        /*0900*/ 	.word	0x00022ba0


	//   ....[170]....
        /*0904*/ 	.word	0x00022bf0


	//   ....[171]....
        /*0908*/ 	.word	0x00022c40


	//   ....[172]....
        /*090c*/ 	.word	0x00022c90


	//   ....[173]....
        /*0910*/ 	.word	0x00022ce0


	//   ....[174]....
        /*0914*/ 	.word	0x00022d50


	//   ....[175]....
        /*0918*/ 	.word	0x00022da0


	//   ....[176]....
        /*091c*/ 	.word	0x00022e10


	//   ....[177]....
        /*0920*/ 	.word	0x00022e70


	//   ....[178]....
        /*0924*/ 	.word	0x00022ee0


	//----- nvinfo : EIATTR_EXIT_INSTR_OFFSETS
	.align		4
.L_572:
        /*0928*/ 	.byte	0x04, 0x1c
        /*092a*/ 	.short	(.L_574 - .L_573)


	//   ....[0]....
.L_573:
        /*092c*/ 	.word	0x000010f0


	//   ....[1]....
        /*0930*/ 	.word	0x000217c0


	//----- nvinfo : EIATTR_MAX_THREADS
	.align		4
.L_574:
        /*0934*/ 	.byte	0x04, 0x05
        /*0936*/ 	.short	(.L_576 - .L_575)
.L_575:
        /*0938*/ 	.word	0x00000100
        /*093c*/ 	.word	0x00000001
        /*0940*/ 	.word	0x00000001


	//----- nvinfo : EIATTR_CRS_STACK_SIZE
	.align		4
.L_576:
        /*0944*/ 	.byte	0x04, 0x1e
        /*0946*/ 	.short	(.L_578 - .L_577)
.L_577:
        /*0948*/ 	.word	0x00000000
.L_578:


//--------------------- .nv.callgraph             --------------------------
	.section	.nv.callgraph,"",@"SHT_CUDA_CALLGRAPH"
	.align	4
	.sectionentsize	8
	.align		4
        /*0000*/ 	.word	0x00000000
	.align		4
        /*0004*/ 	.word	0xffffffff
	.align		4
        /*0008*/ 	.word	0x00000000
	.align		4
        /*000c*/ 	.word	0xfffffffe
	.align		4
        /*0010*/ 	.word	0x00000000
	.align		4
        /*0014*/ 	.word	0xfffffffd
	.align		4
        /*0018*/ 	.word	0x00000000
	.align		4
        /*001c*/ 	.word	0xfffffffc


//--------------------- .nv.rel.action            --------------------------
	.section	.nv.rel.action,"",@"SHT_CUDA_RELOCINFO"
	.align	8
	.sectionentsize	8
        /*0000*/ 	.byte	0x73, 0x00, 0x00, 0x00, 0x00, 0x00, 0x00, 0x00, 0x00, 0x00, 0x00, 0x11, 0x25, 0x00, 0x05, 0x36


//--------------------- .nv.constant4             --------------------------
	.section	.nv.constant4,"a",@progbits
	.align	8
	.align		8
.nv.constant4:
        /*0000*/ 	.dword	_ZN72_INTERNAL_454a5f94_36_flash_fwd_hdim256_bf16_split_sm80_cu_9949e2e8_45244cuda3std3__45__cpo5beginE
	.align		8
        /*0008*/ 	.dword	_ZN72_INTERNAL_454a5f94_36_flash_fwd_hdim256_bf16_split_sm80_cu_9949e2e8_45244cuda3std3__45__cpo3endE
	.align		8
        /*0010*/ 	.dword	_ZN72_INTERNAL_454a5f94_36_flash_fwd_hdim256_bf16_split_sm80_cu_9949e2e8_45244cuda3std3__45__cpo6cbeginE
	.align		8
        /*0018*/ 	.dword	_ZN72_INTERNAL_454a5f94_36_flash_fwd_hdim256_bf16_split_sm80_cu_9949e2e8_45244cuda3std3__45__cpo4cendE
	.align		8
        /*0020*/ 	.dword	_ZN72_INTERNAL_454a5f94_36_flash_fwd_hdim256_bf16_split_sm80_cu_9949e2e8_45244cuda3std3__474_GLOBAL__N__454a5f94_36_flash_fwd_hdim256_bf16_split_sm80_cu_9949e2e8_45246ignoreE
	.align		8
        /*0028*/ 	.dword	_ZN72_INTERNAL_454a5f94_36_flash_fwd_hdim256_bf16_split_sm80_cu_9949e2e8_45244cuda3std3__419piecewise_constructE
	.align		8
        /*0030*/ 	.dword	_ZN72_INTERNAL_454a5f94_36_flash_fwd_hdim256_bf16_split_sm80_cu_9949e2e8_45244cuda3std3__48in_placeE
	.align		8
        /*0038*/ 	.dword	_ZN72_INTERNAL_454a5f94_36_flash_fwd_hdim256_bf16_split_sm80_cu_9949e2e8_45244cuda3std6ranges3__45__cpo4swapE
	.align		8
        /*0040*/ 	.dword	_ZN72_INTERNAL_454a5f94_36_flash_fwd_hdim256_bf16_split_sm80_cu_9949e2e8_45244cuda3std6ranges3__45__cpo9iter_moveE
	.align		8
        /*0048*/ 	.dword	_ZN72_INTERNAL_454a5f94_36_flash_fwd_hdim256_bf16_split_sm80_cu_9949e2e8_45244cute7productE
	.align		8
        /*0050*/ 	.dword	_ZN72_INTERNAL_454a5f94_36_flash_fwd_hdim256_bf16_split_sm80_cu_9949e2e8_45244cute1_E


//--------------------- .nv.constant0._ZN7cutlass13device_kernelIN5flash19enable_sm80_to_sm89INS1_16FlashAttnFwdSm80INS1_25CollectiveMainloopFwdSm80ILi8ELi1ELb1EN4cute5tupleIJNS5_1CILi128EEENS7_ILi64EEENS7_ILi256EEEEEELi256ENS_10bfloat16_tEfNS_4arch4Sm80ELb0ELb0ELb0ELb0ELb0ELb0ELb1ELb1EEENS1_21CollectiveEpilogueFwdINS6_IJS8_SA_S9_EEENS6_IJNS7_ILi1EEESI_SI_EEESC_SE_Li256ELb0ELb1ELb1ELb0EEENS1_19SingleTileSchedulerILb0ELb1ELb1ELi128EEEEEEEEEvNT_6ParamsE --------------------------
	.section	.nv.constant0._ZN7cutlass13device_kernelIN5flash19enable_sm80_to_sm89INS1_16FlashAttnFwdSm80INS1_25CollectiveMainloopFwdSm80ILi8ELi1ELb1EN4cute5tupleIJNS5_1CILi128EEENS7_ILi64EEENS7_ILi256EEEEEELi256ENS_10bfloat16_tEfNS_4arch4Sm80ELb0ELb0ELb0ELb0ELb0ELb0ELb1ELb1EEENS1_21CollectiveEpilogueFwdINS6_IJS8_SA_S9_EEENS6_IJNS7_ILi1EEESI_SI_EEESC_SE_Li256ELb0ELb1ELb1ELb0EEENS1_19SingleTileSchedulerILb0ELb1ELb1ELi128EEEEEEEEEvNT_6ParamsE,"a",@progbits
	.sectionflags	@""
	.align	4
.nv.constant0._ZN7cutlass13device_kernelIN5flash19enable_sm80_to_sm89INS1_16FlashAttnFwdSm80INS1_25CollectiveMainloopFwdSm80ILi8ELi1ELb1EN4cute5tupleIJNS5_1CILi128EEENS7_ILi64EEENS7_ILi256EEEEEELi256ENS_10bfloat16_tEfNS_4arch4Sm80ELb0ELb0ELb0ELb0ELb0ELb0ELb1ELb1EEENS1_21CollectiveEpilogueFwdINS6_IJS8_SA_S9_EEENS6_IJNS7_ILi1EEESI_SI_EEESC_SE_Li256ELb0ELb1ELb1ELb0EEENS1_19SingleTileSchedulerILb0ELb1ELb1ELi128EEEEEEEEEvNT_6ParamsE:
	.zero		1400


//--------------------- .nv.constant0._ZN7cutlass13device_kernelIN5flash19enable_sm80_to_sm89INS1_16FlashAttnFwdSm80INS1_25CollectiveMainloopFwdSm80ILi8ELi1ELb1EN4cute5tupleIJNS5_1CILi128EEENS7_ILi48EEENS7_ILi256EEEEEELi256ENS_10bfloat16_tEfNS_4arch4Sm80ELb0ELb0ELb0ELb1ELb0ELb0ELb1ELb1EEENS1_21CollectiveEpilogueFwdINS6_IJS8_SA_S9_EEENS6_IJNS7_ILi1EEESI_SI_EEESC_SE_Li256ELb1ELb1ELb1ELb0EEENS1_36VarlenDynamicPersistentTileSchedulerILi128ELi48ELi256ELi256ELb1ELb1ELb0ELb0ELb1ELb1EEEEEEEEEvNT_6ParamsE --------------------------
	.section	.nv.constant0._ZN7cutlass13device_kernelIN5flash19enable_sm80_to_sm89INS1_16FlashAttnFwdSm80INS1_25CollectiveMainloopFwdSm80ILi8ELi1ELb1EN4cute5tupleIJNS5_1CILi128EEENS7_ILi48EEENS7_ILi256EEEEEELi256ENS_10bfloat16_tEfNS_4arch4Sm80ELb0ELb0ELb0ELb1ELb0ELb0ELb1ELb1EEENS1_21CollectiveEpilogueFwdINS6_IJS8_SA_S9_EEENS6_IJNS7_ILi1EEESI_SI_EEESC_SE_Li256ELb1ELb1ELb1ELb0EEENS1_36VarlenDynamicPersistentTileSchedulerILi128ELi48ELi256ELi256ELb1ELb1ELb0ELb0ELb1ELb1EEEEEEEEEvNT_6ParamsE,"a",@progbits
	.sectionflags	@""
	.align	4
.nv.constant0._ZN7cutlass13device_kernelIN5flash19enable_sm80_to_sm89INS1_16FlashAttnFwdSm80INS1_25CollectiveMainloopFwdSm80ILi8ELi1ELb1EN4cute5tupleIJNS5_1CILi128EEENS7_ILi48EEENS7_ILi256EEEEEELi256ENS_10bfloat16_tEfNS_4arch4Sm80ELb0ELb0ELb0ELb1ELb0ELb0ELb1ELb1EEENS1_21CollectiveEpilogueFwdINS6_IJS8_SA_S9_EEENS6_IJNS7_ILi1EEESI_SI_EEESC_SE_Li256ELb1ELb1ELb1ELb0EEENS1_36VarlenDynamicPersistentTileSchedulerILi128ELi48ELi256ELi256ELb1ELb1ELb0ELb0ELb1ELb1EEEEEEEEEvNT_6ParamsE:
	.zero		1432


//--------------------- .nv.constant0._ZN7cutlass13device_kernelIN5flash19enable_sm80_to_sm89INS1_16FlashAttnFwdSm80INS1_25CollectiveMainloopFwdSm80ILi8ELi1ELb0EN4cute5tupleIJNS5_1CILi128EEENS7_ILi32EEENS7_ILi256EEEEEELi256ENS_10bfloat16_tEfNS_4arch4Sm80ELb0ELb0ELb0ELb1ELb0ELb1ELb1ELb1EEENS1_21CollectiveEpilogueFwdINS6_IJS8_SA_S9_EEENS6_IJNS7_ILi1EEESI_SI_EEESC_SE_Li256ELb1ELb1ELb1ELb0EEENS1_36VarlenDynamicPersistentTileSchedulerILi128ELi32ELi256ELi256ELb1ELb1ELb0ELb0ELb1ELb1EEEEEEEEEvNT_6ParamsE --------------------------
	.section	.nv.constant0._ZN7cutlass13device_kernelIN5flash19enable_sm80_to_sm89INS1_16FlashAttnFwdSm80INS1_25CollectiveMainloopFwdSm80ILi8ELi1ELb0EN4cute5tupleIJNS5_1CILi128EEENS7_ILi32EEENS7_ILi256EEEEEELi256ENS_10bfloat16_tEfNS_4arch4Sm80ELb0ELb0ELb0ELb1ELb0ELb1ELb1ELb1EEENS1_21CollectiveEpilogueFwdINS6_IJS8_SA_S9_EEENS6_IJNS7_ILi1EEESI_SI_EEESC_SE_Li256ELb1ELb1ELb1ELb0EEENS1_36VarlenDynamicPersistentTileSchedulerILi128ELi32ELi256ELi256ELb1ELb1ELb0ELb0ELb1ELb1EEEEEEEEEvNT_6ParamsE,"a",@progbits
	.sectionflags	@""
	.align	4
.nv.constant0._ZN7cutlass13device_kernelIN5flash19enable_sm80_to_sm89INS1_16FlashAttnFwdSm80INS1_25CollectiveMainloopFwdSm80ILi8ELi1ELb0EN4cute5tupleIJNS5_1CILi128EEENS7_ILi32EEENS7_ILi256EEEEEELi256ENS_10bfloat16_tEfNS_4arch4Sm80ELb0ELb0ELb0ELb1ELb0ELb1ELb1ELb1EEENS1_21CollectiveEpilogueFwdINS6_IJS8_SA_S9_EEENS6_IJNS7_ILi1EEESI_SI_EEESC_SE_Li256ELb1ELb1ELb1ELb0EEENS1_36VarlenDynamicPersistentTileSchedulerILi128ELi32ELi256ELi256ELb1ELb1ELb0ELb0ELb1ELb1EEEEEEEEEvNT_6ParamsE:
	.zero		1432


//--------------------- .nv.constant0._ZN7cutlass13device_kernelIN5flash19enable_sm80_to_sm89INS1_16FlashAttnFwdSm80INS1_25CollectiveMainloopFwdSm80ILi8ELi1ELb1EN4cute5tupleIJNS5_1CILi128EEENS7_ILi48EEENS7_ILi256EEEEEELi256ENS_10bfloat16_tEfNS_4arch4Sm80ELb0ELb1ELb0ELb0ELb0ELb0ELb1ELb1EEENS1_21CollectiveEpilogueFwdINS6_IJS8_SA_S9_EEENS6_IJNS7_ILi1EEESI_SI_EEESC_SE_Li256ELb0ELb1ELb1ELb0EEENS1_19SingleTileSchedulerILb0ELb1ELb1ELi128EEEEEEEEEvNT_6ParamsE --------------------------
	.section	.nv.constant0._ZN7cutlass13device_kernelIN5flash19enable_sm80_to_sm89INS1_16FlashAttnFwdSm80INS1_25CollectiveMainloopFwdSm80ILi8ELi1ELb1EN4cute5tupleIJNS5_1CILi128EEENS7_ILi48EEENS7_ILi256EEEEEELi256ENS_10bfloat16_tEfNS_4arch4Sm80ELb0ELb1ELb0ELb0ELb0ELb0ELb1ELb1EEENS1_21CollectiveEpilogueFwdINS6_IJS8_SA_S9_EEENS6_IJNS7_ILi1EEESI_SI_EEESC_SE_Li256ELb0ELb1ELb1ELb0EEENS1_19SingleTileSchedulerILb0ELb1ELb1ELi128EEEEEEEEEvNT_6ParamsE,"a",@progbits
	.sectionflags	@""
	.align	4
.nv.constant0._ZN7cutlass13device_kernelIN5flash19enable_sm80_to_sm89INS1_16FlashAttnFwdSm80INS1_25CollectiveMainloopFwdSm80ILi8ELi1ELb1EN4cute5tupleIJNS5_1CILi128EEENS7_ILi48EEENS7_ILi256EEEEEELi256ENS_10bfloat16_tEfNS_4arch4Sm80ELb0ELb1ELb0ELb0ELb0ELb0ELb1ELb1EEENS1_21CollectiveEpilogueFwdINS6_IJS8_SA_S9_EEENS6_IJNS7_ILi1EEESI_SI_EEESC_SE_Li256ELb0ELb1ELb1ELb0EEENS1_19SingleTileSchedulerILb0ELb1ELb1ELi128EEEEEEEEEvNT_6ParamsE:
	.zero		1400


//--------------------- .nv.constant0._ZN7cutlass13device_kernelIN5flash19enable_sm80_to_sm89INS1_16FlashAttnFwdSm80INS1_25CollectiveMainloopFwdSm80ILi8ELi1ELb1EN4cute5tupleIJNS5_1CILi128EEENS7_ILi48EEENS7_ILi256EEEEEELi256ENS_10bfloat16_tEfNS_4arch4Sm80ELb0ELb1ELb0ELb1ELb0ELb0ELb1ELb1EEENS1_21CollectiveEpilogueFwdINS6_IJS8_SA_S9_EEENS6_IJNS7_ILi1EEESI_SI_EEESC_SE_Li256ELb1ELb1ELb1ELb0EEENS1_36VarlenDynamicPersistentTileSchedulerILi128ELi48ELi256ELi256ELb1ELb1ELb0ELb1ELb0ELb1EEEEEEEEEvNT_6ParamsE --------------------------
	.section	.nv.constant0._ZN7cutlass13device_kernelIN5flash19enable_sm80_to_sm89INS1_16FlashAttnFwdSm80INS1_25CollectiveMainloopFwdSm80ILi8ELi1ELb1EN4cute5tupleIJNS5_1CILi128EEENS7_ILi48EEENS7_ILi256EEEEEELi256ENS_10bfloat16_tEfNS_4arch4Sm80ELb0ELb1ELb0ELb1ELb0ELb0ELb1ELb1EEENS1_21CollectiveEpilogueFwdINS6_IJS8_SA_S9_EEENS6_IJNS7_ILi1EEESI_SI_EEESC_SE_Li256ELb1ELb1ELb1ELb0EEENS1_36VarlenDynamicPersistentTileSchedulerILi128ELi48ELi256ELi256ELb1ELb1ELb0ELb1ELb0ELb1EEEEEEEEEvNT_6ParamsE,"a",@progbits
	.sectionflags	@""
	.align	4
.nv.constant0._ZN7cutlass13device_kernelIN5flash19enable_sm80_to_sm89INS1_16FlashAttnFwdSm80INS1_25CollectiveMainloopFwdSm80ILi8ELi1ELb1EN4cute5tupleIJNS5_1CILi128EEENS7_ILi48EEENS7_ILi256EEEEEELi256ENS_10bfloat16_tEfNS_4arch4Sm80ELb0ELb1ELb0ELb1ELb0ELb0ELb1ELb1EEENS1_21CollectiveEpilogueFwdINS6_IJS8_SA_S9_EEENS6_IJNS7_ILi1EEESI_SI_EEESC_SE_Li256ELb1ELb1ELb1ELb0EEENS1_36VarlenDynamicPersistentTileSchedulerILi128ELi48ELi256ELi256ELb1ELb1ELb0ELb1ELb0ELb1EEEEEEEEEvNT_6ParamsE:
	.zero		1432


//--------------------- .nv.constant0._ZN7cutlass13device_kernelIN5flash19enable_sm80_to_sm89INS1_16FlashAttnFwdSm80INS1_25CollectiveMainloopFwdSm80ILi8ELi1ELb0EN4cute5tupleIJNS5_1CILi128EEENS7_ILi32EEENS7_ILi256EEEEEELi256ENS_10bfloat16_tEfNS_4arch4Sm80ELb0ELb1ELb0ELb1ELb0ELb1ELb1ELb1EEENS1_21CollectiveEpilogueFwdINS6_IJS8_SA_S9_EEENS6_IJNS7_ILi1EEESI_SI_EEESC_SE_Li256ELb1ELb1ELb1ELb0EEENS1_36VarlenDynamicPersistentTileSchedulerILi128ELi32ELi256ELi256ELb1ELb1ELb0ELb1ELb0ELb1EEEEEEEEEvNT_6ParamsE --------------------------
	.section	.nv.constant0._ZN7cutlass13device_kernelIN5flash19enable_sm80_to_sm89INS1_16FlashAttnFwdSm80INS1_25CollectiveMainloopFwdSm80ILi8ELi1ELb0EN4cute5tupleIJNS5_1CILi128EEENS7_ILi32EEENS7_ILi256EEEEEELi256ENS_10bfloat16_tEfNS_4arch4Sm80ELb0ELb1ELb0ELb1ELb0ELb1ELb1ELb1EEENS1_21CollectiveEpilogueFwdINS6_IJS8_SA_S9_EEENS6_IJNS7_ILi1EEESI_SI_EEESC_SE_Li256ELb1ELb1ELb1ELb0EEENS1_36VarlenDynamicPersistentTileSchedulerILi128ELi32ELi256ELi256ELb1ELb1ELb0ELb1ELb0ELb1EEEEEEEEEvNT_6ParamsE,"a",@progbits
	.sectionflags	@""
	.align	4
.nv.constant0._ZN7cutlass13device_kernelIN5flash19enable_sm80_to_sm89INS1_16FlashAttnFwdSm80INS1_25CollectiveMainloopFwdSm80ILi8ELi1ELb0EN4cute5tupleIJNS5_1CILi128EEENS7_ILi32EEENS7_ILi256EEEEEELi256ENS_10bfloat16_tEfNS_4arch4Sm80ELb0ELb1ELb0ELb1ELb0ELb1ELb1ELb1EEENS1_21CollectiveEpilogueFwdINS6_IJS8_SA_S9_EEENS6_IJNS7_ILi1EEESI_SI_EEESC_SE_Li256ELb1ELb1ELb1ELb0EEENS1_36VarlenDynamicPersistentTileSchedulerILi128ELi32ELi256ELi256ELb1ELb1ELb0ELb1ELb0ELb1EEEEEEEEEvNT_6ParamsE:
	.zero		1432


//--------------------- .nv.constant0._ZN7cutlass13device_kernelIN5flash19enable_sm80_to_sm89INS1_16FlashAttnFwdSm80INS1_25CollectiveMainloopFwdSm80ILi8ELi1ELb1EN4cute5tupleIJNS5_1CILi128EEENS7_ILi64EEENS7_ILi256EEEEEELi256ENS_10bfloat16_tEfNS_4arch4Sm80ELb1ELb0ELb0ELb0ELb0ELb0ELb1ELb1EEENS1_21CollectiveEpilogueFwdINS6_IJS8_SA_S9_EEENS6_IJNS7_ILi1EEESI_SI_EEESC_SE_Li256ELb0ELb1ELb1ELb0EEENS1_30DynamicPersistentTileSchedulerILi256ELi256ELb1ELb1ELb0EEEEEEEEEvNT_6ParamsE --------------------------
	.section	.nv.constant0._ZN7cutlass13device_kernelIN5flash19enable_sm80_to_sm89INS1_16FlashAttnFwdSm80INS1_25CollectiveMainloopFwdSm80ILi8ELi1ELb1EN4cute5tupleIJNS5_1CILi128EEENS7_ILi64EEENS7_ILi256EEEEEELi256ENS_10bfloat16_tEfNS_4arch4Sm80ELb1ELb0ELb0ELb0ELb0ELb0ELb1ELb1EEENS1_21CollectiveEpilogueFwdINS6_IJS8_SA_S9_EEENS6_IJNS7_ILi1EEESI_SI_EEESC_SE_Li256ELb0ELb1ELb1ELb0EEENS1_30DynamicPersistentTileSchedulerILi256ELi256ELb1ELb1ELb0EEEEEEEEEvNT_6ParamsE,"a",@progbits
	.sectionflags	@""
	.align	4
.nv.constant0._ZN7cutlass13device_kernelIN5flash19enable_sm80_to_sm89INS1_16FlashAttnFwdSm80INS1_25CollectiveMainloopFwdSm80ILi8ELi1ELb1EN4cute5tupleIJNS5_1CILi128EEENS7_ILi64EEENS7_ILi256EEEEEELi256ENS_10bfloat16_tEfNS_4arch4Sm80ELb1ELb0ELb0ELb0ELb0ELb0ELb1ELb1EEENS1_21CollectiveEpilogueFwdINS6_IJS8_SA_S9_EEENS6_IJNS7_ILi1EEESI_SI_EEESC_SE_Li256ELb0ELb1ELb1ELb0EEENS1_30DynamicPersistentTileSchedulerILi256ELi256ELb1ELb1ELb0EEEEEEEEEvNT_6ParamsE:
	.zero		1416


//--------------------- .nv.constant0._ZN7cutlass13device_kernelIN5flash19enable_sm80_to_sm89INS1_16FlashAttnFwdSm80INS1_25CollectiveMainloopFwdSm80ILi8ELi1ELb1EN4cute5tupleIJNS5_1CILi128EEENS7_ILi48EEENS7_ILi256EEEEEELi256ENS_10bfloat16_tEfNS_4arch4Sm80ELb1ELb0ELb0ELb1ELb0ELb0ELb1ELb1EEENS1_21CollectiveEpilogueFwdINS6_IJS8_SA_S9_EEENS6_IJNS7_ILi1EEESI_SI_EEESC_SE_Li256ELb1ELb1ELb1ELb0EEENS1_36VarlenDynamicPersistentTileSchedulerILi128ELi48ELi256ELi256ELb1ELb1ELb0ELb1ELb1ELb1EEEEEEEEEvNT_6ParamsE --------------------------
	.section	.nv.constant0._ZN7cutlass13device_kernelIN5flash19enable_sm80_to_sm89INS1_16FlashAttnFwdSm80INS1_25CollectiveMainloopFwdSm80ILi8ELi1ELb1EN4cute5tupleIJNS5_1CILi128EEENS7_ILi48EEENS7_ILi256EEEEEELi256ENS_10bfloat16_tEfNS_4arch4Sm80ELb1ELb0ELb0ELb1ELb0ELb0ELb1ELb1EEENS1_21CollectiveEpilogueFwdINS6_IJS8_SA_S9_EEENS6_IJNS7_ILi1EEESI_SI_EEESC_SE_Li256ELb1ELb1ELb1ELb0EEENS1_36VarlenDynamicPersistentTileSchedulerILi128ELi48ELi256ELi256ELb1ELb1ELb0ELb1ELb1ELb1EEEEEEEEEvNT_6ParamsE,"a",@progbits
	.sectionflags	@""
	.align	4
.nv.constant0._ZN7cutlass13device_kernelIN5flash19enable_sm80_to_sm89INS1_16FlashAttnFwdSm80INS1_25CollectiveMainloopFwdSm80ILi8ELi1ELb1EN4cute5tupleIJNS5_1CILi128EEENS7_ILi48EEENS7_ILi256EEEEEELi256ENS_10bfloat16_tEfNS_4arch4Sm80ELb1ELb0ELb0ELb1ELb0ELb0ELb1ELb1EEENS1_21CollectiveEpilogueFwdINS6_IJS8_SA_S9_EEENS6_IJNS7_ILi1EEESI_SI_EEESC_SE_Li256ELb1ELb1ELb1ELb0EEENS1_36VarlenDynamicPersistentTileSchedulerILi128ELi48ELi256ELi256ELb1ELb1ELb0ELb1ELb1ELb1EEEEEEEEEvNT_6ParamsE:
	.zero		1432


//--------------------- .nv.constant0._ZN7cutlass13device_kernelIN5flash19enable_sm80_to_sm89INS1_16FlashAttnFwdSm80INS1_25CollectiveMainloopFwdSm80ILi8ELi1ELb0EN4cute5tupleIJNS5_1CILi128EEENS7_ILi32EEENS7_ILi256EEEEEELi256ENS_10bfloat16_tEfNS_4arch4Sm80ELb1ELb0ELb0ELb1ELb0ELb1ELb1ELb1EEENS1_21CollectiveEpilogueFwdINS6_IJS8_SA_S9_EEENS6_IJNS7_ILi1EEESI_SI_EEESC_SE_Li256ELb1ELb1ELb1ELb0EEENS1_36VarlenDynamicPersistentTileSchedulerILi128ELi32ELi256ELi256ELb1ELb1ELb0ELb1ELb1ELb1EEEEEEEEEvNT_6ParamsE --------------------------
	.section	.nv.constant0._ZN7cutlass13device_kernelIN5flash19enable_sm80_to_sm89INS1_16FlashAttnFwdSm80INS1_25CollectiveMainloopFwdSm80ILi8ELi1ELb0EN4cute5tupleIJNS5_1CILi128EEENS7_ILi32EEENS7_ILi256EEEEEELi256ENS_10bfloat16_tEfNS_4arch4Sm80ELb1ELb0ELb0ELb1ELb0ELb1ELb1ELb1EEENS1_21CollectiveEpilogueFwdINS6_IJS8_SA_S9_EEENS6_IJNS7_ILi1EEESI_SI_EEESC_SE_Li256ELb1ELb1ELb1ELb0EEENS1_36VarlenDynamicPersistentTileSchedulerILi128ELi32ELi256ELi256ELb1ELb1ELb0ELb1ELb1ELb1EEEEEEEEEvNT_6ParamsE,"a",@progbits
	.sectionflags	@""
	.align	4
.nv.constant0._ZN7cutlass13device_kernelIN5flash19enable_sm80_to_sm89INS1_16FlashAttnFwdSm80INS1_25CollectiveMainloopFwdSm80ILi8ELi1ELb0EN4cute5tupleIJNS5_1CILi128EEENS7_ILi32EEENS7_ILi256EEEEEELi256ENS_10bfloat16_tEfNS_4arch4Sm80ELb1ELb0ELb0ELb1ELb0ELb1ELb1ELb1EEENS1_21CollectiveEpilogueFwdINS6_IJS8_SA_S9_EEENS6_IJNS7_ILi1EEESI_SI_EEESC_SE_Li256ELb1ELb1ELb1ELb0EEENS1_36VarlenDynamicPersistentTileSchedulerILi128ELi32ELi256ELi256ELb1ELb1ELb0ELb1ELb1ELb1EEEEEEEEEvNT_6ParamsE:
	.zero		1432


//--------------------- .nv.constant0._ZN7cutlass13device_kernelIN5flash19enable_sm80_to_sm89INS1_16FlashAttnFwdSm80INS1_25CollectiveMainloopFwdSm80ILi8ELi1ELb0EN4cute5tupleIJNS5_1CILi128EEENS7_ILi96EEENS7_ILi256EEEEEELi256ENS_10bfloat16_tEfNS_4arch4Sm80ELb0ELb0ELb0ELb0ELb0ELb0ELb1ELb1EEENS1_21CollectiveEpilogueFwdINS6_IJS8_SA_S9_EEENS6_IJNS7_ILi1EEESI_SI_EEESC_SE_Li256ELb0ELb1ELb1ELb0EEENS1_19SingleTileSchedulerILb0ELb1ELb1ELi128EEEEEEEEEvNT_6ParamsE --------------------------
	.section	.nv.constant0._ZN7cutlass13device_kernelIN5flash19enable_sm80_to_sm89INS1_16FlashAttnFwdSm80INS1_25CollectiveMainloopFwdSm80ILi8ELi1ELb0EN4cute5tupleIJNS5_1CILi128EEENS7_ILi96EEENS7_ILi256EEEEEELi256ENS_10bfloat16_tEfNS_4arch4Sm80ELb0ELb0ELb0ELb0ELb0ELb0ELb1ELb1EEENS1_21CollectiveEpilogueFwdINS6_IJS8_SA_S9_EEENS6_IJNS7_ILi1EEESI_SI_EEESC_SE_Li256ELb0ELb1ELb1ELb0EEENS1_19SingleTileSchedulerILb0ELb1ELb1ELi128EEEEEEEEEvNT_6ParamsE,"a",@progbits
	.sectionflags	@""
	.align	4
.nv.constant0._ZN7cutlass13device_kernelIN5flash19enable_sm80_to_sm89INS1_16FlashAttnFwdSm80INS1_25CollectiveMainloopFwdSm80ILi8ELi1ELb0EN4cute5tupleIJNS5_1CILi128EEENS7_ILi96EEENS7_ILi256EEEEEELi256ENS_10bfloat16_tEfNS_4arch4Sm80ELb0ELb0ELb0ELb0ELb0ELb0ELb1ELb1EEENS1_21CollectiveEpilogueFwdINS6_IJS8_SA_S9_EEENS6_IJNS7_ILi1EEESI_SI_EEESC_SE_Li256ELb0ELb1ELb1ELb0EEENS1_19SingleTileSchedulerILb0ELb1ELb1ELi128EEEEEEEEEvNT_6ParamsE:
	.zero		1400


//--------------------- .nv.constant0._ZN7cutlass13device_kernelIN5flash19enable_sm80_to_sm89INS1_16FlashAttnFwdSm80INS1_25CollectiveMainloopFwdSm80ILi8ELi1ELb0EN4cute5tupleIJNS5_1CILi128EEENS7_ILi64EEENS7_ILi256EEEEEELi256ENS_10bfloat16_tEfNS_4arch4Sm80ELb0ELb0ELb0ELb1ELb0ELb0ELb1ELb1EEENS1_21CollectiveEpilogueFwdINS6_IJS8_SA_S9_EEENS6_IJNS7_ILi1EEESI_SI_EEESC_SE_Li256ELb1ELb1ELb1ELb0EEENS1_36VarlenDynamicPersistentTileSchedulerILi128ELi64ELi256ELi256ELb1ELb1ELb0ELb0ELb1ELb1EEEEEEEEEvNT_6ParamsE --------------------------
	.section	.nv.constant0._ZN7cutlass13device_kernelIN5flash19enable_sm80_to_sm89INS1_16FlashAttnFwdSm80INS1_25CollectiveMainloopFwdSm80ILi8ELi1ELb0EN4cute5tupleIJNS5_1CILi128EEENS7_ILi64EEENS7_ILi256EEEEEELi256ENS_10bfloat16_tEfNS_4arch4Sm80ELb0ELb0ELb0ELb1ELb0ELb0ELb1ELb1EEENS1_21CollectiveEpilogueFwdINS6_IJS8_SA_S9_EEENS6_IJNS7_ILi1EEESI_SI_EEESC_SE_Li256ELb1ELb1ELb1ELb0EEENS1_36VarlenDynamicPersistentTileSchedulerILi128ELi64ELi256ELi256ELb1ELb1ELb0ELb0ELb1ELb1EEEEEEEEEvNT_6ParamsE,"a",@progbits
	.sectionflags	@""
	.align	4
.nv.constant0._ZN7cutlass13device_kernelIN5flash19enable_sm80_to_sm89INS1_16FlashAttnFwdSm80INS1_25CollectiveMainloopFwdSm80ILi8ELi1ELb0EN4cute5tupleIJNS5_1CILi128EEENS7_ILi64EEENS7_ILi256EEEEEELi256ENS_10bfloat16_tEfNS_4arch4Sm80ELb0ELb0ELb0ELb1ELb0ELb0ELb1ELb1EEENS1_21CollectiveEpilogueFwdINS6_IJS8_SA_S9_EEENS6_IJNS7_ILi1EEESI_SI_EEESC_SE_Li256ELb1ELb1ELb1ELb0EEENS1_36VarlenDynamicPersistentTileSchedulerILi128ELi64ELi256ELi256ELb1ELb1ELb0ELb0ELb1ELb1EEEEEEEEEvNT_6ParamsE:
	.zero		1432


//--------------------- .nv.constant0._ZN7cutlass13device_kernelIN5flash19enable_sm80_to_sm89INS1_16FlashAttnFwdSm80INS1_25CollectiveMainloopFwdSm80ILi8ELi1ELb0EN4cute5tupleIJNS5_1CILi128EEENS7_ILi48EEENS7_ILi256EEEEEELi256ENS_10bfloat16_tEfNS_4arch4Sm80ELb0ELb0ELb0ELb1ELb0ELb1ELb1ELb1EEENS1_21CollectiveEpilogueFwdINS6_IJS8_SA_S9_EEENS6_IJNS7_ILi1EEESI_SI_EEESC_SE_Li256ELb1ELb1ELb1ELb0EEENS1_36VarlenDynamicPersistentTileSchedulerILi128ELi48ELi256ELi256ELb1ELb1ELb0ELb0ELb1ELb1EEEEEEEEEvNT_6ParamsE --------------------------
	.section	.nv.constant0._ZN7cutlass13device_kernelIN5flash19enable_sm80_to_sm89INS1_16FlashAttnFwdSm80INS1_25CollectiveMainloopFwdSm80ILi8ELi1ELb0EN4cute5tupleIJNS5_1CILi128EEENS7_ILi48EEENS7_ILi256EEEEEELi256ENS_10bfloat16_tEfNS_4arch4Sm80ELb0ELb0ELb0ELb1ELb0ELb1ELb1ELb1EEENS1_21CollectiveEpilogueFwdINS6_IJS8_SA_S9_EEENS6_IJNS7_ILi1EEESI_SI_EEESC_SE_Li256ELb1ELb1ELb1ELb0EEENS1_36VarlenDynamicPersistentTileSchedulerILi128ELi48ELi256ELi256ELb1ELb1ELb0ELb0ELb1ELb1EEEEEEEEEvNT_6ParamsE,"a",@progbits
	.sectionflags	@""
	.align	4
.nv.constant0._ZN7cutlass13device_kernelIN5flash19enable_sm80_to_sm89INS1_16FlashAttnFwdSm80INS1_25CollectiveMainloopFwdSm80ILi8ELi1ELb0EN4cute5tupleIJNS5_1CILi128EEENS7_ILi48EEENS7_ILi256EEEEEELi256ENS_10bfloat16_tEfNS_4arch4Sm80ELb0ELb0ELb0ELb1ELb0ELb1ELb1ELb1EEENS1_21CollectiveEpilogueFwdINS6_IJS8_SA_S9_EEENS6_IJNS7_ILi1EEESI_SI_EEESC_SE_Li256ELb1ELb1ELb1ELb0EEENS1_36VarlenDynamicPersistentTileSchedulerILi128ELi48ELi256ELi256ELb1ELb1ELb0ELb0ELb1ELb1EEEEEEEEEvNT_6ParamsE:
	.zero		1432


//--------------------- .nv.constant0._ZN7cutlass13device_kernelIN5flash19enable_sm80_to_sm89INS1_16FlashAttnFwdSm80INS1_25CollectiveMainloopFwdSm80ILi8ELi1ELb0EN4cute5tupleIJNS5_1CILi128EEENS7_ILi64EEENS7_ILi256EEEEEELi256ENS_10bfloat16_tEfNS_4arch4Sm80ELb0ELb1ELb0ELb0ELb0ELb0ELb1ELb1EEENS1_21CollectiveEpilogueFwdINS6_IJS8_SA_S9_EEENS6_IJNS7_ILi1EEESI_SI_EEESC_SE_Li256ELb0ELb1ELb1ELb0EEENS1_19SingleTileSchedulerILb0ELb1ELb1ELi128EEEEEEEEEvNT_6ParamsE --------------------------
	.section	.nv.constant0._ZN7cutlass13device_kernelIN5flash19enable_sm80_to_sm89INS1_16FlashAttnFwdSm80INS1_25CollectiveMainloopFwdSm80ILi8ELi1ELb0EN4cute5tupleIJNS5_1CILi128EEENS7_ILi64EEENS7_ILi256EEEEEELi256ENS_10bfloat16_tEfNS_4arch4Sm80ELb0ELb1ELb0ELb0ELb0ELb0ELb1ELb1EEENS1_21CollectiveEpilogueFwdINS6_IJS8_SA_S9_EEENS6_IJNS7_ILi1EEESI_SI_EEESC_SE_Li256ELb0ELb1ELb1ELb0EEENS1_19SingleTileSchedulerILb0ELb1ELb1ELi128EEEEEEEEEvNT_6ParamsE,"a",@progbits
	.sectionflags	@""
	.align	4
.nv.constant0._ZN7cutlass13device_kernelIN5flash19enable_sm80_to_sm89INS1_16FlashAttnFwdSm80INS1_25CollectiveMainloopFwdSm80ILi8ELi1ELb0EN4cute5tupleIJNS5_1CILi128EEENS7_ILi64EEENS7_ILi256EEEEEELi256ENS_10bfloat16_tEfNS_4arch4Sm80ELb0ELb1ELb0ELb0ELb0ELb0ELb1ELb1EEENS1_21CollectiveEpilogueFwdINS6_IJS8_SA_S9_EEENS6_IJNS7_ILi1EEESI_SI_EEESC_SE_Li256ELb0ELb1ELb1ELb0EEENS1_19SingleTileSchedulerILb0ELb1ELb1ELi128EEEEEEEEEvNT_6ParamsE:
	.zero		1400


//--------------------- .nv.constant0._ZN7cutlass13device_kernelIN5flash19enable_sm80_to_sm89INS1_16FlashAttnFwdSm80INS1_25CollectiveMainloopFwdSm80ILi8ELi1ELb0EN4cute5tupleIJNS5_1CILi128EEENS7_ILi64EEENS7_ILi256EEEEEELi256ENS_10bfloat16_tEfNS_4arch4Sm80ELb0ELb1ELb0ELb1ELb0ELb0ELb1ELb1EEENS1_21CollectiveEpilogueFwdINS6_IJS8_SA_S9_EEENS6_IJNS7_ILi1EEESI_SI_EEESC_SE_Li256ELb1ELb1ELb1ELb0EEENS1_36VarlenDynamicPersistentTileSchedulerILi128ELi64ELi256ELi256ELb1ELb1ELb0ELb1ELb0ELb1EEEEEEEEEvNT_6ParamsE --------------------------
	.section	.nv.constant0._ZN7cutlass13device_kernelIN5flash19enable_sm80_to_sm89INS1_16FlashAttnFwdSm80INS1_25CollectiveMainloopFwdSm80ILi8ELi1ELb0EN4cute5tupleIJNS5_1CILi128EEENS7_ILi64EEENS7_ILi256EEEEEELi256ENS_10bfloat16_tEfNS_4arch4Sm80ELb0ELb1ELb0ELb1ELb0ELb0ELb1ELb1EEENS1_21CollectiveEpilogueFwdINS6_IJS8_SA_S9_EEENS6_IJNS7_ILi1EEESI_SI_EEESC_SE_Li256ELb1ELb1ELb1ELb0EEENS1_36VarlenDynamicPersistentTileSchedulerILi128ELi64ELi256ELi256ELb1ELb1ELb0ELb1ELb0ELb1EEEEEEEEEvNT_6ParamsE,"a",@progbits
	.sectionflags	@""
	.align	4
.nv.constant0._ZN7cutlass13device_kernelIN5flash19enable_sm80_to_sm89INS1_16FlashAttnFwdSm80INS1_25CollectiveMainloopFwdSm80ILi8ELi1ELb0EN4cute5tupleIJNS5_1CILi128EEENS7_ILi64EEENS7_ILi256EEEEEELi256ENS_10bfloat16_tEfNS_4arch4Sm80ELb0ELb1ELb0ELb1ELb0ELb0ELb1ELb1EEENS1_21CollectiveEpilogueFwdINS6_IJS8_SA_S9_EEENS6_IJNS7_ILi1EEESI_SI_EEESC_SE_Li256ELb1ELb1ELb1ELb0EEENS1_36VarlenDynamicPersistentTileSchedulerILi128ELi64ELi256ELi256ELb1ELb1ELb0ELb1ELb0ELb1EEEEEEEEEvNT_6ParamsE:
	.zero		1432


//--------------------- .nv.constant0._ZN7cutlass13device_kernelIN5flash19enable_sm80_to_sm89INS1_16FlashAttnFwdSm80INS1_25CollectiveMainloopFwdSm80ILi8ELi1ELb0EN4cute5tupleIJNS5_1CILi128EEENS7_ILi48EEENS7_ILi256EEEEEELi256ENS_10bfloat16_tEfNS_4arch4Sm80ELb0ELb1ELb0ELb1ELb0ELb1ELb1ELb1EEENS1_21CollectiveEpilogueFwdINS6_IJS8_SA_S9_EEENS6_IJNS7_ILi1EEESI_SI_EEESC_SE_Li256ELb1ELb1ELb1ELb0EEENS1_36VarlenDynamicPersistentTileSchedulerILi128ELi48ELi256ELi256ELb1ELb1ELb0ELb1ELb0ELb1EEEEEEEEEvNT_6ParamsE --------------------------
	.section	.nv.constant0._ZN7cutlass13device_kernelIN5flash19enable_sm80_to_sm89INS1_16FlashAttnFwdSm80INS1_25CollectiveMainloopFwdSm80ILi8ELi1ELb0EN4cute5tupleIJNS5_1CILi128EEENS7_ILi48EEENS7_ILi256EEEEEELi256ENS_10bfloat16_tEfNS_4arch4Sm80ELb0ELb1ELb0ELb1ELb0ELb1ELb1ELb1EEENS1_21CollectiveEpilogueFwdINS6_IJS8_SA_S9_EEENS6_IJNS7_ILi1EEESI_SI_EEESC_SE_Li256ELb1ELb1ELb1ELb0EEENS1_36VarlenDynamicPersistentTileSchedulerILi128ELi48ELi256ELi256ELb1ELb1ELb0ELb1ELb0ELb1EEEEEEEEEvNT_6ParamsE,"a",@progbits
	.sectionflags	@""
	.align	4
.nv.constant0._ZN7cutlass13device_kernelIN5flash19enable_sm80_to_sm89INS1_16FlashAttnFwdSm80INS1_25CollectiveMainloopFwdSm80ILi8ELi1ELb0EN4cute5tupleIJNS5_1CILi128EEENS7_ILi48EEENS7_ILi256EEEEEELi256ENS_10bfloat16_tEfNS_4arch4Sm80ELb0ELb1ELb0ELb1ELb0ELb1ELb1ELb1EEENS1_21CollectiveEpilogueFwdINS6_IJS8_SA_S9_EEENS6_IJNS7_ILi1EEESI_SI_EEESC_SE_Li256ELb1ELb1ELb1ELb0EEENS1_36VarlenDynamicPersistentTileSchedulerILi128ELi48ELi256ELi256ELb1ELb1ELb0ELb1ELb0ELb1EEEEEEEEEvNT_6ParamsE:
	.zero		1432


//--------------------- .nv.constant0._ZN7cutlass13device_kernelIN5flash19enable_sm80_to_sm89INS1_16FlashAttnFwdSm80INS1_25CollectiveMainloopFwdSm80ILi8ELi1ELb0EN4cute5tupleIJNS5_1CILi128EEENS7_ILi96EEENS7_ILi256EEEEEELi256ENS_10bfloat16_tEfNS_4arch4Sm80ELb1ELb0ELb0ELb0ELb0ELb0ELb1ELb1EEENS1_21CollectiveEpilogueFwdINS6_IJS8_SA_S9_EEENS6_IJNS7_ILi1EEESI_SI_EEESC_SE_Li256ELb0ELb1ELb1ELb0EEENS1_30DynamicPersistentTileSchedulerILi256ELi256ELb1ELb1ELb0EEEEEEEEEvNT_6ParamsE --------------------------
	.section	.nv.constant0._ZN7cutlass13device_kernelIN5flash19enable_sm80_to_sm89INS1_16FlashAttnFwdSm80INS1_25CollectiveMainloopFwdSm80ILi8ELi1ELb0EN4cute5tupleIJNS5_1CILi128EEENS7_ILi96EEENS7_ILi256EEEEEELi256ENS_10bfloat16_tEfNS_4arch4Sm80ELb1ELb0ELb0ELb0ELb0ELb0ELb1ELb1EEENS1_21CollectiveEpilogueFwdINS6_IJS8_SA_S9_EEENS6_IJNS7_ILi1EEESI_SI_EEESC_SE_Li256ELb0ELb1ELb1ELb0EEENS1_30DynamicPersistentTileSchedulerILi256ELi256ELb1ELb1ELb0EEEEEEEEEvNT_6ParamsE,"a",@progbits
	.sectionflags	@""
	.align	4
.nv.constant0._ZN7cutlass13device_kernelIN5flash19enable_sm80_to_sm89INS1_16FlashAttnFwdSm80INS1_25CollectiveMainloopFwdSm80ILi8ELi1ELb0EN4cute5tupleIJNS5_1CILi128EEENS7_ILi96EEENS7_ILi256EEEEEELi256ENS_10bfloat16_tEfNS_4arch4Sm80ELb1ELb0ELb0ELb0ELb0ELb0ELb1ELb1EEENS1_21CollectiveEpilogueFwdINS6_IJS8_SA_S9_EEENS6_IJNS7_ILi1EEESI_SI_EEESC_SE_Li256ELb0ELb1ELb1ELb0EEENS1_30DynamicPersistentTileSchedulerILi256ELi256ELb1ELb1ELb0EEEEEEEEEvNT_6ParamsE:
	.zero		1416


//--------------------- .nv.constant0._ZN7cutlass13device_kernelIN5flash19enable_sm80_to_sm89INS1_16FlashAttnFwdSm80INS1_25CollectiveMainloopFwdSm80ILi8ELi1ELb0EN4cute5tupleIJNS5_1CILi128EEENS7_ILi64EEENS7_ILi256EEEEEELi256ENS_10bfloat16_tEfNS_4arch4Sm80ELb1ELb0ELb0ELb1ELb0ELb0ELb1ELb1EEENS1_21CollectiveEpilogueFwdINS6_IJS8_SA_S9_EEENS6_IJNS7_ILi1EEESI_SI_EEESC_SE_Li256ELb1ELb1ELb1ELb0EEENS1_36VarlenDynamicPersistentTileSchedulerILi128ELi64ELi256ELi256ELb1ELb1ELb0ELb1ELb1ELb1EEEEEEEEEvNT_6ParamsE --------------------------
	.section	.nv.constant0._ZN7cutlass13device_kernelIN5flash19enable_sm80_to_sm89INS1_16FlashAttnFwdSm80INS1_25CollectiveMainloopFwdSm80ILi8ELi1ELb0EN4cute5tupleIJNS5_1CILi128EEENS7_ILi64EEENS7_ILi256EEEEEELi256ENS_10bfloat16_tEfNS_4arch4Sm80ELb1ELb0ELb0ELb1ELb0ELb0ELb1ELb1EEENS1_21CollectiveEpilogueFwdINS6_IJS8_SA_S9_EEENS6_IJNS7_ILi1EEESI_SI_EEESC_SE_Li256ELb1ELb1ELb1ELb0EEENS1_36VarlenDynamicPersistentTileSchedulerILi128ELi64ELi256ELi256ELb1ELb1ELb0ELb1ELb1ELb1EEEEEEEEEvNT_6ParamsE,"a",@progbits
	.sectionflags	@""
	.align	4
.nv.constant0._ZN7cutlass13device_kernelIN5flash19enable_sm80_to_sm89INS1_16FlashAttnFwdSm80INS1_25CollectiveMainloopFwdSm80ILi8ELi1ELb0EN4cute5tupleIJNS5_1CILi128EEENS7_ILi64EEENS7_ILi256EEEEEELi256ENS_10bfloat16_tEfNS_4arch4Sm80ELb1ELb0ELb0ELb1ELb0ELb0ELb1ELb1EEENS1_21CollectiveEpilogueFwdINS6_IJS8_SA_S9_EEENS6_IJNS7_ILi1EEESI_SI_EEESC_SE_Li256ELb1ELb1ELb1ELb0EEENS1_36VarlenDynamicPersistentTileSchedulerILi128ELi64ELi256ELi256ELb1ELb1ELb0ELb1ELb1ELb1EEEEEEEEEvNT_6ParamsE:
	.zero		1432


//--------------------- .nv.constant0._ZN7cutlass13device_kernelIN5flash19enable_sm80_to_sm89INS1_16FlashAttnFwdSm80INS1_25CollectiveMainloopFwdSm80ILi8ELi1ELb0EN4cute5tupleIJNS5_1CILi128EEENS7_ILi48EEENS7_ILi256EEEEEELi256ENS_10bfloat16_tEfNS_4arch4Sm80ELb1ELb0ELb0ELb1ELb0ELb1ELb1ELb1EEENS1_21CollectiveEpilogueFwdINS6_IJS8_SA_S9_EEENS6_IJNS7_ILi1EEESI_SI_EEESC_SE_Li256ELb1ELb1ELb1ELb0EEENS1_36VarlenDynamicPersistentTileSchedulerILi128ELi48ELi256ELi256ELb1ELb1ELb0ELb1ELb1ELb1EEEEEEEEEvNT_6ParamsE --------------------------
	.section	.nv.constant0._ZN7cutlass13device_kernelIN5flash19enable_sm80_to_sm89INS1_16FlashAttnFwdSm80INS1_25CollectiveMainloopFwdSm80ILi8ELi1ELb0EN4cute5tupleIJNS5_1CILi128EEENS7_ILi48EEENS7_ILi256EEEEEELi256ENS_10bfloat16_tEfNS_4arch4Sm80ELb1ELb0ELb0ELb1ELb0ELb1ELb1ELb1EEENS1_21CollectiveEpilogueFwdINS6_IJS8_SA_S9_EEENS6_IJNS7_ILi1EEESI_SI_EEESC_SE_Li256ELb1ELb1ELb1ELb0EEENS1_36VarlenDynamicPersistentTileSchedulerILi128ELi48ELi256ELi256ELb1ELb1ELb0ELb1ELb1ELb1EEEEEEEEEvNT_6ParamsE,"a",@progbits
	.sectionflags	@""
	.align	4
.nv.constant0._ZN7cutlass13device_kernelIN5flash19enable_sm80_to_sm89INS1_16FlashAttnFwdSm80INS1_25CollectiveMainloopFwdSm80ILi8ELi1ELb0EN4cute5tupleIJNS5_1CILi128EEENS7_ILi48EEENS7_ILi256EEEEEELi256ENS_10bfloat16_tEfNS_4arch4Sm80ELb1ELb0ELb0ELb1ELb0ELb1ELb1ELb1EEENS1_21CollectiveEpilogueFwdINS6_IJS8_SA_S9_EEENS6_IJNS7_ILi1EEESI_SI_EEESC_SE_Li256ELb1ELb1ELb1ELb0EEENS1_36VarlenDynamicPersistentTileSchedulerILi128ELi48ELi256ELi256ELb1ELb1ELb0ELb1ELb1ELb1EEEEEEEEEvNT_6ParamsE:
	.zero		1432


//--------------------- .text._ZN7cutlass13device_kernelIN5flash19enable_sm80_to_sm89INS1_16FlashAttnFwdSm80INS1_25CollectiveMainloopFwdSm80ILi8ELi1ELb1EN4cute5tupleIJNS5_1CILi128EEENS7_ILi64EEENS7_ILi256EEEEEELi256ENS_10bfloat16_tEfNS_4arch4Sm80ELb0ELb0ELb0ELb0ELb0ELb0ELb1ELb1EEENS1_21CollectiveEpilogueFwdINS6_IJS8_SA_S9_EEENS6_IJNS7_ILi1EEESI_SI_EEESC_SE_Li256ELb0ELb1ELb1ELb0EEENS1_19SingleTileSchedulerILb0ELb1ELb1ELi128EEEEEEEEEvNT_6ParamsE --------------------------
	.section	.text._ZN7cutlass13device_kernelIN5flash19enable_sm80_to_sm89INS1_16FlashAttnFwdSm80INS1_25CollectiveMainloopFwdSm80ILi8ELi1ELb1EN4cute5tupleIJNS5_1CILi128EEENS7_ILi64EEENS7_ILi256EEEEEELi256ENS_10bfloat16_tEfNS_4arch4Sm80ELb0ELb0ELb0ELb0ELb0ELb0ELb1ELb1EEENS1_21CollectiveEpilogueFwdINS6_IJS8_SA_S9_EEENS6_IJNS7_ILi1EEESI_SI_EEESC_SE_Li256ELb0ELb1ELb1ELb0EEENS1_19SingleTileSchedulerILb0ELb1ELb1ELi128EEEEEEEEEvNT_6ParamsE,"ax",@progbits
	.sectioninfo	@"SHI_REGISTERS=255"
	.align	128
.text._ZN7cutlass13device_kernelIN5flash19enable_sm80_to_sm89INS1_16FlashAttnFwdSm80INS1_25CollectiveMainloopFwdSm80ILi8ELi1ELb1EN4cute5tupleIJNS5_1CILi128EEENS7_ILi64EEENS7_ILi256EEEEEELi256ENS_10bfloat16_tEfNS_4arch4Sm80ELb0ELb0ELb0ELb0ELb0ELb0ELb1ELb1EEENS1_21CollectiveEpilogueFwdINS6_IJS8_SA_S9_EEENS6_IJNS7_ILi1EEESI_SI_EEESC_SE_Li256ELb0ELb1ELb1ELb0EEENS1_19SingleTileSchedulerILb0ELb1ELb1ELi128EEEEEEEEEvNT_6ParamsE:
        .type           _ZN7cutlass13device_kernelIN5flash19enable_sm80_to_sm89INS1_16FlashAttnFwdSm80INS1_25CollectiveMainloopFwdSm80ILi8ELi1ELb1EN4cute5tupleIJNS5_1CILi128EEENS7_ILi64EEENS7_ILi256EEEEEELi256ENS_10bfloat16_tEfNS_4arch4Sm80ELb0ELb0ELb0ELb0ELb0ELb0ELb1ELb1EEENS1_21CollectiveEpilogueFwdINS6_IJS8_SA_S9_EEENS6_IJNS7_ILi1EEESI_SI_EEESC_SE_Li256ELb0ELb1ELb1ELb0EEENS1_19SingleTileSchedulerILb0ELb1ELb1ELi128EEEEEEEEEvNT_6ParamsE,@function
        .size           _ZN7cutlass13device_kernelIN5flash19enable_sm80_to_sm89INS1_16FlashAttnFwdSm80INS1_25CollectiveMainloopFwdSm80ILi8ELi1ELb1EN4cute5tupleIJNS5_1CILi128EEENS7_ILi64EEENS7_ILi256EEEEEELi256ENS_10bfloat16_tEfNS_4arch4Sm80ELb0ELb0ELb0ELb0ELb0ELb0ELb1ELb1EEENS1_21CollectiveEpilogueFwdINS6_IJS8_SA_S9_EEENS6_IJNS7_ILi1EEESI_SI_EEESC_SE_Li256ELb0ELb1ELb1ELb0EEENS1_19SingleTileSchedulerILb0ELb1ELb1ELi128EEEEEEEEEvNT_6ParamsE,(.L_x_2584 - _ZN7cutlass13device_kernelIN5flash19enable_sm80_to_sm89INS1_16FlashAttnFwdSm80INS1_25CollectiveMainloopFwdSm80ILi8ELi1ELb1EN4cute5tupleIJNS5_1CILi128EEENS7_ILi64EEENS7_ILi256EEEEEELi256ENS_10bfloat16_tEfNS_4arch4Sm80ELb0ELb0ELb0ELb0ELb0ELb0ELb1ELb1EEENS1_21CollectiveEpilogueFwdINS6_IJS8_SA_S9_EEENS6_IJNS7_ILi1EEESI_SI_EEESC_SE_Li256ELb0ELb1ELb1ELb0EEENS1_19SingleTileSchedulerILb0ELb1ELb1ELi128EEEEEEEEEvNT_6ParamsE)
        .other          _ZN7cutlass13device_kernelIN5flash19enable_sm80_to_sm89INS1_16FlashAttnFwdSm80INS1_25CollectiveMainloopFwdSm80ILi8ELi1ELb1EN4cute5tupleIJNS5_1CILi128EEENS7_ILi64EEENS7_ILi256EEEEEELi256ENS_10bfloat16_tEfNS_4arch4Sm80ELb0ELb0ELb0ELb0ELb0ELb0ELb1ELb1EEENS1_21CollectiveEpilogueFwdINS6_IJS8_SA_S9_EEENS6_IJNS7_ILi1EEESI_SI_EEESC_SE_Li256ELb0ELb1ELb1ELb0EEENS1_19SingleTileSchedulerILb0ELb1ELb1ELi128EEEEEEEEEvNT_6ParamsE,@"STO_CUDA_ENTRY STV_DEFAULT"
_ZN7cutlass13device_kernelIN5flash19enable_sm80_to_sm89INS1_16FlashAttnFwdSm80INS1_25CollectiveMainloopFwdSm80ILi8ELi1ELb1EN4cute5tupleIJNS5_1CILi128EEENS7_ILi64EEENS7_ILi256EEEEEELi256ENS_10bfloat16_tEfNS_4arch4Sm80ELb0ELb0ELb0ELb0ELb0ELb0ELb1ELb1EEENS1_21CollectiveEpilogueFwdINS6_IJS8_SA_S9_EEENS6_IJNS7_ILi1EEESI_SI_EEESC_SE_Li256ELb0ELb1ELb1ELb0EEENS1_19SingleTileSchedulerILb0ELb1ELb1ELi128EEEEEEEEEvNT_6ParamsE:
[----:B------:R-:W-:Y:S02]  /*0000*/  MOV R1, c[0x0][0x28] ;  /* 0x00000a0000017a02 */ /* 0x000fe40000000f00 */
[----:B------:R-:W1:Y:S01]  /*0010*/  S2R R164, SR_TID.X ;  /* 0x0000000000a47919 */ /* 0x000e620000002100 */
[----:B------:R-:W2:Y:S01]  /*0020*/  S2UR UR6, SR_CTAID.Y ;  /* 0x00000000000679c3 */ /* 0x000ea20000002600 */
[----:B------:R-:W-:Y:S02]  /*0030*/  IADD3 R1, R1, -0x98, RZ ;  /* 0xffffff6801017810 */ /* 0x000fe40007ffe0ff */
[----:B------:R-:W3:Y:S01]  /*0040*/  S2R R12, SR_CTAID.Z ;  /* 0x00000000000c7919 */ /* 0x000ee20000002700 */
[----:B-1----:R-:W-:-:S06]  /*0050*/  SHF.R.U32.HI R0, RZ, 0x5, R164 ;  /* 0x00000005ff007819 */ /* 0x002fcc00000116a4 */
[----:B------:R-:W1:Y:S02]  /*0060*/  SHFL.IDX PT, R0, R0, RZ, 0x1f ;  /* 0x00001fff00007589 */ /* 0x000e6400000e0000 */
[----:B-1----:R-:W-:-:S13]  /*0070*/  ISETP.NE.AND P0, PT, R0, RZ, PT ;  /* 0x000000ff0000720c */ /* 0x002fda0003f05270 */
[----:B--2---:R-:W-:Y:S05]  /*0080*/  @!P0 BRA `(.L_x_0) ;  /* 0x0000009000008947 */ /* 0x004fea0003800000 */
[----:B---3--:R-:W-:Y:S01]  /*0090*/  MOV R0, c[0x0][0x550] ;  /* 0x0001540000007a02 */ /* 0x008fe20000000f00 */
[----:B------:R-:W-:-:S03]  /*00a0*/  UMOV UR11, UR6 ;  /* 0x00000006000b7c82 */ /* 0x000fc60008000000 */
[----:B------:R-:W-:-:S13]  /*00b0*/  ISETP.NE.AND P0, PT, R0, 0x1, PT ;  /* 0x000000010000780c */ /* 0x000fda0003f05270 */
[----:B------:R-:W-:Y:S05]  /*00c0*/  @!P0 BRA `(.L_x_1) ;  /* 0x000000b000008947 */ /* 0x000fea0003800000 */
[----:B------:R-:W-:Y:S02]  /*00d0*/  ULDC UR4, c[0x0][0x554] ;  /* 0x0001550000047ab9 */ /* 0x000fe40000000800 */
[----:B------:R-:W-:Y:S02]  /*00e0*/  UIMAD.WIDE.U32 UR4, UR6, UR4, URZ ;  /* 0x00000004060472a5 */ /* 0x000fe4000f8e003f */
[----:B------:R-:W-:Y:S02]  /*00f0*/  ULDC UR11, c[0x0][0x558] ;  /* 0x00015600000b7ab9 */ /* 0x000fe40000000800 */
[----:B------:R-:W-:Y:S01]  /*0100*/  USHF.R.U32.HI UR11, URZ, UR11, UR5 ;  /* 0x0000000b3f0b7299 */ /* 0x000fe20008011605 */
[----:B------:R-:W-:Y:S05]  /*0110*/  BRA `(.L_x_1) ;  /* 0x0000006000007947 */ /* 0x000fea0003800000 */
.L_x_0:
[----:B---3--:R-:W-:Y:S02]  /*0120*/  ULDC.64 UR4, c[0x0][0x550] ;  /* 0x0001540000047ab9 */ /* 0x008fe40000000a00 */
[----:B------:R-:W-:Y:S02]  /*0130*/  UISETP.NE.AND UP0, UPT, UR4, 0x1, UPT ;  /* 0x000000010400788c */ /* 0x000fe4000bf05270 */
[----:B------:R-:W-:-:S02]  /*0140*/  UIMAD.WIDE.U32 UR8, UR6, UR5, URZ ;  /* 0x00000005060872a5 */ /* 0x000fc4000f8e003f */
[----:B------:R-:W-:Y:S02]  /*0150*/  ULDC UR4, c[0x0][0x558] ;  /* 0x0001560000047ab9 */ /* 0x000fe40000000800 */
[----:B------:R-:W-:-:S05]  /*0160*/  UMOV UR11, UR6 ;  /* 0x00000006000b7c82 */ /* 0x000fca0008000000 */
[----:B------:R-:W-:-:S03]  /*0170*/  @UP0 USHF.R.U32.HI UR11, URZ, UR4, UR9 ;  /* 0x000000043f0b0299 */ /* 0x000fc60008011609 */
.L_x_1:
[----:B------:R-:W-:Y:S01]  /*0180*/  ISETP.GE.AND P0, PT, R12, RZ, PT ;  /* 0x000000ff0c00720c */ /* 0x000fe20003f06270 */
[----:B------:R-:W-:Y:S02]  /*0190*/  UIADD3 UR5, -UR11, URZ, URZ ;  /* 0x0000003f0b057290 */ /* 0x000fe4000fffe13f */
[----:B------:R-:W-:Y:S02]  /*01a0*/  ULDC UR4, c[0x0][0x550] ;  /* 0x0001540000047ab9 */ /* 0x000fe40000000800 */
[----:B------:R-:W-:-:S08]  /*01b0*/  UIMAD UR6, UR5, UR4, UR6 ;  /* 0x00000004050672a4 */ /* 0x000fd0000f8e0206 */
[----:B------:R-:W-:Y:S05]  /*01c0*/  @!P0 EXIT ;  /* 0x000000000000894d */ /* 0x000fea0003800000 */
[----:B------:R-:W-:Y:S02]  /*01d0*/  ULDC UR4, c[0x0][0x1d0] ;  /* 0x0000740000047ab9 */ /* 0x000fe40000000800 */
[----:B------:R-:W-:Y:S02]  /*01e0*/  UISETP.GE.AND UP0, UPT, UR4, 0x1, UPT ;  /* 0x000000010400788c */ /* 0x000fe4000bf06270 */
[----:B------:R-:W-:Y:S02]  /*01f0*/  UIADD3 UR7, UR4, 0x3f, URZ ;  /* 0x0000003f04077890 */ /* 0x000fe4000fffe03f */
[----:B------:R-:W-:Y:S02]  /*0200*/  UMOV UR13, URZ ;  /* 0x0000003f000d7c82 */ /* 0x000fe40008000000 */
[----:B------:R-:W-:Y:S01]  /*0210*/  PLOP3.LUT P0, PT, PT, PT, UP0, 0x80, 0x0 ;  /* 0x000000000000781c */ /* 0x000fe20003f0f008 */
[----:B------:R-:W-:-:S04]  /*0220*/  USHF.R.S32.HI UR5, URZ, 0x1f, UR7 ;  /* 0x0000001f3f057899 */ /* 0x000fc80008011407 */
[----:B------:R-:W-:-:S04]  /*0230*/  ULEA.HI UR5, UR5, UR7, URZ, 0x6 ;  /* 0x0000000705057291 */ /* 0x000fc8000f8f303f */
[----:B------:R-:W-:-:S04]  /*0240*/  USHF.R.S32.HI UR14, URZ, 0x6, UR5 ;  /* 0x000000063f0e7899 */ /* 0x000fc80008011405 */
[----:B------:R-:W-:Y:S05]  /*0250*/  @!P0 BRA `(.L_x_2) ;  /* 0x0000024000008947 */ /* 0x000fea0003800000 */
[----:B------:R-:W-:Y:S02]  /*0260*/  USHF.R.U32.HI UR4, URZ, 0x10, UR6 ;  /* 0x000000103f047899 */ /* 0x000fe40008011606 */
[----:B------:R-:W-:Y:S02]  /*0270*/  ULDC UR5, c[0x0][0x338] ;  /* 0x0000ce0000057ab9 */ /* 0x000fe40000000800 */
[----:B------:R-:W-:Y:S02]  /*0280*/  UISETP.NE.AND UP0, UPT, UR4, URZ, UPT ;  /* 0x0000003f0400728c */ /* 0x000fe4000bf05270 */
[----:B------:R-:W-:Y:S02]  /*0290*/  UMOV UR12, URZ ;  /* 0x0000003f000c7c82 */ /* 0x000fe40008000000 */
[----:B------:R-:W-:-:S04]  /*02a0*/  USEL UR5, UR4, UR5, UP0 ;  /* 0x0000000504057287 */ /* 0x000fc80008000000 */
[----:B------:R-:W-:Y:S02]  /*02b0*/  UIADD3 UR10, UR14, -0x1, UR5 ;  /* 0xffffffff0e0a7890 */ /* 0x000fe4000fffe005 */
[----:B------:R-:W-:-:S05]  /*02c0*/  IMAD.U32 R2, RZ, RZ, UR5 ;  /* 0x00000005ff027e24 */ /* 0x000fca000f8e00ff */
[-C--:B------:R-:W-:Y:S02]  /*02d0*/  IABS R0, R2.reuse ;  /* 0x0000000200007213 */ /* 0x080fe40000000000 */
[----:B------:R-:W-:Y:S02]  /*02e0*/  IABS R2, R2 ;  /* 0x0000000200027213 */ /* 0x000fe40000000000 */
[----:B------:R-:W1:Y:S02]  /*02f0*/  R2UR UR9, R0 ;  /* 0x00000000000973c2 */ /* 0x000e6400000e0000 */
[----:B-1----:R-:W1:Y:S08]  /*0300*/  I2F.RP R0, UR9 ;  /* 0x0000000900007d06 */ /* 0x002e700008209400 */
[----:B-1----:R-:W1:Y:S02]  /*0310*/  MUFU.RCP R0, R0 ;  /* 0x0000000000007308 */ /* 0x002e640000001000 */
[----:B-1----:R-:W-:-:S06]  /*0320*/  IADD3 R0, R0, 0xffffffe, RZ ;  /* 0x0ffffffe00007810 */ /* 0x002fcc0007ffe0ff */
[----:B------:R-:W1:Y:S02]  /*0330*/  F2I.FTZ.U32.TRUNC.NTZ R0, R0 ;  /* 0x0000000000007305 */ /* 0x000e64000021f000 */
[----:B-1----:R1:W2:Y:S02]  /*0340*/  R2UR UR13, R0 ;  /* 0x00000000000d73c2 */ /* 0x0022a400000e0000 */
[----:B-1----:R-:W-:Y:S01]  /*0350*/  IMAD.U32 R0, RZ, RZ, UR10 ;  /* 0x0000000aff007e24 */ /* 0x002fe2000f8e00ff */
[----:B--2---:R-:W-:Y:S02]  /*0360*/  UIADD3 UR4, URZ, -UR13, URZ ;  /* 0x8000000d3f047290 */ /* 0x004fe4000fffe03f */
[----:B------:R-:W-:Y:S02]  /*0370*/  ULOP3.LUT UR10, UR10, UR5, URZ, 0x3c, !UPT ;  /* 0x000000050a0a7292 */ /* 0x000fe4000f8e3c3f */
[----:B------:R-:W-:Y:S01]  /*0380*/  IABS R0, R0 ;  /* 0x0000000000007213 */ /* 0x000fe20000000000 */
[----:B------:R-:W-:-:S04]  /*0390*/  UIMAD UR4, UR4, UR9, URZ ;  /* 0x00000009040472a4 */ /* 0x000fc8000f8e023f */
[----:B------:R-:W-:Y:S01]  /*03a0*/  IMAD.MOV.U32 R3, RZ, RZ, R0 ;  /* 0x000000ffff037224 */ /* 0x000fe200078e0000 */
[----:B------:R-:W-:Y:S01]  /*03b0*/  UIMAD.WIDE.U32 UR12, UR13, UR4, UR12 ;  /* 0x000000040d0c72a5 */ /* 0x000fe2000f8e000c */
[----:B------:R-:W-:Y:S02]  /*03c0*/  IMAD.MOV R0, RZ, RZ, -R2 ;  /* 0x000000ffff007224 */ /* 0x000fe400078e0a02 */
[----:B------:R-:W1:Y:S08]  /*03d0*/  R2UR UR8, R3 ;  /* 0x00000000030873c2 */ /* 0x000e7000000e0000 */
[----:B------:R-:W2:Y:S01]  /*03e0*/  R2UR UR7, R0 ;  /* 0x00000000000773c2 */ /* 0x000ea200000e0000 */
[----:B-1----:R-:W-:-:S04]  /*03f0*/  UIMAD.WIDE.U32 UR12, UR13, UR8, URZ ;  /* 0x000000080d0c72a5 */ /* 0x002fc8000f8e003f */
[----:B--2---:R-:W-:-:S04]  /*0400*/  UIMAD UR7, UR13, UR7, UR8 ;  /* 0x000000070d0772a4 */ /* 0x004fc8000f8e0208 */
[----:B------:R-:W-:-:S11]  /*0410*/  UISETP.GT.U32.AND UP0, UPT, UR9, UR7, UPT ;  /* 0x000000070900728c */ /* 0x000fd6000bf04070 */
[----:B------:R-:W-:Y:S02]  /*0420*/  @!UP0 UIADD3 UR7, UR7, -UR9, URZ ;  /* 0x8000000907078290 */ /* 0x000fe4000fffe03f */
[----:B------:R-:W-:Y:S02]  /*0430*/  @!UP0 UIADD3 UR13, UR13, 0x1, URZ ;  /* 0x000000010d0d8890 */ /* 0x000fe4000fffe03f */
[----:B------:R-:W-:Y:S02]  /*0440*/  UISETP.GE.U32.AND UP1, UPT, UR7, UR9, UPT ;  /* 0x000000090700728c */ /* 0x000fe4000bf26070 */
[----:B------:R-:W-:-:S09]  /*0450*/  UISETP.GE.AND UP0, UPT, UR10, URZ, UPT ;  /* 0x0000003f0a00728c */ /* 0x000fd2000bf06270 */
[----:B------:R-:W-:Y:S02]  /*0460*/  @UP1 UIADD3 UR13, UR13, 0x1, URZ ;  /* 0x000000010d0d1890 */ /* 0x000fe4000fffe03f */
[----:B------:R-:W-:Y:S02]  /*0470*/  UISETP.NE.AND UP1, UPT, UR5, URZ, UPT ;  /* 0x0000003f0500728c */ /* 0x000fe4000bf25270 */
[----:B------:R-:W-:-:S09]  /*0480*/  @!UP0 UIADD3 UR13, -UR13, URZ, URZ ;  /* 0x0000003f0d0d8290 */ /* 0x000fd2000fffe13f */
[----:B------:R-:W-:Y:S02]  /*0490*/  @!UP1 ULOP3.LUT UR13, URZ, UR5, URZ, 0x33, !UPT ;  /* 0x000000053f0d9292 */ /* 0x000fe4000f8e333f */
.L_x_2:
[----:B------:R-:W-:Y:S01]  /*04a0*/  ULOP3.LUT UR8, UR6, 0xffff, URZ, 0xc0, !UPT ;  /* 0x0000ffff06087892 */ /* 0x000fe2000f8ec03f */
[----:B------:R-:W-:Y:S01]  /*04b0*/  PLOP3.LUT P2, PT, PT, PT, PT, 0x80, 0x0 ;  /* 0x000000000000781c */ /* 0x000fe20003f4f070 */
[----:B------:R-:W-:Y:S01]  /*04c0*/  CS2R R14, SRZ ;  /* 0x00000000000e7805 */ /* 0x000fe2000001ff00 */
[----:B------:R-:W-:Y:S01]  /*04d0*/  CS2R R162, SRZ ;  /* 0x0000000000a27805 */ /* 0x000fe2000001ff00 */
[----:B------:R-:W-:Y:S01]  /*04e0*/  UIMAD UR8, UR8, UR13, URZ ;  /* 0x0000000d080872a4 */ /* 0x000fe2000f8e023f */
[----:B------:R-:W-:Y:S01]  /*04f0*/  CS2R R160, SRZ ;  /* 0x0000000000a07805 */ /* 0x000fe2000001ff00 */
[----:B------:R-:W-:Y:S01]  /*0500*/  CS2R R158, SRZ ;  /* 0x00000000009e7805 */ /* 0x000fe2000001ff00 */
[----:B------:R-:W-:Y:S01]  /*0510*/  CS2R R156, SRZ ;  /* 0x00000000009c7805 */ /* 0x000fe2000001ff00 */
[----:B------:R-:W-:Y:S01]  /*0520*/  UIADD3 UR13, UR8, UR13, URZ ;  /* 0x0000000d080d7290 */ /* 0x000fe2000fffe03f */
[----:B------:R-:W-:Y:S01]  /*0530*/  CS2R R154, SRZ ;  /* 0x00000000009a7805 */ /* 0x000fe2000001ff00 */
[----:B------:R-:W-:Y:S01]  /*0540*/  CS2R R152, SRZ ;  /* 0x0000000000987805 */ /* 0x000fe2000001ff00 */
[----:B------:R-:W-:Y:S01]  /*0550*/  CS2R R150, SRZ ;  /* 0x0000000000967805 */ /* 0x000fe2000001ff00 */
[----:B------:R-:W-:Y:S01]  /*0560*/  UISETP.LT.AND UP0, UPT, UR14, UR13, UPT ;  /* 0x0000000d0e00728c */ /* 0x000fe2000bf01270 */
[----:B------:R-:W-:Y:S01]  /*0570*/  CS2R R148, SRZ ;  /* 0x0000000000947805 */ /* 0x000fe2000001ff00 */
[----:B------:R-:W-:Y:S01]  /*0580*/  CS2R R146, SRZ ;  /* 0x0000000000927805 */ /* 0x000fe2000001ff00 */
[----:B------:R-:W-:Y:S01]  /*0590*/  CS2R R144, SRZ ;  /* 0x0000000000907805 */ /* 0x000fe2000001ff00 */
[----:B------:R-:W-:Y:S01]  /*05a0*/  USEL UR14, UR14, UR13, UP0 ;  /* 0x0000000d0e0e7287 */ /* 0x000fe20008000000 */
[----:B------:R-:W-:Y:S01]  /*05b0*/  CS2R R142, SRZ ;  /* 0x00000000008e7805 */ /* 0x000fe2000001ff00 */
[----:B------:R-:W-:Y:S01]  /*05c0*/  CS2R R140, SRZ ;  /* 0x00000000008c7805 */ /* 0x000fe2000001ff00 */
[----:B------:R-:W-:Y:S01]  /*05d0*/  ULDC.64 UR12, c[0x0][0x118] ;  /* 0x00004600000c7ab9 */ /* 0x000fe20000000a00 */
[----:B------:R-:W-:Y:S01]  /*05e0*/  CS2R R138, SRZ ;  /* 0x00000000008a7805 */ /* 0x000fe2000001ff00 */
[----:B------:R-:W-:Y:S01]  /*05f0*/  UISETP.GT.AND UP0, UPT, UR14, UR8, UPT ;  /* 0x000000080e00728c */ /* 0x000fe2000bf04270 */
[----:B------:R-:W-:Y:S01]  /*0600*/  CS2R R136, SRZ ;  /* 0x0000000000887805 */ /* 0x000fe2000001ff00 */
[----:B------:R-:W-:Y:S01]  /*0610*/  CS2R R134, SRZ ;  /* 0x0000000000867805 */ /* 0x000fe2000001ff00 */
[----:B------:R-:W-:Y:S01]  /*0620*/  CS2R R132, SRZ ;  /* 0x0000000000847805 */ /* 0x000fe2000001ff00 */
[----:B------:R-:W-:Y:S01]  /*0630*/  CS2R R130, SRZ ;  /* 0x0000000000827805 */ /* 0x000fe2000001ff00 */
[----:B------:R-:W-:Y:S01]  /*0640*/  CS2R R128, SRZ ;  /* 0x0000000000807805 */ /* 0x000fe2000001ff00 */
[----:B------:R-:W-:Y:S01]  /*0650*/  PLOP3.LUT P0, PT, PT, PT, UP0, 0x80, 0x0 ;  /* 0x000000000000781c */ /* 0x000fe20003f0f008 */
[----:B------:R-:W-:Y:S01]  /*0660*/  CS2R R126, SRZ ;  /* 0x00000000007e7805 */ /* 0x000fe2000001ff00 */
        /* <DEDUP_REMOVED lines=45> */
[----:B------:R-:W-:Y:S05]  /*0940*/  @!P0 BRA `(.L_x_3) ;  /* 0x00008b8000008947 */ /* 0x000fea0003800000 */
[----:B------:R-:W-:Y:S01]  /*0950*/  ISETP.NE.U32.AND P0, PT, RZ, c[0x0][0x340], PT ;  /* 0x0000d000ff007a0c */ /* 0x000fe20003f05070 */
[----:B------:R-:W1:Y:S01]  /*0960*/  S2R R8, SR_CTAID.X ;  /* 0x0000000000087919 */ /* 0x000e620000002500 */
[----:B------:R-:W-:Y:S01]  /*0970*/  SHF.R.S32.HI R27, RZ, 0x1f, R164 ;  /* 0x0000001fff1b7819 */ /* 0x000fe200000114a4 */
[----:B------:R-:W-:Y:S01]  /*0980*/  USHF.R.S32.HI UR17, URZ, 0x1f, UR11 ;  /* 0x0000001f3f117899 */ /* 0x000fe2000801140b */
[----:B------:R-:W-:Y:S01]  /*0990*/  ISETP.NE.AND.EX P0, PT, RZ, c[0x0][0x344], PT, P0 ;  /* 0x0000d100ff007a0c */ /* 0x000fe20003f05300 */
[----:B------:R-:W-:-:S12]  /*09a0*/  ULDC.64 UR4, c[0x0][0x1b8] ;  /* 0x00006e0000047ab9 */ /* 0x000fd80000000a00 */
[----:B------:R-:W-:-:S04]  /*09b0*/  @P0 IMAD.MOV.U32 R0, RZ, RZ, 0x4 ;  /* 0x00000004ff000424 */ /* 0x000fc800078e00ff */
[----:B------:R-:W-:-:S05]  /*09c0*/  @P0 IMAD.WIDE R2, R12, R0, c[0x0][0x340] ;  /* 0x0000d0000c020625 */ /* 0x000fca00078e0200 */
[----:B------:R2:W3:Y:S01]  /*09d0*/  @P0 LDG.E R14, [R2.64] ;  /* 0x0000000c020e0981 */ /* 0x0004e2000c1e1900 */
[----:B------:R-:W-:Y:S01]  /*09e0*/  IMAD.MOV.U32 R10, RZ, RZ, c[0x0][0x2c4] ;  /* 0x0000b100ff0a7624 */ /* 0x000fe200078e00ff */
[----:B------:R-:W-:Y:S01]  /*09f0*/  UIMAD.WIDE.U32 UR6, UR11, UR4, URZ ;  /* 0x000000040b0672a5 */ /* 0x000fe2000f8e003f */
[----:B------:R-:W-:Y:S01]  /*0a00*/  SHF.R.S32.HI R11, RZ, 0x1f, R12 ;  /* 0x0000001fff0b7819 */ /* 0x000fe2000001140c */
[----:B------:R-:W-:Y:S01]  /*0a10*/  UIMAD UR4, UR17, UR4, URZ ;  /* 0x00000004110472a4 */ /* 0x000fe2000f8e023f */
[----:B------:R-:W-:Y:S01]  /*0a20*/  LEA.HI R92, R27, R164, RZ, 0x5 ;  /* 0x000000a41b5c7211 */ /* 0x000fe200078f28ff */
[----:B------:R-:W-:Y:S01]  /*0a30*/  UMOV UR15, 0x6 ;  /* 0x00000006000f7882 */ /* 0x000fe20000000000 */
[----:B------:R-:W-:Y:S01]  /*0a40*/  BAR.SYNC.DEFER_BLOCKING 0x0 ;  /* 0x0000000000007b1d */ /* 0x000fe20000010000 */
[----:B------:R-:W-:Y:S01]  /*0a50*/  ISETP.NE.AND P1, PT, R10, 0x1, PT ;  /* 0x000000010a00780c */ /* 0x000fe20003f25270 */
[----:B------:R-:W-:Y:S01]  /*0a60*/  UIMAD UR4, UR11, UR5, UR4 ;  /* 0x000000050b0472a4 */ /* 0x000fe2000f8e0204 */
[----:B------:R-:W-:-:S03]  /*0a70*/  IMAD R6, R11, c[0x0][0x1c0], RZ ;  /* 0x000070000b067a24 */ /* 0x000fc600078e02ff */
[----:B------:R-:W-:Y:S02]  /*0a80*/  UIADD3 UR4, UR7, UR4, URZ ;  /* 0x0000000407047290 */ /* 0x000fe4000fffe03f */
[----:B------:R-:W-:Y:S01]  /*0a90*/  UMOV UR9, 0x5 ;  /* 0x0000000500097882 */ /* 0x000fe20000000000 */
[----:B--2---:R-:W-:Y:S01]  /*0aa0*/  LEA.HI R2, R27, R164, RZ, 0x3 ;  /* 0x000000a41b027211 */ /* 0x004fe200078f18ff */
[----:B------:R-:W-:Y:S01]  /*0ab0*/  IMAD.U32 R3, RZ, RZ, UR7 ;  /* 0x00000007ff037e24 */ /* 0x000fe2000f8e00ff */
[----:B------:R-:W-:Y:S01]  /*0ac0*/  UIADD3 UR7, UR14, -0x1, URZ ;  /* 0xffffffff0e077890 */ /* 0x000fe2000fffe03f */
[----:B------:R-:W-:Y:S01]  /*0ad0*/  IMAD.U32 R3, RZ, RZ, UR4 ;  /* 0x00000004ff037e24 */ /* 0x000fe2000f8e00ff */
[----:B------:R-:W-:Y:S01]  /*0ae0*/  LOP3.LUT R0, R2, 0xfffffff8, RZ, 0xc0, !PT ;  /* 0xfffffff802007812 */ /* 0x000fe200078ec0ff */
[----:B------:R-:W-:Y:S01]  /*0af0*/  ULDC.64 UR4, c[0x0][0x1e8] ;  /* 0x00007a0000047ab9 */ /* 0x000fe20000000a00 */
[----:B------:R-:W-:Y:S01]  /*0b00*/  SHF.R.S32.HI R23, RZ, 0x3, R2 ;  /* 0x00000003ff177819 */ /* 0x000fe20000011402 */
[----:B------:R-:W-:Y:S01]  /*0b10*/  IMAD.U32 R2, RZ, RZ, UR6 ;  /* 0x00000006ff027e24 */ /* 0x000fe2000f8e00ff */
[----:B------:R-:W-:Y:S01]  /*0b20*/  UIMAD UR4, UR17, UR4, URZ ;  /* 0x00000004110472a4 */ /* 0x000fe2000f8e023f */
[----:B------:R-:W-:Y:S01]  /*0b30*/  IMAD.IADD R25, R164, 0x1, -R0 ;  /* 0x00000001a4197824 */ /* 0x000fe200078e0a00 */
[----:B------:R-:W-:Y:S01]  /*0b40*/  IADD3 R7, -R23, c[0x0][0x1d0], RZ ;  /* 0x0000740017077a10 */ /* 0x000fe20007ffe1ff */
[----:B------:R-:W-:Y:S01]  /*0b50*/  IMAD.WIDE.U32 R2, R12, c[0x0][0x1c0], R2 ;  /* 0x000070000c027a25 */ /* 0x000fe200078e0002 */
[----:B------:R-:W-:Y:S01]  /*0b60*/  SHF.R.S32.HI R26, RZ, 0x1f, R23 ;  /* 0x0000001fff1a7819 */ /* 0x000fe20000011417 */
[----:B------:R-:W-:-:S02]  /*0b70*/  UIMAD UR4, UR11, UR5, UR4 ;  /* 0x000000050b0472a4 */ /* 0x000fc4000f8e0204 */
[----:B------:R-:W-:Y:S01]  /*0b80*/  IMAD R0, R25, 0x20, R23 ;  /* 0x0000002019007824 */ /* 0x000fe200078e0217 */
[----:B------:R-:W-:Y:S02]  /*0b90*/  USHF.R.S32.HI UR6, URZ, 0x1f, UR7 ;  /* 0x0000001f3f067899 */ /* 0x000fe40008011407 */
[----:B------:R-:W-:Y:S02]  /*0ba0*/  UISETP.GT.AND UP0, UPT, UR7, UR8, UPT ;  /* 0x000000080700728c */ /* 0x000fe4000bf04270 */
[----:B-1----:R-:W-:Y:S01]  /*0bb0*/  LEA R4, R8, R0, 0x7 ;  /* 0x0000000008047211 */ /* 0x002fe200078e38ff */
[----:B------:R-:W-:-:S04]  /*0bc0*/  UIADD3 UR14, UR14, -0x2, URZ ;  /* 0xfffffffe0e0e7890 */ /* 0x000fc8000fffe03f */
[----:B------:R-:W-:-:S04]  /*0bd0*/  @P1 IMAD.HI.U32 R5, R4, c[0x0][0x2c8], RZ ;  /* 0x0000b20004051a27 */ /* 0x000fc800078e00ff */
[----:B------:R-:W-:Y:S01]  /*0be0*/  IMAD.MOV.U32 R0, RZ, RZ, R4 ;  /* 0x000000ffff007224 */ /* 0x000fe200078e0004 */
[----:B------:R-:W-:Y:S01]  /*0bf0*/  @P1 SHF.R.U32.HI R0, RZ, c[0x0][0x2cc], R5 ;  /* 0x0000b300ff001a19 */ /* 0x000fe20000011605 */
[----:B------:R-:W-:-:S03]  /*0c00*/  IMAD R5, R12, c[0x0][0x1c4], R6 ;  /* 0x000071000c057a24 */ /* 0x000fc600078e0206 */
[--C-:B------:R-:W-:Y:S02]  /*0c10*/  SHF.R.S32.HI R6, RZ, 0x1f, R0.reuse ;  /* 0x0000001fff067819 */ /* 0x100fe40000011400 */
[----:B------:R-:W-:Y:S01]  /*0c20*/  IADD3 R3, R3, R5, RZ ;  /* 0x0000000503037210 */ /* 0x000fe20007ffe0ff */
[----:B------:R-:W-:Y:S02]  /*0c30*/  IMAD.MOV R5, RZ, RZ, -R0 ;  /* 0x000000ffff057224 */ /* 0x000fe400078e0a00 */
[----:B------:R-:W-:Y:S02]  /*0c40*/  IMAD R6, R6, c[0x0][0x1b0], RZ ;  /* 0x00006c0006067a24 */ /* 0x000fe400078e02ff */
[----:B------:R-:W-:Y:S02]  /*0c50*/  IMAD R4, R5, c[0x0][0x2c4], R4 ;  /* 0x0000b10005047a24 */ /* 0x000fe400078e0204 */
[----:B------:R-:W-:-:S03]  /*0c60*/  IMAD.WIDE.U32 R2, R0, c[0x0][0x1b0], R2 ;  /* 0x00006c0000027a25 */ /* 0x000fc600078e0002 */
[----:B------:R-:W-:Y:S01]  /*0c70*/  SHF.R.S32.HI R5, RZ, 0x1f, R4 ;  /* 0x0000001fff057819 */ /* 0x000fe20000011404 */
[----:B------:R-:W-:Y:S02]  /*0c80*/  IMAD R0, R0, c[0x0][0x1b4], R6 ;  /* 0x00006d0000007a24 */ /* 0x000fe400078e0206 */
[----:B------:R-:W-:Y:S02]  /*0c90*/  IMAD.U32 R6, RZ, RZ, UR7 ;  /* 0x00000007ff067e24 */ /* 0x000fe4000f8e00ff */
[----:B------:R-:W-:Y:S02]  /*0ca0*/  IMAD.IADD R3, R3, 0x1, R0 ;  /* 0x0000000103037824 */ /* 0x000fe400078e0200 */
[----:B------:R-:W-:Y:S02]  /*0cb0*/  IMAD R0, R5, c[0x0][0x1a8], RZ ;  /* 0x00006a0005007a24 */ /* 0x000fe400078e02ff */
[----:B------:R-:W-:Y:S02]  /*0cc0*/  IMAD.SHL.U32 R5, R23, 0x40, RZ ;  /* 0x0000004017057824 */ /* 0x000fe400078e00ff */
[----:B------:R-:W-:-:S02]  /*0cd0*/  IMAD R9, R4, c[0x0][0x1ac], R0 ;  /* 0x00006b0004097a24 */ /* 0x000fc400078e0200 */
[----:B------:R-:W-:Y:S01]  /*0ce0*/  IMAD.WIDE.U32 R2, R4, c[0x0][0x1a8], R2 ;  /* 0x00006a0004027a25 */ /* 0x000fe200078e0002 */
[----:B------:R-:W-:Y:S02]  /*0cf0*/  LEA R4, R8, R23, 0x7 ;  /* 0x0000001708047211 */ /* 0x000fe400078e38ff */
[----:B------:R-:W-:Y:S01]  /*0d00*/  LOP3.LUT R0, R5, 0x1c0, RZ, 0xc0, !PT ;  /* 0x000001c005007812 */ /* 0x000fe200078ec0ff */
[----:B------:R-:W-:Y:S01]  /*0d10*/  IMAD.SHL.U32 R8, R25, 0x8, RZ ;  /* 0x0000000819087824 */ /* 0x000fe200078e00ff */
[----:B------:R-:W-:Y:S01]  /*0d20*/  LEA R22, P2, R2, c[0x0][0x160], 0x1 ;  /* 0x0000580002167a11 */ /* 0x000fe200078408ff */
[----:B------:R-:W-:Y:S01]  /*0d30*/  IMAD R24, R6, -0x40, R7 ;  /* 0xffffffc006187824 */ /* 0x000fe200078e0207 */
[----:B------:R-:W-:Y:S01]  /*0d40*/  SHF.R.U32.HI R7, RZ, 0x3, R0 ;  /* 0x00000003ff077819 */ /* 0x000fe20000011600 */
[----:B------:R-:W-:Y:S01]  /*0d50*/  IMAD R5, R10, c[0x0][0x168], RZ ;  /* 0x00005a000a057a24 */ /* 0x000fe200078e02ff */
[----:B------:R-:W-:Y:S01]  /*0d60*/  LOP3.LUT R6, R0, 0x38, R8, 0xf8, !PT ;  /* 0x0000003800067812 */ /* 0x000fe200078ef808 */
[----:B------:R-:W-:Y:S01]  /*0d70*/  IMAD.IADD R0, R3, 0x1, R9 ;  /* 0x0000000103007824 */ /* 0x000fe200078e0209 */
[----:B------:R-:W-:-:S02]  /*0d80*/  LEA.HI R3, R27, R164, RZ, 0x6 ;  /* 0x000000a41b037211 */ /* 0x000fc400078f30ff */
[----:B------:R-:W-:Y:S02]  /*0d90*/  ISETP.GE.AND P6, PT, R4, R5, PT ;  /* 0x000000050400720c */ /* 0x000fe40003fc6270 */
[----:B------:R-:W-:Y:S01]  /*0da0*/  LEA.HI.X R21, R2, c[0x0][0x164], R0, 0x1, P2 ;  /* 0x0000590002157a11 */ /* 0x000fe200010f0c00 */
[----:B------:R-:W-:Y:S01]  /*0db0*/  IMAD.SHL.U32 R0, R3, 0x8, RZ ;  /* 0x0000000803007824 */ /* 0x000fe200078e00ff */
[----:B------:R-:W-:Y:S01]  /*0dc0*/  SHFL.IDX PT, R2, R22, RZ, 0x181f ;  /* 0x00181fff16027589 */ /* 0x000fe200000e0000 */
[----:B------:R-:W-:Y:S02]  /*0dd0*/  LOP3.LUT R6, R6, R7, RZ, 0x3c, !PT ;  /* 0x0000000706067212 */ /* 0x000fe400078e3cff */
[----:B------:R-:W-:Y:S01]  /*0de0*/  IADD3 R10, R4, 0x20, RZ ;  /* 0x00000020040a7810 */ /* 0x000fe20007ffe0ff */
[----:B------:R-:W1:Y:S01]  /*0df0*/  SHFL.IDX PT, R3, R21, RZ, 0x181f ;  /* 0x00181fff15037589 */ /* 0x000e6200000e0000 */
[----:B------:R-:W-:Y:S02]  /*0e00*/  LOP3.LUT R16, R6, 0xfffffe00, R0, 0xf8, !PT ;  /* 0xfffffe0006107812 */ /* 0x000fe400078ef800 */
[----:B------:R-:W-:Y:S01]  /*0e10*/  IADD3 R0, R8, 0x80, RZ ;  /* 0x0000008008007810 */ /* 0x000fe20007ffe0ff */
[----:B------:R-:W2:Y:S01]  /*0e20*/  SHFL.IDX PT, R6, R22, 0x1, 0x181f ;  /* 0x00381f0016067f89 */ /* 0x000ea200000e0000 */
[----:B------:R-:W-:Y:S01]  /*0e30*/  ISETP.GE.AND P1, PT, R10, R5, PT ;  /* 0x000000050a00720c */ /* 0x000fe20003f26270 */
[----:B------:R-:W-:Y:S01]  /*0e40*/  IMAD.SHL.U32 R101, R16, 0x2, RZ ;  /* 0x0000000210657824 */ /* 0x000fe200078e00ff */
[----:B------:R-:W-:-:S02]  /*0e50*/  IADD3 R10, R8, 0x40, RZ ;  /* 0x00000040080a7810 */ /* 0x000fc40007ffe0ff */
[----:B------:R-:W-:Y:S02]  /*0e60*/  @!P6 SHF.R.S32.HI R7, RZ, 0x1f, R0 ;  /* 0x0000001fff07e819 */ /* 0x000fe40000011400 */
[----:B------:R-:W-:Y:S01]  /*0e70*/  @!P6 SHF.R.S32.HI R13, RZ, 0x1f, R10 ;  /* 0x0000001fff0de819 */ /* 0x000fe2000001140a */
[----:B------:R-:W-:Y:S01]  /*0e80*/  STL [R1+0x18], R101 ;  /* 0x0000186501007387 */ /* 0x000fe20000100800 */
[----:B------:R-:W-:Y:S02]  /*0e90*/  @!P6 LEA.HI R19, R7, R0, RZ, 0x3 ;  /* 0x000000000713e211 */ /* 0x000fe400078f18ff */
[----:B------:R-:W-:Y:S01]  /*0ea0*/  ISETP.GE.AND P2, PT, R8, c[0x0][0x198], PT ;  /* 0x0000660008007a0c */ /* 0x000fe20003f46270 */
[----:B------:R-:W4:Y:S01]  /*0eb0*/  SHFL.IDX PT, R7, R21, 0x1, 0x181f ;  /* 0x00381f0015077f89 */ /* 0x000f2200000e0000 */
[----:B------:R-:W-:Y:S02]  /*0ec0*/  @!P6 LEA.HI R13, R13, R10, RZ, 0x3 ;  /* 0x0000000a0d0de211 */ /* 0x000fe400078f18ff */
[----:B------:R-:W-:-:S02]  /*0ed0*/  ISETP.GE.AND P5, PT, R10, c[0x0][0x198], PT ;  /* 0x000066000a007a0c */ /* 0x000fc40003fa6270 */
[----:B------:R-:W-:Y:S02]  /*0ee0*/  ISETP.GE.AND P4, PT, R0, c[0x0][0x198], PT ;  /* 0x0000660000007a0c */ /* 0x000fe40003f86270 */
[----:B------:R-:W-:Y:S02]  /*0ef0*/  SHF.R.S32.HI R9, RZ, 0x1f, R8 ;  /* 0x0000001fff097819 */ /* 0x000fe40000011408 */
[----:B------:R-:W-:Y:S02]  /*0f00*/  @!P6 LOP3.LUT R18, R13, 0xfffffff8, RZ, 0xc0, !PT ;  /* 0xfffffff80d12e812 */ /* 0x000fe400078ec0ff */
[----:B------:R-:W-:-:S03]  /*0f10*/  @!P6 LOP3.LUT R16, R19, 0xfffffff8, RZ, 0xc0, !PT ;  /* 0xfffffff81310e812 */ /* 0x000fc600078ec0ff */
[----:B-1----:R-:W-:Y:S01]  /*0f20*/  @!P6 IMAD.WIDE R18, R18, 0x2, R2 ;  /* 0x000000021212e825 */ /* 0x002fe200078e0202 */
[----:B---3--:R-:W-:-:S03]  /*0f30*/  @P0 SHF.R.S32.HI R15, RZ, 0x1f, R14 ;  /* 0x0000001fff0f0819 */ /* 0x008fc6000001140e */
[----:B------:R-:W-:Y:S01]  /*0f40*/  @!P0 IMAD.MOV.U32 R14, RZ, RZ, R12 ;  /* 0x000000ffff0e8224 */ /* 0x000fe200078e000c */
[----:B------:R-:W-:Y:S02]  /*0f50*/  @!P0 MOV R15, R11 ;  /* 0x0000000b000f8202 */ /* 0x000fe40000000f00 */
[----:B------:R-:W-:-:S04]  /*0f60*/  IADD3 R11, R8, 0xc0, RZ ;  /* 0x000000c0080b7810 */ /* 0x000fc80007ffe0ff */
[----:B------:R-:W-:Y:S02]  /*0f70*/  @!P6 SHF.R.S32.HI R12, RZ, 0x1f, R11 ;  /* 0x0000001fff0ce819 */ /* 0x000fe4000001140b */
[----:B------:R-:W-:Y:S02]  /*0f80*/  ISETP.GE.AND P3, PT, R11, c[0x0][0x198], PT ;  /* 0x000066000b007a0c */ /* 0x000fe40003f66270 */
[----:B------:R-:W-:Y:S02]  /*0f90*/  @!P6 LEA.HI R17, R12, R11, RZ, 0x3 ;  /* 0x0000000b0c11e211 */ /* 0x000fe400078f18ff */
[----:B------:R-:W-:Y:S02]  /*0fa0*/  @!P6 LEA R12, P0, R8, R2, 0x1 ;  /* 0x00000002080ce211 */ /* 0x000fe400078008ff */
[----:B------:R-:W-:Y:S01]  /*0fb0*/  @!P6 LOP3.LUT R20, R17, 0xfffffff8, RZ, 0xc0, !PT ;  /* 0xfffffff81114e812 */ /* 0x000fe200078ec0ff */
[----:B------:R-:W-:Y:S01]  /*0fc0*/  @!P6 IMAD.WIDE R16, R16, 0x2, R2 ;  /* 0x000000021010e825 */ /* 0x000fe200078e0202 */
[----:B------:R-:W-:-:S03]  /*0fd0*/  @!P6 LEA.HI.X R13, R8, R3, R9, 0x1, P0 ;  /* 0x00000003080de211 */ /* 0x000fc600000f0c09 */
[----:B------:R-:W-:Y:S02]  /*0fe0*/  @!P6 IMAD.WIDE R2, R20, 0x2, R2 ;  /* 0x000000021402e825 */ /* 0x000fe400078e0202 */
[----:B------:R1:W-:Y:S04]  /*0ff0*/  @!P6 LDGSTS.E.BYPASS.LTC128B.128 [R101+0x100], [R12.64], !P2 ;  /* 0x001000000c65efae */ /* 0x0003e8000d101d4c */
[----:B------:R3:W-:Y:S04]  /*1000*/  @!P6 LDGSTS.E.BYPASS.LTC128B.128 [R101+0x4100], [R18.64], !P5 ;  /* 0x041000001265efae */ /* 0x0007e8000e901d4c */
[----:B------:R2:W-:Y:S04]  /*1010*/  @!P6 LDGSTS.E.BYPASS.LTC128B.128 [R101+0x8100], [R16.64], !P4 ;  /* 0x081000001065efae */ /* 0x0005e8000e101d4c */
[----:B------:R3:W-:Y:S01]  /*1020*/  @!P6 LDGSTS.E.BYPASS.LTC128B.128 [R101+0xc100], [R2.64], !P3 ;  /* 0x0c1000000265efae */ /* 0x0007e2000d901d4c */
[----:B-1----:R-:W-:-:S04]  /*1030*/  IMAD.WIDE.U32 R12, R23, c[0x0][0x1e0], R8 ;  /* 0x00007800170c7a25 */ /* 0x002fc800078e0008 */
[----:B--2---:R-:W-:Y:S01]  /*1040*/  IMAD R17, R26, c[0x0][0x1e0], RZ ;  /* 0x000078001a117a24 */ /* 0x004fe200078e02ff */
[----:B------:R-:W-:Y:S02]  /*1050*/  @!P1 SHF.R.S32.HI R16, RZ, 0x1f, R10 ;  /* 0x0000001fff109819 */ /* 0x000fe4000001140a */
[----:B---3--:R-:W-:Y:S01]  /*1060*/  IADD3 R3, R4, 0x40, RZ ;  /* 0x0000004004037810 */ /* 0x008fe20007ffe0ff */
[----:B------:R-:W-:Y:S01]  /*1070*/  IMAD R17, R23, c[0x0][0x1e4], R17 ;  /* 0x0000790017117a24 */ /* 0x000fe200078e0211 */
[----:B------:R-:W-:Y:S02]  /*1080*/  @!P1 LEA R2, P0, R8, R6, 0x1 ;  /* 0x0000000608029211 */ /* 0x000fe400078008ff */
[----:B------:R-:W-:Y:S01]  /*1090*/  IADD3 R4, R4, 0x60, RZ ;  /* 0x0000006004047810 */ /* 0x000fe20007ffe0ff */
[----:B------:R-:W-:Y:S01]  /*10a0*/  IMAD.IADD R13, R13, 0x1, R17 ;  /* 0x000000010d0d7824 */ /* 0x000fe200078e0211 */
[----:B------:R-:W-:Y:S02]  /*10b0*/  ISETP.GE.AND P6, PT, R3, R5, PT ;  /* 0x000000050300720c */ /* 0x000fe40003fc6270 */
[----:B----4-:R-:W-:-:S02]  /*10c0*/  @!P1 LEA.HI.X R3, R8, R7, R9, 0x1, P0 ;  /* 0x0000000708039211 */ /* 0x010fc400000f0c09 */
[----:B------:R-:W-:Y:S02]  /*10d0*/  ISETP.GE.AND P0, PT, R4, R5, PT ;  /* 0x000000050400720c */ /* 0x000fe40003f06270 */
[----:B------:R-:W-:Y:S01]  /*10e0*/  @!P1 SHF.R.S32.HI R5, RZ, 0x1f, R0 ;  /* 0x0000001fff059819 */ /* 0x000fe20000011400 */
[----:B------:R1:W-:Y:S01]  /*10f0*/  @!P1 LDGSTS.E.BYPASS.LTC128B.128 [R101+0x1100], [R2.64], !P2 ;  /* 0x0110000002659fae */ /* 0x0003e2000d101d4c */
[----:B------:R-:W-:Y:S02]  /*1100*/  @!P1 SHF.R.S32.HI R4, RZ, 0x1f, R11 ;  /* 0x0000001fff049819 */ /* 0x000fe4000001140b */
[----:B------:R-:W-:Y:S02]  /*1110*/  @!P1 LEA.HI R18, R16, R10, RZ, 0x3 ;  /* 0x0000000a10129211 */ /* 0x000fe400078f18ff */
[----:B------:R-:W-:Y:S02]  /*1120*/  @!P1 LEA.HI R5, R5, R0, RZ, 0x3 ;  /* 0x0000000005059211 */ /* 0x000fe400078f18ff */
[----:B------:R-:W-:-:S02]  /*1130*/  @!P1 LEA.HI R16, R4, R11, RZ, 0x3 ;  /* 0x0000000b04109211 */ /* 0x000fc400078f18ff */
[----:B------:R-:W-:Y:S01]  /*1140*/  SHFL.IDX PT, R4, R22, 0x2, 0x181f ;  /* 0x00581f0016047f89 */ /* 0x000fe200000e0000 */
[----:B------:R-:W-:Y:S02]  /*1150*/  @!P1 LOP3.LUT R17, R5, 0xfffffff8, RZ, 0xc0, !PT ;  /* 0xfffffff805119812 */ /* 0x000fe400078ec0ff */
[----:B------:R-:W-:Y:S01]  /*1160*/  @!P1 LOP3.LUT R18, R18, 0xfffffff8, RZ, 0xc0, !PT ;  /* 0xfffffff812129812 */ /* 0x000fe200078ec0ff */
[----:B------:R-:W2:Y:S01]  /*1170*/  SHFL.IDX PT, R5, R21, 0x2, 0x181f ;  /* 0x00581f0015057f89 */ /* 0x000ea200000e0000 */
[----:B------:R-:W-:Y:S01]  /*1180*/  @!P1 LOP3.LUT R20, R16, 0xfffffff8, RZ, 0xc0, !PT ;  /* 0xfffffff810149812 */ /* 0x000fe200078ec0ff */
[----:B------:R-:W-:-:S04]  /*1190*/  @!P1 IMAD.WIDE R16, R17, 0x2, R6 ;  /* 0x0000000211109825 */ /* 0x000fc800078e0206 */
[----:B------:R-:W-:-:S04]  /*11a0*/  @!P1 IMAD.WIDE R18, R18, 0x2, R6 ;  /* 0x0000000212129825 */ /* 0x000fc800078e0206 */
[----:B------:R-:W-:Y:S01]  /*11b0*/  @!P1 IMAD.WIDE R6, R20, 0x2, R6 ;  /* 0x0000000214069825 */ /* 0x000fe200078e0206 */
[----:B------:R3:W-:Y:S04]  /*11c0*/  @!P1 LDGSTS.E.BYPASS.LTC128B.128 [R101+0x5100], [R18.64], !P5 ;  /* 0x0510000012659fae */ /* 0x0007e8000e901d4c */
[----:B------:R4:W-:Y:S04]  /*11d0*/  @!P1 LDGSTS.E.BYPASS.LTC128B.128 [R101+0x9100], [R16.64], !P4 ;  /* 0x0910000010659fae */ /* 0x0009e8000e101d4c */
[----:B-1----:R-:W1:Y:S04]  /*11e0*/  SHFL.IDX PT, R2, R22, 0x3, 0x181f ;  /* 0x00781f0016027f89 */ /* 0x002e6800000e0000 */
[----:B------:R-:W1:Y:S04]  /*11f0*/  SHFL.IDX PT, R3, R21, 0x3, 0x181f ;  /* 0x00781f0015037f89 */ /* 0x000e6800000e0000 */
[----:B------:R1:W-:Y:S01]  /*1200*/  @!P1 LDGSTS.E.BYPASS.LTC128B.128 [R101+0xd100], [R6.64], !P3 ;  /* 0x0d10000006659fae */ /* 0x0003e2000d901d4c */
[----:B---3--:R-:W-:-:S02]  /*1210*/  @!P6 SHF.R.S32.HI R18, RZ, 0x1f, R10 ;  /* 0x0000001fff12e819 */ /* 0x008fc4000001140a */
[----:B----4-:R-:W-:Y:S02]  /*1220*/  @!P6 SHF.R.S32.HI R17, RZ, 0x1f, R0 ;  /* 0x0000001fff11e819 */ /* 0x010fe40000011400 */
[----:B------:R-:W-:Y:S02]  /*1230*/  @!P6 SHF.R.S32.HI R16, RZ, 0x1f, R11 ;  /* 0x0000001fff10e819 */ /* 0x000fe4000001140b */
[----:B------:R-:W-:Y:S02]  /*1240*/  @!P6 LEA.HI R18, R18, R10, RZ, 0x3 ;  /* 0x0000000a1212e211 */ /* 0x000fe400078f18ff */
[----:B------:R-:W-:Y:S02]  /*1250*/  @!P6 LEA.HI R17, R17, R0, RZ, 0x3 ;  /* 0x000000001111e211 */ /* 0x000fe400078f18ff */
[----:B------:R-:W-:Y:S02]  /*1260*/  @!P6 LOP3.LUT R18, R18, 0xfffffff8, RZ, 0xc0, !PT ;  /* 0xfffffff81212e812 */ /* 0x000fe400078ec0ff */
[----:B------:R-:W-:-:S02]  /*1270*/  @!P6 LOP3.LUT R17, R17, 0xfffffff8, RZ, 0xc0, !PT ;  /* 0xfffffff81111e812 */ /* 0x000fc400078ec0ff */
[----:B-1----:R-:W-:Y:S01]  /*1280*/  @!P6 LEA.HI R7, R16, R11, RZ, 0x3 ;  /* 0x0000000b1007e211 */ /* 0x002fe200078f18ff */
[--C-:B--2---:R-:W-:Y:S01]  /*1290*/  @!P6 IMAD.WIDE R18, R18, 0x2, R4.reuse ;  /* 0x000000021212e825 */ /* 0x104fe200078e0204 */
[C---:B------:R-:W-:Y:S02]  /*12a0*/  @!P6 LEA R6, P1, R8.reuse, R4, 0x1 ;  /* 0x000000040806e211 */ /* 0x040fe400078208ff */
        /* <DEDUP_REMOVED lines=8> */
[----:B------:R-:W-:-:S02]  /*1330*/  ISETP.GE.AND P6, PT, R8, c[0x0][0x1d4], PT ;  /* 0x0000750008007a0c */ /* 0x000fc40003fc6270 */
[----:B-1----:R-:W-:-:S04]  /*1340*/  @!P0 LEA R6, P1, R8, R2, 0x1 ;  /* 0x0000000208068211 */ /* 0x002fc800078208ff */
[--C-:B------:R-:W-:Y:S01]  /*1350*/  @!P0 LEA.HI.X R7, R8, R3, R9.reuse, 0x1, P1 ;  /* 0x0000000308078211 */ /* 0x100fe200008f0c09 */
[----:B------:R-:W-:Y:S01]  /*1360*/  IMAD.WIDE.U32 R8, R23, c[0x0][0x208], R8 ;  /* 0x0000820017087a25 */ /* 0x000fe200078e0008 */
[C---:B------:R-:W-:Y:S02]  /*1370*/  ISETP.GE.AND P1, PT, R24.reuse, 0x21, PT ;  /* 0x000000211800780c */ /* 0x040fe40003f26270 */
[----:B--2---:R-:W-:Y:S01]  /*1380*/  LEA.HI R18, R27, R164, RZ, 0x4 ;  /* 0x000000a41b127211 */ /* 0x004fe200078f20ff */
[----:B------:R1:W-:Y:S01]  /*1390*/  @!P0 LDGSTS.E.BYPASS.LTC128B.128 [R101+0x3100], [R6.64], !P2 ;  /* 0x0310000006658fae */ /* 0x0003e2000d101d4c */
[----:B------:R-:W-:Y:S02]  /*13a0*/  ISETP.GE.AND P2, PT, R24, 0x1, PT ;  /* 0x000000011800780c */ /* 0x000fe40003f46270 */
[----:B----4-:R-:W-:Y:S01]  /*13b0*/  @!P0 SHF.R.S32.HI R5, RZ, 0x1f, R10 ;  /* 0x0000001fff058819 */ /* 0x010fe2000001140a */
[----:B------:R-:W-:Y:S01]  /*13c0*/  IMAD.U32 R4, RZ, RZ, UR11 ;  /* 0x0000000bff047e24 */ /* 0x000fe2000f8e00ff */
[----:B---3--:R-:W-:-:S02]  /*13d0*/  SHF.R.S32.HI R17, RZ, 0x4, R18 ;  /* 0x00000004ff117819 */ /* 0x008fc40000011412 */
[----:B------:R-:W-:Y:S01]  /*13e0*/  @!P0 LEA.HI R16, R5, R10, RZ, 0x3 ;  /* 0x0000000a05108211 */ /* 0x000fe200078f18ff */
[----:B------:R-:W-:Y:S01]  /*13f0*/  IMAD.WIDE.U32 R4, R4, c[0x0][0x1e8], R12 ;  /* 0x00007a0004047a25 */ /* 0x000fe200078e000c */
[----:B------:R-:W-:Y:S02]  /*1400*/  LEA.HI R13, R18, R17, RZ, 0x1 ;  /* 0x00000011120d7211 */ /* 0x000fe400078f08ff */
[----:B------:R-:W-:Y:S02]  /*1410*/  @!P0 LOP3.LUT R12, R16, 0xfffffff8, RZ, 0xc0, !PT ;  /* 0xfffffff8100c8812 */ /* 0x000fe400078ec0ff */
[----:B------:R-:W-:Y:S01]  /*1420*/  IADD3 R5, R5, UR4, RZ ;  /* 0x0000000405057c10 */ /* 0x000fe2000fffe0ff */
[----:B------:R-:W-:Y:S01]  /*1430*/  ULDC.64 UR4, c[0x0][0x1e0] ;  /* 0x0000780000047ab9 */ /* 0x000fe20000000a00 */
[----:B------:R-:W-:Y:S01]  /*1440*/  LOP3.LUT R13, R13, 0xfffffffe, RZ, 0xc0, !PT ;  /* 0xfffffffe0d0d7812 */ /* 0x000fe200078ec0ff */
[----:B------:R-:W-:Y:S02]  /*1450*/  USHF.L.U32 UR16, UR4, 0x6, URZ ;  /* 0x0000000604107899 */ /* 0x000fe4000800063f */
[----:B------:R-:W-:Y:S01]  /*1460*/  IMAD.WIDE.U32 R28, R14, c[0x0][0x1f0], R4 ;  /* 0x00007c000e1c7a25 */ /* 0x000fe200078e0004 */
[----:B------:R-:W-:-:S02]  /*1470*/  USHF.L.U64.HI UR15, UR4, UR15, UR5 ;  /* 0x0000000f040f7299 */ /* 0x000fc40008010205 */
[----:B------:R-:W-:Y:S01]  /*1480*/  USHF.L.U32 UR10, UR4, 0x5, URZ ;  /* 0x00000005040a7899 */ /* 0x000fe2000800063f */
[----:B------:R-:W-:Y:S01]  /*1490*/  IMAD.U32 R100, RZ, RZ, UR16 ;  /* 0x00000010ff647e24 */ /* 0x000fe2000f8e00ff */
[----:B------:R-:W-:Y:S01]  /*14a0*/  UIMAD UR18, UR15, UR7, URZ ;  /* 0x000000070f1272a4 */ /* 0x000fe2000f8e023f */
[----:B------:R-:W-:Y:S01]  /*14b0*/  IMAD.MOV.U32 R102, RZ, RZ, R28 ;  /* 0x000000ffff667224 */ /* 0x000fe200078e001c */
[----:B------:R-:W-:Y:S01]  /*14c0*/  USHF.L.U64.HI UR9, UR4, UR9, UR5 ;  /* 0x0000000904097299 */ /* 0x000fe20008010205 */
[----:B------:R-:W-:Y:S01]  /*14d0*/  IMAD.IADD R17, R17, 0x1, -R13 ;  /* 0x0000000111117824 */ /* 0x000fe200078e0a0d */
[----:B------:R-:W-:Y:S01]  /*14e0*/  UIMAD UR18, UR6, UR16, UR18 ;  /* 0x00000010061272a4 */ /* 0x000fe2000f8e0212 */
[----:B-1----:R-:W-:Y:S01]  /*14f0*/  @!P0 IMAD.WIDE R6, R12, 0x2, R2 ;  /* 0x000000020c068825 */ /* 0x002fe200078e0202 */
[----:B------:R-:W-:Y:S01]  /*1500*/  ULDC.64 UR4, c[0x0][0x210] ;  /* 0x0000840000047ab9 */ /* 0x000fe20000000a00 */
[----:B------:R-:W-:Y:S01]  /*1510*/  STL.64 [R1+0x68], R28 ;  /* 0x0000681c01007387 */ /* 0x000fe20000100a00 */
[----:B------:R-:W-:Y:S01]  /*1520*/  UIMAD UR17, UR17, UR4, URZ ;  /* 0x00000004111172a4 */ /* 0x000fe2000f8e023f */
[----:B------:R-:W-:Y:S01]  /*1530*/  IMAD R12, R15, c[0x0][0x1f0], RZ ;  /* 0x00007c000f0c7a24 */ /* 0x000fe200078e02ff */
[----:B------:R-:W-:Y:S01]  /*1540*/  @UP0 UIMAD UR15, UR15, UR14, URZ ;  /* 0x0000000e0f0f02a4 */ /* 0x000fe2000f8e023f */
[----:B------:R1:W-:Y:S01]  /*1550*/  @!P0 LDGSTS.E.BYPASS.LTC128B.128 [R101+0x7100], [R6.64], !P5 ;  /* 0x0710000006658fae */ /* 0x0003e2000e901d4c */
[----:B------:R-:W-:Y:S01]  /*1560*/  ISETP.GE.AND P5, PT, R10, c[0x0][0x1d4], PT ;  /* 0x000075000a007a0c */ /* 0x000fe20003fa6270 */
[----:B------:R-:W-:Y:S01]  /*1570*/  IMAD R12, R14, c[0x0][0x1f4], R12 ;  /* 0x00007d000e0c7a24 */ /* 0x000fe200078e020c */
[----:B------:R-:W-:-:S03]  /*1580*/  UIMAD UR17, UR11, UR5, UR17 ;  /* 0x000000050b1172a4 */ /* 0x000fc6000f8e0211 */
[----:B------:R-:W-:Y:S01]  /*1590*/  ULDC.64 UR4, c[0x0][0x208] ;  /* 0x0000820000047ab9 */ /* 0x000fe20000000a00 */
[----:B------:R-:W-:Y:S02]  /*15a0*/  IADD3 R103, R29, R12, RZ ;  /* 0x0000000c1d677210 */ /* 0x000fe40007ffe0ff */
[----:B------:R-:W-:-:S03]  /*15b0*/  SEL R12, RZ, 0x1, P6 ;  /* 0x00000001ff0c7807 */ /* 0x000fc60003000000 */
[----:B------:R-:W-:Y:S01]  /*15c0*/  STL.64 [R1+0x58], R102 ;  /* 0x0000586601007387 */ /* 0x000fe20000100a00 */
[----:B-1----:R-:W-:Y:S02]  /*15d0*/  @!P0 SHF.R.S32.HI R7, RZ, 0x1f, R0 ;  /* 0x0000001fff078819 */ /* 0x002fe40000011400 */
[----:B------:R-:W-:Y:S02]  /*15e0*/  @!P0 SHF.R.S32.HI R6, RZ, 0x1f, R11 ;  /* 0x0000001fff068819 */ /* 0x000fe4000001140b */
[----:B------:R-:W-:Y:S02]  /*15f0*/  @!P0 LEA.HI R7, R7, R0, RZ, 0x3 ;  /* 0x0000000007078211 */ /* 0x000fe400078f18ff */
[----:B------:R-:W-:Y:S02]  /*1600*/  @!P0 LEA.HI R6, R6, R11, RZ, 0x3 ;  /* 0x0000000b06068211 */ /* 0x000fe400078f18ff */
[----:B------:R-:W-:Y:S02]  /*1610*/  @!P0 LOP3.LUT R7, R7, 0xfffffff8, RZ, 0xc0, !PT ;  /* 0xfffffff807078812 */ /* 0x000fe400078ec0ff */
[----:B------:R-:W-:-:S03]  /*1620*/  @!P0 LOP3.LUT R10, R6, 0xfffffff8, RZ, 0xc0, !PT ;  /* 0xfffffff8060a8812 */ /* 0x000fc600078ec0ff */
[----:B------:R-:W-:-:S04]  /*1630*/  @!P0 IMAD.WIDE R6, R7, 0x2, R2 ;  /* 0x0000000207068825 */ /* 0x000fc800078e0202 */
[----:B------:R-:W-:Y:S01]  /*1640*/  @!P0 IMAD.WIDE R4, R10, 0x2, R2 ;  /* 0x000000020a048825 */ /* 0x000fe200078e0202 */
[----:B------:R1:W-:Y:S01]  /*1650*/  @!P0 LDGSTS.E.BYPASS.LTC128B.128 [R101+0xb100], [R6.64], !P4 ;  /* 0x0b10000006658fae */ /* 0x0003e2000e101d4c */
[----:B------:R-:W-:Y:S02]  /*1660*/  ISETP.GE.AND P4, PT, R0, c[0x0][0x1d4], PT ;  /* 0x0000750000007a0c */ /* 0x000fe40003f86270 */
[----:B------:R-:W-:Y:S01]  /*1670*/  IMAD.WIDE.U32 R2, R100, UR7, R102 ;  /* 0x0000000764027c25 */ /* 0x000fe2000f8e0066 */
[----:B------:R2:W-:Y:S03]  /*1680*/  @!P0 LDGSTS.E.BYPASS.LTC128B.128 [R101+0xf100], [R4.64], !P3 ;  /* 0x0f10000004658fae */ /* 0x0005e6000d901d4c */
[----:B------:R-:W-:Y:S01]  /*1690*/  IMAD.SHL.U32 R10, R23, 0x8, RZ ;  /* 0x00000008170a7824 */ /* 0x000fe200078e00ff */
[----:B------:R-:W-:Y:S01]  /*16a0*/  IADD3 R0, R3, UR18, RZ ;  /* 0x0000001203007c10 */ /* 0x000fe2000fffe0ff */
[----:B------:R-:W0:Y:S01]  /*16b0*/  LDGDEPBAR ;  /* 0x00000000000079af */ /* 0x000e220000000000 */
[----:B------:R-:W-:-:S02]  /*16c0*/  UIMAD.WIDE.U32 UR18, UR7, UR4, URZ ;  /* 0x00000004071272a5 */ /* 0x000fc4000f8e003f */
[----:B------:R-:W-:-:S04]  /*16d0*/  UIMAD UR4, UR6, UR4, URZ ;  /* 0x00000004060472a4 */ /* 0x000fc8000f8e023f */
[----:B------:R-:W-:-:S03]  /*16e0*/  UIMAD UR4, UR7, UR5, UR4 ;  /* 0x00000005070472a4 */ /* 0x000fc6000f8e0204 */
[----:B------:R-:W-:Y:S02]  /*16f0*/  UMOV UR5, 0xffffffc0 ;  /* 0xffffffc000057882 */ /* 0x000fe40000000000 */
[----:B------:R-:W-:Y:S01]  /*1700*/  UIADD3 UR4, UR19, UR4, URZ ;  /* 0x0000000413047290 */ /* 0x000fe2000fffe03f */
[----:B-1----:R-:W-:-:S05]  /*1710*/  @P2 LEA R6, P3, R2, c[0x0][0x1c8], 0x1 ;  /* 0x0000720002062a11 */ /* 0x002fca00078608ff */
[----:B------:R-:W-:Y:S01]  /*1720*/  IMAD.U32 R13, RZ, RZ, UR4 ;  /* 0x00000004ff0d7e24 */ /* 0x000fe2000f8e00ff */
[----:B------:R-:W-:Y:S01]  /*1730*/  ULDC UR4, c[0x0][0x1d0] ;  /* 0x0000740000047ab9 */ /* 0x000fe20000000800 */
[----:B--2---:R-:W-:Y:S01]  /*1740*/  IMAD.SHL.U32 R4, R25, 0x40, RZ ;  /* 0x0000004019047824 */ /* 0x004fe200078e00ff */
[C---:B------:R-:W-:Y:S01]  /*1750*/  @P1 IADD3 R5, P0, R2.reuse, UR10, RZ ;  /* 0x0000000a02051c10 */ /* 0x040fe2000ff1e0ff */
[----:B------:R-:W-:Y:S01]  /*1760*/  UIMAD UR4, UR7, UR5, UR4 ;  /* 0x00000005070472a4 */ /* 0x000fe2000f8e0204 */
[----:B------:R-:W-:Y:S02]  /*1770*/  @P2 LEA.HI.X R7, R2, c[0x0][0x1cc], R0, 0x1, P3 ;  /* 0x0000730002072a11 */ /* 0x000fe400018f0c00 */
[----:B------:R-:W-:Y:S02]  /*1780*/  LOP3.LUT R3, R4, 0x1c0, RZ, 0xc0, !PT ;  /* 0x000001c004037812 */ /* 0x000fe400078ec0ff */
[----:B------:R-:W-:Y:S01]  /*1790*/  @P1 IADD3.X R2, R0, UR9, RZ, P0, !PT ;  /* 0x0000000900021c10 */ /* 0x000fe200087fe4ff */
[----:B------:R-:W-:Y:S01]  /*17a0*/  IMAD R0, R26, c[0x0][0x208], RZ ;  /* 0x000082001a007a24 */ /* 0x000fe200078e02ff */
[----:B------:R-:W-:Y:S01]  /*17b0*/  LOP3.LUT R10, R3, 0x8, R10, 0xf8, !PT ;  /* 0x00000008030a7812 */ /* 0x000fe200078ef80a */
[----:B------:R1:W-:Y:S01]  /*17c0*/  @P2 LDGSTS.E.BYPASS.LTC128B.128 [R101+0x10100], [R6.64], !P6 ;  /* 0x1010000006652fae */ /* 0x0003e2000f101d4c */
[----:B------:R-:W-:Y:S01]  /*17d0*/  SHF.R.U32.HI R3, RZ, 0x3, R3 ;  /* 0x00000003ff037819 */ /* 0x000fe20000011603 */
[----:B------:R-:W-:Y:S01]  /*17e0*/  IMAD R0, R23, c[0x0][0x20c], R0 ;  /* 0x0000830017007a24 */ /* 0x000fe200078e0200 */
[----:B------:R-:W-:Y:S01]  /*17f0*/  ISETP.GE.AND P3, PT, R11, c[0x0][0x1d4], PT ;  /* 0x000075000b007a0c */ /* 0x000fe20003f66270 */
[----:B------:R1:W-:Y:S01]  /*1800*/  @P2 LDGSTS.E.BYPASS.LTC128B.128 [R101+0x12100], [R6.64+0x80], !P5 ;  /* 0x1210008006652fae */ /* 0x0003e2000e901d4c */
[----:B------:R-:W-:Y:S01]  /*1810*/  LOP3.LUT R3, R10, R3, RZ, 0x3c, !PT ;  /* 0x000000030a037212 */ /* 0x000fe200078e3cff */
[----:B------:R-:W-:Y:S01]  /*1820*/  IMAD.IADD R9, R9, 0x1, R0 ;  /* 0x0000000109097824 */ /* 0x000fe200078e0200 */
[----:B------:R-:W-:Y:S01]  /*1830*/  LOP3.LUT R10, R18, 0xfffffff0, RZ, 0xc0, !PT ;  /* 0xfffffff0120a7812 */ /* 0x000fe200078ec0ff */
[----:B------:R1:W-:Y:S01]  /*1840*/  @P2 LDGSTS.E.BYPASS.LTC128B.128 [R101+0x14100], [R6.64+0x100], !P4 ;  /* 0x1410010006652fae */ /* 0x0003e2000e101d4c */
[----:B------:R-:W-:Y:S01]  /*1850*/  @P1 LEA R4, P0, R5, c[0x0][0x1c8], 0x1 ;  /* 0x0000720005041a11 */ /* 0x000fe200078008ff */
[----:B------:R-:W-:Y:S01]  /*1860*/  IMAD R0, R17, 0x200, R3 ;  /* 0x0000020011007824 */ /* 0x000fe200078e0203 */
[----:B------:R-:W-:Y:S01]  /*1870*/  SEL R11, RZ, 0x2, P5 ;  /* 0x00000002ff0b7807 */ /* 0x000fe20002800000 */
[----:B------:R-:W-:Y:S01]  /*1880*/  IMAD.IADD R10, R164, 0x1, -R10 ;  /* 0x00000001a40a7824 */ /* 0x000fe200078e0a0a */
[----:B------:R-:W-:Y:S01]  /*1890*/  @P1 LEA.HI.X R5, R5, c[0x0][0x1cc], R2, 0x1, P0 ;  /* 0x0000730005051a11 */ /* 0x000fe200000f0c02 */
[----:B------:R-:W-:Y:S01]  /*18a0*/  IMAD.SHL.U32 R236, R0, 0x2, RZ ;  /* 0x0000000200ec7824 */ /* 0x000fe200078e00ff */
[----:B------:R-:W-:Y:S01]  /*18b0*/  MOV R2, UR11 ;  /* 0x0000000b00027c02 */ /* 0x000fe20008000f00 */
[----:B------:R1:W-:Y:S01]  /*18c0*/  @P2 LDGSTS.E.BYPASS.LTC128B.128 [R101+0x16100], [R6.64+0x180], !P3 ;  /* 0x1610018006652fae */ /* 0x0003e2000d901d4c */
[----:B------:R-:W-:-:S02]  /*18d0*/  SHF.R.S32.HI R16, RZ, 0x1f, R10 ;  /* 0x0000001fff107819 */ /* 0x000fc4000001140a */
[----:B------:R-:W-:Y:S01]  /*18e0*/  LOP3.LUT P0, RZ, R25, 0x2, RZ, 0xc0, !PT ;  /* 0x0000000219ff7812 */ /* 0x000fe2000780c0ff */
[----:B------:R-:W-:Y:S01]  /*18f0*/  IMAD.WIDE.U32 R2, R2, c[0x0][0x210], R8 ;  /* 0x0000840002027a25 */ /* 0x000fe200078e0008 */
[----:B------:R-:W-:Y:S01]  /*1900*/  LEA.HI R16, R16, R10, RZ, 0x3 ;  /* 0x0000000a10107211 */ /* 0x000fe200078f18ff */
[----:B------:R2:W-:Y:S01]  /*1910*/  @P1 LDGSTS.E.BYPASS.LTC128B.128 [R101+0x11100], [R4.64], !P6 ;  /* 0x1110000004651fae */ /* 0x0005e2000f101d4c */
[----:B------:R-:W-:Y:S02]  /*1920*/  IADD3 R8, R236, 0x10100, RZ ;  /* 0x00010100ec087810 */ /* 0x000fe40007ffe0ff */
[----:B------:R-:W-:Y:S01]  /*1930*/  LOP3.LUT R0, R16, 0xfffffff8, RZ, 0xc0, !PT ;  /* 0xfffffff810007812 */ /* 0x000fe200078ec0ff */
[----:B------:R2:W-:Y:S01]  /*1940*/  @P1 LDGSTS.E.BYPASS.LTC128B.128 [R101+0x13100], [R4.64+0x80], !P5 ;  /* 0x1310008004651fae */ /* 0x0005e2000e901d4c */
[----:B------:R-:W-:Y:S02]  /*1950*/  IADD3 R3, R3, UR17, RZ ;  /* 0x0000001103037c10 */ /* 0x000fe4000fffe0ff */
[----:B------:R-:W-:Y:S01]  /*1960*/  IADD3 R10, R10, -R0, RZ ;  /* 0x800000000a0a7210 */ /* 0x000fe20007ffe0ff */
[----:B------:R-:W-:Y:S01]  /*1970*/  IMAD R0, R15, c[0x0][0x218], RZ ;  /* 0x000086000f007a24 */ /* 0x000fe200078e02ff */
[----:B------:R2:W-:Y:S01]  /*1980*/  @P1 LDGSTS.E.BYPASS.LTC128B.128 [R101+0x15100], [R4.64+0x100], !P4 ;  /* 0x1510010004651fae */ /* 0x0005e2000e101d4c */
[----:B------:R-:W-:Y:S01]  /*1990*/  IMAD.WIDE.U32 R20, R14, c[0x0][0x218], R2 ;  /* 0x000086000e147a25 */ /* 0x000fe200078e0002 */
[----:B------:R-:W-:-:S02]  /*19a0*/  IADD3 R243, R236, 0x10120, RZ ;  /* 0x00010120ecf37810 */ /* 0x000fc40007ffe0ff */
[----:B------:R2:W-:Y:S01]  /*19b0*/  @P1 LDGSTS.E.BYPASS.LTC128B.128 [R101+0x17100], [R4.64+0x180], !P3 ;  /* 0x1710018004651fae */ /* 0x0005e2000d901d4c */
[----:B------:R-:W-:Y:S01]  /*19c0*/  IMAD R15, R14, c[0x0][0x21c], R0 ;  /* 0x000087000e0f7a24 */ /* 0x000fe200078e0200 */
[----:B------:R-:W-:Y:S01]  /*19d0*/  @P0 IADD3 R243, R8, -0x20, RZ ;  /* 0xffffffe008f30810 */ /* 0x000fe20007ffe0ff */
[----:B------:R-:W-:Y:S01]  /*19e0*/  IMAD.SHL.U32 R0, R10, 0x40, RZ ;  /* 0x000000400a007824 */ /* 0x000fe200078e00ff */
[----:B------:R-:W0:Y:S01]  /*19f0*/  LDGDEPBAR ;  /* 0x00000000000079af */ /* 0x000e220000000000 */
[----:B------:R-:W-:Y:S01]  /*1a00*/  IMAD.U32 R3, RZ, RZ, UR19 ;  /* 0x00000013ff037e24 */ /* 0x000fe2000f8e00ff */
[----:B------:R-:W-:Y:S01]  /*1a10*/  SHF.L.U32 R3, R17, 0x3, RZ ;  /* 0x0000000311037819 */ /* 0x000fe200000006ff */
[----:B------:R-:W-:Y:S01]  /*1a20*/  IMAD.U32 R2, RZ, RZ, UR18 ;  /* 0x00000012ff027e24 */ /* 0x000fe2000f8e00ff */
[----:B------:R-:W-:Y:S01]  /*1a30*/  LOP3.LUT R0, R0, 0x1c0, RZ, 0xc0, !PT ;  /* 0x000001c000007812 */ /* 0x000fe200078ec0ff */
[----:B------:R-:W-:Y:S01]  /*1a40*/  IMAD.IADD R19, R21, 0x1, R15 ;  /* 0x0000000115137824 */ /* 0x000fe200078e020f */
[----:B------:R-:W-:Y:S01]  /*1a50*/  SEL R9, RZ, 0x4, P4 ;  /* 0x00000004ff097807 */ /* 0x000fe20002000000 */
[----:B------:R-:W-:Y:S01]  /*1a60*/  STL.64 [R1+0x60], R20 ;  /* 0x0000601401007387 */ /* 0x000fe20000100a00 */
[----:B------:R-:W-:-:S02]  /*1a70*/  LOP3.LUT R8, R0, 0x8, R3, 0xf8, !PT ;  /* 0x0000000800087812 */ /* 0x000fc400078ef803 */
[----:B------:R-:W-:Y:S01]  /*1a80*/  SHF.R.U32.HI R3, RZ, 0x3, R0 ;  /* 0x00000003ff037819 */ /* 0x000fe20000011600 */
[----:B------:R-:W-:Y:S01]  /*1a90*/  STL [R1+0x54], R19 ;  /* 0x0000541301007387 */ /* 0x000fe20000100800 */
[----:B------:R-:W-:Y:S02]  /*1aa0*/  LEA R0, P0, R2, R20, 0x6 ;  /* 0x0000001402007211 */ /* 0x000fe400078030ff */
[----:B------:R-:W-:Y:S02]  /*1ab0*/  LOP3.LUT R3, R8, R3, RZ, 0x3c, !PT ;  /* 0x0000000308037212 */ /* 0x000fe400078e3cff */
[----:B------:R-:W-:Y:S02]  /*1ac0*/  LEA.HI.X R2, R2, R19, R13, 0x6, P0 ;  /* 0x0000001302027211 */ /* 0x000fe400000f340d */
[----:B-1----:R-:W-:Y:S02]  /*1ad0*/  LEA R6, P1, R0, c[0x0][0x1f8], 0x1 ;  /* 0x00007e0000067a11 */ /* 0x002fe400078208ff */
[----:B------:R-:W-:-:S02]  /*1ae0*/  IADD3 R9, R9, R11, R12 ;  /* 0x0000000b09097210 */ /* 0x000fc40007ffe00c */
[----:B------:R-:W-:Y:S01]  /*1af0*/  LEA.HI.X R7, R0, c[0x0][0x1fc], R2, 0x1, P1 ;  /* 0x00007f0000077a11 */ /* 0x000fe200008f0c02 */
[----:B--2---:R-:W-:Y:S01]  /*1b00*/  IMAD.SHL.U32 R4, R16, 0x40, RZ ;  /* 0x0000004010047824 */ /* 0x004fe200078e00ff */
[----:B------:R-:W-:Y:S01]  /*1b10*/  SHF.L.U32 R0, R92, 0x5, RZ ;  /* 0x000000055c007819 */ /* 0x000fe200000006ff */
[----:B------:R-:W-:Y:S01]  /*1b20*/  IMAD.MOV.U32 R5, RZ, RZ, c[0x0][0x20c] ;  /* 0x00008300ff057624 */ /* 0x000fe200078e00ff */
[----:B------:R-:W-:Y:S01]  /*1b30*/  SEL R2, RZ, 0x8, P3 ;  /* 0x00000008ff027807 */ /* 0x000fe20001800000 */
[----:B------:R-:W-:-:S04]  /*1b40*/  DEPBAR.LE SB0, 0x1 ;  /* 0x000080400000791a */ /* 0x000fc80000000000 */
[----:B------:R-:W-:Y:S01]  /*1b50*/  LOP3.LUT R4, R3, 0xfffffe00, R4, 0xf8, !PT ;  /* 0xfffffe0003047812 */ /* 0x000fe200078ef804 */
[----:B------:R-:W-:Y:S01]  /*1b60*/  IMAD.MOV.U32 R3, RZ, RZ, c[0x0][0x208] ;  /* 0x00008200ff037624 */ /* 0x000fe200078e00ff */
[----:B------:R-:W-:Y:S01]  /*1b70*/  LOP3.LUT R0, R0, 0x7ffffc00, RZ, 0xc0, !PT ;  /* 0x7ffffc0000007812 */ /* 0x000fe200078ec0ff */
[----:B------:R-:W-:Y:S01]  /*1b80*/  BAR.SYNC.DEFER_BLOCKING 0x0 ;  /* 0x0000000000007b1d */ /* 0x000fe20000010000 */
[----:B------:R-:W-:Y:S01]  /*1b90*/  LOP3.LUT P0, RZ, R10, 0x4, RZ, 0xc0, !PT ;  /* 0x000000040aff7812 */ /* 0x000fe2000780c0ff */
[C---:B------:R-:W-:Y:S01]  /*1ba0*/  IMAD.SHL.U32 R237, R4.reuse, 0x2, RZ ;  /* 0x0000000204ed7824 */ /* 0x040fe200078e00ff */
[----:B------:R-:W-:Y:S01]  /*1bb0*/  LEA R8, P1, R3, R6, 0x6 ;  /* 0x0000000603087211 */ /* 0x000fe200078230ff */
[----:B------:R-:W-:Y:S01]  /*1bc0*/  IMAD.IADD R220, R4, 0x1, R0 ;  /* 0x0000000104dc7824 */ /* 0x000fe200078e0200 */
[----:B------:R-:W-:Y:S01]  /*1bd0*/  LOP3.LUT P2, RZ, R10, 0x2, RZ, 0xc0, !PT ;  /* 0x000000020aff7812 */ /* 0x000fe2000784c0ff */
[----:B------:R-:W-:Y:S01]  /*1be0*/  IMAD.IADD R10, R9, 0x1, R2 ;  /* 0x00000001090a7824 */ /* 0x000fe200078e0202 */
[----:B------:R-:W-:Y:S01]  /*1bf0*/  LEA.HI.X R9, R3, R7, R5, 0x6, P1 ;  /* 0x0000000703097211 */ /* 0x000fe200008f3405 */
[----:B------:R-:W-:Y:S01]  /*1c00*/  IMAD.MOV.U32 R5, RZ, RZ, 0x10 ;  /* 0x00000010ff057424 */ /* 0x000fe200078e00ff */
[C---:B------:R-:W-:Y:S01]  /*1c10*/  LEA R228, R220.reuse, 0x100, 0x1 ;  /* 0x00000100dce47811 */ /* 0x040fe200078e08ff */
[----:B------:R-:W-:Y:S01]  /*1c20*/  IMAD.MOV.U32 R0, RZ, RZ, 0x20 ;  /* 0x00000020ff007424 */ /* 0x000fe200078e00ff */
[----:B------:R-:W-:Y:S01]  /*1c30*/  IADD3 R3, -R23, UR4, RZ ;  /* 0x0000000417037c10 */ /* 0x000fe2000fffe1ff */
[----:B------:R-:W-:Y:S01]  /*1c40*/  IMAD.SHL.U32 R220, R220, 0x2, RZ ;  /* 0x00000002dcdc7824 */ /* 0x000fe200078e00ff */
[----:B------:R-:W-:Y:S01]  /*1c50*/  SEL R5, R5, 0xfffffff0, !P2 ;  /* 0xfffffff005057807 */ /* 0x000fe20005000000 */
[----:B------:R-:W-:Y:S01]  /*1c60*/  IMAD.MOV.U32 R2, RZ, RZ, -0x40 ;  /* 0xffffffc0ff027424 */ /* 0x000fe200078e00ff */
[----:B------:R-:W-:-:S02]  /*1c70*/  SEL R0, R0, 0xffffffe0, !P0 ;  /* 0xffffffe000007807 */ /* 0x000fc40004000000 */
[C---:B------:R-:W-:Y:S01]  /*1c80*/  LEA R224, R5.reuse, R228, 0x1 ;  /* 0x000000e405e07211 */ /* 0x040fe200078e08ff */
[----:B------:R-:W-:Y:S01]  /*1c90*/  IMAD R238, R5, 0x2, R237 ;  /* 0x0000000205ee7824 */ /* 0x000fe200078e02ed */
[----:B------:R-:W-:Y:S01]  /*1ca0*/  LOP3.LUT P2, RZ, R10, 0x2, RZ, 0xc0, !PT ;  /* 0x000000020aff7812 */ /* 0x000fe2000784c0ff */
[C---:B------:R-:W-:Y:S01]  /*1cb0*/  IMAD R228, R0.reuse, 0x2, R228 ;  /* 0x0000000200e47824 */ /* 0x040fe200078e02e4 */
[C---:B------:R-:W-:Y:S01]  /*1cc0*/  ISETP.LT.OR P1, PT, R3.reuse, 0x1, P6 ;  /* 0x000000010300780c */ /* 0x040fe20003721670 */
[C---:B------:R-:W-:Y:S01]  /*1cd0*/  IMAD R232, R0.reuse, 0x2, R224 ;  /* 0x0000000200e87824 */ /* 0x040fe200078e02e0 */
[C---:B------:R-:W-:Y:S01]  /*1ce0*/  ISETP.LT.OR P0, PT, R3.reuse, 0x1, !P2 ;  /* 0x000000010300780c */ /* 0x040fe20005701670 */
[----:B------:R-:W1:Y:S01]  /*1cf0*/  LDSM.16.M88.4 R168, [R220+0x100] ;  /* 0x00010000dca8783b */ /* 0x000e620000000200 */
[----:B------:R-:W-:Y:S01]  /*1d00*/  P2R R11, PR, RZ, 0x20 ;  /* 0x00000020ff0b7803 */ /* 0x000fe20000000000 */
[C---:B------:R-:W-:Y:S01]  /*1d10*/  IMAD R240, R0.reuse, 0x2, R238 ;  /* 0x0000000200f07824 */ /* 0x040fe200078e02ee */
[----:B------:R-:W-:Y:S01]  /*1d20*/  ISETP.LT.OR P2, PT, R3, 0x21, !P2 ;  /* 0x000000210300780c */ /* 0x000fe20005741670 */
[----:B------:R-:W-:Y:S01]  /*1d30*/  LDSM.16.M88.4 R188, [R220+0x4100] ;  /* 0x00410000dcbc783b */ /* 0x000fe20000000200 */
[----:B------:R-:W-:-:S03]  /*1d40*/  LEA R241, R0, R237, 0x1 ;  /* 0x000000ed00f17211 */ /* 0x000fc600078e08ff */
[----:B------:R-:W-:Y:S04]  /*1d50*/  LDSM.16.M88.4 R204, [R220+0x8100] ;  /* 0x00810000dccc783b */ /* 0x000fe80000000200 */
[----:B------:R-:W-:Y:S04]  /*1d60*/  LDSM.16.M88.4 R172, [R224] ;  /* 0x00000000e0ac783b */ /* 0x000fe80000000200 */
[----:B------:R-:W-:Y:S04]  /*1d70*/  LDSM.16.M88.4 R192, [R224+0x4000] ;  /* 0x00400000e0c0783b */ /* 0x000fe80000000200 */
[----:B------:R-:W-:Y:S04]  /*1d80*/  LDSM.16.M88.4 R208, [R224+0x8000] ;  /* 0x00800000e0d0783b */ /* 0x000fe80000000200 */
[----:B------:R-:W-:Y:S04]  /*1d90*/  LDSM.16.M88.4 R180, [R228] ;  /* 0x00000000e4b4783b */ /* 0x000fe80000000200 */
[----:B------:R-:W-:Y:S04]  /*1da0*/  LDSM.16.M88.4 R196, [R228+0x4000] ;  /* 0x00400000e4c4783b */ /* 0x000fe80000000200 */
[----:B------:R-:W-:Y:S04]  /*1db0*/  LDSM.16.M88.4 R212, [R228+0x8000] ;  /* 0x00800000e4d4783b */ /* 0x000fe80000000200 */
[----:B------:R-:W-:Y:S04]  /*1dc0*/  LDSM.16.M88.4 R184, [R232] ;  /* 0x00000000e8b8783b */ /* 0x000fe80000000200 */
[----:B------:R-:W-:Y:S04]  /*1dd0*/  LDSM.16.M88.4 R200, [R232+0x4000] ;  /* 0x00400000e8c8783b */ /* 0x000fe80000000200 */
[----:B------:R-:W-:Y:S04]  /*1de0*/  LDSM.16.M88.4 R216, [R232+0x8000] ;  /* 0x00800000e8d8783b */ /* 0x000fe80000000200 */
[----:B------:R-:W-:Y:S04]  /*1df0*/  LDSM.16.M88.4 R220, [R220+0xc100] ;  /* 0x00c10000dcdc783b */ /* 0x000fe80000000200 */
[----:B------:R-:W-:Y:S04]  /*1e00*/  LDSM.16.M88.4 R224, [R224+0xc000] ;  /* 0x00c00000e0e0783b */ /* 0x000fe80000000200 */
[----:B------:R-:W-:Y:S04]  /*1e10*/  LDSM.16.M88.4 R228, [R228+0xc000] ;  /* 0x00c00000e4e4783b */ /* 0x000fe80000000200 */
[----:B------:R-:W-:Y:S04]  /*1e20*/  LDSM.16.M88.4 R232, [R232+0xc000] ;  /* 0x00c00000e8e8783b */ /* 0x000fe80000000200 */
[----:B------:R-:W-:Y:S06]  /*1e30*/  BAR.SYNC.DEFER_BLOCKING 0x0 ;  /* 0x0000000000007b1d */ /* 0x000fec0000010000 */
[----:B-1----:R-:W-:Y:S04]  /*1e40*/  STL [R1+0x74], R170 ;  /* 0x000074aa01007387 */ /* 0x002fe80000100800 */
[----:B------:R-:W-:Y:S01]  /*1e50*/  STL [R1+0x70], R171 ;  /* 0x000070ab01007387 */ /* 0x000fe20000100800 */
[----:B------:R-:W-:-:S04]  /*1e60*/  DEPBAR.LE SB0, 0x0 ;  /* 0x000080000000791a */ /* 0x000fc80000000000 */
[----:B------:R-:W-:Y:S06]  /*1e70*/  BAR.SYNC.DEFER_BLOCKING 0x0 ;  /* 0x0000000000007b1d */ /* 0x000fec0000010000 */
[----:B------:R-:W1:Y:S04]  /*1e80*/  LDSM.16.M88.4 R16, [R236+0x10100] ;  /* 0x01010000ec10783b */ /* 0x000e680000000200 */
[----:B------:R-:W2:Y:S04]  /*1e90*/  LDSM.16.M88.4 R32, [R236+0x10900] ;  /* 0x01090000ec20783b */ /* 0x000ea80000000200 */
[----:B------:R-:W-:Y:S04]  /*1ea0*/  LDSM.16.M88.4 R36, [R236+0x11100] ;  /* 0x01110000ec24783b */ /* 0x000fe80000000200 */
[----:B------:R-:W3:Y:S04]  /*1eb0*/  LDSM.16.M88.4 R40, [R236+0x11900] ;  /* 0x01190000ec28783b */ /* 0x000ee80000000200 */
[----:B------:R-:W4:Y:S04]  /*1ec0*/  LDSM.16.M88.4 R28, [R243] ;  /* 0x00000000f31c783b */ /* 0x000f280000000200 */
[----:B------:R-:W4:Y:S04]  /*1ed0*/  LDSM.16.M88.4 R48, [R243+0x800] ;  /* 0x00080000f330783b */ /* 0x000f280000000200 */
[----:B------:R-:W4:Y:S04]  /*1ee0*/  LDSM.16.M88.4 R60, [R243+0x1000] ;  /* 0x00100000f33c783b */ /* 0x000f280000000200 */
[----:B------:R-:W4:Y:S04]  /*1ef0*/  LDSM.16.M88.4 R72, [R243+0x1800] ;  /* 0x00180000f348783b */ /* 0x000f280000000200 */
[----:B------:R-:W-:Y:S01]  /*1f00*/  @!PT LDS RZ, [RZ] ;  /* 0x00000000fffff984 */ /* 0x000fe20000000800 */
[----:B------:R-:W-:Y:S01]  /*1f10*/  @!PT LDS RZ, [RZ] ;  /* 0x00000000fffff984 */ /* 0x000fe20000000800 */
[----:B------:R-:W-:Y:S01]  /*1f20*/  @!PT LDS RZ, [RZ] ;  /* 0x00000000fffff984 */ /* 0x000fe20000000800 */
[----:B------:R4:W-:Y:S01]  /*1f30*/  LDGSTS.E.BYPASS.LTC128B.128 [R101+0x100], [R6.64], !P1 ;  /* 0x0010000006657fae */ /* 0x0009e2000c901d4c */
[----:B------:R-:W-:-:S03]  /*1f40*/  LOP3.LUT P1, RZ, R10, 0x4, RZ, 0xc0, !PT ;  /* 0x000000040aff7812 */ /* 0x000fc6000782c0ff */
[----:B------:R4:W-:Y:S01]  /*1f50*/  LDGSTS.E.BYPASS.LTC128B.128 [R101+0x2100], [R6.64+0x80], !P0 ;  /* 0x0210008006657fae */ /* 0x0009e2000c101d4c */
[C---:B------:R-:W-:Y:S02]  /*1f60*/  ISETP.LT.OR P0, PT, R3.reuse, 0x1, !P1 ;  /* 0x000000010300780c */ /* 0x040fe40004f01670 */
[----:B------:R-:W-:Y:S01]  /*1f70*/  ISETP.LT.OR P1, PT, R3, 0x21, !P1 ;  /* 0x000000210300780c */ /* 0x000fe20004f21670 */
[C---:B-1----:R-:W-:Y:S08]  /*1f80*/  HMMA.16816.F32.BF16 R12, R168.reuse, R16, RZ ;  /* 0x00000010a80c723c */ /* 0x042ff000000418ff */
[----:B--2---:R-:W-:Y:S02]  /*1f90*/  HMMA.16816.F32.BF16 R20, R168, R32, RZ ;  /* 0x00000020a814723c */ /* 0x004fe400000418ff */
[----:B------:R1:W-:Y:S01]  /*1fa0*/  LDGSTS.E.BYPASS.LTC128B.128 [R101+0x4100], [R6.64+0x100], !P0 ;  /* 0x0410010006657fae */ /* 0x0003e2000c101d4c */
[----:B------:R-:W-:-:S04]  /*1fb0*/  LOP3.LUT P0, RZ, R25, 0x4, RZ, 0xc0, !PT ;  /* 0x0000000419ff7812 */ /* 0x000fc8000780c0ff */
[----:B------:R-:W-:Y:S01]  /*1fc0*/  SEL R2, R2, 0x40, P0 ;  /* 0x0000004002027807 */ /* 0x000fe20000000000 */
[----:B---3--:R-:W-:Y:S01]  /*1fd0*/  HMMA.16816.F32.BF16 R24, R168, R40, RZ ;  /* 0x00000028a818723c */ /* 0x008fe200000418ff */
[----:B------:R-:W-:Y:S02]  /*1fe0*/  LOP3.LUT P0, RZ, R10, 0x8, RZ, 0xc0, !PT ;  /* 0x000000080aff7812 */ /* 0x000fe4000780c0ff */
[----:B------:R-:W-:Y:S01]  /*1ff0*/  IADD3 R242, R236, R2, RZ ;  /* 0x00000002ecf27210 */ /* 0x000fe20007ffe0ff */
[----:B------:R-:W-:Y:S01]  /*2000*/  IMAD.IADD R239, R2, 0x1, R243 ;  /* 0x0000000102ef7824 */ /* 0x000fe200078e02f3 */
[C---:B------:R-:W-:Y:S02]  /*2010*/  ISETP.LT.OR P5, PT, R3.reuse, 0x1, !P0 ;  /* 0x000000010300780c */ /* 0x040fe400047a1670 */
[----:B------:R-:W-:Y:S01]  /*2020*/  ISETP.LT.OR P0, PT, R3, 0x21, !P0 ;  /* 0x000000210300780c */ /* 0x000fe20004701670 */
[----:B----4-:R-:W-:Y:S01]  /*2030*/  HMMA.16816.F32.BF16 R64, R172, R28, R12 ;  /* 0x0000001cac40723c */ /* 0x010fe2000004180c */
[----:B------:R-:W-:-:S05]  /*2040*/  LOP3.LUT R2, R92, 0xffffffe0, RZ, 0xc0, !PT ;  /* 0xffffffe05c027812 */ /* 0x000fca00078ec0ff */
[----:B------:R-:W-:Y:S02]  /*2050*/  IMAD.IADD R2, R164, 0x1, -R2 ;  /* 0x00000001a4027824 */ /* 0x000fe400078e0a02 */
[----:B------:R-:W-:Y:S02]  /*2060*/  HMMA.16816.F32.BF16 R12, R168, R18, RZ ;  /* 0x00000012a80c723c */ /* 0x000fe400000418ff */
[----:B------:R1:W-:Y:S01]  /*2070*/  LDGSTS.E.BYPASS.LTC128B.128 [R101+0x6100], [R6.64+0x180], !P5 ;  /* 0x0610018006657fae */ /* 0x0003e2000e901d4c */
[----:B------:R-:W-:Y:S02]  /*2080*/  ISETP.LT.OR P5, PT, R3, 0x21, P6 ;  /* 0x000000210300780c */ /* 0x000fe400037a1670 */
[----:B------:R-:W-:-:S03]  /*2090*/  SHF.R.S32.HI R3, RZ, 0x1f, R2 ;  /* 0x0000001fff037819 */ /* 0x000fc60000011402 */
[----:B------:R-:W-:Y:S01]  /*20a0*/  HMMA.16816.F32.BF16 R16, R168, R34, RZ ;  /* 0x00000022a810723c */ /* 0x000fe200000418ff */
[----:B------:R-:W-:-:S04]  /*20b0*/  LEA.HI R3, R3, R2, RZ, 0x2 ;  /* 0x0000000203037211 */ /* 0x000fc800078f10ff */
[----:B------:R-:W-:-:S03]  /*20c0*/  LOP3.LUT R3, R3, 0x7ffffffc, RZ, 0xc0, !PT ;  /* 0x7ffffffc03037812 */ /* 0x000fc600078ec0ff */
[----:B------:R2:W-:Y:S01]  /*20d0*/  LDGSTS.E.BYPASS.LTC128B.128 [R101+0x1100], [R8.64], !P5 ;  /* 0x0110000008657fae */ /* 0x0005e2000e901d4c */
[----:B------:R-:W-:Y:S01]  /*20e0*/  ISETP.NE.AND P5, PT, R11, RZ, PT ;  /* 0x000000ff0b00720c */ /* 0x000fe20003fa5270 */
[C---:B------:R-:W-:Y:S01]  /*20f0*/  HMMA.16816.F32.BF16 R32, R172.reuse, R48, R20 ;  /* 0x00000030ac20723c */ /* 0x040fe20000041814 */
[----:B------:R-:W-:Y:S01]  /*2100*/  IMAD.IADD R3, R2, 0x1, -R3 ;  /* 0x0000000102037824 */ /* 0x000fe200078e0a03 */
[----:B------:R2:W-:Y:S01]  /*2110*/  LDGSTS.E.BYPASS.LTC128B.128 [R101+0x3100], [R8.64+0x80], !P2 ;  /* 0x0310008008657fae */ /* 0x0005e2000d101d4c */
[----:B------:R-:W-:Y:S01]  /*2120*/  IMAD.U32 R2, RZ, RZ, UR4 ;  /* 0x00000004ff027e24 */ /* 0x000fe2000f8e00ff */
[----:B------:R-:W-:Y:S02]  /*2130*/  @UP0 USHF.R.S32.HI UR4, URZ, 0x1f, UR14 ;  /* 0x0000001f3f040899 */ /* 0x000fe4000801140e */
[----:B------:R2:W-:Y:S01]  /*2140*/  LDGSTS.E.BYPASS.LTC128B.128 [R101+0x5100], [R8.64+0x100], !P1 ;  /* 0x0510010008657fae */ /* 0x0005e2000c901d4c */
[----:B------:R-:W-:Y:S01]  /*2150*/  IMAD R2, R3, -0x2, R2 ;  /* 0xfffffffe03027824 */ /* 0x000fe200078e0202 */
[----:B------:R-:W-:Y:S01]  /*2160*/  HMMA.16816.F32.BF16 R56, R172, R30, R12 ;  /* 0x0000001eac38723c */ /* 0x000fe2000004180c */
[----:B------:R-:W-:Y:S01]  /*2170*/  @UP0 UIMAD UR4, UR4, UR16, UR15 ;  /* 0x00000010040402a4 */ /* 0x000fe2000f8e020f */
[----:B------:R2:W-:Y:S02]  /*2180*/  LDGSTS.E.BYPASS.LTC128B.128 [R101+0x7100], [R8.64+0x180], !P0 ;  /* 0x0710018008657fae */ /* 0x0005e4000c101d4c */
[----:B------:R-:W-:-:S02]  /*2190*/  ISETP.GT.AND P0, PT, R2, RZ, PT ;  /* 0x000000ff0200720c */ /* 0x000fc40003f04270 */
[----:B------:R-:W3:Y:S01]  /*21a0*/  LDSM.16.M88.4 R52, [R242+0x10100] ;  /* 0x01010000f234783b */ /* 0x000ee20000000200 */
[C---:B------:R-:W-:Y:S01]  /*21b0*/  ISETP.GT.AND P2, PT, R2.reuse, 0x1, PT ;  /* 0x000000010200780c */ /* 0x040fe20003f44270 */
[C---:B------:R-:W-:Y:S01]  /*21c0*/  HMMA.16816.F32.BF16 R12, R168.reuse, R38, RZ ;  /* 0x00000026a80c723c */ /* 0x040fe200000418ff */
[----:B------:R-:W-:Y:S01]  /*21d0*/  ISETP.GT.AND P1, PT, R2, 0x8, PT ;  /* 0x000000080200780c */ /* 0x000fe20003f24270 */
[----:B------:R-:W4:Y:S04]  /*21e0*/  LDSM.16.M88.4 R76, [R242+0x10900] ;  /* 0x01090000f24c783b */ /* 0x000f280000000200 */
[----:B------:R-:W1:Y:S02]  /*21f0*/  LDSM.16.M88.4 R44, [R242+0x11100] ;  /* 0x01110000f22c783b */ /* 0x000e640000000200 */
[----:B------:R-:W-:Y:S02]  /*2200*/  HMMA.16816.F32.BF16 R28, R168, R42, RZ ;  /* 0x0000002aa81c723c */ /* 0x000fe400000418ff */
[----:B------:R-:W1:Y:S04]  /*2210*/  LDSM.16.M88.4 R68, [R242+0x11900] ;  /* 0x01190000f244783b */ /* 0x000e680000000200 */
[----:B------:R-:W-:Y:S02]  /*2220*/  LDSM.16.M88.4 R80, [R239] ;  /* 0x00000000ef50783b */ /* 0x000fe40000000200 */
[----:B------:R-:W-:Y:S02]  /*2230*/  HMMA.16816.F32.BF16 R20, R172, R50, R16 ;  /* 0x00000032ac14723c */ /* 0x000fe40000041810 */
[----:B------:R-:W1:Y:S04]  /*2240*/  LDSM.16.M88.4 R48, [R239+0x800] ;  /* 0x00080000ef30783b */ /* 0x000e680000000200 */
[----:B------:R-:W-:Y:S02]  /*2250*/  LDSM.16.M88.4 R84, [R236+0x12100] ;  /* 0x01210000ec54783b */ /* 0x000fe40000000200 */
[----:B--2---:R-:W-:Y:S02]  /*2260*/  HMMA.16816.F32.BF16 R8, R168, R36, RZ ;  /* 0x00000024a808723c */ /* 0x004fe400000418ff */
[----:B------:R-:W-:Y:S04]  /*2270*/  LDSM.16.M88.4 R88, [R243+0x2800] ;  /* 0x00280000f358783b */ /* 0x000fe80000000200 */
[----:B------:R-:W0:Y:S02]  /*2280*/  LDGDEPBAR ;  /* 0x00000000000079af */ /* 0x000e240000000000 */
[C---:B------:R-:W-:Y:S08]  /*2290*/  HMMA.16816.F32.BF16 R12, R172.reuse, R62, R12 ;  /* 0x0000003eac0c723c */ /* 0x040ff0000004180c */
[C---:B------:R-:W-:Y:S08]  /*22a0*/  HMMA.16816.F32.BF16 R28, R172.reuse, R74, R28 ;  /* 0x0000004aac1c723c */ /* 0x040ff0000004181c */
[C---:B------:R-:W-:Y:S01]  /*22b0*/  HMMA.16816.F32.BF16 R16, R172.reuse, R60, R8 ;  /* 0x0000003cac10723c */ /* 0x040fe20000041808 */
[----:B------:R-:W-:Y:S07]  /*22c0*/  LDSM.16.M88.4 R60, [R236+0x13100] ;  /* 0x01310000ec3c783b */ /* 0x000fee0000000200 */
[----:B------:R-:W-:Y:S01]  /*22d0*/  HMMA.16816.F32.BF16 R8, R172, R72, R24 ;  /* 0x00000048ac08723c */ /* 0x000fe20000041818 */
[----:B------:R-:W-:Y:S07]  /*22e0*/  LDSM.16.M88.4 R72, [R239+0x1800] ;  /* 0x00180000ef48783b */ /* 0x000fee0000000200 */
[C---:B---3--:R-:W-:Y:S01]  /*22f0*/  HMMA.16816.F32.BF16 R40, R180.reuse, R52, R64 ;  /* 0x00000034b428723c */ /* 0x048fe20000041840 */
[----:B------:R-:W2:Y:S07]  /*2300*/  LDSM.16.M88.4 R64, [R239+0x1000] ;  /* 0x00100000ef40783b */ /* 0x000eae0000000200 */
[C---:B----4-:R-:W-:Y:S08]  /*2310*/  HMMA.16816.F32.BF16 R36, R180.reuse, R76, R32 ;  /* 0x0000004cb424723c */ /* 0x050ff00000041820 */
[C---:B------:R-:W-:Y:S01]  /*2320*/  HMMA.16816.F32.BF16 R32, R180.reuse, R78, R20 ;  /* 0x0000004eb420723c */ /* 0x040fe20000041814 */
[----:B------:R-:W3:Y:S07]  /*2330*/  LDSM.16.M88.4 R76, [R236+0x12900] ;  /* 0x01290000ec4c783b */ /* 0x000eee0000000200 */
[C---:B------:R-:W-:Y:S08]  /*2340*/  HMMA.16816.F32.BF16 R56, R180.reuse, R54, R56 ;  /* 0x00000036b438723c */ /* 0x040ff00000041838 */
[C---:B-1----:R-:W-:Y:S08]  /*2350*/  HMMA.16816.F32.BF16 R24, R180.reuse, R44, R16 ;  /* 0x0000002cb418723c */ /* 0x042ff00000041810 */
[C---:B------:R-:W-:Y:S08]  /*2360*/  HMMA.16816.F32.BF16 R20, R180.reuse, R46, R12 ;  /* 0x0000002eb414723c */ /* 0x040ff0000004180c */
[C---:B------:R-:W-:Y:S08]  /*2370*/  HMMA.16816.F32.BF16 R16, R180.reuse, R68, R8 ;  /* 0x00000044b410723c */ /* 0x040ff00000041808 */
[----:B------:R-:W-:Y:S01]  /*2380*/  HMMA.16816.F32.BF16 R12, R180, R70, R28 ;  /* 0x00000046b40c723c */ /* 0x000fe2000004181c */
[----:B------:R-:W1:Y:S07]  /*2390*/  LDSM.16.M88.4 R68, [R236+0x13900] ;  /* 0x01390000ec44783b */ /* 0x000e6e0000000200 */
[C---:B------:R-:W-:Y:S08]  /*23a0*/  HMMA.16816.F32.BF16 R52, R184.reuse, R48, R36 ;  /* 0x00000030b834723c */ /* 0x040ff00000041824 */
[C---:B------:R-:W-:Y:S08]  /*23b0*/  HMMA.16816.F32.BF16 R8, R184.reuse, R80, R40 ;  /* 0x00000050b808723c */ /* 0x040ff00000041828 */
[C---:B------:R-:W-:Y:S08]  /*23c0*/  HMMA.16816.F32.BF16 R48, R184.reuse, R50, R32 ;  /* 0x00000032b830723c */ /* 0x040ff00000041820 */
[C---:B------:R-:W-:Y:S01]  /*23d0*/  HMMA.16816.F32.BF16 R56, R184.reuse, R82, R56 ;  /* 0x00000052b838723c */ /* 0x040fe20000041838 */
[----:B------:R-:W4:Y:S07]  /*23e0*/  LDSM.16.M88.4 R80, [R243+0x2000] ;  /* 0x00200000f350783b */ /* 0x000f2e0000000200 */
[C---:B--2---:R-:W-:Y:S08]  /*23f0*/  HMMA.16816.F32.BF16 R44, R184.reuse, R64, R24 ;  /* 0x00000040b82c723c */ /* 0x044ff00000041818 */
[C---:B------:R-:W-:Y:S08]  /*2400*/  HMMA.16816.F32.BF16 R40, R184.reuse, R66, R20 ;  /* 0x00000042b828723c */ /* 0x040ff00000041814 */
[C---:B------:R-:W-:Y:S08]  /*2410*/  HMMA.16816.F32.BF16 R36, R184.reuse, R72, R16 ;  /* 0x00000048b824723c */ /* 0x040ff00000041810 */
[----:B------:R-:W-:Y:S01]  /*2420*/  HMMA.16816.F32.BF16 R32, R184, R74, R12 ;  /* 0x0000004ab820723c */ /* 0x000fe2000004180c */
[----:B------:R-:W2:Y:S07]  /*2430*/  LDSM.16.M88.4 R72, [R243+0x3000] ;  /* 0x00300000f348783b */ /* 0x000eae0000000200 */
[C---:B------:R-:W-:Y:S08]  /*2440*/  HMMA.16816.F32.BF16 R28, R188.reuse, R84, R8 ;  /* 0x00000054bc1c723c */ /* 0x040ff00000041808 */
[C---:B---3--:R-:W-:Y:S08]  /*2450*/  HMMA.16816.F32.BF16 R20, R188.reuse, R76, R52 ;  /* 0x0000004cbc14723c */ /* 0x048ff00000041834 */
[C---:B------:R-:W-:Y:S01]  /*2460*/  HMMA.16816.F32.BF16 R16, R188.reuse, R78, R48 ;  /* 0x0000004ebc10723c */ /* 0x040fe20000041830 */
[----:B------:R-:W3:Y:S04]  /*2470*/  LDSM.16.M88.4 R76, [R243+0x3800] ;  /* 0x00380000f34c783b */ /* 0x000ee80000000200 */
[----:B------:R-:W-:Y:S03]  /*2480*/  LDSM.16.M88.4 R48, [R242+0x12900] ;  /* 0x01290000f230783b */ /* 0x000fe60000000200 */
[C---:B------:R-:W-:Y:S01]  /*2490*/  HMMA.16816.F32.BF16 R24, R188.reuse, R86, R56 ;  /* 0x00000056bc18723c */ /* 0x040fe20000041838 */
[----:B------:R-:W-:Y:S07]  /*24a0*/  LDSM.16.M88.4 R84, [R243+0x7000] ;  /* 0x00700000f354783b */ /* 0x000fee0000000200 */
[C---:B------:R-:W-:Y:S08]  /*24b0*/  HMMA.16816.F32.BF16 R12, R188.reuse, R60, R44 ;  /* 0x0000003cbc0c723c */ /* 0x040ff0000004182c */
[C---:B------:R-:W-:Y:S01]  /*24c0*/  HMMA.16816.F32.BF16 R8, R188.reuse, R62, R40 ;  /* 0x0000003ebc08723c */ /* 0x040fe20000041828 */
[----:B------:R-:W2:Y:S07]  /*24d0*/  LDSM.16.M88.4 R40, [R242+0x12100] ;  /* 0x01210000f228783b */ /* 0x000eae0000000200 */
[C---:B-1----:R-:W-:Y:S08]  /*24e0*/  HMMA.16816.F32.BF16 R52, R188.reuse, R68, R36 ;  /* 0x00000044bc34723c */ /* 0x042ff00000041824 */
[----:B------:R-:W-:Y:S01]  /*24f0*/  HMMA.16816.F32.BF16 R68, R188, R70, R32 ;  /* 0x00000046bc44723c */ /* 0x000fe20000041820 */
[----:B------:R-:W1:Y:S07]  /*2500*/  LDSM.16.M88.4 R32, [R242+0x13100] ;  /* 0x01310000f220783b */ /* 0x000e6e0000000200 */
[C---:B----4-:R-:W-:Y:S01]  /*2510*/  HMMA.16816.F32.BF16 R64, R192.reuse, R80, R28 ;  /* 0x00000050c040723c */ /* 0x050fe2000004181c */
[----:B------:R-:W4:Y:S07]  /*2520*/  LDSM.16.M88.4 R28, [R242+0x13900] ;  /* 0x01390000f21c783b */ /* 0x000f2e0000000200 */
[C---:B------:R-:W-:Y:S01]  /*2530*/  HMMA.16816.F32.BF16 R60, R192.reuse, R82, R24 ;  /* 0x00000052c03c723c */ /* 0x040fe20000041818 */
[----:B------:R-:W-:Y:S07]  /*2540*/  LDSM.16.M88.4 R80, [R239+0x2800] ;  /* 0x00280000ef50783b */ /* 0x000fee0000000200 */
[C---:B------:R-:W-:Y:S08]  /*2550*/  HMMA.16816.F32.BF16 R56, R192.reuse, R88, R20 ;  /* 0x00000058c038723c */ /* 0x040ff00000041814 */
[C---:B--2---:R-:W-:Y:S08]  /*2560*/  HMMA.16816.F32.BF16 R36, R192.reuse, R72, R12 ;  /* 0x00000048c024723c */ /* 0x044ff0000004180c */
[C---:B------:R-:W-:Y:S01]  /*2570*/  HMMA.16816.F32.BF16 R24, R192.reuse, R74, R8 ;  /* 0x0000004ac018723c */ /* 0x040fe20000041808 */
[----:B------:R-:W2:Y:S07]  /*2580*/  LDSM.16.M88.4 R72, [R239+0x2000] ;  /* 0x00200000ef48783b */ /* 0x000eae0000000200 */
[C---:B------:R-:W-:Y:S01]  /*2590*/  HMMA.16816.F32.BF16 R44, R192.reuse, R90, R16 ;  /* 0x0000005ac02c723c */ /* 0x040fe20000041810 */
[----:B------:R-:W-:Y:S07]  /*25a0*/  LDSM.16.M88.4 R88, [R242+0x16900] ;  /* 0x01690000f258783b */ /* 0x000fee0000000200 */
[C---:B---3--:R-:W-:Y:S08]  /*25b0*/  HMMA.16816.F32.BF16 R20, R192.reuse, R76, R52 ;  /* 0x0000004cc014723c */ /* 0x048ff00000041834 */
[----:B------:R-:W-:Y:S01]  /*25c0*/  HMMA.16816.F32.BF16 R16, R192, R78, R68 ;  /* 0x0000004ec010723c */ /* 0x000fe20000041844 */
[----:B------:R-:W3:Y:S04]  /*25d0*/  LDSM.16.M88.4 R68, [R239+0x3000] ;  /* 0x00300000ef44783b */ /* 0x000ee80000000200 */
[----:B------:R-:W2:Y:S03]  /*25e0*/  LDSM.16.M88.4 R76, [R239+0x3800] ;  /* 0x00380000ef4c783b */ /* 0x000ea60000000200 */
[C---:B------:R-:W-:Y:S08]  /*25f0*/  HMMA.16816.F32.BF16 R8, R196.reuse, R42, R60 ;  /* 0x0000002ac408723c */ /* 0x040ff0000004183c */
[C---:B------:R-:W-:Y:S08]  /*2600*/  HMMA.16816.F32.BF16 R12, R196.reuse, R40, R64 ;  /* 0x00000028c40c723c */ /* 0x040ff00000041840 */
[C---:B------:R-:W-:Y:S08]  /*2610*/  HMMA.16816.F32.BF16 R60, R196.reuse, R48, R56 ;  /* 0x00000030c43c723c */ /* 0x040ff00000041838 */
[C---:B-1----:R-:W-:Y:S01]  /*2620*/  HMMA.16816.F32.BF16 R56, R196.reuse, R32, R36 ;  /* 0x00000020c438723c */ /* 0x042fe20000041824 */
[----:B------:R-:W1:Y:S07]  /*2630*/  LDSM.16.M88.4 R36, [R236+0x14100] ;  /* 0x01410000ec24783b */ /* 0x000e6e0000000200 */
[C---:B------:R-:W-:Y:S01]  /*2640*/  HMMA.16816.F32.BF16 R52, R196.reuse, R34, R24 ;  /* 0x00000022c434723c */ /* 0x040fe20000041818 */
[----:B------:R-:W1:Y:S07]  /*2650*/  LDSM.16.M88.4 R32, [R236+0x14900] ;  /* 0x01490000ec20783b */ /* 0x000e6e0000000200 */
[C---:B------:R-:W-:Y:S08]  /*2660*/  HMMA.16816.F32.BF16 R64, R196.reuse, R50, R44 ;  /* 0x00000032c440723c */ /* 0x040ff0000004182c */
[C---:B----4-:R-:W-:Y:S08]  /*2670*/  HMMA.16816.F32.BF16 R48, R196.reuse, R28, R20 ;  /* 0x0000001cc430723c */ /* 0x050ff00000041814 */
[----:B------:R-:W-:Y:S01]  /*2680*/  HMMA.16816.F32.BF16 R44, R196, R30, R16 ;  /* 0x0000001ec42c723c */ /* 0x000fe20000041810 */
[----:B------:R-:W4:Y:S07]  /*2690*/  LDSM.16.M88.4 R28, [R236+0x15100] ;  /* 0x01510000ec1c783b */ /* 0x000f2e0000000200 */
[C---:B--2---:R-:W-:Y:S08]  /*26a0*/  HMMA.16816.F32.BF16 R40, R200.reuse, R72, R12 ;  /* 0x00000048c828723c */ /* 0x044ff0000004180c */
[C---:B------:R-:W-:Y:S01]  /*26b0*/  HMMA.16816.F32.BF16 R24, R200.reuse, R74, R8 ;  /* 0x0000004ac818723c */ /* 0x040fe20000041808 */
[----:B------:R-:W-:Y:S07]  /*26c0*/  LDSM.16.M88.4 R72, [R242+0x15100] ;  /* 0x01510000f248783b */ /* 0x000fee0000000200 */
[C---:B------:R-:W-:Y:S08]  /*26d0*/  HMMA.16816.F32.BF16 R20, R200.reuse, R80, R60 ;  /* 0x00000050c814723c */ /* 0x040ff0000004183c */
[C---:B---3--:R-:W-:Y:S08]  /*26e0*/  HMMA.16816.F32.BF16 R12, R200.reuse, R68, R56 ;  /* 0x00000044c80c723c */ /* 0x048ff00000041838 */
[C---:B------:R-:W-:Y:S01]  /*26f0*/  HMMA.16816.F32.BF16 R8, R200.reuse, R70, R52 ;  /* 0x00000046c808723c */ /* 0x040fe20000041834 */
[----:B------:R-:W-:Y:S07]  /*2700*/  LDSM.16.M88.4 R68, [R243+0x4000] ;  /* 0x00400000f344783b */ /* 0x000fee0000000200 */
[C---:B------:R-:W-:Y:S01]  /*2710*/  HMMA.16816.F32.BF16 R16, R200.reuse, R82, R64 ;  /* 0x00000052c810723c */ /* 0x040fe20000041840 */
[----:B------:R-:W2:Y:S04]  /*2720*/  LDSM.16.M88.4 R64, [R236+0x15900] ;  /* 0x01590000ec40783b */ /* 0x000ea80000000200 */
[----:B------:R-:W3:Y:S03]  /*2730*/  LDSM.16.M88.4 R80, [R243+0x4800] ;  /* 0x00480000f350783b */ /* 0x000ee60000000200 */
[----:B------:R-:W-:Y:S08]  /*2740*/  HMMA.16816.F32.BF16 R48, R200, R76, R48 ;  /* 0x0000004cc830723c */ /* 0x000ff00000041830 */
[C---:B-1----:R-:W-:Y:S08]  /*2750*/  HMMA.16816.F32.BF16 R56, R204.reuse, R36, R40 ;  /* 0x00000024cc38723c */ /* 0x042ff00000041828 */
[----:B------:R-:W-:Y:S08]  /*2760*/  HMMA.16816.F32.BF16 R52, R204, R32, R20 ;  /* 0x00000020cc34723c */ /* 0x000ff00000041814 */
[----:B------:R-:W-:Y:S01]  /*2770*/  HMMA.16816.F32.BF16 R60, R200, R78, R44 ;  /* 0x0000004ec83c723c */ /* 0x000fe2000004182c */
[----:B------:R-:W-:Y:S07]  /*2780*/  LDSM.16.M88.4 R76, [R242+0x15900] ;  /* 0x01590000f24c783b */ /* 0x000fee0000000200 */
[C---:B----4-:R-:W-:Y:S08]  /*2790*/  HMMA.16816.F32.BF16 R40, R204.reuse, R28, R12 ;  /* 0x0000001ccc28723c */ /* 0x050ff0000004180c */
[C---:B------:R-:W-:Y:S01]  /*27a0*/  HMMA.16816.F32.BF16 R20, R204.reuse, R30, R8 ;  /* 0x0000001ecc14723c */ /* 0x040fe20000041808 */
[----:B------:R-:W1:Y:S07]  /*27b0*/  LDSM.16.M88.4 R28, [R243+0x5000] ;  /* 0x00500000f31c783b */ /* 0x000e6e0000000200 */
[C---:B------:R-:W-:Y:S01]  /*27c0*/  HMMA.16816.F32.BF16 R36, R204.reuse, R38, R24 ;  /* 0x00000026cc24723c */ /* 0x040fe20000041818 */
[----:B------:R-:W4:Y:S07]  /*27d0*/  LDSM.16.M88.4 R24, [R243+0x5800] ;  /* 0x00580000f318783b */ /* 0x000f2e0000000200 */
[C---:B------:R-:W-:Y:S01]  /*27e0*/  HMMA.16816.F32.BF16 R44, R204.reuse, R34, R16 ;  /* 0x00000022cc2c723c */ /* 0x040fe20000041810 */
[----:B------:R-:W1:Y:S07]  /*27f0*/  LDSM.16.M88.4 R32, [R242+0x14100] ;  /* 0x01410000f220783b */ /* 0x000e6e0000000200 */
[C---:B--2---:R-:W-:Y:S08]  /*2800*/  HMMA.16816.F32.BF16 R16, R204.reuse, R64, R48 ;  /* 0x00000040cc10723c */ /* 0x044ff00000041830 */
[----:B------:R-:W-:Y:S01]  /*2810*/  HMMA.16816.F32.BF16 R12, R204, R66, R60 ;  /* 0x00000042cc0c723c */ /* 0x000fe2000004183c */
[----:B------:R-:W2:Y:S07]  /*2820*/  LDSM.16.M88.4 R64, [R242+0x14900] ;  /* 0x01490000f240783b */ /* 0x000eae0000000200 */
[C---:B------:R-:W-:Y:S08]  /*2830*/  HMMA.16816.F32.BF16 R8, R208.reuse, R68, R56 ;  /* 0x00000044d008723c */ /* 0x040ff00000041838 */
[C---:B------:R-:W-:Y:S01]  /*2840*/  HMMA.16816.F32.BF16 R36, R208.reuse, R70, R36 ;  /* 0x00000046d024723c */ /* 0x040fe20000041824 */
[----:B------:R-:W-:Y:S07]  /*2850*/  LDSM.16.M88.4 R68, [R239+0x5800] ;  /* 0x00580000ef44783b */ /* 0x000fee0000000200 */
[C---:B---3--:R-:W-:Y:S08]  /*2860*/  HMMA.16816.F32.BF16 R48, R208.reuse, R80, R52 ;  /* 0x00000050d030723c */ /* 0x048ff00000041834 */
[C---:B------:R-:W-:Y:S01]  /*2870*/  HMMA.16816.F32.BF16 R56, R208.reuse, R82, R44 ;  /* 0x00000052d038723c */ /* 0x040fe2000004182c */
[----:B------:R-:W3:Y:S07]  /*2880*/  LDSM.16.M88.4 R80, [R239+0x4000] ;  /* 0x00400000ef50783b */ /* 0x000eee0000000200 */
[C---:B-1----:R-:W-:Y:S08]  /*2890*/  HMMA.16816.F32.BF16 R60, R208.reuse, R28, R40 ;  /* 0x0000001cd03c723c */ /* 0x042ff00000041828 */
[C---:B------:R-:W-:Y:S01]  /*28a0*/  HMMA.16816.F32.BF16 R40, R208.reuse, R30, R20 ;  /* 0x0000001ed028723c */ /* 0x040fe20000041814 */
[----:B------:R-:W1:Y:S07]  /*28b0*/  LDSM.16.M88.4 R28, [R239+0x4800] ;  /* 0x00480000ef1c783b */ /* 0x000e6e0000000200 */
[C---:B----4-:R-:W-:Y:S08]  /*28c0*/  HMMA.16816.F32.BF16 R52, R208.reuse, R24, R16 ;  /* 0x00000018d034723c */ /* 0x050ff00000041810 */
[----:B------:R-:W-:Y:S08]  /*28d0*/  HMMA.16816.F32.BF16 R44, R208, R26, R12 ;  /* 0x0000001ad02c723c */ /* 0x000ff0000004180c */
[C---:B------:R-:W-:Y:S08]  /*28e0*/  HMMA.16816.F32.BF16 R24, R212.reuse, R32, R8 ;  /* 0x00000020d418723c */ /* 0x040ff00000041808 */
[C---:B------:R-:W-:Y:S01]  /*28f0*/  HMMA.16816.F32.BF16 R20, R212.reuse, R34, R36 ;  /* 0x00000022d414723c */ /* 0x040fe20000041824 */
[----:B------:R-:W4:Y:S07]  /*2900*/  LDSM.16.M88.4 R32, [R239+0x5000] ;  /* 0x00500000ef20783b */ /* 0x000f2e0000000200 */
[C---:B--2---:R-:W-:Y:S08]  /*2910*/  HMMA.16816.F32.BF16 R16, R212.reuse, R64, R48 ;  /* 0x00000040d410723c */ /* 0x044ff00000041830 */
[C---:B------:R-:W-:Y:S08]  /*2920*/  HMMA.16816.F32.BF16 R8, R212.reuse, R72, R60 ;  /* 0x00000048d408723c */ /* 0x040ff0000004183c */
[C---:B------:R-:W-:Y:S01]  /*2930*/  HMMA.16816.F32.BF16 R12, R212.reuse, R66, R56 ;  /* 0x00000042d40c723c */ /* 0x040fe20000041838 */
[----:B------:R-:W2:Y:S07]  /*2940*/  LDSM.16.M88.4 R64, [R236+0x16100] ;  /* 0x01610000ec40783b */ /* 0x000eae0000000200 */
[C---:B------:R-:W-:Y:S01]  /*2950*/  HMMA.16816.F32.BF16 R40, R212.reuse, R74, R40 ;  /* 0x0000004ad428723c */ /* 0x040fe20000041828 */
[----:B------:R-:W-:Y:S07]  /*2960*/  LDSM.16.M88.4 R72, [R236+0x16900] ;  /* 0x01690000ec48783b */ /* 0x000fee0000000200 */
[----:B------:R-:W-:Y:S08]  /*2970*/  HMMA.16816.F32.BF16 R60, R212, R76, R52 ;  /* 0x0000004cd43c723c */ /* 0x000ff00000041834 */
[C---:B---3--:R-:W-:Y:S08]  /*2980*/  HMMA.16816.F32.BF16 R52, R216.reuse, R80, R24 ;  /* 0x00000050d834723c */ /* 0x048ff00000041818 */
[----:B------:R-:W-:Y:S01]  /*2990*/  HMMA.16816.F32.BF16 R48, R216, R82, R20 ;  /* 0x00000052d830723c */ /* 0x000fe20000041814 */
[----:B------:R-:W3:Y:S07]  /*29a0*/  LDSM.16.M88.4 R80, [R236+0x17100] ;  /* 0x01710000ec50783b */ /* 0x000eee0000000200 */
[----:B------:R-:W-:Y:S01]  /*29b0*/  HMMA.16816.F32.BF16 R56, R212, R78, R44 ;  /* 0x0000004ed438723c */ /* 0x000fe2000004182c */
[----:B------:R-:W-:Y:S07]  /*29c0*/  LDSM.16.M88.4 R76, [R243+0x6800] ;  /* 0x00680000f34c783b */ /* 0x000fee0000000200 */
[C---:B-1----:R-:W-:Y:S08]  /*29d0*/  HMMA.16816.F32.BF16 R44, R216.reuse, R28, R16 ;  /* 0x0000001cd82c723c */ /* 0x042ff00000041810 */
[C---:B----4-:R-:W-:Y:S08]  /*29e0*/  HMMA.16816.F32.BF16 R24, R216.reuse, R32, R8 ;  /* 0x00000020d818723c */ /* 0x050ff00000041808 */
[C---:B------:R-:W-:Y:S08]  /*29f0*/  HMMA.16816.F32.BF16 R20, R216.reuse, R34, R40 ;  /* 0x00000022d814723c */ /* 0x040ff00000041828 */
[C---:B------:R-:W-:Y:S01]  /*2a00*/  HMMA.16816.F32.BF16 R16, R216.reuse, R68, R60 ;  /* 0x00000044d810723c */ /* 0x040fe2000004183c */
[----:B------:R-:W1:Y:S07]  /*2a10*/  LDSM.16.M88.4 R60, [R243+0x6000] ;  /* 0x00600000f33c783b */ /* 0x000e6e0000000200 */
[----:B------:R-:W-:Y:S01]  /*2a20*/  HMMA.16816.F32.BF16 R36, R216, R30, R12 ;  /* 0x0000001ed824723c */ /* 0x000fe2000004180c */
[----:B------:R-:W4:Y:S07]  /*2a30*/  LDSM.16.M88.4 R28, [R236+0x17900] ;  /* 0x01790000ec1c783b */ /* 0x000f2e0000000200 */
[C---:B--2---:R-:W-:Y:S08]  /*2a40*/  HMMA.16816.F32.BF16 R8, R220.reuse, R64, R52 ;  /* 0x00000040dc08723c */ /* 0x044ff00000041834 */
[----:B------:R-:W-:Y:S01]  /*2a50*/  HMMA.16816.F32.BF16 R48, R220, R66, R48 ;  /* 0x00000042dc30723c */ /* 0x000fe20000041830 */
[----:B------:R-:W-:Y:S07]  /*2a60*/  LDSM.16.M88.4 R64, [R239+0x6000] ;  /* 0x00600000ef40783b */ /* 0x000fee0000000200 */
[----:B------:R-:W-:Y:S01]  /*2a70*/  HMMA.16816.F32.BF16 R12, R216, R70, R56 ;  /* 0x00000046d80c723c */ /* 0x000fe20000041838 */
[----:B------:R-:W-:Y:S07]  /*2a80*/  LDSM.16.M88.4 R68, [R243+0x7800] ;  /* 0x00780000f344783b */ /* 0x000fee0000000200 */
[C---:B---3--:R-:W-:Y:S08]  /*2a90*/  HMMA.16816.F32.BF16 R32, R220.reuse, R80, R24 ;  /* 0x00000050dc20723c */ /* 0x048ff00000041818 */
[C---:B------:R-:W-:Y:S01]  /*2aa0*/  HMMA.16816.F32.BF16 R56, R220.reuse, R82, R20 ;  /* 0x00000052dc38723c */ /* 0x040fe20000041814 */
[----:B------:R-:W2:Y:S07]  /*2ab0*/  LDSM.16.M88.4 R80, [R242+0x16100] ;  /* 0x01610000f250783b */ /* 0x000eae0000000200 */
[C---:B------:R-:W-:Y:S08]  /*2ac0*/  HMMA.16816.F32.BF16 R44, R220.reuse, R72, R44 ;  /* 0x00000048dc2c723c */ /* 0x040ff0000004182c */
[----:B------:R-:W-:Y:S01]  /*2ad0*/  HMMA.16816.F32.BF16 R40, R220, R74, R36 ;  /* 0x0000004adc28723c */ /* 0x000fe20000041824 */
[----:B------:R-:W-:Y:S07]  /*2ae0*/  LDSM.16.M88.4 R72, [R239+0x6800] ;  /* 0x00680000ef48783b */ /* 0x000fee0000000200 */
[C---:B-1----:R-:W-:Y:S08]  /*2af0*/  HMMA.16816.F32.BF16 R24, R224.reuse, R60, R8 ;  /* 0x0000003ce018723c */ /* 0x042ff00000041808 */
[----:B------:R-:W-:Y:S01]  /*2b00*/  HMMA.16816.F32.BF16 R20, R224, R62, R48 ;  /* 0x0000003ee014723c */ /* 0x000fe20000041830 */
[----:B------:R-:W-:Y:S07]  /*2b10*/  LDSM.16.M88.4 R60, [R239+0x7000] ;  /* 0x00700000ef3c783b */ /* 0x000fee0000000200 */
[C---:B----4-:R-:W-:Y:S08]  /*2b20*/  HMMA.16816.F32.BF16 R52, R220.reuse, R28, R16 ;  /* 0x0000001cdc34723c */ /* 0x050ff00000041810 */
[----:B------:R-:W-:Y:S01]  /*2b30*/  HMMA.16816.F32.BF16 R36, R220, R30, R12 ;  /* 0x0000001edc24723c */ /* 0x000fe2000004180c */
[----:B------:R-:W1:Y:S07]  /*2b40*/  LDSM.16.M88.4 R28, [R242+0x17100] ;  /* 0x01710000f21c783b */ /* 0x000e6e0000000200 */
[C---:B------:R-:W-:Y:S08]  /*2b50*/  HMMA.16816.F32.BF16 R16, R224.reuse, R76, R44 ;  /* 0x0000004ce010723c */ /* 0x040ff0000004182c */
[C---:B------:R-:W-:Y:S08]  /*2b60*/  HMMA.16816.F32.BF16 R8, R224.reuse, R84, R32 ;  /* 0x00000054e008723c */ /* 0x040ff00000041820 */
[C---:B------:R-:W-:Y:S01]  /*2b70*/  HMMA.16816.F32.BF16 R32, R224.reuse, R86, R56 ;  /* 0x00000056e020723c */ /* 0x040fe20000041838 */
[----:B------:R-:W3:Y:S07]  /*2b80*/  LDSM.16.M88.4 R56, [R242+0x17900] ;  /* 0x01790000f238783b */ /* 0x000eee0000000200 */
[----:B------:R-:W-:Y:S08]  /*2b90*/  HMMA.16816.F32.BF16 R12, R224, R78, R40 ;  /* 0x0000004ee00c723c */ /* 0x000ff00000041828 */
[C---:B--2---:R-:W-:Y:S08]  /*2ba0*/  HMMA.16816.F32.BF16 R24, R228.reuse, R80, R24 ;  /* 0x00000050e418723c */ /* 0x044ff00000041818 */
[----:B------:R-:W-:Y:S08]  /*2bb0*/  HMMA.16816.F32.BF16 R40, R228, R82, R20 ;  /* 0x00000052e428723c */ /* 0x000ff00000041814 */
[C---:B------:R-:W-:Y:S08]  /*2bc0*/  HMMA.16816.F32.BF16 R48, R224.reuse, R68, R52 ;  /* 0x00000044e030723c */ /* 0x040ff00000041834 */
[----:B------:R-:W-:Y:S01]  /*2bd0*/  HMMA.16816.F32.BF16 R44, R224, R70, R36 ;  /* 0x00000046e02c723c */ /* 0x000fe20000041824 */
[----:B------:R-:W2:Y:S01]  /*2be0*/  LDSM.16.M88.4 R68, [R239+0x7800] ;  /* 0x00780000ef44783b */ /* 0x000ea20000000200 */
[----:B------:R-:W-:-:S06]  /*2bf0*/  DEPBAR.LE SB0, 0x0 ;  /* 0x000080000000791a */ /* 0x000fcc0000000000 */
[C---:B------:R-:W-:Y:S08]  /*2c00*/  HMMA.16816.F32.BF16 R36, R228.reuse, R88, R16 ;  /* 0x00000058e424723c */ /* 0x040ff00000041810 */
[----:B------:R-:W-:Y:S08]  /*2c10*/  HMMA.16816.F32.BF16 R52, R228, R90, R12 ;  /* 0x0000005ae434723c */ /* 0x000ff0000004180c */
[----:B------:R-:W-:Y:S08]  /*2c20*/  HMMA.16816.F32.BF16 R24, R232, R64, R24 ;  /* 0x00000040e818723c */ /* 0x000ff00000041818 */
[C---:B-1----:R-:W-:Y:S08]  /*2c30*/  HMMA.16816.F32.BF16 R12, R228.reuse, R30, R32 ;  /* 0x0000001ee40c723c */ /* 0x042ff00000041820 */
[----:B------:R-:W-:Y:S08]  /*2c40*/  HMMA.16816.F32.BF16 R8, R228, R28, R8 ;  /* 0x0000001ce408723c */ /* 0x000ff00000041808 */
[----:B------:R-:W-:Y:S01]  /*2c50*/  HMMA.16816.F32.BF16 R28, R232, R66, R40 ;  /* 0x00000042e81c723c */ /* 0x000fe20000041828 */
[----:B------:R-:W-:-:S02]  /*2c60*/  FSEL R6, R24, -INF , P0 ;  /* 0xff80000018067808 */ /* 0x000fc40000000000 */
[----:B------:R-:W-:-:S04]  /*2c70*/  FSEL R7, R25, -INF , P2 ;  /* 0xff80000019077808 */ /* 0x000fc80001000000 */
[----:B------:R-:W-:Y:S01]  /*2c80*/  FMNMX.FTZ R3, R6, R7, !PT ;  /* 0x0000000706037209 */ /* 0x000fe20007810000 */
[----:B---3--:R-:W-:Y:S08]  /*2c90*/  HMMA.16816.F32.BF16 R16, R228, R56, R48 ;  /* 0x00000038e410723c */ /* 0x008ff00000041830 */
[C---:B------:R-:W-:Y:S08]  /*2ca0*/  HMMA.16816.F32.BF16 R36, R232.reuse, R72, R36 ;  /* 0x00000048e824723c */ /* 0x040ff00000041824 */
[----:B------:R-:W-:Y:S08]  /*2cb0*/  HMMA.16816.F32.BF16 R48, R232, R74, R52 ;  /* 0x0000004ae830723c */ /* 0x000ff00000041834 */
[----:B------:R-:W-:Y:S08]  /*2cc0*/  HMMA.16816.F32.BF16 R20, R228, R58, R44 ;  /* 0x0000003ae414723c */ /* 0x000ff0000004182c */
[C---:B------:R-:W-:Y:S07]  /*2cd0*/  HMMA.16816.F32.BF16 R32, R232.reuse, R62, R12 ;  /* 0x0000003ee820723c */ /* 0x040fee000004180c */
[----:B------:R-:W-:Y:S01]  /*2ce0*/  FSEL R15, R26, -INF , P0 ;  /* 0xff8000001a0f7808 */ /* 0x000fe20000000000 */
[----:B------:R-:W-:Y:S01]  /*2cf0*/  HMMA.16816.F32.BF16 R44, R232, R60, R8 ;  /* 0x0000003ce82c723c */ /* 0x000fe20000041808 */
[----:B------:R-:W-:Y:S01]  /*2d00*/  BAR.SYNC.DEFER_BLOCKING 0x0 ;  /* 0x0000000000007b1d */ /* 0x000fe20000010000 */
[----:B------:R-:W-:-:S04]  /*2d10*/  ISETP.GT.AND P0, PT, R2, 0x9, PT ;  /* 0x000000090200780c */ /* 0x000fc80003f04270 */
[----:B------:R-:W-:Y:S01]  /*2d20*/  FSEL R12, R29, -INF , P0 ;  /* 0xff8000001d0c7808 */ /* 0x000fe20000000000 */
[----:B------:R-:W-:Y:S01]  /*2d30*/  IMAD.U32 R11, RZ, RZ, UR10 ;  /* 0x0000000aff0b7e24 */ /* 0x000fe2000f8e00ff */
[----:B------:R-:W-:Y:S01]  /*2d40*/  FSEL R10, R28, -INF , P1 ;  /* 0xff8000001c0a7808 */ /* 0x000fe20000800000 */
[C---:B--2---:R-:W-:Y:S01]  /*2d50*/  HMMA.16816.F32.BF16 R40, R232.reuse, R68, R16 ;  /* 0x00000044e828723c */ /* 0x044fe20000041810 */
[----:B------:R-:W-:Y:S02]  /*2d60*/  FSEL R26, R31, -INF , P0 ;  /* 0xff8000001f1a7808 */ /* 0x000fe40000000000 */
[----:B------:R-:W-:Y:S02]  /*2d70*/  FMNMX.FTZ R3, R10, R3, !PT ;  /* 0x000000030a037209 */ /* 0x000fe40007810000 */
[C---:B------:R-:W-:Y:S02]  /*2d80*/  ISETP.GT.AND P0, PT, R2.reuse, 0x18, PT ;  /* 0x000000180200780c */ /* 0x040fe40003f04270 */
[----:B------:R-:W-:Y:S01]  /*2d90*/  FSEL R16, R27, -INF , P2 ;  /* 0xff8000001b107808 */ /* 0x000fe20001000000 */
[----:B------:R-:W-:Y:S01]  /*2da0*/  HMMA.16816.F32.BF16 R20, R232, R70, R20 ;  /* 0x00000046e814723c */ /* 0x000fe20000041814 */
[----:B------:R-:W-:-:S02]  /*2db0*/  ISETP.GT.AND P2, PT, R2, 0x10, PT ;  /* 0x000000100200780c */ /* 0x000fc40003f44270 */
[----:B------:R-:W-:Y:S02]  /*2dc0*/  FSEL R17, R30, -INF , P1 ;  /* 0xff8000001e117808 */ /* 0x000fe40000800000 */
[----:B------:R-:W-:Y:S02]  /*2dd0*/  ISETP.GT.AND P1, PT, R2, 0x11, PT ;  /* 0x000000110200780c */ /* 0x000fe40003f24270 */
[----:B------:R-:W-:Y:S02]  /*2de0*/  FSEL R14, R36, -INF , P2 ;  /* 0xff800000240e7808 */ /* 0x000fe40001000000 */
[----:B------:R-:W-:Y:S02]  /*2df0*/  FMNMX.FTZ R3, R12, R3, !PT ;  /* 0x000000030c037209 */ /* 0x000fe40007810000 */
[----:B------:R-:W-:Y:S02]  /*2e00*/  FSEL R25, R37, -INF , P1 ;  /* 0xff80000025197808 */ /* 0x000fe40000800000 */
[----:B------:R-:W-:-:S02]  /*2e10*/  FMNMX.FTZ R3, R14, R3, !PT ;  /* 0x000000030e037209 */ /* 0x000fc40007810000 */
[----:B------:R-:W-:Y:S02]  /*2e20*/  FSEL R29, R39, -INF , P1 ;  /* 0xff800000271d7808 */ /* 0x000fe40000800000 */
[----:B------:R-:W-:Y:S02]  /*2e30*/  ISETP.GT.AND P1, PT, R2, 0x19, PT ;  /* 0x000000190200780c */ /* 0x000fe40003f24270 */
[----:B------:R-:W-:Y:S02]  /*2e40*/  FSEL R24, R48, -INF , P0 ;  /* 0xff80000030187808 */ /* 0x000fe40000000000 */
[----:B------:R-:W-:Y:S02]  /*2e50*/  FMNMX.FTZ R3, R25, R3, !PT ;  /* 0x0000000319037209 */ /* 0x000fe40007810000 */
[----:B------:R-:W-:Y:S02]  /*2e60*/  FSEL R28, R38, -INF , P2 ;  /* 0xff800000261c7808 */ /* 0x000fe40001000000 */
[----:B------:R-:W-:-:S02]  /*2e70*/  FSEL R27, R49, -INF , P1 ;  /* 0xff800000311b7808 */ /* 0x000fc40000800000 */
[----:B------:R-:W-:Y:S02]  /*2e80*/  ISETP.GT.AND P2, PT, R2, 0x20, PT ;  /* 0x000000200200780c */ /* 0x000fe40003f44270 */
[----:B------:R-:W-:Y:S02]  /*2e90*/  FMNMX.FTZ R3, R24, R3, !PT ;  /* 0x0000000318037209 */ /* 0x000fe40007810000 */
[----:B------:R-:W-:Y:S02]  /*2ea0*/  FSEL R53, R51, -INF , P1 ;  /* 0xff80000033357808 */ /* 0x000fe40000800000 */
[----:B------:R-:W-:Y:S02]  /*2eb0*/  ISETP.GT.AND P1, PT, R2, 0x21, PT ;  /* 0x000000210200780c */ /* 0x000fe40003f24270 */
[----:B------:R-:W-:Y:S02]  /*2ec0*/  FSEL R87, R44, -INF , P2 ;  /* 0xff8000002c577808 */ /* 0x000fe40001000000 */
[----:B------:R-:W-:-:S02]  /*2ed0*/  FMNMX.FTZ R3, R27, R3, !PT ;  /* 0x000000031b037209 */ /* 0x000fc40007810000 */
[----:B------:R-:W-:Y:S02]  /*2ee0*/  FSEL R52, R50, -INF , P0 ;  /* 0xff80000032347808 */ /* 0x000fe40000000000 */
[----:B------:R-:W-:Y:S02]  /*2ef0*/  ISETP.GT.AND P0, PT, R2, 0x28, PT ;  /* 0x000000280200780c */ /* 0x000fe40003f04270 */
[----:B------:R-:W-:Y:S02]  /*2f00*/  FSEL R85, R45, -INF , P1 ;  /* 0xff8000002d557808 */ /* 0x000fe40000800000 */
[----:B------:R-:W-:Y:S02]  /*2f10*/  FMNMX.FTZ R3, R87, R3, !PT ;  /* 0x0000000357037209 */ /* 0x000fe40007810000 */
[----:B------:R-:W-:Y:S02]  /*2f20*/  FMNMX.FTZ R8, R15, R16, !PT ;  /* 0x000000100f087209 */ /* 0x000fe40007810000 */
[----:B------:R-:W-:-:S02]  /*2f30*/  FSEL R95, R47, -INF , P1 ;  /* 0xff8000002f5f7808 */ /* 0x000fc40000800000 */
[----:B------:R-:W-:Y:S02]  /*2f40*/  ISETP.GT.AND P1, PT, R2, 0x29, PT ;  /* 0x000000290200780c */ /* 0x000fe40003f24270 */
[----:B------:R-:W-:Y:S02]  /*2f50*/  FSEL R84, R32, -INF , P0 ;  /* 0xff80000020547808 */ /* 0x000fe40000000000 */
[----:B------:R-:W-:Y:S02]  /*2f60*/  FMNMX.FTZ R3, R85, R3, !PT ;  /* 0x0000000355037209 */ /* 0x000fe40007810000 */
[----:B------:R-:W-:Y:S02]  /*2f70*/  FMNMX.FTZ R8, R17, R8, !PT ;  /* 0x0000000811087209 */ /* 0x000fe40007810000 */
[----:B------:R-:W-:Y:S02]  /*2f80*/  FSEL R98, R34, -INF , P0 ;  /* 0xff80000022627808 */ /* 0x000fe40000000000 */
[----:B------:R-:W-:-:S02]  /*2f90*/  ISETP.GT.AND P0, PT, R2, 0x30, PT ;  /* 0x000000300200780c */ /* 0x000fc40003f04270 */
[----:B------:R-:W-:Y:S02]  /*2fa0*/  FSEL R79, R33, -INF , P1 ;  /* 0xff800000214f7808 */ /* 0x000fe40000800000 */
[----:B------:R-:W-:Y:S02]  /*2fb0*/  FMNMX.FTZ R3, R84, R3, !PT ;  /* 0x0000000354037209 */ /* 0x000fe40007810000 */
[----:B------:R-:W-:Y:S02]  /*2fc0*/  FMNMX.FTZ R8, R26, R8, !PT ;  /* 0x000000081a087209 */ /* 0x000fe40007810000 */
[----:B------:R-:W-:Y:S02]  /*2fd0*/  FSEL R96, R46, -INF , P2 ;  /* 0xff8000002e607808 */ /* 0x000fe40001000000 */
[----:B------:R-:W-:Y:S02]  /*2fe0*/  FSEL R97, R35, -INF , P1 ;  /* 0xff80000023617808 */ /* 0x000fe40000800000 */
[----:B------:R-:W-:-:S02]  /*2ff0*/  FSEL R99, R42, -INF , P0 ;  /* 0xff8000002a637808 */ /* 0x000fc40000000000 */
[----:B------:R-:W-:Y:S02]  /*3000*/  FSEL R94, R40, -INF , P0 ;  /* 0xff800000285e7808 */ /* 0x000fe40000000000 */
[C---:B------:R-:W-:Y:S02]  /*3010*/  ISETP.GT.AND P2, PT, R2.reuse, 0x31, PT ;  /* 0x000000310200780c */ /* 0x040fe40003f44270 */
[C---:B------:R-:W-:Y:S02]  /*3020*/  ISETP.GT.AND P1, PT, R2.reuse, 0x38, PT ;  /* 0x000000380200780c */ /* 0x040fe40003f24270 */
[----:B------:R-:W-:Y:S02]  /*3030*/  ISETP.GT.AND P0, PT, R2, 0x39, PT ;  /* 0x000000390200780c */ /* 0x000fe40003f04270 */
[----:B------:R-:W-:Y:S02]  /*3040*/  FMNMX.FTZ R3, R79, R3, !PT ;  /* 0x000000034f037209 */ /* 0x000fe40007810000 */
[----:B------:R-:W-:-:S02]  /*3050*/  FMNMX.FTZ R2, R28, R8, !PT ;  /* 0x000000081c027209 */ /* 0x000fc40007810000 */
[----:B------:R-:W-:Y:S02]  /*3060*/  FSEL R93, R41, -INF , P2 ;  /* 0xff800000295d7808 */ /* 0x000fe40001000000 */
[----:B------:R-:W-:Y:S02]  /*3070*/  FMNMX.FTZ R3, R94, R3, !PT ;  /* 0x000000035e037209 */ /* 0x000fe40007810000 */
[----:B------:R-:W-:Y:S02]  /*3080*/  FMNMX.FTZ R2, R29, R2, !PT ;  /* 0x000000021d027209 */ /* 0x000fe40007810000 */
[----:B------:R-:W-:Y:S02]  /*3090*/  FSEL R92, R20, -INF , P1 ;  /* 0xff800000145c7808 */ /* 0x000fe40000800000 */
[----:B------:R-:W-:Y:S02]  /*30a0*/  FMNMX.FTZ R3, R93, R3, !PT ;  /* 0x000000035d037209 */ /* 0x000fe40007810000 */
[----:B------:R-:W-:-:S02]  /*30b0*/  FMNMX.FTZ R2, R52, R2, !PT ;  /* 0x0000000234027209 */ /* 0x000fc40007810000 */
[----:B------:R-:W-:Y:S02]  /*30c0*/  FSEL R86, R21, -INF , P0 ;  /* 0xff80000015567808 */ /* 0x000fe40000000000 */
[----:B------:R-:W-:Y:S02]  /*30d0*/  FMNMX.FTZ R3, R92, R3, !PT ;  /* 0x000000035c037209 */ /* 0x000fe40007810000 */
[----:B------:R-:W-:Y:S02]  /*30e0*/  FMNMX.FTZ R2, R53, R2, !PT ;  /* 0x0000000235027209 */ /* 0x000fe40007810000 */
[----:B------:R-:W-:Y:S02]  /*30f0*/  FMNMX.FTZ R3, R86, R3, !PT ;  /* 0x0000000356037209 */ /* 0x000fe40007810000 */
[----:B------:R-:W-:Y:S02]  /*3100*/  FMNMX.FTZ R2, R96, R2, !PT ;  /* 0x0000000260027209 */ /* 0x000fe40007810000 */
[----:B------:R-:W-:Y:S01]  /*3110*/  FSEL R78, R43, -INF , P2 ;  /* 0xff8000002b4e7808 */ /* 0x000fe20001000000 */
[----:B------:R-:W1:Y:S01]  /*3120*/  SHFL.BFLY PT, R8, R3, 0x2, 0x1f ;  /* 0x0c401f0003087f89 */ /* 0x000e6200000e0000 */
[----:B------:R-:W-:-:S02]  /*3130*/  FMNMX.FTZ R2, R95, R2, !PT ;  /* 0x000000025f027209 */ /* 0x000fc40007810000 */
[----:B------:R-:W-:Y:S02]  /*3140*/  FSEL R77, R22, -INF , P1 ;  /* 0xff800000164d7808 */ /* 0x000fe40000800000 */
[----:B------:R-:W-:Y:S02]  /*3150*/  FMNMX.FTZ R2, R98, R2, !PT ;  /* 0x0000000262027209 */ /* 0x000fe40007810000 */
[----:B------:R-:W-:Y:S02]  /*3160*/  FSEL R76, R23, -INF , P0 ;  /* 0xff800000174c7808 */ /* 0x000fe40000000000 */
[----:B------:R-:W-:Y:S02]  /*3170*/  FMNMX.FTZ R2, R97, R2, !PT ;  /* 0x0000000261027209 */ /* 0x000fe40007810000 */
[----:B------:R-:W-:Y:S02]  /*3180*/  PLOP3.LUT P0, PT, PT, PT, UP0, 0x80, 0x0 ;  /* 0x000000000000781c */ /* 0x000fe40003f0f008 */
[----:B------:R-:W-:-:S04]  /*3190*/  FMNMX.FTZ R2, R99, R2, !PT ;  /* 0x0000000263027209 */ /* 0x000fc80007810000 */
[----:B------:R-:W-:-:S04]  /*31a0*/  FMNMX.FTZ R2, R78, R2, !PT ;  /* 0x000000024e027209 */ /* 0x000fc80007810000 */
[----:B------:R-:W-:Y:S02]  /*31b0*/  FMNMX.FTZ R2, R77, R2, !PT ;  /* 0x000000024d027209 */ /* 0x000fe40007810000 */
[----:B-1----:R-:W-:Y:S02]  /*31c0*/  FMNMX.FTZ R3, R3, R8, !PT ;  /* 0x0000000803037209 */ /* 0x002fe40007810000 */
[----:B------:R-:W-:-:S03]  /*31d0*/  FMNMX.FTZ R2, R76, R2, !PT ;  /* 0x000000024c027209 */ /* 0x000fc60007810000 */
[----:B------:R-:W1:Y:S04]  /*31e0*/  SHFL.BFLY PT, R8, R3, 0x1, 0x1f ;  /* 0x0c201f0003087f89 */ /* 0x000e6800000e0000 */
[----:B------:R-:W2:Y:S01]  /*31f0*/  SHFL.BFLY PT, R9, R2, 0x2, 0x1f ;  /* 0x0c401f0002097f89 */ /* 0x000ea200000e0000 */
[----:B-1----:R-:W-:Y:S02]  /*3200*/  FMNMX.FTZ R3, R3, R8, !PT ;  /* 0x0000000803037209 */ /* 0x002fe40007810000 */
[----:B--2---:R-:W-:-:S03]  /*3210*/  FMNMX.FTZ R2, R2, R9, !PT ;  /* 0x0000000902027209 */ /* 0x004fc60007810000 */
[C---:B------:R-:W-:Y:S01]  /*3220*/  FMUL.FTZ R13, R3.reuse, c[0x0][0x2d0] ;  /* 0x0000b400030d7a20 */ /* 0x040fe20000410000 */
[----:B------:R-:W-:Y:S01]  /*3230*/  FSETP.NEU.FTZ.AND P1, PT, R3, -INF , PT ;  /* 0xff8000000300780b */ /* 0x000fe20003f3d000 */
[----:B------:R-:W-:Y:S01]  /*3240*/  @P0 IMAD.WIDE.U32 R8, R100, UR14, R102 ;  /* 0x0000000e64080c25 */ /* 0x000fe2000f8e0066 */
[----:B------:R-:W1:Y:S02]  /*3250*/  SHFL.BFLY PT, R18, R2, 0x1, 0x1f ;  /* 0x0c201f0002127f89 */ /* 0x000e6400000e0000 */
[----:B------:R-:W-:Y:S02]  /*3260*/  FSEL R13, R13, RZ, P1 ;  /* 0x000000ff0d0d7208 */ /* 0x000fe40000800000 */
[----:B------:R-:W-:-:S03]  /*3270*/  @P0 IADD3 R9, R9, UR4, RZ ;  /* 0x0000000409090c10 */ /* 0x000fc6000fffe0ff */
[--C-:B------:R-:W-:Y:S02]  /*3280*/  FFMA.FTZ R6, R6, c[0x0][0x2d0], -R13.reuse ;  /* 0x0000b40006067a23 */ /* 0x100fe4000001080d */
[--C-:B------:R-:W-:Y:S02]  /*3290*/  FFMA.FTZ R7, R7, c[0x0][0x2d0], -R13.reuse ;  /* 0x0000b40007077a23 */ /* 0x100fe4000001080d */
[----:B------:R2:W-:Y:S01]  /*32a0*/  MUFU.EX2 R88, R6 ;  /* 0x0000000600587308 */ /* 0x0005e20000000800 */
[--C-:B------:R-:W-:Y:S02]  /*32b0*/  FFMA.FTZ R10, R10, c[0x0][0x2d0], -R13.reuse ;  /* 0x0000b4000a0a7a23 */ /* 0x100fe4000001080d */
[----:B------:R-:W-:-:S05]  /*32c0*/  FFMA.FTZ R0, R27, c[0x0][0x2d0], -R13 ;  /* 0x0000b4001b007a23 */ /* 0x000fca000001080d */
[----:B------:R3:W-:Y:S01]  /*32d0*/  MUFU.EX2 R89, R7 ;  /* 0x0000000700597308 */ /* 0x0007e20000000800 */
[----:B-1----:R-:W-:Y:S02]  /*32e0*/  FMNMX.FTZ R2, R2, R18, !PT ;  /* 0x0000001202027209 */ /* 0x002fe40007810000 */
[----:B--2---:R-:W-:-:S05]  /*32f0*/  @P0 LEA R6, P1, R8, c[0x0][0x1c8], 0x1 ;  /* 0x0000720008060a11 */ /* 0x004fca00078208ff */
[----:B------:R1:W-:Y:S01]  /*3300*/  MUFU.EX2 R156, R10 ;  /* 0x0000000a009c7308 */ /* 0x0003e20000000800 */
[----:B---3--:R-:W-:Y:S01]  /*3310*/  @P0 LEA.HI.X R7, R8, c[0x0][0x1cc], R9, 0x1, P1 ;  /* 0x0000730008070a11 */ /* 0x008fe200008f0c09 */
[----:B------:R-:W-:Y:S01]  /*3320*/  IMAD.U32 R9, RZ, RZ, UR9 ;  /* 0x00000009ff097e24 */ /* 0x000fe2000f8e00ff */
[----:B------:R-:W-:-:S05]  /*3330*/  MOV R8, UR10 ;  /* 0x0000000a00087c02 */ /* 0x000fca0008000f00 */
[----:B------:R2:W-:Y:S01]  /*3340*/  MUFU.EX2 R82, R0 ;  /* 0x0000000000527308 */ /* 0x0005e20000000800 */
[----:B------:R3:W-:Y:S01]  /*3350*/  @P0 LDGSTS.E.BYPASS.LTC128B.128 [R101+0x10100], [R6.64], !P6 ;  /* 0x1010000006650fae */ /* 0x0007e2000f101d4c */
[----:B------:R-:W-:Y:S01]  /*3360*/  @P0 LEA R8, P1, R8, R6, 0x1 ;  /* 0x0000000608080211 */ /* 0x000fe200078208ff */
[----:B-1----:R-:W-:-:S03]  /*3370*/  FFMA.FTZ R10, R12, c[0x0][0x2d0], -R13 ;  /* 0x0000b4000c0a7a23 */ /* 0x002fc6000001080d */
[----:B------:R-:W-:Y:S01]  /*3380*/  @P0 LEA.HI.X R9, R11, R7, R9, 0x1, P1 ;  /* 0x000000070b090211 */ /* 0x000fe200008f0c09 */
[C---:B------:R-:W-:Y:S01]  /*3390*/  FMUL.FTZ R12, R2.reuse, c[0x0][0x2d0] ;  /* 0x0000b400020c7a20 */ /* 0x040fe20000410000 */
[----:B------:R-:W-:Y:S01]  /*33a0*/  FSETP.NEU.FTZ.AND P1, PT, R2, -INF , PT ;  /* 0xff8000000200780b */ /* 0x000fe20003f3d000 */
[----:B------:R3:W-:Y:S01]  /*33b0*/  @P0 LDGSTS.E.BYPASS.LTC128B.128 [R101+0x12100], [R6.64+0x80], !P5 ;  /* 0x1210008006650fae */ /* 0x0007e2000e901d4c */
[----:B------:R1:W4:Y:S02]  /*33c0*/  MUFU.EX2 R177, R10 ;  /* 0x0000000a00b17308 */ /* 0x0003240000000800 */
[----:B------:R-:W-:Y:S01]  /*33d0*/  FSEL R12, R12, RZ, P1 ;  /* 0x000000ff0c0c7208 */ /* 0x000fe20000800000 */
[----:B------:R3:W-:Y:S04]  /*33e0*/  @P0 LDGSTS.E.BYPASS.LTC128B.128 [R101+0x14100], [R6.64+0x100], !P4 ;  /* 0x1410010006650fae */ /* 0x0007e8000e101d4c */
[--C-:B------:R-:W-:Y:S01]  /*33f0*/  FFMA.FTZ R4, R16, c[0x0][0x2d0], -R12.reuse ;  /* 0x0000b40010047a23 */ /* 0x100fe2000001080c */
[----:B------:R3:W-:Y:S01]  /*3400*/  @P0 LDGSTS.E.BYPASS.LTC128B.128 [R101+0x16100], [R6.64+0x180], !P3 ;  /* 0x1610018006650fae */ /* 0x0007e2000d901d4c */
[----:B--2---:R-:W-:-:S02]  /*3410*/  FFMA.FTZ R0, R28, c[0x0][0x2d0], -R12 ;  /* 0x0000b4001c007a23 */ /* 0x004fc4000001080c */
[----:B------:R2:W-:Y:S01]  /*3420*/  MUFU.EX2 R178, R4 ;  /* 0x0000000400b27308 */ /* 0x0005e20000000800 */
[----:B------:R4:W-:Y:S04]  /*3430*/  @P0 LDGSTS.E.BYPASS.LTC128B.128 [R101+0x11100], [R8.64], !P6 ;  /* 0x1110000008650fae */ /* 0x0009e8000f101d4c */
[----:B------:R4:W-:Y:S01]  /*3440*/  @P0 LDGSTS.E.BYPASS.LTC128B.128 [R101+0x13100], [R8.64+0x80], !P5 ;  /* 0x1310008008650fae */ /* 0x0009e2000e901d4c */
[----:B-1----:R-:W-:Y:S02]  /*3450*/  FFMA.FTZ R10, R14, c[0x0][0x2d0], -R13 ;  /* 0x0000b4000e0a7a23 */ /* 0x002fe4000001080d */
[----:B------:R1:W-:Y:S01]  /*3460*/  MUFU.EX2 R157, R0 ;  /* 0x00000000009d7308 */ /* 0x0003e20000000800 */
[----:B------:R4:W-:Y:S04]  /*3470*/  @P0 LDGSTS.E.BYPASS.LTC128B.128 [R101+0x15100], [R8.64+0x100], !P4 ;  /* 0x1510010008650fae */ /* 0x0009e8000e101d4c */
[----:B------:R4:W-:Y:S01]  /*3480*/  @P0 LDGSTS.E.BYPASS.LTC128B.128 [R101+0x17100], [R8.64+0x180], !P3 ;  /* 0x1710018008650fae */ /* 0x0009e2000d901d4c */
[----:B--2---:R-:W-:-:S03]  /*3490*/  FFMA.FTZ R4, R17, c[0x0][0x2d0], -R12 ;  /* 0x0000b40011047a23 */ /* 0x004fc6000001080c */
[----:B------:R-:W-:Y:S01]  /*34a0*/  LDSM.16.MT88.4 R20, [R237+0x100] ;  /* 0x00010000ed14783b */ /* 0x000fe20000004200 */
[----:B------:R4:W-:Y:S03]  /*34b0*/  MUFU.EX2 R252, R10 ;  /* 0x0000000a00fc7308 */ /* 0x0009e60000000800 */
[----:B------:R-:W2:Y:S01]  /*34c0*/  LDSM.16.MT88.4 R16, [R238+0x100] ;  /* 0x00010000ee10783b */ /* 0x000ea20000004200 */
[----:B---3--:R-:W-:-:S03]  /*34d0*/  FFMA.FTZ R6, R15, c[0x0][0x2d0], -R12 ;  /* 0x0000b4000f067a23 */ /* 0x008fc6000001080c */
[----:B------:R-:W3:Y:S01]  /*34e0*/  LDSM.16.MT88.4 R36, [R241+0x100] ;  /* 0x00010000f124783b */ /* 0x000ee20000004200 */
[----:B------:R4:W-:Y:S01]  /*34f0*/  MUFU.EX2 R159, R4 ;  /* 0x00000004009f7308 */ /* 0x0009e20000000800 */
[----:B-1----:R-:W-:Y:S02]  /*3500*/  FFMA.FTZ R0, R29, c[0x0][0x2d0], -R12 ;  /* 0x0000b4001d007a23 */ /* 0x002fe4000001080c */
[----:B------:R-:W1:Y:S04]  /*3510*/  LDSM.16.MT88.4 R40, [R238+0x900] ;  /* 0x00090000ee28783b */ /* 0x000e680000004200 */
[----:B------:R-:W1:Y:S01]  /*3520*/  LDSM.16.MT88.4 R28, [R241+0x900] ;  /* 0x00090000f11c783b */ /* 0x000e620000004200 */
[----:B------:R-:W4:Y:S02]  /*3530*/  MUFU.EX2 R179, R6 ;  /* 0x0000000600b37308 */ /* 0x000f240000000800 */
[----:B----4-:R-:W-:Y:S01]  /*3540*/  F2FP.BF16.PACK_AB R10, R177, R156 ;  /* 0x0000009cb10a723e */ /* 0x010fe200000010ff */
[----:B------:R-:W4:Y:S01]  /*3550*/  LDSM.16.MT88.4 R56, [R240+0x100] ;  /* 0x00010000f038783b */ /* 0x000f220000004200 */
[----:B------:R-:W-:-:S03]  /*3560*/  F2FP.BF16.PACK_AB R8, R89, R88 ;  /* 0x000000585908723e */ /* 0x000fc600000010ff */
[----:B------:R-:W1:Y:S01]  /*3570*/  LDSM.16.MT88.4 R44, [R237+0x900] ;  /* 0x00090000ed2c783b */ /* 0x000e620000004200 */
[----:B------:R-:W-:Y:S01]  /*3580*/  FFMA.FTZ R4, R26, c[0x0][0x2d0], -R12 ;  /* 0x0000b4001a047a23 */ /* 0x000fe2000001080c */
[----:B------:R2:W-:Y:S02]  /*3590*/  MUFU.EX2 R6, R0 ;  /* 0x0000000000067308 */ /* 0x0005e40000000800 */
[----:B------:R-:W1:Y:S04]  /*35a0*/  LDSM.16.MT88.4 R68, [R237+0x2100] ;  /* 0x00210000ed44783b */ /* 0x000e680000004200 */
[----:B------:R-:W1:Y:S01]  /*35b0*/  LDSM.16.MT88.4 R64, [R240+0x900] ;  /* 0x00090000f040783b */ /* 0x000e620000004200 */
[----:B------:R-:W-:Y:S01]  /*35c0*/  F2FP.BF16.PACK_AB R9, R178, R179 ;  /* 0x000000b3b209723e */ /* 0x000fe200000010ff */
[----:B------:R3:W3:Y:S02]  /*35d0*/  MUFU.EX2 R158, R4 ;  /* 0x00000004009e7308 */ /* 0x0006e40000000800 */
[----:B------:R-:W1:Y:S01]  /*35e0*/  LDSM.16.MT88.4 R72, [R237+0x2900] ;  /* 0x00290000ed48783b */ /* 0x000e620000004200 */
[----:B------:R-:W-:-:S03]  /*35f0*/  UISETP.GE.AND UP0, UPT, UR14, UR8, UPT ;  /* 0x000000080e00728c */ /* 0x000fc6000bf06270 */
[----:B------:R-:W0:Y:S01]  /*3600*/  LDGDEPBAR ;  /* 0x00000000000079af */ /* 0x000e220000000000 */
[----:B--2---:R-:W-:-:S04]  /*3610*/  FFMA.FTZ R0, R52, c[0x0][0x2d0], -R12 ;  /* 0x0000b40034007a23 */ /* 0x004fc8000001080c */
[----:B------:R2:W-:Y:S01]  /*3620*/  MUFU.EX2 R14, R0 ;  /* 0x00000000000e7308 */ /* 0x0005e20000000800 */
[----:B---3--:R-:W-:Y:S01]  /*3630*/  FFMA.FTZ R4, R25, c[0x0][0x2d0], -R13 ;  /* 0x0000b40019047a23 */ /* 0x008fe2000001080d */
[----:B------:R-:W-:-:S06]  /*3640*/  F2FP.BF16.PACK_AB R11, R158, R159 ;  /* 0x0000009f9e0b723e */ /* 0x000fcc00000010ff */
[----:B------:R3:W-:Y:S01]  /*3650*/  MUFU.EX2 R166, R4 ;  /* 0x0000000400a67308 */ /* 0x0007e20000000800 */
[C---:B------:R-:W-:Y:S01]  /*3660*/  HMMA.16816.F32.BF16 R32, R8.reuse, R16, RZ ;  /* 0x000000100820723c */ /* 0x040fe200000418ff */
[----:B--2---:R-:W-:Y:S02]  /*3670*/  FFMA.FTZ R0, R53, c[0x0][0x2d0], -R12 ;  /* 0x0000b40035007a23 */ /* 0x004fe4000001080c */
[----:B------:R-:W2:Y:S05]  /*3680*/  LDSM.16.MT88.4 R52, [R238+0x2100] ;  /* 0x00210000ee34783b */ /* 0x000eaa0000004200 */
[----:B------:R-:W-:Y:S01]  /*3690*/  HMMA.16816.F32.BF16 R60, R8, R20, RZ ;  /* 0x00000014083c723c */ /* 0x000fe200000418ff */
[----:B------:R1:W1:Y:S01]  /*36a0*/  MUFU.EX2 R83, R0 ;  /* 0x0000000000537308 */ /* 0x0002620000000800 */
[----:B---3--:R-:W-:-:S06]  /*36b0*/  FFMA.FTZ R4, R24, c[0x0][0x2d0], -R13 ;  /* 0x0000b40018047a23 */ /* 0x008fcc000001080d */
[C---:B------:R-:W-:Y:S01]  /*36c0*/  HMMA.16816.F32.BF16 R24, R8.reuse, R18, RZ ;  /* 0x000000120818723c */ /* 0x040fe200000418ff */
[----:B------:R3:W3:Y:S07]  /*36d0*/  MUFU.EX2 R167, R4 ;  /* 0x0000000400a77308 */ /* 0x0006ee0000000800 */
[----:B------:R-:W-:Y:S01]  /*36e0*/  HMMA.16816.F32.BF16 R48, R8, R22, RZ ;  /* 0x000000160830723c */ /* 0x000fe200000418ff */
[----:B-1----:R-:W-:Y:S01]  /*36f0*/  IMAD.MOV.U32 R0, RZ, RZ, R6 ;  /* 0x000000ffff007224 */ /* 0x002fe200078e0006 */
[----:B------:R-:W-:-:S04]  /*3700*/  F2FP.BF16.PACK_AB R7, R83, R14 ;  /* 0x0000000e5307723e */ /* 0x000fc800000010ff */
[----:B------:R-:W-:Y:S02]  /*3710*/  F2FP.BF16.PACK_AB R5, R0, R157 ;  /* 0x0000009d0005723e */ /* 0x000fe400000010ff */
[----:B------:R-:W-:Y:S01]  /*3720*/  HMMA.16816.F32.BF16 R16, R8, R38, RZ ;  /* 0x000000260810723c */ /* 0x000fe200000418ff */
[----:B---3--:R-:W-:Y:S02]  /*3730*/  F2FP.BF16.PACK_AB R4, R166, R252 ;  /* 0x000000fca604723e */ /* 0x008fe400000010ff */
[----:B------:R-:W-:-:S05]  /*3740*/  F2FP.BF16.PACK_AB R6, R82, R167 ;  /* 0x000000a75206723e */ /* 0x000fca00000010ff */
[----:B------:R-:W-:Y:S08]  /*3750*/  HMMA.16816.F32.BF16 R20, R8, R36, RZ ;  /* 0x000000240814723c */ /* 0x000ff000000418ff */
[C---:B------:R-:W-:Y:S08]  /*3760*/  HMMA.16816.F32.BF16 R24, R4.reuse, R42, R24 ;  /* 0x0000002a0418723c */ /* 0x040ff00000041818 */
[----:B------:R-:W-:Y:S08]  /*3770*/  HMMA.16816.F32.BF16 R16, R4, R30, R16 ;  /* 0x0000001e0410723c */ /* 0x000ff00000041810 */
[----:B----4-:R-:W-:Y:S08]  /*3780*/  HMMA.16816.F32.BF16 R36, R8, R56, RZ ;  /* 0x000000380824723c */ /* 0x010ff000000418ff */
[----:B------:R-:W-:Y:S01]  /*3790*/  HMMA.16816.F32.BF16 R20, R4, R28, R20 ;  /* 0x0000001c0414723c */ /* 0x000fe20000041814 */
[----:B------:R-:W-:Y:S01]  /*37a0*/  MOV R119, R25 ;  /* 0x0000001900777202 */ /* 0x000fe20000000f00 */
[----:B------:R-:W-:-:S02]  /*37b0*/  IMAD.MOV.U32 R116, RZ, RZ, R24 ;  /* 0x000000ffff747224 */ /* 0x000fc400078e0018 */
[----:B------:R-:W-:Y:S02]  /*37c0*/  IMAD.MOV.U32 R118, RZ, RZ, R26 ;  /* 0x000000ffff767224 */ /* 0x000fe400078e001a */
[----:B------:R-:W-:Y:S02]  /*37d0*/  IMAD.MOV.U32 R117, RZ, RZ, R27 ;  /* 0x000000ffff757224 */ /* 0x000fe400078e001b */
[----:B------:R-:W-:Y:S01]  /*37e0*/  HMMA.16816.F32.BF16 R32, R4, R40, R32 ;  /* 0x000000280420723c */ /* 0x000fe20000041820 */
[----:B------:R-:W-:Y:S01]  /*37f0*/  IMAD.MOV.U32 R115, RZ, RZ, R16 ;  /* 0x000000ffff737224 */ /* 0x000fe200078e0010 */
[----:B------:R-:W-:Y:S01]  /*3800*/  MOV R91, R18 ;  /* 0x00000012005b7202 */ /* 0x000fe20000000f00 */
[----:B------:R-:W-:Y:S02]  /*3810*/  IMAD.MOV.U32 R114, RZ, RZ, R17 ;  /* 0x000000ffff727224 */ /* 0x000fe400078e0011 */
[----:B------:R-:W-:-:S03]  /*3820*/  IMAD.MOV.U32 R90, RZ, RZ, R19 ;  /* 0x000000ffff5a7224 */ /* 0x000fc600078e0013 */
[C---:B------:R-:W-:Y:S08]  /*3830*/  HMMA.16816.F32.BF16 R60, R4.reuse, R44, R60 ;  /* 0x0000002c043c723c */ /* 0x040ff0000004183c */
[----:B------:R-:W-:Y:S01]  /*3840*/  HMMA.16816.F32.BF16 R44, R4, R46, R48 ;  /* 0x0000002e042c723c */ /* 0x000fe20000041830 */
[----:B------:R-:W-:Y:S01]  /*3850*/  IMAD.MOV.U32 R25, RZ, RZ, R22 ;  /* 0x000000ffff197224 */ /* 0x000fe200078e0016 */
[----:B------:R-:W-:Y:S01]  /*3860*/  MOV R24, R21 ;  /* 0x0000001500187202 */ /* 0x000fe20000000f00 */
[----:B------:R-:W-:Y:S01]  /*3870*/  IMAD.MOV.U32 R170, RZ, RZ, R20 ;  /* 0x000000ffffaa7224 */ /* 0x000fe200078e0014 */
[----:B------:R-:W-:Y:S01]  /*3880*/  LDSM.16.MT88.4 R48, [R237+0x4100] ;  /* 0x00410000ed30783b */ /* 0x000fe20000004200 */
[----:B------:R-:W-:-:S03]  /*3890*/  IMAD.MOV.U32 R171, RZ, RZ, R23 ;  /* 0x000000ffffab7224 */ /* 0x000fc600078e0017 */
[----:B------:R-:W-:Y:S01]  /*38a0*/  HMMA.16816.F32.BF16 R16, R8, R68, RZ ;  /* 0x000000440810723c */ /* 0x000fe200000418ff */
[----:B------:R-:W-:Y:S02]  /*38b0*/  IMAD.MOV.U32 R41, RZ, RZ, R34 ;  /* 0x000000ffff297224 */ /* 0x000fe400078e0022 */
[----:B------:R-:W-:Y:S02]  /*38c0*/  IMAD.MOV.U32 R40, RZ, RZ, R35 ;  /* 0x000000ffff287224 */ /* 0x000fe400078e0023 */
[----:B------:R-:W-:Y:S02]  /*38d0*/  IMAD.MOV.U32 R125, RZ, RZ, R33 ;  /* 0x000000ffff7d7224 */ /* 0x000fe400078e0021 */
[----:B------:R-:W-:Y:S01]  /*38e0*/  IMAD.MOV.U32 R124, RZ, RZ, R32 ;  /* 0x000000ffff7c7224 */ /* 0x000fe200078e0020 */
[----:B------:R-:W-:Y:S01]  /*38f0*/  HMMA.16816.F32.BF16 R28, R4, R64, R36 ;  /* 0x00000040041c723c */ /* 0x000fe20000041824 */
[----:B------:R-:W1:Y:S01]  /*3900*/  LDSM.16.MT88.4 R32, [R241+0x2100] ;  /* 0x00210000f120783b */ /* 0x000e620000004200 */
[----:B------:R-:W-:Y:S01]  /*3910*/  IMAD.MOV.U32 R123, RZ, RZ, R62 ;  /* 0x000000ffff7b7224 */ /* 0x000fe200078e003e */
[----:B------:R-:W-:Y:S01]  /*3920*/  MOV R121, R61 ;  /* 0x0000003d00797202 */ /* 0x000fe20000000f00 */
[----:B------:R-:W-:Y:S01]  /*3930*/  IMAD.MOV.U32 R122, RZ, RZ, R63 ;  /* 0x000000ffff7a7224 */ /* 0x000fe200078e003f */
[----:B------:R-:W3:Y:S01]  /*3940*/  LDSM.16.MT88.4 R36, [R238+0x2900] ;  /* 0x00290000ee24783b */ /* 0x000ee20000004200 */
[----:B------:R-:W-:-:S02]  /*3950*/  IMAD.MOV.U32 R120, RZ, RZ, R60 ;  /* 0x000000ffff787224 */ /* 0x000fc400078e003c */
[----:B------:R-:W-:Y:S01]  /*3960*/  HMMA.16816.F32.BF16 R20, R8, R58, RZ ;  /* 0x0000003a0814723c */ /* 0x000fe200000418ff */
[----:B------:R-:W-:Y:S01]  /*3970*/  IMAD.MOV.U32 R113, RZ, RZ, R46 ;  /* 0x000000ffff717224 */ /* 0x000fe200078e002e */
[----:B------:R-:W-:Y:S01]  /*3980*/  MOV R80, R44 ;  /* 0x0000002c00507202 */ /* 0x000fe20000000f00 */
[----:B------:R-:W-:Y:S01]  /*3990*/  IMAD.MOV.U32 R112, RZ, RZ, R47 ;  /* 0x000000ffff707224 */ /* 0x000fe200078e002f */
[----:B------:R-:W-:Y:S01]  /*39a0*/  LDSM.16.MT88.4 R56, [R241+0x2900] ;  /* 0x00290000f138783b */ /* 0x000fe20000004200 */
[----:B------:R-:W-:-:S03]  /*39b0*/  IMAD.MOV.U32 R81, RZ, RZ, R45 ;  /* 0x000000ffff517224 */ /* 0x000fc600078e002d */
[----:B------:R-:W-:Y:S01]  /*39c0*/  HMMA.16816.F32.BF16 R248, R4, R72, R16 ;  /* 0x0000004804f8723c */ /* 0x000fe20000041810 */
[----:B------:R-:W4:Y:S04]  /*39d0*/  LDSM.16.MT88.4 R44, [R240+0x2100] ;  /* 0x00210000f02c783b */ /* 0x000f280000004200 */
[----:B------:R-:W-:Y:S02]  /*39e0*/  LDSM.16.MT88.4 R60, [R241+0x4100] ;  /* 0x00410000f13c783b */ /* 0x000fe40000004200 */
[----:B------:R-:W-:Y:S01]  /*39f0*/  IMAD.MOV.U32 R73, RZ, RZ, R25 ;  /* 0x000000ffff497224 */ /* 0x000fe200078e0019 */
[----:B------:R-:W-:Y:S01]  /*3a00*/  MOV R15, R31 ;  /* 0x0000001f000f7202 */ /* 0x000fe20000000f00 */
[----:B------:R-:W-:Y:S02]  /*3a10*/  IMAD.MOV.U32 R176, RZ, RZ, R28 ;  /* 0x000000ffffb07224 */ /* 0x000fe400078e001c */
[----:B------:R-:W-:-:S02]  /*3a20*/  IMAD.MOV.U32 R165, RZ, RZ, R29 ;  /* 0x000000ffffa57224 */ /* 0x000fc400078e001d */
[----:B------:R-:W-:Y:S02]  /*3a30*/  IMAD.MOV.U32 R164, RZ, RZ, R30 ;  /* 0x000000ffffa47224 */ /* 0x000fe400078e001e */
[----:B------:R-:W-:Y:S01]  /*3a40*/  HMMA.16816.F32.BF16 R28, R8, R70, RZ ;  /* 0x00000046081c723c */ /* 0x000fe200000418ff */
[----:B------:R-:W-:Y:S01]  /*3a50*/  IMAD.MOV.U32 R72, RZ, RZ, R24 ;  /* 0x000000ffff487224 */ /* 0x000fe200078e0018 */
[----:B------:R-:W-:Y:S06]  /*3a60*/  LDSM.16.MT88.4 R68, [R240+0x4100] ;  /* 0x00410000f044783b */ /* 0x000fec0000004200 */
[----:B------:R-:W-:Y:S01]  /*3a70*/  HMMA.16816.F32.BF16 R244, R4, R66, R20 ;  /* 0x0000004204f4723c */ /* 0x000fe20000041814 */
[----:B------:R-:W-:Y:S07]  /*3a80*/  LDSM.16.MT88.4 R64, [R238+0x4900] ;  /* 0x00490000ee40783b */ /* 0x000fee0000004200 */
[C---:B--2---:R-:W-:Y:S08]  /*3a90*/  HMMA.16816.F32.BF16 R24, R8.reuse, R52, RZ ;  /* 0x000000340818723c */ /* 0x044ff000000418ff */
[C---:B------:R-:W-:Y:S01]  /*3aa0*/  HMMA.16816.F32.BF16 R20, R8.reuse, R54, RZ ;  /* 0x000000360814723c */ /* 0x040fe200000418ff */
[----:B------:R-:W2:Y:S07]  /*3ab0*/  LDSM.16.MT88.4 R52, [R240+0x2900] ;  /* 0x00290000f034783b */ /* 0x000eae0000004200 */
[----:B-1----:R-:W-:Y:S08]  /*3ac0*/  HMMA.16816.F32.BF16 R16, R8, R32, RZ ;  /* 0x000000200810723c */ /* 0x002ff000000418ff */
[C---:B------:R-:W-:Y:S07]  /*3ad0*/  HMMA.16816.F32.BF16 R160, R4.reuse, R74, R28 ;  /* 0x0000004a04a0723c */ /* 0x040fee000004181c */
[----:B------:R-:W-:Y:S01]  /*3ae0*/  IMAD.MOV.U32 R74, RZ, RZ, R41 ;  /* 0x000000ffff4a7224 */ /* 0x000fe200078e0029 */
[----:B---3--:R-:W-:Y:S01]  /*3af0*/  HMMA.16816.F32.BF16 R148, R4, R36, R24 ;  /* 0x000000240494723c */ /* 0x008fe20000041818 */
[----:B------:R-:W-:-:S02]  /*3b00*/  IMAD.MOV.U32 R75, RZ, RZ, R40 ;  /* 0x000000ffff4b7224 */ /* 0x000fc400078e0028 */
[----:B------:R-:W1:Y:S05]  /*3b10*/  LDSM.16.MT88.4 R40, [R238+0x4100] ;  /* 0x00410000ee28783b */ /* 0x000e6a0000004200 */
[----:B------:R-:W-:Y:S01]  /*3b20*/  HMMA.16816.F32.BF16 R100, R4, R38, R20 ;  /* 0x000000260464723c */ /* 0x000fe20000041814 */
[----:B------:R-:W3:Y:S07]  /*3b30*/  LDSM.16.MT88.4 R36, [R237+0x4900] ;  /* 0x00490000ed24783b */ /* 0x000eee0000004200 */
[C---:B------:R-:W-:Y:S08]  /*3b40*/  HMMA.16816.F32.BF16 R32, R8.reuse, R34, RZ ;  /* 0x000000220820723c */ /* 0x040ff000000418ff */
[----:B----4-:R-:W-:Y:S08]  /*3b50*/  HMMA.16816.F32.BF16 R24, R8, R46, RZ ;  /* 0x0000002e0818723c */ /* 0x010ff000000418ff */
[----:B------:R-:W-:Y:S08]  /*3b60*/  HMMA.16816.F32.BF16 R104, R4, R56, R16 ;  /* 0x000000380468723c */ /* 0x000ff00000041810 */
[C---:B------:R-:W-:Y:S08]  /*3b70*/  HMMA.16816.F32.BF16 R20, R8.reuse, R48, RZ ;  /* 0x000000300814723c */ /* 0x040ff000000418ff */
[C---:B------:R-:W-:Y:S01]  /*3b80*/  HMMA.16816.F32.BF16 R16, R8.reuse, R50, RZ ;  /* 0x000000320810723c */ /* 0x040fe200000418ff */
[----:B------:R-:W-:Y:S07]  /*3b90*/  LDSM.16.MT88.4 R48, [R237+0x6100] ;  /* 0x00610000ed30783b */ /* 0x000fee0000004200 */
[----:B------:R-:W-:Y:S01]  /*3ba0*/  HMMA.16816.F32.BF16 R28, R8, R44, RZ ;  /* 0x0000002c081c723c */ /* 0x000fe200000418ff */
[----:B------:R-:W4:Y:S07]  /*3bb0*/  LDSM.16.MT88.4 R44, [R241+0x4900] ;  /* 0x00490000f12c783b */ /* 0x000f2e0000004200 */
[C---:B------:R-:W-:Y:S01]  /*3bc0*/  HMMA.16816.F32.BF16 R108, R4.reuse, R58, R32 ;  /* 0x0000003a046c723c */ /* 0x040fe20000041820 */
[----:B------:R-:W4:Y:S07]  /*3bd0*/  LDSM.16.MT88.4 R56, [R240+0x4900] ;  /* 0x00490000f038783b */ /* 0x000f2e0000004200 */
[----:B--2---:R-:W-:Y:S07]  /*3be0*/  HMMA.16816.F32.BF16 R140, R4, R54, R24 ;  /* 0x00000036048c723c */ /* 0x004fee0000041818 */
[----:B------:R-:W-:Y:S01]  /*3bf0*/  IMAD.MOV.U32 R54, RZ, RZ, R118 ;  /* 0x000000ffff367224 */ /* 0x000fe200078e0076 */
[----:B------:R-:W-:Y:S01]  /*3c00*/  HMMA.16816.F32.BF16 R24, R8, R60, RZ ;  /* 0x0000003c0818723c */ /* 0x000fe200000418ff */
[----:B------:R-:W-:-:S06]  /*3c10*/  IMAD.MOV.U32 R55, RZ, RZ, R117 ;  /* 0x000000ffff377224 */ /* 0x000fcc00078e0075 */
[----:B------:R-:W-:Y:S01]  /*3c20*/  MOV R61, R125 ;  /* 0x0000007d003d7202 */ /* 0x000fe20000000f00 */
[----:B-1----:R-:W-:Y:S01]  /*3c30*/  HMMA.16816.F32.BF16 R32, R8, R40, RZ ;  /* 0x000000280820723c */ /* 0x002fe200000418ff */
[----:B------:R-:W-:-:S07]  /*3c40*/  IMAD.MOV.U32 R60, RZ, RZ, R124 ;  /* 0x000000ffff3c7224 */ /* 0x000fce00078e007c */
[C---:B---3--:R-:W-:Y:S08]  /*3c50*/  HMMA.16816.F32.BF16 R152, R4.reuse, R36, R20 ;  /* 0x000000240498723c */ /* 0x048ff00000041814 */
[----:B------:R-:W-:Y:S01]  /*3c60*/  HMMA.16816.F32.BF16 R136, R4, R38, R16 ;  /* 0x000000260488723c */ /* 0x000fe20000041810 */
[----:B------:R-:W1:Y:S07]  /*3c70*/  LDSM.16.MT88.4 R36, [R237+0x6900] ;  /* 0x00690000ed24783b */ /* 0x000e6e0000004200 */
[C---:B------:R-:W-:Y:S07]  /*3c80*/  HMMA.16816.F32.BF16 R20, R8.reuse, R62, RZ ;  /* 0x0000003e0814723c */ /* 0x040fee00000418ff */
[----:B------:R-:W-:Y:S01]  /*3c90*/  IMAD.MOV.U32 R62, RZ, RZ, R123 ;  /* 0x000000ffff3e7224 */ /* 0x000fe200078e007b */
[----:B------:R-:W-:Y:S01]  /*3ca0*/  HMMA.16816.F32.BF16 R16, R8, R68, RZ ;  /* 0x000000440810723c */ /* 0x000fe200000418ff */
[----:B------:R-:W-:-:S06]  /*3cb0*/  IMAD.MOV.U32 R63, RZ, RZ, R122 ;  /* 0x000000ffff3f7224 */ /* 0x000fcc00078e007a */
[----:B------:R-:W-:Y:S01]  /*3cc0*/  MOV R68, R115 ;  /* 0x0000007300447202 */ /* 0x000fe20000000f00 */
[----:B------:R-:W-:Y:S01]  /*3cd0*/  HMMA.16816.F32.BF16 R144, R4, R52, R28 ;  /* 0x000000340490723c */ /* 0x000fe2000004181c */
[----:B------:R-:W-:-:S06]  /*3ce0*/  IMAD.MOV.U32 R69, RZ, RZ, R114 ;  /* 0x000000ffff457224 */ /* 0x000fcc00078e0072 */
[----:B------:R-:W-:Y:S01]  /*3cf0*/  IMAD.MOV.U32 R53, RZ, RZ, R119 ;  /* 0x000000ffff357224 */ /* 0x000fe200078e0077 */
[----:B----4-:R-:W-:Y:S01]  /*3d00*/  HMMA.16816.F32.BF16 R132, R4, R44, R24 ;  /* 0x0000002c0484723c */ /* 0x010fe20000041818 */
[----:B------:R-:W-:-:S06]  /*3d10*/  IMAD.MOV.U32 R52, RZ, RZ, R116 ;  /* 0x000000ffff347224 */ /* 0x000fcc00078e0074 */
[----:B------:R-:W-:Y:S01]  /*3d20*/  IMAD.MOV.U32 R45, RZ, RZ, R121 ;  /* 0x000000ffff2d7224 */ /* 0x000fe200078e0079 */
[----:B------:R-:W-:Y:S01]  /*3d30*/  HMMA.16816.F32.BF16 R28, R8, R42, RZ ;  /* 0x0000002a081c723c */ /* 0x000fe200000418ff */
[----:B------:R-:W-:Y:S01]  /*3d40*/  MOV R44, R120 ;  /* 0x00000078002c7202 */ /* 0x000fe20000000f00 */
[----:B------:R-:W-:Y:S06]  /*3d50*/  LDSM.16.MT88.4 R40, [R241+0x6100] ;  /* 0x00610000f128783b */ /* 0x000fec0000004200 */
[C---:B------:R-:W-:Y:S01]  /*3d60*/  HMMA.16816.F32.BF16 R124, R4.reuse, R64, R32 ;  /* 0x00000040047c723c */ /* 0x040fe20000041820 */
[----:B------:R-:W2:Y:S07]  /*3d70*/  LDSM.16.MT88.4 R32, [R238+0x6100] ;  /* 0x00610000ee20783b */ /* 0x000eae0000004200 */
[C---:B------:R-:W-:Y:S07]  /*3d80*/  HMMA.16816.F32.BF16 R120, R4.reuse, R46, R20 ;  /* 0x0000002e0478723c */ /* 0x040fee0000041814 */
[----:B------:R-:W-:Y:S01]  /*3d90*/  IMAD.MOV.U32 R46, RZ, RZ, R113 ;  /* 0x000000ffff2e7224 */ /* 0x000fe200078e0071 */
[----:B------:R-:W-:Y:S01]  /*3da0*/  HMMA.16816.F32.BF16 R116, R4, R56, R16 ;  /* 0x000000380474723c */ /* 0x000fe20000041810 */
[----:B------:R-:W-:-:S06]  /*3db0*/  IMAD.MOV.U32 R47, RZ, RZ, R112 ;  /* 0x000000ffff2f7224 */ /* 0x000fcc00078e0070 */
[----:B------:R-:W-:Y:S01]  /*3dc0*/  IMAD.MOV.U32 R56, RZ, RZ, R91 ;  /* 0x000000ffff387224 */ /* 0x000fe200078e005b */
[----:B------:R-:W-:Y:S01]  /*3dd0*/  HMMA.16816.F32.BF16 R20, R8, R48, RZ ;  /* 0x000000300814723c */ /* 0x000fe200000418ff */
[----:B------:R-:W-:-:S06]  /*3de0*/  MOV R57, R90 ;  /* 0x0000005a00397202 */ /* 0x000fcc0000000f00 */
[----:B------:R-:W-:Y:S01]  /*3df0*/  IMAD.MOV.U32 R48, RZ, RZ, R83 ;  /* 0x000000ffff307224 */ /* 0x000fe200078e0053 */
[----:B------:R-:W-:Y:S01]  /*3e00*/  HMMA.16816.F32.BF16 R16, R8, R50, RZ ;  /* 0x000000320810723c */ /* 0x000fe200000418ff */
[----:B------:R-:W-:-:S06]  /*3e10*/  IMAD.MOV.U32 R49, RZ, RZ, R82 ;  /* 0x000000ffff317224 */ /* 0x000fcc00078e0052 */
[----:B------:R-:W-:Y:S01]  /*3e20*/  MOV R50, R81 ;  /* 0x0000005100327202 */ /* 0x000fe20000000f00 */
[----:B------:R-:W-:Y:S01]  /*3e30*/  HMMA.16816.F32.BF16 R24, R8, R70, RZ ;  /* 0x000000460818723c */ /* 0x000fe200000418ff */
[----:B------:R-:W-:-:S06]  /*3e40*/  IMAD.MOV.U32 R51, RZ, RZ, R80 ;  /* 0x000000ffff337224 */ /* 0x000fcc00078e0050 */
[----:B------:R-:W-:Y:S01]  /*3e50*/  IMAD.MOV.U32 R70, RZ, RZ, R89 ;  /* 0x000000ffff467224 */ /* 0x000fe200078e0059 */
[C---:B------:R-:W-:Y:S01]  /*3e60*/  HMMA.16816.F32.BF16 R128, R4.reuse, R66, R28 ;  /* 0x000000420480723c */ /* 0x040fe2000004181c */
[----:B------:R-:W-:Y:S01]  /*3e70*/  IMAD.MOV.U32 R71, RZ, RZ, R88 ;  /* 0x000000ffff477224 */ /* 0x000fe200078e0058 */
[----:B------:R-:W3:Y:S06]  /*3e80*/  LDSM.16.MT88.4 R28, [R238+0x6900] ;  /* 0x00690000ee1c783b */ /* 0x000eec0000004200 */
[C---:B-1----:R-:W-:Y:S08]  /*3e90*/  HMMA.16816.F32.BF16 R88, R4.reuse, R36, R20 ;  /* 0x000000240458723c */ /* 0x042ff00000041814 */
[C---:B------:R-:W-:Y:S01]  /*3ea0*/  HMMA.16816.F32.BF16 R80, R4.reuse, R38, R16 ;  /* 0x000000260450723c */ /* 0x040fe20000041810 */
[----:B------:R-:W1:Y:S07]  /*3eb0*/  LDSM.16.MT88.4 R36, [R241+0x6900] ;  /* 0x00690000f124783b */ /* 0x000e6e0000004200 */
[----:B------:R-:W-:Y:S08]  /*3ec0*/  HMMA.16816.F32.BF16 R112, R4, R58, R24 ;  /* 0x0000003a0470723c */ /* 0x000ff00000041818 */
[C---:B--2---:R-:W-:Y:S08]  /*3ed0*/  HMMA.16816.F32.BF16 R24, R8.reuse, R32, RZ ;  /* 0x000000200818723c */ /* 0x044ff000000418ff */
[C---:B------:R-:W-:Y:S08]  /*3ee0*/  HMMA.16816.F32.BF16 R20, R8.reuse, R34, RZ ;  /* 0x000000220814723c */ /* 0x040ff000000418ff */
[----:B------:R-:W-:Y:S07]  /*3ef0*/  HMMA.16816.F32.BF16 R16, R8, R40, RZ ;  /* 0x000000280810723c */ /* 0x000fee00000418ff */
[----:B------:R-:W-:Y:S01]  /*3f00*/  IMAD.MOV.U32 R40, RZ, RZ, R70 ;  /* 0x000000ffff287224 */ /* 0x000fe200078e0046 */
[----:B------:R-:W-:Y:S01]  /*3f10*/  MOV R41, R71 ;  /* 0x0000004700297202 */ /* 0x000fe20000000f00 */
[----:B------:R-:W-:Y:S01]  /*3f20*/  IMAD.MOV.U32 R70, RZ, RZ, R56 ;  /* 0x000000ffff467224 */ /* 0x000fe200078e0038 */
[----:B---3--:R-:W-:Y:S01]  /*3f30*/  HMMA.16816.F32.BF16 R64, R4, R28, R24 ;  /* 0x0000001c0440723c */ /* 0x008fe20000041818 */
[----:B------:R-:W-:-:S06]  /*3f40*/  IMAD.MOV.U32 R71, RZ, RZ, R57 ;  /* 0x000000ffff477224 */ /* 0x000fcc00078e0039 */
[----:B------:R-:W-:Y:S01]  /*3f50*/  IMAD.MOV.U32 R29, RZ, RZ, R50 ;  /* 0x000000ffff1d7224 */ /* 0x000fe200078e0032 */
[----:B------:R-:W-:Y:S01]  /*3f60*/  HMMA.16816.F32.BF16 R56, R4, R30, R20 ;  /* 0x0000001e0438723c */ /* 0x000fe20000041814 */
[----:B------:R-:W-:-:S06]  /*3f70*/  IMAD.MOV.U32 R28, RZ, RZ, R51 ;  /* 0x000000ffff1c7224 */ /* 0x000fcc00078e0033 */
[----:B------:R-:W-:Y:S01]  /*3f80*/  IMAD.MOV.U32 R30, RZ, RZ, R48 ;  /* 0x000000ffff1e7224 */ /* 0x000fe200078e0030 */
[----:B------:R-:W-:Y:S01]  /*3f90*/  HMMA.16816.F32.BF16 R20, R8, R42, RZ ;  /* 0x0000002a0814723c */ /* 0x000fe200000418ff */
[----:B------:R-:W-:-:S06]  /*3fa0*/  IMAD.MOV.U32 R31, RZ, RZ, R49 ;  /* 0x000000ffff1f7224 */ /* 0x000fcc00078e0031 */
[----:B------:R-:W-:Y:S01]  /*3fb0*/  IMAD.MOV.U32 R43, RZ, RZ, R166 ;  /* 0x000000ffff2b7224 */ /* 0x000fe200078e00a6 */
[----:B-1----:R-:W-:Y:S01]  /*3fc0*/  HMMA.16816.F32.BF16 R48, R4, R36, R16 ;  /* 0x000000240430723c */ /* 0x002fe20000041810 */
[----:B------:R-:W1:Y:S01]  /*3fd0*/  LDSM.16.MT88.4 R16, [R240+0x6100] ;  /* 0x00610000f010783b */ /* 0x000e620000004200 */
[----:B------:R-:W-:-:S05]  /*3fe0*/  IMAD.MOV.U32 R42, RZ, RZ, R167 ;  /* 0x000000ffff2a7224 */ /* 0x000fca00078e00a7 */
[----:B------:R-:W-:Y:S01]  /*3ff0*/  MOV R36, R0 ;  /* 0x0000000000247202 */ /* 0x000fe20000000f00 */
[----:B------:R-:W-:Y:S02]  /*4000*/  FFMA.FTZ R0, R87, c[0x0][0x2d0], -R13 ;  /* 0x0000b40057007a23 */ /* 0x000fe4000001080d */
[----:B------:R-:W-:-:S06]  /*4010*/  IMAD.MOV.U32 R37, RZ, RZ, R177 ;  /* 0x000000ffff257224 */ /* 0x000fcc00078e00b1 */
[----:B------:R-:W-:Y:S07]  /*4020*/  HMMA.16816.F32.BF16 R32, R4, R38, R20 ;  /* 0x000000260420723c */ /* 0x000fee0000041814 */
[----:B------:R-:W-:Y:S02]  /*4030*/  IMAD.MOV.U32 R39, RZ, RZ, R156 ;  /* 0x000000ffff277224 */ /* 0x000fe400078e009c */
[----:B------:R2:W-:Y:S01]  /*4040*/  MUFU.EX2 R156, R0 ;  /* 0x00000000009c7308 */ /* 0x0005e20000000800 */
[----:B-1----:R-:W-:Y:S01]  /*4050*/  HMMA.16816.F32.BF16 R24, R8, R16, RZ ;  /* 0x000000100818723c */ /* 0x002fe200000418ff */
[----:B--2---:R-:W-:-:S06]  /*4060*/  FFMA.FTZ R0, R85, c[0x0][0x2d0], -R13 ;  /* 0x0000b40055007a23 */ /* 0x004fcc000001080d */
[----:B------:R1:W2:Y:S01]  /*4070*/  MUFU.EX2 R166, R0 ;  /* 0x0000000000a67308 */ /* 0x0002a20000000800 */
[----:B------:R-:W-:Y:S01]  /*4080*/  HMMA.16816.F32.BF16 R8, R8, R18, RZ ;  /* 0x000000120808723c */ /* 0x000fe200000418ff */
[----:B------:R-:W3:Y:S01]  /*4090*/  LDSM.16.MT88.4 R16, [R240+0x6900] ;  /* 0x00690000f010783b */ /* 0x000ee20000004200 */
[----:B-1----:R-:W-:-:S05]  /*40a0*/  FFMA.FTZ R0, R84, c[0x0][0x2d0], -R13 ;  /* 0x0000b40054007a23 */ /* 0x002fca000001080d */
[----:B------:R1:W-:Y:S02]  /*40b0*/  MUFU.EX2 R167, R0 ;  /* 0x0000000000a77308 */ /* 0x0003e40000000800 */
[----:B-1----:R-:W-:-:S06]  /*40c0*/  FFMA.FTZ R0, R79, c[0x0][0x2d0], -R13 ;  /* 0x0000b4004f007a23 */ /* 0x002fcc000001080d */
[----:B------:R1:W4:Y:S09]  /*40d0*/  MUFU.EX2 R177, R0 ;  /* 0x0000000000b17308 */ /* 0x0003320000000800 */
[C---:B---3--:R-:W-:Y:S01]  /*40e0*/  HMMA.16816.F32.BF16 R20, R4.reuse, R18, R8 ;  /* 0x000000120414723c */ /* 0x048fe20000041808 */
[----:B------:R-:W3:Y:S07]  /*40f0*/  LDSM.16.MT88.4 R8, [R237+0x1100] ;  /* 0x00110000ed08783b */ /* 0x000eee0000004200 */
[----:B------:R-:W-:Y:S01]  /*4100*/  HMMA.16816.F32.BF16 R24, R4, R16, R24 ;  /* 0x000000100418723c */ /* 0x000fe20000041818 */
[----:B-1----:R-:W-:Y:S01]  /*4110*/  FFMA.FTZ R0, R96, c[0x0][0x2d0], -R12 ;  /* 0x0000b40060007a23 */ /* 0x002fe2000001080c */
[----:B------:R-:W-:Y:S01]  /*4120*/  MOV R96, R39 ;  /* 0x0000002700607202 */ /* 0x000fe20000000f00 */
[----:B------:R-:W-:-:S02]  /*4130*/  IMAD.MOV.U32 R39, RZ, RZ, R42 ;  /* 0x000000ffff277224 */ /* 0x000fc400078e002a */
[----:B------:R-:W-:Y:S02]  /*4140*/  IMAD.MOV.U32 R42, RZ, RZ, R43 ;  /* 0x000000ffff2a7224 */ /* 0x000fe400078e002b */
[----:B------:R-:W-:Y:S02]  /*4150*/  IMAD.MOV.U32 R43, RZ, RZ, R36 ;  /* 0x000000ffff2b7224 */ /* 0x000fe400078e0024 */
[----:B------:R-:W-:Y:S01]  /*4160*/  IMAD.MOV.U32 R36, RZ, RZ, R37 ;  /* 0x000000ffff247224 */ /* 0x000fe200078e0025 */
[----:B------:R-:W-:Y:S01]  /*4170*/  MOV R37, R30 ;  /* 0x0000001e00257202 */ /* 0x000fe20000000f00 */
[----:B------:R-:W-:Y:S02]  /*4180*/  IMAD.MOV.U32 R30, RZ, RZ, R31 ;  /* 0x000000ffff1e7224 */ /* 0x000fe400078e001f */
[----:B------:R-:W-:Y:S02]  /*4190*/  IMAD.MOV.U32 R31, RZ, RZ, R46 ;  /* 0x000000ffff1f7224 */ /* 0x000fe400078e002e */
[----:B------:R-:W-:-:S02]  /*41a0*/  IMAD.MOV.U32 R46, RZ, RZ, R47 ;  /* 0x000000ffff2e7224 */ /* 0x000fc400078e002f */
[----:B------:R-:W-:Y:S01]  /*41b0*/  IMAD.MOV.U32 R47, RZ, RZ, R44 ;  /* 0x000000ffff2f7224 */ /* 0x000fe200078e002c */
[----:B------:R-:W-:Y:S01]  /*41c0*/  MOV R44, R45 ;  /* 0x0000002d002c7202 */ /* 0x000fe20000000f00 */
[----:B------:R-:W-:Y:S02]  /*41d0*/  IMAD.MOV.U32 R45, RZ, RZ, R62 ;  /* 0x000000ffff2d7224 */ /* 0x000fe400078e003e */
[----:B------:R-:W-:Y:S02]  /*41e0*/  IMAD.MOV.U32 R62, RZ, RZ, R63 ;  /* 0x000000ffff3e7224 */ /* 0x000fe400078e003f */
[----:B------:R-:W-:Y:S02]  /*41f0*/  IMAD.MOV.U32 R63, RZ, RZ, R60 ;  /* 0x000000ffff3f7224 */ /* 0x000fe400078e003c */
[----:B------:R-:W-:Y:S01]  /*4200*/  IMAD.MOV.U32 R60, RZ, RZ, R61 ;  /* 0x000000ffff3c7224 */ /* 0x000fe200078e003d */
[----:B------:R-:W-:Y:S01]  /*4210*/  MOV R61, R74 ;  /* 0x0000004a003d7202 */ /* 0x000fe20000000f00 */
[----:B------:R-:W-:Y:S01]  /*4220*/  IMAD.MOV.U32 R74, RZ, RZ, R75 ;  /* 0x000000ffff4a7224 */ /* 0x000fe200078e004b */
[----:B------:R1:W-:Y:S01]  /*4230*/  MUFU.EX2 R19, R0 ;  /* 0x0000000000137308 */ /* 0x0003e20000000800 */
[----:B------:R-:W-:-:S02]  /*4240*/  IMAD.MOV.U32 R84, RZ, RZ, R36 ;  /* 0x000000ffff547224 */ /* 0x000fc400078e0024 */
[----:B------:R-:W-:Y:S02]  /*4250*/  IMAD.MOV.U32 R36, RZ, RZ, R47 ;  /* 0x000000ffff247224 */ /* 0x000fe400078e002f */
[----:B------:R-:W-:Y:S01]  /*4260*/  IMAD.MOV.U32 R47, RZ, RZ, R74 ;  /* 0x000000ffff2f7224 */ /* 0x000fe200078e004a */
[----:B------:R-:W-:Y:S01]  /*4270*/  MOV R74, R164 ;  /* 0x000000a4004a7202 */ /* 0x000fe20000000f00 */
[----:B------:R-:W-:Y:S01]  /*4280*/  IMAD.MOV.U32 R87, RZ, RZ, R42 ;  /* 0x000000ffff577224 */ /* 0x000fe200078e002a */
[----:B------:R-:W-:Y:S01]  /*4290*/  MOV R85, R43 ;  /* 0x0000002b00557202 */ /* 0x000fe20000000f00 */
[----:B------:R-:W-:Y:S01]  /*42a0*/  IMAD.MOV.U32 R38, RZ, RZ, R45 ;  /* 0x000000ffff267224 */ /* 0x000fe200078e002d */
[----:B--2---:R-:W-:Y:S01]  /*42b0*/  F2FP.BF16.PACK_AB R4, R166, R156 ;  /* 0x0000009ca604723e */ /* 0x004fe200000010ff */
[----:B------:R-:W-:Y:S02]  /*42c0*/  IMAD.MOV.U32 R75, RZ, RZ, R170 ;  /* 0x000000ffff4b7224 */ /* 0x000fe400078e00aa */
[----:B-1----:R-:W-:Y:S01]  /*42d0*/  FFMA.FTZ R0, R95, c[0x0][0x2d0], -R12 ;  /* 0x0000b4005f007a23 */ /* 0x002fe2000001080c */
[----:B----4-:R-:W-:Y:S01]  /*42e0*/  F2FP.BF16.PACK_AB R6, R177, R167 ;  /* 0x000000a7b106723e */ /* 0x010fe200000010ff */
[----:B------:R-:W-:Y:S01]  /*42f0*/  IMAD.MOV.U32 R95, RZ, RZ, R39 ;  /* 0x000000ffff5f7224 */ /* 0x000fe200078e0027 */
[----:B------:R1:W5:Y:S01]  /*4300*/  LDL.LU R170, [R1+0x74] ;  /* 0x0000740001aa7983 */ /* 0x0003620000300800 */
[----:B------:R2:W4:Y:S01]  /*4310*/  MUFU.EX2 R164, R0 ;  /* 0x0000000000a47308 */ /* 0x0005220000000800 */
[----:B------:R-:W-:-:S02]  /*4320*/  IMAD.MOV.U32 R39, RZ, RZ, R62 ;  /* 0x000000ffff277224 */ /* 0x000fc400078e003e */
[----:B------:R-:W-:Y:S02]  /*4330*/  IMAD.MOV.U32 R62, RZ, RZ, R73 ;  /* 0x000000ffff3e7224 */ /* 0x000fe400078e0049 */
[----:B------:R-:W-:Y:S02]  /*4340*/  IMAD.MOV.U32 R42, RZ, RZ, R30 ;  /* 0x000000ffff2a7224 */ /* 0x000fe400078e001e */
[----:B------:R-:W-:Y:S02]  /*4350*/  IMAD.MOV.U32 R73, RZ, RZ, R165 ;  /* 0x000000ffff497224 */ /* 0x000fe400078e00a5 */
[----:B------:R-:W-:Y:S01]  /*4360*/  IMAD.MOV.U32 R30, RZ, RZ, R31 ;  /* 0x000000ffff1e7224 */ /* 0x000fe200078e001f */
[----:B------:R-:W-:Y:S01]  /*4370*/  MOV R31, R46 ;  /* 0x0000002e001f7202 */ /* 0x000fe20000000f00 */
[----:B------:R-:W-:Y:S01]  /*4380*/  IMAD.MOV.U32 R46, RZ, RZ, R61 ;  /* 0x000000ffff2e7224 */ /* 0x000fe200078e003d */
[----:B------:R-:W-:Y:S01]  /*4390*/  MOV R61, R72 ;  /* 0x00000048003d7202 */ /* 0x000fe20000000f00 */
[----:B------:R-:W-:-:S02]  /*43a0*/  IMAD.MOV.U32 R43, RZ, RZ, R37 ;  /* 0x000000ffff2b7224 */ /* 0x000fc400078e0025 */
[----:B------:R-:W-:Y:S02]  /*43b0*/  IMAD.MOV.U32 R45, RZ, RZ, R60 ;  /* 0x000000ffff2d7224 */ /* 0x000fe400078e003c */
[----:B--2---:R-:W-:Y:S02]  /*43c0*/  FFMA.FTZ R0, R98, c[0x0][0x2d0], -R12 ;  /* 0x0000b40062007a23 */ /* 0x004fe4000001080c */
[----:B------:R-:W-:Y:S02]  /*43d0*/  IMAD.MOV.U32 R72, RZ, RZ, R176 ;  /* 0x000000ffff487224 */ /* 0x000fe400078e00b0 */
[----:B------:R2:W-:Y:S01]  /*43e0*/  MUFU.EX2 R165, R0 ;  /* 0x0000000000a57308 */ /* 0x0005e20000000800 */
[----:B------:R-:W-:Y:S01]  /*43f0*/  IMAD.MOV.U32 R37, RZ, RZ, R44 ;  /* 0x000000ffff257224 */ /* 0x000fe200078e002c */
[----:B----4-:R-:W-:Y:S01]  /*4400*/  F2FP.BF16.PACK_AB R5, R164, R19 ;  /* 0x00000013a405723e */ /* 0x010fe200000010ff */
[----:B------:R-:W-:Y:S01]  /*4410*/  IMAD.MOV.U32 R60, RZ, RZ, R75 ;  /* 0x000000ffff3c7224 */ /* 0x000fe200078e004b */
[----:B------:R-:W-:Y:S01]  /*4420*/  MOV R44, R63 ;  /* 0x0000003f002c7202 */ /* 0x000fe20000000f00 */
[----:B------:R-:W-:-:S02]  /*4430*/  IMAD.MOV.U32 R63, RZ, RZ, R171 ;  /* 0x000000ffff3f7224 */ /* 0x000fc400078e00ab */
[----:B--2---:R-:W-:Y:S01]  /*4440*/  FFMA.FTZ R0, R97, c[0x0][0x2d0], -R12 ;  /* 0x0000b40061007a23 */ /* 0x004fe2000001080c */
[----:B------:R1:W5:Y:S01]  /*4450*/  LDL.LU R171, [R1+0x70] ;  /* 0x0000700001ab7983 */ /* 0x0003620000300800 */
[----:B------:R-:W-:Y:S01]  /*4460*/  IMAD.MOV.U32 R75, RZ, RZ, R15 ;  /* 0x000000ffff4b7224 */ /* 0x000fe200078e000f */
[----:B------:R-:W-:Y:S01]  /*4470*/  PLOP3.LUT P0, PT, PT, PT, UP0, 0x80, 0x0 ;  /* 0x000000000000781c */ /* 0x000fe20003f0f008 */
[----:B------:R-:W2:Y:S01]  /*4480*/  MUFU.EX2 R176, R0 ;  /* 0x0000000000b07308 */ /* 0x000ea20000000800 */
[----:B------:R-:W-:Y:S02]  /*4490*/  IMAD.MOV.U32 R98, RZ, RZ, R14 ;  /* 0x000000ffff627224 */ /* 0x000fe400078e000e */
[--C-:B------:R-:W-:Y:S02]  /*44a0*/  FFMA.FTZ R17, R94, c[0x0][0x2d0], -R13.reuse ;  /* 0x0000b4005e117a23 */ /* 0x100fe4000001080d */
[--C-:B------:R-:W-:Y:S02]  /*44b0*/  FFMA.FTZ R16, R93, c[0x0][0x2d0], -R13.reuse ;  /* 0x0000b4005d107a23 */ /* 0x100fe4000001080d */
[----:B------:R-:W-:-:S02]  /*44c0*/  FFMA.FTZ R15, R92, c[0x0][0x2d0], -R13 ;  /* 0x0000b4005c0f7a23 */ /* 0x000fc4000001080d */
[----:B------:R-:W-:Y:S01]  /*44d0*/  FFMA.FTZ R14, R86, c[0x0][0x2d0], -R13 ;  /* 0x0000b400560e7a23 */ /* 0x000fe2000001080d */
[----:B------:R-:W-:Y:S01]  /*44e0*/  MUFU.EX2 R17, R17 ;  /* 0x0000001100117308 */ /* 0x000fe20000000800 */
[--C-:B------:R-:W-:Y:S02]  /*44f0*/  FFMA.FTZ R13, R99, c[0x0][0x2d0], -R12.reuse ;  /* 0x0000b400630d7a23 */ /* 0x100fe4000001080c */
[--C-:B------:R-:W-:Y:S01]  /*4500*/  FFMA.FTZ R18, R77, c[0x0][0x2d0], -R12.reuse ;  /* 0x0000b4004d127a23 */ /* 0x100fe2000001080c */
[----:B--2---:R-:W-:Y:S01]  /*4510*/  F2FP.BF16.PACK_AB R7, R176, R165 ;  /* 0x000000a5b007723e */ /* 0x004fe200000010ff */
[----:B------:R-:W-:-:S03]  /*4520*/  FFMA.FTZ R0, R78, c[0x0][0x2d0], -R12 ;  /* 0x0000b4004e007a23 */ /* 0x000fc6000001080c */
[----:B------:R-:W2:Y:S01]  /*4530*/  MUFU.EX2 R16, R16 ;  /* 0x0000001000107308 */ /* 0x000ea20000000800 */
[----:B------:R-:W-:Y:S02]  /*4540*/  FFMA.FTZ R12, R76, c[0x0][0x2d0], -R12 ;  /* 0x0000b4004c0c7a23 */ /* 0x000fe4000001080c */
[C---:B---3--:R-:W-:Y:S08]  /*4550*/  HMMA.16816.F32.BF16 R36, R4.reuse, R8, R36 ;  /* 0x000000080424723c */ /* 0x048ff00000041824 */
[C---:B------:R-:W-:Y:S01]  /*4560*/  HMMA.16816.F32.BF16 R28, R4.reuse, R10, R28 ;  /* 0x0000000a041c723c */ /* 0x040fe2000004181c */
[----:B------:R-:W3:Y:S07]  /*4570*/  LDSM.16.MT88.4 R8, [R238+0x1100] ;  /* 0x00110000ee08783b */ /* 0x000eee0000004200 */
[C---:B---3--:R-:W-:Y:S08]  /*4580*/  HMMA.16816.F32.BF16 R44, R4.reuse, R8, R44 ;  /* 0x00000008042c723c */ /* 0x048ff0000004182c */
[C---:B------:R-:W-:Y:S01]  /*4590*/  HMMA.16816.F32.BF16 R52, R4.reuse, R10, R52 ;  /* 0x0000000a0434723c */ /* 0x040fe20000041834 */
[----:B------:R-:W3:Y:S07]  /*45a0*/  LDSM.16.MT88.4 R8, [R241+0x1100] ;  /* 0x00110000f108783b */ /* 0x000eee0000004200 */
[C---:B---3--:R-:W-:Y:S08]  /*45b0*/  HMMA.16816.F32.BF16 R60, R4.reuse, R8, R60 ;  /* 0x00000008043c723c */ /* 0x048ff0000004183c */
[C---:B------:R-:W-:Y:S01]  /*45c0*/  HMMA.16816.F32.BF16 R68, R4.reuse, R10, R68 ;  /* 0x0000000a0444723c */ /* 0x040fe20000041844 */
[----:B------:R-:W3:Y:S07]  /*45d0*/  LDSM.16.MT88.4 R8, [R240+0x1100] ;  /* 0x00110000f008783b */ /* 0x000eee0000004200 */
[C---:B---3--:R-:W-:Y:S08]  /*45e0*/  HMMA.16816.F32.BF16 R72, R4.reuse, R8, R72 ;  /* 0x000000080448723c */ /* 0x048ff00000041848 */
[----:B------:R-:W-:Y:S01]  /*45f0*/  HMMA.16816.F32.BF16 R76, R4, R10, R244 ;  /* 0x0000000a044c723c */ /* 0x000fe200000418f4 */
[----:B------:R-:W3:Y:S06]  /*4600*/  LDSM.16.MT88.4 R8, [R237+0x3100] ;  /* 0x00310000ed08783b */ /* 0x000eec0000004200 */
[----:B------:R-:W-:Y:S01]  /*4610*/  IMAD.MOV.U32 R245, RZ, RZ, R84 ;  /* 0x000000fffff57224 */ /* 0x000fe200078e0054 */
[----:B------:R-:W-:Y:S01]  /*4620*/  MOV R246, R85 ;  /* 0x0000005500f67202 */ /* 0x000fe20000000f00 */
[----:B------:R-:W-:-:S02]  /*4630*/  IMAD.MOV.U32 R247, RZ, RZ, R87 ;  /* 0x000000fffff77224 */ /* 0x000fc400078e0057 */
[----:B------:R-:W-:Y:S01]  /*4640*/  IMAD.MOV.U32 R244, RZ, RZ, R98 ;  /* 0x000000fffff47224 */ /* 0x000fe200078e0062 */
[C---:B---3--:R-:W-:Y:S07]  /*4650*/  HMMA.16816.F32.BF16 R84, R4.reuse, R8, R248 ;  /* 0x000000080454723c */ /* 0x048fee00000418f8 */
[----:B------:R-:W-:Y:S01]  /*4660*/  IMAD.MOV.U32 R250, RZ, RZ, R95 ;  /* 0x000000fffffa7224 */ /* 0x000fe200078e005f */
[----:B------:R-:W-:Y:S01]  /*4670*/  MOV R248, R244 ;  /* 0x000000f400f87202 */ /* 0x000fe20000000f00 */
[----:B------:R-:W-:Y:S01]  /*4680*/  HMMA.16816.F32.BF16 R92, R4, R10, R160 ;  /* 0x0000000a045c723c */ /* 0x000fe200000418a0 */
[----:B------:R-:W3:Y:S01]  /*4690*/  LDSM.16.MT88.4 R8, [R238+0x3100] ;  /* 0x00310000ee08783b */ /* 0x000ee20000004200 */
[----:B------:R-:W-:-:S02]  /*46a0*/  IMAD.MOV.U32 R251, RZ, RZ, R96 ;  /* 0x000000fffffb7224 */ /* 0x000fc400078e0060 */
[----:B------:R-:W-:-:S04]  /*46b0*/  IMAD.MOV.U32 R249, RZ, RZ, R245 ;  /* 0x000000fffff97224 */ /* 0x000fc800078e00f5 */
[C---:B---3--:R-:W-:Y:S08]  /*46c0*/  HMMA.16816.F32.BF16 R96, R4.reuse, R8, R148 ;  /* 0x000000080460723c */ /* 0x048ff00000041894 */
[C---:B------:R-:W-:Y:S01]  /*46d0*/  HMMA.16816.F32.BF16 R100, R4.reuse, R10, R100 ;  /* 0x0000000a0464723c */ /* 0x040fe20000041864 */
[----:B------:R-:W3:Y:S07]  /*46e0*/  LDSM.16.MT88.4 R8, [R241+0x3100] ;  /* 0x00310000f108783b */ /* 0x000eee0000004200 */
[C---:B---3--:R-:W-:Y:S08]  /*46f0*/  HMMA.16816.F32.BF16 R104, R4.reuse, R8, R104 ;  /* 0x000000080468723c */ /* 0x048ff00000041868 */
[C---:B------:R-:W-:Y:S01]  /*4700*/  HMMA.16816.F32.BF16 R108, R4.reuse, R10, R108 ;  /* 0x0000000a046c723c */ /* 0x040fe2000004186c */
[----:B------:R-:W3:Y:S07]  /*4710*/  LDSM.16.MT88.4 R8, [R240+0x3100] ;  /* 0x00310000f008783b */ /* 0x000eee0000004200 */
[C---:B---3--:R-:W-:Y:S08]  /*4720*/  HMMA.16816.F32.BF16 R144, R4.reuse, R8, R144 ;  /* 0x000000080490723c */ /* 0x048ff00000041890 */
[----:B------:R-:W-:Y:S11]  /*4730*/  HMMA.16816.F32.BF16 R8, R4, R10, R140 ;  /* 0x0000000a0408723c */ /* 0x000ff6000004188c */
[----:B------:R-:W-:Y:S05]  /*4740*/  @!UPT UIADD3 URZ, URZ, URZ, URZ ;  /* 0x0000003f3f3ff290 */ /* 0x000fea000fffe03f */
[----:B------:R-:W-:Y:S01]  /*4750*/  MOV R162, R146 ;  /* 0x0000009200a27202 */ /* 0x000fe20000000f00 */
[----:B------:R-:W-:Y:S02]  /*4760*/  IMAD.MOV.U32 R161, RZ, RZ, R147 ;  /* 0x000000ffffa17224 */ /* 0x000fe400078e0093 */
[----:B------:R-:W-:Y:S02]  /*4770*/  IMAD.MOV.U32 R146, RZ, RZ, R250 ;  /* 0x000000ffff927224 */ /* 0x000fe400078e00fa */
[----:B------:R-:W-:Y:S02]  /*4780*/  IMAD.MOV.U32 R147, RZ, RZ, R251 ;  /* 0x000000ffff937224 */ /* 0x000fe400078e00fb */
[----:B------:R-:W-:Y:S01]  /*4790*/  IMAD.MOV.U32 R251, RZ, RZ, R246 ;  /* 0x000000fffffb7224 */ /* 0x000fe200078e00f6 */
[----:B------:R-:W-:Y:S01]  /*47a0*/  MOV R244, R9 ;  /* 0x0000000900f47202 */ /* 0x000fe20000000f00 */
[----:B------:R-:W-:Y:S02]  /*47b0*/  IMAD.MOV.U32 R245, RZ, RZ, R8 ;  /* 0x000000fffff57224 */ /* 0x000fe400078e0008 */
[----:B------:R-:W-:-:S02]  /*47c0*/  IMAD.MOV.U32 R151, RZ, RZ, R10 ;  /* 0x000000ffff977224 */ /* 0x000fc400078e000a */
[----:B------:R-:W-:Y:S02]  /*47d0*/  IMAD.MOV.U32 R150, RZ, RZ, R11 ;  /* 0x000000ffff967224 */ /* 0x000fe400078e000b */
[----:B------:R-:W3:Y:S01]  /*47e0*/  LDSM.16.MT88.4 R8, [R237+0x5100] ;  /* 0x00510000ed08783b */ /* 0x000ee20000004200 */
[----:B------:R-:W-:Y:S02]  /*47f0*/  IMAD.MOV.U32 R250, RZ, RZ, R247 ;  /* 0x000000fffffa7224 */ /* 0x000fe400078e00f7 */
[----:B------:R-:W-:Y:S02]  /*4800*/  IMAD.MOV.U32 R247, RZ, RZ, R42 ;  /* 0x000000fffff77224 */ /* 0x000fe400078e002a */
[----:B------:R-:W-:Y:S02]  /*4810*/  IMAD.MOV.U32 R246, RZ, RZ, R43 ;  /* 0x000000fffff67224 */ /* 0x000fe400078e002b */
[----:B------:R-:W-:Y:S02]  /*4820*/  IMAD.MOV.U32 R163, RZ, RZ, R145 ;  /* 0x000000ffffa37224 */ /* 0x000fe400078e0091 */
[----:B------:R-:W-:Y:S01]  /*4830*/  IMAD.MOV.U32 R160, RZ, RZ, R144 ;  /* 0x000000ffffa07224 */ /* 0x000fe200078e0090 */
[C---:B---3--:R-:W-:Y:S08]  /*4840*/  HMMA.16816.F32.BF16 R152, R4.reuse, R8, R152 ;  /* 0x000000080498723c */ /* 0x048ff00000041898 */
[C---:B------:R-:W-:Y:S01]  /*4850*/  HMMA.16816.F32.BF16 R136, R4.reuse, R10, R136 ;  /* 0x0000000a0488723c */ /* 0x040fe20000041888 */
[----:B------:R-:W3:Y:S07]  /*4860*/  LDSM.16.MT88.4 R8, [R238+0x5100] ;  /* 0x00510000ee08783b */ /* 0x000eee0000004200 */
[C---:B---3--:R-:W-:Y:S08]  /*4870*/  HMMA.16816.F32.BF16 R124, R4.reuse, R8, R124 ;  /* 0x00000008047c723c */ /* 0x048ff0000004187c */
[C---:B------:R-:W-:Y:S01]  /*4880*/  HMMA.16816.F32.BF16 R128, R4.reuse, R10, R128 ;  /* 0x0000000a0480723c */ /* 0x040fe20000041880 */
[----:B------:R-:W3:Y:S07]  /*4890*/  LDSM.16.MT88.4 R8, [R241+0x5100] ;  /* 0x00510000f108783b */ /* 0x000eee0000004200 */
[C---:B---3--:R-:W-:Y:S08]  /*48a0*/  HMMA.16816.F32.BF16 R140, R4.reuse, R8, R132 ;  /* 0x00000008048c723c */ /* 0x048ff00000041884 */
[----:B------:R-:W-:Y:S07]  /*48b0*/  HMMA.16816.F32.BF16 R8, R4, R10, R120 ;  /* 0x0000000a0408723c */ /* 0x000fee0000041878 */
[----:B------:R-:W-:Y:S01]  /*48c0*/  IMAD.MOV.U32 R120, RZ, RZ, R146 ;  /* 0x000000ffff787224 */ /* 0x000fe200078e0092 */
[----:B------:R-:W-:Y:S01]  /*48d0*/  MOV R122, R248 ;  /* 0x000000f8007a7202 */ /* 0x000fe20000000f00 */
[----:B------:R-:W-:-:S02]  /*48e0*/  IMAD.MOV.U32 R121, RZ, RZ, R147 ;  /* 0x000000ffff797224 */ /* 0x000fc400078e0093 */
[----:B------:R-:W-:-:S05]  /*48f0*/  IMAD.MOV.U32 R123, RZ, RZ, R249 ;  /* 0x000000ffff7b7224 */ /* 0x000fca00078e00f9 */
[----:B------:R-:W-:Y:S01]  /*4900*/  MOV R135, R141 ;  /* 0x0000008d00877202 */ /* 0x000fe20000000f00 */
[----:B------:R-:W-:Y:S02]  /*4910*/  IMAD.MOV.U32 R134, RZ, RZ, R142 ;  /* 0x000000ffff867224 */ /* 0x000fe400078e008e */
[----:B------:R-:W-:Y:S02]  /*4920*/  IMAD.MOV.U32 R133, RZ, RZ, R143 ;  /* 0x000000ffff857224 */ /* 0x000fe400078e008f */
[----:B------:R-:W-:-:S03]  /*4930*/  IMAD.MOV.U32 R132, RZ, RZ, R140 ;  /* 0x000000ffff847224 */ /* 0x000fc600078e008c */
[----:B------:R-:W-:Y:S01]  /*4940*/  IMAD.MOV.U32 R149, RZ, RZ, R8 ;  /* 0x000000ffff957224 */ /* 0x000fe200078e0008 */
[----:B------:R-:W-:Y:S01]  /*4950*/  MOV R148, R9 ;  /* 0x0000000900947202 */ /* 0x000fe20000000f00 */
[----:B------:R-:W-:Y:S02]  /*4960*/  IMAD.MOV.U32 R43, RZ, RZ, R10 ;  /* 0x000000ffff2b7224 */ /* 0x000fe400078e000a */
[----:B------:R-:W-:Y:S02]  /*4970*/  IMAD.MOV.U32 R42, RZ, RZ, R11 ;  /* 0x000000ffff2a7224 */ /* 0x000fe400078e000b */
[----:B------:R-:W3:Y:S02]  /*4980*/  LDSM.16.MT88.4 R8, [R240+0x5100] ;  /* 0x00510000f008783b */ /* 0x000ee40000004200 */
[C---:B---3--:R-:W-:Y:S07]  /*4990*/  HMMA.16816.F32.BF16 R144, R4.reuse, R8, R116 ;  /* 0x000000080490723c */ /* 0x048fee0000041874 */
[----:B------:R-:W-:Y:S01]  /*49a0*/  IMAD.MOV.U32 R117, RZ, RZ, R135 ;  /* 0x000000ffff757224 */ /* 0x000fe200078e0087 */
[----:B------:R-:W-:Y:S01]  /*49b0*/  HMMA.16816.F32.BF16 R140, R4, R10, R112 ;  /* 0x0000000a048c723c */ /* 0x000fe20000041870 */
[----:B------:R-:W3:Y:S01]  /*49c0*/  LDSM.16.MT88.4 R8, [R237+0x7100] ;  /* 0x00710000ed08783b */ /* 0x000ee20000004200 */
[----:B------:R-:W-:Y:S01]  /*49d0*/  IMAD.MOV.U32 R118, RZ, RZ, R134 ;  /* 0x000000ffff767224 */ /* 0x000fe200078e0086 */
[----:B------:R-:W-:Y:S01]  /*49e0*/  MOV R116, R132 ;  /* 0x0000008400747202 */ /* 0x000fe20000000f00 */
[----:B------:R-:W-:-:S03]  /*49f0*/  IMAD.MOV.U32 R119, RZ, RZ, R133 ;  /* 0x000000ffff777224 */ /* 0x000fc600078e0085 */
[----:B------:R-:W-:Y:S02]  /*4a00*/  IMAD.MOV.U32 R115, RZ, RZ, R250 ;  /* 0x000000ffff737224 */ /* 0x000fe400078e00fa */
[----:B------:R-:W-:Y:S02]  /*4a10*/  IMAD.MOV.U32 R114, RZ, RZ, R251 ;  /* 0x000000ffff727224 */ /* 0x000fe400078e00fb */
[----:B------:R-:W-:Y:S02]  /*4a20*/  IMAD.MOV.U32 R112, RZ, RZ, R43 ;  /* 0x000000ffff707224 */ /* 0x000fe400078e002b */
[----:B------:R-:W-:Y:S01]  /*4a30*/  IMAD.MOV.U32 R113, RZ, RZ, R42 ;  /* 0x000000ffff717224 */ /* 0x000fe200078e002a */
[C---:B---3--:R-:W-:Y:S08]  /*4a40*/  HMMA.16816.F32.BF16 R132, R4.reuse, R8, R88 ;  /* 0x000000080484723c */ /* 0x048ff00000041858 */
[----:B------:R-:W-:Y:S01]  /*4a50*/  HMMA.16816.F32.BF16 R248, R4, R10, R80 ;  /* 0x0000000a04f8723c */ /* 0x000fe20000041850 */
[----:B------:R-:W3:Y:S06]  /*4a60*/  LDSM.16.MT88.4 R8, [R238+0x7100] ;  /* 0x00710000ee08783b */ /* 0x000eec0000004200 */
[----:B------:R-:W-:Y:S01]  /*4a70*/  IMAD.MOV.U32 R80, RZ, RZ, R121 ;  /* 0x000000ffff507224 */ /* 0x000fe200078e0079 */
[----:B------:R-:W-:Y:S01]  /*4a80*/  MOV R121, R244 ;  /* 0x000000f400797202 */ /* 0x000fe20000000f00 */
[----:B------:R-:W-:Y:S01]  /*4a90*/  IMAD.MOV.U32 R82, RZ, RZ, R246 ;  /* 0x000000ffff527224 */ /* 0x000fe200078e00f6 */
[----:B------:R-:W-:Y:S01]  /*4aa0*/  MOV R81, R123 ;  /* 0x0000007b00517202 */ /* 0x000fe20000000f00 */
[----:B------:R-:W-:-:S02]  /*4ab0*/  IMAD.MOV.U32 R83, RZ, RZ, R247 ;  /* 0x000000ffff537224 */ /* 0x000fc400078e00f7 */
[----:B------:R-:W-:Y:S01]  /*4ac0*/  IMAD.MOV.U32 R123, RZ, RZ, R150 ;  /* 0x000000ffff7b7224 */ /* 0x000fe200078e0096 */
[C---:B---3--:R-:W-:Y:S11]  /*4ad0*/  HMMA.16816.F32.BF16 R88, R4.reuse, R8, R64 ;  /* 0x000000080458723c */ /* 0x048ff60000041840 */
[----:B------:R-:W-:Y:S11]  /*4ae0*/  @!UPT UIADD3 URZ, URZ, URZ, URZ ;  /* 0x0000003f3f3ff290 */ /* 0x000ff6000fffe03f */
[----:B------:R-:W-:Y:S02]  /*4af0*/  @!UPT UIADD3 URZ, URZ, URZ, URZ ;  /* 0x0000003f3f3ff290 */ /* 0x000fe4000fffe03f */
[----:B------:R-:W-:Y:S01]  /*4b00*/  IMAD.MOV.U32 R66, RZ, RZ, R89 ;  /* 0x000000ffff427224 */ /* 0x000fe200078e0059 */
[----:B------:R-:W-:Y:S01]  /*4b10*/  MOV R65, R90 ;  /* 0x0000005a00417202 */ /* 0x000fe20000000f00 */
[----:B------:R-:W-:Y:S02]  /*4b20*/  IMAD.MOV.U32 R89, RZ, RZ, R120 ;  /* 0x000000ffff597224 */ /* 0x000fe400078e0078 */
[----:B------:R-:W-:Y:S02]  /*4b30*/  IMAD.MOV.U32 R120, RZ, RZ, R245 ;  /* 0x000000ffff787224 */ /* 0x000fe400078e00f5 */
[----:B------:R-:W-:Y:S01]  /*4b40*/  HMMA.16816.F32.BF16 R244, R4, R10, R56 ;  /* 0x0000000a04f4723c */ /* 0x000fe20000041838 */
[----:B------:R-:W3:Y:S01]  /*4b50*/  LDSM.16.MT88.4 R8, [R241+0x7100] ;  /* 0x00710000f108783b */ /* 0x000ee20000004200 */
[----:B------:R-:W-:Y:S02]  /*4b60*/  IMAD.MOV.U32 R67, RZ, RZ, R88 ;  /* 0x000000ffff437224 */ /* 0x000fe400078e0058 */
[----:B------:R-:W-:Y:S01]  /*4b70*/  IMAD.MOV.U32 R64, RZ, RZ, R91 ;  /* 0x000000ffff407224 */ /* 0x000fe200078e005b */
[----:B------:R-:W-:Y:S01]  /*4b80*/  MOV R91, R148 ;  /* 0x00000094005b7202 */ /* 0x000fe20000000f00 */
[----:B------:R-:W-:Y:S01]  /*4b90*/  IMAD.MOV.U32 R88, RZ, RZ, R122 ;  /* 0x000000ffff587224 */ /* 0x000fe200078e007a */
[----:B------:R-:W-:Y:S01]  /*4ba0*/  MOV R59, R41 ;  /* 0x00000029003b7202 */ /* 0x000fe20000000f00 */
[----:B------:R-:W-:-:S02]  /*4bb0*/  IMAD.MOV.U32 R122, RZ, RZ, R151 ;  /* 0x000000ffff7a7224 */ /* 0x000fc400078e0097 */
[----:B------:R-:W-:Y:S02]  /*4bc0*/  IMAD.MOV.U32 R90, RZ, RZ, R149 ;  /* 0x000000ffff5a7224 */ /* 0x000fe400078e0095 */
[----:B------:R-:W-:Y:S02]  /*4bd0*/  IMAD.MOV.U32 R58, RZ, RZ, R40 ;  /* 0x000000ffff3a7224 */ /* 0x000fe400078e0028 */
[----:B------:R-:W-:Y:S01]  /*4be0*/  LDSM.16.MT88.4 R40, [R237+0x1900] ;  /* 0x00190000ed28783b */ /* 0x000fe20000004200 */
[C---:B---3--:R-:W-:Y:S03]  /*4bf0*/  HMMA.16816.F32.BF16 R148, R4.reuse, R8, R48 ;  /* 0x000000080494723c */ /* 0x048fe60000041830 */
[----:B------:R-:W-:Y:S05]  /*4c00*/  LDSM.16.MT88.4 R48, [R238+0x1900] ;  /* 0x00190000ee30783b */ /* 0x000fea0000004200 */
[C---:B------:R-:W-:Y:S01]  /*4c10*/  HMMA.16816.F32.BF16 R32, R4.reuse, R10, R32 ;  /* 0x0000000a0420723c */ /* 0x040fe20000041820 */
[----:B------:R-:W3:Y:S07]  /*4c20*/  LDSM.16.MT88.4 R8, [R240+0x7100] ;  /* 0x00710000f008783b */ /* 0x000eee0000004200 */
[C---:B---3--:R-:W-:Y:S01]  /*4c30*/  HMMA.16816.F32.BF16 R24, R4.reuse, R8, R24 ;  /* 0x000000080418723c */ /* 0x048fe20000041818 */
[----:B------:R3:W-:Y:S07]  /*4c40*/  MUFU.EX2 R9, R13 ;  /* 0x0000000d00097308 */ /* 0x0007ee0000000800 */
[----:B------:R-:W-:Y:S01]  /*4c50*/  HMMA.16816.F32.BF16 R20, R4, R10, R20 ;  /* 0x0000000a0414723c */ /* 0x000fe20000041814 */
[----:B------:R-:W-:Y:S06]  /*4c60*/  MUFU.EX2 R11, R15 ;  /* 0x0000000f000b7308 */ /* 0x000fec0000000800 */
[----:B------:R-:W-:-:S02]  /*4c70*/  FADD.FTZ R5, R179, R178 ;  /* 0x000000b2b3057221 */ /* 0x000fc40000010000 */
[----:B------:R4:W1:Y:S01]  /*4c80*/  MUFU.EX2 R10, R14 ;  /* 0x0000000e000a7308 */ /* 0x0008620000000800 */
[----:B------:R-:W-:Y:S02]  /*4c90*/  IMAD.MOV.U32 R179, RZ, RZ, R88 ;  /* 0x000000ffffb37224 */ /* 0x000fe400078e0058 */
[----:B------:R-:W-:Y:S01]  /*4ca0*/  FADD.FTZ R5, R159, R5 ;  /* 0x000000059f057221 */ /* 0x000fe20000010000 */
[----:B------:R-:W-:Y:S01]  /*4cb0*/  MOV R159, R89 ;  /* 0x00000059009f7202 */ /* 0x000fe20000000f00 */
[----:B------:R-:W-:Y:S02]  /*4cc0*/  IMAD.MOV.U32 R88, RZ, RZ, R90 ;  /* 0x000000ffff587224 */ /* 0x000fe400078e005a */
[----:B------:R-:W-:Y:S01]  /*4cd0*/  IMAD.MOV.U32 R89, RZ, RZ, R91 ;  /* 0x000000ffff597224 */ /* 0x000fe200078e005b */
[----:B------:R1:W1:Y:S01]  /*4ce0*/  MUFU.EX2 R8, R0 ;  /* 0x0000000000087308 */ /* 0x0002620000000800 */
[----:B------:R-:W-:Y:S01]  /*4cf0*/  IMAD.MOV.U32 R90, RZ, RZ, R112 ;  /* 0x000000ffff5a7224 */ /* 0x000fe200078e0070 */
[----:B------:R-:W-:Y:S01]  /*4d00*/  MOV R91, R113 ;  /* 0x00000071005b7202 */ /* 0x000fe20000000f00 */
[----:B------:R-:W-:Y:S01]  /*4d10*/  IMAD.MOV.U32 R113, RZ, RZ, R163 ;  /* 0x000000ffff717224 */ /* 0x000fe200078e00a3 */
[----:B---3--:R-:W-:Y:S01]  /*4d20*/  MOV R13, R89 ;  /* 0x00000059000d7202 */ /* 0x008fe20000000f00 */
[----:B------:R-:W-:Y:S01]  /*4d30*/  IMAD.MOV.U32 R112, RZ, RZ, R160 ;  /* 0x000000ffff707224 */ /* 0x000fe200078e00a0 */
[----:B--2---:R-:W-:Y:S01]  /*4d40*/  F2FP.BF16.PACK_AB R160, R16, R17 ;  /* 0x0000001110a0723e */ /* 0x004fe200000010ff */
[----:B------:R-:W-:Y:S01]  /*4d50*/  IMAD.MOV.U32 R178, RZ, RZ, R83 ;  /* 0x000000ffffb27224 */ /* 0x000fe200078e0053 */
[----:B------:R2:W-:Y:S01]  /*4d60*/  MUFU.EX2 R7, R18 ;  /* 0x0000001200077308 */ /* 0x0005e20000000800 */
[----:B----4-:R-:W-:-:S02]  /*4d70*/  IMAD.MOV.U32 R14, RZ, RZ, R90 ;  /* 0x000000ffff0e7224 */ /* 0x010fc400078e005a */
[----:B------:R-:W-:-:S05]  /*4d80*/  IMAD.MOV.U32 R15, RZ, RZ, R91 ;  /* 0x000000ffff0f7224 */ /* 0x000fca00078e005b */
[----:B------:R3:W4:Y:S01]  /*4d90*/  MUFU.EX2 R6, R12 ;  /* 0x0000000c00067308 */ /* 0x0007220000000800 */
[----:B-1----:R-:W-:Y:S02]  /*4da0*/  FADD.FTZ R0, R59, R58 ;  /* 0x0000003a3b007221 */ /* 0x002fe40000010000 */
[----:B------:R-:W1:Y:S02]  /*4db0*/  LDSM.16.MT88.4 R56, [R241+0x1900] ;  /* 0x00190000f138783b */ /* 0x000e640000004200 */
[----:B------:R-:W-:Y:S02]  /*4dc0*/  FADD.FTZ R0, R80, R0 ;  /* 0x0000000050007221 */ /* 0x000fe40000010000 */
[----:B--2---:R-:W-:Y:S02]  /*4dd0*/  IMAD.MOV.U32 R18, RZ, RZ, R82 ;  /* 0x000000ffff127224 */ /* 0x004fe400078e0052 */
[----:B------:R-:W-:Y:S02]  /*4de0*/  FADD.FTZ R4, R81, R0 ;  /* 0x0000000051047221 */ /* 0x000fe40000010000 */
[----:B------:R-:W-:Y:S01]  /*4df0*/  FADD.FTZ R0, R158, R5 ;  /* 0x000000059e007221 */ /* 0x000fe20000010000 */
[----:B------:R-:W-:Y:S01]  /*4e00*/  LDSM.16.MT88.4 R80, [R238+0x3900] ;  /* 0x00390000ee50783b */ /* 0x000fe20000004200 */
[----:B------:R-:W-:Y:S01]  /*4e10*/  IMAD.MOV.U32 R5, RZ, RZ, R114 ;  /* 0x000000ffff057224 */ /* 0x000fe200078e0072 */
[----:B------:R-:W-:Y:S01]  /*4e20*/  MOV R114, R162 ;  /* 0x000000a200727202 */ /* 0x000fe20000000f00 */
[----:B------:R-:W-:Y:S01]  /*4e30*/  IMAD.MOV.U32 R158, RZ, RZ, R115 ;  /* 0x000000ffff9e7224 */ /* 0x000fe200078e0073 */
[----:B------:R-:W-:Y:S01]  /*4e40*/  F2FP.BF16.PACK_AB R162, R10, R11 ;  /* 0x0000000b0aa2723e */ /* 0x000fe200000010ff */
[----:B------:R-:W-:Y:S01]  /*4e50*/  IMAD.MOV.U32 R115, RZ, RZ, R161 ;  /* 0x000000ffff737224 */ /* 0x000fe200078e00a1 */
[----:B------:R-:W-:Y:S01]  /*4e60*/  F2FP.BF16.PACK_AB R161, R8, R9 ;  /* 0x0000000908a1723e */ /* 0x000fe200000010ff */
[----:B---3--:R-:W-:Y:S01]  /*4e70*/  IMAD.MOV.U32 R12, RZ, RZ, R88 ;  /* 0x000000ffff0c7224 */ /* 0x008fe200078e0058 */
[----:B----4-:R-:W-:Y:S01]  /*4e80*/  F2FP.BF16.PACK_AB R163, R6, R7 ;  /* 0x0000000706a3723e */ /* 0x010fe200000010ff */
[----:B------:R-:W-:Y:S01]  /*4e90*/  LDSM.16.MT88.4 R88, [R241+0x3900] ;  /* 0x00390000f158783b */ /* 0x000fe20000004200 */
[----:B------:R-:W-:-:S02]  /*4ea0*/  FADD.FTZ R4, R252, R4 ;  /* 0x00000004fc047221 */ /* 0x000fc40000010000 */
[----:B------:R-:W-:Y:S02]  /*4eb0*/  FADD.FTZ R0, R157, R0 ;  /* 0x000000009d007221 */ /* 0x000fe40000010000 */
[----:B------:R-:W-:Y:S01]  /*4ec0*/  FADD.FTZ R4, R158, R4 ;  /* 0x000000049e047221 */ /* 0x000fe20000010000 */
[C---:B------:R-:W-:Y:S01]  /*4ed0*/  HMMA.16816.F32.BF16 R36, R160.reuse, R40, R36 ;  /* 0x00000028a024723c */ /* 0x040fe20000041824 */
[----:B------:R-:W-:Y:S02]  /*4ee0*/  FADD.FTZ R0, R5, R0 ;  /* 0x0000000005007221 */ /* 0x000fe40000010000 */
[----:B------:R-:W-:Y:S02]  /*4ef0*/  FADD.FTZ R4, R159, R4 ;  /* 0x000000049f047221 */ /* 0x000fe40000010000 */
[----:B------:R-:W-:Y:S02]  /*4f00*/  FADD.FTZ R0, R179, R0 ;  /* 0x00000000b3007221 */ /* 0x000fe40000010000 */
[----:B------:R-:W-:Y:S01]  /*4f10*/  FADD.FTZ R4, R178, R4 ;  /* 0x00000004b2047221 */ /* 0x000fe20000010000 */
[----:B------:R-:W-:Y:S01]  /*4f20*/  HMMA.16816.F32.BF16 R40, R160, R42, R28 ;  /* 0x0000002aa028723c */ /* 0x000fe2000004181c */
[----:B------:R-:W-:-:S02]  /*4f30*/  FADD.FTZ R0, R18, R0 ;  /* 0x0000000012007221 */ /* 0x000fc40000010000 */
[----:B------:R-:W-:Y:S02]  /*4f40*/  FADD.FTZ R4, R156, R4 ;  /* 0x000000049c047221 */ /* 0x000fe40000010000 */
[----:B------:R-:W-:Y:S02]  /*4f50*/  FADD.FTZ R0, R19, R0 ;  /* 0x0000000013007221 */ /* 0x000fe40000010000 */
[----:B------:R-:W-:Y:S01]  /*4f60*/  IMAD.MOV.U32 R28, RZ, RZ, R67 ;  /* 0x000000ffff1c7224 */ /* 0x000fe200078e0043 */
[----:B------:R-:W-:Y:S01]  /*4f70*/  MOV R29, R66 ;  /* 0x00000042001d7202 */ /* 0x000fe20000000f00 */
[----:B------:R-:W-:Y:S01]  /*4f80*/  IMAD.MOV.U32 R30, RZ, RZ, R65 ;  /* 0x000000ffff1e7224 */ /* 0x000fe200078e0041 */
[----:B------:R-:W-:Y:S01]  /*4f90*/  HMMA.16816.F32.BF16 R44, R160, R48, R44 ;  /* 0x00000030a02c723c */ /* 0x000fe2000004182c */
[----:B------:R-:W-:Y:S02]  /*4fa0*/  IMAD.MOV.U32 R31, RZ, RZ, R64 ;  /* 0x000000ffff1f7224 */ /* 0x000fe400078e0040 */
[----:B------:R-:W2:Y:S01]  /*4fb0*/  LDSM.16.MT88.4 R64, [R240+0x1900] ;  /* 0x00190000f040783b */ /* 0x000ea20000004200 */
[----:B------:R-:W-:-:S02]  /*4fc0*/  FADD.FTZ R4, R166, R4 ;  /* 0x00000004a6047221 */ /* 0x000fc40000010000 */
[----:B------:R-:W-:Y:S02]  /*4fd0*/  FADD.FTZ R0, R164, R0 ;  /* 0x00000000a4007221 */ /* 0x000fe40000010000 */
[C---:B------:R-:W-:Y:S01]  /*4fe0*/  HMMA.16816.F32.BF16 R48, R160.reuse, R50, R52 ;  /* 0x00000032a030723c */ /* 0x040fe20000041834 */
[----:B------:R-:W-:Y:S02]  /*4ff0*/  FADD.FTZ R5, R167, R4 ;  /* 0x00000004a7057221 */ /* 0x000fe40000010000 */
[----:B------:R-:W-:Y:S02]  /*5000*/  FADD.FTZ R4, R165, R0 ;  /* 0x00000000a5047221 */ /* 0x000fe40000010000 */
[----:B------:R-:W-:Y:S02]  /*5010*/  FADD.FTZ R0, R177, R5 ;  /* 0x00000005b1007221 */ /* 0x000fe40000010000 */
[----:B------:R-:W-:Y:S01]  /*5020*/  FADD.FTZ R4, R176, R4 ;  /* 0x00000004b0047221 */ /* 0x000fe20000010000 */
[----:B-1----:R-:W-:Y:S01]  /*5030*/  HMMA.16816.F32.BF16 R52, R160, R56, R60 ;  /* 0x00000038a034723c */ /* 0x002fe2000004183c */
[----:B------:R-:W-:-:S02]  /*5040*/  FADD.FTZ R17, R17, R0 ;  /* 0x0000000011117221 */ /* 0x000fc40000010000 */
[----:B------:R-:W-:Y:S02]  /*5050*/  FADD.FTZ R9, R9, R4 ;  /* 0x0000000409097221 */ /* 0x000fe40000010000 */
[----:B------:R-:W-:Y:S02]  /*5060*/  FADD.FTZ R16, R16, R17 ;  /* 0x0000001110107221 */ /* 0x000fe40000010000 */
[----:B------:R-:W-:Y:S01]  /*5070*/  FADD.FTZ R8, R8, R9 ;  /* 0x0000000908087221 */ /* 0x000fe20000010000 */
[----:B------:R-:W-:Y:S01]  /*5080*/  HMMA.16816.F32.BF16 R56, R160, R58, R68 ;  /* 0x0000003aa038723c */ /* 0x000fe20000041844 */
[----:B------:R-:W-:Y:S02]  /*5090*/  FADD.FTZ R11, R11, R16 ;  /* 0x000000100b0b7221 */ /* 0x000fe40000010000 */
[----:B------:R-:W-:Y:S02]  /*50a0*/  FADD.FTZ R7, R7, R8 ;  /* 0x0000000807077221 */ /* 0x000fe40000010000 */
[----:B------:R-:W-:-:S02]  /*50b0*/  FADD.FTZ R4, R10, R11 ;  /* 0x0000000b0a047221 */ /* 0x000fc40000010000 */
[----:B------:R-:W-:-:S05]  /*50c0*/  FADD.FTZ R0, R6, R7 ;  /* 0x0000000706007221 */ /* 0x000fca0000010000 */
[----:B------:R-:W-:Y:S04]  /*50d0*/  STL [R1+0x20], R0 ;  /* 0x0000200001007387 */ /* 0x000fe80000100800 */
[----:B------:R-:W-:Y:S01]  /*50e0*/  STL [R1+0x1c], R4 ;  /* 0x00001c0401007387 */ /* 0x000fe20000100800 */
[C---:B--2---:R-:W-:Y:S03]  /*50f0*/  HMMA.16816.F32.BF16 R60, R160.reuse, R64, R72 ;  /* 0x00000040a03c723c */ /* 0x044fe60000041848 */
[----:B------:R-:W1:Y:S05]  /*5100*/  LDSM.16.MT88.4 R72, [R237+0x3900] ;  /* 0x00390000ed48783b */ /* 0x000e6a0000004200 */
[C---:B------:R-:W-:Y:S08]  /*5110*/  HMMA.16816.F32.BF16 R64, R160.reuse, R66, R76 ;  /* 0x00000042a040723c */ /* 0x040ff0000004184c */
[C---:B------:R-:W-:Y:S01]  /*5120*/  HMMA.16816.F32.BF16 R76, R160.reuse, R80, R96 ;  /* 0x00000050a04c723c */ /* 0x040fe20000041860 */
[----:B------:R-:W2:Y:S07]  /*5130*/  LDSM.16.MT88.4 R96, [R240+0x3900] ;  /* 0x00390000f060783b */ /* 0x000eae0000004200 */
[C---:B------:R-:W-:Y:S08]  /*5140*/  HMMA.16816.F32.BF16 R80, R160.reuse, R82, R100 ;  /* 0x00000052a050723c */ /* 0x040ff00000041864 */
[C---:B-1----:R-:W-:Y:S08]  /*5150*/  HMMA.16816.F32.BF16 R68, R160.reuse, R72, R84 ;  /* 0x00000048a044723c */ /* 0x042ff00000041854 */
[C---:B------:R-:W-:Y:S07]  /*5160*/  HMMA.16816.F32.BF16 R72, R160.reuse, R74, R92 ;  /* 0x0000004aa048723c */ /* 0x040fee000004185c */
[----:B------:R-:W-:Y:S01]  /*5170*/  IMAD.MOV.U32 R92, RZ, RZ, R112 ;  /* 0x000000ffff5c7224 */ /* 0x000fe200078e0070 */
[----:B------:R-:W-:Y:S01]  /*5180*/  MOV R93, R113 ;  /* 0x00000071005d7202 */ /* 0x000fe20000000f00 */
[----:B------:R-:W-:Y:S01]  /*5190*/  IMAD.MOV.U32 R94, RZ, RZ, R114 ;  /* 0x000000ffff5e7224 */ /* 0x000fe200078e0072 */
[C---:B------:R-:W-:Y:S01]  /*51a0*/  HMMA.16816.F32.BF16 R84, R160.reuse, R88, R104 ;  /* 0x00000058a054723c */ /* 0x040fe20000041868 */
[----:B------:R-:W-:Y:S01]  /*51b0*/  IMAD.MOV.U32 R95, RZ, RZ, R115 ;  /* 0x000000ffff5f7224 */ /* 0x000fe200078e0073 */
[----:B------:R-:W1:Y:S04]  /*51c0*/  LDSM.16.MT88.4 R104, [R237+0x5900] ;  /* 0x00590000ed68783b */ /* 0x000e680000004200 */
[----:B------:R-:W3:Y:S02]  /*51d0*/  LDSM.16.MT88.4 R112, [R238+0x5900] ;  /* 0x00590000ee70783b */ /* 0x000ee40000004200 */
[C---:B------:R-:W-:Y:S08]  /*51e0*/  HMMA.16816.F32.BF16 R88, R160.reuse, R90, R108 ;  /* 0x0000005aa058723c */ /* 0x040ff0000004186c */
[C---:B--2---:R-:W-:Y:S08]  /*51f0*/  HMMA.16816.F32.BF16 R92, R160.reuse, R96, R92 ;  /* 0x00000060a05c723c */ /* 0x044ff0000004185c */
[C---:B------:R-:W-:Y:S01]  /*5200*/  HMMA.16816.F32.BF16 R96, R160.reuse, R98, R120 ;  /* 0x00000062a060723c */ /* 0x040fe20000041878 */
[----:B------:R-:W2:Y:S07]  /*5210*/  LDSM.16.MT88.4 R120, [R241+0x5900] ;  /* 0x00590000f178783b */ /* 0x000eae0000004200 */
[C---:B-1----:R-:W-:Y:S01]  /*5220*/  HMMA.16816.F32.BF16 R100, R160.reuse, R104, R152 ;  /* 0x00000068a064723c */ /* 0x042fe20000041898 */
[----:B------:R-:W1:Y:S07]  /*5230*/  LDSM.16.MT88.4 R152, [R241+0x7900] ;  /* 0x00790000f198783b */ /* 0x000e6e0000004200 */
[C---:B---3--:R-:W-:Y:S08]  /*5240*/  HMMA.16816.F32.BF16 R108, R160.reuse, R112, R124 ;  /* 0x00000070a06c723c */ /* 0x048ff0000004187c */
[C---:B------:R-:W-:Y:S01]  /*5250*/  HMMA.16816.F32.BF16 R112, R160.reuse, R114, R128 ;  /* 0x00000072a070723c */ /* 0x040fe20000041880 */
[----:B------:R-:W3:Y:S07]  /*5260*/  LDSM.16.MT88.4 R128, [R240+0x5900] ;  /* 0x00590000f080783b */ /* 0x000eee0000004200 */
[C---:B------:R-:W-:Y:S01]  /*5270*/  HMMA.16816.F32.BF16 R104, R160.reuse, R106, R136 ;  /* 0x0000006aa068723c */ /* 0x040fe20000041888 */
[----:B------:R-:W4:Y:S07]  /*5280*/  LDSM.16.MT88.4 R136, [R237+0x7900] ;  /* 0x00790000ed88783b */ /* 0x000f2e0000004200 */
[C---:B--2---:R-:W-:Y:S08]  /*5290*/  HMMA.16816.F32.BF16 R116, R160.reuse, R120, R116 ;  /* 0x00000078a074723c */ /* 0x044ff00000041874 */
[C---:B------:R-:W-:Y:S01]  /*52a0*/  HMMA.16816.F32.BF16 R120, R160.reuse, R122, R12 ;  /* 0x0000007aa078723c */ /* 0x040fe2000004180c */
[----:B------:R-:W2:Y:S07]  /*52b0*/  LDSM.16.MT88.4 R12, [R240+0x7900] ;  /* 0x00790000f00c783b */ /* 0x000eae0000004200 */
[C---:B-1----:R-:W-:Y:S08]  /*52c0*/  HMMA.16816.F32.BF16 R148, R160.reuse, R152, R148 ;  /* 0x00000098a094723c */ /* 0x042ff00000041894 */
[C---:B------:R-:W-:Y:S08]  /*52d0*/  HMMA.16816.F32.BF16 R152, R160.reuse, R154, R32 ;  /* 0x0000009aa098723c */ /* 0x040ff00000041820 */
[C---:B---3--:R-:W-:Y:S01]  /*52e0*/  HMMA.16816.F32.BF16 R124, R160.reuse, R128, R144 ;  /* 0x00000080a07c723c */ /* 0x048fe20000041890 */
[----:B------:R-:W1:Y:S07]  /*52f0*/  LDSM.16.MT88.4 R144, [R238+0x7900] ;  /* 0x00790000ee90783b */ /* 0x000e6e0000004200 */
[C---:B------:R-:W-:Y:S08]  /*5300*/  HMMA.16816.F32.BF16 R128, R160.reuse, R130, R140 ;  /* 0x00000082a080723c */ /* 0x040ff0000004188c */
[C---:B----4-:R-:W-:Y:S08]  /*5310*/  HMMA.16816.F32.BF16 R132, R160.reuse, R136, R132 ;  /* 0x00000088a084723c */ /* 0x050ff00000041884 */
[C---:B------:R-:W-:Y:S08]  /*5320*/  HMMA.16816.F32.BF16 R136, R160.reuse, R138, R248 ;  /* 0x0000008aa088723c */ /* 0x040ff000000418f8 */
[C---:B--2---:R-:W-:Y:S08]  /*5330*/  HMMA.16816.F32.BF16 R156, R160.reuse, R12, R24 ;  /* 0x0000000ca09c723c */ /* 0x044ff00000041818 */
[C---:B-1----:R-:W-:Y:S08]  /*5340*/  HMMA.16816.F32.BF16 R140, R160.reuse, R144, R28 ;  /* 0x00000090a08c723c */ /* 0x042ff0000004181c */
[C---:B------:R-:W-:Y:S08]  /*5350*/  HMMA.16816.F32.BF16 R144, R160.reuse, R146, R244 ;  /* 0x00000092a090723c */ /* 0x040ff000000418f4 */
[----:B------:R-:W-:Y:S01]  /*5360*/  HMMA.16816.F32.BF16 R160, R160, R14, R20 ;  /* 0x0000000ea0a0723c */ /* 0x000fe20000041814 */
[----:B------:R-:W-:Y:S07]  /*5370*/  @!P0 BRA `(.L_x_4) ;  /* 0x0000378000008947 */ /* 0x000fee0003800000 */
[----:B------:R-:W2:Y:S04]  /*5380*/  LDL.64 R28, [R1+0x60] ;  /* 0x00006000011c7983 */ /* 0x000ea80000100a00 */
[----:B------:R-:W3:Y:S04]  /*5390*/  LDL R18, [R1+0x54] ;  /* 0x0000540001127983 */ /* 0x000ee80000100800 */
[----:B------:R-:W4:Y:S04]  /*53a0*/  LDL.64 R30, [R1+0x68] ;  /* 0x00006800011e7983 */ /* 0x000f280000100a00 */
[----:B------:R-:W4:Y:S01]  /*53b0*/  LDL.64 R178, [R1+0x58] ;  /* 0x0000580001b27983 */ /* 0x000f220000100a00 */
[----:B------:R-:W-:Y:S01]  /*53c0*/  IMAD.MOV.U32 R0, RZ, RZ, R3 ;  /* 0x000000ffff007224 */ /* 0x000fe200078e0003 */
[C---:B------:R-:W-:Y:S01]  /*53d0*/  IADD3 R4, R243.reuse, 0x800, RZ ;  /* 0x00000800f3047810 */ /* 0x040fe20007ffe0ff */
[----:B------:R-:W-:Y:S01]  /*53e0*/  IMAD.MOV.U32 R164, RZ, RZ, R2 ;  /* 0x000000ffffa47224 */ /* 0x000fe200078e0002 */
[C---:B------:R-:W-:Y:S01]  /*53f0*/  IADD3 R3, R243.reuse, 0x1000, RZ ;  /* 0x00001000f3037810 */ /* 0x040fe20007ffe0ff */
[----:B------:R-:W-:Y:S01]  /*5400*/  UMOV UR16, UR14 ;  /* 0x0000000e00107c82 */ /* 0x000fe20008000000 */
[C---:B------:R-:W-:Y:S01]  /*5410*/  IADD3 R2, R243.reuse, 0x1800, RZ ;  /* 0x00001800f3027810 */ /* 0x040fe20007ffe0ff */
[----:B------:R1:W-:Y:S01]  /*5420*/  STL [R1+0x14], R4 ;  /* 0x0000140401007387 */ /* 0x0003e20000100800 */
[----:B------:R-:W-:Y:S01]  /*5430*/  IADD3 R252, R243, 0x3800, RZ ;  /* 0x00003800f3fc7810 */ /* 0x000fe20007ffe0ff */
[----:B------:R-:W-:-:S02]  /*5440*/  ULDC.64 UR6, c[0x0][0x208] ;  /* 0x0000820000067ab9 */ /* 0x000fc40000000a00 */
[----:B------:R1:W-:Y:S01]  /*5450*/  STL [R1+0x10], R3 ;  /* 0x0000100301007387 */ /* 0x0003e20000100800 */
[C---:B------:R-:W-:Y:S01]  /*5460*/  IADD3 R251, R243.reuse, 0x4000, RZ ;  /* 0x00004000f3fb7810 */ /* 0x040fe20007ffe0ff */
[----:B------:R-:W-:Y:S02]  /*5470*/  ULDC.64 UR4, c[0x0][0x1e0] ;  /* 0x0000780000047ab9 */ /* 0x000fe40000000a00 */
[----:B------:R1:W-:Y:S02]  /*5480*/  STL [R1+0xc], R2 ;  /* 0x00000c0201007387 */ /* 0x0003e40000100800 */
[C---:B-1----:R-:W-:Y:S02]  /*5490*/  IADD3 R4, R243.reuse, 0x2000, RZ ;  /* 0x00002000f3047810 */ /* 0x042fe40007ffe0ff */
[----:B------:R-:W-:-:S03]  /*54a0*/  IADD3 R3, R243, 0x2800, RZ ;  /* 0x00002800f3037810 */ /* 0x000fc60007ffe0ff */
[----:B------:R-:W-:Y:S01]  /*54b0*/  STL [R1+0x8], R4 ;  /* 0x0000080401007387 */ /* 0x000fe20000100800 */
[----:B------:R-:W-:-:S03]  /*54c0*/  IADD3 R2, R243, 0x3000, RZ ;  /* 0x00003000f3027810 */ /* 0x000fc60007ffe0ff */
[----:B------:R-:W-:Y:S04]  /*54d0*/  STL [R1+0x4], R3 ;  /* 0x0000040301007387 */ /* 0x000fe80000100800 */
[----:B------:R2:W-:Y:S01]  /*54e0*/  STL [R1], R2 ;  /* 0x0000000201007387 */ /* 0x0005e20000100800 */
[C---:B------:R-:W-:Y:S02]  /*54f0*/  IADD3 R250, R243.reuse, 0x4800, RZ ;  /* 0x00004800f3fa7810 */ /* 0x040fe40007ffe0ff */
[C---:B------:R-:W-:Y:S02]  /*5500*/  IADD3 R249, R243.reuse, 0x5000, RZ ;  /* 0x00005000f3f97810 */ /* 0x040fe40007ffe0ff */
[C---:B------:R-:W-:Y:S02]  /*5510*/  IADD3 R248, R243.reuse, 0x5800, RZ ;  /* 0x00005800f3f87810 */ /* 0x040fe40007ffe0ff */
[----:B------:R-:W-:-:S02]  /*5520*/  IADD3 R247, R243, 0x6000, RZ ;  /* 0x00006000f3f77810 */ /* 0x000fc40007ffe0ff */
[C---:B------:R-:W-:Y:S02]  /*5530*/  IADD3 R246, R243.reuse, 0x6800, RZ ;  /* 0x00006800f3f67810 */ /* 0x040fe40007ffe0ff */
[C---:B------:R-:W-:Y:S02]  /*5540*/  IADD3 R245, R243.reuse, 0x7000, RZ ;  /* 0x00007000f3f57810 */ /* 0x040fe40007ffe0ff */
[----:B------:R-:W-:Y:S02]  /*5550*/  IADD3 R244, R243, 0x7800, RZ ;  /* 0x00007800f3f47810 */ /* 0x000fe40007ffe0ff */
[C---:B--2---:R-:W-:Y:S02]  /*5560*/  IADD3 R2, P2, R28.reuse, 0x40, RZ ;  /* 0x000000401c027810 */ /* 0x044fe40007f5e0ff */
[----:B------:R-:W-:-:S03]  /*5570*/  IADD3 R3, P1, R28, 0x80, RZ ;  /* 0x000000801c037810 */ /* 0x000fc60007f3e0ff */
[----:B------:R1:W-:Y:S01]  /*5580*/  STL [R1+0x50], R2 ;  /* 0x0000500201007387 */ /* 0x0003e20000100800 */
[----:B---3--:R-:W-:-:S03]  /*5590*/  IMAD.X R4, RZ, RZ, R18, P2 ;  /* 0x000000ffff047224 */ /* 0x008fc600010e0612 */
[----:B------:R4:W-:Y:S01]  /*55a0*/  STL [R1+0x48], R3 ;  /* 0x0000480301007387 */ /* 0x0009e20000100800 */
[----:B-1----:R-:W-:Y:S02]  /*55b0*/  IADD3 R2, P0, R28, 0xc0, RZ ;  /* 0x000000c01c027810 */ /* 0x002fe40007f1e0ff */
[----:B----4-:R-:W-:-:S03]  /*55c0*/  IADD3 R3, P2, R30, 0x40, RZ ;  /* 0x000000401e037810 */ /* 0x010fc60007f5e0ff */
[----:B------:R1:W-:Y:S04]  /*55d0*/  STL [R1+0x40], R2 ;  /* 0x0000400201007387 */ /* 0x0003e80000100800 */
[----:B------:R2:W-:Y:S04]  /*55e0*/  STL [R1+0x4c], R4 ;  /* 0x00004c0401007387 */ /* 0x0005e80000100800 */
[----:B------:R3:W-:Y:S01]  /*55f0*/  STL [R1+0x38], R3 ;  /* 0x0000380301007387 */ /* 0x0007e20000100800 */
[----:B-1----:R-:W-:Y:S01]  /*5600*/  IMAD.X R2, RZ, RZ, R18, P1 ;  /* 0x000000ffff027224 */ /* 0x002fe200008e0612 */
[----:B--2---:R-:W-:-:S04]  /*5610*/  IADD3 R4, P1, R30, 0x80, RZ ;  /* 0x000000801e047810 */ /* 0x004fc80007f3e0ff */
[----:B------:R1:W-:Y:S01]  /*5620*/  STL [R1+0x44], R2 ;  /* 0x0000440201007387 */ /* 0x0003e20000100800 */
[----:B---3--:R-:W-:-:S03]  /*5630*/  IMAD.X R3, RZ, RZ, R18, P0 ;  /* 0x000000ffff037224 */ /* 0x008fc600000e0612 */
[----:B------:R2:W-:Y:S04]  /*5640*/  STL [R1+0x30], R4 ;  /* 0x0000300401007387 */ /* 0x0005e80000100800 */
[----:B------:R3:W-:Y:S01]  /*5650*/  STL [R1+0x3c], R3 ;  /* 0x00003c0301007387 */ /* 0x0007e20000100800 */
[----:B-1----:R-:W-:Y:S01]  /*5660*/  IADD3 R2, P0, R30, 0xc0, RZ ;  /* 0x000000c01e027810 */ /* 0x002fe20007f1e0ff */
[----:B--2---:R-:W-:-:S04]  /*5670*/  IMAD.X R4, RZ, RZ, R179, P2 ;  /* 0x000000ffff047224 */ /* 0x004fc800010e06b3 */
[----:B------:R1:W-:Y:S01]  /*5680*/  STL [R1+0x28], R2 ;  /* 0x0000280201007387 */ /* 0x0003e20000100800 */
[----:B---3--:R-:W-:-:S03]  /*5690*/  IMAD.X R3, RZ, RZ, R179, P1 ;  /* 0x000000ffff037224 */ /* 0x008fc600008e06b3 */
[----:B------:R2:W-:Y:S04]  /*56a0*/  STL [R1+0x34], R4 ;  /* 0x0000340401007387 */ /* 0x0005e80000100800 */
[----:B------:R2:W-:Y:S01]  /*56b0*/  STL [R1+0x2c], R3 ;  /* 0x00002c0301007387 */ /* 0x0005e20000100800 */
[----:B-1----:R-:W-:-:S05]  /*56c0*/  IMAD.X R2, RZ, RZ, R179, P0 ;  /* 0x000000ffff027224 */ /* 0x002fca00000e06b3 */
[----:B------:R2:W-:Y:S02]  /*56d0*/  STL [R1+0x24], R2 ;  /* 0x0000240201007387 */ /* 0x0005e40000100800 */
.L_x_5:
[----:B------:R-:W3:Y:S01]  /*56e0*/  LDL R165, [R1+0x14] ;  /* 0x0000140001a57983 */ /* 0x000ee20000100800 */
[----:B------:R-:W-:Y:S04]  /*56f0*/  DEPBAR.LE SB0, 0x0 ;  /* 0x000080000000791a */ /* 0x000fe80000000000 */
[----:B------:R-:W-:Y:S01]  /*5700*/  USHF.R.S32.HI UR14, URZ, 0x1f, UR16 ;  /* 0x0000001f3f0e7899 */ /* 0x000fe20008011410 */
[----:B--2---:R-:W2:Y:S01]  /*5710*/  LDL R3, [R1+0x10] ;  /* 0x0000100001037983 */ /* 0x004ea20000100800 */
[----:B------:R-:W-:Y:S02]  /*5720*/  UIMAD.WIDE.U32 UR18, UR16, UR6, URZ ;  /* 0x00000006101272a5 */ /* 0x000fe4000f8e003f */
[----:B------:R-:W-:Y:S02]  /*5730*/  UIMAD UR14, UR14, UR6, URZ ;  /* 0x000000060e0e72a4 */ /* 0x000fe4000f8e023f */
[----:B------:R-:W-:Y:S01]  /*5740*/  USHF.L.U32 UR15, UR18, 0x6, URZ ;  /* 0x00000006120f7899 */ /* 0x000fe2000800063f */
[----:B------:R-:W4:Y:S01]  /*5750*/  LDL R2, [R1+0xc] ;  /* 0x00000c0001027983 */ /* 0x000f220000100800 */
[----:B------:R-:W-:Y:S04]  /*5760*/  UIMAD UR14, UR16, UR7, UR14 ;  /* 0x00000007100e72a4 */ /* 0x000fe8000f8e020e */
[----:B------:R-:W-:Y:S01]  /*5770*/  UIADD3 UR14, UR19, UR14, URZ ;  /* 0x0000000e130e7290 */ /* 0x000fe2000fffe03f */
[----:B------:R-:W-:Y:S03]  /*5780*/  BAR.SYNC.DEFER_BLOCKING 0x0 ;  /* 0x0000000000007b1d */ /* 0x000fe60000010000 */
[----:B------:R-:W-:Y:S03]  /*5790*/  USHF.L.U64.HI UR14, UR18, 0x6, UR14 ;  /* 0x00000006120e7899 */ /* 0x000fe6000801020e */
[----:B------:R-:W-:Y:S06]  /*57a0*/  STL [R1+0x90], R240 ;  /* 0x000090f001007387 */ /* 0x000fec0000100800 */
[----:B-----5:R-:W-:Y:S06]  /*57b0*/  STL [R1+0x70], R243 ;  /* 0x000070f301007387 */ /* 0x020fec0000100800 */
[----:B------:R-:W-:Y:S06]  /*57c0*/  STL [R1+0x80], R168 ;  /* 0x000080a801007387 */ /* 0x000fec0000100800 */
[----:B------:R-:W1:Y:S06]  /*57d0*/  LDSM.16.M88.4 R8, [R236+0x10100] ;  /* 0x01010000ec08783b */ /* 0x000e6c0000000200 */
[----:B------:R-:W1:Y:S06]  /*57e0*/  LDSM.16.M88.4 R16, [R236+0x10900] ;  /* 0x01090000ec10783b */ /* 0x000e6c0000000200 */
[----:B------:R-:W1:Y:S06]  /*57f0*/  LDSM.16.M88.4 R24, [R236+0x11100] ;  /* 0x01110000ec18783b */ /* 0x000e6c0000000200 */
[----:B------:R-:W1:Y:S06]  /*5800*/  LDSM.16.M88.4 R32, [R236+0x11900] ;  /* 0x01190000ec20783b */ /* 0x000e6c0000000200 */
[----:B------:R1:W1:Y:S06]  /*5810*/  LDSM.16.M88.4 R176, [R243] ;  /* 0x00000000f3b0783b */ /* 0x00026c0000000200 */
[----:B------:R-:W-:Y:S06]  /*5820*/  STL [R1+0x7c], R169 ;  /* 0x00007ca901007387 */ /* 0x000fec0000100800 */
[----:B-----5:R-:W-:Y:S01]  /*5830*/  STL [R1+0x78], R170 ;  /* 0x000078aa01007387 */ /* 0x020fe20000100800 */
[C---:B-1----:R-:W-:Y:S05]  /*5840*/  HMMA.16816.F32.BF16 R4, R168.reuse, R8, RZ ;  /* 0x00000008a804723c */ /* 0x042fea00000418ff */
[----:B------:R1:W-:Y:S03]  /*5850*/  STL [R1+0x74], R171 ;  /* 0x000074ab01007387 */ /* 0x0003e60000100800 */
[C---:B------:R-:W-:Y:S03]  /*5860*/  HMMA.16816.F32.BF16 R8, R168.reuse, R10, RZ ;  /* 0x0000000aa808723c */ /* 0x040fe600000418ff */
[----:B------:R-:W4:Y:S06]  /*5870*/  LDL R167, [R1+0x40] ;  /* 0x0000400001a77983 */ /* 0x000f2c0000100800 */
[----:B------:R-:W4:Y:S01]  /*5880*/  LDL R243, [R1+0x54] ;  /* 0x0000540001f37983 */ /* 0x000f220000100800 */
[C---:B------:R-:W-:Y:S05]  /*5890*/  HMMA.16816.F32.BF16 R12, R168.reuse, R16, RZ ;  /* 0x00000010a80c723c */ /* 0x040fea00000418ff */
[----:B------:R-:W4:Y:S03]  /*58a0*/  LDL R166, [R1+0x3c] ;  /* 0x00003c0001a67983 */ /* 0x000f260000100800 */
[C---:B------:R-:W-:Y:S03]  /*58b0*/  HMMA.16816.F32.BF16 R16, R168.reuse, R18, RZ ;  /* 0x00000012a810723c */ /* 0x040fe600000418ff */
[----:B------:R-:W4:Y:S05]  /*58c0*/  LDL R240, [R1+0x18] ;  /* 0x0000180001f07983 */ /* 0x000f2a0000100800 */
[C---:B------:R-:W-:Y:S08]  /*58d0*/  HMMA.16816.F32.BF16 R20, R168.reuse, R24, RZ ;  /* 0x00000018a814723c */ /* 0x040ff000000418ff */
[C---:B------:R-:W-:Y:S08]  /*58e0*/  HMMA.16816.F32.BF16 R24, R168.reuse, R26, RZ ;  /* 0x0000001aa818723c */ /* 0x040ff000000418ff */
[C---:B------:R-:W-:Y:S08]  /*58f0*/  HMMA.16816.F32.BF16 R28, R168.reuse, R32, RZ ;  /* 0x00000020a81c723c */ /* 0x040ff000000418ff */
[----:B------:R-:W-:Y:S01]  /*5900*/  HMMA.16816.F32.BF16 R32, R168, R34, RZ ;  /* 0x00000022a820723c */ /* 0x000fe200000418ff */
[----:B------:R-:W4:Y:S06]  /*5910*/  LDL R168, [R1+0x44] ;  /* 0x0000440001a87983 */ /* 0x000f2c0000100800 */
[----:B-1----:R-:W4:Y:S01]  /*5920*/  LDL R171, [R1+0x50] ;  /* 0x0000500001ab7983 */ /* 0x002f220000100800 */
[C---:B------:R-:W-:Y:S05]  /*5930*/  HMMA.16816.F32.BF16 R4, R172.reuse, R176, R4 ;  /* 0x000000b0ac04723c */ /* 0x040fea0000041804 */
[----:B------:R-:W4:Y:S03]  /*5940*/  LDL R170, [R1+0x4c] ;  /* 0x00004c0001aa7983 */ /* 0x000f260000100800 */
[C---:B------:R-:W-:Y:S03]  /*5950*/  HMMA.16816.F32.BF16 R8, R172.reuse, R178, R8 ;  /* 0x000000b2ac08723c */ /* 0x040fe60000041808 */
[----:B------:R-:W4:Y:S06]  /*5960*/  LDL R169, [R1+0x48] ;  /* 0x0000480001a97983 */ /* 0x000f2c0000100800 */
[----:B---3--:R-:W1:Y:S02]  /*5970*/  LDSM.16.M88.4 R176, [R165] ;  /* 0x00000000a5b0783b */ /* 0x008e640000000200 */
[C---:B-1----:R-:W-:Y:S08]  /*5980*/  HMMA.16816.F32.BF16 R12, R172.reuse, R176, R12 ;  /* 0x000000b0ac0c723c */ /* 0x042ff0000004180c */
[C---:B------:R-:W-:Y:S01]  /*5990*/  HMMA.16816.F32.BF16 R16, R172.reuse, R178, R16 ;  /* 0x000000b2ac10723c */ /* 0x040fe20000041810 */
[----:B--2---:R-:W1:Y:S07]  /*59a0*/  LDSM.16.M88.4 R176, [R3] ;  /* 0x0000000003b0783b */ /* 0x004e6e0000000200 */
[C---:B-1----:R-:W-:Y:S08]  /*59b0*/  HMMA.16816.F32.BF16 R20, R172.reuse, R176, R20 ;  /* 0x000000b0ac14723c */ /* 0x042ff00000041814 */
[C---:B------:R-:W-:Y:S01]  /*59c0*/  HMMA.16816.F32.BF16 R24, R172.reuse, R178, R24 ;  /* 0x000000b2ac18723c */ /* 0x040fe20000041818 */
[----:B----4-:R-:W1:Y:S07]  /*59d0*/  LDSM.16.M88.4 R176, [R2] ;  /* 0x0000000002b0783b */ /* 0x010e6e0000000200 */
[C---:B-1----:R-:W-:Y:S01]  /*59e0*/  HMMA.16816.F32.BF16 R28, R172.reuse, R176, R28 ;  /* 0x000000b0ac1c723c */ /* 0x042fe2000004181c */
[----:B------:R-:W2:Y:S06]  /*59f0*/  LDL.64 R176, [R1+0x60] ;  /* 0x0000600001b07983 */ /* 0x000eac0000100a00 */
[----:B------:R-:W-:Y:S01]  /*5a00*/  STL [R1+0x8c], R173 ;  /* 0x00008cad01007387 */ /* 0x000fe20000100800 */
[----:B------:R-:W-:Y:S05]  /*5a10*/  HMMA.16816.F32.BF16 R32, R172, R178, R32 ;  /* 0x000000b2ac20723c */ /* 0x000fea0000041820 */
[----:B------:R-:W-:Y:S06]  /*5a20*/  STL [R1+0x88], R174 ;  /* 0x000088ae01007387 */ /* 0x000fec0000100800 */
[----:B------:R-:W-:Y:S01]  /*5a30*/  STL [R1+0x84], R175 ;  /* 0x000084af01007387 */ /* 0x000fe20000100800 */
[----:B--2---:R-:W-:Y:S04]  /*5a40*/  IADD3 R3, P1, R176, UR15, RZ ;  /* 0x0000000fb0037c10 */ /* 0x004fe8000ff3e0ff */
[----:B------:R-:W-:Y:S02]  /*5a50*/  LEA R2, P0, R3, c[0x0][0x1f8], 0x1 ;  /* 0x00007e0003027a11 */ /* 0x000fe400078008ff */
[----:B------:R-:W-:Y:S04]  /*5a60*/  IADD3.X R165, R243, UR14, RZ, P1, !PT ;  /* 0x0000000ef3a57c10 */ /* 0x000fe80008ffe4ff */
[----:B------:R-:W-:Y:S05]  /*5a70*/  LEA.HI.X R3, R3, c[0x0][0x1fc], R165, 0x1, P0 ;  /* 0x00007f0003037a11 */ /* 0x000fea00000f0ca5 */
[----:B------:R-:W-:Y:S01]  /*5a80*/  @!PT LDS RZ, [RZ] ;  /* 0x00000000fffff984 */ /* 0x000fe20000000800 */
[----:B------:R-:W-:Y:S01]  /*5a90*/  @!PT LDS RZ, [RZ] ;  /* 0x00000000fffff984 */ /* 0x000fe20000000800 */
[----:B------:R-:W-:Y:S01]  /*5aa0*/  @!PT LDS RZ, [RZ] ;  /* 0x00000000fffff984 */ /* 0x000fe20000000800 */
[----:B------:R1:W-:Y:S02]  /*5ab0*/  LDGSTS.E.BYPASS.LTC128B.128 [R240+0x100], [R2.64], !P6 ;  /* 0x0010000002f07fae */ /* 0x0003e4000f101d4c */
[----:B-1----:R-:W-:Y:S04]  /*5ac0*/  IADD3 R3, P1, R171, UR15, RZ ;  /* 0x0000000fab037c10 */ /* 0x002fe8000ff3e0ff */
[C---:B------:R-:W-:Y:S02]  /*5ad0*/  LEA R2, P0, R3.reuse, c[0x0][0x1f8], 0x1 ;  /* 0x00007e0003027a11 */ /* 0x040fe400078008ff */
[----:B------:R-:W-:Y:S04]  /*5ae0*/  IADD3.X R165, R170, UR14, RZ, P1, !PT ;  /* 0x0000000eaaa57c10 */ /* 0x000fe80008ffe4ff */
[----:B------:R-:W-:Y:S05]  /*5af0*/  LEA.HI.X R3, R3, c[0x0][0x1fc], R165, 0x1, P0 ;  /* 0x00007f0003037a11 */ /* 0x000fea00000f0ca5 */
[----:B------:R1:W-:Y:S02]  /*5b00*/  LDGSTS.E.BYPASS.LTC128B.128 [R240+0x2100], [R2.64], !P5 ;  /* 0x0210000002f07fae */ /* 0x0003e4000e901d4c */
[----:B-1----:R-:W-:Y:S04]  /*5b10*/  IADD3 R3, P1, R169, UR15, RZ ;  /* 0x0000000fa9037c10 */ /* 0x002fe8000ff3e0ff */
[C---:B------:R-:W-:Y:S02]  /*5b20*/  LEA R2, P0, R3.reuse, c[0x0][0x1f8], 0x1 ;  /* 0x00007e0003027a11 */ /* 0x040fe400078008ff */
[----:B------:R-:W-:Y:S04]  /*5b30*/  IADD3.X R165, R168, UR14, RZ, P1, !PT ;  /* 0x0000000ea8a57c10 */ /* 0x000fe80008ffe4ff */
[----:B------:R-:W-:Y:S05]  /*5b40*/  LEA.HI.X R3, R3, c[0x0][0x1fc], R165, 0x1, P0 ;  /* 0x00007f0003037a11 */ /* 0x000fea00000f0ca5 */
[----:B------:R1:W-:Y:S02]  /*5b50*/  LDGSTS.E.BYPASS.LTC128B.128 [R240+0x4100], [R2.64], !P4 ;  /* 0x0410000002f07fae */ /* 0x0003e4000e101d4c */
[----:B-1----:R-:W-:Y:S01]  /*5b60*/  IADD3 R3, P1, R167, UR15, RZ ;  /* 0x0000000fa7037c10 */ /* 0x002fe2000ff3e0ff */
[----:B------:R-:W-:Y:S03]  /*5b70*/  ULEA UR15, UP0, UR6, UR15, 0x5 ;  /* 0x0000000f060f7291 */ /* 0x000fe6000f80283f */
[C---:B------:R-:W-:Y:S02]  /*5b80*/  LEA R2, P0, R3.reuse, c[0x0][0x1f8], 0x1 ;  /* 0x00007e0003027a11 */ /* 0x040fe400078008ff */
[----:B------:R-:W-:Y:S01]  /*5b90*/  IADD3.X R165, R166, UR14, RZ, P1, !PT ;  /* 0x0000000ea6a57c10 */ /* 0x000fe20008ffe4ff */
[----:B------:R-:W-:Y:S02]  /*5ba0*/  ULEA.HI.X UR14, UR6, UR14, UR7, 0x5, UP0 ;  /* 0x0000000e060e7291 */ /* 0x000fe400080f2c07 */
[----:B------:R-:W-:Y:S01]  /*5bb0*/  UISETP.GT.AND UP0, UPT, UR16, UR8, UPT ;  /* 0x000000081000728c */ /* 0x000fe2000bf04270 */
[----:B------:R-:W-:Y:S01]  /*5bc0*/  LEA.HI.X R3, R3, c[0x0][0x1fc], R165, 0x1, P0 ;  /* 0x00007f0003037a11 */ /* 0x000fe200000f0ca5 */
[----:B------:R-:W-:Y:S04]  /*5bd0*/  UIADD3 UR16, UR16, -0x1, URZ ;  /* 0xffffffff10107890 */ /* 0x000fe8000fffe03f */
[----:B------:R1:W-:Y:S05]  /*5be0*/  LDGSTS.E.BYPASS.LTC128B.128 [R240+0x6100], [R2.64], !P3 ;  /* 0x0610000002f07fae */ /* 0x0003ea000d901d4c */
[----:B------:R-:W-:Y:S01]  /*5bf0*/  @UP0 UIMAD.WIDE.U32 UR18, UR16, UR4, URZ ;  /* 0x00000004101202a5 */ /* 0x000fe2000f8e003f */
[----:B-1----:R-:W-:Y:S04]  /*5c00*/  IADD3 R3, P1, R176, UR15, RZ ;  /* 0x0000000fb0037c10 */ /* 0x002fe8000ff3e0ff */
[----:B------:R-:W-:Y:S02]  /*5c10*/  LEA R2, P0, R3, c[0x0][0x1f8], 0x1 ;  /* 0x00007e0003027a11 */ /* 0x000fe400078008ff */
        /* <DEDUP_REMOVED lines=10> */
[----:B------:R-:W-:Y:S02]  /*5cc0*/  IADD3.X R165, R168, UR14, RZ, P1, !PT ;  /* 0x0000000ea8a57c10 */ /* 0x000fe40008ffe4ff */
[----:B------:R-:W2:Y:S02]  /*5cd0*/  LDL R168, [R1+0x8] ;  /* 0x0000080001a87983 */ /* 0x000ea40000100800 */
[----:B------:R-:W-:Y:S05]  /*5ce0*/  LEA.HI.X R3, R3, c[0x0][0x1fc], R165, 0x1, P0 ;  /* 0x00007f0003037a11 */ /* 0x000fea00000f0ca5 */
[----:B------:R1:W-:Y:S02]  /*5cf0*/  LDGSTS.E.BYPASS.LTC128B.128 [R240+0x5100], [R2.64], !P4 ;  /* 0x0510000002f07fae */ /* 0x0003e4000e101d4c */
[----:B-1----:R-:W-:Y:S01]  /*5d00*/  IADD3 R3, P1, R167, UR15, RZ ;  /* 0x0000000fa7037c10 */ /* 0x002fe2000ff3e0ff */
[----:B------:R-:W-:Y:S03]  /*5d10*/  @UP0 USHF.L.U32 UR15, UR18, 0x6, URZ ;  /* 0x00000006120f0899 */ /* 0x000fe6000800063f */
[----:B------:R-:W3:Y:S01]  /*5d20*/  LDL R167, [R1+0x4] ;  /* 0x0000040001a77983 */ /* 0x000ee20000100800 */
[C---:B------:R-:W-:Y:S02]  /*5d30*/  LEA R2, P0, R3.reuse, c[0x0][0x1f8], 0x1 ;  /* 0x00007e0003027a11 */ /* 0x040fe400078008ff */
[----:B------:R-:W-:Y:S01]  /*5d40*/  IADD3.X R165, R166, UR14, RZ, P1, !PT ;  /* 0x0000000ea6a57c10 */ /* 0x000fe20008ffe4ff */
[----:B------:R-:W-:Y:S02]  /*5d50*/  @UP0 USHF.R.S32.HI UR14, URZ, 0x1f, UR16 ;  /* 0x0000001f3f0e0899 */ /* 0x000fe40008011410 */
[----:B------:R-:W4:Y:S01]  /*5d60*/  LDL R166, [R1] ;  /* 0x0000000001a67983 */ /* 0x000f220000100800 */
[----:B------:R-:W-:Y:S01]  /*5d70*/  LEA.HI.X R3, R3, c[0x0][0x1fc], R165, 0x1, P0 ;  /* 0x00007f0003037a11 */ /* 0x000fe200000f0ca5 */
[----:B------:R-:W-:Y:S01]  /*5d80*/  @UP0 UIMAD UR14, UR14, UR4, URZ ;  /* 0x000000040e0e02a4 */ /* 0x000fe2000f8e023f */
[----:B------:R-:W-:Y:S03]  /*5d90*/  PLOP3.LUT P0, PT, PT, PT, UP0, 0x80, 0x0 ;  /* 0x000000000000781c */ /* 0x000fe60003f0f008 */
[----:B------:R1:W-:Y:S01]  /*5da0*/  LDGSTS.E.BYPASS.LTC128B.128 [R240+0x7100], [R2.64], !P3 ;  /* 0x0710000002f07fae */ /* 0x0003e2000d901d4c */
[----:B------:R-:W-:Y:S04]  /*5db0*/  @UP0 UIMAD UR14, UR16, UR5, UR14 ;  /* 0x00000005100e02a4 */ /* 0x000fe8000f8e020e */
[----:B------:R-:W-:Y:S01]  /*5dc0*/  @UP0 UIADD3 UR14, UR19, UR14, URZ ;  /* 0x0000000e130e0290 */ /* 0x000fe2000fffe03f */
[----:B------:R-:W1:Y:S03]  /*5dd0*/  LDSM.16.M88.4 R176, [R242+0x10100] ;  /* 0x01010000f2b0783b */ /* 0x000e660000000200 */
[----:B------:R-:W-:Y:S03]  /*5de0*/  @UP0 USHF.L.U64.HI UR14, UR18, 0x6, UR14 ;  /* 0x00000006120e0899 */ /* 0x000fe6000801020e */
[----:B------:R-:W0:Y:S01]  /*5df0*/  LDGDEPBAR ;  /* 0x00000000000079af */ /* 0x000e220000000000 */
[C---:B-1----:R-:W-:Y:S08]  /*5e00*/  HMMA.16816.F32.BF16 R4, R180.reuse, R176, R4 ;  /* 0x000000b0b404723c */ /* 0x042ff00000041804 */
[C---:B------:R-:W-:Y:S01]  /*5e10*/  HMMA.16816.F32.BF16 R8, R180.reuse, R178, R8 ;  /* 0x000000b2b408723c */ /* 0x040fe20000041808 */
[----:B------:R-:W1:Y:S07]  /*5e20*/  LDSM.16.M88.4 R176, [R242+0x10900] ;  /* 0x01090000f2b0783b */ /* 0x000e6e0000000200 */
[C---:B-1----:R-:W-:Y:S08]  /*5e30*/  HMMA.16816.F32.BF16 R12, R180.reuse, R176, R12 ;  /* 0x000000b0b40c723c */ /* 0x042ff0000004180c */
[C---:B------:R-:W-:Y:S01]  /*5e40*/  HMMA.16816.F32.BF16 R16, R180.reuse, R178, R16 ;  /* 0x000000b2b410723c */ /* 0x040fe20000041810 */
[----:B------:R-:W1:Y:S07]  /*5e50*/  LDSM.16.M88.4 R176, [R242+0x11100] ;  /* 0x01110000f2b0783b */ /* 0x000e6e0000000200 */
[C---:B-1----:R-:W-:Y:S08]  /*5e60*/  HMMA.16816.F32.BF16 R20, R180.reuse, R176, R20 ;  /* 0x000000b0b414723c */ /* 0x042ff00000041814 */
[C---:B------:R-:W-:Y:S01]  /*5e70*/  HMMA.16816.F32.BF16 R24, R180.reuse, R178, R24 ;  /* 0x000000b2b418723c */ /* 0x040fe20000041818 */
[----:B------:R-:W1:Y:S07]  /*5e80*/  LDSM.16.M88.4 R176, [R242+0x11900] ;  /* 0x01190000f2b0783b */ /* 0x000e6e0000000200 */
[C---:B-1----:R-:W-:Y:S08]  /*5e90*/  HMMA.16816.F32.BF16 R28, R180.reuse, R176, R28 ;  /* 0x000000b0b41c723c */ /* 0x042ff0000004181c */
[----:B------:R-:W-:Y:S01]  /*5ea0*/  HMMA.16816.F32.BF16 R32, R180, R178, R32 ;  /* 0x000000b2b420723c */ /* 0x000fe20000041820 */
[----:B------:R-:W1:Y:S07]  /*5eb0*/  LDSM.16.M88.4 R176, [R239] ;  /* 0x00000000efb0783b */ /* 0x000e6e0000000200 */
        /* <DEDUP_REMOVED lines=23> */
[----:B--2---:R-:W1:Y:S07]  /*6030*/  LDSM.16.M88.4 R176, [R168] ;  /* 0x00000000a8b0783b */ /* 0x004e6e0000000200 */
[C---:B-1----:R-:W-:Y:S08]  /*6040*/  HMMA.16816.F32.BF16 R4, R192.reuse, R176, R4 ;  /* 0x000000b0c004723c */ /* 0x042ff00000041804 */
[C---:B------:R-:W-:Y:S01]  /*6050*/  HMMA.16816.F32.BF16 R8, R192.reuse, R178, R8 ;  /* 0x000000b2c008723c */ /* 0x040fe20000041808 */
[----:B---3--:R-:W1:Y:S07]  /*6060*/  LDSM.16.M88.4 R176, [R167] ;  /* 0x00000000a7b0783b */ /* 0x008e6e0000000200 */
[C---:B-1----:R-:W-:Y:S08]  /*6070*/  HMMA.16816.F32.BF16 R12, R192.reuse, R176, R12 ;  /* 0x000000b0c00c723c */ /* 0x042ff0000004180c */
[C---:B------:R-:W-:Y:S01]  /*6080*/  HMMA.16816.F32.BF16 R16, R192.reuse, R178, R16 ;  /* 0x000000b2c010723c */ /* 0x040fe20000041810 */
[----:B----4-:R-:W1:Y:S07]  /*6090*/  LDSM.16.M88.4 R176, [R166] ;  /* 0x00000000a6b0783b */ /* 0x010e6e0000000200 */
[C---:B-1----:R-:W-:Y:S08]  /*60a0*/  HMMA.16816.F32.BF16 R20, R192.reuse, R176, R20 ;  /* 0x000000b0c014723c */ /* 0x042ff00000041814 */
[C---:B------:R-:W-:Y:S01]  /*60b0*/  HMMA.16816.F32.BF16 R24, R192.reuse, R178, R24 ;  /* 0x000000b2c018723c */ /* 0x040fe20000041818 */
[----:B------:R-:W1:Y:S07]  /*60c0*/  LDSM.16.M88.4 R176, [R252] ;  /* 0x00000000fcb0783b */ /* 0x000e6e0000000200 */
        /* <DEDUP_REMOVED lines=113> */
[----:B------:R-:W1:Y:S11]  /*67e0*/  LDSM.16.M88.4 R176, [R239+0x6800] ;  /* 0x00680000efb0783b */ /* 0x000e760000000200 */
[----:B------:R-:W-:Y:S04]  /*67f0*/  @!UPT UIADD3 URZ, URZ, URZ, URZ ;  /* 0x0000003f3f3ff290 */ /* 0x000fe8000fffe03f */
[----:B------:R-:W-:Y:S04]  /*6800*/  FMNMX.FTZ R3, R4, R0, !PT ;  /* 0x0000000004037209 */ /* 0x000fe80007810000 */
[----:B------:R-:W-:Y:S04]  /*6810*/  FMNMX.FTZ R3, R5, R3, !PT ;  /* 0x0000000305037209 */ /* 0x000fe80007810000 */
[----:B------:R-:W-:Y:S04]  /*6820*/  FMNMX.FTZ R3, R8, R3, !PT ;  /* 0x0000000308037209 */ /* 0x000fe80007810000 */
[----:B------:R-:W-:Y:S01]  /*6830*/  FMNMX.FTZ R3, R9, R3, !PT ;  /* 0x0000000309037209 */ /* 0x000fe20007810000 */
        /* <DEDUP_REMOVED lines=10> */
[----:B------:R-:W1:Y:S01]  /*68e0*/  LDSM.16.M88.4 R176, [R239+0x7800] ;  /* 0x00780000efb0783b */ /* 0x000e620000000200 */
[----:B------:R-:W-:Y:S05]  /*68f0*/  DEPBAR.LE SB0, 0x0 ;  /* 0x000080000000791a */ /* 0x000fea0000000000 */
[----:B------:R-:W-:Y:S09]  /*6900*/  BAR.SYNC.DEFER_BLOCKING 0x0 ;  /* 0x0000000000007b1d */ /* 0x000ff20000010000 */
[----:B------:R-:W-:Y:S04]  /*6910*/  FMNMX.FTZ R3, R20, R3, !PT ;  /* 0x0000000314037209 */ /* 0x000fe80007810000 */
[----:B------:R-:W-:Y:S04]  /*6920*/  FMNMX.FTZ R3, R21, R3, !PT ;  /* 0x0000000315037209 */ /* 0x000fe80007810000 */
[----:B------:R-:W-:Y:S04]  /*6930*/  FMNMX.FTZ R3, R24, R3, !PT ;  /* 0x0000000318037209 */ /* 0x000fe80007810000 */
[----:B------:R-:W-:Y:S01]  /*6940*/  FMNMX.FTZ R3, R25, R3, !PT ;  /* 0x0000000319037209 */ /* 0x000fe20007810000 */
[C---:B-1----:R-:W-:Y:S08]  /*6950*/  HMMA.16816.F32.BF16 R28, R232.reuse, R176, R28 ;  /* 0x000000b0e81c723c */ /* 0x042ff0000004181c */
[----:B------:R-:W-:Y:S11]  /*6960*/  HMMA.16816.F32.BF16 R32, R232, R178, R32 ;  /* 0x000000b2e820723c */ /* 0x000ff60000041820 */
[----:B------:R-:W-:Y:S05]  /*6970*/  @!UPT UIADD3 URZ, URZ, URZ, URZ ;  /* 0x0000003f3f3ff290 */ /* 0x000fea000fffe03f */
[----:B------:R-:W-:Y:S04]  /*6980*/  FMNMX.FTZ R3, R28, R3, !PT ;  /* 0x000000031c037209 */ /* 0x000fe80007810000 */
[----:B------:R-:W-:Y:S04]  /*6990*/  FMNMX.FTZ R3, R29, R3, !PT ;  /* 0x000000031d037209 */ /* 0x000fe80007810000 */
[----:B------:R-:W-:Y:S04]  /*69a0*/  FMNMX.FTZ R3, R32, R3, !PT ;  /* 0x0000000320037209 */ /* 0x000fe80007810000 */
[----:B------:R-:W-:Y:S05]  /*69b0*/  FMNMX.FTZ R3, R33, R3, !PT ;  /* 0x0000000321037209 */ /* 0x000fea0007810000 */
[----:B------:R-:W1:Y:S02]  /*69c0*/  SHFL.BFLY PT, R2, R3, 0x2, 0x1f ;  /* 0x0c401f0003027f89 */ /* 0x000e6400000e0000 */
[----:B-1----:R-:W-:Y:S05]  /*69d0*/  FMNMX.FTZ R3, R3, R2, !PT ;  /* 0x0000000203037209 */ /* 0x002fea0007810000 */
[----:B------:R-:W1:Y:S02]  /*69e0*/  SHFL.BFLY PT, R2, R3, 0x1, 0x1f ;  /* 0x0c201f0003027f89 */ /* 0x000e6400000e0000 */
[----:B-1----:R-:W-:Y:S05]  /*69f0*/  FMNMX.FTZ R3, R3, R2, !PT ;  /* 0x0000000203037209 */ /* 0x002fea0007810000 */
[C---:B------:R-:W-:Y:S02]  /*6a00*/  FMUL.FTZ R2, R3.reuse, c[0x0][0x2d0] ;  /* 0x0000b40003027a20 */ /* 0x040fe40000410000 */
[----:B------:R-:W-:Y:S02]  /*6a10*/  FADD.FTZ R0, -R3, R0 ;  /* 0x0000000003007221 */ /* 0x000fe40000010100 */
[--C-:B------:R-:W-:Y:S02]  /*6a20*/  FFMA.FTZ R165, R5, c[0x0][0x2d0], -R2.reuse ;  /* 0x0000b40005a57a23 */ /* 0x100fe40000010802 */
[----:B------:R-:W2:Y:S01]  /*6a30*/  LDL.LU R5, [R1+0x1c] ;  /* 0x00001c0001057983 */ /* 0x000ea20000300800 */
[----:B------:R-:W-:Y:S02]  /*6a40*/  FMUL.FTZ R0, R0, c[0x0][0x2d0] ;  /* 0x0000b40000007a20 */ /* 0x000fe40000410000 */
[--C-:B------:R-:W-:Y:S02]  /*6a50*/  FFMA.FTZ R4, R4, c[0x0][0x2d0], -R2.reuse ;  /* 0x0000b40004047a23 */ /* 0x100fe40000010802 */
[--C-:B------:R-:W-:Y:S02]  /*6a60*/  FFMA.FTZ R176, R17, c[0x0][0x2d0], -R2.reuse ;  /* 0x0000b40011b07a23 */ /* 0x100fe40000010802 */
[----:B------:R1:W-:Y:S01]  /*6a70*/  MUFU.EX2 R17, R4 ;  /* 0x0000000400117308 */ /* 0x0003e20000000800 */
[--C-:B------:R-:W-:Y:S02]  /*6a80*/  FFMA.FTZ R178, R13, c[0x0][0x2d0], -R2.reuse ;  /* 0x0000b4000db27a23 */ /* 0x100fe40000010802 */
[--C-:B------:R-:W-:Y:S02]  /*6a90*/  FFMA.FTZ R171, R32, c[0x0][0x2d0], -R2.reuse ;  /* 0x0000b40020ab7a23 */ /* 0x100fe40000010802 */
[--C-:B------:R-:W-:Y:S02]  /*6aa0*/  FFMA.FTZ R243, R33, c[0x0][0x2d0], -R2.reuse ;  /* 0x0000b40021f37a23 */ /* 0x100fe40000010802 */
[--C-:B------:R-:W-:Y:S02]  /*6ab0*/  FFMA.FTZ R169, R28, c[0x0][0x2d0], -R2.reuse ;  /* 0x0000b4001ca97a23 */ /* 0x100fe40000010802 */
[--C-:B------:R-:W-:Y:S01]  /*6ac0*/  FFMA.FTZ R170, R29, c[0x0][0x2d0], -R2.reuse ;  /* 0x0000b4001daa7a23 */ /* 0x100fe20000010802 */
[----:B------:R-:W3:Y:S01]  /*6ad0*/  MUFU.EX2 R0, R0 ;  /* 0x0000000000007308 */ /* 0x000ee20000000800 */
[--C-:B------:R-:W-:Y:S02]  /*6ae0*/  FFMA.FTZ R166, R8, c[0x0][0x2d0], -R2.reuse ;  /* 0x0000b40008a67a23 */ /* 0x100fe40000010802 */
[--C-:B------:R-:W-:Y:S02]  /*6af0*/  FFMA.FTZ R167, R9, c[0x0][0x2d0], -R2.reuse ;  /* 0x0000b40009a77a23 */ /* 0x100fe40000010802 */
[--C-:B------:R-:W-:Y:S02]  /*6b00*/  FFMA.FTZ R179, R12, c[0x0][0x2d0], -R2.reuse ;  /* 0x0000b4000cb37a23 */ /* 0x100fe40000010802 */
[--C-:B------:R-:W-:Y:S02]  /*6b10*/  FFMA.FTZ R173, R20, c[0x0][0x2d0], -R2.reuse ;  /* 0x0000b40014ad7a23 */ /* 0x100fe40000010802 */
[--C-:B------:R-:W-:Y:S02]  /*6b20*/  FFMA.FTZ R174, R21, c[0x0][0x2d0], -R2.reuse ;  /* 0x0000b40015ae7a23 */ /* 0x100fe40000010802 */
[--C-:B------:R-:W-:Y:S02]  /*6b30*/  FFMA.FTZ R175, R24, c[0x0][0x2d0], -R2.reuse ;  /* 0x0000b40018af7a23 */ /* 0x100fe40000010802 */
[--C-:B------:R-:W-:Y:S01]  /*6b40*/  FFMA.FTZ R168, R25, c[0x0][0x2d0], -R2.reuse ;  /* 0x0000b40019a87a23 */ /* 0x100fe20000010802 */
[----:B-1----:R-:W4:Y:S01]  /*6b50*/  LDL.LU R4, [R1+0x20] ;  /* 0x0000200001047983 */ /* 0x002f220000300800 */
[----:B------:R-:W-:Y:S05]  /*6b60*/  FFMA.FTZ R177, R16, c[0x0][0x2d0], -R2 ;  /* 0x0000b40010b17a23 */ /* 0x000fea0000010802 */
[----:B------:R-:W4:Y:S01]  /*6b70*/  LDL.64 R32, [R1+0x68] ;  /* 0x0000680001207983 */ /* 0x000f220000100a00 */
[----:B------:R-:W-:Y:S01]  /*6b80*/  MUFU.EX2 R177, R177 ;  /* 0x000000b100b17308 */ /* 0x000fe20000000800 */
[C---:B---3--:R-:W-:Y:S02]  /*6b90*/  FMUL.FTZ R36, R0.reuse, R36 ;  /* 0x0000002400247220 */ /* 0x048fe40000410000 */
[C---:B------:R-:W-:Y:S02]  /*6ba0*/  FMUL.FTZ R37, R0.reuse, R37 ;  /* 0x0000002500257220 */ /* 0x040fe40000410000 */
[----:B------:R-:W3:Y:S01]  /*6bb0*/  LDL.64 R28, [R1+0x58] ;  /* 0x00005800011c7983 */ /* 0x000ee20000100a00 */
[C---:B------:R-:W-:Y:S02]  /*6bc0*/  FMUL.FTZ R40, R0.reuse, R40 ;  /* 0x0000002800287220 */ /* 0x040fe40000410000 */
[C---:B------:R-:W-:Y:S02]  /*6bd0*/  FMUL.FTZ R41, R0.reuse, R41 ;  /* 0x0000002900297220 */ /* 0x040fe40000410000 */
[C---:B------:R-:W-:Y:S01]  /*6be0*/  FMUL.FTZ R44, R0.reuse, R44 ;  /* 0x0000002c002c7220 */ /* 0x040fe20000410000 */
[----:B------:R-:W4:Y:S01]  /*6bf0*/  LDL R25, [R1+0x38] ;  /* 0x0000380001197983 */ /* 0x000f220000100800 */
        /* <DEDUP_REMOVED lines=63> */
[----:B--2---:R-:W-:Y:S01]  /*6ff0*/  FFMA.FTZ R13, R0, R5, R17 ;  /* 0x00000005000d7223 */ /* 0x004fe20000010011 */
[----:B------:R-:W-:Y:S04]  /*7000*/  FMNMX.FTZ R0, R6, R164, !PT ;  /* 0x000000a406007209 */ /* 0x000fe80007810000 */
        /* <DEDUP_REMOVED lines=9> */
[----:B------:R-:W-:Y:S01]  /*70a0*/  FMNMX.FTZ R0, R26, R0, !PT ;  /* 0x000000001a007209 */ /* 0x000fe20007810000 */
[----:B---3--:R-:W-:Y:S03]  /*70b0*/  MUFU.EX2 R28, R167 ;  /* 0x000000a7001c7308 */ /* 0x008fe60000000800 */
[----:B------:R-:W-:Y:S04]  /*70c0*/  FMNMX.FTZ R0, R27, R0, !PT ;  /* 0x000000001b007209 */ /* 0x000fe80007810000 */
        /* <DEDUP_REMOVED lines=11> */
[----:B------:R-:W2:Y:S01]  /*7180*/  LDL R6, [R1+0x2c] ;  /* 0x00002c0001067983 */ /* 0x000ea20000100800 */
[----:B------:R-:W-:Y:S02]  /*7190*/  FMUL.FTZ R0, R0, c[0x0][0x2d0] ;  /* 0x0000b40000007a20 */ /* 0x000fe40000410000 */
[--C-:B------:R-:W-:Y:S01]  /*71a0*/  FFMA.FTZ R10, R10, c[0x0][0x2d0], -R16.reuse ;  /* 0x0000b4000a0a7a23 */ /* 0x100fe20000010810 */
[----:B------:R-:W-:Y:S01]  /*71b0*/  MUFU.EX2 R8, R8 ;  /* 0x0000000800087308 */ /* 0x000fe20000000800 */
[--C-:B------:R-:W-:Y:S02]  /*71c0*/  FFMA.FTZ R11, R11, c[0x0][0x2d0], -R16.reuse ;  /* 0x0000b4000b0b7a23 */ /* 0x100fe40000010810 */
[--C-:B------:R-:W-:Y:S02]  /*71d0*/  FFMA.FTZ R18, R18, c[0x0][0x2d0], -R16.reuse ;  /* 0x0000b40012127a23 */ /* 0x100fe40000010810 */
[--C-:B------:R-:W-:Y:S02]  /*71e0*/  FFMA.FTZ R14, R14, c[0x0][0x2d0], -R16.reuse ;  /* 0x0000b4000e0e7a23 */ /* 0x100fe40000010810 */
[--C-:B------:R-:W-:Y:S02]  /*71f0*/  FFMA.FTZ R15, R15, c[0x0][0x2d0], -R16.reuse ;  /* 0x0000b4000f0f7a23 */ /* 0x100fe40000010810 */
[--C-:B------:R-:W-:Y:S01]  /*7200*/  FFMA.FTZ R19, R19, c[0x0][0x2d0], -R16.reuse ;  /* 0x0000b40013137a23 */ /* 0x100fe20000010810 */
[----:B------:R-:W1:Y:S01]  /*7210*/  MUFU.EX2 R0, R0 ;  /* 0x0000000000007308 */ /* 0x000e620000000800 */
[--C-:B------:R-:W-:Y:S02]  /*7220*/  FFMA.FTZ R22, R22, c[0x0][0x2d0], -R16.reuse ;  /* 0x0000b40016167a23 */ /* 0x100fe40000010810 */
[--C-:B------:R-:W-:Y:S02]  /*7230*/  FFMA.FTZ R23, R23, c[0x0][0x2d0], -R16.reuse ;  /* 0x0000b40017177a23 */ /* 0x100fe40000010810 */
[--C-:B------:R-:W-:Y:S02]  /*7240*/  FFMA.FTZ R26, R26, c[0x0][0x2d0], -R16.reuse ;  /* 0x0000b4001a1a7a23 */ /* 0x100fe40000010810 */
[----:B------:R-:W-:Y:S03]  /*7250*/  FFMA.FTZ R27, R27, c[0x0][0x2d0], -R16 ;  /* 0x0000b4001b1b7a23 */ /* 0x000fe60000010810 */
[----:B------:R-:W-:Y:S10]  /*7260*/  MUFU.EX2 R18, R18 ;  /* 0x0000001200127308 */ /* 0x000ff40000000800 */
[----:B----4-:R3:W-:Y:S01]  /*7270*/  MUFU.EX2 R33, R26 ;  /* 0x0000001a00217308 */ /* 0x0107e20000000800 */
[C---:B-1----:R-:W-:Y:S02]  /*7280*/  FFMA.FTZ R9, R0.reuse, R4, R8 ;  /* 0x0000000400097223 */ /* 0x042fe40000010008 */
        /* <DEDUP_REMOVED lines=63> */
[----:B------:R-:W-:Y:S01]  /*7680*/  FMUL.FTZ R43, R0, R43 ;  /* 0x0000002b002b7220 */ /* 0x000fe20000410000 */
[----:B------:R-:W-:Y:S01]  /*7690*/  @P0 IADD3 R0, P2, R32, UR15, RZ ;  /* 0x0000000f20000c10 */ /* 0x000fe2000ff5e0ff */
[--C-:B---3--:R-:W-:Y:S02]  /*76a0*/  FFMA.FTZ R26, R34, c[0x0][0x2d0], -R16.reuse ;  /* 0x0000b400221a7a23 */ /* 0x108fe40000010810 */
[----:B------:R-:W-:Y:S01]  /*76b0*/  MUFU.EX2 R34, R171 ;  /* 0x000000ab00227308 */ /* 0x000fe20000000800 */
[C---:B------:R-:W-:Y:S02]  /*76c0*/  @P0 LEA R4, P1, R0.reuse, c[0x0][0x1c8], 0x1 ;  /* 0x0000720000040a11 */ /* 0x040fe400078208ff */
[----:B------:R-:W-:Y:S04]  /*76d0*/  @P0 IADD3.X R5, R29, UR14, RZ, P2, !PT ;  /* 0x0000000e1d050c10 */ /* 0x000fe800097fe4ff */
[----:B------:R-:W-:Y:S02]  /*76e0*/  @P0 LEA.HI.X R5, R0, c[0x0][0x1cc], R5, 0x1, P1 ;  /* 0x0000730000050a11 */ /* 0x000fe400008f0c05 */
[----:B------:R-:W-:Y:S01]  /*76f0*/  @P0 IADD3 R0, P2, R25, UR15, RZ ;  /* 0x0000000f19000c10 */ /* 0x000fe2000ff5e0ff */
[----:B------:R-:W-:Y:S02]  /*7700*/  MUFU.EX2 R26, R26 ;  /* 0x0000001a001a7308 */ /* 0x000fe40000000800 */
[----:B------:R1:W-:Y:S02]  /*7710*/  @P0 LDGSTS.E.BYPASS.LTC128B.128 [R240+0x10100], [R4.64], !P6 ;  /* 0x1010000004f00fae */ /* 0x0003e4000f101d4c */
[----:B-1----:R-:W-:Y:S02]  /*7720*/  @P0 LEA R4, P1, R0, c[0x0][0x1c8], 0x1 ;  /* 0x0000720000040a11 */ /* 0x002fe400078208ff */
[----:B------:R-:W-:Y:S04]  /*7730*/  @P0 IADD3.X R5, R24, UR14, RZ, P2, !PT ;  /* 0x0000000e18050c10 */ /* 0x000fe800097fe4ff */
[----:B------:R-:W-:Y:S02]  /*7740*/  @P0 LEA.HI.X R5, R0, c[0x0][0x1cc], R5, 0x1, P1 ;  /* 0x0000730000050a11 */ /* 0x000fe400008f0c05 */
[----:B------:R-:W-:Y:S03]  /*7750*/  @P0 IADD3 R0, P2, R12, UR15, RZ ;  /* 0x0000000f0c000c10 */ /* 0x000fe6000ff5e0ff */
[----:B------:R1:W-:Y:S02]  /*7760*/  @P0 LDGSTS.E.BYPASS.LTC128B.128 [R240+0x12100], [R4.64], !P5 ;  /* 0x1210000004f00fae */ /* 0x0003e4000e901d4c */
[----:B-1----:R-:W-:Y:S02]  /*7770*/  @P0 LEA R4, P1, R0, c[0x0][0x1c8], 0x1 ;  /* 0x0000720000040a11 */ /* 0x002fe400078208ff */
[----:B--2---:R-:W-:Y:S04]  /*7780*/  @P0 IADD3.X R5, R6, UR14, RZ, P2, !PT ;  /* 0x0000000e06050c10 */ /* 0x004fe800097fe4ff */
[----:B------:R-:W-:Y:S02]  /*7790*/  @P0 LEA.HI.X R5, R0, c[0x0][0x1cc], R5, 0x1, P1 ;  /* 0x0000730000050a11 */ /* 0x000fe400008f0c05 */
[----:B------:R-:W-:Y:S01]  /*77a0*/  @P0 IADD3 R0, P2, R21, UR15, RZ ;  /* 0x0000000f15000c10 */ /* 0x000fe2000ff5e0ff */
[----:B------:R-:W-:Y:S02]  /*77b0*/  @UP0 UIADD3 UR15, UP1, UR10, UR15, URZ ;  /* 0x0000000f0a0f0290 */ /* 0x000fe4000ff3e03f */
[----:B------:R1:W-:Y:S02]  /*77c0*/  @P0 LDGSTS.E.BYPASS.LTC128B.128 [R240+0x14100], [R4.64], !P4 ;  /* 0x1410000004f00fae */ /* 0x0003e4000e101d4c */
[----:B-1----:R-:W-:Y:S02]  /*77d0*/  @P0 LEA R4, P1, R0, c[0x0][0x1c8], 0x1 ;  /* 0x0000720000040a11 */ /* 0x002fe400078208ff */
[----:B------:R-:W-:Y:S01]  /*77e0*/  @P0 IADD3.X R5, R20, UR14, RZ, P2, !PT ;  /* 0x0000000e14050c10 */ /* 0x000fe200097fe4ff */
[----:B------:R-:W-:Y:S03]  /*77f0*/  @UP0 UIADD3.X UR14, UR9, UR14, URZ, UP1, !UPT ;  /* 0x0000000e090e0290 */ /* 0x000fe60008ffe43f */
[----:B------:R-:W-:Y:S02]  /*7800*/  @P0 LEA.HI.X R5, R0, c[0x0][0x1cc], R5, 0x1, P1 ;  /* 0x0000730000050a11 */ /* 0x000fe400008f0c05 */
[----:B------:R-:W-:Y:S02]  /*7810*/  @P0 IADD3 R0, P2, R32, UR15, RZ ;  /* 0x0000000f20000c10 */ /* 0x000fe4000ff5e0ff */
[----:B------:R-:W1:Y:S01]  /*7820*/  MUFU.EX2 R32, R176 ;  /* 0x000000b000207308 */ /* 0x000e620000000800 */
[----:B------:R2:W-:Y:S09]  /*7830*/  @P0 LDGSTS.E.BYPASS.LTC128B.128 [R240+0x16100], [R4.64], !P3 ;  /* 0x1610000004f00fae */ /* 0x0005f2000d901d4c */
[----:B------:R-:W-:Y:S01]  /*7840*/  MUFU.EX2 R176, R174 ;  /* 0x000000ae00b07308 */ /* 0x000fe20000000800 */
[C---:B--2---:R-:W-:Y:S02]  /*7850*/  @P0 LEA R4, P1, R0.reuse, c[0x0][0x1c8], 0x1 ;  /* 0x0000720000040a11 */ /* 0x044fe400078208ff */
[----:B------:R-:W-:Y:S07]  /*7860*/  @P0 IADD3.X R5, R29, UR14, RZ, P2, !PT ;  /* 0x0000000e1d050c10 */ /* 0x000fee00097fe4ff */
[----:B------:R1:W-:Y:S01]  /*7870*/  MUFU.EX2 R29, R22 ;  /* 0x00000016001d7308 */ /* 0x0003e20000000800 */
[----:B------:R-:W-:Y:S02]  /*7880*/  @P0 LEA.HI.X R5, R0, c[0x0][0x1cc], R5, 0x1, P1 ;  /* 0x0000730000050a11 */ /* 0x000fe400008f0c05 */
[----:B------:R-:W-:Y:S03]  /*7890*/  @P0 IADD3 R0, P2, R25, UR15, RZ ;  /* 0x0000000f19000c10 */ /* 0x000fe6000ff5e0ff */
[----:B------:R2:W-:Y:S04]  /*78a0*/  @P0 LDGSTS.E.BYPASS.LTC128B.128 [R240+0x11100], [R4.64], !P6 ;  /* 0x1110000004f00fae */ /* 0x0005e8000f101d4c */
[----:B------:R-:W-:Y:S10]  /*78b0*/  MUFU.EX2 R25, R179 ;  /* 0x000000b300197308 */ /* 0x000ff40000000800 */
[----:B------:R-:W-:Y:S01]  /*78c0*/  MUFU.EX2 R179, R168 ;  /* 0x000000a800b37308 */ /* 0x000fe20000000800 */
[----:B-1----:R-:W-:Y:S02]  /*78d0*/  MOV R22, R32 ;  /* 0x0000002000167202 */ /* 0x002fe40000000f00 */
[----:B--2---:R-:W-:Y:S02]  /*78e0*/  @P0 LEA R4, P1, R0, c[0x0][0x1c8], 0x1 ;  /* 0x0000720000040a11 */ /* 0x004fe400078208ff */
[----:B------:R-:W-:Y:S05]  /*78f0*/  @P0 IADD3.X R5, R24, UR14, RZ, P2, !PT ;  /* 0x0000000e18050c10 */ /* 0x000fea00097fe4ff */
[----:B------:R-:W-:Y:S01]  /*7900*/  MUFU.EX2 R24, R166 ;  /* 0x000000a600187308 */ /* 0x000fe20000000800 */
[----:B------:R-:W-:Y:S02]  /*7910*/  @P0 LEA.HI.X R5, R0, c[0x0][0x1cc], R5, 0x1, P1 ;  /* 0x0000730000050a11 */ /* 0x000fe400008f0c05 */
[----:B------:R-:W-:Y:S03]  /*7920*/  @P0 IADD3 R0, P2, R12, UR15, RZ ;  /* 0x0000000f0c000c10 */ /* 0x000fe6000ff5e0ff */
[----:B------:R1:W-:Y:S04]  /*7930*/  @P0 LDGSTS.E.BYPASS.LTC128B.128 [R240+0x13100], [R4.64], !P5 ;  /* 0x1310000004f00fae */ /* 0x0003e8000e901d4c */
[----:B------:R-:W-:Y:S01]  /*7940*/  MUFU.EX2 R12, R165 ;  /* 0x000000a5000c7308 */ /* 0x000fe20000000800 */
[----:B-1----:R-:W-:Y:S02]  /*7950*/  @P0 LEA R4, P1, R0, c[0x0][0x1c8], 0x1 ;  /* 0x0000720000040a11 */ /* 0x002fe400078208ff */
[----:B------:R-:W-:Y:S01]  /*7960*/  @P0 IADD3.X R5, R6, UR14, RZ, P2, !PT ;  /* 0x0000000e06050c10 */ /* 0x000fe200097fe4ff */
[----:B------:R-:W-:Y:S03]  /*7970*/  FFMA.FTZ R6, R7, c[0x0][0x2d0], -R16 ;  /* 0x0000b40007067a23 */ /* 0x000fe60000010810 */
[----:B------:R-:W-:Y:S02]  /*7980*/  @P0 LEA.HI.X R5, R0, c[0x0][0x1cc], R5, 0x1, P1 ;  /* 0x0000730000050a11 */ /* 0x000fe400008f0c05 */
[----:B------:R-:W-:Y:S01]  /*7990*/  @P0 IADD3 R0, P2, R21, UR15, RZ ;  /* 0x0000000f15000c10 */ /* 0x000fe2000ff5e0ff */
[----:B------:R-:W1:Y:S02]  /*79a0*/  MUFU.EX2 R6, R6 ;  /* 0x0000000600067308 */ /* 0x000e640000000800 */
[----:B------:R2:W-:Y:S08]  /*79b0*/  @P0 LDGSTS.E.BYPASS.LTC128B.128 [R240+0x15100], [R4.64], !P4 ;  /* 0x1510000004f00fae */ /* 0x0005f0000e101d4c */
[----:B------:R-:W-:Y:S01]  /*79c0*/  MUFU.EX2 R21, R15 ;  /* 0x0000000f00157308 */ /* 0x000fe20000000800 */
[----:B--2---:R-:W-:Y:S02]  /*79d0*/  @P0 LEA R4, P1, R0, c[0x0][0x1c8], 0x1 ;  /* 0x0000720000040a11 */ /* 0x004fe400078208ff */
[----:B------:R-:W-:Y:S01]  /*79e0*/  @P0 IADD3.X R5, R20, UR14, RZ, P2, !PT ;  /* 0x0000000e14050c10 */ /* 0x000fe200097fe4ff */
[----:B-1----:R-:W-:Y:S03]  /*79f0*/  FADD.FTZ R20, R6, R9 ;  /* 0x0000000906147221 */ /* 0x002fe60000010000 */
[----:B------:R-:W-:Y:S03]  /*7a00*/  @P0 LEA.HI.X R5, R0, c[0x0][0x1cc], R5, 0x1, P1 ;  /* 0x0000730000050a11 */ /* 0x000fe600008f0c05 */
[----:B------:R-:W-:Y:S02]  /*7a10*/  MUFU.EX2 R0, R10 ;  /* 0x0000000a00007308 */ /* 0x000fe40000000800 */
[----:B------:R1:W-:Y:S06]  /*7a20*/  @P0 LDGSTS.E.BYPASS.LTC128B.128 [R240+0x17100], [R4.64], !P3 ;  /* 0x1710000004f00fae */ /* 0x0003ec000d901d4c */
[----:B------:R-:W2:Y:S06]  /*7a30*/  LDSM.16.MT88.4 R164, [R237+0x100] ;  /* 0x00010000eda4783b */ /* 0x000eac0000004200 */
[----:B------:R-:W0:Y:S06]  /*7a40*/  LDGDEPBAR ;  /* 0x00000000000079af */ /* 0x000e2c0000000000 */
[----:B-1----:R-:W3:Y:S01]  /*7a50*/  LDL.LU R240, [R1+0x90] ;  /* 0x0000900001f07983 */ /* 0x002ee20000300800 */
[C---:B------:R-:W-:Y:S01]  /*7a60*/  F2FP.BF16.PACK_AB R4, R12.reuse, R17 ;  /* 0x000000110c04723e */ /* 0x040fe200000010ff */
[----:B------:R-:W-:Y:S01]  /*7a70*/  FADD.FTZ R12, R12, R13 ;  /* 0x0000000d0c0c7221 */ /* 0x000fe20000010000 */
[----:B------:R-:W-:Y:S01]  /*7a80*/  F2FP.BF16.PACK_AB R5, R6, R8 ;  /* 0x000000080605723e */ /* 0x000fe200000010ff */
[----:B------:R1:W4:Y:S01]  /*7a90*/  MUFU.EX2 R13, R11 ;  /* 0x0000000b000d7308 */ /* 0x0003220000000800 */
[----:B------:R-:W-:Y:S01]  /*7aa0*/  F2FP.BF16.PACK_AB R6, R28, R24 ;  /* 0x000000181c06723e */ /* 0x000fe200000010ff */
[----:B------:R-:W-:Y:S08]  /*7ab0*/  FADD.FTZ R12, R24, R12 ;  /* 0x0000000c180c7221 */ /* 0x000ff00000010000 */
[----:B------:R2:W-:Y:S01]  /*7ac0*/  MUFU.EX2 R17, R14 ;  /* 0x0000000e00117308 */ /* 0x0005e20000000800 */
[----:B-1----:R-:W1:Y:S01]  /*7ad0*/  LDSM.16.MT88.4 R8, [R238+0x100] ;  /* 0x00010000ee08783b */ /* 0x002e620000004200 */
[----:B----4-:R-:W-:Y:S07]  /*7ae0*/  F2FP.BF16.PACK_AB R7, R13, R0 ;  /* 0x000000000d07723e */ /* 0x010fee00000010ff */
[C---:B--2---:R-:W-:Y:S01]  /*7af0*/  HMMA.16816.F32.BF16 R36, R4.reuse, R164, R36 ;  /* 0x000000a40424723c */ /* 0x044fe20000041824 */
[----:B------:R-:W-:Y:S04]  /*7b00*/  MUFU.EX2 R165, R19 ;  /* 0x0000001300a57308 */ /* 0x000fe80000000800 */
[----:B------:R-:W-:Y:S02]  /*7b10*/  FADD.FTZ R14, R0, R20 ;  /* 0x00000014000e7221 */ /* 0x000fe40000010000 */
[----:B------:R-:W-:Y:S01]  /*7b20*/  FADD.FTZ R0, R28, R12 ;  /* 0x0000000c1c007221 */ /* 0x000fe20000010000 */
[C---:B------:R-:W-:Y:S03]  /*7b30*/  HMMA.16816.F32.BF16 R40, R4.reuse, R166, R40 ;  /* 0x000000a60428723c */ /* 0x040fe60000041828 */
[----:B------:R2:W-:Y:S01]  /*7b40*/  MUFU.EX2 R167, R173 ;  /* 0x000000ad00a77308 */ /* 0x0005e20000000800 */
[----:B------:R-:W-:Y:S02]  /*7b50*/  FFMA.FTZ R28, R30, c[0x0][0x2d0], -R16 ;  /* 0x0000b4001e1c7a23 */ /* 0x000fe40000010810 */
[----:B------:R-:W-:Y:S07]  /*7b60*/  FADD.FTZ R0, R25, R0 ;  /* 0x0000000019007221 */ /* 0x000fee0000010000 */
[----:B------:R-:W-:Y:S10]  /*7b70*/  MUFU.EX2 R164, R23 ;  /* 0x0000001700a47308 */ /* 0x000ff40000000800 */
[----:B------:R-:W-:Y:S01]  /*7b80*/  MUFU.EX2 R30, R169 ;  /* 0x000000a9001e7308 */ /* 0x000fe20000000800 */
[C---:B-1----:R-:W-:Y:S01]  /*7b90*/  HMMA.16816.F32.BF16 R44, R4.reuse, R8, R44 ;  /* 0x00000008042c723c */ /* 0x042fe2000004182c */
[----:B--2---:R1:W5:Y:S07]  /*7ba0*/  LDL.LU R173, [R1+0x8c] ;  /* 0x00008c0001ad7983 */ /* 0x00436e0000300800 */
[C---:B------:R-:W-:Y:S01]  /*7bb0*/  HMMA.16816.F32.BF16 R48, R4.reuse, R10, R48 ;  /* 0x0000000a0430723c */ /* 0x040fe20000041830 */
[----:B------:R-:W2:Y:S01]  /*7bc0*/  LDSM.16.MT88.4 R8, [R241+0x100] ;  /* 0x00010000f108783b */ /* 0x000ea20000004200 */
[----:B------:R-:W4:Y:S05]  /*7bd0*/  MUFU.EX2 R166, R178 ;  /* 0x000000b200a67308 */ /* 0x000f2a0000000800 */
[----:B------:R1:W5:Y:S05]  /*7be0*/  LDL.LU R174, [R1+0x88] ;  /* 0x0000880001ae7983 */ /* 0x00036a0000300800 */
[----:B------:R1:W1:Y:S10]  /*7bf0*/  MUFU.EX2 R178, R175 ;  /* 0x000000af00b27308 */ /* 0x0002740000000800 */
[----:B------:R-:W-:Y:S01]  /*7c00*/  MUFU.EX2 R28, R28 ;  /* 0x0000001c001c7308 */ /* 0x000fe20000000800 */
[C---:B----4-:R-:W-:Y:S04]  /*7c10*/  FADD.FTZ R20, R166.reuse, R0 ;  /* 0x00000000a6147221 */ /* 0x050fe80000010000 */
[----:B------:R-:W-:Y:S01]  /*7c20*/  FADD.FTZ R20, R177, R20 ;  /* 0x00000014b1147221 */ /* 0x000fe20000010000 */
[----:B-1----:R1:W5:Y:S01]  /*7c30*/  LDL.LU R175, [R1+0x84] ;  /* 0x0000840001af7983 */ /* 0x0023620000300800 */
[C---:B--2---:R-:W-:Y:S05]  /*7c40*/  HMMA.16816.F32.BF16 R52, R4.reuse, R8, R52 ;  /* 0x000000080434723c */ /* 0x044fea0000041834 */
[----:B------:R1:W5:Y:S06]  /*7c50*/  LDL.LU R168, [R1+0x80] ;  /* 0x0000800001a87983 */ /* 0x00036c0000300800 */
[----:B------:R1:W5:Y:S01]  /*7c60*/  LDL.LU R169, [R1+0x7c] ;  /* 0x00007c0001a97983 */ /* 0x0003620000300800 */
[C---:B------:R-:W-:Y:S05]  /*7c70*/  HMMA.16816.F32.BF16 R56, R4.reuse, R10, R56 ;  /* 0x0000000a0438723c */ /* 0x040fea0000041838 */
[----:B---3--:R-:W2:Y:S03]  /*7c80*/  LDSM.16.MT88.4 R8, [R240+0x100] ;  /* 0x00010000f008783b */ /* 0x008ea60000004200 */
[C---:B--2---:R-:W-:Y:S08]  /*7c90*/  HMMA.16816.F32.BF16 R60, R4.reuse, R8, R60 ;  /* 0x00000008043c723c */ /* 0x044ff0000004183c */
[C---:B------:R-:W-:Y:S01]  /*7ca0*/  HMMA.16816.F32.BF16 R64, R4.reuse, R10, R64 ;  /* 0x0000000a0440723c */ /* 0x040fe20000041840 */
[----:B------:R-:W2:Y:S07]  /*7cb0*/  LDSM.16.MT88.4 R8, [R237+0x2100] ;  /* 0x00210000ed08783b */ /* 0x000eae0000004200 */
        /* <DEDUP_REMOVED lines=34> */
[----:B------:R-:W-:Y:S01]  /*7ee0*/  HMMA.16816.F32.BF16 R160, R4, R10, R160 ;  /* 0x0000000a04a0723c */ /* 0x000fe200000418a0 */
[----:B------:R-:W2:Y:S06]  /*7ef0*/  LDSM.16.MT88.4 R8, [R237+0x900] ;  /* 0x00090000ed08783b */ /* 0x000eac0000004200 */
[----:B------:R-:W-:Y:S02]  /*7f00*/  F2FP.BF16.PACK_AB R5, R21, R17 ;  /* 0x000000111505723e */ /* 0x000fe400000010ff */
[----:B------:R-:W-:Y:S03]  /*7f10*/  F2FP.BF16.PACK_AB R7, R165, R18 ;  /* 0x00000012a507723e */ /* 0x000fe600000010ff */
[----:B------:R-:W-:Y:S01]  /*7f20*/  F2FP.BF16.PACK_AB R4, R166, R25 ;  /* 0x00000019a604723e */ /* 0x000fe200000010ff */
[--C-:B------:R-:W-:Y:S01]  /*7f30*/  FFMA.FTZ R25, R35, c[0x0][0x2d0], -R16.reuse ;  /* 0x0000b40023197a23 */ /* 0x100fe20000010810 */
[----:B------:R-:W-:Y:S01]  /*7f40*/  F2FP.BF16.PACK_AB R6, R32, R177 ;  /* 0x000000b12006723e */ /* 0x000fe200000010ff */
[----:B------:R-:W-:Y:S10]  /*7f50*/  MUFU.EX2 R35, R243 ;  /* 0x000000f300237308 */ /* 0x000ff40000000800 */
[----:B------:R3:W4:Y:S10]  /*7f60*/  MUFU.EX2 R32, R27 ;  /* 0x0000001b00207308 */ /* 0x0007340000000800 */
[----:B------:R-:W-:Y:S01]  /*7f70*/  MUFU.EX2 R25, R25 ;  /* 0x0000001900197308 */ /* 0x000fe20000000800 */
[C---:B--2---:R-:W-:Y:S08]  /*7f80*/  HMMA.16816.F32.BF16 R36, R4.reuse, R8, R36 ;  /* 0x000000080424723c */ /* 0x044ff00000041824 */
[C---:B------:R-:W-:Y:S01]  /*7f90*/  HMMA.16816.F32.BF16 R40, R4.reuse, R10, R40 ;  /* 0x0000000a0428723c */ /* 0x040fe20000041828 */
[----:B------:R-:W2:Y:S03]  /*7fa0*/  LDSM.16.MT88.4 R8, [R238+0x900] ;  /* 0x00090000ee08783b */ /* 0x000ea60000004200 */
[----:B---3--:R-:W-:Y:S02]  /*7fb0*/  FFMA.FTZ R27, R31, c[0x0][0x2d0], -R16 ;  /* 0x0000b4001f1b7a23 */ /* 0x008fe40000010810 */
[----:B------:R3:W-:Y:S10]  /*7fc0*/  MUFU.EX2 R31, R170 ;  /* 0x000000aa001f7308 */ /* 0x0007f40000000800 */
[----:B------:R-:W1:Y:S01]  /*7fd0*/  MUFU.EX2 R27, R27 ;  /* 0x0000001b001b7308 */ /* 0x000e620000000800 */
[----:B---3--:R3:W5:Y:S06]  /*7fe0*/  LDL.LU R170, [R1+0x78] ;  /* 0x0000780001aa7983 */ /* 0x00876c0000300800 */
[----:B------:R3:W5:Y:S01]  /*7ff0*/  LDL.LU R171, [R1+0x74] ;  /* 0x0000740001ab7983 */ /* 0x0007620000300800 */
[C---:B--2---:R-:W-:Y:S05]  /*8000*/  HMMA.16816.F32.BF16 R44, R4.reuse, R8, R44 ;  /* 0x00000008042c723c */ /* 0x044fea000004182c */
[----:B------:R3:W5:Y:S03]  /*8010*/  LDL.LU R243, [R1+0x70] ;  /* 0x0000700001f37983 */ /* 0x0007660000300800 */
[C---:B------:R-:W-:Y:S03]  /*8020*/  HMMA.16816.F32.BF16 R48, R4.reuse, R10, R48 ;  /* 0x0000000a0430723c */ /* 0x040fe60000041830 */
[----:B------:R-:W2:Y:S05]  /*8030*/  LDSM.16.MT88.4 R8, [R241+0x900] ;  /* 0x00090000f108783b */ /* 0x000eaa0000004200 */
        /* <DEDUP_REMOVED lines=42> */
[----:B------:R-:W-:Y:S01]  /*82e0*/  FADD.FTZ R4, R13, R14 ;  /* 0x0000000e0d047221 */ /* 0x000fe20000010000 */
[----:B------:R-:W-:Y:S01]  /*82f0*/  F2FP.BF16.PACK_AB R6, R179, R178 ;  /* 0x000000b2b306723e */ /* 0x000fe200000010ff */
[----:B------:R-:W1:Y:S03]  /*8300*/  LDSM.16.MT88.4 R12, [R238+0x1100] ;  /* 0x00110000ee0c783b */ /* 0x000e660000004200 */
[----:B------:R-:W-:Y:S01]  /*8310*/  FADD.FTZ R17, R17, R4 ;  /* 0x0000000411117221 */ /* 0x000fe20000010000 */
[----:B------:R-:W-:Y:S02]  /*8320*/  F2FP.BF16.PACK_AB R4, R176, R167 ;  /* 0x000000a7b004723e */ /* 0x000fe400000010ff */
[----:B------:R-:W-:Y:S01]  /*8330*/  F2FP.BF16.PACK_AB R5, R164, R29 ;  /* 0x0000001da405723e */ /* 0x000fe200000010ff */
[----:B------:R-:W-:Y:S01]  /*8340*/  FADD.FTZ R0, R21, R17 ;  /* 0x0000001115007221 */ /* 0x000fe20000010000 */
[----:B----4-:R-:W-:Y:S03]  /*8350*/  F2FP.BF16.PACK_AB R7, R32, R33 ;  /* 0x000000212007723e */ /* 0x010fe600000010ff */
[----:B------:R-:W-:Y:S02]  /*8360*/  FADD.FTZ R24, R18, R0 ;  /* 0x0000000012187221 */ /* 0x000fe40000010000 */
[----:B------:R-:W-:Y:S01]  /*8370*/  LDSM.16.MT88.4 R16, [R238+0x1900] ;  /* 0x00190000ee10783b */ /* 0x000fe20000004200 */
[----:B------:R-:W-:Y:S04]  /*8380*/  FADD.FTZ R0, R22, R20 ;  /* 0x0000001416007221 */ /* 0x000fe80000010000 */
[----:B------:R-:W-:Y:S01]  /*8390*/  FADD.FTZ R0, R167, R0 ;  /* 0x00000000a7007221 */ /* 0x000fe20000010000 */
[----:B------:R-:W-:Y:S01]  /*83a0*/  LDSM.16.MT88.4 R20, [R240+0x1900] ;  /* 0x00190000f014783b */ /* 0x000fe20000004200 */
[C---:B--2---:R-:W-:Y:S08]  /*83b0*/  HMMA.16816.F32.BF16 R36, R4.reuse, R8, R36 ;  /* 0x000000080424723c */ /* 0x044ff00000041824 */
[C---:B------:R-:W-:Y:S01]  /*83c0*/  HMMA.16816.F32.BF16 R40, R4.reuse, R10, R40 ;  /* 0x0000000a0428723c */ /* 0x040fe20000041828 */
[----:B------:R-:W2:Y:S07]  /*83d0*/  LDSM.16.MT88.4 R8, [R241+0x1100] ;  /* 0x00110000f108783b */ /* 0x000eae0000004200 */
[C---:B-1----:R-:W-:Y:S08]  /*83e0*/  HMMA.16816.F32.BF16 R44, R4.reuse, R12, R44 ;  /* 0x0000000c042c723c */ /* 0x042ff0000004182c */
[C---:B------:R-:W-:Y:S01]  /*83f0*/  HMMA.16816.F32.BF16 R48, R4.reuse, R14, R48 ;  /* 0x0000000e0430723c */ /* 0x040fe20000041830 */
[----:B------:R-:W1:Y:S07]  /*8400*/  LDSM.16.MT88.4 R12, [R240+0x1100] ;  /* 0x00110000f00c783b */ /* 0x000e6e0000004200 */
        /* <DEDUP_REMOVED lines=40> */
[----:B------:R-:W-:Y:S01]  /*8690*/  HMMA.16816.F32.BF16 R160, R4, R14, R160 ;  /* 0x0000000e04a0723c */ /* 0x000fe200000418a0 */
[----:B------:R-:W1:Y:S06]  /*86a0*/  LDSM.16.MT88.4 R12, [R241+0x1900] ;  /* 0x00190000f10c783b */ /* 0x000e6c0000004200 */
[----:B------:R-:W-:Y:S01]  /*86b0*/  FADD.FTZ R4, R165, R24 ;  /* 0x00000018a5047221 */ /* 0x000fe20000010000 */
[----:B------:R-:W-:Y:S01]  /*86c0*/  F2FP.BF16.PACK_AB R6, R35, R34 ;  /* 0x000000222306723e */ /* 0x000fe200000010ff */
[----:B------:R-:W-:Y:S03]  /*86d0*/  FADD.FTZ R24, R176, R0 ;  /* 0x00000000b0187221 */ /* 0x000fe60000010000 */
[----:B------:R-:W-:Y:S01]  /*86e0*/  F2FP.BF16.PACK_AB R5, R27, R28 ;  /* 0x0000001c1b05723e */ /* 0x000fe200000010ff */
[----:B------:R-:W-:Y:S01]  /*86f0*/  FADD.FTZ R29, R29, R4 ;  /* 0x000000041d1d7221 */ /* 0x000fe20000010000 */
[----:B------:R-:W-:Y:S02]  /*8700*/  F2FP.BF16.PACK_AB R4, R31, R30 ;  /* 0x0000001e1f04723e */ /* 0x000fe400000010ff */
[----:B------:R-:W-:Y:S01]  /*8710*/  F2FP.BF16.PACK_AB R7, R25, R26 ;  /* 0x0000001a1907723e */ /* 0x000fe200000010ff */
[----:B------:R-:W-:Y:S01]  /*8720*/  FADD.FTZ R0, R164, R29 ;  /* 0x0000001da4007221 */ /* 0x000fe20000010000 */
[----:B------:R-:W-:Y:S03]  /*8730*/  MOV R164, R2 ;  /* 0x0000000200a47202 */ /* 0x000fe60000000f00 */
[----:B------:R-:W-:Y:S02]  /*8740*/  FADD.FTZ R0, R33, R0 ;  /* 0x0000000021007221 */ /* 0x000fe40000010000 */
[C---:B--2---:R-:W-:Y:S08]  /*8750*/  HMMA.16816.F32.BF16 R36, R4.reuse, R8, R36 ;  /* 0x000000080424723c */ /* 0x044ff00000041824 */
[C---:B------:R-:W-:Y:S01]  /*8760*/  HMMA.16816.F32.BF16 R40, R4.reuse, R10, R40 ;  /* 0x0000000a0428723c */ /* 0x040fe20000041828 */
[----:B------:R-:W2:Y:S07]  /*8770*/  LDSM.16.MT88.4 R8, [R237+0x3900] ;  /* 0x00390000ed08783b */ /* 0x000eae0000004200 */
[C---:B------:R-:W-:Y:S08]  /*8780*/  HMMA.16816.F32.BF16 R44, R4.reuse, R16, R44 ;  /* 0x00000010042c723c */ /* 0x040ff0000004182c */
[C---:B------:R-:W-:Y:S01]  /*8790*/  HMMA.16816.F32.BF16 R48, R4.reuse, R18, R48 ;  /* 0x000000120430723c */ /* 0x040fe20000041830 */
[----:B------:R-:W-:Y:S07]  /*87a0*/  LDSM.16.MT88.4 R16, [R241+0x3900] ;  /* 0x00390000f110783b */ /* 0x000fee0000004200 */
[C---:B-1----:R-:W-:Y:S08]  /*87b0*/  HMMA.16816.F32.BF16 R52, R4.reuse, R12, R52 ;  /* 0x0000000c0434723c */ /* 0x042ff00000041834 */
[C---:B------:R-:W-:Y:S01]  /*87c0*/  HMMA.16816.F32.BF16 R56, R4.reuse, R14, R56 ;  /* 0x0000000e0438723c */ /* 0x040fe20000041838 */
[----:B------:R-:W1:Y:S07]  /*87d0*/  LDSM.16.MT88.4 R12, [R238+0x3900] ;  /* 0x00390000ee0c783b */ /* 0x000e6e0000004200 */
[C---:B------:R-:W-:Y:S08]  /*87e0*/  HMMA.16816.F32.BF16 R60, R4.reuse, R20, R60 ;  /* 0x00000014043c723c */ /* 0x040ff0000004183c */
[C---:B------:R-:W-:Y:S01]  /*87f0*/  HMMA.16816.F32.BF16 R64, R4.reuse, R22, R64 ;  /* 0x000000160440723c */ /* 0x040fe20000041840 */
[----:B------:R-:W4:Y:S07]  /*8800*/  LDSM.16.MT88.4 R20, [R240+0x3900] ;  /* 0x00390000f014783b */ /* 0x000f2e0000004200 */
[C---:B--2---:R-:W-:Y:S08]  /*8810*/  HMMA.16816.F32.BF16 R68, R4.reuse, R8, R68 ;  /* 0x000000080444723c */ /* 0x044ff00000041844 */
[C---:B------:R-:W-:Y:S01]  /*8820*/  HMMA.16816.F32.BF16 R72, R4.reuse, R10, R72 ;  /* 0x0000000a0448723c */ /* 0x040fe20000041848 */
[----:B------:R-:W2:Y:S07]  /*8830*/  LDSM.16.MT88.4 R8, [R237+0x5900] ;  /* 0x00590000ed08783b */ /* 0x000eae0000004200 */
[C---:B-1----:R-:W-:Y:S08]  /*8840*/  HMMA.16816.F32.BF16 R76, R4.reuse, R12, R76 ;  /* 0x0000000c044c723c */ /* 0x042ff0000004184c */
[C---:B------:R-:W-:Y:S01]  /*8850*/  HMMA.16816.F32.BF16 R80, R4.reuse, R14, R80 ;  /* 0x0000000e0450723c */ /* 0x040fe20000041850 */
[----:B------:R-:W1:Y:S07]  /*8860*/  LDSM.16.MT88.4 R12, [R238+0x5900] ;  /* 0x00590000ee0c783b */ /* 0x000e6e0000004200 */
[C---:B------:R-:W-:Y:S08]  /*8870*/  HMMA.16816.F32.BF16 R84, R4.reuse, R16, R84 ;  /* 0x000000100454723c */ /* 0x040ff00000041854 */
[C---:B------:R-:W-:Y:S01]  /*8880*/  HMMA.16816.F32.BF16 R88, R4.reuse, R18, R88 ;  /* 0x000000120458723c */ /* 0x040fe20000041858 */
[----:B------:R-:W3:Y:S07]  /*8890*/  LDSM.16.MT88.4 R16, [R241+0x5900] ;  /* 0x00590000f110783b */ /* 0x000eee0000004200 */
[C---:B----4-:R-:W-:Y:S08]  /*88a0*/  HMMA.16816.F32.BF16 R92, R4.reuse, R20, R92 ;  /* 0x00000014045c723c */ /* 0x050ff0000004185c */
        /* <DEDUP_REMOVED lines=8> */
[C---:B---3--:R-:W-:Y:S08]  /*8930*/  HMMA.16816.F32.BF16 R116, R4.reuse, R16, R116 ;  /* 0x000000100474723c */ /* 0x048ff00000041874 */
[C---:B------:R-:W-:Y:S01]  /*8940*/  HMMA.16816.F32.BF16 R120, R4.reuse, R18, R120 ;  /* 0x000000120478723c */ /* 0x040fe20000041878 */
[----:B------:R-:W3:Y:S07]  /*8950*/  LDSM.16.MT88.4 R16, [R241+0x7900] ;  /* 0x00790000f110783b */ /* 0x000eee0000004200 */
[C---:B----4-:R-:W-:Y:S08]  /*8960*/  HMMA.16816.F32.BF16 R124, R4.reuse, R20, R124 ;  /* 0x00000014047c723c */ /* 0x050ff0000004187c */
[C---:B------:R-:W-:Y:S01]  /*8970*/  HMMA.16816.F32.BF16 R128, R4.reuse, R22, R128 ;  /* 0x000000160480723c */ /* 0x040fe20000041880 */
[----:B------:R-:W4:Y:S07]  /*8980*/  LDSM.16.MT88.4 R20, [R240+0x7900] ;  /* 0x00790000f014783b */ /* 0x000f2e0000004200 */
[C---:B--2---:R-:W-:Y:S07]  /*8990*/  HMMA.16816.F32.BF16 R132, R4.reuse, R8, R132 ;  /* 0x000000080484723c */ /* 0x044fee0000041884 */
[----:B------:R-:W-:Y:S01]  /*89a0*/  FADD.FTZ R8, R178, R24 ;  /* 0x00000018b2087221 */ /* 0x000fe20000010000 */
[C---:B------:R-:W-:Y:S04]  /*89b0*/  HMMA.16816.F32.BF16 R136, R4.reuse, R10, R136 ;  /* 0x0000000a0488723c */ /* 0x040fe80000041888 */
[----:B------:R-:W-:Y:S02]  /*89c0*/  FADD.FTZ R9, R179, R8 ;  /* 0x00000008b3097221 */ /* 0x000fe40000010000 */
[----:B------:R-:W-:Y:S02]  /*89d0*/  FADD.FTZ R8, R32, R0 ;  /* 0x0000000020087221 */ /* 0x000fe40000010000 */
[C---:B-1----:R-:W-:Y:S04]  /*89e0*/  HMMA.16816.F32.BF16 R140, R4.reuse, R12, R140 ;  /* 0x0000000c048c723c */ /* 0x042fe8000004188c */
[----:B------:R-:W-:Y:S04]  /*89f0*/  FADD.FTZ R0, R30, R9 ;  /* 0x000000091e007221 */ /* 0x000fe80000010000 */
[C---:B------:R-:W-:Y:S04]  /*8a00*/  HMMA.16816.F32.BF16 R144, R4.reuse, R14, R144 ;  /* 0x0000000e0490723c */ /* 0x040fe80000041890 */
[----:B------:R-:W-:Y:S04]  /*8a10*/  FADD.FTZ R0, R31, R0 ;  /* 0x000000001f007221 */ /* 0x000fe80000010000 */
[C---:B---3--:R-:W-:Y:S08]  /*8a20*/  HMMA.16816.F32.BF16 R148, R4.reuse, R16, R148 ;  /* 0x000000100494723c */ /* 0x048ff00000041894 */
[C---:B------:R-:W-:Y:S08]  /*8a30*/  HMMA.16816.F32.BF16 R152, R4.reuse, R18, R152 ;  /* 0x000000120498723c */ /* 0x040ff00000041898 */
[C---:B----4-:R-:W-:Y:S08]  /*8a40*/  HMMA.16816.F32.BF16 R156, R4.reuse, R20, R156 ;  /* 0x00000014049c723c */ /* 0x050ff0000004189c */
[----:B------:R-:W-:Y:S07]  /*8a50*/  HMMA.16816.F32.BF16 R160, R4, R22, R160 ;  /* 0x0000001604a0723c */ /* 0x000fee00000418a0 */
[----:B------:R-:W-:Y:S02]  /*8a60*/  FADD.FTZ R5, R28, R8 ;  /* 0x000000081c057221 */ /* 0x000fe40000010000 */
[----:B------:R-:W-:Y:S03]  /*8a70*/  FADD.FTZ R4, R34, R0 ;  /* 0x0000000022047221 */ /* 0x000fe60000010000 */
[----:B------:R-:W-:Y:S02]  /*8a80*/  FADD.FTZ R5, R27, R5 ;  /* 0x000000051b057221 */ /* 0x000fe40000010000 */
[----:B------:R-:W-:Y:S02]  /*8a90*/  FADD.FTZ R4, R35, R4 ;  /* 0x0000000423047221 */ /* 0x000fe40000010000 */
[----:B------:R-:W-:Y:S03]  /*8aa0*/  FADD.FTZ R0, R26, R5 ;  /* 0x000000051a007221 */ /* 0x000fe60000010000 */
[----:B------:R-:W-:Y:S01]  /*8ab0*/  STL [R1+0x1c], R4 ;  /* 0x00001c0401007387 */ /* 0x000fe20000100800 */
[----:B------:R-:W-:Y:S05]  /*8ac0*/  FADD.FTZ R0, R25, R0 ;  /* 0x0000000019007221 */ /* 0x000fea0000010000 */
[----:B------:R1:W-:Y:S02]  /*8ad0*/  STL [R1+0x20], R0 ;  /* 0x0000200001007387 */ /* 0x0003e40000100800 */
[----:B-1----:R-:W-:Y:S01]  /*8ae0*/  MOV R0, R3 ;  /* 0x0000000300007202 */ /* 0x002fe20000000f00 */
[----:B------:R-:W-:-:S05]  /*8af0*/  @P0 BRA `(.L_x_5) ;  /* 0xffffcbe000000947 */ /* 0x000fca000383ffff */
.L_x_4:
[----:B------:R-:W2:Y:S04]  /*8b00*/  LDL.LU R4, [R1+0x1c] ;  /* 0x00001c0001047983 */ /* 0x000ea80000300800 */
[----:B------:R-:W3:Y:S01]  /*8b10*/  LDL.LU R5, [R1+0x20] ;  /* 0x0000200001057983 */ /* 0x000ee20000300800 */
[----:B------:R-:W-:-:S02]  /*8b20*/  MOV R14, 0xff800000 ;  /* 0xff800000000e7802 */ /* 0x000fc40000000f00 */
[----:B------:R-:W-:Y:S02]  /*8b30*/  MOV R15, 0xff800000 ;  /* 0xff800000000f7802 */ /* 0x000fe40000000f00 */
[----:B------:R-:W-:Y:S01]  /*8b40*/  PLOP3.LUT P2, PT, PT, PT, PT, 0x8, 0x0 ;  /* 0x000000000000781c */ /* 0x000fe20003f4e170 */
[----:B--2---:R-:W1:Y:S04]  /*8b50*/  SHFL.BFLY PT, R7, R4, 0x2, 0x1f ;  /* 0x0c401f0004077f89 */ /* 0x004e6800000e0000 */
[----:B---3--:R-:W2:Y:S01]  /*8b60*/  SHFL.BFLY PT, R8, R5, 0x2, 0x1f ;  /* 0x0c401f0005087f89 */ /* 0x008ea200000e0000 */
[----:B-1----:R-:W-:Y:S02]  /*8b70*/  FADD.FTZ R7, R7, R4 ;  /* 0x0000000407077221 */ /* 0x002fe40000010000 */
[----:B--2---:R-:W-:-:S03]  /*8b80*/  FADD.FTZ R8, R8, R5 ;  /* 0x0000000508087221 */ /* 0x004fc60000010000 */
[----:B------:R-:W1:Y:S04]  /*8b90*/  SHFL.BFLY PT, R4, R7, 0x1, 0x1f ;  /* 0x0c201f0007047f89 */ /* 0x000e6800000e0000 */
[----:B------:R-:W2:Y:S01]  /*8ba0*/  SHFL.BFLY PT, R0, R8, 0x1, 0x1f ;  /* 0x0c201f0008007f89 */ /* 0x000ea200000e0000 */
[----:B-1----:R-:W-:Y:S01]  /*8bb0*/  FADD.FTZ R7, R7, R4 ;  /* 0x0000000407077221 */ /* 0x002fe20000010000 */
[----:B------:R-:W-:Y:S01]  /*8bc0*/  MOV R4, RZ ;  /* 0x000000ff00047202 */ /* 0x000fe20000000f00 */
[----:B--2---:R-:W-:-:S03]  /*8bd0*/  FADD.FTZ R8, R0, R8 ;  /* 0x0000000800087221 */ /* 0x004fc60000010000 */
[----:B------:R-:W-:Y:S02]  /*8be0*/  FSETP.NE.FTZ.AND P1, PT, R7, RZ, PT ;  /* 0x000000ff0700720b */ /* 0x000fe40003f35000 */
[----:B------:R-:W-:Y:S02]  /*8bf0*/  MOV R0, RZ ;  /* 0x000000ff00007202 */ /* 0x000fe40000000f00 */
[----:B------:R-:W-:-:S09]  /*8c00*/  FSETP.NE.FTZ.AND P0, PT, R8, RZ, PT ;  /* 0x000000ff0800720b */ /* 0x000fd20003f15000 */
[----:B------:R-:W1:Y:S01]  /*8c10*/  @P1 MUFU.RCP R4, R7 ;  /* 0x0000000700041308 */ /* 0x000e620000001000 */
[----:B------:R-:W-:-:S05]  /*8c20*/  @P1 MOV R5, 0x3f317218 ;  /* 0x3f31721800051802 */ /* 0x000fca0000000f00 */
[----:B------:R-:W-:Y:S02]  /*8c30*/  @P1 FMUL.FTZ R6, R5, c[0x0][0x2d0] ;  /* 0x0000b40005061a20 */ /* 0x000fe40000410000 */
[----:B------:R-:W-:Y:S08]  /*8c40*/  @P0 MUFU.RCP R0, R8 ;  /* 0x0000000800000308 */ /* 0x000ff00000001000 */
[----:B------:R-:W2:Y:S01]  /*8c50*/  @P1 MUFU.LG2 R7, R7 ;  /* 0x0000000700071308 */ /* 0x000ea20000000c00 */
[----:B-1----:R-:W-:-:S02]  /*8c60*/  FMUL.FTZ R36, R4, R36 ;  /* 0x0000002404247220 */ /* 0x002fc40000410000 */
[C---:B------:R-:W-:Y:S02]  /*8c70*/  FMUL.FTZ R37, R4.reuse, R37 ;  /* 0x0000002504257220 */ /* 0x040fe40000410000 */
[C---:B------:R-:W-:Y:S02]  /*8c80*/  FMUL.FTZ R40, R4.reuse, R40 ;  /* 0x0000002804287220 */ /* 0x040fe40000410000 */
[C---:B------:R-:W-:Y:S01]  /*8c90*/  FMUL.FTZ R41, R4.reuse, R41 ;  /* 0x0000002904297220 */ /* 0x040fe20000410000 */
[----:B------:R-:W1:Y:S01]  /*8ca0*/  @P0 MUFU.LG2 R8, R8 ;  /* 0x0000000800080308 */ /* 0x000e620000000c00 */
[C---:B------:R-:W-:Y:S02]  /*8cb0*/  FMUL.FTZ R44, R4.reuse, R44 ;  /* 0x0000002c042c7220 */ /* 0x040fe40000410000 */
[C---:B------:R-:W-:Y:S02]  /*8cc0*/  FMUL.FTZ R45, R4.reuse, R45 ;  /* 0x0000002d042d7220 */ /* 0x040fe40000410000 */
[----:B------:R-:W-:-:S02]  /*8cd0*/  FMUL.FTZ R48, R4, R48 ;  /* 0x0000003004307220 */ /* 0x000fc40000410000 */
[C---:B------:R-:W-:Y:S02]  /*8ce0*/  FMUL.FTZ R49, R4.reuse, R49 ;  /* 0x0000003104317220 */ /* 0x040fe40000410000 */
[C---:B------:R-:W-:Y:S02]  /*8cf0*/  FMUL.FTZ R52, R4.reuse, R52 ;  /* 0x0000003404347220 */ /* 0x040fe40000410000 */
[C---:B------:R-:W-:Y:S02]  /*8d00*/  FMUL.FTZ R53, R4.reuse, R53 ;  /* 0x0000003504357220 */ /* 0x040fe40000410000 */
        /* <DEDUP_REMOVED lines=53> */
[----:B------:R-:W-:Y:S01]  /*9060*/  FMUL.FTZ R161, R4, R161 ;  /* 0x000000a104a17220 */ /* 0x000fe20000410000 */
[----:B------:R-:W-:Y:S01]  /*9070*/  @P0 MOV R4, 0x3f317218 ;  /* 0x3f31721800040802 */ /* 0x000fe20000000f00 */
[----:B--2---:R-:W-:Y:S02]  /*9080*/  @P1 FMUL.FTZ R7, R7, 0.69314718246459960938 ;  /* 0x3f31721807071820 */ /* 0x004fe40000410000 */
[----:B-1----:R-:W-:Y:S02]  /*9090*/  @P0 FMUL.FTZ R5, R8, 0.69314718246459960938 ;  /* 0x3f31721808050820 */ /* 0x002fe40000410000 */
[----:B------:R-:W-:-:S02]  /*90a0*/  @P0 FMUL.FTZ R4, R4, c[0x0][0x2d0] ;  /* 0x0000b40004040a20 */ /* 0x000fc40000410000 */
        /* <DEDUP_REMOVED lines=63> */
[----:B------:R-:W-:Y:S02]  /*94a0*/  FMUL.FTZ R163, R0, R163 ;  /* 0x000000a300a37220 */ /* 0x000fe40000410000 */
[----:B------:R-:W-:Y:S02]  /*94b0*/  @P1 FFMA.FTZ R14, R6, R3, R7 ;  /* 0x00000003060e1223 */ /* 0x000fe40000010007 */
[----:B------:R-:W-:-:S02]  /*94c0*/  @P0 FFMA.FTZ R15, R4, R2, R5 ;  /* 0x00000002040f0223 */ /* 0x000fc40000010005 */
.L_x_3:
[----:B------:R-:W-:Y:S05]  /*94d0*/  @P2 BRA `(.L_x_6) ;  /* 0x00001f6000002947 */ /* 0x000fea0003800000 */
[----:B------:R-:W1:Y:S01]  /*94e0*/  S2R R7, SR_TID.X ;  /* 0x0000000000077919 */ /* 0x000e620000002100 */
[----:B------:R-:W-:Y:S01]  /*94f0*/  IMAD R0, RZ, RZ, -UR11 ;  /* 0x8000000bff007e24 */ /* 0x000fe2000f8e02ff */
[----:B------:R-:W-:Y:S01]  /*9500*/  ULDC.64 UR4, c[0x0][0x4d0] ;  /* 0x0001340000047ab9 */ /* 0x000fe20000000a00 */
[----:B------:R-:W-:Y:S01]  /*9510*/  MOV R18, c[0x0][0x4e8] ;  /* 0x00013a0000127a02 */ /* 0x000fe20000000f00 */
[----:B------:R-:W2:Y:S01]  /*9520*/  S2R R9, SR_CTAID.Y ;  /* 0x0000000000097919 */ /* 0x000ea20000002600 */
[----:B------:R-:W-:Y:S01]  /*9530*/  UIMAD.WIDE.U32 UR8, UR11, UR4, URZ ;  /* 0x000000040b0872a5 */ /* 0x000fe2000f8e003f */
[----:B------:R-:W-:Y:S01]  /*9540*/  BSSY B0, `(.L_x_7) ;  /* 0x000012d000007945 */ /* 0x000fe20003800000 */
[----:B------:R-:W-:Y:S01]  /*9550*/  USHF.R.S32.HI UR6, URZ, 0x1f, UR11 ;  /* 0x0000001f3f067899 */ /* 0x000fe2000801140b */
[----:B------:R-:W3:Y:S01]  /*9560*/  S2R R10, SR_CTAID.Z ;  /* 0x00000000000a7919 */ /* 0x000ee20000002700 */
[----:B------:R-:W-:-:S02]  /*9570*/  ISETP.NE.AND P1, PT, R18, 0x1, PT ;  /* 0x000000011200780c */ /* 0x000fc40003f25270 */
[----:B------:R-:W-:Y:S01]  /*9580*/  IMAD.U32 R2, RZ, RZ, UR8 ;  /* 0x00000008ff027e24 */ /* 0x000fe2000f8e00ff */
[----:B------:R-:W-:Y:S01]  /*9590*/  MOV R3, UR9 ;  /* 0x0000000900037c02 */ /* 0x000fe20008000f00 */
[----:B------:R-:W-:Y:S01]  /*95a0*/  UIMAD UR7, UR6, UR4, URZ ;  /* 0x00000004060772a4 */ /* 0x000fe2000f8e023f */
[----:B------:R-:W4:Y:S03]  /*95b0*/  S2R R17, SR_CTAID.X ;  /* 0x0000000000117919 */ /* 0x000f260000002500 */
[----:B------:R-:W-:-:S03]  /*95c0*/  UIMAD UR7, UR11, UR5, UR7 ;  /* 0x000000050b0772a4 */ /* 0x000fc6000f8e0207 */
[----:B------:R-:W-:Y:S02]  /*95d0*/  ULDC.64 UR4, c[0x0][0x438] ;  /* 0x00010e0000047ab9 */ /* 0x000fe40000000a00 */
[----:B------:R-:W-:Y:S01]  /*95e0*/  UIMAD.WIDE.U32 UR14, UR11, UR4, URZ ;  /* 0x000000040b0e72a5 */ /* 0x000fe2000f8e003f */
[----:B-1----:R-:W-:Y:S01]  /*95f0*/  SHF.R.S32.HI R5, RZ, 0x1f, R7 ;  /* 0x0000001fff057819 */ /* 0x002fe20000011407 */
[----:B------:R-:W-:Y:S02]  /*9600*/  UIMAD UR4, UR6, UR4, URZ ;  /* 0x00000004060472a4 */ /* 0x000fe4000f8e023f */
[----:B------:R-:W-:Y:S01]  /*9610*/  UIADD3 UR7, UR9, UR7, URZ ;  /* 0x0000000709077290 */ /* 0x000fe2000fffe03f */
[----:B--2---:R-:W-:Y:S01]  /*9620*/  IMAD R9, R0, c[0x0][0x550], R9 ;  /* 0x0001540000097a24 */ /* 0x004fe200078e0209 */
[CC--:B------:R-:W-:Y:S01]  /*9630*/  LEA.HI R0, R5.reuse, R7.reuse, RZ, 0x5 ;  /* 0x0000000705007211 */ /* 0x0c0fe200078f28ff */
[----:B------:R-:W-:Y:S01]  /*9640*/  UIMAD UR4, UR11, UR5, UR4 ;  /* 0x000000050b0472a4 */ /* 0x000fe2000f8e0204 */
[----:B------:R-:W-:-:S02]  /*9650*/  LEA.HI R5, R5, R7, RZ, 0x2 ;  /* 0x0000000705057211 */ /* 0x000fc400078f10ff */
[----:B------:R-:W-:Y:S01]  /*9660*/  LOP3.LUT R4, R0, 0xffffffe0, RZ, 0xc0, !PT ;  /* 0xffffffe000047812 */ /* 0x000fe200078ec0ff */
[----:B------:R-:W-:Y:S01]  /*9670*/  UIADD3 UR4, UR15, UR4, URZ ;  /* 0x000000040f047290 */ /* 0x000fe2000fffe03f */
[--C-:B------:R-:W-:Y:S02]  /*9680*/  SHF.R.S32.HI R6, RZ, 0x5, R0.reuse ;  /* 0x00000005ff067819 */ /* 0x100fe40000011400 */
[----:B------:R-:W-:Y:S01]  /*9690*/  SHF.R.S32.HI R0, RZ, 0x1f, R0 ;  /* 0x0000001fff007819 */ /* 0x000fe20000011400 */
[----:B------:R-:W-:Y:S01]  /*96a0*/  IMAD.IADD R12, R7, 0x1, -R4 ;  /* 0x00000001070c7824 */ /* 0x000fe200078e0a04 */
[----:B------:R-:W-:Y:S01]  /*96b0*/  LOP3.LUT R3, R5, 0xfffffffc, RZ, 0xc0, !PT ;  /* 0xfffffffc05037812 */ /* 0x000fe200078ec0ff */
[----:B------:R-:W-:Y:S01]  /*96c0*/  IMAD.MOV.U32 R4, RZ, RZ, R2 ;  /* 0x000000ffff047224 */ /* 0x000fe200078e0002 */
[----:B------:R-:W-:Y:S01]  /*96d0*/  LEA.HI R0, R0, R6, RZ, 0x3 ;  /* 0x0000000600007211 */ /* 0x000fe200078f18ff */
[----:B------:R-:W-:Y:S01]  /*96e0*/  IMAD.U32 R5, RZ, RZ, UR7 ;  /* 0x00000007ff057e24 */ /* 0x000fe2000f8e00ff */
[----:B------:R-:W-:Y:S01]  /*96f0*/  IADD3 R7, -R3, R7, RZ ;  /* 0x0000000703077210 */ /* 0x000fe20007ffe1ff */
[----:B------:R-:W-:Y:S01]  /*9700*/  IMAD.U32 R3, RZ, RZ, UR15 ;  /* 0x0000000fff037e24 */ /* 0x000fe2000f8e00ff */
[----:B------:R-:W-:Y:S01]  /*9710*/  LOP3.LUT R0, R0, 0xffffff8, RZ, 0xc0, !PT ;  /* 0x0ffffff800007812 */ /* 0x000fe200078ec0ff */
[----:B---3--:R-:W-:Y:S01]  /*9720*/  IMAD.WIDE.U32 R4, R10, c[0x0][0x4d8], R4 ;  /* 0x000136000a047a25 */ /* 0x008fe200078e0004 */
[----:B------:R-:W-:-:S02]  /*9730*/  SHF.R.S32.HI R2, RZ, 0x1f, R12 ;  /* 0x0000001fff027819 */ /* 0x000fc4000001140c */
[----:B------:R-:W-:Y:S01]  /*9740*/  SHF.R.S32.HI R11, RZ, 0x1f, R10 ;  /* 0x0000001fff0b7819 */ /* 0x000fe2000001140a */
[----:B------:R-:W-:Y:S01]  /*9750*/  IMAD.IADD R8, R6, 0x1, -R0 ;  /* 0x0000000106087824 */ /* 0x000fe200078e0a00 */
[C---:B------:R-:W-:Y:S02]  /*9760*/  LEA.HI R0, R7.reuse, R7, RZ, 0x1 ;  /* 0x0000000707007211 */ /* 0x040fe400078f08ff */
[----:B------:R-:W-:Y:S01]  /*9770*/  LEA.HI R16, R2, R12, RZ, 0x2 ;  /* 0x0000000c02107211 */ /* 0x000fe200078f10ff */
[----:B------:R-:W-:Y:S01]  /*9780*/  IMAD.U32 R2, RZ, RZ, UR14 ;  /* 0x0000000eff027e24 */ /* 0x000fe2000f8e00ff */
[----:B------:R-:W-:Y:S02]  /*9790*/  LOP3.LUT R0, R0, 0x1ffffffe, RZ, 0xc0, !PT ;  /* 0x1ffffffe00007812 */ /* 0x000fe400078ec0ff */
[----:B------:R-:W-:Y:S02]  /*97a0*/  SHF.R.S32.HI R6, RZ, 0x2, R16 ;  /* 0x00000002ff067819 */ /* 0x000fe40000011410 */
[----:B------:R-:W-:Y:S01]  /*97b0*/  MOV R3, UR4 ;  /* 0x0000000400037c02 */ /* 0x000fe20008000f00 */
[----:B------:R-:W-:-:S02]  /*97c0*/  IMAD.IADD R0, R7, 0x1, -R0 ;  /* 0x0000000107007824 */ /* 0x000fc400078e0a00 */
[----:B------:R-:W-:Y:S02]  /*97d0*/  IMAD R13, R8, 0x10, R6 ;  /* 0x00000010080d7824 */ /* 0x000fe400078e0206 */
[C---:B------:R-:W-:Y:S02]  /*97e0*/  IMAD R8, R11.reuse, c[0x0][0x4d8], RZ ;  /* 0x000136000b087a24 */ /* 0x040fe400078e02ff */
[----:B------:R-:W-:Y:S01]  /*97f0*/  IMAD R7, R11, c[0x0][0x440], RZ ;  /* 0x000110000b077a24 */ /* 0x000fe200078e02ff */
[----:B------:R-:W-:Y:S01]  /*9800*/  LEA R0, R0, R13, 0x3 ;  /* 0x0000000d00007211 */ /* 0x000fe200078e18ff */
[C---:B------:R-:W-:Y:S02]  /*9810*/  IMAD R8, R10.reuse, c[0x0][0x4dc], R8 ;  /* 0x000137000a087a24 */ /* 0x040fe400078e0208 */
[C---:B------:R-:W-:Y:S02]  /*9820*/  IMAD R7, R10.reuse, c[0x0][0x444], R7 ;  /* 0x000111000a077a24 */ /* 0x040fe400078e0207 */
[----:B----4-:R-:W-:Y:S01]  /*9830*/  IMAD R6, R17, 0x80, R0 ;  /* 0x0000008011067824 */ /* 0x010fe200078e0200 */
[----:B------:R-:W-:Y:S01]  /*9840*/  SHF.R.S32.HI R0, RZ, 0x1f, R9 ;  /* 0x0000001fff007819 */ /* 0x000fe20000011409 */
[----:B------:R-:W-:-:S04]  /*9850*/  IMAD.WIDE.U32 R2, R10, c[0x0][0x440], R2 ;  /* 0x000110000a027a25 */ /* 0x000fc800078e0002 */
[----:B------:R-:W-:Y:S01]  /*9860*/  @P1 IMAD.HI.U32 R10, R6, c[0x0][0x4ec], RZ ;  /* 0x00013b00060a1a27 */ /* 0x000fe200078e00ff */
[----:B------:R-:W-:-:S03]  /*9870*/  IADD3 R3, R3, R7, RZ ;  /* 0x0000000703037210 */ /* 0x000fc60007ffe0ff */
[----:B------:R-:W-:Y:S02]  /*9880*/  IMAD.IADD R5, R5, 0x1, R8 ;  /* 0x0000000105057824 */ /* 0x000fe400078e0208 */
[----:B------:R-:W-:Y:S01]  /*9890*/  IMAD.MOV.U32 R8, RZ, RZ, R6 ;  /* 0x000000ffff087224 */ /* 0x000fe200078e0006 */
[----:B------:R-:W-:Y:S01]  /*98a0*/  @P1 SHF.R.U32.HI R8, RZ, c[0x0][0x4f0], R10 ;  /* 0x00013c00ff081a19 */ /* 0x000fe2000001160a */
[C---:B------:R-:W-:Y:S02]  /*98b0*/  IMAD R7, R0.reuse, c[0x0][0x4e0], RZ ;  /* 0x0001380000077a24 */ /* 0x040fe400078e02ff */
[----:B------:R-:W-:Y:S02]  /*98c0*/  IMAD R0, R0, c[0x0][0x448], RZ ;  /* 0x0001120000007a24 */ /* 0x000fe400078e02ff */
[----:B------:R-:W-:Y:S02]  /*98d0*/  IMAD R11, R9, c[0x0][0x4e4], R7 ;  /* 0x00013900090b7a24 */ /* 0x000fe400078e0207 */
[----:B------:R-:W-:-:S02]  /*98e0*/  IMAD.MOV R7, RZ, RZ, -R8 ;  /* 0x000000ffff077224 */ /* 0x000fc400078e0a08 */
[C---:B------:R-:W-:Y:S01]  /*98f0*/  IMAD R10, R9.reuse, c[0x0][0x44c], R0 ;  /* 0x00011300090a7a24 */ /* 0x040fe200078e0200 */
[----:B------:R-:W-:Y:S01]  /*9900*/  MOV R0, R6 ;  /* 0x0000000600007202 */ /* 0x000fe20000000f00 */
[----:B------:R-:W-:-:S04]  /*9910*/  IMAD.WIDE.U32 R2, R9, c[0x0][0x448], R2 ;  /* 0x0001120009027a25 */ /* 0x000fc800078e0002 */
[----:B------:R-:W-:-:S04]  /*9920*/  IMAD.WIDE.U32 R4, R9, c[0x0][0x4e0], R4 ;  /* 0x0001380009047a25 */ /* 0x000fc800078e0004 */
[----:B------:R-:W-:Y:S01]  /*9930*/  @P1 IMAD.HI.U32 R9, R6, c[0x0][0x4ec], RZ ;  /* 0x00013b0006091a27 */ /* 0x000fe200078e00ff */
[----:B------:R-:W-:Y:S01]  /*9940*/  BAR.SYNC.DEFER_BLOCKING 0x1, 0x100 ;  /* 0x0044000000007b1d */ /* 0x000fe20000010000 */
[----:B------:R-:W-:Y:S02]  /*9950*/  IADD3 R4, P0, R8, R4, RZ ;  /* 0x0000000408047210 */ /* 0x000fe40007f1e0ff */
[----:B------:R-:W-:Y:S01]  /*9960*/  IMAD R7, R7, c[0x0][0x4e8], R6 ;  /* 0x00013a0007077a24 */ /* 0x000fe200078e0206 */
[----:B------:R-:W-:Y:S01]  /*9970*/  @P1 SHF.R.U32.HI R0, RZ, c[0x0][0x4f0], R9 ;  /* 0x00013c00ff001a19 */ /* 0x000fe20000011609 */
[----:B------:R-:W-:Y:S01]  /*9980*/  IMAD.IADD R3, R3, 0x1, R10 ;  /* 0x0000000103037824 */ /* 0x000fe200078e020a */
[----:B------:R-:W-:Y:S02]  /*9990*/  SHF.R.S32.HI R10, RZ, 0x1f, R8 ;  /* 0x0000001fff0a7819 */ /* 0x000fe40000011408 */
[----:B------:R-:W-:Y:S01]  /*99a0*/  SHF.R.S32.HI R9, RZ, 0x1f, R7 ;  /* 0x0000001fff097819 */ /* 0x000fe20000011407 */
[----:B------:R-:W-:Y:S01]  /*99b0*/  IMAD.WIDE.U32 R2, R0, c[0x0][0x430], R2 ;  /* 0x00010c0000027a25 */ /* 0x000fe200078e0002 */
[----:B------:R-:W-:-:S02]  /*99c0*/  IADD3.X R5, R10, R5, R11, P0, !PT ;  /* 0x000000050a057210 */ /* 0x000fc400007fe40b */
[----:B------:R-:W-:Y:S01]  /*99d0*/  IADD3 R8, -R0, RZ, RZ ;  /* 0x000000ff00087210 */ /* 0x000fe20007ffe1ff */
[----:B------:R-:W-:Y:S01]  /*99e0*/  IMAD R9, R9, c[0x0][0x4c8], RZ ;  /* 0x0001320009097a24 */ /* 0x000fe200078e02ff */
[----:B------:R-:W-:Y:S01]  /*99f0*/  SHF.R.S32.HI R10, RZ, 0x1f, R0 ;  /* 0x0000001fff0a7819 */ /* 0x000fe20000011400 */
[----:B------:R-:W-:Y:S01]  /*9a00*/  IMAD.WIDE.U32 R4, R7, c[0x0][0x4c8], R4 ;  /* 0x0001320007047a25 */ /* 0x000fe200078e0004 */
[----:B------:R-:W-:-:S03]  /*9a10*/  LOP3.LUT P1, RZ, R12, 0x3, RZ, 0xc0, !PT ;  /* 0x000000030cff7812 */ /* 0x000fc6000782c0ff */
[----:B------:R-:W-:Y:S01]  /*9a20*/  IMAD R7, R7, c[0x0][0x4cc], R9 ;  /* 0x0001330007077a24 */ /* 0x000fe200078e0209 */
[----:B------:R-:W-:Y:S01]  /*9a30*/  LEA R9, P0, R4, c[0x0][0x4a8], 0x2 ;  /* 0x00012a0004097a11 */ /* 0x000fe200078010ff */
[----:B------:R-:W-:Y:S02]  /*9a40*/  IMAD R8, R8, c[0x0][0x4e8], R6 ;  /* 0x00013a0008087a24 */ /* 0x000fe400078e0206 */
[----:B------:R-:W-:Y:S01]  /*9a50*/  IMAD R6, R10, c[0x0][0x430], RZ ;  /* 0x00010c000a067a24 */ /* 0x000fe200078e02ff */
[----:B------:R-:W-:Y:S01]  /*9a60*/  LEA R10, R17, R13, 0x7 ;  /* 0x0000000d110a7211 */ /* 0x000fe200078e38ff */
[----:B------:R-:W-:Y:S02]  /*9a70*/  IMAD.IADD R5, R5, 0x1, R7 ;  /* 0x0000000105057824 */ /* 0x000fe400078e0207 */
[----:B------:R-:W-:Y:S01]  /*9a80*/  IMAD R0, R0, c[0x0][0x434], R6 ;  /* 0x00010d0000007a24 */ /* 0x000fe200078e0206 */
[----:B------:R-:W-:Y:S02]  /*9a90*/  SHF.R.S32.HI R6, RZ, 0x1f, R8 ;  /* 0x0000001fff067819 */ /* 0x000fe40000011408 */
[----:B------:R-:W-:Y:S01]  /*9aa0*/  LEA.HI.X R5, R4, c[0x0][0x4ac], R5, 0x2, P0 ;  /* 0x00012b0004057a11 */ /* 0x000fe200000f1405 */
[----:B------:R-:W-:Y:S01]  /*9ab0*/  IMAD.IADD R3, R3, 0x1, R0 ;  /* 0x0000000103037824 */ /* 0x000fe200078e0200 */
[----:B------:R-:W-:Y:S01]  /*9ac0*/  SHFL.IDX PT, R4, R9, 0x1, 0x1c1f ;  /* 0x003c1f0009047f89 */ /* 0x000fe200000e0000 */
[----:B------:R-:W-:-:S02]  /*9ad0*/  IMAD R0, R6, c[0x0][0x428], RZ ;  /* 0x00010a0006007a24 */ /* 0x000fc400078e02ff */
[C---:B------:R-:W-:Y:S01]  /*9ae0*/  IMAD.WIDE.U32 R2, R8.reuse, c[0x0][0x428], R2 ;  /* 0x00010a0008027a25 */ /* 0x040fe200078e0002 */
[----:B------:R1:W-:Y:S03]  /*9af0*/  SHFL.IDX PT, R6, R9, RZ, 0x1c1f ;  /* 0x001c1fff09067589 */ /* 0x0003e600000e0000 */
[----:B------:R-:W-:Y:S01]  /*9b00*/  IMAD R0, R8, c[0x0][0x42c], R0 ;  /* 0x00010b0008007a24 */ /* 0x000fe200078e0200 */
[----:B------:R-:W2:Y:S01]  /*9b10*/  SHFL.IDX PT, R7, R5, RZ, 0x1c1f ;  /* 0x001c1fff05077589 */ /* 0x000ea200000e0000 */
[----:B------:R-:W-:-:S03]  /*9b20*/  IADD3 R8, R10, 0x8, RZ ;  /* 0x000000080a087810 */ /* 0x000fc60007ffe0ff */
[----:B------:R-:W3:Y:S01]  /*9b30*/  SHFL.IDX PT, R5, R5, 0x1, 0x1c1f ;  /* 0x003c1f0005057f89 */ /* 0x000ee200000e0000 */
[----:B------:R-:W-:Y:S01]  /*9b40*/  IADD3 R0, R3, R0, RZ ;  /* 0x0000000003007210 */ /* 0x000fe20007ffe0ff */
[----:B-1----:R-:W-:Y:S01]  /*9b50*/  IMAD R9, R18, c[0x0][0x388], RZ ;  /* 0x0000e20012097a24 */ /* 0x002fe200078e02ff */
[----:B------:R-:W-:-:S04]  /*9b60*/  LEA R18, P0, R2, c[0x0][0x400], 0x2 ;  /* 0x0001000002127a11 */ /* 0x000fc800078010ff */
[-C--:B------:R-:W-:Y:S02]  /*9b70*/  ISETP.GE.OR P2, PT, R10, R9.reuse, P1 ;  /* 0x000000090a00720c */ /* 0x080fe40000f46670 */
[-C--:B------:R-:W-:Y:S02]  /*9b80*/  ISETP.GE.OR P1, PT, R8, R9.reuse, P1 ;  /* 0x000000090800720c */ /* 0x080fe40000f26670 */
[----:B------:R-:W-:Y:S02]  /*9b90*/  LEA.HI.X R17, R2, c[0x0][0x404], R0, 0x2, P0 ;  /* 0x0001010002117a11 */ /* 0x000fe400000f1400 */
[----:B------:R-:W-:Y:S01]  /*9ba0*/  LOP3.LUT R0, R16, 0x7ffffffc, RZ, 0xc0, !PT ;  /* 0x7ffffffc10007812 */ /* 0x000fe200078ec0ff */
[----:B------:R1:W4:Y:S01]  /*9bb0*/  SHFL.IDX PT, R2, R18, RZ, 0x1c1f ;  /* 0x001c1fff12027589 */ /* 0x00032200000e0000 */
[----:B------:R-:W-:-:S03]  /*9bc0*/  ISETP.GE.AND P0, PT, R8, R9, PT ;  /* 0x000000090800720c */ /* 0x000fc60003f06270 */
[----:B------:R-:W-:Y:S01]  /*9bd0*/  IMAD.IADD R0, R12, 0x1, -R0 ;  /* 0x000000010c007824 */ /* 0x000fe200078e0a00 */
[----:B------:R1:W1:Y:S04]  /*9be0*/  SHFL.IDX PT, R3, R17, RZ, 0x1c1f ;  /* 0x001c1fff11037589 */ /* 0x00026800000e0000 */
[----:B--2---:R2:W-:Y:S01]  /*9bf0*/  @!P2 ST.E [R6.64], R14 ;  /* 0x0000000e0600a985 */ /* 0x0045e2000c10190c */
[----:B------:R-:W-:-:S03]  /*9c00*/  SHF.L.U32 R0, R0, 0x1, RZ ;  /* 0x0000000100007819 */ /* 0x000fc600000006ff */
[----:B---3--:R2:W-:Y:S01]  /*9c10*/  @!P1 ST.E [R4.64], R15 ;  /* 0x0000000f04009985 */ /* 0x0085e2000c10190c */
[----:B------:R-:W-:-:S13]  /*9c20*/  ISETP.GE.AND P1, PT, R10, R9, PT ;  /* 0x000000090a00720c */ /* 0x000fda0003f26270 */
[----:B------:R-:W-:Y:S05]  /*9c30*/  @P1 BRA `(.L_x_8) ;  /* 0x00000bd000001947 */ /* 0x000fea0003800000 */
[C---:B----4-:R-:W-:Y:S02]  /*9c40*/  ISETP.GE.AND P2, PT, R0.reuse, c[0x0][0x3c8], PT ;  /* 0x0000f20000007a0c */ /* 0x050fe40003f46270 */
[C---:B--2---:R-:W-:Y:S02]  /*9c50*/  IADD3 R5, R0.reuse, 0x8, RZ ;  /* 0x0000000800057810 */ /* 0x044fe40007ffe0ff */
[----:B------:R-:W-:Y:S02]  /*9c60*/  IADD3 R4, R0, 0x10, RZ ;  /* 0x0000001000047810 */ /* 0x000fe40007ffe0ff */
[----:B------:R-:W-:Y:S02]  /*9c70*/  ISETP.GE.AND P6, PT, R5, c[0x0][0x3c8], PT ;  /* 0x0000f20005007a0c */ /* 0x000fe40003fc6270 */
[----:B------:R-:W-:Y:S02]  /*9c80*/  ISETP.GE.AND P1, PT, R4, c[0x0][0x3c8], PT ;  /* 0x0000f20004007a0c */ /* 0x000fe40003f26270 */
[----:B------:R-:W-:-:S02]  /*9c90*/  IADD3 R8, R0, 0x18, RZ ;  /* 0x0000001800087810 */ /* 0x000fc40007ffe0ff */
[C---:B------:R-:W-:Y:S01]  /*9ca0*/  IADD3 R10, R0.reuse, 0x20, RZ ;  /* 0x00000020000a7810 */ /* 0x040fe20007ffe0ff */
[C---:B-1----:R-:W-:Y:S01]  /*9cb0*/  @!P2 IMAD.WIDE R6, R0.reuse, 0x4, R2 ;  /* 0x000000040006a825 */ /* 0x042fe200078e0202 */
[C---:B------:R-:W-:Y:S02]  /*9cc0*/  IADD3 R11, R0.reuse, 0x28, RZ ;  /* 0x00000028000b7810 */ /* 0x040fe40007ffe0ff */
[----:B------:R-:W-:Y:S02]  /*9cd0*/  IADD3 R9, R0, 0x30, RZ ;  /* 0x0000003000097810 */ /* 0x000fe40007ffe0ff */
[----:B------:R1:W-:Y:S01]  /*9ce0*/  @!P2 ST.E.64 [R6.64], R36 ;  /* 0x000000240600a985 */ /* 0x0003e2000c101b0c */
[----:B------:R-:W-:Y:S02]  /*9cf0*/  ISETP.GE.AND P5, PT, R8, c[0x0][0x3c8], PT ;  /* 0x0000f20008007a0c */ /* 0x000fe40003fa6270 */
[----:B------:R-:W-:Y:S02]  /*9d00*/  @!P1 LEA.HI R4, R4, R4, RZ, 0x1 ;  /* 0x0000000404049211 */ /* 0x000fe400078f08ff */
[----:B------:R-:W-:-:S02]  /*9d10*/  ISETP.GE.AND P4, PT, R10, c[0x0][0x3c8], PT ;  /* 0x0000f2000a007a0c */ /* 0x000fc40003f86270 */
[----:B------:R-:W-:Y:S02]  /*9d20*/  @!P1 LOP3.LUT R4, R4, 0xfffffffe, RZ, 0xc0, !PT ;  /* 0xfffffffe04049812 */ /* 0x000fe400078ec0ff */
[----:B------:R-:W-:Y:S02]  /*9d30*/  ISETP.GE.AND P3, PT, R11, c[0x0][0x3c8], PT ;  /* 0x0000f2000b007a0c */ /* 0x000fe40003f66270 */
[----:B------:R-:W-:Y:S02]  /*9d40*/  ISETP.GE.AND P2, PT, R9, c[0x0][0x3c8], PT ;  /* 0x0000f20009007a0c */ /* 0x000fe40003f46270 */
[C---:B------:R-:W-:Y:S02]  /*9d50*/  IADD3 R13, R0.reuse, 0x38, RZ ;  /* 0x00000038000d7810 */ /* 0x040fe40007ffe0ff */
[----:B------:R-:W-:Y:S02]  /*9d60*/  IADD3 R12, R0, 0x40, RZ ;  /* 0x00000040000c7810 */ /* 0x000fe40007ffe0ff */
[----:B-1----:R-:W-:Y:S01]  /*9d70*/  @!P6 LEA.HI R6, R5, R5, RZ, 0x1 ;  /* 0x000000050506e211 */ /* 0x002fe200078f08ff */
[----:B------:R-:W-:-:S03]  /*9d80*/  @!P1 IMAD.WIDE R4, R4, 0x4, R2 ;  /* 0x0000000404049825 */ /* 0x000fc600078e0202 */
[----:B------:R-:W-:-:S05]  /*9d90*/  @!P6 LOP3.LUT R6, R6, 0xfffffffe, RZ, 0xc0, !PT ;  /* 0xfffffffe0606e812 */ /* 0x000fca00078ec0ff */
[----:B------:R-:W-:-:S05]  /*9da0*/  @!P6 IMAD.WIDE R6, R6, 0x4, R2 ;  /* 0x000000040606e825 */ /* 0x000fca00078e0202 */
[----:B------:R1:W-:Y:S01]  /*9db0*/  @!P6 ST.E.64 [R6.64], R40 ;  /* 0x000000280600e985 */ /* 0x0003e2000c101b0c */
[----:B------:R-:W-:-:S03]  /*9dc0*/  ISETP.GE.AND P6, PT, R13, c[0x0][0x3c8], PT ;  /* 0x0000f2000d007a0c */ /* 0x000fc60003fc6270 */
[----:B------:R2:W-:Y:S01]  /*9dd0*/  @!P1 ST.E.64 [R4.64], R44 ;  /* 0x0000002c04009985 */ /* 0x0005e2000c101b0c */
[----:B------:R-:W-:Y:S02]  /*9de0*/  ISETP.GE.AND P1, PT, R12, c[0x0][0x3c8], PT ;  /* 0x0000f2000c007a0c */ /* 0x000fe40003f26270 */
[----:B-1----:R-:W-:Y:S02]  /*9df0*/  @!P4 LEA.HI R7, R10, R10, RZ, 0x1 ;  /* 0x0000000a0a07c211 */ /* 0x002fe400078f08ff */
[----:B------:R-:W-:Y:S02]  /*9e00*/  @!P3 LEA.HI R6, R11, R11, RZ, 0x1 ;  /* 0x0000000b0b06b211 */ /* 0x000fe400078f08ff */
[----:B--2---:R-:W-:Y:S02]  /*9e10*/  @!P5 LEA.HI R4, R8, R8, RZ, 0x1 ;  /* 0x000000080804d211 */ /* 0x004fe400078f08ff */
[----:B------:R-:W-:Y:S02]  /*9e20*/  @!P2 LEA.HI R5, R9, R9, RZ, 0x1 ;  /* 0x000000090905a211 */ /* 0x000fe400078f08ff */
[----:B------:R-:W-:-:S02]  /*9e30*/  @!P5 LOP3.LUT R4, R4, 0xfffffffe, RZ, 0xc0, !PT ;  /* 0xfffffffe0404d812 */ /* 0x000fc400078ec0ff */
[----:B------:R-:W-:Y:S02]  /*9e40*/  @!P4 LOP3.LUT R7, R7, 0xfffffffe, RZ, 0xc0, !PT ;  /* 0xfffffffe0707c812 */ /* 0x000fe400078ec0ff */
[----:B------:R-:W-:Y:S01]  /*9e50*/  @!P3 LOP3.LUT R6, R6, 0xfffffffe, RZ, 0xc0, !PT ;  /* 0xfffffffe0606b812 */ /* 0x000fe200078ec0ff */
[----:B------:R-:W-:Y:S01]  /*9e60*/  @!P5 IMAD.WIDE R10, R4, 0x4, R2 ;  /* 0x00000004040ad825 */ /* 0x000fe200078e0202 */
[----:B------:R-:W-:-:S03]  /*9e70*/  @!P2 LOP3.LUT R5, R5, 0xfffffffe, RZ, 0xc0, !PT ;  /* 0xfffffffe0505a812 */ /* 0x000fc600078ec0ff */
[--C-:B------:R-:W-:Y:S01]  /*9e80*/  @!P4 IMAD.WIDE R8, R7, 0x4, R2.reuse ;  /* 0x000000040708c825 */ /* 0x100fe200078e0202 */
[----:B------:R1:W-:Y:S03]  /*9e90*/  @!P5 ST.E.64 [R10.64], R48 ;  /* 0x000000300a00d985 */ /* 0x0003e6000c101b0c */
[--C-:B------:R-:W-:Y:S01]  /*9ea0*/  @!P3 IMAD.WIDE R6, R6, 0x4, R2.reuse ;  /* 0x000000040606b825 */ /* 0x100fe200078e0202 */
[----:B------:R2:W-:Y:S03]  /*9eb0*/  @!P4 ST.E.64 [R8.64], R52 ;  /* 0x000000340800c985 */ /* 0x0005e6000c101b0c */
[----:B------:R-:W-:Y:S01]  /*9ec0*/  @!P2 IMAD.WIDE R4, R5, 0x4, R2 ;  /* 0x000000040504a825 */ /* 0x000fe200078e0202 */
[----:B------:R3:W-:Y:S04]  /*9ed0*/  @!P3 ST.E.64 [R6.64], R56 ;  /* 0x000000380600b985 */ /* 0x0007e8000c101b0c */
[----:B------:R4:W-:Y:S01]  /*9ee0*/  @!P2 ST.E.64 [R4.64], R60 ;  /* 0x0000003c0400a985 */ /* 0x0009e2000c101b0c */
[----:B-1----:R-:W-:-:S02]  /*9ef0*/  IADD3 R10, R0, 0x58, RZ ;  /* 0x00000058000a7810 */ /* 0x002fc40007ffe0ff */
[C---:B------:R-:W-:Y:S02]  /*9f00*/  IADD3 R11, R0.reuse, 0x60, RZ ;  /* 0x00000060000b7810 */ /* 0x040fe40007ffe0ff */
[C---:B--2---:R-:W-:Y:S02]  /*9f10*/  IADD3 R8, R0.reuse, 0x48, RZ ;  /* 0x0000004800087810 */ /* 0x044fe40007ffe0ff */
[----:B------:R-:W-:Y:S02]  /*9f20*/  IADD3 R9, R0, 0x50, RZ ;  /* 0x0000005000097810 */ /* 0x000fe40007ffe0ff */
[----:B---3--:R-:W-:Y:S02]  /*9f30*/  @!P6 LEA.HI R6, R13, R13, RZ, 0x1 ;  /* 0x0000000d0d06e211 */ /* 0x008fe400078f08ff */
[----:B------:R-:W-:Y:S02]  /*9f40*/  ISETP.GE.AND P5, PT, R8, c[0x0][0x3c8], PT ;  /* 0x0000f20008007a0c */ /* 0x000fe40003fa6270 */
[----:B----4-:R-:W-:-:S02]  /*9f50*/  @!P1 LEA.HI R4, R12, R12, RZ, 0x1 ;  /* 0x0000000c0c049211 */ /* 0x010fc400078f08ff */
[----:B------:R-:W-:Y:S02]  /*9f60*/  @!P6 LOP3.LUT R6, R6, 0xfffffffe, RZ, 0xc0, !PT ;  /* 0xfffffffe0606e812 */ /* 0x000fe400078ec0ff */
[----:B------:R-:W-:Y:S02]  /*9f70*/  ISETP.GE.AND P4, PT, R9, c[0x0][0x3c8], PT ;  /* 0x0000f20009007a0c */ /* 0x000fe40003f86270 */
[----:B------:R-:W-:Y:S01]  /*9f80*/  @!P1 LOP3.LUT R4, R4, 0xfffffffe, RZ, 0xc0, !PT ;  /* 0xfffffffe04049812 */ /* 0x000fe200078ec0ff */
[--C-:B------:R-:W-:Y:S01]  /*9f90*/  @!P6 IMAD.WIDE R6, R6, 0x4, R2.reuse ;  /* 0x000000040606e825 */ /* 0x100fe200078e0202 */
[----:B------:R-:W-:Y:S02]  /*9fa0*/  ISETP.GE.AND P3, PT, R10, c[0x0][0x3c8], PT ;  /* 0x0000f2000a007a0c */ /* 0x000fe40003f66270 */
[----:B------:R-:W-:Y:S01]  /*9fb0*/  ISETP.GE.AND P2, PT, R11, c[0x0][0x3c8], PT ;  /* 0x0000f2000b007a0c */ /* 0x000fe20003f46270 */
[----:B------:R-:W-:Y:S01]  /*9fc0*/  @!P1 IMAD.WIDE R4, R4, 0x4, R2 ;  /* 0x0000000404049825 */ /* 0x000fe200078e0202 */
[----:B------:R1:W-:Y:S01]  /*9fd0*/  @!P6 ST.E.64 [R6.64], R64 ;  /* 0x000000400600e985 */ /* 0x0003e2000c101b0c */
[----:B------:R-:W-:-:S02]  /*9fe0*/  IADD3 R13, R0, 0x68, RZ ;  /* 0x00000068000d7810 */ /* 0x000fc40007ffe0ff */
[----:B------:R-:W-:Y:S01]  /*9ff0*/  IADD3 R12, R0, 0x70, RZ ;  /* 0x00000070000c7810 */ /* 0x000fe20007ffe0ff */
[----:B------:R2:W-:Y:S01]  /*a000*/  @!P1 ST.E.64 [R4.64], R68 ;  /* 0x0000004404009985 */ /* 0x0005e2000c101b0c */
[----:B------:R-:W-:Y:S02]  /*a010*/  ISETP.GE.AND P6, PT, R13, c[0x0][0x3c8], PT ;  /* 0x0000f2000d007a0c */ /* 0x000fe40003fc6270 */
[----:B------:R-:W-:Y:S02]  /*a020*/  ISETP.GE.AND P1, PT, R12, c[0x0][0x3c8], PT ;  /* 0x0000f2000c007a0c */ /* 0x000fe40003f26270 */
[----:B-1----:R-:W-:Y:S02]  /*a030*/  @!P4 LEA.HI R7, R9, R9, RZ, 0x1 ;  /* 0x000000090907c211 */ /* 0x002fe400078f08ff */
[----:B------:R-:W-:Y:S02]  /*a040*/  @!P3 LEA.HI R6, R10, R10, RZ, 0x1 ;  /* 0x0000000a0a06b211 */ /* 0x000fe400078f08ff */
[----:B--2---:R-:W-:-:S02]  /*a050*/  @!P5 LEA.HI R4, R8, R8, RZ, 0x1 ;  /* 0x000000080804d211 */ /* 0x004fc400078f08ff */
[----:B------:R-:W-:Y:S02]  /*a060*/  @!P2 LEA.HI R5, R11, R11, RZ, 0x1 ;  /* 0x0000000b0b05a211 */ /* 0x000fe400078f08ff */
[----:B------:R-:W-:Y:S02]  /*a070*/  @!P5 LOP3.LUT R4, R4, 0xfffffffe, RZ, 0xc0, !PT ;  /* 0xfffffffe0404d812 */ /* 0x000fe400078ec0ff */
        /* <DEDUP_REMOVED lines=18> */
[----:B------:R-:W-:Y:S02]  /*a1a0*/  ISETP.GE.AND P4, PT, R9, c[0x0][0x3c8], PT ;  /* 0x0000f20009007a0c */ /* 0x000fe40003f86270 */
[----:B------:R-:W-:Y:S02]  /*a1b0*/  @!P6 LOP3.LUT R6, R6, 0xfffffffe, RZ, 0xc0, !PT ;  /* 0xfffffffe0606e812 */ /* 0x000fe400078ec0ff */
[----:B------:R-:W-:Y:S02]  /*a1c0*/  @!P1 LOP3.LUT R4, R4, 0xfffffffe, RZ, 0xc0, !PT ;  /* 0xfffffffe04049812 */ /* 0x000fe400078ec0ff */
[----:B------:R-:W-:Y:S01]  /*a1d0*/  ISETP.GE.AND P3, PT, R10, c[0x0][0x3c8], PT ;  /* 0x0000f2000a007a0c */ /* 0x000fe20003f66270 */
[--C-:B------:R-:W-:Y:S01]  /*a1e0*/  @!P6 IMAD.WIDE R6, R6, 0x4, R2.reuse ;  /* 0x000000040606e825 */ /* 0x100fe200078e0202 */
[----:B------:R-:W-:Y:S02]  /*a1f0*/  ISETP.GE.AND P2, PT, R11, c[0x0][0x3c8], PT ;  /* 0x0000f2000b007a0c */ /* 0x000fe40003f46270 */
[----:B------:R-:W-:Y:S01]  /*a200*/  IADD3 R12, R0, 0x98, RZ ;  /* 0x00000098000c7810 */ /* 0x000fe20007ffe0ff */
[----:B------:R-:W-:Y:S01]  /*a210*/  @!P1 IMAD.WIDE R4, R4, 0x4, R2 ;  /* 0x0000000404049825 */ /* 0x000fe200078e0202 */
[----:B------:R1:W-:Y:S01]  /*a220*/  @!P6 ST.E.64 [R6.64], R88 ;  /* 0x000000580600e985 */ /* 0x0003e2000c101b0c */
[----:B------:R-:W-:-:S03]  /*a230*/  IADD3 R13, R0, 0xa0, RZ ;  /* 0x000000a0000d7810 */ /* 0x000fc60007ffe0ff */
[----:B------:R2:W-:Y:S01]  /*a240*/  @!P1 ST.E.64 [R4.64], R92 ;  /* 0x0000005c04009985 */ /* 0x0005e2000c101b0c */
[----:B------:R-:W-:Y:S02]  /*a250*/  ISETP.GE.AND P1, PT, R12, c[0x0][0x3c8], PT ;  /* 0x0000f2000c007a0c */ /* 0x000fe40003f26270 */
[----:B------:R-:W-:Y:S02]  /*a260*/  ISETP.GE.AND P6, PT, R13, c[0x0][0x3c8], PT ;  /* 0x0000f2000d007a0c */ /* 0x000fe40003fc6270 */
[----:B-1----:R-:W-:Y:S02]  /*a270*/  @!P4 LEA.HI R7, R9, R9, RZ, 0x1 ;  /* 0x000000090907c211 */ /* 0x002fe400078f08ff */
[----:B------:R-:W-:Y:S02]  /*a280*/  @!P3 LEA.HI R6, R10, R10, RZ, 0x1 ;  /* 0x0000000a0a06b211 */ /* 0x000fe400078f08ff */
[----:B--2---:R-:W-:Y:S02]  /*a290*/  @!P5 LEA.HI R4, R8, R8, RZ, 0x1 ;  /* 0x000000080804d211 */ /* 0x004fe400078f08ff */
[----:B------:R-:W-:-:S02]  /*a2a0*/  @!P4 LOP3.LUT R7, R7, 0xfffffffe, RZ, 0xc0, !PT ;  /* 0xfffffffe0707c812 */ /* 0x000fc400078ec0ff */
[----:B------:R-:W-:Y:S02]  /*a2b0*/  @!P5 LOP3.LUT R4, R4, 0xfffffffe, RZ, 0xc0, !PT ;  /* 0xfffffffe0404d812 */ /* 0x000fe400078ec0ff */
[----:B------:R-:W-:Y:S02]  /*a2c0*/  @!P2 LEA.HI R5, R11, R11, RZ, 0x1 ;  /* 0x0000000b0b05a211 */ /* 0x000fe400078f08ff */
        /* <DEDUP_REMOVED lines=12> */
[----:B--2---:R-:W-:Y:S02]  /*a390*/  IADD3 R7, R0, 0xa8, RZ ;  /* 0x000000a800077810 */ /* 0x004fe40007ffe0ff */
[----:B------:R-:W-:Y:S02]  /*a3a0*/  @!P6 LEA.HI R6, R13, R13, RZ, 0x1 ;  /* 0x0000000d0d06e211 */ /* 0x000fe400078f08ff */
[----:B---3--:R-:W-:Y:S02]  /*a3b0*/  @!P1 LEA.HI R4, R12, R12, RZ, 0x1 ;  /* 0x0000000c0c049211 */ /* 0x008fe400078f08ff */
[----:B------:R-:W-:Y:S02]  /*a3c0*/  ISETP.GE.AND P5, PT, R7, c[0x0][0x3c8], PT ;  /* 0x0000f20007007a0c */ /* 0x000fe40003fa6270 */
[----:B------:R-:W-:-:S02]  /*a3d0*/  @!P1 LOP3.LUT R4, R4, 0xfffffffe, RZ, 0xc0, !PT ;  /* 0xfffffffe04049812 */ /* 0x000fc400078ec0ff */
[C---:B----4-:R-:W-:Y:S02]  /*a3e0*/  IADD3 R10, R0.reuse, 0xc0, RZ ;  /* 0x000000c0000a7810 */ /* 0x050fe40007ffe0ff */
[----:B------:R-:W-:Y:S01]  /*a3f0*/  IADD3 R12, R0, 0xc8, RZ ;  /* 0x000000c8000c7810 */ /* 0x000fe20007ffe0ff */
[----:B------:R-:W-:Y:S01]  /*a400*/  @!P1 IMAD.WIDE R4, R4, 0x4, R2 ;  /* 0x0000000404049825 */ /* 0x000fe200078e0202 */
[----:B------:R-:W-:Y:S02]  /*a410*/  ISETP.GE.AND P4, PT, R8, c[0x0][0x3c8], PT ;  /* 0x0000f20008007a0c */ /* 0x000fe40003f86270 */
[----:B------:R-:W-:Y:S02]  /*a420*/  ISETP.GE.AND P3, PT, R9, c[0x0][0x3c8], PT ;  /* 0x0000f20009007a0c */ /* 0x000fe40003f66270 */
[----:B------:R-:W-:Y:S01]  /*a430*/  @!P6 LOP3.LUT R6, R6, 0xfffffffe, RZ, 0xc0, !PT ;  /* 0xfffffffe0606e812 */ /* 0x000fe200078ec0ff */
[----:B------:R1:W-:Y:S01]  /*a440*/  @!P1 ST.E.64 [R4.64], R112 ;  /* 0x0000007004009985 */ /* 0x0003e2000c101b0c */
[----:B------:R-:W-:-:S02]  /*a450*/  ISETP.GE.AND P2, PT, R10, c[0x0][0x3c8], PT ;  /* 0x0000f2000a007a0c */ /* 0x000fc40003f46270 */
[----:B------:R-:W-:-:S13]  /*a460*/  ISETP.GE.AND P1, PT, R12, c[0x0][0x3c8], PT ;  /* 0x0000f2000c007a0c */ /* 0x000fda0003f26270 */
[----:B------:R-:W-:-:S04]  /*a470*/  @!P1 LEA.HI R12, R12, R12, RZ, 0x1 ;  /* 0x0000000c0c0c9211 */ /* 0x000fc800078f08ff */
[----:B------:R-:W-:Y:S01]  /*a480*/  @!P1 LOP3.LUT R12, R12, 0xfffffffe, RZ, 0xc0, !PT ;  /* 0xfffffffe0c0c9812 */ /* 0x000fe200078ec0ff */
[----:B-1----:R-:W-:Y:S01]  /*a490*/  @!P6 IMAD.WIDE R4, R6, 0x4, R2 ;  /* 0x000000040604e825 */ /* 0x002fe200078e0202 */
[----:B------:R-:W-:Y:S02]  /*a4a0*/  @!P5 LEA.HI R6, R7, R7, RZ, 0x1 ;  /* 0x000000070706d211 */ /* 0x000fe400078f08ff */
[----:B------:R-:W-:Y:S02]  /*a4b0*/  @!P2 LEA.HI R7, R10, R10, RZ, 0x1 ;  /* 0x0000000a0a07a211 */ /* 0x000fe400078f08ff */
[----:B------:R1:W-:Y:S01]  /*a4c0*/  @!P6 ST.E.64 [R4.64], R116 ;  /* 0x000000740400e985 */ /* 0x0003e2000c101b0c */
[----:B------:R-:W-:Y:S02]  /*a4d0*/  @!P5 LOP3.LUT R6, R6, 0xfffffffe, RZ, 0xc0, !PT ;  /* 0xfffffffe0606d812 */ /* 0x000fe400078ec0ff */
[----:B------:R-:W-:Y:S02]  /*a4e0*/  @!P2 LOP3.LUT R7, R7, 0xfffffffe, RZ, 0xc0, !PT ;  /* 0xfffffffe0707a812 */ /* 0x000fe400078ec0ff */
[----:B-1----:R-:W-:-:S02]  /*a4f0*/  @!P4 LEA.HI R5, R8, R8, RZ, 0x1 ;  /* 0x000000080805c211 */ /* 0x002fc400078f08ff */
[----:B------:R-:W-:Y:S02]  /*a500*/  @!P3 LEA.HI R4, R9, R9, RZ, 0x1 ;  /* 0x000000090904b211 */ /* 0x000fe400078f08ff */
[----:B------:R-:W-:Y:S02]  /*a510*/  @!P4 LOP3.LUT R8, R5, 0xfffffffe, RZ, 0xc0, !PT ;  /* 0xfffffffe0508c812 */ /* 0x000fe400078ec0ff */
[----:B------:R-:W-:Y:S01]  /*a520*/  @!P3 LOP3.LUT R10, R4, 0xfffffffe, RZ, 0xc0, !PT ;  /* 0xfffffffe040ab812 */ /* 0x000fe200078ec0ff */
[----:B------:R-:W-:-:S04]  /*a530*/  @!P5 IMAD.WIDE R4, R6, 0x4, R2 ;  /* 0x000000040604d825 */ /* 0x000fc800078e0202 */
[--C-:B------:R-:W-:Y:S01]  /*a540*/  @!P4 IMAD.WIDE R8, R8, 0x4, R2.reuse ;  /* 0x000000040808c825 */ /* 0x100fe200078e0202 */
[----:B------:R1:W-:Y:S03]  /*a550*/  @!P5 ST.E.64 [R4.64], R120 ;  /* 0x000000780400d985 */ /* 0x0003e6000c101b0c */
[--C-:B------:R-:W-:Y:S01]  /*a560*/  @!P3 IMAD.WIDE R10, R10, 0x4, R2.reuse ;  /* 0x000000040a0ab825 */ /* 0x100fe200078e0202 */
[----:B------:R2:W-:Y:S03]  /*a570*/  @!P4 ST.E.64 [R8.64], R124 ;  /* 0x0000007c0800c985 */ /* 0x0005e6000c101b0c */
[--C-:B------:R-:W-:Y:S01]  /*a580*/  @!P2 IMAD.WIDE R6, R7, 0x4, R2.reuse ;  /* 0x000000040706a825 */ /* 0x100fe200078e0202 */
[----:B------:R-:W-:Y:S04]  /*a590*/  @!P3 ST.E.64 [R10.64], R128 ;  /* 0x000000800a00b985 */ /* 0x000fe8000c101b0c */
[----:B------:R3:W-:Y:S01]  /*a5a0*/  @!P2 ST.E.64 [R6.64], R132 ;  /* 0x000000840600a985 */ /* 0x0007e2000c101b0c */
[----:B-1----:R-:W-:Y:S01]  /*a5b0*/  @!P1 IMAD.WIDE R4, R12, 0x4, R2 ;  /* 0x000000040c049825 */ /* 0x002fe200078e0202 */
[----:B--2---:R-:W-:-:S04]  /*a5c0*/  IADD3 R9, R0, 0xd0, RZ ;  /* 0x000000d000097810 */ /* 0x004fc80007ffe0ff */
[----:B------:R1:W-:Y:S01]  /*a5d0*/  @!P1 ST.E.64 [R4.64], R136 ;  /* 0x0000008804009985 */ /* 0x0003e2000c101b0c */
[----:B------:R-:W-:Y:S02]  /*a5e0*/  IADD3 R8, R0, 0xd8, RZ ;  /* 0x000000d800087810 */ /* 0x000fe40007ffe0ff */
[----:B------:R-:W-:Y:S02]  /*a5f0*/  ISETP.GE.AND P6, PT, R9, c[0x0][0x3c8], PT ;  /* 0x0000f20009007a0c */ /* 0x000fe40003fc6270 */
[----:B------:R-:W-:Y:S02]  /*a600*/  ISETP.GE.AND P5, PT, R8, c[0x0][0x3c8], PT ;  /* 0x0000f20008007a0c */ /* 0x000fe40003fa6270 */
[C---:B---3--:R-:W-:Y:S02]  /*a610*/  IADD3 R7, R0.reuse, 0xe0, RZ ;  /* 0x000000e000077810 */ /* 0x048fe40007ffe0ff */
[----:B------:R-:W-:Y:S02]  /*a620*/  IADD3 R6, R0, 0xe8, RZ ;  /* 0x000000e800067810 */ /* 0x000fe40007ffe0ff */
[----:B------:R-:W-:-:S02]  /*a630*/  ISETP.GE.AND P4, PT, R7, c[0x0][0x3c8], PT ;  /* 0x0000f20007007a0c */ /* 0x000fc40003f86270 */
[----:B------:R-:W-:-:S03]  /*a640*/  ISETP.GE.AND P3, PT, R6, c[0x0][0x3c8], PT ;  /* 0x0000f20006007a0c */ /* 0x000fc60003f66270 */
[----:B------:R-:W-:Y:S02]  /*a650*/  @!P6 LEA.HI R9, R9, R9, RZ, 0x1 ;  /* 0x000000090909e211 */ /* 0x000fe400078f08ff */
[----:B------:R-:W-:-:S04]  /*a660*/  @!P5 LEA.HI R10, R8, R8, RZ, 0x1 ;  /* 0x00000008080ad211 */ /* 0x000fc800078f08ff */
[----:B------:R-:W-:Y:S02]  /*a670*/  @!P5 LOP3.LUT R10, R10, 0xfffffffe, RZ, 0xc0, !PT ;  /* 0xfffffffe0a0ad812 */ /* 0x000fe400078ec0ff */
[----:B------:R-:W-:Y:S02]  /*a680*/  @!P4 LEA.HI R8, R7, R7, RZ, 0x1 ;  /* 0x000000070708c211 */ /* 0x000fe400078f08ff */
[----:B------:R-:W-:Y:S01]  /*a690*/  @!P3 LEA.HI R7, R6, R6, RZ, 0x1 ;  /* 0x000000060607b211 */ /* 0x000fe200078f08ff */
[----:B------:R-:W-:Y:S01]  /*a6a0*/  @!P5 IMAD.WIDE R10, R10, 0x4, R2 ;  /* 0x000000040a0ad825 */ /* 0x000fe200078e0202 */
[----:B------:R-:W-:Y:S02]  /*a6b0*/  @!P4 LOP3.LUT R8, R8, 0xfffffffe, RZ, 0xc0, !PT ;  /* 0xfffffffe0808c812 */ /* 0x000fe400078ec0ff */
[C---:B-1----:R-:W-:Y:S02]  /*a6c0*/  IADD3 R5, R0.reuse, 0xf0, RZ ;  /* 0x000000f000057810 */ /* 0x042fe40007ffe0ff */
[----:B------:R-:W-:-:S02]  /*a6d0*/  IADD3 R4, R0, 0xf8, RZ ;  /* 0x000000f800047810 */ /* 0x000fc40007ffe0ff */
[----:B------:R-:W-:Y:S02]  /*a6e0*/  ISETP.GE.AND P2, PT, R5, c[0x0][0x3c8], PT ;  /* 0x0000f20005007a0c */ /* 0x000fe40003f46270 */
[----:B------:R-:W-:Y:S02]  /*a6f0*/  ISETP.GE.AND P1, PT, R4, c[0x0][0x3c8], PT ;  /* 0x0000f20004007a0c */ /* 0x000fe40003f26270 */
[----:B------:R-:W-:-:S09]  /*a700*/  @!P3 LOP3.LUT R7, R7, 0xfffffffe, RZ, 0xc0, !PT ;  /* 0xfffffffe0707b812 */ /* 0x000fd200078ec0ff */
[----:B------:R-:W-:Y:S02]  /*a710*/  @!P2 LEA.HI R6, R5, R5, RZ, 0x1 ;  /* 0x000000050506a211 */ /* 0x000fe400078f08ff */
[----:B------:R-:W-:Y:S01]  /*a720*/  @!P6 LOP3.LUT R5, R9, 0xfffffffe, RZ, 0xc0, !PT ;  /* 0xfffffffe0905e812 */ /* 0x000fe200078ec0ff */
[--C-:B------:R-:W-:Y:S01]  /*a730*/  @!P4 IMAD.WIDE R8, R8, 0x4, R2.reuse ;  /* 0x000000040808c825 */ /* 0x100fe200078e0202 */
        /* <DEDUP_REMOVED lines=10> */
[----:B------:R1:W-:Y:S04]  /*a7e0*/  @!P3 ST.E.64 [R6.64], R152 ;  /* 0x000000980600b985 */ /* 0x0003e8000c101b0c */
[----:B------:R1:W-:Y:S04]  /*a7f0*/  @!P2 ST.E.64 [R4.64], R156 ;  /* 0x0000009c0400a985 */ /* 0x0003e8000c101b0c */
[----:B------:R1:W-:Y:S02]  /*a800*/  @!P1 ST.E.64 [R2.64], R160 ;  /* 0x000000a002009985 */ /* 0x0003e4000c101b0c */
.L_x_8:
[----:B----4-:R-:W-:Y:S05]  /*a810*/  BSYNC B0 ;  /* 0x0000000000007941 */ /* 0x010fea0003800000 */
.L_x_7:
[----:B-1----:R1:W3:Y:S04]  /*a820*/  SHFL.IDX PT, R3, R17, 0x1, 0x1c1f ;  /* 0x003c1f0011037f89 */ /* 0x0022e800000e0000 */
[----:B------:R1:W4:Y:S01]  /*a830*/  SHFL.IDX PT, R2, R18, 0x1, 0x1c1f ;  /* 0x003c1f0012027f89 */ /* 0x00032200000e0000 */
[----:B------:R-:W-:Y:S05]  /*a840*/  @P0 EXIT ;  /* 0x000000000000094d */ /* 0x000fea0003800000 */
[C---:B--2---:R-:W-:Y:S02]  /*a850*/  IADD3 R5, R0.reuse, 0x8, RZ ;  /* 0x0000000800057810 */ /* 0x044fe40007ffe0ff */
[----:B------:R-:W-:-:S02]  /*a860*/  IADD3 R4, R0, 0x10, RZ ;  /* 0x0000001000047810 */ /* 0x000fc40007ffe0ff */
[----:B------:R-:W-:Y:S02]  /*a870*/  ISETP.GE.AND P1, PT, R5, c[0x0][0x3c8], PT ;  /* 0x0000f20005007a0c */ /* 0x000fe40003f26270 */
[----:B------:R-:W-:Y:S02]  /*a880*/  ISETP.GE.AND P0, PT, R4, c[0x0][0x3c8], PT ;  /* 0x0000f20004007a0c */ /* 0x000fe40003f06270 */
[C---:B------:R-:W-:Y:S02]  /*a890*/  ISETP.GE.AND P2, PT, R0.reuse, c[0x0][0x3c8], PT ;  /* 0x0000f20000007a0c */ /* 0x040fe40003f46270 */
[C---:B------:R-:W-:Y:S02]  /*a8a0*/  IADD3 R11, R0.reuse, 0x18, RZ ;  /* 0x00000018000b7810 */ /* 0x040fe40007ffe0ff */
[----:B------:R-:W-:Y:S02]  /*a8b0*/  IADD3 R13, R0, 0x20, RZ ;  /* 0x00000020000d7810 */ /* 0x000fe40007ffe0ff */
[----:B------:R-:W-:-:S02]  /*a8c0*/  ISETP.GE.AND P6, PT, R11, c[0x0][0x3c8], PT ;  /* 0x0000f2000b007a0c */ /* 0x000fc40003fc6270 */
[----:B------:R-:W-:Y:S02]  /*a8d0*/  ISETP.GE.AND P5, PT, R13, c[0x0][0x3c8], PT ;  /* 0x0000f2000d007a0c */ /* 0x000fe40003fa6270 */
[----:B------:R-:W-:Y:S02]  /*a8e0*/  @!P1 LEA.HI R5, R5, R5, RZ, 0x1 ;  /* 0x0000000505059211 */ /* 0x000fe400078f08ff */
[----:B------:R-:W-:Y:S01]  /*a8f0*/  @!P0 LEA.HI R4, R4, R4, RZ, 0x1 ;  /* 0x0000000404048211 */ /* 0x000fe200078f08ff */
[--C-:B---34-:R-:W-:Y:S01]  /*a900*/  @!P2 IMAD.WIDE R8, R0, 0x4, R2.reuse ;  /* 0x000000040008a825 */ /* 0x118fe200078e0202 */
[----:B------:R-:W-:Y:S02]  /*a910*/  @!P1 LOP3.LUT R5, R5, 0xfffffffe, RZ, 0xc0, !PT ;  /* 0xfffffffe05059812 */ /* 0x000fe400078ec0ff */
[----:B------:R-:W-:Y:S02]  /*a920*/  @!P0 LOP3.LUT R4, R4, 0xfffffffe, RZ, 0xc0, !PT ;  /* 0xfffffffe04048812 */ /* 0x000fe400078ec0ff */
[----:B------:R2:W-:Y:S01]  /*a930*/  @!P2 ST.E.64 [R8.64], R38 ;  /* 0x000000260800a985 */ /* 0x0005e2000c101b0c */
[----:B------:R-:W-:Y:S01]  /*a940*/  @!P1 IMAD.WIDE R6, R5, 0x4, R2 ;  /* 0x0000000405069825 */ /* 0x000fe200078e0202 */
[----:B------:R-:W-:-:S02]  /*a950*/  IADD3 R10, R0, 0x38, RZ ;  /* 0x00000038000a7810 */ /* 0x000fc40007ffe0ff */
[----:B------:R-:W-:Y:S01]  /*a960*/  IADD3 R12, R0, 0x40, RZ ;  /* 0x00000040000c7810 */ /* 0x000fe20007ffe0ff */
[----:B------:R-:W-:Y:S01]  /*a970*/  @!P0 IMAD.WIDE R4, R4, 0x4, R2 ;  /* 0x0000000404048825 */ /* 0x000fe200078e0202 */
[----:B------:R-:W-:Y:S01]  /*a980*/  @!P1 ST.E.64 [R6.64], R42 ;  /* 0x0000002a06009985 */ /* 0x000fe2000c101b0c */
[----:B------:R-:W-:Y:S02]  /*a990*/  IADD3 R14, R0, 0x48, RZ ;  /* 0x00000048000e7810 */ /* 0x000fe40007ffe0ff */
[----:B------:R-:W-:Y:S01]  /*a9a0*/  ISETP.GE.AND P2, PT, R10, c[0x0][0x3c8], PT ;  /* 0x0000f2000a007a0c */ /* 0x000fe20003f46270 */
[----:B------:R3:W-:Y:S01]  /*a9b0*/  @!P0 ST.E.64 [R4.64], R46 ;  /* 0x0000002e04008985 */ /* 0x0007e2000c101b0c */
[----:B------:R-:W-:Y:S02]  /*a9c0*/  ISETP.GE.AND P1, PT, R12, c[0x0][0x3c8], PT ;  /* 0x0000f2000c007a0c */ /* 0x000fe40003f26270 */
[----:B------:R-:W-:Y:S02]  /*a9d0*/  ISETP.GE.AND P0, PT, R14, c[0x0][0x3c8], PT ;  /* 0x0000f2000e007a0c */ /* 0x000fe40003f06270 */
[----:B------:R-:W-:-:S02]  /*a9e0*/  IADD3 R15, R0, 0x50, RZ ;  /* 0x00000050000f7810 */ /* 0x000fc40007ffe0ff */
[C---:B------:R-:W-:Y:S02]  /*a9f0*/  IADD3 R16, R0.reuse, 0x58, RZ ;  /* 0x0000005800107810 */ /* 0x040fe40007ffe0ff */
[C---:B--2---:R-:W-:Y:S02]  /*aa00*/  IADD3 R8, R0.reuse, 0x28, RZ ;  /* 0x0000002800087810 */ /* 0x044fe40007ffe0ff */
[----:B------:R-:W-:Y:S02]  /*aa10*/  IADD3 R9, R0, 0x30, RZ ;  /* 0x0000003000097810 */ /* 0x000fe40007ffe0ff */
[----:B------:R-:W-:Y:S02]  /*aa20*/  ISETP.GE.AND P4, PT, R8, c[0x0][0x3c8], PT ;  /* 0x0000f20008007a0c */ /* 0x000fe40003f86270 */
[----:B------:R-:W-:Y:S02]  /*aa30*/  ISETP.GE.AND P3, PT, R9, c[0x0][0x3c8], PT ;  /* 0x0000f20009007a0c */ /* 0x000fe40003f66270 */
[----:B---3--:R-:W-:-:S02]  /*aa40*/  @!P6 LEA.HI R4, R11, R11, RZ, 0x1 ;  /* 0x0000000b0b04e211 */ /* 0x008fc400078f08ff */
[----:B------:R-:W-:Y:S02]  /*aa50*/  @!P5 LEA.HI R5, R13, R13, RZ, 0x1 ;  /* 0x0000000d0d05d211 */ /* 0x000fe400078f08ff */
[----:B------:R-:W-:Y:S02]  /*aa60*/  @!P6 LOP3.LUT R4, R4, 0xfffffffe, RZ, 0xc0, !PT ;  /* 0xfffffffe0404e812 */ /* 0x000fe400078ec0ff */
[----:B------:R-:W-:-:S03]  /*aa70*/  @!P5 LOP3.LUT R5, R5, 0xfffffffe, RZ, 0xc0, !PT ;  /* 0xfffffffe0505d812 */ /* 0x000fc600078ec0ff */
[----:B------:R-:W-:-:S04]  /*aa80*/  @!P6 IMAD.WIDE R6, R4, 0x4, R2 ;  /* 0x000000040406e825 */ /* 0x000fc800078e0202 */
[----:B------:R-:W-:Y:S01]  /*aa90*/  @!P5 IMAD.WIDE R4, R5, 0x4, R2 ;  /* 0x000000040504d825 */ /* 0x000fe200078e0202 */
[----:B------:R2:W-:Y:S01]  /*aaa0*/  @!P6 ST.E.64 [R6.64], R50 ;  /* 0x000000320600e985 */ /* 0x0005e2000c101b0c */
[----:B------:R-:W-:-:S03]  /*aab0*/  ISETP.GE.AND P6, PT, R15, c[0x0][0x3c8], PT ;  /* 0x0000f2000f007a0c */ /* 0x000fc60003fc6270 */
[----:B------:R3:W-:Y:S01]  /*aac0*/  @!P5 ST.E.64 [R4.64], R54 ;  /* 0x000000360400d985 */ /* 0x0007e2000c101b0c */
[----:B------:R-:W-:Y:S02]  /*aad0*/  ISETP.GE.AND P5, PT, R16, c[0x0][0x3c8], PT ;  /* 0x0000f20010007a0c */ /* 0x000fe40003fa6270 */
[----:B--2---:R-:W-:Y:S02]  /*aae0*/  @!P2 LEA.HI R7, R10, R10, RZ, 0x1 ;  /* 0x0000000a0a07a211 */ /* 0x004fe400078f08ff */
[----:B------:R-:W-:Y:S02]  /*aaf0*/  @!P1 LEA.HI R6, R12, R12, RZ, 0x1 ;  /* 0x0000000c0c069211 */ /* 0x000fe400078f08ff */
[----:B---3--:R-:W-:Y:S02]  /*ab00*/  @!P4 LEA.HI R4, R8, R8, RZ, 0x1 ;  /* 0x000000080804c211 */ /* 0x008fe400078f08ff */
[----:B------:R-:W-:Y:S02]  /*ab10*/  @!P3 LEA.HI R8, R9, R9, RZ, 0x1 ;  /* 0x000000090908b211 */ /* 0x000fe400078f08ff */
[----:B------:R-:W-:-:S02]  /*ab20*/  @!P0 LEA.HI R5, R14, R14, RZ, 0x1 ;  /* 0x0000000e0e058211 */ /* 0x000fc400078f08ff */
[----:B------:R-:W-:Y:S02]  /*ab30*/  @!P4 LOP3.LUT R4, R4, 0xfffffffe, RZ, 0xc0, !PT ;  /* 0xfffffffe0404c812 */ /* 0x000fe400078ec0ff */
[----:B------:R-:W-:Y:S02]  /*ab40*/  @!P3 LOP3.LUT R8, R8, 0xfffffffe, RZ, 0xc0, !PT ;  /* 0xfffffffe0808b812 */ /* 0x000fe400078ec0ff */
[----:B------:R-:W-:Y:S01]  /*ab50*/  @!P2 LOP3.LUT R7, R7, 0xfffffffe, RZ, 0xc0, !PT ;  /* 0xfffffffe0707a812 */ /* 0x000fe200078ec0ff */
[--C-:B------:R-:W-:Y:S01]  /*ab60*/  @!P4 IMAD.WIDE R12, R4, 0x4, R2.reuse ;  /* 0x00000004040cc825 */ /* 0x100fe200078e0202 */
[----:B------:R-:W-:Y:S02]  /*ab70*/  @!P1 LOP3.LUT R6, R6, 0xfffffffe, RZ, 0xc0, !PT ;  /* 0xfffffffe06069812 */ /* 0x000fe400078ec0ff */
[----:B------:R-:W-:Y:S01]  /*ab80*/  @!P0 LOP3.LUT R5, R5, 0xfffffffe, RZ, 0xc0, !PT ;  /* 0xfffffffe05058812 */ /* 0x000fe200078ec0ff */
[----:B------:R-:W-:Y:S01]  /*ab90*/  @!P3 IMAD.WIDE R10, R8, 0x4, R2 ;  /* 0x00000004080ab825 */ /* 0x000fe200078e0202 */
[----:B------:R2:W-:Y:S01]  /*aba0*/  @!P4 ST.E.64 [R12.64], R58 ;  /* 0x0000003a0c00c985 */ /* 0x0005e2000c101b0c */
[----:B------:R-:W-:-:S02]  /*abb0*/  IADD3 R14, R0, 0x88, RZ ;  /* 0x00000088000e7810 */ /* 0x000fc40007ffe0ff */
[--C-:B------:R-:W-:Y:S01]  /*abc0*/  @!P2 IMAD.WIDE R8, R7, 0x4, R2.reuse ;  /* 0x000000040708a825 */ /* 0x100fe200078e0202 */
[----:B------:R3:W-:Y:S03]  /*abd0*/  @!P3 ST.E.64 [R10.64], R62 ;  /* 0x0000003e0a00b985 */ /* 0x0007e6000c101b0c */
[--C-:B------:R-:W-:Y:S01]  /*abe0*/  @!P1 IMAD.WIDE R6, R6, 0x4, R2.reuse ;  /* 0x0000000406069825 */ /* 0x100fe200078e0202 */
[----:B------:R4:W-:Y:S03]  /*abf0*/  @!P2 ST.E.64 [R8.64], R66 ;  /* 0x000000420800a985 */ /* 0x0009e6000c101b0c */
[----:B------:R-:W-:Y:S01]  /*ac00*/  @!P0 IMAD.WIDE R4, R5, 0x4, R2 ;  /* 0x0000000405048825 */ /* 0x000fe200078e0202 */
[----:B------:R-:W-:Y:S04]  /*ac10*/  @!P1 ST.E.64 [R6.64], R70 ;  /* 0x0000004606009985 */ /* 0x000fe8000c101b0c */
[----:B------:R1:W-:Y:S01]  /*ac20*/  @!P0 ST.E.64 [R4.64], R74 ;  /* 0x0000004a04008985 */ /* 0x0003e2000c101b0c */
[----:B--2---:R-:W-:-:S02]  /*ac30*/  IADD3 R12, R0, 0x80, RZ ;  /* 0x00000080000c7810 */ /* 0x004fc40007ffe0ff */
[C---:B---3--:R-:W-:Y:S02]  /*ac40*/  IADD3 R10, R0.reuse, 0x70, RZ ;  /* 0x00000070000a7810 */ /* 0x048fe40007ffe0ff */
[C---:B------:R-:W-:Y:S02]  /*ac50*/  IADD3 R11, R0.reuse, 0x78, RZ ;  /* 0x00000078000b7810 */ /* 0x040fe40007ffe0ff */
[C---:B----4-:R-:W-:Y:S02]  /*ac60*/  IADD3 R8, R0.reuse, 0x60, RZ ;  /* 0x0000006000087810 */ /* 0x050fe40007ffe0ff */
[----:B------:R-:W-:Y:S02]  /*ac70*/  IADD3 R9, R0, 0x68, RZ ;  /* 0x0000006800097810 */ /* 0x000fe40007ffe0ff */
[----:B------:R-:W-:Y:S02]  /*ac80*/  ISETP.GE.AND P4, PT, R8, c[0x0][0x3c8], PT ;  /* 0x0000f20008007a0c */ /* 0x000fe40003f86270 */
[----:B------:R-:W-:-:S02]  /*ac90*/  ISETP.GE.AND P3, PT, R9, c[0x0][0x3c8], PT ;  /* 0x0000f20009007a0c */ /* 0x000fc40003f66270 */
[----:B-1----:R-:W-:Y:S02]  /*aca0*/  @!P6 LEA.HI R4, R15, R15, RZ, 0x1 ;  /* 0x0000000f0f04e211 */ /* 0x002fe400078f08ff */
[----:B------:R-:W-:Y:S02]  /*acb0*/  @!P5 LEA.HI R5, R16, R16, RZ, 0x1 ;  /* 0x000000101005d211 */ /* 0x000fe400078f08ff */
[----:B------:R-:W-:Y:S02]  /*acc0*/  @!P6 LOP3.LUT R4, R4, 0xfffffffe, RZ, 0xc0, !PT ;  /* 0xfffffffe0404e812 */ /* 0x000fe400078ec0ff */
[----:B------:R-:W-:Y:S02]  /*acd0*/  @!P5 LOP3.LUT R5, R5, 0xfffffffe, RZ, 0xc0, !PT ;  /* 0xfffffffe0505d812 */ /* 0x000fe400078ec0ff */
[----:B------:R-:W-:Y:S01]  /*ace0*/  ISETP.GE.AND P2, PT, R10, c[0x0][0x3c8], PT ;  /* 0x0000f2000a007a0c */ /* 0x000fe20003f46270 */
[----:B------:R-:W-:Y:S01]  /*acf0*/  @!P6 IMAD.WIDE R6, R4, 0x4, R2 ;  /* 0x000000040406e825 */ /* 0x000fe200078e0202 */
[----:B------:R-:W-:-:S02]  /*ad00*/  ISETP.GE.AND P1, PT, R11, c[0x0][0x3c8], PT ;  /* 0x0000f2000b007a0c */ /* 0x000fc40003f26270 */
[----:B------:R-:W-:Y:S01]  /*ad10*/  ISETP.GE.AND P0, PT, R12, c[0x0][0x3c8], PT ;  /* 0x0000f2000c007a0c */ /* 0x000fe20003f06270 */
[----:B------:R-:W-:Y:S01]  /*ad20*/  @!P5 IMAD.WIDE R4, R5, 0x4, R2 ;  /* 0x000000040504d825 */ /* 0x000fe200078e0202 */
[----:B------:R1:W-:Y:S01]  /*ad30*/  @!P6 ST.E.64 [R6.64], R78 ;  /* 0x0000004e0600e985 */ /* 0x0003e2000c101b0c */
[----:B------:R-:W-:Y:S02]  /*ad40*/  IADD3 R15, R0, 0x90, RZ ;  /* 0x00000090000f7810 */ /* 0x000fe40007ffe0ff */
[----:B------:R-:W-:Y:S01]  /*ad50*/  ISETP.GE.AND P6, PT, R14, c[0x0][0x3c8], PT ;  /* 0x0000f2000e007a0c */ /* 0x000fe20003fc6270 */
[----:B------:R2:W-:Y:S01]  /*ad60*/  @!P5 ST.E.64 [R4.64], R82 ;  /* 0x000000520400d985 */ /* 0x0005e2000c101b0c */
[----:B------:R-:W-:Y:S02]  /*ad70*/  ISETP.GE.AND P5, PT, R15, c[0x0][0x3c8], PT ;  /* 0x0000f2000f007a0c */ /* 0x000fe40003fa6270 */
[----:B-1----:R-:W-:Y:S02]  /*ad80*/  @!P2 LEA.HI R7, R10, R10, RZ, 0x1 ;  /* 0x0000000a0a07a211 */ /* 0x002fe400078f08ff */
[----:B------:R-:W-:-:S02]  /*ad90*/  @!P1 LEA.HI R6, R11, R11, RZ, 0x1 ;  /* 0x0000000b0b069211 */ /* 0x000fc400078f08ff */
[----:B--2---:R-:W-:Y:S02]  /*ada0*/  @!P4 LEA.HI R4, R8, R8, RZ, 0x1 ;  /* 0x000000080804c211 */ /* 0x004fe400078f08ff */
[----:B------:R-:W-:Y:S02]  /*adb0*/  @!P3 LEA.HI R8, R9, R9, RZ, 0x1 ;  /* 0x000000090908b211 */ /* 0x000fe400078f08ff */
[----:B------:R-:W-:Y:S02]  /*adc0*/  @!P0 LEA.HI R5, R12, R12, RZ, 0x1 ;  /* 0x0000000c0c058211 */ /* 0x000fe400078f08ff */
[----:B------:R-:W-:Y:S02]  /*add0*/  @!P4 LOP3.LUT R4, R4, 0xfffffffe, RZ, 0xc0, !PT ;  /* 0xfffffffe0404c812 */ /* 0x000fe400078ec0ff */
[----:B------:R-:W-:Y:S02]  /*ade0*/  @!P3 LOP3.LUT R8, R8, 0xfffffffe, RZ, 0xc0, !PT ;  /* 0xfffffffe0808b812 */ /* 0x000fe400078ec0ff */
[----:B------:R-:W-:Y:S01]  /*adf0*/  @!P2 LOP3.LUT R7, R7, 0xfffffffe, RZ, 0xc0, !PT ;  /* 0xfffffffe0707a812 */ /* 0x000fe200078ec0ff */
[----:B------:R-:W-:Y:S01]  /*ae00*/  @!P4 IMAD.WIDE R12, R4, 0x4, R2 ;  /* 0x00000004040cc825 */ /* 0x000fe200078e0202 */
[----:B------:R-:W-:-:S02]  /*ae10*/  @!P1 LOP3.LUT R6, R6, 0xfffffffe, RZ, 0xc0, !PT ;  /* 0xfffffffe06069812 */ /* 0x000fc400078ec0ff */
[----:B------:R-:W-:Y:S01]  /*ae20*/  @!P0 LOP3.LUT R5, R5, 0xfffffffe, RZ, 0xc0, !PT ;  /* 0xfffffffe05058812 */ /* 0x000fe200078ec0ff */
[--C-:B------:R-:W-:Y:S01]  /*ae30*/  @!P3 IMAD.WIDE R10, R8, 0x4, R2.reuse ;  /* 0x00000004080ab825 */ /* 0x100fe200078e0202 */
[----:B------:R1:W-:Y:S03]  /*ae40*/  @!P4 ST.E.64 [R12.64], R86 ;  /* 0x000000560c00c985 */ /* 0x0003e6000c101b0c */
[--C-:B------:R-:W-:Y:S01]  /*ae50*/  @!P2 IMAD.WIDE R8, R7, 0x4, R2.reuse ;  /* 0x000000040708a825 */ /* 0x100fe200078e0202 */
[----:B------:R2:W-:Y:S03]  /*ae60*/  @!P3 ST.E.64 [R10.64], R90 ;  /* 0x0000005a0a00b985 */ /* 0x0005e6000c101b0c */
[--C-:B------:R-:W-:Y:S01]  /*ae70*/  @!P1 IMAD.WIDE R6, R6, 0x4, R2.reuse ;  /* 0x0000000406069825 */ /* 0x100fe200078e0202 */
[----:B------:R3:W-:Y:S03]  /*ae80*/  @!P2 ST.E.64 [R8.64], R94 ;  /* 0x0000005e0800a985 */ /* 0x0007e6000c101b0c */
[----:B------:R-:W-:Y:S01]  /*ae90*/  @!P0 IMAD.WIDE R4, R5, 0x4, R2 ;  /* 0x0000000405048825 */ /* 0x000fe200078e0202 */
[----:B------:R-:W-:Y:S04]  /*aea0*/  @!P1 ST.E.64 [R6.64], R98 ;  /* 0x0000006206009985 */ /* 0x000fe8000c101b0c */
[----:B------:R4:W-:Y:S01]  /*aeb0*/  @!P0 ST.E.64 [R4.64], R102 ;  /* 0x0000006604008985 */ /* 0x0009e2000c101b0c */
[----:B-1----:R-:W-:-:S02]  /*aec0*/  IADD3 R12, R0, 0xb8, RZ ;  /* 0x000000b8000c7810 */ /* 0x002fc40007ffe0ff */
[C---:B--2---:R-:W-:Y:S02]  /*aed0*/  IADD3 R10, R0.reuse, 0xa8, RZ ;  /* 0x000000a8000a7810 */ /* 0x044fe40007ffe0ff */
[C---:B------:R-:W-:Y:S02]  /*aee0*/  IADD3 R11, R0.reuse, 0xb0, RZ ;  /* 0x000000b0000b7810 */ /* 0x040fe40007ffe0ff */
[C---:B---3--:R-:W-:Y:S02]  /*aef0*/  IADD3 R8, R0.reuse, 0x98, RZ ;  /* 0x0000009800087810 */ /* 0x048fe40007ffe0ff */
[----:B------:R-:W-:Y:S02]  /*af00*/  IADD3 R9, R0, 0xa0, RZ ;  /* 0x000000a000097810 */ /* 0x000fe40007ffe0ff */
[----:B------:R-:W-:Y:S02]  /*af10*/  ISETP.GE.AND P4, PT, R8, c[0x0][0x3c8], PT ;  /* 0x0000f20008007a0c */ /* 0x000fe40003f86270 */
[----:B------:R-:W-:-:S02]  /*af20*/  ISETP.GE.AND P3, PT, R9, c[0x0][0x3c8], PT ;  /* 0x0000f20009007a0c */ /* 0x000fc40003f66270 */
[----:B----4-:R-:W-:Y:S02]  /*af30*/  @!P6 LEA.HI R4, R14, R14, RZ, 0x1 ;  /* 0x0000000e0e04e211 */ /* 0x010fe400078f08ff */
        /* <DEDUP_REMOVED lines=9> */
[C---:B------:R-:W-:Y:S02]  /*afd0*/  IADD3 R14, R0.reuse, 0xc0, RZ ;  /* 0x000000c0000e7810 */ /* 0x040fe40007ffe0ff */
[----:B------:R-:W-:Y:S01]  /*afe0*/  IADD3 R15, R0, 0xc8, RZ ;  /* 0x000000c8000f7810 */ /* 0x000fe20007ffe0ff */
[----:B------:R2:W-:Y:S01]  /*aff0*/  @!P5 ST.E.64 [R4.64], R110 ;  /* 0x0000006e0400d985 */ /* 0x0005e2000c101b0c */
[----:B------:R-:W-:Y:S02]  /*b000*/  ISETP.GE.AND P6, PT, R14, c[0x0][0x3c8], PT ;  /* 0x0000f2000e007a0c */ /* 0x000fe40003fc6270 */
[----:B------:R-:W-:Y:S02]  /*b010*/  ISETP.GE.AND P5, PT, R15, c[0x0][0x3c8], PT ;  /* 0x0000f2000f007a0c */ /* 0x000fe40003fa6270 */
[----:B-1----:R-:W-:-:S02]  /*b020*/  @!P2 LEA.HI R7, R10, R10, RZ, 0x1 ;  /* 0x0000000a0a07a211 */ /* 0x002fc400078f08ff */
[----:B------:R-:W-:Y:S02]  /*b030*/  @!P1 LEA.HI R6, R11, R11, RZ, 0x1 ;  /* 0x0000000b0b069211 */ /* 0x000fe400078f08ff */
[----:B--2---:R-:W-:Y:S02]  /*b040*/  @!P4 LEA.HI R4, R8, R8, RZ, 0x1 ;  /* 0x000000080804c211 */ /* 0x004fe400078f08ff */
[----:B------:R-:W-:Y:S02]  /*b050*/  @!P3 LEA.HI R8, R9, R9, RZ, 0x1 ;  /* 0x000000090908b211 */ /* 0x000fe400078f08ff */
[----:B------:R-:W-:Y:S02]  /*b060*/  @!P0 LEA.HI R5, R12, R12, RZ, 0x1 ;  /* 0x0000000c0c058211 */ /* 0x000fe400078f08ff */
[----:B------:R-:W-:Y:S02]  /*b070*/  @!P4 LOP3.LUT R4, R4, 0xfffffffe, RZ, 0xc0, !PT ;  /* 0xfffffffe0404c812 */ /* 0x000fe400078ec0ff */
[----:B------:R-:W-:-:S02]  /*b080*/  @!P3 LOP3.LUT R8, R8, 0xfffffffe, RZ, 0xc0, !PT ;  /* 0xfffffffe0808b812 */ /* 0x000fc400078ec0ff */
[----:B------:R-:W-:Y:S01]  /*b090*/  @!P2 LOP3.LUT R7, R7, 0xfffffffe, RZ, 0xc0, !PT ;  /* 0xfffffffe0707a812 */ /* 0x000fe200078ec0ff */
[--C-:B------:R-:W-:Y:S01]  /*b0a0*/  @!P4 IMAD.WIDE R12, R4, 0x4, R2.reuse ;  /* 0x00000004040cc825 */ /* 0x100fe200078e0202 */
[----:B------:R-:W-:Y:S02]  /*b0b0*/  @!P1 LOP3.LUT R6, R6, 0xfffffffe, RZ, 0xc0, !PT ;  /* 0xfffffffe06069812 */ /* 0x000fe400078ec0ff */
        /* <DEDUP_REMOVED lines=20> */
[----:B------:R-:W-:Y:S02]  /*b200*/  ISETP.GE.AND P2, PT, R10, c[0x0][0x3c8], PT ;  /* 0x0000f2000a007a0c */ /* 0x000fe40003f46270 */
[----:B------:R-:W-:Y:S01]  /*b210*/  @!P5 LOP3.LUT R5, R5, 0xfffffffe, RZ, 0xc0, !PT ;  /* 0xfffffffe0505d812 */ /* 0x000fe200078ec0ff */
[----:B------:R-:W-:Y:S01]  /*b220*/  @!P6 IMAD.WIDE R6, R4, 0x4, R2 ;  /* 0x000000040406e825 */ /* 0x000fe200078e0202 */
[----:B------:R-:W-:-:S02]  /*b230*/  ISETP.GE.AND P1, PT, R11, c[0x0][0x3c8], PT ;  /* 0x0000f2000b007a0c */ /* 0x000fc40003f26270 */
[----:B------:R-:W-:Y:S01]  /*b240*/  ISETP.GE.AND P0, PT, R12, c[0x0][0x3c8], PT ;  /* 0x0000f2000c007a0c */ /* 0x000fe20003f06270 */
[----:B------:R-:W-:Y:S01]  /*b250*/  @!P5 IMAD.WIDE R4, R5, 0x4, R2 ;  /* 0x000000040504d825 */ /* 0x000fe200078e0202 */
[----:B------:R1:W-:Y:S01]  /*b260*/  @!P6 ST.E.64 [R6.64], R134 ;  /* 0x000000860600e985 */ /* 0x0003e2000c101b0c */
[----:B------:R-:W-:-:S03]  /*b270*/  IADD3 R0, R0, 0xf8, RZ ;  /* 0x000000f800007810 */ /* 0x000fc60007ffe0ff */
[----:B------:R2:W-:Y:S01]  /*b280*/  @!P5 ST.E.64 [R4.64], R138 ;  /* 0x0000008a0400d985 */ /* 0x0005e2000c101b0c */
[----:B-1----:R-:W-:-:S04]  /*b290*/  @!P2 LEA.HI R7, R10, R10, RZ, 0x1 ;  /* 0x0000000a0a07a211 */ /* 0x002fc800078f08ff */
        /* <DEDUP_REMOVED lines=17> */
[----:B------:R1:W-:Y:S04]  /*b3b0*/  @!P1 ST.E.64 [R6.64], R154 ;  /* 0x0000009a06009985 */ /* 0x0003e8000c101b0c */
[----:B------:R1:W-:Y:S01]  /*b3c0*/  @!P0 ST.E.64 [R4.64], R158 ;  /* 0x0000009e04008985 */ /* 0x0003e2000c101b0c */
[----:B------:R-:W-:-:S13]  /*b3d0*/  ISETP.GE.AND P0, PT, R0, c[0x0][0x3c8], PT ;  /* 0x0000f20000007a0c */ /* 0x000fda0003f06270 */
[----:B------:R-:W-:Y:S05]  /*b3e0*/  @P0 EXIT ;  /* 0x000000000000094d */ /* 0x000fea0003800000 */
[----:B------:R-:W-:-:S04]  /*b3f0*/  LEA.HI R0, R0, R0, RZ, 0x1 ;  /* 0x0000000000007211 */ /* 0x000fc800078f08ff */
[----:B------:R-:W-:-:S05]  /*b400*/  LOP3.LUT R0, R0, 0xfffffffe, RZ, 0xc0, !PT ;  /* 0xfffffffe00007812 */ /* 0x000fca00078ec0ff */
[----:B------:R-:W-:-:S05]  /*b410*/  IMAD.WIDE R2, R0, 0x4, R2 ;  /* 0x0000000400027825 */ /* 0x000fca00078e0202 */
[----:B------:R-:W-:Y:S01]  /*b420*/  ST.E.64 [R2.64], R162 ;  /* 0x000000a202007985 */ /* 0x000fe2000c101b0c */
[----:B------:R-:W-:Y:S05]  /*b430*/  EXIT ;  /* 0x000000000000794d */ /* 0x000fea0003800000 */
.L_x_6:
[----:B------:R-:W1:Y:S02]  /*b440*/  S2R R0, SR_TID.X ;  /* 0x0000000000007919 */ /* 0x000e640000002100 */
[----:B-1----:R-:W-:-:S13]  /*b450*/  ISETP.GT.AND P0, PT, R0, 0x7f, PT ;  /* 0x0000007f0000780c */ /* 0x002fda0003f04270 */
[----:B------:R-:W-:Y:S05]  /*b460*/  @P0 EXIT ;  /* 0x000000000000094d */ /* 0x000fea0003800000 */
[----:B------:R-:W1:Y:S01]  /*b470*/  S2R R8, SR_CTAID.X ;  /* 0x0000000000087919 */ /* 0x000e620000002500 */
[----:B------:R-:W-:-:S05]  /*b480*/  MOV R3, c[0x0][0x4e8] ;  /* 0x00013a0000037a02 */ /* 0x000fca0000000f00 */
[----:B------:R-:W-:Y:S01]  /*b490*/  IMAD R2, R3, c[0x0][0x388], RZ ;  /* 0x0000e20003027a24 */ /* 0x000fe200078e02ff */
[----:B-1----:R-:W-:-:S04]  /*b4a0*/  LEA R8, R8, R0, 0x7 ;  /* 0x0000000008087211 */ /* 0x002fc800078e38ff */
[----:B------:R-:W-:-:S13]  /*b4b0*/  ISETP.GE.AND P0, PT, R8, R2, PT ;  /* 0x000000020800720c */ /* 0x000fda0003f06270 */
[----:B------:R-:W-:Y:S05]  /*b4c0*/  @P0 EXIT ;  /* 0x000000000000094d */ /* 0x000fea0003800000 */
[----:B------:R-:W1:Y:S01]  /*b4d0*/  S2R R7, SR_CTAID.Z ;  /* 0x0000000000077919 */ /* 0x000e620000002700 */
[----:B------:R-:W-:Y:S01]  /*b4e0*/  USHF.R.S32.HI UR6, URZ, 0x1f, UR11 ;  /* 0x0000001f3f067899 */ /* 0x000fe2000801140b */
[----:B------:R-:W-:Y:S01]  /*b4f0*/  ISETP.NE.AND P0, PT, R3, 0x1, PT ;  /* 0x000000010300780c */ /* 0x000fe20003f05270 */
[----:B------:R-:W-:Y:S01]  /*b500*/  ULDC.64 UR4, c[0x0][0x4d0] ;  /* 0x0001340000047ab9 */ /* 0x000fe20000000a00 */
[----:B------:R-:W2:Y:S01]  /*b510*/  S2R R9, SR_CTAID.Y ;  /* 0x0000000000097919 */ /* 0x000ea20000002600 */
[----:B------:R-:W-:Y:S01]  /*b520*/  UIMAD UR6, UR6, UR4, URZ ;  /* 0x00000004060672a4 */ /* 0x000fe2000f8e023f */
[----:B------:R-:W-:Y:S01]  /*b530*/  IADD3 R4, RZ, -UR11, RZ ;  /* 0x8000000bff047c10 */ /* 0x000fe2000fffe0ff */
[----:B------:R-:W-:Y:S01]  /*b540*/  UIMAD.WIDE.U32 UR8, UR11, UR4, URZ ;  /* 0x000000040b0872a5 */ /* 0x000fe2000f8e003f */
[----:B------:R-:W-:Y:S01]  /*b550*/  MOV R0, R8 ;  /* 0x0000000800007202 */ /* 0x000fe20000000f00 */
[----:B------:R-:W-:-:S04]  /*b560*/  UIMAD UR4, UR11, UR5, UR6 ;  /* 0x000000050b0472a4 */ /* 0x000fc8000f8e0206 */
[----:B------:R-:W-:Y:S01]  /*b570*/  UIADD3 UR4, UR9, UR4, URZ ;  /* 0x0000000409047290 */ /* 0x000fe2000fffe03f */
[----:B------:R-:W-:Y:S01]  /*b580*/  MOV R3, UR9 ;  /* 0x0000000900037c02 */ /* 0x000fe20008000f00 */
[----:B------:R-:W-:-:S04]  /*b590*/  @P0 IMAD.HI.U32 R5, R8, c[0x0][0x4ec], RZ ;  /* 0x00013b0008050a27 */ /* 0x000fc800078e00ff */
[----:B------:R-:W-:Y:S01]  /*b5a0*/  IMAD.U32 R2, RZ, RZ, UR8 ;  /* 0x00000008ff027e24 */ /* 0x000fe2000f8e00ff */
[----:B------:R-:W-:Y:S01]  /*b5b0*/  @P0 SHF.R.U32.HI R0, RZ, c[0x0][0x4f0], R5 ;  /* 0x00013c00ff000a19 */ /* 0x000fe20000011605 */
[----:B------:R-:W-:Y:S01]  /*b5c0*/  IMAD.U32 R3, RZ, RZ, UR4 ;  /* 0x00000004ff037e24 */ /* 0x000fe2000f8e00ff */
[----:B-1----:R-:W-:-:S03]  /*b5d0*/  SHF.R.S32.HI R6, RZ, 0x1f, R7 ;  /* 0x0000001fff067819 */ /* 0x002fc60000011407 */
[----:B------:R-:W-:-:S04]  /*b5e0*/  IMAD.WIDE.U32 R2, R7, c[0x0][0x4d8], R2 ;  /* 0x0001360007027a25 */ /* 0x000fc800078e0002 */
[----:B------:R-:W-:Y:S02]  /*b5f0*/  IMAD R6, R6, c[0x0][0x4d8], RZ ;  /* 0x0001360006067a24 */ /* 0x000fe400078e02ff */
[----:B--2---:R-:W-:Y:S02]  /*b600*/  IMAD R4, R4, c[0x0][0x550], R9 ;  /* 0x0001540004047a24 */ /* 0x004fe400078e0209 */
[----:B------:R-:W-:Y:S01]  /*b610*/  IMAD R5, R7, c[0x0][0x4dc], R6 ;  /* 0x0001370007057a24 */ /* 0x000fe200078e0206 */
[----:B------:R-:W-:Y:S02]  /*b620*/  IADD3 R7, -R0, RZ, RZ ;  /* 0x000000ff00077210 */ /* 0x000fe40007ffe1ff */
[----:B------:R-:W-:Y:S01]  /*b630*/  SHF.R.S32.HI R6, RZ, 0x1f, R4 ;  /* 0x0000001fff067819 */ /* 0x000fe20000011404 */
[----:B------:R-:W-:Y:S02]  /*b640*/  IMAD.IADD R3, R5, 0x1, R3 ;  /* 0x0000000105037824 */ /* 0x000fe400078e0203 */
[----:B------:R-:W-:Y:S01]  /*b650*/  IMAD R5, R7, c[0x0][0x4e8], R8 ;  /* 0x00013a0007057a24 */ /* 0x000fe200078e0208 */
[----:B------:R-:W-:Y:S01]  /*b660*/  SHF.R.S32.HI R7, RZ, 0x1f, R0 ;  /* 0x0000001fff077819 */ /* 0x000fe20000011400 */
[----:B------:R-:W-:-:S02]  /*b670*/  IMAD R6, R6, c[0x0][0x4e0], RZ ;  /* 0x0001380006067a24 */ /* 0x000fc400078e02ff */
[----:B------:R-:W-:-:S04]  /*b680*/  IMAD.WIDE.U32 R2, R4, c[0x0][0x4e0], R2 ;  /* 0x0001380004027a25 */ /* 0x000fc800078e0002 */
[----:B------:R-:W-:Y:S01]  /*b690*/  IMAD R6, R4, c[0x0][0x4e4], R6 ;  /* 0x0001390004067a24 */ /* 0x000fe200078e0206 */
[----:B------:R-:W-:Y:S02]  /*b6a0*/  SHF.R.S32.HI R4, RZ, 0x1f, R5 ;  /* 0x0000001fff047819 */ /* 0x000fe40000011405 */
[----:B------:R-:W-:-:S03]  /*b6b0*/  IADD3 R2, P0, R0, R2, RZ ;  /* 0x0000000200027210 */ /* 0x000fc60007f1e0ff */
[----:B------:R-:W-:Y:S01]  /*b6c0*/  IMAD R0, R4, c[0x0][0x4c8], RZ ;  /* 0x0001320004007a24 */ /* 0x000fe200078e02ff */
[----:B------:R-:W-:-:S03]  /*b6d0*/  IADD3.X R3, R7, R3, R6, P0, !PT ;  /* 0x0000000307037210 */ /* 0x000fc600007fe406 */
[C---:B------:R-:W-:Y:S02]  /*b6e0*/  IMAD R0, R5.reuse, c[0x0][0x4cc], R0 ;  /* 0x0001330005007a24 */ /* 0x040fe400078e0200 */
[----:B------:R-:W-:-:S05]  /*b6f0*/  IMAD.WIDE.U32 R2, R5, c[0x0][0x4c8], R2 ;  /* 0x0001320005027a25 */ /* 0x000fca00078e0002 */
[----:B------:R-:W-:Y:S02]  /*b700*/  IADD3 R0, R3, R0, RZ ;  /* 0x0000000003007210 */ /* 0x000fe40007ffe0ff */
[----:B------:R-:W-:-:S04]  /*b710*/  LEA R4, P0, R2, c[0x0][0x4a8], 0x2 ;  /* 0x00012a0002047a11 */ /* 0x000fc800078010ff */
[----:B------:R-:W-:Y:S02]  /*b720*/  LEA.HI.X R5, R2, c[0x0][0x4ac], R0, 0x2, P0 ;  /* 0x00012b0002057a11 */ /* 0x000fe400000f1400 */
[----:B------:R-:W-:-:S05]  /*b730*/  MOV R0, 0xff800000 ;  /* 0xff80000000007802 */ /* 0x000fca0000000f00 */
[----:B------:R-:W-:Y:S01]  /*b740*/  STG.E [R4.64], R0 ;  /* 0x0000000004007986 */ /* 0x000fe2000c10190c */
[----:B------:R-:W-:Y:S05]  /*b750*/  EXIT ;  /* 0x000000000000794d */ /* 0x000fea0003800000 */
.L_x_9:
[----:B------:R-:W-:-:S00]  /*b760*/  BRA `(.L_x_9) ;  /* 0xfffffff000007947 */ /* 0x000fc0000383ffff */
[----:B------:R-:W-:-:S00]  /*b770*/  NOP ;  /* 0x0000000000007918 */ /* 0x000fc00000000000 */
        /* <DEDUP_REMOVED lines=8> */
.L_x_2584:


//--------------------- .text._ZN7cutlass13device_kernelIN5flash19enable_sm80_to_sm89INS1_16FlashAttnFwdSm80INS1_25CollectiveMainloopFwdSm80ILi8ELi1ELb1EN4cute5tupleIJNS5_1CILi128EEENS7_ILi48EEENS7_ILi256EEEEEELi256ENS_10bfloat16_tEfNS_4arch4Sm80ELb0ELb0ELb0ELb1ELb0ELb0ELb1ELb1EEENS1_21CollectiveEpilogueFwdINS6_IJS8_SA_S9_EEENS6_IJNS7_ILi1EEESI_SI_EEESC_SE_Li256ELb1ELb1ELb1ELb0EEENS1_36VarlenDynamicPersistentTileSchedulerILi128ELi48ELi256ELi256ELb1ELb1ELb0ELb0ELb1ELb1EEEEEEEEEvNT_6ParamsE --------------------------
	.section	.text._ZN7cutlass13device_kernelIN5flash19enable_sm80_to_sm89INS1_16FlashAttnFwdSm80INS1_25CollectiveMainloopFwdSm80ILi8ELi1ELb1EN4cute5tupleIJNS5_1CILi128EEENS7_ILi48EEENS7_ILi256EEEEEELi256ENS_10bfloat16_tEfNS_4arch4Sm80ELb0ELb0ELb0ELb1ELb0ELb0ELb1ELb1EEENS1_21CollectiveEpilogueFwdINS6_IJS8_SA_S9_EEENS6_IJNS7_ILi1EEESI_SI_EEESC_SE_Li256ELb1ELb1ELb1ELb0EEENS1_36VarlenDynamicPersistentTileSchedulerILi128ELi48ELi256ELi256ELb1ELb1ELb0ELb0ELb1ELb1EEEEEEEEEvNT_6ParamsE,"ax",@progbits
	.sectioninfo	@"SHI_REGISTERS=255"
	.align	128
.text._ZN7cutlass13device_kernelIN5flash19enable_sm80_to_sm89INS1_16FlashAttnFwdSm80INS1_25CollectiveMainloopFwdSm80ILi8ELi1ELb1EN4cute5tupleIJNS5_1CILi128EEENS7_ILi48EEENS7_ILi256EEEEEELi256ENS_10bfloat16_tEfNS_4arch4Sm80ELb0ELb0ELb0ELb1ELb0ELb0ELb1ELb1EEENS1_21CollectiveEpilogueFwdINS6_IJS8_SA_S9_EEENS6_IJNS7_ILi1EEESI_SI_EEESC_SE_Li256ELb1ELb1ELb1ELb0EEENS1_36VarlenDynamicPersistentTileSchedulerILi128ELi48ELi256ELi256ELb1ELb1ELb0ELb0ELb1ELb1EEEEEEEEEvNT_6ParamsE:
        .type           _ZN7cutlass13device_kernelIN5flash19enable_sm80_to_sm89INS1_16FlashAttnFwdSm80INS1_25CollectiveMainloopFwdSm80ILi8ELi1ELb1EN4cute5tupleIJNS5_1CILi128EEENS7_ILi48EEENS7_ILi256EEEEEELi256ENS_10bfloat16_tEfNS_4arch4Sm80ELb0ELb0ELb0ELb1ELb0ELb0ELb1ELb1EEENS1_21CollectiveEpilogueFwdINS6_IJS8_SA_S9_EEENS6_IJNS7_ILi1EEESI_SI_EEESC_SE_Li256ELb1ELb1ELb1ELb0EEENS1_36VarlenDynamicPersistentTileSchedulerILi128ELi48ELi256ELi256ELb1ELb1ELb0ELb0ELb1ELb1EEEEEEEEEvNT_6ParamsE,@function
        .size           _ZN7cutlass13device_kernelIN5flash19enable_sm80_to_sm89INS1_16FlashAttnFwdSm80INS1_25CollectiveMainloopFwdSm80ILi8ELi1ELb1EN4cute5tupleIJNS5_1CILi128EEENS7_ILi48EEENS7_ILi256EEEEEELi256ENS_10bfloat16_tEfNS_4arch4Sm80ELb0ELb0ELb0ELb1ELb0ELb0ELb1ELb1EEENS1_21CollectiveEpilogueFwdINS6_IJS8_SA_S9_EEENS6_IJNS7_ILi1EEESI_SI_EEESC_SE_Li256ELb1ELb1ELb1ELb0EEENS1_36VarlenDynamicPersistentTileSchedulerILi128ELi48ELi256ELi256ELb1ELb1ELb0ELb0ELb1ELb1EEEEEEEEEvNT_6ParamsE,(.L_x_2585 - _ZN7cutlass13device_kernelIN5flash19enable_sm80_to_sm89INS1_16FlashAttnFwdSm80INS1_25CollectiveMainloopFwdSm80ILi8ELi1ELb1EN4cute5tupleIJNS5_1CILi128EEENS7_ILi48EEENS7_ILi256EEEEEELi256ENS_10bfloat16_tEfNS_4arch4Sm80ELb0ELb0ELb0ELb1ELb0ELb0ELb1ELb1EEENS1_21CollectiveEpilogueFwdINS6_IJS8_SA_S9_EEENS6_IJNS7_ILi1EEESI_SI_EEESC_SE_Li256ELb1ELb1ELb1ELb0EEENS1_36VarlenDynamicPersistentTileSchedulerILi128ELi48ELi256ELi256ELb1ELb1ELb0ELb0ELb1ELb1EEEEEEEEEvNT_6ParamsE)
        .other          _ZN7cutlass13device_kernelIN5flash19enable_sm80_to_sm89INS1_16FlashAttnFwdSm80INS1_25CollectiveMainloopFwdSm80ILi8ELi1ELb1EN4cute5tupleIJNS5_1CILi128EEENS7_ILi48EEENS7_ILi256EEEEEELi256ENS_10bfloat16_tEfNS_4arch4Sm80ELb0ELb0ELb0ELb1ELb0ELb0ELb1ELb1EEENS1_21CollectiveEpilogueFwdINS6_IJS8_SA_S9_EEENS6_IJNS7_ILi1EEESI_SI_EEESC_SE_Li256ELb1ELb1ELb1ELb0EEENS1_36VarlenDynamicPersistentTileSchedulerILi128ELi48ELi256ELi256ELb1ELb1ELb0ELb0ELb1ELb1EEEEEEEEEvNT_6ParamsE,@"STO_CUDA_ENTRY STV_DEFAULT"
_ZN7cutlass13device_kernelIN5flash19enable_sm80_to_sm89INS1_16FlashAttnFwdSm80INS1_25CollectiveMainloopFwdSm80ILi8ELi1ELb1EN4cute5tupleIJNS5_1CILi128EEENS7_ILi48EEENS7_ILi256EEEEEELi256ENS_10bfloat16_tEfNS_4arch4Sm80ELb0ELb0ELb0ELb1ELb0ELb0ELb1ELb1EEENS1_21CollectiveEpilogueFwdINS6_IJS8_SA_S9_EEENS6_IJNS7_ILi1EEESI_SI_EEESC_SE_Li256ELb1ELb1ELb1ELb0EEENS1_36VarlenDynamicPersistentTileSchedulerILi128ELi48ELi256ELi256ELb1ELb1ELb0ELb0ELb1ELb1EEEEEEEEEvNT_6ParamsE:
[----:B------:R-:W-:-:S03]  /*0000*/  MOV R1, c[0x0][0x28] ;  /* 0x00000a0000017a02 */ /* 0x000fc60000000f00 */
[----:B------:R-:W1:Y:S01]  /*0010*/  S2R R2, SR_TID.X ;  /* 0x0000000000027919 */ /* 0x000e620000002100 */
[----:B------:R-:W-:Y:S01]  /*0020*/  IADD3 R1, R1, -0xb8, RZ ;  /* 0xffffff4801017810 */ /* 0x000fe20007ffe0ff */
[----:B------:R-:W-:Y:S01]  /*0030*/  ULDC.64 UR6, c[0x0][0x118] ;  /* 0x0000460000067ab9 */ /* 0x000fe20000000a00 */
[----:B-1----:R-:W-:-:S05]  /*0040*/  SHF.R.U32.HI R0, RZ, 0x5, R2 ;  /* 0x00000005ff007819 */ /* 0x002fca0000011602 */
[----:B------:R-:W1:Y:S02]  /*0050*/  SHFL.IDX PT, R3, R0, RZ, 0x1f ;  /* 0x00001fff00037589 */ /* 0x000e6400000e0000 */
[----:B-1----:R-:W-:Y:S02]  /*0060*/  ISETP.NE.AND P0, PT, R3, RZ, PT ;  /* 0x000000ff0300720c */ /* 0x002fe40003f05270 */
[----:B------:R-:W-:Y:S11]  /*0070*/  STL [R1+0x94], R3 ;  /* 0x0000940301007387 */ /* 0x000ff60000100800 */
[----:B------:R-:W-:Y:S06]  /*0080*/  @P0 BAR.SYNC.DEFER_BLOCKING 0x5, 0x100 ;  /* 0x0144000000000b1d */ /* 0x000fec0000010000 */
[----:B------:R-:W1:Y:S04]  /*0090*/  @P0 LDS.128 R4, [0x1a080] ;  /* 0x01a08000ff040984 */ /* 0x000e680000000c00 */
[----:B-1----:R1:W-:Y:S04]  /*00a0*/  @P0 STL.64 [R1+0x48], R4 ;  /* 0x0000480401000387 */ /* 0x0023e80000100a00 */
[----:B------:R1:W-:Y:S04]  /*00b0*/  @P0 STL.64 [R1+0x50], R6 ;  /* 0x0000500601000387 */ /* 0x0003e80000100a00 */
[----:B------:R-:W-:Y:S06]  /*00c0*/  @P0 BAR.ARV 0x4, 0x100 ;  /* 0x0104000000000b1d */ /* 0x000fec0000002000 */
[----:B------:R-:W-:Y:S05]  /*00d0*/  @P0 BRA `(.L_x_10) ;  /* 0x00000b1000000947 */ /* 0x000fea0003800000 */
[----:B------:R-:W-:Y:S01]  /*00e0*/  LOP3.LUT R14, R2, 0x1f, RZ, 0xc0, !PT ;  /* 0x0000001f020e7812 */ /* 0x000fe200078ec0ff */
[----:B------:R-:W-:Y:S01]  /*00f0*/  CS2R R8, SRZ ;  /* 0x0000000000087805 */ /* 0x000fe2000001ff00 */
[----:B-1----:R-:W-:-:S02]  /*0100*/  IMAD.MOV.U32 R7, RZ, RZ, RZ ;  /* 0x000000ffff077224 */ /* 0x002fc400078e00ff */
[----:B------:R-:W-:-:S04]  /*0110*/  ISETP.NE.AND P6, PT, R14, 0x1f, PT ;  /* 0x0000001f0e00780c */ /* 0x000fc80003fc5270 */
[----:B------:R-:W-:-:S13]  /*0120*/  ISETP.GE.OR P0, PT, R14, c[0x0][0x53c], !P6 ;  /* 0x00014f000e007a0c */ /* 0x000fda0007706670 */
[----:B------:R-:W-:Y:S02]  /*0130*/  @!P0 IMAD.MOV.U32 R4, RZ, RZ, 0x4 ;  /* 0x00000004ff048424 */ /* 0x000fe400078e00ff */
[----:B------:R-:W-:Y:S02]  /*0140*/  @!P0 IMAD.MOV.U32 R2, RZ, RZ, 0x4 ;  /* 0x00000004ff028424 */ /* 0x000fe400078e00ff */
[----:B------:R-:W-:-:S04]  /*0150*/  @!P0 IMAD.WIDE.U32 R4, R14, R4, c[0x0][0x580] ;  /* 0x000160000e048625 */ /* 0x000fc800078e0004 */
[C---:B------:R-:W-:Y:S01]  /*0160*/  @!P0 IMAD.WIDE.U32 R2, R14.reuse, R2, c[0x0][0x578] ;  /* 0x00015e000e028625 */ /* 0x040fe200078e0002 */
[----:B------:R-:W2:Y:S04]  /*0170*/  @!P0 LDG.E R8, [R4.64] ;  /* 0x0000000604088981 */ /* 0x000ea8000c1e1900 */
[----:B------:R-:W2:Y:S01]  /*0180*/  @!P0 LDG.E R7, [R2.64] ;  /* 0x0000000602078981 */ /* 0x000ea2000c1e1900 */
[C---:B------:R-:W-:Y:S01]  /*0190*/  ISETP.NE.AND P5, PT, R14.reuse, RZ, PT ;  /* 0x000000ff0e00720c */ /* 0x040fe20003fa5270 */
[----:B------:R-:W1:Y:S01]  /*01a0*/  S2UR UR4, SR_CTAID.X ;  /* 0x00000000000479c3 */ /* 0x000e620000002500 */
[C---:B------:R-:W-:Y:S02]  /*01b0*/  ISETP.GE.U32.AND P4, PT, R14.reuse, 0x2, PT ;  /* 0x000000020e00780c */ /* 0x040fe40003f86070 */
[----:B------:R-:W-:-:S02]  /*01c0*/  ISETP.GE.U32.AND P3, PT, R14, 0x4, PT ;  /* 0x000000040e00780c */ /* 0x000fc40003f66070 */
[C---:B------:R-:W-:Y:S02]  /*01d0*/  ISETP.GE.U32.AND P2, PT, R14.reuse, 0x8, PT ;  /* 0x000000080e00780c */ /* 0x040fe40003f46070 */
[----:B------:R-:W-:Y:S01]  /*01e0*/  ISETP.GE.U32.AND P1, PT, R14, 0x10, PT ;  /* 0x000000100e00780c */ /* 0x000fe20003f26070 */
[----:B--2---:R-:W-:-:S05]  /*01f0*/  IMAD R4, R8, R7, RZ ;  /* 0x0000000708047224 */ /* 0x004fca00078e02ff */
[----:B------:R-:W2:Y:S02]  /*0200*/  SHFL.UP PT, R0, R4, 0x1, RZ ;  /* 0x0420000004007989 */ /* 0x000ea400000e00ff */
[----:B--2---:R-:W-:-:S05]  /*0210*/  SEL R0, R0, RZ, P5 ;  /* 0x000000ff00007207 */ /* 0x004fca0002800000 */
[----:B------:R-:W-:-:S05]  /*0220*/  IMAD.IADD R4, R4, 0x1, R0 ;  /* 0x0000000104047824 */ /* 0x000fca00078e0200 */
        /* <DEDUP_REMOVED lines=12> */
[----:B------:R-:W2:Y:S02]  /*02f0*/  SHFL.IDX PT, R6, R4, 0x1f, 0x1f ;  /* 0x03e01f0004067f89 */ /* 0x000ea400000e0000 */
[----:B--2---:R-:W-:-:S04]  /*0300*/  IMAD R6, R6, c[0x0][0x538], RZ ;  /* 0x00014e0006067a24 */ /* 0x004fc800078e02ff */
[----:B------:R-:W-:Y:S01]  /*0310*/  IMAD.MOV.U32 R0, RZ, RZ, R6 ;  /* 0x000000ffff007224 */ /* 0x000fe200078e0006 */
[----:B-1----:R-:W-:-:S13]  /*0320*/  ISETP.GT.AND P0, PT, R6, UR4, PT ;  /* 0x0000000406007c0c */ /* 0x002fda000bf04270 */
[----:B------:R-:W-:Y:S05]  /*0330*/  @P0 BRA `(.L_x_11) ;  /* 0x0000027000000947 */ /* 0x000fea0003800000 */
[----:B------:R-:W-:Y:S02]  /*0340*/  MOV R6, R0 ;  /* 0x0000000000067202 */ /* 0x000fe40000000f00 */
[----:B------:R-:W-:-:S04]  /*0350*/  MOV R9, RZ ;  /* 0x000000ff00097202 */ /* 0x000fc80000000f00 */
.L_x_15:
[----:B------:R-:W-:-:S04]  /*0360*/  IADD3 R0, R9, 0x1f, RZ ;  /* 0x0000001f09007810 */ /* 0x000fc80007ffe0ff */
[----:B------:R-:W-:-:S13]  /*0370*/  ISETP.GE.AND P0, PT, R0, c[0x0][0x53c], PT ;  /* 0x00014f0000007a0c */ /* 0x000fda0003f06270 */
[----:B------:R-:W-:Y:S05]  /*0380*/  @P0 BRA `(.L_x_12) ;  /* 0x0000078000000947 */ /* 0x000fea0003800000 */
[----:B------:R-:W-:Y:S01]  /*0390*/  MOV R9, R0 ;  /* 0x0000000000097202 */ /* 0x000fe20000000f00 */
[----:B------:R-:W-:Y:S01]  /*03a0*/  IMAD.MOV.U32 R7, RZ, RZ, RZ ;  /* 0x000000ffff077224 */ /* 0x000fe200078e00ff */
[----:B------:R-:W-:Y:S02]  /*03b0*/  MOV R8, RZ ;  /* 0x000000ff00087202 */ /* 0x000fe40000000f00 */
[----:B------:R-:W-:-:S04]  /*03c0*/  IADD3 R0, R14, R9, RZ ;  /* 0x000000090e007210 */ /* 0x000fc80007ffe0ff */
[----:B------:R-:W-:-:S13]  /*03d0*/  ISETP.GE.OR P0, PT, R0, c[0x0][0x53c], !P6 ;  /* 0x00014f0000007a0c */ /* 0x000fda0007706670 */
[----:B------:R-:W-:Y:S01]  /*03e0*/  @!P0 MOV R2, 0x4 ;  /* 0x0000000400028802 */ /* 0x000fe20000000f00 */
[----:B------:R-:W-:-:S04]  /*03f0*/  @!P0 IMAD.MOV.U32 R3, RZ, RZ, 0x4 ;  /* 0x00000004ff038424 */ /* 0x000fc800078e00ff */
[----:B------:R-:W-:-:S04]  /*0400*/  @!P0 IMAD.WIDE R4, R0, R2, c[0x0][0x580] ;  /* 0x0001600000048625 */ /* 0x000fc800078e0202 */
[----:B------:R-:W-:Y:S01]  /*0410*/  @!P0 IMAD.WIDE R2, R0, R3, c[0x0][0x578] ;  /* 0x00015e0000028625 */ /* 0x000fe200078e0203 */
[----:B------:R-:W2:Y:S04]  /*0420*/  @!P0 LDG.E R8, [R4.64] ;  /* 0x0000000604088981 */ /* 0x000ea8000c1e1900 */
[----:B------:R-:W2:Y:S02]  /*0430*/  @!P0 LDG.E R7, [R2.64] ;  /* 0x0000000602078981 */ /* 0x000ea4000c1e1900 */
[----:B--2---:R-:W-:Y:S01]  /*0440*/  IMAD R5, R8, R7, RZ ;  /* 0x0000000708057224 */ /* 0x004fe200078e02ff */
[----:B------:R-:W-:Y:S05]  /*0450*/  BRA.DIV ~URZ, `(.L_x_13) ;  /* 0x0000d5827f007947 */ /* 0x000fea000b800000 */
[----:B------:R1:W2:Y:S02]  /*0460*/  SHFL.UP PT, R0, R5, 0x1, RZ ;  /* 0x0420000005007989 */ /* 0x0002a400000e00ff */
.L_x_93:
[----:B--2---:R-:W-:-:S04]  /*0470*/  SEL R0, R0, RZ, P5 ;  /* 0x000000ff00007207 */ /* 0x004fc80002800000 */
[----:B-1----:R-:W-:Y:S01]  /*0480*/  IADD3 R5, R5, R0, RZ ;  /* 0x0000000005057210 */ /* 0x002fe20007ffe0ff */
[----:B------:R-:W-:Y:S05]  /*0490*/  BRA.DIV ~URZ, `(.L_x_14) ;  /* 0x0000d5a27f007947 */ /* 0x000fea000b800000 */
[----:B------:R-:W1:Y:S02]  /*04a0*/  SHFL.UP PT, R0, R5, 0x2, RZ ;  /* 0x0440000005007989 */ /* 0x000e6400000e00ff */
[----:B-1----:R-:W-:-:S05]  /*04b0*/  SEL R0, R0, RZ, P4 ;  /* 0x000000ff00007207 */ /* 0x002fca0002000000 */
[----:B------:R-:W-:-:S05]  /*04c0*/  IMAD.IADD R0, R5, 0x1, R0 ;  /* 0x0000000105007824 */ /* 0x000fca00078e0200 */
        /* <DEDUP_REMOVED lines=9> */
[----:B------:R1:W2:Y:S02]  /*0560*/  SHFL.IDX PT, R0, R4, 0x1f, 0x1f ;  /* 0x03e01f0004007f89 */ /* 0x0002a400000e0000 */
.L_x_94:
[----:B--2---:R-:W-:-:S05]  /*0570*/  IMAD R0, R0, c[0x0][0x538], RZ ;  /* 0x00014e0000007a24 */ /* 0x004fca00078e02ff */
[----:B------:R-:W-:-:S04]  /*0580*/  IADD3 R6, R0, R6, RZ ;  /* 0x0000000600067210 */ /* 0x000fc80007ffe0ff */
[----:B------:R-:W-:-:S13]  /*0590*/  ISETP.GT.AND P0, PT, R6, UR4, PT ;  /* 0x0000000406007c0c */ /* 0x000fda000bf04270 */
[----:B-1----:R-:W-:Y:S05]  /*05a0*/  @!P0 BRA `(.L_x_15) ;  /* 0xfffffdb000008947 */ /* 0x002fea000383ffff */
.L_x_11:
[----:B------:R-:W-:-:S05]  /*05b0*/  IADD3 R12, -R0, R6, RZ ;  /* 0x00000006000c7210 */ /* 0x000fca0007ffe1ff */
[----:B------:R-:W-:-:S05]  /*05c0*/  IMAD R0, R4, c[0x0][0x538], R12 ;  /* 0x00014e0004007a24 */ /* 0x000fca00078e020c */
[----:B------:R-:W-:Y:S01]  /*05d0*/  ISETP.GT.AND P0, PT, R0, UR4, PT ;  /* 0x0000000400007c0c */ /* 0x000fe2000bf04270 */
[----:B------:R-:W-:-:S12]  /*05e0*/  BRA.DIV ~URZ, `(.L_x_16) ;  /* 0x0000d6027f007947 */ /* 0x000fd8000b800000 */
[----:B------:R-:W-:-:S04]  /*05f0*/  VOTE.ANY R6, PT, !P0 ;  /* 0x0000000000067806 */ /* 0x000fc800040e0100 */
.L_x_95:
[----:B------:R1:W2:Y:S01]  /*0600*/  POPC R13, R6 ;  /* 0x00000006000d7309 */ /* 0x0002a20000000000 */
[----:B------:R-:W-:Y:S05]  /*0610*/  BRA.DIV ~URZ, `(.L_x_17) ;  /* 0x0000d6227f007947 */ /* 0x000fea000b800000 */
[----:B--2---:R-:W2:Y:S04]  /*0620*/  SHFL.IDX PT, R11, R8, R13, 0x1f ;  /* 0x00001f0d080b7589 */ /* 0x004ea800000e0000 */
[----:B------:R3:W4:Y:S02]  /*0630*/  SHFL.IDX PT, R10, R7, R13, 0x1f ;  /* 0x00001f0d070a7589 */ /* 0x00072400000e0000 */
[----:B---3--:R-:W-:Y:S02]  /*0640*/  MOV R7, RZ ;  /* 0x000000ff00077202 */ /* 0x008fe40000000f00 */
.L_x_96:
[----:B--2-4-:R-:W-:Y:S01]  /*0650*/  ISETP.NE.AND P0, PT, R6, RZ, PT ;  /* 0x000000ff0600720c */ /* 0x014fe20003f05270 */
[----:B------:R-:W-:-:S12]  /*0660*/  BSSY B0, `(.L_x_18) ;  /* 0x0000005000007945 */ /* 0x000fd80003800000 */
[----:B------:R-:W-:Y:S05]  /*0670*/  @!P0 BRA `(.L_x_19) ;  /* 0x0000003000008947 */ /* 0x000fea0003800000 */
[----:B------:R-:W-:Y:S01]  /*0680*/  IADD3 R3, R13, -0x1, RZ ;  /* 0xffffffff0d037810 */ /* 0x000fe20007ffe0ff */
[----:B------:R-:W-:Y:S05]  /*0690*/  BRA.DIV ~URZ, `(.L_x_20) ;  /* 0x0000d6827f007947 */ /* 0x000fea000b800000 */
[----:B------:R2:W3:Y:S02]  /*06a0*/  SHFL.IDX PT, R7, R4, R3, 0x1f ;  /* 0x00001f0304077589 */ /* 0x0004e400000e0000 */
.L_x_19:
[----:B------:R-:W-:Y:S05]  /*06b0*/  BSYNC B0 ;  /* 0x0000000000007941 */ /* 0x000fea0003800000 */
.L_x_18:
[----:B------:R-:W-:Y:S01]  /*06c0*/  IABS R0, R11 ;  /* 0x0000000b00007213 */ /* 0x000fe20000000000 */
[----:B--23--:R-:W-:-:S04]  /*06d0*/  IMAD R4, R7, c[0x0][0x538], R12 ;  /* 0x00014e0007047a24 */ /* 0x00cfc800078e020c */
[----:B------:R-:W-:Y:S01]  /*06e0*/  IMAD.MOV.U32 R5, RZ, RZ, R0 ;  /* 0x000000ffff057224 */ /* 0x000fe200078e0000 */
[----:B------:R-:W-:Y:S01]  /*06f0*/  IABS R0, R10 ;  /* 0x0000000a00007213 */ /* 0x000fe20000000000 */
[----:B------:R2:W-:Y:S01]  /*0700*/  STL [R1+0x48], R4 ;  /* 0x0000480401007387 */ /* 0x0005e20000100800 */
[----:B------:R-:W-:Y:S01]  /*0710*/  IADD3 R12, -R4, UR4, RZ ;  /* 0x00000004040c7c10 */ /* 0x000fe2000fffe1ff */
[----:B------:R-:W3:Y:S02]  /*0720*/  I2F.RP R2, R5 ;  /* 0x0000000500027306 */ /* 0x000ee40000209400 */
[----:B------:R-:W-:Y:S01]  /*0730*/  IMAD.MOV.U32 R7, RZ, RZ, R0 ;  /* 0x000000ffff077224 */ /* 0x000fe200078e0000 */
[----:B-1----:R-:W-:Y:S02]  /*0740*/  IABS R6, R12 ;  /* 0x0000000c00067213 */ /* 0x002fe40000000000 */
[----:B------:R-:W-:-:S03]  /*0750*/  IABS R0, R11 ;  /* 0x0000000b00007213 */ /* 0x000fc60000000000 */
[----:B------:R-:W-:Y:S01]  /*0760*/  I2F.RP R8, R7 ;  /* 0x0000000700087306 */ /* 0x000fe20000209400 */
[----:B------:R-:W-:-:S07]  /*0770*/  IADD3 R0, RZ, -R0, RZ ;  /* 0x80000000ff007210 */ /* 0x000fce0007ffe0ff */
[----:B---3--:R-:W1:Y:S02]  /*0780*/  MUFU.RCP R2, R2 ;  /* 0x0000000200027308 */ /* 0x008e640000001000 */
[----:B-1----:R-:W-:-:S06]  /*0790*/  IADD3 R2, R2, 0xffffffe, RZ ;  /* 0x0ffffffe02027810 */ /* 0x002fcc0007ffe0ff */
[----:B------:R-:W1:Y:S02]  /*07a0*/  F2I.FTZ.U32.TRUNC.NTZ R3, R2 ;  /* 0x0000000200037305 */ /* 0x000e64000021f000 */
[----:B-1----:R-:W-:-:S04]  /*07b0*/  IMAD.MOV R2, RZ, RZ, -R3 ;  /* 0x000000ffff027224 */ /* 0x002fc800078e0a03 */
[----:B--2---:R-:W-:Y:S02]  /*07c0*/  IMAD R4, R2, R5, RZ ;  /* 0x0000000502047224 */ /* 0x004fe400078e02ff */
[----:B------:R-:W-:-:S04]  /*07d0*/  IMAD.MOV.U32 R2, RZ, RZ, RZ ;  /* 0x000000ffff027224 */ /* 0x000fc800078e00ff */
[----:B------:R-:W-:-:S04]  /*07e0*/  IMAD.HI.U32 R2, R3, R4, R2 ;  /* 0x0000000403027227 */ /* 0x000fc800078e0002 */
[----:B------:R-:W-:-:S04]  /*07f0*/  IMAD.MOV.U32 R3, RZ, RZ, R6 ;  /* 0x000000ffff037224 */ /* 0x000fc800078e0006 */
[----:B------:R-:W-:-:S04]  /*0800*/  IMAD.HI.U32 R2, R2, R3, RZ ;  /* 0x0000000302027227 */ /* 0x000fc800078e00ff */
[----:B------:R-:W-:Y:S02]  /*0810*/  IMAD R0, R2, R0, R3 ;  /* 0x0000000002007224 */ /* 0x000fe400078e0203 */
[----:B------:R-:W1:Y:S03]  /*0820*/  MUFU.RCP R3, R8 ;  /* 0x0000000800037308 */ /* 0x000e660000001000 */
[----:B------:R-:W-:-:S13]  /*0830*/  ISETP.GT.U32.AND P0, PT, R5, R0, PT ;  /* 0x000000000500720c */ /* 0x000fda0003f04070 */
[----:B------:R-:W-:Y:S01]  /*0840*/  @!P0 IMAD.IADD R0, R0, 0x1, -R5 ;  /* 0x0000000100008824 */ /* 0x000fe200078e0a05 */
[----:B-1----:R-:W-:Y:S02]  /*0850*/  IADD3 R3, R3, 0xffffffe, RZ ;  /* 0x0ffffffe03037810 */ /* 0x002fe40007ffe0ff */
[----:B------:R-:W-:Y:S02]  /*0860*/  @!P0 IADD3 R2, R2, 0x1, RZ ;  /* 0x0000000102028810 */ /* 0x000fe40007ffe0ff */
[----:B------:R-:W-:Y:S02]  /*0870*/  ISETP.GE.U32.AND P2, PT, R0, R5, PT ;  /* 0x000000050000720c */ /* 0x000fe40003f46070 */
[----:B------:R-:W1:Y:S01]  /*0880*/  F2I.FTZ.U32.TRUNC.NTZ R3, R3 ;  /* 0x0000000300037305 */ /* 0x000e62000021f000 */
[----:B------:R-:W-:Y:S02]  /*0890*/  LOP3.LUT R0, R12, R11, RZ, 0x3c, !PT ;  /* 0x0000000b0c007212 */ /* 0x000fe400078e3cff */
[----:B------:R-:W-:-:S02]  /*08a0*/  ISETP.NE.AND P0, PT, R11, RZ, PT ;  /* 0x000000ff0b00720c */ /* 0x000fc40003f05270 */
[----:B------:R-:W-:-:S06]  /*08b0*/  ISETP.GE.AND P1, PT, R0, RZ, PT ;  /* 0x000000ff0000720c */ /* 0x000fcc0003f26270 */
[----:B------:R-:W-:Y:S02]  /*08c0*/  @P2 IADD3 R2, R2, 0x1, RZ ;  /* 0x0000000102022810 */ /* 0x000fe40007ffe0ff */
[----:B-1----:R-:W-:-:S03]  /*08d0*/  IADD3 R0, RZ, -R3, RZ ;  /* 0x80000003ff007210 */ /* 0x002fc60007ffe0ff */
[----:B------:R-:W-:Y:S01]  /*08e0*/  IMAD.MOV.U32 R4, RZ, RZ, R2 ;  /* 0x000000ffff047224 */ /* 0x000fe200078e0002 */
[----:B------:R-:W-:-:S03]  /*08f0*/  MOV R2, RZ ;  /* 0x000000ff00027202 */ /* 0x000fc60000000f00 */
[----:B------:R-:W-:Y:S01]  /*0900*/  @!P1 IMAD.MOV R4, RZ, RZ, -R4 ;  /* 0x000000ffff049224 */ /* 0x000fe200078e0a04 */
[----:B------:R-:W-:Y:S01]  /*0910*/  @!P0 LOP3.LUT R4, RZ, R11, RZ, 0x33, !PT ;  /* 0x0000000bff048212 */ /* 0x000fe200078e33ff */
[----:B------:R-:W-:Y:S01]  /*0920*/  IMAD.MOV.U32 R5, RZ, RZ, R0 ;  /* 0x000000ffff057224 */ /* 0x000fe200078e0000 */
[----:B------:R-:W-:Y:S02]  /*0930*/  IABS R0, R10 ;  /* 0x0000000a00007213 */ /* 0x000fe40000000000 */
[----:B------:R-:W-:Y:S01]  /*0940*/  IABS R8, R4 ;  /* 0x0000000400087213 */ /* 0x000fe20000000000 */
[----:B------:R-:W-:Y:S02]  /*0950*/  IMAD R5, R5, R7, RZ ;  /* 0x0000000705057224 */ /* 0x000fe400078e02ff */
[----:B------:R-:W-:Y:S02]  /*0960*/  IMAD.MOV R6, RZ, RZ, -R0 ;  /* 0x000000ffff067224 */ /* 0x000fe400078e0a00 */
[----:B------:R-:W-:-:S04]  /*0970*/  IMAD.HI.U32 R0, R3, R5, R2 ;  /* 0x0000000503007227 */ /* 0x000fc800078e0002 */
[----:B------:R-:W-:Y:S02]  /*0980*/  IMAD.MOV.U32 R2, RZ, RZ, R8 ;  /* 0x000000ffff027224 */ /* 0x000fe400078e0008 */
[----:B------:R-:W-:Y:S02]  /*0990*/  IMAD.MOV.U32 R3, RZ, RZ, R6 ;  /* 0x000000ffff037224 */ /* 0x000fe400078e0006 */
[----:B------:R-:W-:-:S04]  /*09a0*/  IMAD.HI.U32 R0, R0, R2, RZ ;  /* 0x0000000200007227 */ /* 0x000fc800078e00ff */
[----:B------:R-:W-:Y:S02]  /*09b0*/  IMAD R2, R0, R3, R2 ;  /* 0x0000000300027224 */ /* 0x000fe400078e0202 */
[----:B------:R-:W-:-:S03]  /*09c0*/  IMAD R3, R4, R11, RZ ;  /* 0x0000000b04037224 */ /* 0x000fc600078e02ff */
[----:B------:R-:W-:Y:S02]  /*09d0*/  ISETP.GT.U32.AND P0, PT, R7, R2, PT ;  /* 0x000000020700720c */ /* 0x000fe40003f04070 */
[----:B------:R-:W-:-:S11]  /*09e0*/  IADD3 R3, R12, -R3, RZ ;  /* 0x800000030c037210 */ /* 0x000fd60007ffe0ff */
[----:B------:R-:W-:Y:S01]  /*09f0*/  @!P0 IMAD.IADD R2, R2, 0x1, -R7 ;  /* 0x0000000102028824 */ /* 0x000fe200078e0a07 */
[----:B------:R-:W-:Y:S02]  /*0a00*/  @!P0 IADD3 R0, R0, 0x1, RZ ;  /* 0x0000000100008810 */ /* 0x000fe40007ffe0ff */
[----:B------:R-:W-:Y:S02]  /*0a10*/  ISETP.NE.AND P0, PT, R10, RZ, PT ;  /* 0x000000ff0a00720c */ /* 0x000fe40003f05270 */
[----:B------:R-:W-:Y:S02]  /*0a20*/  ISETP.GE.U32.AND P2, PT, R2, R7, PT ;  /* 0x000000070200720c */ /* 0x000fe40003f46070 */
[----:B------:R-:W-:-:S04]  /*0a30*/  LOP3.LUT R2, R4, R10, RZ, 0x3c, !PT ;  /* 0x0000000a04027212 */ /* 0x000fc800078e3cff */
[----:B------:R-:W-:-:S07]  /*0a40*/  ISETP.GE.AND P1, PT, R2, RZ, PT ;  /* 0x000000ff0200720c */ /* 0x000fce0003f26270 */
[----:B------:R-:W-:-:S06]  /*0a50*/  @P2 IADD3 R0, R0, 0x1, RZ ;  /* 0x0000000100002810 */ /* 0x000fcc0007ffe0ff */
[----:B------:R-:W-:Y:S02]  /*0a60*/  @!P1 IADD3 R0, -R0, RZ, RZ ;  /* 0x000000ff00009210 */ /* 0x000fe40007ffe1ff */
[----:B------:R-:W-:-:S05]  /*0a70*/  @!P0 LOP3.LUT R0, RZ, R10, RZ, 0x33, !PT ;  /* 0x0000000aff008212 */ /* 0x000fca00078e33ff */
[--C-:B------:R-:W-:Y:S02]  /*0a80*/  IMAD.MOV R2, RZ, RZ, -R0.reuse ;  /* 0x000000ffff027224 */ /* 0x100fe400078e0a00 */
[C---:B------:R-:W-:Y:S02]  /*0a90*/  IMAD R0, R10.reuse, 0x1000000, R0 ;  /* 0x010000000a007824 */ /* 0x040fe400078e0200 */
[----:B------:R-:W-:Y:S02]  /*0aa0*/  IMAD R2, R10, R2, R4 ;  /* 0x000000020a027224 */ /* 0x000fe400078e0204 */
[----:B------:R-:W-:Y:S02]  /*0ab0*/  IMAD.IADD R4, R13, 0x1, R9 ;  /* 0x000000010d047824 */ /* 0x000fe400078e0209 */
[----:B------:R-:W-:-:S03]  /*0ac0*/  IMAD R0, R2, 0x10000, R0 ;  /* 0x0001000002007824 */ /* 0x000fc600078e0200 */
[----:B------:R1:W-:Y:S04]  /*0ad0*/  STL [R1+0x54], R4 ;  /* 0x0000540401007387 */ /* 0x0003e80000100800 */
[----:B------:R1:W-:Y:S04]  /*0ae0*/  STL [R1+0x50], R0 ;  /* 0x0000500001007387 */ /* 0x0003e80000100800 */
[----:B------:R1:W-:Y:S01]  /*0af0*/  STL [R1+0x4c], R3 ;  /* 0x00004c0301007387 */ /* 0x0003e20000100800 */
[----:B------:R-:W-:Y:S05]  /*0b00*/  BRA `(.L_x_21) ;  /* 0x0000006000007947 */ /* 0x000fea0003800000 */
.L_x_12:
[----:B------:R-:W-:Y:S01]  /*0b10*/  MOV R0, UR4 ;  /* 0x0000000400007c02 */ /* 0x000fe20008000f00 */
[----:B------:R-:W-:Y:S04]  /*0b20*/  STL [R1+0x4c], RZ ;  /* 0x00004cff01007387 */ /* 0x000fe80000100800 */
[----:B------:R-:W-:Y:S04]  /*0b30*/  STL [R1+0x50], RZ ;  /* 0x000050ff01007387 */ /* 0x000fe80000100800 */
[----:B------:R1:W-:Y:S02]  /*0b40*/  STL [R1+0x48], R0 ;  /* 0x0000480001007387 */ /* 0x0003e40000100800 */
[----:B-1----:R-:W-:-:S05]  /*0b50*/  MOV R0, c[0x0][0x53c] ;  /* 0x00014f0000007a02 */ /* 0x002fca0000000f00 */
[----:B------:R1:W-:Y:S02]  /*0b60*/  STL [R1+0x54], R0 ;  /* 0x0000540001007387 */ /* 0x0003e40000100800 */
.L_x_21:
[----:B-1----:R-:W2:Y:S04]  /*0b70*/  LDL R4, [R1+0x48] ;  /* 0x0000480001047983 */ /* 0x002ea80000100800 */
[----:B------:R-:W2:Y:S04]  /*0b80*/  LDL R5, [R1+0x4c] ;  /* 0x00004c0001057983 */ /* 0x000ea80000100800 */
[----:B------:R-:W2:Y:S04]  /*0b90*/  LDL R6, [R1+0x50] ;  /* 0x0000500001067983 */ /* 0x000ea80000100800 */
[----:B------:R-:W2:Y:S01]  /*0ba0*/  LDL R7, [R1+0x54] ;  /* 0x0000540001077983 */ /* 0x000ea20000100800 */
[----:B------:R-:W-:Y:S01]  /*0bb0*/  ISETP.NE.AND P0, PT, R14, RZ, PT ;  /* 0x000000ff0e00720c */ /* 0x000fe20003f05270 */
[----:B------:R-:W-:-:S12]  /*0bc0*/  WARPSYNC 0xffffffff ;  /* 0xffffffff00007948 */ /* 0x000fd80003800000 */
[----:B--2---:R1:W-:Y:S04]  /*0bd0*/  @!P0 STS.128 [0x1a080], R4 ;  /* 0x01a08004ff008388 */ /* 0x0043e80000000c00 */
[----:B------:R-:W-:Y:S06]  /*0be0*/  BAR.ARV 0x5, 0x100 ;  /* 0x0144000000007b1d */ /* 0x000fec0000002000 */
.L_x_10:
[----:B------:R-:W2:Y:S02]  /*0bf0*/  LDL R0, [R1+0x54] ;  /* 0x0000540001007983 */ /* 0x000ea40000100800 */
[----:B--2---:R-:W-:-:S13]  /*0c00*/  ISETP.GE.AND P0, PT, R0, c[0x0][0x53c], PT ;  /* 0x00014f0000007a0c */ /* 0x004fda0003f06270 */
[----:B------:R-:W-:Y:S05]  /*0c10*/  @P0 EXIT ;  /* 0x000000000000094d */ /* 0x000fea0003800000 */
[----:B------:R-:W2:Y:S02]  /*0c20*/  S2R R17, SR_TID.X ;  /* 0x0000000000117919 */ /* 0x000ea40000002100 */
[----:B--2---:R-:W-:-:S04]  /*0c30*/  SHF.R.S32.HI R10, RZ, 0x1f, R17 ;  /* 0x0000001fff0a7819 */ /* 0x004fc80000011411 */
[CC--:B------:R-:W-:Y:S02]  /*0c40*/  LEA.HI R2, R10.reuse, R17.reuse, RZ, 0x4 ;  /* 0x000000110a027211 */ /* 0x0c0fe400078f20ff */
[CC--:B------:R-:W-:Y:S02]  /*0c50*/  LEA.HI R14, R10.reuse, R17.reuse, RZ, 0x2 ;  /* 0x000000110a0e7211 */ /* 0x0c0fe400078f10ff */
[----:B------:R-:W-:Y:S02]  /*0c60*/  SHF.R.S32.HI R3, RZ, 0x4, R2 ;  /* 0x00000004ff037819 */ /* 0x000fe40000011402 */
[----:B------:R-:W-:Y:S02]  /*0c70*/  LEA.HI R12, R10, R17, RZ, 0x3 ;  /* 0x000000110a0c7211 */ /* 0x000fe400078f18ff */
[----:B------:R-:W-:Y:S02]  /*0c80*/  LEA.HI R0, R2, R3, RZ, 0x1 ;  /* 0x0000000302007211 */ /* 0x000fe400078f08ff */
[----:B-1----:R-:W-:-:S02]  /*0c90*/  SHF.R.S32.HI R7, RZ, 0x2, R14 ;  /* 0x00000002ff077819 */ /* 0x002fc4000001140e */
[----:B------:R-:W-:Y:S02]  /*0ca0*/  LOP3.LUT R0, R0, 0xfffffffe, RZ, 0xc0, !PT ;  /* 0xfffffffe00007812 */ /* 0x000fe400078ec0ff */
[----:B------:R-:W-:Y:S02]  /*0cb0*/  SHF.R.S32.HI R4, RZ, 0x3, R12 ;  /* 0x00000003ff047819 */ /* 0x000fe4000001140c */
[----:B------:R-:W-:Y:S01]  /*0cc0*/  LEA.HI R9, R10, R17, RZ, 0x5 ;  /* 0x000000110a097211 */ /* 0x000fe200078f28ff */
[----:B------:R-:W-:Y:S01]  /*0cd0*/  IMAD.IADD R13, R3, 0x1, -R0 ;  /* 0x00000001030d7824 */ /* 0x000fe200078e0a00 */
[----:B------:R-:W-:Y:S01]  /*0ce0*/  LOP3.LUT R0, R2, 0xfffffff0, RZ, 0xc0, !PT ;  /* 0xfffffff002007812 */ /* 0x000fe200078ec0ff */
[----:B------:R-:W-:Y:S01]  /*0cf0*/  IMAD.SHL.U32 R4, R4, 0x40, RZ ;  /* 0x0000004004047824 */ /* 0x000fe200078e00ff */
[----:B------:R-:W-:Y:S02]  /*0d00*/  SHF.R.S32.HI R2, RZ, 0x1f, R14 ;  /* 0x0000001fff027819 */ /* 0x000fe4000001140e */
[----:B------:R-:W-:Y:S01]  /*0d10*/  LOP3.LUT R3, R12, 0xfffffff8, RZ, 0xc0, !PT ;  /* 0xfffffff80c037812 */ /* 0x000fe200078ec0ff */
[----:B------:R-:W-:Y:S01]  /*0d20*/  IMAD.IADD R0, R17, 0x1, -R0 ;  /* 0x0000000111007824 */ /* 0x000fe200078e0a00 */
[----:B------:R-:W-:-:S02]  /*0d30*/  LEA.HI R2, R2, R7, RZ, 0x3 ;  /* 0x0000000702027211 */ /* 0x000fc400078f18ff */
[----:B------:R-:W-:Y:S01]  /*0d40*/  SHF.R.S32.HI R242, RZ, 0x5, R9 ;  /* 0x00000005fff27819 */ /* 0x000fe20000011409 */
[----:B------:R-:W-:Y:S01]  /*0d50*/  IMAD.IADD R6, R17, 0x1, -R3 ;  /* 0x0000000111067824 */ /* 0x000fe200078e0a03 */
[----:B------:R-:W-:Y:S02]  /*0d60*/  SHF.R.S32.HI R5, RZ, 0x1f, R0 ;  /* 0x0000001fff057819 */ /* 0x000fe40000011400 */
[----:B------:R-:W-:Y:S01]  /*0d70*/  LOP3.LUT R3, R2, 0xfffffff8, RZ, 0xc0, !PT ;  /* 0xfffffff802037812 */ /* 0x000fe200078ec0ff */
[----:B------:R-:W-:Y:S01]  /*0d80*/  IMAD.SHL.U32 R20, R6, 0x8, RZ ;  /* 0x0000000806147824 */ /* 0x000fe200078e00ff */
[----:B------:R-:W-:Y:S01]  /*0d90*/  LOP3.LUT R2, R4, 0x1c0, RZ, 0xc0, !PT ;  /* 0x000001c004027812 */ /* 0x000fe200078ec0ff */
[----:B------:R-:W-:Y:S01]  /*0da0*/  IMAD.SHL.U32 R6, R6, 0x40, RZ ;  /* 0x0000004006067824 */ /* 0x000fe200078e00ff */
[----:B------:R-:W-:Y:S01]  /*0db0*/  LEA.HI R11, R5, R0, RZ, 0x3 ;  /* 0x00000000050b7211 */ /* 0x000fe200078f18ff */
[----:B------:R-:W-:Y:S01]  /*0dc0*/  IMAD.IADD R7, R7, 0x1, -R3 ;  /* 0x0000000107077824 */ /* 0x000fe200078e0a03 */
[----:B------:R-:W-:-:S02]  /*0dd0*/  SHF.R.U32.HI R4, RZ, 0x3, R2 ;  /* 0x00000003ff047819 */ /* 0x000fc40000011602 */
[----:B------:R-:W-:Y:S02]  /*0de0*/  LOP3.LUT R3, R2, 0x38, R20, 0xf8, !PT ;  /* 0x0000003802037812 */ /* 0x000fe400078ef814 */
[----:B------:R-:W-:Y:S02]  /*0df0*/  LOP3.LUT R2, R11, 0xfffffff8, RZ, 0xc0, !PT ;  /* 0xfffffff80b027812 */ /* 0x000fe400078ec0ff */
[----:B------:R-:W-:Y:S02]  /*0e00*/  LOP3.LUT R8, R3, R4, RZ, 0x3c, !PT ;  /* 0x0000000403087212 */ /* 0x000fe400078e3cff */
[----:B------:R-:W-:Y:S01]  /*0e10*/  SHF.R.S32.HI R3, RZ, 0x1f, R9 ;  /* 0x0000001fff037819 */ /* 0x000fe20000011409 */
[----:B------:R-:W-:Y:S01]  /*0e20*/  IMAD.IADD R5, R0, 0x1, -R2 ;  /* 0x0000000100057824 */ /* 0x000fe200078e0a02 */
[----:B------:R-:W-:Y:S02]  /*0e30*/  LOP3.LUT R2, R9, 0xffffffe0, RZ, 0xc0, !PT ;  /* 0xffffffe009027812 */ /* 0x000fe400078ec0ff */
[----:B------:R-:W-:-:S02]  /*0e40*/  LOP3.LUT R0, R6, 0x1c0, RZ, 0xc0, !PT ;  /* 0x000001c006007812 */ /* 0x000fc400078ec0ff */
[----:B------:R-:W-:Y:S01]  /*0e50*/  LEA.HI R6, R10, R17, RZ, 0x6 ;  /* 0x000000110a067211 */ /* 0x000fe200078f30ff */
[----:B------:R-:W-:Y:S01]  /*0e60*/  IMAD.IADD R16, R17, 0x1, -R2 ;  /* 0x0000000111107824 */ /* 0x000fe200078e0a02 */
[----:B------:R-:W-:Y:S02]  /*0e70*/  LOP3.LUT R4, R0, 0x8, R12, 0xf8, !PT ;  /* 0x0000000800047812 */ /* 0x000fe400078ef80c */
[----:B------:R-:W-:Y:S02]  /*0e80*/  SHF.R.U32.HI R2, RZ, 0x3, R0 ;  /* 0x00000003ff027819 */ /* 0x000fe40000011600 */
[----:B------:R-:W-:Y:S02]  /*0e90*/  LEA.HI R0, R3, R242, RZ, 0x3 ;  /* 0x000000f203007211 */ /* 0x000fe400078f18ff */
[----:B------:R-:W-:Y:S02]  /*0ea0*/  SHF.R.S32.HI R9, RZ, 0x1f, R16 ;  /* 0x0000001fff097819 */ /* 0x000fe40000011410 */
[----:B------:R-:W-:Y:S01]  /*0eb0*/  LOP3.LUT R12, R4, R2, RZ, 0x3c, !PT ;  /* 0x00000002040c7212 */ /* 0x000fe200078e3cff */
[----:B------:R-:W-:Y:S01]  /*0ec0*/  IMAD.SHL.U32 R2, R6, 0x8, RZ ;  /* 0x0000000806027824 */ /* 0x000fe200078e00ff */
[----:B------:R-:W-:Y:S01]  /*0ed0*/  LOP3.LUT R0, R0, 0xffffff8, RZ, 0xc0, !PT ;  /* 0x0ffffff800007812 */ /* 0x000fe200078ec0ff */
[----:B------:R-:W-:Y:S01]  /*0ee0*/  IMAD.MOV.U32 R6, RZ, RZ, 0x10 ;  /* 0x00000010ff067424 */ /* 0x000fe200078e00ff */
[----:B------:R-:W-:-:S02]  /*0ef0*/  LEA.HI R9, R9, R16, RZ, 0x2 ;  /* 0x0000001009097211 */ /* 0x000fc400078f10ff */
[----:B------:R-:W-:Y:S02]  /*0f00*/  LOP3.LUT R3, R7, 0x1, RZ, 0xc0, !PT ;  /* 0x0000000107037812 */ /* 0x000fe400078ec0ff */
[----:B------:R-:W-:Y:S01]  /*0f10*/  LOP3.LUT R248, R8, 0x7ffffe00, R2, 0xf8, !PT ;  /* 0x7ffffe0008f87812 */ /* 0x000fe200078ef802 */
[----:B------:R-:W-:Y:S01]  /*0f20*/  IMAD.IADD R2, R242, 0x1, -R0 ;  /* 0x00000001f2027824 */ /* 0x000fe200078e0a00 */
[----:B------:R-:W-:Y:S02]  /*0f30*/  SHF.R.S32.HI R0, RZ, 0x2, R9 ;  /* 0x00000002ff007819 */ /* 0x000fe40000011409 */
[----:B------:R-:W-:Y:S01]  /*0f40*/  ISETP.NE.U32.AND P4, PT, R3, 0x1, PT ;  /* 0x000000010300780c */ /* 0x000fe20003f85070 */
[C---:B------:R-:W-:Y:S01]  /*0f50*/  IMAD.SHL.U32 R3, R5.reuse, 0x40, RZ ;  /* 0x0000004005037824 */ /* 0x040fe200078e00ff */
[----:B------:R-:W-:Y:S01]  /*0f60*/  LOP3.LUT R4, R14, 0xfffffffc, RZ, 0xc0, !PT ;  /* 0xfffffffc0e047812 */ /* 0x000fe200078ec0ff */
[----:B------:R-:W-:Y:S01]  /*0f70*/  IMAD R15, R2, 0x10, R0 ;  /* 0x00000010020f7824 */ /* 0x000fe200078e0200 */
[----:B------:R-:W-:Y:S01]  /*0f80*/  LOP3.LUT P3, RZ, R5, 0x2, RZ, 0xc0, !PT ;  /* 0x0000000205ff7812 */ /* 0x000fe2000786c0ff */
[----:B------:R-:W-:Y:S01]  /*0f90*/  IMAD.SHL.U32 R2, R13, 0x8, RZ ;  /* 0x000000080d027824 */ /* 0x000fe200078e00ff */
[----:B------:R-:W-:Y:S01]  /*0fa0*/  LOP3.LUT R0, R3, 0x1c0, RZ, 0xc0, !PT ;  /* 0x000001c003007812 */ /* 0x000fe200078ec0ff */
[----:B------:R-:W-:Y:S01]  /*0fb0*/  IMAD.IADD R3, R17, 0x1, -R4 ;  /* 0x0000000111037824 */ /* 0x000fe200078e0a04 */
[----:B------:R-:W-:Y:S01]  /*0fc0*/  LOP3.LUT P0, RZ, R5, 0x4, RZ, 0xc0, !PT ;  /* 0x0000000405ff7812 */ /* 0x000fe2000780c0ff */
[C---:B------:R-:W-:Y:S01]  /*0fd0*/  IMAD.SHL.U32 R4, R7.reuse, 0x40, RZ ;  /* 0x0000004007047824 */ /* 0x040fe200078e00ff */
[----:B------:R-:W-:Y:S01]  /*0fe0*/  LOP3.LUT R5, R0, 0x8, R2, 0xf8, !PT ;  /* 0x0000000800057812 */ /* 0x000fe200078ef802 */
[----:B------:R-:W-:Y:S01]  /*0ff0*/  IMAD.MOV.U32 R14, RZ, RZ, 0x20 ;  /* 0x00000020ff0e7424 */ /* 0x000fe200078e00ff */
[----:B------:R-:W-:Y:S01]  /*1000*/  SHF.R.U32.HI R2, RZ, 0x3, R0 ;  /* 0x00000003ff027819 */ /* 0x000fe20000011600 */
[----:B------:R-:W-:Y:S01]  /*1010*/  STL [R1+0x98], R15 ;  /* 0x0000980f01007387 */ /* 0x000fe20000100800 */
[----:B------:R-:W-:Y:S01]  /*1020*/  R2P PR, R7, 0x6 ;  /* 0x0000000607007804 */ /* 0x000fe20000000000 */
[----:B------:R-:W-:Y:S01]  /*1030*/  IMAD.SHL.U32 R248, R248, 0x2, RZ ;  /* 0x00000002f8f87824 */ /* 0x000fe200078e00ff */
[----:B------:R-:W-:Y:S01]  /*1040*/  LOP3.LUT R7, R5, R2, RZ, 0x3c, !PT ;  /* 0x0000000205077212 */ /* 0x000fe200078e3cff */
[----:B------:R-:W-:Y:S01]  /*1050*/  IMAD R5, R242, 0x200, R3 ;  /* 0x00000200f2057824 */ /* 0x000fe200078e0203 */
[----:B------:R-:W-:-:S02]  /*1060*/  LEA.HI R0, R3, R3, RZ, 0x1 ;  /* 0x0000000303007211 */ /* 0x000fc400078f08ff */
[----:B------:R-:W-:Y:S02]  /*1070*/  LOP3.LUT R2, R4, 0x1c0, RZ, 0xc0, !PT ;  /* 0x000001c004027812 */ /* 0x000fe400078ec0ff */
[----:B------:R-:W-:Y:S02]  /*1080*/  LOP3.LUT R0, R0, 0x1ffffffe, RZ, 0xc0, !PT ;  /* 0x1ffffffe00007812 */ /* 0x000fe400078ec0ff */
[----:B------:R-:W-:Y:S02]  /*1090*/  LEA.HI R2, R2, R2, RZ, 0x1d ;  /* 0x0000000202027211 */ /* 0x000fe400078fe8ff */
[----:B------:R-:W-:Y:S01]  /*10a0*/  IADD3 R18, R20, 0x40, RZ ;  /* 0x0000004014127810 */ /* 0x000fe20007ffe0ff */
[----:B------:R-:W-:Y:S01]  /*10b0*/  IMAD.IADD R10, R3, 0x1, -R0 ;  /* 0x00000001030a7824 */ /* 0x000fe200078e0a00 */
[----:B------:R-:W-:Y:S01]  /*10c0*/  SHF.R.S32.HI R21, RZ, 0x1f, R20 ;  /* 0x0000001fff157819 */ /* 0x000fe20000011414 */
[----:B------:R-:W-:Y:S01]  /*10d0*/  IMAD.U32 R8, R5, 0x2, R2 ;  /* 0x0000000205087824 */ /* 0x000fe200078e0002 */
[----:B------:R-:W-:Y:S01]  /*10e0*/  SEL R4, R6, 0xfffffff0, !P3 ;  /* 0xfffffff006047807 */ /* 0x000fe20005800000 */
[----:B------:R-:W-:Y:S01]  /*10f0*/  IMAD.SHL.U32 R6, R11, 0x40, RZ ;  /* 0x000000400b067824 */ /* 0x000fe200078e00ff */
[----:B------:R-:W-:Y:S01]  /*1100*/  SEL R3, R14, 0xffffffe0, !P0 ;  /* 0xffffffe00e037807 */ /* 0x000fe20004000000 */
[----:B------:R-:W-:Y:S01]  /*1110*/  STL.64 [R1+0x28], R20 ;  /* 0x0000281401007387 */ /* 0x000fe20000100a00 */
[----:B------:R-:W-:Y:S01]  /*1120*/  IADD3 R17, R20, 0x80, RZ ;  /* 0x0000008014117810 */ /* 0x000fe20007ffe0ff */
[----:B------:R-:W-:Y:S01]  /*1130*/  IMAD R0, R13, 0x200, R12 ;  /* 0x000002000d007824 */ /* 0x000fe200078e020c */
[----:B------:R-:W-:Y:S01]  /*1140*/  LOP3.LUT R2, R9, 0x7ffffffc, RZ, 0xc0, !PT ;  /* 0x7ffffffc09027812 */ /* 0x000fe200078ec0ff */
[----:B------:R-:W-:Y:S01]  /*1150*/  STL [R1+0x30], R18 ;  /* 0x0000301201007387 */ /* 0x000fe20000100800 */
[----:B------:R-:W-:Y:S01]  /*1160*/  SHF.R.S32.HI R9, RZ, 0x1f, R18 ;  /* 0x0000001fff097819 */ /* 0x000fe20000011412 */
[----:B------:R-:W-:Y:S01]  /*1170*/  IMAD.IADD R4, R4, 0x1, R3 ;  /* 0x0000000104047824 */ /* 0x000fe200078e0203 */
[----:B------:R-:W-:Y:S01]  /*1180*/  IADD3 R5, R20, 0xc0, RZ ;  /* 0x000000c014057810 */ /* 0x000fe20007ffe0ff */
[----:B------:R-:W-:Y:S01]  /*1190*/  STL [R1+0x34], R17 ;  /* 0x0000341101007387 */ /* 0x000fe20000100800 */
[----:B------:R-:W-:Y:S01]  /*11a0*/  LOP3.LUT R3, R7, 0x7ffffe00, R6, 0xf8, !PT ;  /* 0x7ffffe0007037812 */ /* 0x000fe200078ef806 */
[----:B------:R-:W-:Y:S01]  /*11b0*/  IMAD.IADD R2, R16, 0x1, -R2 ;  /* 0x0000000110027824 */ /* 0x000fe200078e0a02 */
[----:B------:R-:W-:Y:S01]  /*11c0*/  SHF.R.S32.HI R6, RZ, 0x1f, R17 ;  /* 0x0000001fff067819 */ /* 0x000fe20000011411 */
[----:B------:R-:W-:Y:S01]  /*11d0*/  STL [R1+0x68], R9 ;  /* 0x0000680901007387 */ /* 0x000fe20000100800 */
[----:B------:R-:W-:Y:S01]  /*11e0*/  IMAD.MOV.U32 R7, RZ, RZ, 0x40 ;  /* 0x00000040ff077424 */ /* 0x000fe200078e00ff */
[----:B------:R-:W-:Y:S01]  /*11f0*/  LEA R11, R8, 0x80, 0x1 ;  /* 0x00000080080b7811 */ /* 0x000fe200078e08ff */
[----:B------:R-:W-:Y:S01]  /*1200*/  IMAD.SHL.U32 R8, R2, 0x2, RZ ;  /* 0x0000000202087824 */ /* 0x000fe200078e00ff */
[----:B------:R1:W-:Y:S01]  /*1210*/  STL [R1+0x38], R5 ;  /* 0x0000380501007387 */ /* 0x0003e20000100800 */
[----:B------:R-:W-:Y:S01]  /*1220*/  IMAD R2, R10, 0x8, R15 ;  /* 0x000000080a027824 */ /* 0x000fe200078e020f */
[----:B------:R-:W-:-:S02]  /*1230*/  LEA R134, R0, 0x14080, 0x1 ;  /* 0x0001408000867811 */ /* 0x000fc400078e08ff */
[----:B------:R2:W-:Y:S01]  /*1240*/  STL [R1+0x64], R6 ;  /* 0x0000640601007387 */ /* 0x0005e20000100800 */
[----:B------:R-:W-:Y:S02]  /*1250*/  SEL R0, R7, 0xffffffc0, !P0 ;  /* 0xffffffc007007807 */ /* 0x000fe40004000000 */
[----:B------:R-:W-:-:S05]  /*1260*/  LEA R236, R3, 0x4080, 0x1 ;  /* 0x0000408003ec7811 */ /* 0x000fca00078e08ff */
[--C-:B------:R-:W-:Y:S02]  /*1270*/  IMAD R242, R242, 0x800, R236.reuse ;  /* 0x00000800f2f27824 */ /* 0x100fe400078e02ec */
[----:B------:R-:W-:Y:S02]  /*1280*/  IMAD R241, R4, 0x2, R236 ;  /* 0x0000000204f17824 */ /* 0x000fe400078e02ec */
[----:B------:R-:W-:Y:S02]  /*1290*/  IMAD.IADD R237, R236, 0x1, R0 ;  /* 0x00000001eced7824 */ /* 0x000fe400078e0200 */
[----:B------:R-:W-:Y:S01]  /*12a0*/  IMAD.IADD R245, R0, 0x1, R242 ;  /* 0x0000000100f57824 */ /* 0x000fe200078e02f2 */
[----:B-1----:R-:W-:Y:S02]  /*12b0*/  SHF.R.S32.HI R5, RZ, 0x1f, R5 ;  /* 0x0000001fff057819 */ /* 0x002fe40000011405 */
[----:B--2---:R-:W-:-:S03]  /*12c0*/  SEL R6, R14, 0xffffffe0, !P1 ;  /* 0xffffffe00e067807 */ /* 0x004fc60004800000 */
[----:B------:R1:W-:Y:S04]  /*12d0*/  STL [R1+0x60], R5 ;  /* 0x0000600501007387 */ /* 0x0003e80000100800 */
[----:B------:R2:W-:Y:S01]  /*12e0*/  STL [R1+0x3c], R8 ;  /* 0x00003c0801007387 */ /* 0x0005e20000100800 */
[----:B------:R-:W-:-:S03]  /*12f0*/  IMAD.IADD R9, R11, 0x1, R6 ;  /* 0x000000010b097824 */ /* 0x000fc600078e0206 */
[----:B------:R-:W-:Y:S04]  /*1300*/  STL [R1+0x70], R11 ;  /* 0x0000700b01007387 */ /* 0x000fe80000100800 */
[----:B------:R3:W-:Y:S04]  /*1310*/  STL [R1+0x9c], R2 ;  /* 0x00009c0201007387 */ /* 0x0007e80000100800 */
[----:B------:R-:W-:Y:S01]  /*1320*/  STL [R1+0x7c], R9 ;  /* 0x00007c0901007387 */ /* 0x000fe20000100800 */
[----:B-1----:R-:W-:Y:S02]  /*1330*/  SEL R5, R7, 0xffffffc0, !P2 ;  /* 0xffffffc007057807 */ /* 0x002fe40005000000 */
[----:B--2---:R-:W-:-:S03]  /*1340*/  IADD3 R8, R11, -0x10, RZ ;  /* 0xfffffff00b087810 */ /* 0x004fc60007ffe0ff */
[C---:B------:R-:W-:Y:S01]  /*1350*/  IMAD.IADD R7, R11.reuse, 0x1, R5 ;  /* 0x000000010b077824 */ /* 0x040fe200078e0205 */
[----:B------:R-:W-:-:S04]  /*1360*/  @P4 IADD3 R8, R11, 0x10, RZ ;  /* 0x000000100b084810 */ /* 0x000fc80007ffe0ff */
[----:B------:R1:W-:Y:S01]  /*1370*/  STL [R1+0x8c], R7 ;  /* 0x00008c0701007387 */ /* 0x0003e20000100800 */
[--C-:B------:R-:W-:Y:S01]  /*1380*/  IMAD.IADD R3, R6, 0x1, R8.reuse ;  /* 0x0000000106037824 */ /* 0x100fe200078e0208 */
[----:B---3--:R-:W-:Y:S01]  /*1390*/  SEL R2, R14, 0xffffffe0, !P3 ;  /* 0xffffffe00e027807 */ /* 0x008fe20005800000 */
[----:B------:R-:W-:Y:S01]  /*13a0*/  IMAD.IADD R6, R5, 0x1, R8 ;  /* 0x0000000105067824 */ /* 0x000fe200078e0208 */
[----:B------:R2:W-:Y:S02]  /*13b0*/  STL [R1+0x74], R8 ;  /* 0x0000740801007387 */ /* 0x0005e40000100800 */
[--C-:B------:R-:W-:Y:S01]  /*13c0*/  IADD3 R239, R0, R236, R2.reuse ;  /* 0x000000ec00ef7210 */ /* 0x100fe20007ffe002 */
[----:B------:R-:W-:Y:S02]  /*13d0*/  IMAD.IADD R238, R236, 0x1, R2 ;  /* 0x00000001ecee7824 */ /* 0x000fe400078e0202 */
[----:B------:R-:W-:Y:S02]  /*13e0*/  IMAD.IADD R243, R2, 0x1, R242 ;  /* 0x0000000102f37824 */ /* 0x000fe400078e02f2 */
[----:B------:R-:W-:-:S02]  /*13f0*/  IMAD.IADD R2, R3, 0x1, R5 ;  /* 0x0000000103027824 */ /* 0x000fc400078e0205 */
[----:B------:R-:W-:Y:S02]  /*1400*/  IMAD.IADD R244, R0, 0x1, R243 ;  /* 0x0000000100f47824 */ /* 0x000fe400078e02f3 */
[----:B-1----:R-:W-:-:S05]  /*1410*/  IMAD.IADD R7, R9, 0x1, R5 ;  /* 0x0000000109077824 */ /* 0x002fca00078e0205 */
[----:B------:R2:W-:Y:S04]  /*1420*/  STL [R1+0x88], R7 ;  /* 0x0000880701007387 */ /* 0x0005e80000100800 */
[----:B------:R2:W-:Y:S04]  /*1430*/  STL [R1+0x84], R6 ;  /* 0x0000840601007387 */ /* 0x0005e80000100800 */
[----:B------:R2:W-:Y:S04]  /*1440*/  STL [R1+0x78], R3 ;  /* 0x0000780301007387 */ /* 0x0005e80000100800 */
[----:B------:R2:W-:Y:S02]  /*1450*/  STL [R1+0x80], R2 ;  /* 0x0000800201007387 */ /* 0x0005e40000100800 */
.L_x_92:
[----:B------:R-:W3:Y:S01]  /*1460*/  LDL R0, [R1+0x54] ;  /* 0x0000540001007983 */ /* 0x000ee20000100800 */
[----:B------:R-:W-:Y:S01]  /*1470*/  IMAD.MOV.U32 R12, RZ, RZ, 0x4 ;  /* 0x00000004ff0c7424 */ /* 0x000fe200078e00ff */
[----:B------:R-:W-:-:S02]  /*1480*/  ISETP.NE.U32.AND P0, PT, RZ, c[0x0][0x370], PT ;  /* 0x0000dc00ff007a0c */ /* 0x000fc40003f05070 */
[----:B------:R-:W4:Y:S02]  /*1490*/  LDL R10, [R1+0x50] ;  /* 0x00005000010a7983 */ /* 0x000f240000100800 */
[----:B------:R-:W-:Y:S01]  /*14a0*/  ISETP.NE.AND.EX P1, PT, RZ, c[0x0][0x374], PT, P0 ;  /* 0x0000dd00ff007a0c */ /* 0x000fe20003f25300 */
[----:B--23--:R-:W-:-:S05]  /*14b0*/  IMAD.WIDE R2, R0, R12, c[0x0][0x588] ;  /* 0x0001620000027625 */ /* 0x00cfca00078e020c */
[----:B------:R-:W2:Y:S01]  /*14c0*/  LDG.E R32, [R2.64] ;  /* 0x0000000602207981 */ /* 0x000ea2000c1e1900 */
[----:B------:R-:W-:Y:S01]  /*14d0*/  ISETP.NE.U32.AND P3, PT, RZ, c[0x0][0x360], PT ;  /* 0x0000d800ff007a0c */ /* 0x000fe20003f65070 */
[----:B------:R-:W-:Y:S01]  /*14e0*/  CS2R R8, SRZ ;  /* 0x0000000000087805 */ /* 0x000fe2000001ff00 */
[----:B------:R-:W-:Y:S02]  /*14f0*/  ISETP.NE.U32.AND P4, PT, RZ, c[0x0][0x348], PT ;  /* 0x0000d200ff007a0c */ /* 0x000fe40003f85070 */
[----:B------:R-:W-:Y:S02]  /*1500*/  ISETP.NE.AND.EX P3, PT, RZ, c[0x0][0x364], PT, P3 ;  /* 0x0000d900ff007a0c */ /* 0x000fe40003f65330 */
[----:B------:R-:W-:Y:S02]  /*1510*/  ISETP.NE.U32.AND P2, PT, RZ, c[0x0][0x350], PT ;  /* 0x0000d400ff007a0c */ /* 0x000fe40003f45070 */
[----:B------:R-:W-:Y:S02]  /*1520*/  ISETP.NE.AND.EX P4, PT, RZ, c[0x0][0x34c], PT, P4 ;  /* 0x0000d300ff007a0c */ /* 0x000fe40003f85340 */
[----:B------:R-:W-:Y:S01]  /*1530*/  ISETP.NE.AND.EX P5, PT, RZ, c[0x0][0x354], PT, P2 ;  /* 0x0000d500ff007a0c */ /* 0x000fe20003fa5320 */
[----:B------:R-:W-:Y:S01]  /*1540*/  IMAD.MOV.U32 R11, RZ, RZ, RZ ;  /* 0x000000ffff0b7224 */ /* 0x000fe200078e00ff */
[----:B--2---:R-:W-:Y:S01]  /*1550*/  SHF.R.S32.HI R31, RZ, 0x1f, R32 ;  /* 0x0000001fff1f7819 */ /* 0x004fe20000011420 */
[----:B------:R1:W-:Y:S01]  /*1560*/  STL [R1+0x40], R32 ;  /* 0x0000402001007387 */ /* 0x0003e20000100800 */
[----:B------:R-:W-:-:S02]  /*1570*/  @P1 LEA R2, P0, R32, c[0x0][0x370], 0x2 ;  /* 0x0000dc0020021a11 */ /* 0x000fc400078010ff */
[C---:B------:R-:W-:Y:S01]  /*1580*/  LEA R4, P2, R32.reuse, c[0x0][0x348], 0x2 ;  /* 0x0000d20020047a11 */ /* 0x040fe200078410ff */
[----:B------:R1:W-:Y:S01]  /*1590*/  STL [R1+0x5c], R31 ;  /* 0x00005c1f01007387 */ /* 0x0003e20000100800 */
[C---:B------:R-:W-:Y:S02]  /*15a0*/  @P1 LEA.HI.X R3, R32.reuse, c[0x0][0x374], R31, 0x2, P0 ;  /* 0x0000dd0020031a11 */ /* 0x040fe400000f141f */
[----:B------:R-:W-:-:S03]  /*15b0*/  @P3 LEA R6, P0, R32, c[0x0][0x360], 0x2 ;  /* 0x0000d80020063a11 */ /* 0x000fc600078010ff */
[----:B------:R2:W5:Y:S01]  /*15c0*/  @P1 LDG.E R8, [R2.64] ;  /* 0x0000000602081981 */ /* 0x000562000c1e1900 */
[C-C-:B------:R-:W-:Y:S02]  /*15d0*/  @P3 LEA.HI.X R7, R32.reuse, c[0x0][0x364], R31.reuse, 0x2, P0 ;  /* 0x0000d90020073a11 */ /* 0x140fe400000f141f */
[----:B------:R-:W-:Y:S02]  /*15e0*/  LEA.HI.X R5, R32, c[0x0][0x34c], R31, 0x2, P2 ;  /* 0x0000d30020057a11 */ /* 0x000fe400010f141f */
[----:B----4-:R-:W-:Y:S01]  /*15f0*/  LOP3.LUT R30, R10, 0xffff, RZ, 0xc0, !PT ;  /* 0x0000ffff0a1e7812 */ /* 0x010fe200078ec0ff */
[----:B------:R1:W5:Y:S01]  /*1600*/  @P3 LDG.E R14, [R6.64] ;  /* 0x00000006060e3981 */ /* 0x000362000c1e1900 */
[----:B------:R-:W-:Y:S01]  /*1610*/  YIELD ;  /* 0x0000000000007946 */ /* 0x000fe20003800000 */
[----:B------:R-:W-:Y:S02]  /*1620*/  P2R R21, PR, RZ, 0x20 ;  /* 0x00000020ff157803 */ /* 0x000fe40000000000 */
[----:B------:R1:W5:Y:S01]  /*1630*/  @P4 LDG.E R11, [R4.64] ;  /* 0x00000006040b4981 */ /* 0x000362000c1e1900 */
[----:B--2---:R-:W-:-:S04]  /*1640*/  LEA R2, P1, R32, c[0x0][0x350], 0x2 ;  /* 0x0000d40020027a11 */ /* 0x004fc800078210ff */
[----:B------:R-:W-:-:S05]  /*1650*/  LEA.HI.X R3, R32, c[0x0][0x354], R31, 0x2, P1 ;  /* 0x0000d50020037a11 */ /* 0x000fca00008f141f */
[----:B------:R1:W5:Y:S04]  /*1660*/  @P5 LDG.E R9, [R2.64] ;  /* 0x0000000602095981 */ /* 0x000368000c1e1900 */
[----:B------:R1:W-:Y:S01]  /*1670*/  STL [R1+0x58], R30 ;  /* 0x0000581e01007387 */ /* 0x0003e20000100800 */
[----:B------:R-:W-:Y:S05]  /*1680*/  @P3 BRA `(.L_x_22) ;  /* 0x0000005000003947 */ /* 0x000fea0003800000 */
[----:B-----5:R-:W-:Y:S01]  /*1690*/  MOV R14, c[0x0][0x168] ;  /* 0x00005a00000e7a02 */ /* 0x020fe20000000f00 */
[----:B------:R-:W-:Y:S05]  /*16a0*/  @!P4 BRA `(.L_x_22) ;  /* 0x000000300000c947 */ /* 0x000fea0003800000 */
[----:B-1----:R-:W2:Y:S04]  /*16b0*/  LDG.E R6, [R4.64] ;  /* 0x0000000604067981 */ /* 0x002ea8000c1e1900 */
[----:B------:R-:W2:Y:S02]  /*16c0*/  LDG.E R0, [R4.64+0x4] ;  /* 0x0000040604007981 */ /* 0x000ea4000c1e1900 */
[----:B--2---:R-:W-:-:S02]  /*16d0*/  IADD3 R14, -R6, R0, RZ ;  /* 0x00000000060e7210 */ /* 0x004fc40007ffe1ff */
.L_x_22:
[----:B------:R-:W-:-:S04]  /*16e0*/  ISETP.NE.U32.AND P0, PT, RZ, c[0x0][0x368], PT ;  /* 0x0000da00ff007a0c */ /* 0x000fc80003f05070 */
[----:B------:R-:W-:-:S13]  /*16f0*/  ISETP.NE.AND.EX P0, PT, RZ, c[0x0][0x36c], PT, P0 ;  /* 0x0000db00ff007a0c */ /* 0x000fda0003f05300 */
[----:B------:R-:W-:Y:S05]  /*1700*/  @!P0 BRA `(.L_x_23) ;  /* 0x0000004000008947 */ /* 0x000fea0003800000 */
[----:B-1----:R-:W-:-:S04]  /*1710*/  LEA R2, P0, R32, c[0x0][0x368], 0x2 ;  /* 0x0000da0020027a11 */ /* 0x002fc800078010ff */
[----:B------:R-:W-:-:S05]  /*1720*/  LEA.HI.X R3, R32, c[0x0][0x36c], R31, 0x2, P0 ;  /* 0x0000db0020037a11 */ /* 0x000fca00000f141f */
[----:B------:R1:W5:Y:S01]  /*1730*/  LDG.E R0, [R2.64] ;  /* 0x0000000602007981 */ /* 0x000362000c1e1900 */
[----:B------:R-:W-:Y:S05]  /*1740*/  BRA `(.L_x_24) ;  /* 0x0000005000007947 */ /* 0x000fea0003800000 */
.L_x_23:
[----:B------:R-:W-:Y:S01]  /*1750*/  MOV R0, c[0x0][0x1d0] ;  /* 0x0000740000007a02 */ /* 0x000fe20000000f00 */
[----:B------:R-:W-:Y:S05]  /*1760*/  @!P5 BRA `(.L_x_24) ;  /* 0x000000300000d947 */ /* 0x000fea0003800000 */
[----:B-1----:R-:W2:Y:S04]  /*1770*/  LDG.E R4, [R2.64] ;  /* 0x0000000602047981 */ /* 0x002ea8000c1e1900 */
[----:B------:R-:W2:Y:S02]  /*1780*/  LDG.E R0, [R2.64+0x4] ;  /* 0x0000040602007981 */ /* 0x000ea4000c1e1900 */
[----:B--2---:R-:W-:-:S04]  /*1790*/  IADD3 R0, -R4, R0, RZ ;  /* 0x0000000004007210 */ /* 0x004fc80007ffe1ff */
.L_x_24:
[----:B-1----:R-:W-:Y:S01]  /*17a0*/  LOP3.LUT R2, R10, 0xff000000, RZ, 0xc0, !PT ;  /* 0xff0000000a027812 */ /* 0x002fe200078ec0ff */
[----:B-----5:R-:W-:Y:S01]  /*17b0*/  IMAD.IADD R24, R0, 0x1, -R8 ;  /* 0x0000000100187824 */ /* 0x020fe200078e0a08 */
[----:B------:R-:W-:Y:S01]  /*17c0*/  LOP3.LUT R3, R10, 0xff0000, RZ, 0xc0, !PT ;  /* 0x00ff00000a037812 */ /* 0x000fe200078ec0ff */
[----:B------:R-:W-:Y:S01]  /*17d0*/  BSSY B0, `(.L_x_25) ;  /* 0x000002d000007945 */ /* 0x000fe20003800000 */
[----:B------:R-:W-:Y:S01]  /*17e0*/  SHF.R.U32.HI R4, RZ, 0x8, R2 ;  /* 0x00000008ff047819 */ /* 0x000fe20000011602 */
[----:B------:R-:W-:Y:S01]  /*17f0*/  IMAD.IADD R19, R9, 0x1, R8 ;  /* 0x0000000109137824 */ /* 0x000fe200078e0208 */
[----:B------:R-:W-:-:S02]  /*1800*/  IADD3 R0, R24, 0x2f, RZ ;  /* 0x0000002f18007810 */ /* 0x000fc40007ffe0ff */
[----:B------:R-:W-:Y:S02]  /*1810*/  LEA.HI R3, R3, R4, RZ, 0x10 ;  /* 0x0000000403037211 */ /* 0x000fe400078f80ff */
[----:B------:R-:W-:Y:S01]  /*1820*/  ISETP.GE.AND P0, PT, R24, 0x1, PT ;  /* 0x000000011800780c */ /* 0x000fe20003f06270 */
[----:B------:R-:W-:Y:S01]  /*1830*/  IMAD.HI R0, R0, 0x2aaaaaab, RZ ;  /* 0x2aaaaaab00007827 */ /* 0x000fe200078e02ff */
[----:B------:R-:W-:Y:S02]  /*1840*/  LOP3.LUT R13, R3, 0xff, RZ, 0xc0, !PT ;  /* 0x000000ff030d7812 */ /* 0x000fe400078ec0ff */
[----:B------:R-:W-:Y:S02]  /*1850*/  SHF.R.U32.HI R5, RZ, 0x10, R3 ;  /* 0x00000010ff057819 */ /* 0x000fe40000011603 */
[----:B------:R-:W-:Y:S01]  /*1860*/  SHF.R.U32.HI R2, RZ, 0x1f, R0 ;  /* 0x0000001fff027819 */ /* 0x000fe20000011600 */
[----:B------:R1:W-:Y:S03]  /*1870*/  STL [R1+0x90], R13 ;  /* 0x0000900d01007387 */ /* 0x0003e60000100800 */
[----:B------:R-:W-:Y:S01]  /*1880*/  LEA.HI.SX32 R10, R0, R2, 0x1d ;  /* 0x00000002000a7211 */ /* 0x000fe200078feaff */
[----:B------:R1:W-:Y:S01]  /*1890*/  STL [R1+0x6c], R5 ;  /* 0x00006c0501007387 */ /* 0x0003e20000100800 */
[----:B------:R-:W-:Y:S01]  /*18a0*/  IMAD.MOV.U32 R2, RZ, RZ, RZ ;  /* 0x000000ffff027224 */ /* 0x000fe200078e00ff */
[----:B------:R-:W-:Y:S05]  /*18b0*/  @!P0 BRA `(.L_x_26) ;  /* 0x000001e000008947 */ /* 0x000fea0003800000 */
[----:B------:R-:W-:Y:S01]  /*18c0*/  ISETP.NE.AND P0, PT, R5, RZ, PT ;  /* 0x000000ff0500720c */ /* 0x000fe20003f05270 */
[----:B------:R-:W-:-:S03]  /*18d0*/  IMAD.MOV.U32 R4, RZ, RZ, RZ ;  /* 0x000000ffff047224 */ /* 0x000fc600078e00ff */
[----:B------:R-:W-:-:S04]  /*18e0*/  SEL R0, R5, c[0x0][0x338], P0 ;  /* 0x0000ce0005007a07 */ /* 0x000fc80000000000 */
[----:B------:R-:W-:Y:S02]  /*18f0*/  IABS R3, R0 ;  /* 0x0000000000037213 */ /* 0x000fe40000000000 */
[----:B------:R-:W-:Y:S02]  /*1900*/  IADD3 R6, R10, -0x1, R0 ;  /* 0xffffffff0a067810 */ /* 0x000fe40007ffe000 */
[----:B------:R-:W2:Y:S02]  /*1910*/  I2F.RP R2, R3 ;  /* 0x0000000300027306 */ /* 0x000ea40000209400 */
[----:B------:R-:W-:-:S06]  /*1920*/  IABS R9, R6 ;  /* 0x0000000600097213 */ /* 0x000fcc0000000000 */
[----:B--2---:R-:W2:Y:S02]  /*1930*/  MUFU.RCP R2, R2 ;  /* 0x0000000200027308 */ /* 0x004ea40000001000 */
[----:B--2---:R-:W-:-:S06]  /*1940*/  IADD3 R2, R2, 0xffffffe, RZ ;  /* 0x0ffffffe02027810 */ /* 0x004fcc0007ffe0ff */
[----:B-1----:R-:W1:Y:S02]  /*1950*/  F2I.FTZ.U32.TRUNC.NTZ R5, R2 ;  /* 0x0000000200057305 */ /* 0x002e64000021f000 */
[----:B-1----:R-:W-:-:S04]  /*1960*/  IMAD.MOV R2, RZ, RZ, -R5 ;  /* 0x000000ffff027224 */ /* 0x002fc800078e0a05 */
[----:B------:R-:W-:Y:S01]  /*1970*/  IMAD.MOV.U32 R7, RZ, RZ, R2 ;  /* 0x000000ffff077224 */ /* 0x000fe200078e0002 */
[----:B------:R-:W-:-:S03]  /*1980*/  IABS R2, R0 ;  /* 0x0000000000027213 */ /* 0x000fc60000000000 */
[----:B------:R-:W-:Y:S02]  /*1990*/  IMAD R7, R7, R3, RZ ;  /* 0x0000000307077224 */ /* 0x000fe400078e02ff */
[----:B------:R-:W-:Y:S02]  /*19a0*/  IMAD.MOV R8, RZ, RZ, -R2 ;  /* 0x000000ffff087224 */ /* 0x000fe400078e0a02 */
[----:B------:R-:W-:-:S04]  /*19b0*/  IMAD.HI.U32 R2, R5, R7, R4 ;  /* 0x0000000705027227 */ /* 0x000fc800078e0004 */
[----:B------:R-:W-:Y:S02]  /*19c0*/  IMAD.MOV.U32 R4, RZ, RZ, R9 ;  /* 0x000000ffff047224 */ /* 0x000fe400078e0009 */
[----:B------:R-:W-:Y:S02]  /*19d0*/  IMAD.MOV.U32 R5, RZ, RZ, R8 ;  /* 0x000000ffff057224 */ /* 0x000fe400078e0008 */
[----:B------:R-:W-:-:S04]  /*19e0*/  IMAD.HI.U32 R2, R2, R4, RZ ;  /* 0x0000000402027227 */ /* 0x000fc800078e00ff */
[----:B------:R-:W-:-:S05]  /*19f0*/  IMAD R4, R2, R5, R4 ;  /* 0x0000000502047224 */ /* 0x000fca00078e0204 */
[----:B------:R-:W-:-:S13]  /*1a00*/  ISETP.GT.U32.AND P0, PT, R3, R4, PT ;  /* 0x000000040300720c */ /* 0x000fda0003f04070 */
[----:B------:R-:W-:Y:S01]  /*1a10*/  @!P0 IMAD.IADD R4, R4, 0x1, -R3 ;  /* 0x0000000104048824 */ /* 0x000fe200078e0a03 */
[----:B------:R-:W-:Y:S02]  /*1a20*/  @!P0 IADD3 R2, R2, 0x1, RZ ;  /* 0x0000000102028810 */ /* 0x000fe40007ffe0ff */
[----:B------:R-:W-:Y:S02]  /*1a30*/  ISETP.NE.AND P0, PT, R0, RZ, PT ;  /* 0x000000ff0000720c */ /* 0x000fe40003f05270 */
[----:B------:R-:W-:Y:S02]  /*1a40*/  ISETP.GE.U32.AND P2, PT, R4, R3, PT ;  /* 0x000000030400720c */ /* 0x000fe40003f46070 */
[----:B------:R-:W-:-:S04]  /*1a50*/  LOP3.LUT R3, R6, R0, RZ, 0x3c, !PT ;  /* 0x0000000006037212 */ /* 0x000fc800078e3cff */
[----:B------:R-:W-:-:S07]  /*1a60*/  ISETP.GE.AND P1, PT, R3, RZ, PT ;  /* 0x000000ff0300720c */ /* 0x000fce0003f26270 */
[----:B------:R-:W-:-:S06]  /*1a70*/  @P2 IADD3 R2, R2, 0x1, RZ ;  /* 0x0000000102022810 */ /* 0x000fcc0007ffe0ff */
[----:B------:R-:W-:Y:S01]  /*1a80*/  @!P1 IMAD.MOV R2, RZ, RZ, -R2 ;  /* 0x000000ffff029224 */ /* 0x000fe200078e0a02 */
[----:B------:R-:W-:Y:S02]  /*1a90*/  @!P0 LOP3.LUT R2, RZ, R0, RZ, 0x33, !PT ;  /* 0x00000000ff028212 */ /* 0x000fe400078e33ff */
.L_x_26:
[----:B------:R-:W-:Y:S05]  /*1aa0*/  BSYNC B0 ;  /* 0x0000000000007941 */ /* 0x000fea0003800000 */
.L_x_25:
[----:B------:R-:W-:Y:S01]  /*1ab0*/  IMAD R249, R13, R2, RZ ;  /* 0x000000020df97224 */ /* 0x000fe200078e02ff */
[----:B------:R-:W-:Y:S01]  /*1ac0*/  PRMT R0, RZ, 0x7610, R0 ;  /* 0x00007610ff007816 */ /* 0x000fe20000000000 */
[----:B------:R-:W-:Y:S01]  /*1ad0*/  IMAD.MOV.U32 R20, RZ, RZ, RZ ;  /* 0x000000ffff147224 */ /* 0x000fe200078e00ff */
[----:B------:R-:W-:Y:S01]  /*1ae0*/  MOV R15, RZ ;  /* 0x000000ff000f7202 */ /* 0x000fe20000000f00 */
[----:B------:R-:W-:Y:S01]  /*1af0*/  IMAD.IADD R2, R249, 0x1, R2 ;  /* 0x00000001f9027824 */ /* 0x000fe200078e0202 */
[----:B------:R2:W-:Y:S01]  /*1b00*/  STL [R1+0x50], R249 ;  /* 0x000050f901007387 */ /* 0x0005e20000100800 */
[----:B------:R-:W-:Y:S01]  /*1b10*/  CS2R R78, SRZ ;  /* 0x00000000004e7805 */ /* 0x000fe2000001ff00 */
[----:B------:R-:W-:Y:S01]  /*1b20*/  CS2R R76, SRZ ;  /* 0x00000000004c7805 */ /* 0x000fe2000001ff00 */
[----:B------:R-:W-:Y:S01]  /*1b30*/  CS2R R126, SRZ ;  /* 0x00000000007e7805 */ /* 0x000fe2000001ff00 */
[----:B------:R-:W-:Y:S01]  /*1b40*/  IMNMX R246, R10, R2, PT ;  /* 0x000000020af67217 */ /* 0x000fe20003800200 */
[----:B------:R-:W-:Y:S01]  /*1b50*/  CS2R R124, SRZ ;  /* 0x00000000007c7805 */ /* 0x000fe2000001ff00 */
[----:B------:R-:W-:Y:S01]  /*1b60*/  CS2R R122, SRZ ;  /* 0x00000000007a7805 */ /* 0x000fe2000001ff00 */
[----:B------:R-:W-:Y:S01]  /*1b70*/  CS2R R188, SRZ ;  /* 0x0000000000bc7805 */ /* 0x000fe2000001ff00 */
[----:B------:R-:W-:Y:S01]  /*1b80*/  ISETP.GT.AND P0, PT, R246, R249, PT ;  /* 0x000000f9f600720c */ /* 0x000fe20003f04270 */
        /* <DEDUP_REMOVED lines=59> */
[----:B--2---:R-:W2:Y:S04]  /*1f40*/  LDL R8, [R1+0x4c] ;  /* 0x00004c0001087983 */ /* 0x004ea80000100800 */
[----:B------:R-:W3:Y:S04]  /*1f50*/  LDL.64 R62, [R1+0x28] ;  /* 0x00002800013e7983 */ /* 0x000ee80000100a00 */
[----:B------:R-:W4:Y:S04]  /*1f60*/  LDL R26, [R1+0x38] ;  /* 0x00003800011a7983 */ /* 0x000f280000100800 */
[----:B------:R-:W5:Y:S04]  /*1f70*/  LDL R252, [R1+0x34] ;  /* 0x0000340001fc7983 */ /* 0x000f680000100800 */
[----:B------:R-:W3:Y:S04]  /*1f80*/  LDL R27, [R1+0x60] ;  /* 0x00006000011b7983 */ /* 0x000ee80000100800 */
[----:B------:R-:W3:Y:S04]  /*1f90*/  LDL R28, [R1+0x64] ;  /* 0x00006400011c7983 */ /* 0x000ee80000100800 */
[----:B------:R-:W3:Y:S01]  /*1fa0*/  LDL R251, [R1+0x30] ;  /* 0x0000300001fb7983 */ /* 0x000ee20000100800 */
[----:B------:R-:W-:-:S03]  /*1fb0*/  ISETP.NE.U32.AND P0, PT, RZ, c[0x0][0x340], PT ;  /* 0x0000d000ff007a0c */ /* 0x000fc60003f05070 */
[----:B------:R-:W3:Y:S01]  /*1fc0*/  LDL R29, [R1+0x68] ;  /* 0x00006800011d7983 */ /* 0x000ee20000100800 */
[----:B------:R-:W-:-:S03]  /*1fd0*/  ISETP.NE.AND.EX P1, PT, RZ, c[0x0][0x344], PT, P0 ;  /* 0x0000d100ff007a0c */ /* 0x000fc60003f25300 */
[----:B-1----:R-:W1:Y:S01]  /*1fe0*/  S2R R5, SR_TID.X ;  /* 0x0000000000057919 */ /* 0x002e620000002100 */
[----:B------:R-:W-:Y:S01]  /*1ff0*/  IMAD.MOV.U32 R4, RZ, RZ, c[0x0][0x2c4] ;  /* 0x0000b100ff047624 */ /* 0x000fe200078e00ff */
[----:B------:R-:W-:Y:S02]  /*2000*/  SHF.R.S32.HI R0, RZ, 0x1f, R11 ;  /* 0x0000001fff007819 */ /* 0x000fe4000001140b */
[----:B------:R-:W-:-:S06]  /*2010*/  SEL R6, R31, RZ, !P4 ;  /* 0x000000ff1f067207 */ /* 0x000fcc0006000000 */
[----:B------:R-:W-:Y:S01]  /*2020*/  @P1 IMAD.WIDE R2, R32, R12, c[0x0][0x340] ;  /* 0x0000d00020021625 */ /* 0x000fe200078e020c */
[----:B------:R-:W-:Y:S01]  /*2030*/  WARPSYNC 0xffffffff ;  /* 0xffffffff00007948 */ /* 0x000fe20003800000 */
[----:B------:R-:W-:Y:S01]  /*2040*/  BSSY B0, `(.L_x_28) ;  /* 0x00001cd000007945 */ /* 0x000fe20003800000 */
[----:B------:R-:W-:Y:S02]  /*2050*/  P2R R25, PR, RZ, 0x2 ;  /* 0x00000002ff197803 */ /* 0x000fe40000000000 */
[----:B------:R1:W3:Y:S02]  /*2060*/  @P1 LDG.E R23, [R2.64] ;  /* 0x0000000602171981 */ /* 0x0002e4000c1e1900 */
[--C-:B-1----:R-:W-:Y:S01]  /*2070*/  SHF.R.S32.HI R247, RZ, 0x1f, R5.reuse ;  /* 0x0000001ffff77819 */ /* 0x102fe20000011405 */
[----:B------:R-:W-:Y:S01]  /*2080*/  IMAD R0, R0, c[0x0][0x178], RZ ;  /* 0x00005e0000007a24 */ /* 0x000fe200078e02ff */
[----:B------:R-:W-:Y:S02]  /*2090*/  SHF.R.S32.HI R68, RZ, 0x1f, R5 ;  /* 0x0000001fff447819 */ /* 0x000fe40000011405 */
[----:B------:R-:W-:-:S02]  /*20a0*/  LEA.HI R247, R247, R5, RZ, 0x3 ;  /* 0x00000005f7f77211 */ /* 0x000fc400078f18ff */
[----:B------:R-:W-:Y:S02]  /*20b0*/  LEA.HI R68, R68, R5, RZ, 0x3 ;  /* 0x0000000544447211 */ /* 0x000fe400078f18ff */
[----:B------:R-:W-:Y:S02]  /*20c0*/  LOP3.LUT R247, R247, 0xfffffff8, RZ, 0xc0, !PT ;  /* 0xfffffff8f7f77812 */ /* 0x000fe400078ec0ff */
[----:B------:R-:W-:Y:S02]  /*20d0*/  SHF.R.S32.HI R68, RZ, 0x3, R68 ;  /* 0x00000003ff447819 */ /* 0x000fe40000011444 */
[----:B------:R-:W-:Y:S01]  /*20e0*/  ISETP.NE.AND P0, PT, R4, 0x1, PT ;  /* 0x000000010400780c */ /* 0x000fe20003f05270 */
[----:B------:R-:W-:Y:S02]  /*20f0*/  IMAD.IADD R247, R5, 0x1, -R247 ;  /* 0x0000000105f77824 */ /* 0x000fe400078e0af7 */
[----:B------:R-:W-:Y:S02]  /*2100*/  IMAD R0, R11, c[0x0][0x17c], R0 ;  /* 0x00005f000b007a24 */ /* 0x000fe400078e0200 */
[----:B------:R-:W-:-:S02]  /*2110*/  IMAD R5, R247, 0x20, R68 ;  /* 0x00000020f7057824 */ /* 0x000fc400078e0244 */
[----:B------:R-:W-:-:S04]  /*2120*/  IMAD.WIDE.U32 R2, R11, c[0x0][0x178], RZ ;  /* 0x00005e000b027a25 */ /* 0x000fc800078e00ff */
[----:B------:R-:W-:Y:S01]  /*2130*/  IMAD.IADD R3, R3, 0x1, R0 ;  /* 0x0000000103037824 */ /* 0x000fe200078e0200 */
[----:B------:R-:W-:-:S03]  /*2140*/  SEL R4, R32, RZ, !P4 ;  /* 0x000000ff20047207 */ /* 0x000fc60006000000 */
[----:B------:R-:W-:-:S04]  /*2150*/  IMAD.WIDE.U32 R2, R30, c[0x0][0x1b8], R2 ;  /* 0x00006e001e027a25 */ /* 0x000fc800078e0002 */
[----:B------:R-:W-:Y:S02]  /*2160*/  IMAD R3, R30, c[0x0][0x1bc], R3 ;  /* 0x00006f001e037a24 */ /* 0x000fe400078e0203 */
[----:B------:R-:W-:Y:S02]  /*2170*/  IMAD R6, R6, c[0x0][0x1c0], RZ ;  /* 0x0000700006067a24 */ /* 0x000fe400078e02ff */
[----:B------:R-:W-:-:S04]  /*2180*/  IMAD.WIDE.U32 R2, R4, c[0x0][0x1c0], R2 ;  /* 0x0000700004027a25 */ /* 0x000fc800078e0002 */
[----:B------:R-:W-:-:S04]  /*2190*/  IMAD R6, R4, c[0x0][0x1c4], R6 ;  /* 0x0000710004067a24 */ /* 0x000fc800078e0206 */
[----:B------:R-:W-:Y:S02]  /*21a0*/  IMAD.IADD R3, R3, 0x1, R6 ;  /* 0x0000000103037824 */ /* 0x000fe400078e0206 */
[----:B------:R-:W-:Y:S01]  /*21b0*/  IMAD R14, R14, c[0x0][0x2c4], RZ ;  /* 0x0000b1000e0e7a24 */ /* 0x000fe200078e02ff */
[----:B------:R-:W-:Y:S01]  /*21c0*/  IADD3 R61, R246, -0x1, RZ ;  /* 0xfffffffff63d7810 */ /* 0x000fe20007ffe0ff */
[----:B--2---:R-:W-:-:S04]  /*21d0*/  IMAD R5, R8, 0x80, R5 ;  /* 0x0000008008057824 */ /* 0x004fc800078e0205 */
[----:B------:R-:W-:-:S04]  /*21e0*/  @P0 IMAD.HI.U32 R7, R5, c[0x0][0x2c8], RZ ;  /* 0x0000b20005070a27 */ /* 0x000fc800078e00ff */
[----:B------:R-:W-:Y:S01]  /*21f0*/  IMAD.MOV.U32 R0, RZ, RZ, R5 ;  /* 0x000000ffff007224 */ /* 0x000fe200078e0005 */
[----:B------:R-:W-:-:S04]  /*2200*/  @P0 SHF.R.U32.HI R0, RZ, c[0x0][0x2cc], R7 ;  /* 0x0000b300ff000a19 */ /* 0x000fc80000011607 */
[--C-:B------:R-:W-:Y:S01]  /*2210*/  SHF.R.S32.HI R7, RZ, 0x1f, R0.reuse ;  /* 0x0000001fff077819 */ /* 0x100fe20000011400 */
[----:B------:R-:W-:-:S04]  /*2220*/  IMAD.MOV R4, RZ, RZ, -R0 ;  /* 0x000000ffff047224 */ /* 0x000fc800078e0a00 */
[----:B------:R-:W-:Y:S02]  /*2230*/  IMAD R4, R4, c[0x0][0x2c4], R5 ;  /* 0x0000b10004047a24 */ /* 0x000fe400078e0205 */
[----:B------:R-:W-:Y:S02]  /*2240*/  IMAD R5, R7, c[0x0][0x1b0], RZ ;  /* 0x00006c0007057a24 */ /* 0x000fe400078e02ff */
[----:B------:R-:W-:-:S04]  /*2250*/  IMAD.WIDE.U32 R2, R0, c[0x0][0x1b0], R2 ;  /* 0x00006c0000027a25 */ /* 0x000fc800078e0002 */
[----:B------:R-:W-:Y:S01]  /*2260*/  IMAD R6, R0, c[0x0][0x1b4], R5 ;  /* 0x00006d0000067a24 */ /* 0x000fe200078e0205 */
[----:B------:R-:W-:-:S03]  /*2270*/  SHF.R.S32.HI R5, RZ, 0x1f, R4 ;  /* 0x0000001fff057819 */ /* 0x000fc60000011404 */
[----:B------:R-:W-:Y:S02]  /*2280*/  IMAD.IADD R3, R3, 0x1, R6 ;  /* 0x0000000103037824 */ /* 0x000fe400078e0206 */
[----:B------:R-:W-:Y:S02]  /*2290*/  IMAD R0, R5, c[0x0][0x1a8], RZ ;  /* 0x00006a0005007a24 */ /* 0x000fe400078e02ff */
[----:B------:R-:W-:-:S04]  /*22a0*/  IMAD.WIDE.U32 R2, R4, c[0x0][0x1a8], R2 ;  /* 0x00006a0004027a25 */ /* 0x000fc800078e0002 */
[----:B------:R-:W-:Y:S01]  /*22b0*/  IMAD R0, R4, c[0x0][0x1ac], R0 ;  /* 0x00006b0004007a24 */ /* 0x000fe200078e0200 */
[----:B------:R-:W-:Y:S01]  /*22c0*/  BAR.SYNC.DEFER_BLOCKING 0x0 ;  /* 0x0000000000007b1d */ /* 0x000fe20000010000 */
[----:B------:R-:W-:Y:S02]  /*22d0*/  LEA R18, P0, R2, c[0x0][0x160], 0x1 ;  /* 0x0000580002127a11 */ /* 0x000fe400078008ff */
[----:B------:R-:W-:-:S03]  /*22e0*/  IMAD.IADD R0, R3, 0x1, R0 ;  /* 0x0000000103007824 */ /* 0x000fc600078e0200 */
[----:B------:R-:W3:Y:S02]  /*22f0*/  SHFL.IDX PT, R3, R18, RZ, 0x181f ;  /* 0x00181fff12037589 */ /* 0x000ee400000e0000 */
[----:B------:R-:W-:Y:S01]  /*2300*/  LEA.HI.X R15, R2, c[0x0][0x164], R0, 0x1, P0 ;  /* 0x00005900020f7a11 */ /* 0x000fe200000f0c00 */
[----:B------:R-:W-:-:S04]  /*2310*/  IMAD R20, R8, 0x80, R68 ;  /* 0x0000008008147824 */ /* 0x000fc800078e0244 */
[----:B------:R-:W1:Y:S01]  /*2320*/  SHFL.IDX PT, R4, R15, RZ, 0x181f ;  /* 0x00181fff0f047589 */ /* 0x000e6200000e0000 */
[CC--:B------:R-:W-:Y:S02]  /*2330*/  ISETP.GE.AND P0, PT, R20.reuse, R14.reuse, PT ;  /* 0x0000000e1400720c */ /* 0x0c0fe40003f06270 */
[----:B------:R-:W-:Y:S01]  /*2340*/  IADD3 R5, R20, 0x20, RZ ;  /* 0x0000002014057810 */ /* 0x000fe20007ffe0ff */
[----:B------:R-:W2:Y:S03]  /*2350*/  SHFL.IDX PT, R0, R18, 0x1, 0x181f ;  /* 0x00381f0012007f89 */ /* 0x000ea600000e0000 */
[----:B------:R-:W-:Y:S02]  /*2360*/  ISETP.GE.AND P1, PT, R5, R14, PT ;  /* 0x0000000e0500720c */ /* 0x000fe40003f26270 */
[----:B------:R-:W-:-:S05]  /*2370*/  SHF.R.S32.HI R5, RZ, 0x1f, R19 ;  /* 0x0000001fff057819 */ /* 0x000fca0000011413 */
[-C--:B---3--:R-:W-:Y:S02]  /*2380*/  @!P0 LEA R12, P3, R62, R3.reuse, 0x1 ;  /* 0x000000033e0c8211 */ /* 0x088fe400078608ff */
[----:B----4-:R-:W-:Y:S02]  /*2390*/  @!P0 LEA R6, P4, R26, R3, 0x1 ;  /* 0x000000031a068211 */ /* 0x010fe400078808ff */
[----:B-1----:R-:W-:Y:S02]  /*23a0*/  @!P0 LEA.HI.X R13, R62, R4, R63, 0x1, P3 ;  /* 0x000000043e0d8211 */ /* 0x002fe400018f0c3f */
[----:B------:R-:W-:Y:S01]  /*23b0*/  IADD3 R19, P3, R68, R19, RZ ;  /* 0x0000001344137210 */ /* 0x000fe20007f7e0ff */
[----:B------:R-:W1:Y:S01]  /*23c0*/  SHFL.IDX PT, R2, R15, 0x1, 0x181f ;  /* 0x00381f000f027f89 */ /* 0x000e6200000e0000 */
[----:B-----5:R-:W-:Y:S02]  /*23d0*/  @!P0 LEA R8, P5, R252, R3, 0x1 ;  /* 0x00000003fc088211 */ /* 0x020fe400078a08ff */
[----:B------:R-:W-:-:S02]  /*23e0*/  LEA.HI.X.SX32 R22, R68, R5, 0x1, P3 ;  /* 0x0000000544167211 */ /* 0x000fc400018f0eff */
[----:B------:R-:W-:Y:S02]  /*23f0*/  ISETP.NE.AND P3, PT, R21, RZ, PT ;  /* 0x000000ff1500720c */ /* 0x000fe40003f65270 */
[-C--:B------:R-:W-:Y:S02]  /*2400*/  @!P0 LEA.HI.X R7, R26, R4.reuse, R27, 0x1, P4 ;  /* 0x000000041a078211 */ /* 0x080fe400020f0c1b */
[----:B------:R-:W-:Y:S02]  /*2410*/  @!P0 LEA.HI.X R9, R252, R4, R28, 0x1, P5 ;  /* 0x00000004fc098211 */ /* 0x000fe400028f0c1c */
[----:B------:R-:W-:Y:S02]  /*2420*/  ISETP.GE.AND P4, PT, R62, c[0x0][0x198], PT ;  /* 0x000066003e007a0c */ /* 0x000fe40003f86270 */
[----:B------:R-:W-:Y:S02]  /*2430*/  ISETP.GE.AND P5, PT, R251, c[0x0][0x198], PT ;  /* 0x00006600fb007a0c */ /* 0x000fe40003fa6270 */
[----:B------:R-:W-:-:S02]  /*2440*/  P2R R21, PR, RZ, 0x8 ;  /* 0x00000008ff157803 */ /* 0x000fc40000000000 */
[----:B------:R-:W-:Y:S02]  /*2450*/  ISETP.GE.AND P3, PT, R252, c[0x0][0x198], PT ;  /* 0x00006600fc007a0c */ /* 0x000fe40003f66270 */
[----:B------:R-:W-:Y:S02]  /*2460*/  ISETP.GE.AND P6, PT, R26, c[0x0][0x198], PT ;  /* 0x000066001a007a0c */ /* 0x000fe40003fc6270 */
[----:B------:R-:W-:-:S03]  /*2470*/  @!P0 LEA R10, P2, R251, R3, 0x1 ;  /* 0x00000003fb0a8211 */ /* 0x000fc600078408ff */
[----:B------:R3:W-:Y:S01]  /*2480*/  @!P0 LDGSTS.E.BYPASS.LTC128B.128 [R248+0x4080], [R12.64], !P4 ;  /* 0x040800000cf88fae */ /* 0x0007e2000e101d46 */
[----:B------:R-:W-:-:S05]  /*2490*/  @!P0 LEA.HI.X R11, R251, R4, R29, 0x1, P2 ;  /* 0x00000004fb0b8211 */ /* 0x000fca00010f0c1d */
[----:B------:R4:W-:Y:S04]  /*24a0*/  @!P0 LDGSTS.E.BYPASS.LTC128B.128 [R248+0x8080], [R10.64], !P5 ;  /* 0x080800000af88fae */ /* 0x0009e8000e901d46 */
[----:B------:R5:W-:Y:S04]  /*24b0*/  @!P0 LDGSTS.E.BYPASS.LTC128B.128 [R248+0xc080], [R8.64], !P3 ;  /* 0x0c08000008f88fae */ /* 0x000be8000d901d46 */
[----:B------:R3:W-:Y:S01]  /*24c0*/  @!P0 LDGSTS.E.BYPASS.LTC128B.128 [R248+0x10080], [R6.64], !P6 ;  /* 0x1008000006f88fae */ /* 0x0007e2000f101d46 */
[----:B--2---:R-:W-:-:S04]  /*24d0*/  @!P1 LEA R16, P2, R62, R0, 0x1 ;  /* 0x000000003e109211 */ /* 0x004fc800078408ff */
[----:B-1----:R-:W-:Y:S02]  /*24e0*/  @!P1 LEA.HI.X R17, R62, R2, R63, 0x1, P2 ;  /* 0x000000023e119211 */ /* 0x002fe400010f0c3f */
[----:B------:R-:W-:-:S03]  /*24f0*/  IADD3 R3, R20, 0x40, RZ ;  /* 0x0000004014037810 */ /* 0x000fc60007ffe0ff */
[----:B------:R1:W-:Y:S01]  /*2500*/  @!P1 LDGSTS.E.BYPASS.LTC128B.128 [R248+0x5080], [R16.64], !P4 ;  /* 0x0508000010f89fae */ /* 0x0003e2000e101d46 */
[----:B-----5:R-:W-:-:S04]  /*2510*/  @!P1 LEA R8, P0, R251, R0, 0x1 ;  /* 0x00000000fb089211 */ /* 0x020fc800078008ff */
[----:B------:R-:W-:Y:S02]  /*2520*/  @!P1 LEA.HI.X R9, R251, R2, R29, 0x1, P0 ;  /* 0x00000002fb099211 */ /* 0x000fe400000f0c1d */
[----:B---3--:R-:W-:-:S03]  /*2530*/  @!P1 LEA R6, P0, R252, R0, 0x1 ;  /* 0x00000000fc069211 */ /* 0x008fc600078008ff */
[----:B------:R2:W-:Y:S01]  /*2540*/  @!P1 LDGSTS.E.BYPASS.LTC128B.128 [R248+0x9080], [R8.64], !P5 ;  /* 0x0908000008f89fae */ /* 0x0005e2000e901d46 */
[----:B------:R-:W-:Y:S02]  /*2550*/  @!P1 LEA.HI.X R7, R252, R2, R28, 0x1, P0 ;  /* 0x00000002fc079211 */ /* 0x000fe400000f0c1c */
[C---:B------:R-:W-:Y:S02]  /*2560*/  @!P1 LEA R4, P0, R26.reuse, R0, 0x1 ;  /* 0x000000001a049211 */ /* 0x040fe400078008ff */
[----:B------:R-:W2:Y:S02]  /*2570*/  SHFL.IDX PT, R0, R18, 0x2, 0x181f ;  /* 0x00581f0012007f89 */ /* 0x000ea400000e0000 */
[----:B------:R-:W-:Y:S02]  /*2580*/  @!P1 LEA.HI.X R5, R26, R2, R27, 0x1, P0 ;  /* 0x000000021a059211 */ /* 0x000fe400000f0c1b */
[----:B------:R-:W3:Y:S01]  /*2590*/  SHFL.IDX PT, R2, R15, 0x2, 0x181f ;  /* 0x00581f000f027f89 */ /* 0x000ee200000e0000 */
[----:B------:R-:W-:-:S03]  /*25a0*/  ISETP.GE.AND P0, PT, R3, R14, PT ;  /* 0x0000000e0300720c */ /* 0x000fc60003f06270 */
[----:B------:R5:W-:Y:S04]  /*25b0*/  @!P1 LDGSTS.E.BYPASS.LTC128B.128 [R248+0xd080], [R6.64], !P3 ;  /* 0x0d08000006f89fae */ /* 0x000be8000d901d46 */
[----:B------:R4:W-:Y:S04]  /*25c0*/  @!P1 LDGSTS.E.BYPASS.LTC128B.128 [R248+0x11080], [R4.64], !P6 ;  /* 0x1108000004f89fae */ /* 0x0009e8000f101d46 */
[----:B-1----:R-:W1:Y:S02]  /*25d0*/  SHFL.IDX PT, R16, R18, 0x3, 0x181f ;  /* 0x00781f0012107f89 */ /* 0x002e6400000e0000 */
[----:B--2---:R-:W-:-:S04]  /*25e0*/  @!P0 LEA R8, P1, R251, R0, 0x1 ;  /* 0x00000000fb088211 */ /* 0x004fc800078208ff */
[----:B---3--:R-:W-:Y:S01]  /*25f0*/  @!P0 LEA.HI.X R9, R251, R2, R29, 0x1, P1 ;  /* 0x00000002fb098211 */ /* 0x008fe200008f0c1d */
[----:B------:R-:W2:Y:S01]  /*2600*/  SHFL.IDX PT, R15, R15, 0x3, 0x181f ;  /* 0x00781f000f0f7f89 */ /* 0x000ea200000e0000 */
[-C--:B------:R-:W-:Y:S02]  /*2610*/  @!P0 LEA R12, P2, R62, R0.reuse, 0x1 ;  /* 0x000000003e0c8211 */ /* 0x080fe400078408ff */
[----:B-----5:R-:W-:-:S04]  /*2620*/  @!P0 LEA R6, P1, R252, R0, 0x1 ;  /* 0x00000000fc068211 */ /* 0x020fc800078208ff */
[----:B------:R-:W-:Y:S02]  /*2630*/  @!P0 LEA.HI.X R7, R252, R2, R28, 0x1, P1 ;  /* 0x00000002fc078211 */ /* 0x000fe400008f0c1c */
[----:B----4-:R-:W-:Y:S02]  /*2640*/  @!P0 LEA R4, P1, R26, R0, 0x1 ;  /* 0x000000001a048211 */ /* 0x010fe400078208ff */
[----:B------:R-:W-:Y:S02]  /*2650*/  IADD3 R0, R20, 0x60, RZ ;  /* 0x0000006014007810 */ /* 0x000fe40007ffe0ff */
[----:B------:R-:W-:Y:S02]  /*2660*/  @!P0 LEA.HI.X R5, R26, R2, R27, 0x1, P1 ;  /* 0x000000021a058211 */ /* 0x000fe400008f0c1b */
[----:B------:R-:W-:Y:S02]  /*2670*/  ISETP.GE.AND P1, PT, R0, R14, PT ;  /* 0x0000000e0000720c */ /* 0x000fe40003f26270 */
[----:B------:R-:W-:Y:S01]  /*2680*/  @!P0 LEA.HI.X R13, R62, R2, R63, 0x1, P2 ;  /* 0x000000023e0d8211 */ /* 0x000fe200010f0c3f */
[----:B------:R-:W-:-:S04]  /*2690*/  IMAD.MOV.U32 R14, RZ, RZ, 0x30 ;  /* 0x00000030ff0e7424 */ /* 0x000fc800078e00ff */
[----:B------:R3:W-:Y:S01]  /*26a0*/  @!P0 LDGSTS.E.BYPASS.LTC128B.128 [R248+0x6080], [R12.64], !P4 ;  /* 0x060800000cf88fae */ /* 0x0007e2000e101d46 */
[----:B------:R-:W-:-:S03]  /*26b0*/  IMAD R0, R22, c[0x0][0x1e0], RZ ;  /* 0x0000780016007a24 */ /* 0x000fc600078e02ff */
[----:B------:R4:W-:Y:S02]  /*26c0*/  @!P0 LDGSTS.E.BYPASS.LTC128B.128 [R248+0xa080], [R8.64], !P5 ;  /* 0x0a08000008f88fae */ /* 0x0009e4000e901d46 */
[C---:B-1----:R-:W-:Y:S02]  /*26d0*/  @!P1 LEA R10, P2, R62.reuse, R16, 0x1 ;  /* 0x000000103e0a9211 */ /* 0x042fe400078408ff */
[----:B------:R1:W-:Y:S02]  /*26e0*/  @!P0 LDGSTS.E.BYPASS.LTC128B.128 [R248+0xe080], [R6.64], !P3 ;  /* 0x0e08000006f88fae */ /* 0x0003e4000d901d46 */
[----:B--2---:R-:W-:Y:S02]  /*26f0*/  @!P1 LEA.HI.X R11, R62, R15, R63, 0x1, P2 ;  /* 0x0000000f3e0b9211 */ /* 0x004fe400010f0c3f */
[----:B------:R-:W-:Y:S01]  /*2700*/  ISETP.NE.AND P2, PT, R25, RZ, PT ;  /* 0x000000ff1900720c */ /* 0x000fe20003f45270 */
[----:B------:R2:W-:Y:S01]  /*2710*/  @!P0 LDGSTS.E.BYPASS.LTC128B.128 [R248+0x12080], [R4.64], !P6 ;  /* 0x1208000004f88fae */ /* 0x0005e2000f101d46 */
[----:B------:R-:W-:-:S02]  /*2720*/  IMAD R14, R246, -0x30, R14 ;  /* 0xffffffd0f60e7824 */ /* 0x000fc400078e020e */
[----:B------:R-:W-:-:S04]  /*2730*/  IMAD.WIDE.U32 R2, R19, c[0x0][0x1e0], R62 ;  /* 0x0000780013027a25 */ /* 0x000fc800078e003e */
[----:B------:R-:W-:Y:S01]  /*2740*/  IMAD R0, R19, c[0x0][0x1e4], R0 ;  /* 0x0000790013007a24 */ /* 0x000fe200078e0200 */
[----:B------:R-:W-:Y:S01]  /*2750*/  ISETP.NE.AND P3, PT, R21, RZ, PT ;  /* 0x000000ff1500720c */ /* 0x000fe20003f65270 */
[----:B------:R-:W-:Y:S01]  /*2760*/  IMAD.IADD R60, R24, 0x1, R14 ;  /* 0x00000001183c7824 */ /* 0x000fe200078e020e */
[----:B------:R5:W-:Y:S01]  /*2770*/  @!P1 LDGSTS.E.BYPASS.LTC128B.128 [R248+0x7080], [R10.64], !P4 ;  /* 0x070800000af89fae */ /* 0x000be2000e101d46 */
[----:B-1----:R-:W-:-:S04]  /*2780*/  IMAD.WIDE.U32 R6, R19, c[0x0][0x208], R62 ;  /* 0x0000820013067a25 */ /* 0x002fc800078e003e */
[----:B--2---:R-:W-:-:S04]  /*2790*/  IMAD R4, R22, c[0x0][0x208], RZ ;  /* 0x0000820016047a24 */ /* 0x004fc800078e02ff */
[----:B------:R-:W-:Y:S02]  /*27a0*/  IMAD R4, R19, c[0x0][0x20c], R4 ;  /* 0x0000830013047a24 */ /* 0x000fe400078e0204 */
[----:B------:R-:W-:Y:S02]  /*27b0*/  IMAD.IADD R5, R3, 0x1, R0 ;  /* 0x0000000103057824 */ /* 0x000fe400078e0200 */
[----:B------:R-:W-:Y:S02]  /*27c0*/  IMAD.IADD R3, R7, 0x1, R4 ;  /* 0x0000000107037824 */ /* 0x000fe400078e0204 */
[----:B------:R-:W-:Y:S01]  /*27d0*/  IMAD.MOV.U32 R4, RZ, RZ, R2 ;  /* 0x000000ffff047224 */ /* 0x000fe200078e0002 */
[----:B------:R-:W-:Y:S01]  /*27e0*/  IMNMX R0, R60, 0x30, PT ;  /* 0x000000303c007817 */ /* 0x000fe20003800200 */
[----:B------:R-:W-:Y:S01]  /*27f0*/  IMAD.MOV.U32 R2, RZ, RZ, R6 ;  /* 0x000000ffff027224 */ /* 0x000fe200078e0006 */
[----:B------:R-:W-:Y:S01]  /*2800*/  @P2 SHF.R.S32.HI R6, RZ, 0x1f, R23 ;  /* 0x0000001fff062819 */ /* 0x000fe20000011417 */
[----:B------:R-:W-:-:S02]  /*2810*/  @!P2 IMAD.MOV.U32 R23, RZ, RZ, R32 ;  /* 0x000000ffff17a224 */ /* 0x000fc400078e0020 */
[----:B------:R-:W-:Y:S02]  /*2820*/  @!P2 IMAD.MOV.U32 R6, RZ, RZ, R31 ;  /* 0x000000ffff06a224 */ /* 0x000fe400078e001f */
[----:B------:R-:W-:Y:S01]  /*2830*/  IMAD.IADD R7, R0, 0x1, -R68 ;  /* 0x0000000100077824 */ /* 0x000fe200078e0a44 */
[----:B------:R-:W-:Y:S02]  /*2840*/  SEL R0, R23, RZ, !P3 ;  /* 0x000000ff17007207 */ /* 0x000fe40005800000 */
[----:B----4-:R-:W-:Y:S02]  /*2850*/  SEL R8, R6, RZ, !P3 ;  /* 0x000000ff06087207 */ /* 0x010fe40005800000 */
[----:B------:R-:W-:Y:S02]  /*2860*/  @!P1 LEA R6, P3, R251, R16, 0x1 ;  /* 0x00000010fb069211 */ /* 0x000fe400078608ff */
[C---:B------:R-:W-:Y:S02]  /*2870*/  ISETP.GE.AND P2, PT, R7.reuse, 0x1, PT ;  /* 0x000000010700780c */ /* 0x040fe40003f46270 */
[----:B------:R-:W-:-:S02]  /*2880*/  ISETP.GE.AND P0, PT, R7, 0x21, PT ;  /* 0x000000210700780c */ /* 0x000fc40003f06270 */
[----:B------:R-:W-:Y:S01]  /*2890*/  @!P1 LEA.HI.X R7, R251, R15, R29, 0x1, P3 ;  /* 0x0000000ffb079211 */ /* 0x000fe200018f0c1d */
[----:B------:R-:W-:Y:S01]  /*28a0*/  IMAD.WIDE.U32 R4, R30, c[0x0][0x1e8], R4 ;  /* 0x00007a001e047a25 */ /* 0x000fe200078e0004 */
[----:B---3--:R-:W-:-:S03]  /*28b0*/  SHF.R.S32.HI R13, RZ, 0x1f, R61 ;  /* 0x0000001fff0d7819 */ /* 0x008fc6000001143d */
[----:B------:R-:W-:Y:S01]  /*28c0*/  IMAD.WIDE.U32 R2, R30, c[0x0][0x210], R2 ;  /* 0x000084001e027a25 */ /* 0x000fe200078e0002 */
[----:B------:R1:W-:Y:S01]  /*28d0*/  @!P1 LDGSTS.E.BYPASS.LTC128B.128 [R248+0xb080], [R6.64], !P5 ;  /* 0x0b08000006f89fae */ /* 0x0003e2000e901d46 */
[----:B------:R-:W-:Y:S02]  /*28e0*/  ISETP.GE.AND P5, PT, R252, c[0x0][0x198], PT ;  /* 0x00006600fc007a0c */ /* 0x000fe40003fa6270 */
[C---:B------:R-:W-:Y:S02]  /*28f0*/  IMAD R5, R30.reuse, c[0x0][0x1ec], R5 ;  /* 0x00007b001e057a24 */ /* 0x040fe400078e0205 */
[----:B------:R-:W-:Y:S02]  /*2900*/  IMAD R3, R30, c[0x0][0x214], R3 ;  /* 0x000085001e037a24 */ /* 0x000fe400078e0203 */
[----:B------:R-:W-:Y:S02]  /*2910*/  IMAD R9, R8, c[0x0][0x1f0], RZ ;  /* 0x00007c0008097a24 */ /* 0x000fe400078e02ff */
[----:B-----5:R-:W-:-:S02]  /*2920*/  IMAD R11, R13, c[0x0][0x1e0], RZ ;  /* 0x000078000d0b7a24 */ /* 0x020fc400078e02ff */
[C---:B------:R-:W-:Y:S02]  /*2930*/  IMAD R10, R0.reuse, c[0x0][0x1f4], R9 ;  /* 0x00007d00000a7a24 */ /* 0x040fe400078e0209 */
[----:B------:R-:W-:-:S04]  /*2940*/  IMAD.WIDE.U32 R66, R0, c[0x0][0x1f0], R4 ;  /* 0x00007c0000427a25 */ /* 0x000fc800078e0004 */
[----:B------:R-:W-:-:S04]  /*2950*/  IMAD.WIDE.U32 R18, R0, c[0x0][0x218], R2 ;  /* 0x0000860000127a25 */ /* 0x000fc800078e0002 */
[----:B------:R-:W-:-:S04]  /*2960*/  IMAD.WIDE.U32 R2, R61, c[0x0][0x1e0], RZ ;  /* 0x000078003d027a25 */ /* 0x000fc800078e00ff */
[----:B-1----:R-:W-:Y:S01]  /*2970*/  IMAD R6, R8, c[0x0][0x218], RZ ;  /* 0x0000860008067a24 */ /* 0x002fe200078e02ff */
[----:B------:R-:W-:-:S03]  /*2980*/  @!P1 LEA R8, P4, R252, R16, 0x1 ;  /* 0x00000010fc089211 */ /* 0x000fc600078808ff */
[----:B------:R-:W-:Y:S02]  /*2990*/  IMAD R12, R0, c[0x0][0x21c], R6 ;  /* 0x00008700000c7a24 */ /* 0x000fe400078e0206 */
[----:B------:R-:W-:Y:S01]  /*29a0*/  IMAD R0, R61, c[0x0][0x1e4], R11 ;  /* 0x000079003d007a24 */ /* 0x000fe200078e020b */
[----:B------:R-:W-:Y:S01]  /*29b0*/  @!P1 LEA R6, P3, R26, R16, 0x1 ;  /* 0x000000101a069211 */ /* 0x000fe200078608ff */
[----:B------:R-:W-:Y:S01]  /*29c0*/  IMAD.IADD R65, R67, 0x1, R10 ;  /* 0x0000000143417824 */ /* 0x000fe200078e020a */
[-C--:B------:R-:W-:Y:S01]  /*29d0*/  @!P1 LEA.HI.X R9, R252, R15.reuse, R28, 0x1, P4 ;  /* 0x0000000ffc099211 */ /* 0x080fe200020f0c1c */
[----:B------:R-:W-:Y:S02]  /*29e0*/  IMAD.IADD R0, R3, 0x1, R0 ;  /* 0x0000000103007824 */ /* 0x000fe400078e0200 */
[----:B------:R-:W-:Y:S01]  /*29f0*/  IMAD.MOV.U32 R64, RZ, RZ, R66 ;  /* 0x000000ffff407224 */ /* 0x000fe200078e0042 */
[----:B------:R-:W-:Y:S01]  /*2a00*/  @!P1 LEA.HI.X R7, R26, R15, R27, 0x1, P3 ;  /* 0x0000000f1a079211 */ /* 0x000fe200018f0c1b */
[----:B------:R1:W-:Y:S01]  /*2a10*/  @!P1 LDGSTS.E.BYPASS.LTC128B.128 [R248+0xf080], [R8.64], !P5 ;  /* 0x0f08000008f89fae */ /* 0x0003e2000e901d46 */
[----:B------:R-:W-:Y:S01]  /*2a20*/  IMAD R0, R0, 0x30, RZ ;  /* 0x0000003000007824 */ /* 0x000fe200078e02ff */
[----:B------:R-:W-:Y:S01]  /*2a30*/  ISETP.GE.AND P5, PT, R62, c[0x0][0x1d4], PT ;  /* 0x000075003e007a0c */ /* 0x000fe20003fa6270 */
[----:B------:R-:W-:Y:S01]  /*2a40*/  IMAD.WIDE.U32 R4, R2, 0x30, R64 ;  /* 0x0000003002047825 */ /* 0x000fe200078e0040 */
[----:B------:R-:W-:Y:S01]  /*2a50*/  ISETP.GE.AND P4, PT, R251, c[0x0][0x1d4], PT ;  /* 0x00007500fb007a0c */ /* 0x000fe20003f86270 */
[----:B------:R2:W-:Y:S01]  /*2a60*/  @!P1 LDGSTS.E.BYPASS.LTC128B.128 [R248+0x13080], [R6.64], !P6 ;  /* 0x1308000006f89fae */ /* 0x0005e2000f101d46 */
[----:B------:R-:W-:Y:S01]  /*2a70*/  ISETP.GE.AND P3, PT, R252, c[0x0][0x1d4], PT ;  /* 0x00007500fc007a0c */ /* 0x000fe20003f66270 */
[----:B------:R-:W-:Y:S01]  /*2a80*/  IMAD R3, R13, c[0x0][0x208], RZ ;  /* 0x000082000d037a24 */ /* 0x000fe200078e02ff */
[----:B------:R-:W-:Y:S01]  /*2a90*/  ISETP.GE.AND P6, PT, R26, c[0x0][0x1d4], PT ;  /* 0x000075001a007a0c */ /* 0x000fe20003fc6270 */
[----:B------:R-:W-:Y:S01]  /*2aa0*/  IMAD.IADD R0, R5, 0x1, R0 ;  /* 0x0000000105007824 */ /* 0x000fe200078e0200 */
[----:B------:R-:W-:Y:S01]  /*2ab0*/  @P2 LEA R2, P1, R4, c[0x0][0x1c8], 0x1 ;  /* 0x0000720004022a11 */ /* 0x000fe200078208ff */
[----:B------:R-:W0:Y:S01]  /*2ac0*/  LDGDEPBAR ;  /* 0x00000000000079af */ /* 0x000e220000000000 */
[----:B------:R-:W-:-:S02]  /*2ad0*/  IMAD.IADD R17, R19, 0x1, R12 ;  /* 0x0000000113117824 */ /* 0x000fc400078e020c */
[----:B------:R-:W-:Y:S02]  /*2ae0*/  IMAD.MOV.U32 R16, RZ, RZ, R18 ;  /* 0x000000ffff107224 */ /* 0x000fe400078e0012 */
[----:B--2---:R-:W-:Y:S02]  /*2af0*/  IMAD.MOV.U32 R6, RZ, RZ, 0x20 ;  /* 0x00000020ff067424 */ /* 0x004fe400078e00ff */
[----:B------:R-:W-:Y:S01]  /*2b00*/  IMAD R7, R61, c[0x0][0x20c], R3 ;  /* 0x000083003d077a24 */ /* 0x000fe200078e0203 */
[----:B------:R-:W-:Y:S01]  /*2b10*/  @P2 LEA.HI.X R3, R4, c[0x0][0x1cc], R0, 0x1, P1 ;  /* 0x0000730004032a11 */ /* 0x000fe200008f0c00 */
[----:B------:R-:W-:-:S04]  /*2b20*/  IMAD.WIDE.U32 R10, R6, c[0x0][0x1e0], RZ ;  /* 0x00007800060a7a25 */ /* 0x000fc800078e00ff */
[----:B-1----:R-:W-:Y:S01]  /*2b30*/  IMAD.WIDE.U32 R8, R61, c[0x0][0x208], RZ ;  /* 0x000082003d087a25 */ /* 0x002fe200078e00ff */
[----:B------:R1:W-:Y:S03]  /*2b40*/  @P2 LDGSTS.E.BYPASS.LTC128B.128 [R248+0x14080], [R2.64], !P5 ;  /* 0x1408000002f82fae */ /* 0x0003e6000e901d46 */
[----:B------:R-:W-:Y:S01]  /*2b50*/  IMAD R12, R6, c[0x0][0x1e4], RZ ;  /* 0x00007900060c7a24 */ /* 0x000fe200078e02ff */
[----:B------:R1:W-:Y:S01]  /*2b60*/  @P2 LDGSTS.E.BYPASS.LTC128B.128 [R248+0x15880], [R2.64+0x80], !P4 ;  /* 0x1588008002f82fae */ /* 0x0003e2000e101d46 */
[----:B------:R-:W-:-:S03]  /*2b70*/  @P0 IADD3 R6, P1, R4, R10, RZ ;  /* 0x0000000a04060210 */ /* 0x000fc60007f3e0ff */
[----:B------:R1:W-:Y:S01]  /*2b80*/  @P2 LDGSTS.E.BYPASS.LTC128B.128 [R248+0x17080], [R2.64+0x100], !P3 ;  /* 0x1708010002f82fae */ /* 0x0003e2000d901d46 */
[----:B------:R-:W-:-:S03]  /*2b90*/  IMAD.WIDE.U32 R4, R8, 0x30, R16 ;  /* 0x0000003008047825 */ /* 0x000fc600078e0010 */
[----:B------:R1:W-:Y:S01]  /*2ba0*/  @P2 LDGSTS.E.BYPASS.LTC128B.128 [R248+0x18880], [R2.64+0x180], !P6 ;  /* 0x1888018002f82fae */ /* 0x0003e2000f101d46 */
[----:B------:R-:W-:Y:S02]  /*2bb0*/  ISETP.GE.AND P2, PT, R251, c[0x0][0x1d4], PT ;  /* 0x00007500fb007a0c */ /* 0x000fe40003f46270 */
[----:B------:R-:W-:Y:S02]  /*2bc0*/  @P0 IADD3.X R8, R0, R11, R12, P1, !PT ;  /* 0x0000000b00080210 */ /* 0x000fe40000ffe40c */
[----:B-1----:R-:W-:-:S04]  /*2bd0*/  @P0 LEA R2, P1, R6, c[0x0][0x1c8], 0x1 ;  /* 0x0000720006020a11 */ /* 0x002fc800078208ff */
[----:B------:R-:W-:-:S05]  /*2be0*/  @P0 LEA.HI.X R3, R6, c[0x0][0x1cc], R8, 0x1, P1 ;  /* 0x0000730006030a11 */ /* 0x000fca00008f0c08 */
[----:B------:R1:W-:Y:S04]  /*2bf0*/  @P0 LDGSTS.E.BYPASS.LTC128B.128 [R248+0x15080], [R2.64], !P5 ;  /* 0x1508000002f80fae */ /* 0x0003e8000e901d46 */
[----:B------:R1:W-:Y:S04]  /*2c00*/  @P0 LDGSTS.E.BYPASS.LTC128B.128 [R248+0x16880], [R2.64+0x80], !P2 ;  /* 0x1688008002f80fae */ /* 0x0003e8000d101d46 */
[----:B------:R1:W-:Y:S04]  /*2c10*/  @P0 LDGSTS.E.BYPASS.LTC128B.128 [R248+0x18080], [R2.64+0x100], !P3 ;  /* 0x1808010002f80fae */ /* 0x0003e8000d901d46 */
[----:B------:R1:W-:Y:S04]  /*2c20*/  @P0 LDGSTS.E.BYPASS.LTC128B.128 [R248+0x19880], [R2.64+0x180], !P6 ;  /* 0x1988018002f80fae */ /* 0x0003e8000f101d46 */
[----:B------:R-:W0:Y:S04]  /*2c30*/  LDGDEPBAR ;  /* 0x00000000000079af */ /* 0x000e280000000000 */
[----:B------:R-:W2:Y:S01]  /*2c40*/  S2R R25, SR_TID.X ;  /* 0x0000000000197919 */ /* 0x000ea20000002100 */
[----:B------:R-:W-:-:S04]  /*2c50*/  DEPBAR.LE SB0, 0x1 ;  /* 0x000080400000791a */ /* 0x000fc80000000000 */
[----:B------:R-:W-:Y:S01]  /*2c60*/  BAR.SYNC.DEFER_BLOCKING 0x0 ;  /* 0x0000000000007b1d */ /* 0x000fe20000010000 */
[----:B------:R-:W-:Y:S01]  /*2c70*/  IMAD.IADD R7, R9, 0x1, R7 ;  /* 0x0000000109077824 */ /* 0x000fe200078e0207 */
[----:B--2---:R-:W-:-:S03]  /*2c80*/  ISETP.GT.AND P4, PT, R25, 0x7f, PT ;  /* 0x0000007f1900780c */ /* 0x004fc60003f84270 */
[----:B------:R-:W-:Y:S01]  /*2c90*/  IMAD R0, R7, 0x30, RZ ;  /* 0x0000003007007824 */ /* 0x000fe200078e02ff */
[----:B------:R-:W-:-:S03]  /*2ca0*/  LEA R6, P1, R4, c[0x0][0x1f8], 0x1 ;  /* 0x00007e0004067a11 */ /* 0x000fc600078208ff */
[----:B------:R-:W-:Y:S01]  /*2cb0*/  IMAD.IADD R0, R5, 0x1, R0 ;  /* 0x0000000105007824 */ /* 0x000fe200078e0200 */
[----:B------:R-:W-:Y:S04]  /*2cc0*/  LDSM.16.M88.4 R160, [R242] ;  /* 0x00000000f2a0783b */ /* 0x000fe80000000200 */
[----:B------:R-:W-:Y:S04]  /*2cd0*/  LDSM.16.M88.4 R164, [R243] ;  /* 0x00000000f3a4783b */ /* 0x000fe80000000200 */
[----:B------:R-:W-:Y:S04]  /*2ce0*/  LDSM.16.M88.4 R180, [R245] ;  /* 0x00000000f5b4783b */ /* 0x000fe80000000200 */
[----:B------:R-:W-:Y:S04]  /*2cf0*/  LDSM.16.M88.4 R184, [R244] ;  /* 0x00000000f4b8783b */ /* 0x000fe80000000200 */
[----:B------:R-:W-:Y:S04]  /*2d00*/  LDSM.16.M88.4 R188, [R242+0x4000] ;  /* 0x00400000f2bc783b */ /* 0x000fe80000000200 */
        /* <DEDUP_REMOVED lines=11> */
[----:B------:R-:W-:Y:S01]  /*2dc0*/  BAR.SYNC.DEFER_BLOCKING 0x0 ;  /* 0x0000000000007b1d */ /* 0x000fe20000010000 */
[----:B------:R-:W-:Y:S01]  /*2dd0*/  LEA.HI.X R7, R4, c[0x0][0x1fc], R0, 0x1, P1 ;  /* 0x00007f0004077a11 */ /* 0x000fe200008f0c00 */
[----:B------:R-:W-:Y:S01]  /*2de0*/  @!P4 IMAD.MOV.U32 R0, RZ, RZ, c[0x0][0x208] ;  /* 0x00008200ff00c624 */ /* 0x000fe200078e00ff */
[----:B-1----:R-:W-:Y:S01]  /*2df0*/  SEL R3, RZ, 0xffffffff, P2 ;  /* 0xffffffffff037807 */ /* 0x002fe20001000000 */
[----:B------:R-:W-:Y:S01]  /*2e00*/  @!P4 IMAD.MOV.U32 R2, RZ, RZ, c[0x0][0x20c] ;  /* 0x00008300ff02c624 */ /* 0x000fe200078e00ff */
[----:B------:R-:W-:-:S02]  /*2e10*/  SEL R4, RZ, 0x1, P5 ;  /* 0x00000001ff047807 */ /* 0x000fc40002800000 */
[----:B------:R-:W-:Y:S01]  /*2e20*/  @!P4 LEA R8, P0, R0, R6, 0x6 ;  /* 0x000000060008c211 */ /* 0x000fe200078030ff */
[----:B------:R-:W-:-:S03]  /*2e30*/  IMAD.SHL.U32 R3, R3, 0x2, RZ ;  /* 0x0000000203037824 */ /* 0x000fc600078e00ff */
[----:B------:R-:W-:Y:S02]  /*2e40*/  @!P4 LEA.HI.X R9, R0, R7, R2, 0x6, P0 ;  /* 0x000000070009c211 */ /* 0x000fe400000f3402 */
[----:B------:R-:W-:Y:S02]  /*2e50*/  LOP3.LUT R4, R3, 0x2, R4, 0xe2, !PT ;  /* 0x0000000203047812 */ /* 0x000fe400078ee204 */
[----:B------:R-:W-:Y:S02]  /*2e60*/  SEL R0, RZ, 0x4, P3 ;  /* 0x00000004ff007807 */ /* 0x000fe40001800000 */
[----:B------:R-:W-:Y:S01]  /*2e70*/  SEL R2, RZ, 0x8, P6 ;  /* 0x00000008ff027807 */ /* 0x000fe20003000000 */
[----:B------:R-:W-:-:S04]  /*2e80*/  DEPBAR.LE SB0, 0x0 ;  /* 0x000080000000791a */ /* 0x000fc80000000000 */
[----:B------:R-:W-:Y:S01]  /*2e90*/  BAR.SYNC.DEFER_BLOCKING 0x0 ;  /* 0x0000000000007b1d */ /* 0x000fe20000010000 */
[----:B------:R-:W-:Y:S01]  /*2ea0*/  LOP3.LUT R4, R2, R4, R0, 0xfe, !PT ;  /* 0x0000000402047212 */ /* 0x000fe200078efe00 */
[----:B------:R-:W-:Y:S01]  /*2eb0*/  IMAD.MOV.U32 R5, RZ, RZ, 0x40 ;  /* 0x00000040ff057424 */ /* 0x000fe200078e00ff */
[C---:B------:R-:W-:Y:S02]  /*2ec0*/  LOP3.LUT P5, RZ, R247.reuse, 0x2, RZ, 0xc0, !PT ;  /* 0x00000002f7ff7812 */ /* 0x040fe400078ac0ff */
[----:B------:R-:W-:Y:S02]  /*2ed0*/  LOP3.LUT P0, RZ, R247, 0x4, RZ, 0xc0, !PT ;  /* 0x00000004f7ff7812 */ /* 0x000fe4000780c0ff */
[----:B------:R-:W-:Y:S02]  /*2ee0*/  IADD3 R2, R14, R24, -R68 ;  /* 0x000000180e027210 */ /* 0x000fe40007ffe844 */
[----:B------:R-:W-:Y:S02]  /*2ef0*/  LOP3.LUT P4, RZ, R4, 0x1, RZ, 0xc0, !PT ;  /* 0x0000000104ff7812 */ /* 0x000fe4000788c0ff */
[----:B------:R-:W-:-:S02]  /*2f00*/  SEL R0, R5, 0xffffffc0, !P0 ;  /* 0xffffffc005007807 */ /* 0x000fc40004000000 */
[----:B------:R-:W-:Y:S02]  /*2f10*/  ISETP.LT.OR P0, PT, R2, 0x1, !P4 ;  /* 0x000000010200780c */ /* 0x000fe40006701670 */
[C---:B------:R-:W-:Y:S01]  /*2f20*/  IADD3 R240, R134.reuse, 0x20, RZ ;  /* 0x0000002086f07810 */ /* 0x040fe20007ffe0ff */
[----:B------:R-:W-:Y:S04]  /*2f30*/  STL.64 [R1+0x18], R66 ;  /* 0x0000184201007387 */ /* 0x000fe80000100a00 */
[----:B------:R-:W-:Y:S01]  /*2f40*/  IMAD.MOV.U32 R3, RZ, RZ, R240 ;  /* 0x000000ffff037224 */ /* 0x000fe200078e00f0 */
[----:B------:R-:W-:Y:S01]  /*2f50*/  @P5 IADD3 R3, R134, -0x20, RZ ;  /* 0xffffffe086035810 */ /* 0x000fe20007ffe0ff */
[----:B------:R-:W-:Y:S01]  /*2f60*/  STL.64 [R1+0x20], R18 ;  /* 0x0000201201007387 */ /* 0x000fe20000100a00 */
[----:B------:R-:W-:-:S03]  /*2f70*/  LOP3.LUT P3, RZ, R4, 0x2, RZ, 0xc0, !PT ;  /* 0x0000000204ff7812 */ /* 0x000fc6000786c0ff */
[----:B------:R-:W-:Y:S04]  /*2f80*/  STL.64 [R1+0x8], R64 ;  /* 0x0000084001007387 */ /* 0x000fe80000100a00 */
[----:B------:R-:W-:Y:S04]  /*2f90*/  STL.64 [R1+0x10], R16 ;  /* 0x0000101001007387 */ /* 0x000fe80000100a00 */
[----:B------:R-:W-:Y:S04]  /*2fa0*/  LDSM.16.M88.4 R20, [R3] ;  /* 0x000000000314783b */ /* 0x000fe80000000200 */
[----:B------:R-:W-:Y:S04]  /*2fb0*/  LDSM.16.M88.4 R32, [R3+0x800] ;  /* 0x000800000320783b */ /* 0x000fe80000000200 */
[----:B------:R-:W-:Y:S04]  /*2fc0*/  LDSM.16.M88.4 R36, [R3+0x1000] ;  /* 0x001000000324783b */ /* 0x000fe80000000200 */
[----:B------:R-:W1:Y:S04]  /*2fd0*/  LDSM.16.M88.4 R12, [R134] ;  /* 0x00000000860c783b */ /* 0x000e680000000200 */
[----:B------:R-:W-:Y:S04]  /*2fe0*/  LDSM.16.M88.4 R16, [R134+0x800] ;  /* 0x000800008610783b */ /* 0x000fe80000000200 */
[----:B------:R-:W2:Y:S04]  /*2ff0*/  LDSM.16.M88.4 R28, [R134+0x1000] ;  /* 0x00100000861c783b */ /* 0x000ea80000000200 */
[----:B------:R-:W-:Y:S01]  /*3000*/  @!PT LDS RZ, [RZ] ;  /* 0x00000000fffff984 */ /* 0x000fe20000000800 */
[----:B------:R-:W-:Y:S01]  /*3010*/  @!PT LDS RZ, [RZ] ;  /* 0x00000000fffff984 */ /* 0x000fe20000000800 */
[----:B------:R-:W-:Y:S01]  /*3020*/  @!PT LDS RZ, [RZ] ;  /* 0x00000000fffff984 */ /* 0x000fe20000000800 */
[----:B------:R1:W-:Y:S01]  /*3030*/  LDGSTS.E.BYPASS.LTC128B.128 [R248+0x4080], [R6.64], !P0 ;  /* 0x0408000006f87fae */ /* 0x0003e2000c101d46 */
[----:B------:R-:W-:-:S02]  /*3040*/  ISETP.LT.OR P0, PT, R2, 0x1, !P3 ;  /* 0x000000010200780c */ /* 0x000fc40005f01670 */
[----:B------:R-:W-:-:S11]  /*3050*/  LOP3.LUT P2, RZ, R4, 0x4, RZ, 0xc0, !PT ;  /* 0x0000000404ff7812 */ /* 0x000fd6000784c0ff */
[----:B------:R1:W-:Y:S01]  /*3060*/  LDGSTS.E.BYPASS.LTC128B.128 [R248+0x5880], [R6.64+0x80], !P0 ;  /* 0x0588008006f87fae */ /* 0x0003e2000c101d46 */
[----:B------:R-:W-:Y:S02]  /*3070*/  ISETP.LT.OR P0, PT, R2, 0x1, !P2 ;  /* 0x000000010200780c */ /* 0x000fe40005701670 */
[----:B------:R-:W-:-:S11]  /*3080*/  LOP3.LUT P1, RZ, R4, 0x8, RZ, 0xc0, !PT ;  /* 0x0000000804ff7812 */ /* 0x000fd6000782c0ff */
[----:B------:R1:W-:Y:S01]  /*3090*/  LDGSTS.E.BYPASS.LTC128B.128 [R248+0x7080], [R6.64+0x100], !P0 ;  /* 0x0708010006f87fae */ /* 0x0003e2000c101d46 */
[----:B------:R-:W-:-:S13]  /*30a0*/  ISETP.LT.OR P0, PT, R2, 0x1, !P1 ;  /* 0x000000010200780c */ /* 0x000fda0004f01670 */
[----:B------:R1:W-:Y:S01]  /*30b0*/  LDGSTS.E.BYPASS.LTC128B.128 [R248+0x8880], [R6.64+0x180], !P0 ;  /* 0x0888018006f87fae */ /* 0x0003e2000c101d46 */
[----:B------:R-:W-:-:S13]  /*30c0*/  ISETP.GT.AND P0, PT, R25, 0x7f, PT ;  /* 0x0000007f1900780c */ /* 0x000fda0003f04270 */
[----:B------:R-:W-:Y:S02]  /*30d0*/  @!P0 ISETP.LT.OR P0, PT, R2, 0x21, !P4 ;  /* 0x000000210200880c */ /* 0x000fe40006701670 */
[----:B------:R-:W-:-:S13]  /*30e0*/  ISETP.GT.AND P4, PT, R25, 0x7f, PT ;  /* 0x0000007f1900780c */ /* 0x000fda0003f84270 */
[----:B------:R3:W-:Y:S01]  /*30f0*/  @!P4 LDGSTS.E.BYPASS.LTC128B.128 [R248+0x5080], [R8.64], !P0 ;  /* 0x0508000008f8cfae */ /* 0x0007e2000c101d46 */
[C---:B------:R-:W-:Y:S01]  /*3100*/  @!P4 ISETP.LT.OR P0, PT, R2.reuse, 0x21, !P3 ;  /* 0x000000210200c80c */ /* 0x040fe20005f01670 */
[C---:B-1----:R-:W-:Y:S11]  /*3110*/  HMMA.16816.F32.BF16 R4, R160.reuse, R12, RZ ;  /* 0x0000000ca004723c */ /* 0x042ff600000418ff */
[----:B------:R-:W-:Y:S01]  /*3120*/  @!UPT UIADD3 URZ, URZ, URZ, URZ ;  /* 0x0000003f3f3ff290 */ /* 0x000fe2000fffe03f */
[----:B------:R3:W-:Y:S01]  /*3130*/  @!P4 LDGSTS.E.BYPASS.LTC128B.128 [R248+0x6880], [R8.64+0x80], !P0 ;  /* 0x0688008008f8cfae */ /* 0x0007e2000c101d46 */
[C---:B------:R-:W-:Y:S01]  /*3140*/  @!P4 ISETP.LT.OR P0, PT, R2.reuse, 0x21, !P2 ;  /* 0x000000210200c80c */ /* 0x040fe20005701670 */
[----:B--2---:R-:W-:Y:S11]  /*3150*/  HMMA.16816.F32.BF16 R24, R160, R28, RZ ;  /* 0x0000001ca018723c */ /* 0x004ff600000418ff */
[----:B------:R-:W-:Y:S01]  /*3160*/  @!UPT UIADD3 URZ, URZ, URZ, URZ ;  /* 0x0000003f3f3ff290 */ /* 0x000fe2000fffe03f */
[----:B------:R3:W-:Y:S01]  /*3170*/  @!P4 LDGSTS.E.BYPASS.LTC128B.128 [R248+0x8080], [R8.64+0x100], !P0 ;  /* 0x0808010008f8cfae */ /* 0x0007e2000c101d46 */
[----:B------:R-:W-:Y:S01]  /*3180*/  @!P4 ISETP.LT.OR P0, PT, R2, 0x21, !P1 ;  /* 0x000000210200c80c */ /* 0x000fe20004f01670 */
[----:B------:R-:W-:Y:S01]  /*3190*/  HMMA.16816.F32.BF16 R52, R164, R20, R4 ;  /* 0x00000014a434723c */ /* 0x000fe20000041804 */
[----:B------:R-:W-:-:S07]  /*31a0*/  IMAD.IADD R2, R134, 0x1, R0 ;  /* 0x0000000186027824 */ /* 0x000fce00078e0200 */
[C---:B------:R-:W-:Y:S04]  /*31b0*/  HMMA.16816.F32.BF16 R4, R160.reuse, R14, RZ ;  /* 0x0000000ea004723c */ /* 0x040fe800000418ff */
[----:B------:R3:W-:Y:S04]  /*31c0*/  @!P4 LDGSTS.E.BYPASS.LTC128B.128 [R248+0x9880], [R8.64+0x180], !P0 ;  /* 0x0988018008f8cfae */ /* 0x0007e8000c101d46 */
[C---:B------:R-:W-:Y:S01]  /*31d0*/  HMMA.16816.F32.BF16 R12, R160.reuse, R16, RZ ;  /* 0x00000010a00c723c */ /* 0x040fe200000418ff */
[----:B------:R-:W-:Y:S04]  /*31e0*/  LDSM.16.M88.4 R44, [R2+0x800] ;  /* 0x00080000022c783b */ /* 0x000fe80000000200 */
[----:B------:R-:W-:Y:S03]  /*31f0*/  LDSM.16.M88.4 R48, [R2+0x1000] ;  /* 0x001000000230783b */ /* 0x000fe60000000200 */
[C---:B------:R-:W-:Y:S01]  /*3200*/  HMMA.16816.F32.BF16 R16, R160.reuse, R18, RZ ;  /* 0x00000012a010723c */ /* 0x040fe200000418ff */
[----:B------:R-:W-:Y:S01]  /*3210*/  @P5 IADD3 R240, R134, -0x20, RZ ;  /* 0xffffffe086f05810 */ /* 0x000fe20007ffe0ff */
[----:B------:R-:W0:Y:S06]  /*3220*/  LDGDEPBAR ;  /* 0x00000000000079af */ /* 0x000e2c0000000000 */
[----:B------:R-:W-:Y:S01]  /*3230*/  HMMA.16816.F32.BF16 R28, R160, R30, RZ ;  /* 0x0000001ea01c723c */ /* 0x000fe200000418ff */
[----:B---3--:R-:W1:Y:S07]  /*3240*/  LDSM.16.M88.4 R8, [R2] ;  /* 0x000000000208783b */ /* 0x008e6e0000000200 */
[----:B------:R-:W-:Y:S01]  /*3250*/  HMMA.16816.F32.BF16 R4, R164, R22, R4 ;  /* 0x00000016a404723c */ /* 0x000fe20000041804 */
[----:B------:R-:W-:-:S05]  /*3260*/  IMAD.IADD R135, R0, 0x1, R240 ;  /* 0x0000000100877824 */ /* 0x000fca00078e02f0 */
[----:B------:R-:W-:Y:S02]  /*3270*/  LDSM.16.M88.4 R40, [R135+0x800] ;  /* 0x000800008728783b */ /* 0x000fe40000000200 */
[C---:B------:R-:W-:Y:S02]  /*3280*/  HMMA.16816.F32.BF16 R12, R164.reuse, R32, R12 ;  /* 0x00000020a40c723c */ /* 0x040fe4000004180c */
[----:B------:R-:W-:Y:S06]  /*3290*/  LDSM.16.M88.4 R56, [R135+0x1000] ;  /* 0x001000008738783b */ /* 0x000fec0000000200 */
[C---:B------:R-:W-:Y:S01]  /*32a0*/  HMMA.16816.F32.BF16 R16, R164.reuse, R34, R16 ;  /* 0x00000022a410723c */ /* 0x040fe20000041810 */
[----:B------:R-:W2:Y:S07]  /*32b0*/  LDSM.16.M88.4 R32, [R135] ;  /* 0x000000008720783b */ /* 0x000eae0000000200 */
[C---:B------:R-:W-:Y:S08]  /*32c0*/  HMMA.16816.F32.BF16 R20, R164.reuse, R36, R24 ;  /* 0x00000024a414723c */ /* 0x040ff00000041818 */
[----:B------:R-:W-:Y:S01]  /*32d0*/  HMMA.16816.F32.BF16 R24, R164, R38, R28 ;  /* 0x00000026a418723c */ /* 0x000fe2000004181c */
[----:B------:R-:W3:Y:S07]  /*32e0*/  LDSM.16.M88.4 R36, [R134+0x1800] ;  /* 0x001800008624783b */ /* 0x000eee0000000200 */
[C---:B-1----:R-:W-:Y:S01]  /*32f0*/  HMMA.16816.F32.BF16 R28, R180.reuse, R8, R52 ;  /* 0x00000008b41c723c */ /* 0x042fe20000041834 */
[----:B------:R-:W-:Y:S07]  /*3300*/  LDSM.16.M88.4 R52, [R240+0x2800] ;  /* 0x00280000f034783b */ /* 0x000fee0000000200 */
[C---:B------:R-:W-:Y:S01]  /*3310*/  HMMA.16816.F32.BF16 R4, R180.reuse, R10, R4 ;  /* 0x0000000ab404723c */ /* 0x040fe20000041804 */
[----:B------:R-:W-:Y:S07]  /*3320*/  LDSM.16.M88.4 R8, [R240+0x1800] ;  /* 0x00180000f008783b */ /* 0x000fee0000000200 */
[C---:B------:R-:W-:Y:S08]  /*3330*/  HMMA.16816.F32.BF16 R12, R180.reuse, R44, R12 ;  /* 0x0000002cb40c723c */ /* 0x040ff0000004180c */
[C---:B------:R-:W-:Y:S01]  /*3340*/  HMMA.16816.F32.BF16 R16, R180.reuse, R46, R16 ;  /* 0x0000002eb410723c */ /* 0x040fe20000041810 */
[----:B------:R-:W1:Y:S07]  /*3350*/  LDSM.16.M88.4 R44, [R134+0x2000] ;  /* 0x00200000862c783b */ /* 0x000e6e0000000200 */
[C---:B------:R-:W-:Y:S08]  /*3360*/  HMMA.16816.F32.BF16 R20, R180.reuse, R48, R20 ;  /* 0x00000030b414723c */ /* 0x040ff00000041814 */
[----:B------:R-:W-:Y:S01]  /*3370*/  HMMA.16816.F32.BF16 R24, R180, R50, R24 ;  /* 0x00000032b418723c */ /* 0x000fe20000041818 */
[----:B------:R-:W4:Y:S07]  /*3380*/  LDSM.16.M88.4 R48, [R134+0x2800] ;  /* 0x002800008630783b */ /* 0x000f2e0000000200 */
[C---:B--2---:R-:W-:Y:S08]  /*3390*/  HMMA.16816.F32.BF16 R28, R184.reuse, R32, R28 ;  /* 0x00000020b81c723c */ /* 0x044ff0000004181c */
[C---:B------:R-:W-:Y:S01]  /*33a0*/  HMMA.16816.F32.BF16 R4, R184.reuse, R34, R4 ;  /* 0x00000022b804723c */ /* 0x040fe20000041804 */
[----:B------:R-:W-:Y:S07]  /*33b0*/  LDSM.16.M88.4 R32, [R2+0x1800] ;  /* 0x001800000220783b */ /* 0x000fee0000000200 */
[C---:B------:R-:W-:Y:S08]  /*33c0*/  HMMA.16816.F32.BF16 R12, R184.reuse, R40, R12 ;  /* 0x00000028b80c723c */ /* 0x040ff0000004180c */
[C---:B------:R-:W-:Y:S01]  /*33d0*/  HMMA.16816.F32.BF16 R16, R184.reuse, R42, R16 ;  /* 0x0000002ab810723c */ /* 0x040fe20000041810 */
[----:B------:R-:W2:Y:S07]  /*33e0*/  LDSM.16.M88.4 R40, [R240+0x2000] ;  /* 0x00200000f028783b */ /* 0x000eae0000000200 */
[C---:B------:R-:W-:Y:S08]  /*33f0*/  HMMA.16816.F32.BF16 R20, R184.reuse, R56, R20 ;  /* 0x00000038b814723c */ /* 0x040ff00000041814 */
[----:B------:R-:W-:Y:S01]  /*3400*/  HMMA.16816.F32.BF16 R24, R184, R58, R24 ;  /* 0x0000003ab818723c */ /* 0x000fe20000041818 */
[----:B------:R-:W-:Y:S07]  /*3410*/  LDSM.16.M88.4 R56, [R135+0x4000] ;  /* 0x004000008738783b */ /* 0x000fee0000000200 */
[C---:B---3--:R-:W-:Y:S08]  /*3420*/  HMMA.16816.F32.BF16 R28, R188.reuse, R36, R28 ;  /* 0x00000024bc1c723c */ /* 0x048ff0000004181c */
[C---:B------:R-:W-:Y:S01]  /*3430*/  HMMA.16816.F32.BF16 R4, R188.reuse, R38, R4 ;  /* 0x00000026bc04723c */ /* 0x040fe20000041804 */
[----:B------:R-:W-:Y:S07]  /*3440*/  LDSM.16.M88.4 R36, [R135+0x2000] ;  /* 0x002000008724783b */ /* 0x000fee0000000200 */
[C---:B-1----:R-:W-:Y:S08]  /*3450*/  HMMA.16816.F32.BF16 R12, R188.reuse, R44, R12 ;  /* 0x0000002cbc0c723c */ /* 0x042ff0000004180c */
[C---:B------:R-:W-:Y:S01]  /*3460*/  HMMA.16816.F32.BF16 R16, R188.reuse, R46, R16 ;  /* 0x0000002ebc10723c */ /* 0x040fe20000041810 */
[----:B------:R-:W1:Y:S07]  /*3470*/  LDSM.16.M88.4 R44, [R2+0x2000] ;  /* 0x00200000022c783b */ /* 0x000e6e0000000200 */
[C---:B----4-:R-:W-:Y:S08]  /*3480*/  HMMA.16816.F32.BF16 R20, R188.reuse, R48, R20 ;  /* 0x00000030bc14723c */ /* 0x050ff00000041814 */
[----:B------:R-:W-:Y:S01]  /*3490*/  HMMA.16816.F32.BF16 R24, R188, R50, R24 ;  /* 0x00000032bc18723c */ /* 0x000fe20000041818 */
[----:B------:R-:W3:Y:S07]  /*34a0*/  LDSM.16.M88.4 R48, [R2+0x2800] ;  /* 0x002800000230783b */ /* 0x000eee0000000200 */
[C---:B------:R-:W-:Y:S08]  /*34b0*/  HMMA.16816.F32.BF16 R28, R192.reuse, R8, R28 ;  /* 0x00000008c01c723c */ /* 0x040ff0000004181c */
[C---:B------:R-:W-:Y:S01]  /*34c0*/  HMMA.16816.F32.BF16 R4, R192.reuse, R10, R4 ;  /* 0x0000000ac004723c */ /* 0x040fe20000041804 */
[----:B------:R-:W4:Y:S07]  /*34d0*/  LDSM.16.M88.4 R8, [R135+0x1800] ;  /* 0x001800008708783b */ /* 0x000f2e0000000200 */
[C---:B--2---:R-:W-:Y:S08]  /*34e0*/  HMMA.16816.F32.BF16 R12, R192.reuse, R40, R12 ;  /* 0x00000028c00c723c */ /* 0x044ff0000004180c */
[C---:B------:R-:W-:Y:S01]  /*34f0*/  HMMA.16816.F32.BF16 R16, R192.reuse, R42, R16 ;  /* 0x0000002ac010723c */ /* 0x040fe20000041810 */
[----:B------:R-:W-:Y:S07]  /*3500*/  LDSM.16.M88.4 R40, [R134+0x3800] ;  /* 0x003800008628783b */ /* 0x000fee0000000200 */
[C---:B------:R-:W-:Y:S08]  /*3510*/  HMMA.16816.F32.BF16 R20, R192.reuse, R52, R20 ;  /* 0x00000034c014723c */ /* 0x040ff00000041814 */
[----:B------:R-:W-:Y:S01]  /*3520*/  HMMA.16816.F32.BF16 R24, R192, R54, R24 ;  /* 0x00000036c018723c */ /* 0x000fe20000041818 */
[----:B------:R-:W2:Y:S07]  /*3530*/  LDSM.16.M88.4 R52, [R135+0x2800] ;  /* 0x002800008734783b */ /* 0x000eae0000000200 */
[C---:B------:R-:W-:Y:S08]  /*3540*/  HMMA.16816.F32.BF16 R28, R196.reuse, R32, R28 ;  /* 0x00000020c41c723c */ /* 0x040ff0000004181c */
[C---:B------:R-:W-:Y:S01]  /*3550*/  HMMA.16816.F32.BF16 R4, R196.reuse, R34, R4 ;  /* 0x00000022c404723c */ /* 0x040fe20000041804 */
[----:B------:R-:W5:Y:S07]  /*3560*/  LDSM.16.M88.4 R32, [R134+0x3000] ;  /* 0x003000008620783b */ /* 0x000f6e0000000200 */
[C---:B-1----:R-:W-:Y:S08]  /*3570*/  HMMA.16816.F32.BF16 R12, R196.reuse, R44, R12 ;  /* 0x0000002cc40c723c */ /* 0x042ff0000004180c */
[C---:B------:R-:W-:Y:S01]  /*3580*/  HMMA.16816.F32.BF16 R16, R196.reuse, R46, R16 ;  /* 0x0000002ec410723c */ /* 0x040fe20000041810 */
[----:B------:R-:W1:Y:S07]  /*3590*/  LDSM.16.M88.4 R44, [R134+0x4000] ;  /* 0x00400000862c783b */ /* 0x000e6e0000000200 */
[C---:B---3--:R-:W-:Y:S08]  /*35a0*/  HMMA.16816.F32.BF16 R20, R196.reuse, R48, R20 ;  /* 0x00000030c414723c */ /* 0x048ff00000041814 */
[----:B------:R-:W-:Y:S01]  /*35b0*/  HMMA.16816.F32.BF16 R24, R196, R50, R24 ;  /* 0x00000032c418723c */ /* 0x000fe20000041818 */
[----:B------:R-:W-:Y:S07]  /*35c0*/  LDSM.16.M88.4 R48, [R2+0x4000] ;  /* 0x004000000230783b */ /* 0x000fee0000000200 */
[C---:B----4-:R-:W-:Y:S08]  /*35d0*/  HMMA.16816.F32.BF16 R28, R200.reuse, R8, R28 ;  /* 0x00000008c81c723c */ /* 0x050ff0000004181c */
[C---:B------:R-:W-:Y:S01]  /*35e0*/  HMMA.16816.F32.BF16 R4, R200.reuse, R10, R4 ;  /* 0x0000000ac804723c */ /* 0x040fe20000041804 */
[----:B------:R-:W3:Y:S07]  /*35f0*/  LDSM.16.M88.4 R8, [R240+0x3000] ;  /* 0x00300000f008783b */ /* 0x000eee0000000200 */
[C---:B------:R-:W-:Y:S08]  /*3600*/  HMMA.16816.F32.BF16 R12, R200.reuse, R36, R12 ;  /* 0x00000024c80c723c */ /* 0x040ff0000004180c */
[C---:B------:R-:W-:Y:S01]  /*3610*/  HMMA.16816.F32.BF16 R16, R200.reuse, R38, R16 ;  /* 0x00000026c810723c */ /* 0x040fe20000041810 */
[----:B------:R-:W4:Y:S07]  /*3620*/  LDSM.16.M88.4 R36, [R240+0x3800] ;  /* 0x00380000f024783b */ /* 0x000f2e0000000200 */
[C---:B--2---:R-:W-:Y:S08]  /*3630*/  HMMA.16816.F32.BF16 R20, R200.reuse, R52, R20 ;  /* 0x00000034c814723c */ /* 0x044ff00000041814 */
[----:B------:R-:W-:Y:S01]  /*3640*/  HMMA.16816.F32.BF16 R24, R200, R54, R24 ;  /* 0x00000036c818723c */ /* 0x000fe20000041818 */
[----:B------:R-:W2:Y:S07]  /*3650*/  LDSM.16.M88.4 R52, [R240+0x4000] ;  /* 0x00400000f034783b */ /* 0x000eae0000000200 */
[C---:B-----5:R-:W-:Y:S08]  /*3660*/  HMMA.16816.F32.BF16 R28, R204.reuse, R32, R28 ;  /* 0x00000020cc1c723c */ /* 0x060ff0000004181c */
[C---:B------:R-:W-:Y:S01]  /*3670*/  HMMA.16816.F32.BF16 R4, R204.reuse, R34, R4 ;  /* 0x00000022cc04723c */ /* 0x040fe20000041804 */
[----:B------:R-:W5:Y:S07]  /*3680*/  LDSM.16.M88.4 R32, [R2+0x3000] ;  /* 0x003000000220783b */ /* 0x000f6e0000000200 */
[C---:B------:R-:W-:Y:S08]  /*3690*/  HMMA.16816.F32.BF16 R12, R204.reuse, R40, R12 ;  /* 0x00000028cc0c723c */ /* 0x040ff0000004180c */
[C---:B------:R-:W-:Y:S01]  /*36a0*/  HMMA.16816.F32.BF16 R16, R204.reuse, R42, R16 ;  /* 0x0000002acc10723c */ /* 0x040fe20000041810 */
[----:B------:R-:W-:Y:S07]  /*36b0*/  LDSM.16.M88.4 R40, [R135+0x3800] ;  /* 0x003800008728783b */ /* 0x000fee0000000200 */
[C---:B-1----:R-:W-:Y:S08]  /*36c0*/  HMMA.16816.F32.BF16 R20, R204.reuse, R44, R20 ;  /* 0x0000002ccc14723c */ /* 0x042ff00000041814 */
[----:B------:R-:W-:Y:S01]  /*36d0*/  HMMA.16816.F32.BF16 R24, R204, R46, R24 ;  /* 0x0000002ecc18723c */ /* 0x000fe20000041818 */
[----:B------:R-:W1:Y:S07]  /*36e0*/  LDSM.16.M88.4 R44, [R2+0x3800] ;  /* 0x00380000022c783b */ /* 0x000e6e0000000200 */
[C---:B---3--:R-:W-:Y:S08]  /*36f0*/  HMMA.16816.F32.BF16 R28, R208.reuse, R8, R28 ;  /* 0x00000008d01c723c */ /* 0x048ff0000004181c */
[C---:B------:R-:W-:Y:S01]  /*3700*/  HMMA.16816.F32.BF16 R4, R208.reuse, R10, R4 ;  /* 0x0000000ad004723c */ /* 0x040fe20000041804 */
[----:B------:R-:W3:Y:S07]  /*3710*/  LDSM.16.M88.4 R8, [R135+0x3000] ;  /* 0x003000008708783b */ /* 0x000eee0000000200 */
[C---:B----4-:R-:W-:Y:S08]  /*3720*/  HMMA.16816.F32.BF16 R12, R208.reuse, R36, R12 ;  /* 0x00000024d00c723c */ /* 0x050ff0000004180c */
[C---:B------:R-:W-:Y:S01]  /*3730*/  HMMA.16816.F32.BF16 R16, R208.reuse, R38, R16 ;  /* 0x00000026d010723c */ /* 0x040fe20000041810 */
[----:B------:R-:W4:Y:S07]  /*3740*/  LDSM.16.M88.4 R36, [R134+0x4800] ;  /* 0x004800008624783b */ /* 0x000f2e0000000200 */
[C---:B--2---:R-:W-:Y:S08]  /*3750*/  HMMA.16816.F32.BF16 R20, R208.reuse, R52, R20 ;  /* 0x00000034d014723c */ /* 0x044ff00000041814 */
[----:B------:R-:W-:Y:S01]  /*3760*/  HMMA.16816.F32.BF16 R24, R208, R54, R24 ;  /* 0x00000036d018723c */ /* 0x000fe20000041818 */
[----:B------:R-:W-:Y:S07]  /*3770*/  LDSM.16.M88.4 R52, [R134+0x5800] ;  /* 0x005800008634783b */ /* 0x000fee0000000200 */
[C---:B-----5:R-:W-:Y:S08]  /*3780*/  HMMA.16816.F32.BF16 R28, R212.reuse, R32, R28 ;  /* 0x00000020d41c723c */ /* 0x060ff0000004181c */
[C---:B------:R-:W-:Y:S01]  /*3790*/  HMMA.16816.F32.BF16 R4, R212.reuse, R34, R4 ;  /* 0x00000022d404723c */ /* 0x040fe20000041804 */
[----:B------:R-:W-:Y:S07]  /*37a0*/  LDSM.16.M88.4 R32, [R240+0x4800] ;  /* 0x00480000f020783b */ /* 0x000fee0000000200 */
[C---:B-1----:R-:W-:Y:S08]  /*37b0*/  HMMA.16816.F32.BF16 R12, R212.reuse, R44, R12 ;  /* 0x0000002cd40c723c */ /* 0x042ff0000004180c */
[C---:B------:R-:W-:Y:S01]  /*37c0*/  HMMA.16816.F32.BF16 R16, R212.reuse, R46, R16 ;  /* 0x0000002ed410723c */ /* 0x040fe20000041810 */
[----:B------:R-:W-:Y:S07]  /*37d0*/  LDSM.16.M88.4 R44, [R240+0x5000] ;  /* 0x00500000f02c783b */ /* 0x000fee0000000200 */
[C---:B------:R-:W-:Y:S08]  /*37e0*/  HMMA.16816.F32.BF16 R20, R212.reuse, R48, R20 ;  /* 0x00000030d414723c */ /* 0x040ff00000041814 */
[----:B------:R-:W-:Y:S01]  /*37f0*/  HMMA.16816.F32.BF16 R24, R212, R50, R24 ;  /* 0x00000032d418723c */ /* 0x000fe20000041818 */
[----:B------:R-:W1:Y:S07]  /*3800*/  LDSM.16.M88.4 R48, [R134+0x5000] ;  /* 0x005000008630783b */ /* 0x000e6e0000000200 */
[C---:B---3--:R-:W-:Y:S08]  /*3810*/  HMMA.16816.F32.BF16 R28, R216.reuse, R8, R28 ;  /* 0x00000008d81c723c */ /* 0x048ff0000004181c */
[C---:B------:R-:W-:Y:S08]  /*3820*/  HMMA.16816.F32.BF16 R8, R216.reuse, R10, R4 ;  /* 0x0000000ad808723c */ /* 0x040ff00000041804 */
[C---:B------:R-:W-:Y:S08]  /*3830*/  HMMA.16816.F32.BF16 R4, R216.reuse, R40, R12 ;  /* 0x00000028d804723c */ /* 0x040ff0000004180c */
[C---:B------:R-:W-:Y:S01]  /*3840*/  HMMA.16816.F32.BF16 R16, R216.reuse, R42, R16 ;  /* 0x0000002ad810723c */ /* 0x040fe20000041810 */
[----:B------:R-:W-:Y:S07]  /*3850*/  LDSM.16.M88.4 R40, [R2+0x4800] ;  /* 0x004800000228783b */ /* 0x000fee0000000200 */
[C---:B------:R-:W-:Y:S08]  /*3860*/  HMMA.16816.F32.BF16 R20, R216.reuse, R56, R20 ;  /* 0x00000038d814723c */ /* 0x040ff00000041814 */
[----:B------:R-:W-:Y:S01]  /*3870*/  HMMA.16816.F32.BF16 R24, R216, R58, R24 ;  /* 0x0000003ad818723c */ /* 0x000fe20000041818 */
[----:B------:R-:W2:Y:S07]  /*3880*/  LDSM.16.M88.4 R56, [R240+0x5800] ;  /* 0x00580000f038783b */ /* 0x000eae0000000200 */
[C---:B----4-:R-:W-:Y:S08]  /*3890*/  HMMA.16816.F32.BF16 R12, R220.reuse, R38, R8 ;  /* 0x00000026dc0c723c */ /* 0x050ff00000041808 */
[C---:B------:R-:W-:Y:S01]  /*38a0*/  HMMA.16816.F32.BF16 R28, R220.reuse, R36, R28 ;  /* 0x00000024dc1c723c */ /* 0x040fe2000004181c */
[----:B------:R-:W-:Y:S07]  /*38b0*/  LDSM.16.M88.4 R36, [R135+0x5000] ;  /* 0x005000008724783b */ /* 0x000fee0000000200 */
[C---:B-1----:R-:W-:Y:S08]  /*38c0*/  HMMA.16816.F32.BF16 R8, R220.reuse, R48, R4 ;  /* 0x00000030dc08723c */ /* 0x042ff00000041804 */
[C---:B------:R-:W-:Y:S01]  /*38d0*/  HMMA.16816.F32.BF16 R4, R220.reuse, R50, R16 ;  /* 0x00000032dc04723c */ /* 0x040fe20000041810 */
[----:B------:R-:W1:Y:S07]  /*38e0*/  LDSM.16.M88.4 R48, [R2+0x5000] ;  /* 0x005000000230783b */ /* 0x000e6e0000000200 */
[C---:B------:R-:W-:Y:S08]  /*38f0*/  HMMA.16816.F32.BF16 R20, R220.reuse, R52, R20 ;  /* 0x00000034dc14723c */ /* 0x040ff00000041814 */
[----:B------:R-:W-:Y:S01]  /*3900*/  HMMA.16816.F32.BF16 R24, R220, R54, R24 ;  /* 0x00000036dc18723c */ /* 0x000fe20000041818 */
[----:B------:R-:W3:Y:S07]  /*3910*/  LDSM.16.M88.4 R52, [R2+0x5800] ;  /* 0x005800000234783b */ /* 0x000eee0000000200 */
[C---:B------:R-:W-:Y:S08]  /*3920*/  HMMA.16816.F32.BF16 R16, R224.reuse, R34, R12 ;  /* 0x00000022e010723c */ /* 0x040ff0000004180c */
[C---:B------:R-:W-:Y:S01]  /*3930*/  HMMA.16816.F32.BF16 R28, R224.reuse, R32, R28 ;  /* 0x00000020e01c723c */ /* 0x040fe2000004181c */
[----:B------:R-:W4:Y:S07]  /*3940*/  LDSM.16.M88.4 R32, [R135+0x4800] ;  /* 0x004800008720783b */ /* 0x000f2e0000000200 */
[C---:B------:R-:W-:Y:S08]  /*3950*/  HMMA.16816.F32.BF16 R12, R224.reuse, R44, R8 ;  /* 0x0000002ce00c723c */ /* 0x040ff00000041808 */
[----:B------:R-:W-:Y:S01]  /*3960*/  HMMA.16816.F32.BF16 R8, R224, R46, R4 ;  /* 0x0000002ee008723c */ /* 0x000fe20000041804 */
[----:B------:R-:W5:Y:S01]  /*3970*/  LDSM.16.M88.4 R44, [R135+0x5800] ;  /* 0x00580000872c783b */ /* 0x000f620000000200 */
[----:B------:R-:W-:Y:S01]  /*3980*/  ISETP.GT.AND P0, PT, R61, R249, PT ;  /* 0x000000f93d00720c */ /* 0x000fe20003f04270 */
[----:B------:R-:W-:-:S05]  /*3990*/  DEPBAR.LE SB0, 0x0 ;  /* 0x000080000000791a */ /* 0x000fca0000000000 */
[C---:B--2---:R-:W-:Y:S08]  /*39a0*/  HMMA.16816.F32.BF16 R4, R224.reuse, R56, R20 ;  /* 0x00000038e004723c */ /* 0x044ff00000041814 */
[----:B------:R-:W-:Y:S08]  /*39b0*/  HMMA.16816.F32.BF16 R24, R224, R58, R24 ;  /* 0x0000003ae018723c */ /* 0x000ff00000041818 */
[C---:B------:R-:W-:Y:S08]  /*39c0*/  HMMA.16816.F32.BF16 R20, R228.reuse, R42, R16 ;  /* 0x0000002ae414723c */ /* 0x040ff00000041810 */
[C---:B------:R-:W-:Y:S08]  /*39d0*/  HMMA.16816.F32.BF16 R28, R228.reuse, R40, R28 ;  /* 0x00000028e41c723c */ /* 0x040ff0000004181c */
[C---:B-1----:R-:W-:Y:S08]  /*39e0*/  HMMA.16816.F32.BF16 R16, R228.reuse, R48, R12 ;  /* 0x00000030e410723c */ /* 0x042ff0000004180c */
[C---:B------:R-:W-:Y:S08]  /*39f0*/  HMMA.16816.F32.BF16 R12, R228.reuse, R50, R8 ;  /* 0x00000032e40c723c */ /* 0x040ff00000041808 */
[C---:B---3--:R-:W-:Y:S08]  /*3a00*/  HMMA.16816.F32.BF16 R8, R228.reuse, R52, R4 ;  /* 0x00000034e408723c */ /* 0x048ff00000041804 */
[----:B------:R-:W-:Y:S08]  /*3a10*/  HMMA.16816.F32.BF16 R4, R228, R54, R24 ;  /* 0x00000036e404723c */ /* 0x000ff00000041818 */
[C---:B----4-:R-:W-:Y:S08]  /*3a20*/  HMMA.16816.F32.BF16 R40, R232.reuse, R32, R28 ;  /* 0x00000020e828723c */ /* 0x050ff0000004181c */
[C---:B------:R-:W-:Y:S08]  /*3a30*/  HMMA.16816.F32.BF16 R32, R232.reuse, R34, R20 ;  /* 0x00000022e820723c */ /* 0x040ff00000041814 */
[C---:B------:R-:W-:Y:S08]  /*3a40*/  HMMA.16816.F32.BF16 R20, R232.reuse, R36, R16 ;  /* 0x00000024e814723c */ /* 0x040ff00000041810 */
[C---:B------:R-:W-:Y:S08]  /*3a50*/  HMMA.16816.F32.BF16 R36, R232.reuse, R38, R12 ;  /* 0x00000026e824723c */ /* 0x040ff0000004180c */
[C---:B-----5:R-:W-:Y:S08]  /*3a60*/  HMMA.16816.F32.BF16 R28, R232.reuse, R44, R8 ;  /* 0x0000002ce81c723c */ /* 0x060ff00000041808 */
[----:B------:R-:W-:Y:S01]  /*3a70*/  HMMA.16816.F32.BF16 R24, R232, R46, R4 ;  /* 0x0000002ee818723c */ /* 0x000fe20000041804 */
[----:B------:R-:W-:Y:S06]  /*3a80*/  BAR.SYNC.DEFER_BLOCKING 0x0 ;  /* 0x0000000000007b1d */ /* 0x000fec0000010000 */
[----:B------:R-:W-:Y:S01]  /*3a90*/  @!UPT UIADD3 URZ, URZ, URZ, URZ ;  /* 0x0000003f3f3ff290 */ /* 0x000fe2000fffe03f */
[----:B------:R-:W-:Y:S11]  /*3aa0*/  @!P0 BRA `(.L_x_29) ;  /* 0x0000026000008947 */ /* 0x000ff60003800000 */
[----:B------:R-:W-:Y:S02]  /*3ab0*/  IADD3 R3, -R68, 0x30, RZ ;  /* 0x0000003044037810 */ /* 0x000fe40007ffe1ff */
[----:B------:R-:W-:-:S02]  /*3ac0*/  IADD3 R0, R246, -0x2, RZ ;  /* 0xfffffffef6007810 */ /* 0x000fc40007ffe0ff */
[C---:B------:R-:W-:Y:S02]  /*3ad0*/  ISETP.GE.AND P0, PT, R3.reuse, 0x21, PT ;  /* 0x000000210300780c */ /* 0x040fe40003f06270 */
[----:B------:R-:W-:Y:S02]  /*3ae0*/  SHF.R.S32.HI R2, RZ, 0x1f, R0 ;  /* 0x0000001fff027819 */ /* 0x000fe40000011400 */
[----:B------:R-:W-:Y:S02]  /*3af0*/  ISETP.GE.AND P1, PT, R3, 0x1, PT ;  /* 0x000000010300780c */ /* 0x000fe40003f26270 */
[----:B------:R-:W-:Y:S01]  /*3b00*/  ISETP.GE.AND P5, PT, R62, c[0x0][0x1d4], PT ;  /* 0x000075003e007a0c */ /* 0x000fe20003fa6270 */
[----:B------:R-:W-:Y:S01]  /*3b10*/  IMAD R2, R2, c[0x0][0x1e0], RZ ;  /* 0x0000780002027a24 */ /* 0x000fe200078e02ff */
[----:B------:R-:W-:Y:S02]  /*3b20*/  ISETP.GE.AND P3, PT, R251, c[0x0][0x1d4], PT ;  /* 0x00007500fb007a0c */ /* 0x000fe40003f66270 */
[----:B------:R-:W-:Y:S01]  /*3b30*/  ISETP.GE.AND P4, PT, R252, c[0x0][0x1d4], PT ;  /* 0x00007500fc007a0c */ /* 0x000fe20003f86270 */
[----:B------:R-:W-:-:S02]  /*3b40*/  IMAD R4, R0, c[0x0][0x1e4], R2 ;  /* 0x0000790000047a24 */ /* 0x000fc400078e0202 */
[----:B------:R-:W-:Y:S02]  /*3b50*/  @P0 IMAD.MOV.U32 R5, RZ, RZ, c[0x0][0x1e0] ;  /* 0x00007800ff050624 */ /* 0x000fe400078e00ff */
[----:B------:R-:W-:Y:S02]  /*3b60*/  @P0 IMAD.MOV.U32 R6, RZ, RZ, 0x5 ;  /* 0x00000005ff060424 */ /* 0x000fe400078e00ff */
[----:B------:R-:W-:-:S03]  /*3b70*/  @P0 IMAD.SHL.U32 R2, R5, 0x20, RZ ;  /* 0x0000002005020824 */ /* 0x000fc600078e00ff */
[----:B------:R-:W-:Y:S01]  /*3b80*/  @P0 SHF.L.U64.HI R3, R5, R6, c[0x0][0x1e4] ;  /* 0x0000790005030619 */ /* 0x000fe20000010206 */
[----:B------:R-:W-:-:S04]  /*3b90*/  IMAD.WIDE.U32 R6, R0, c[0x0][0x1e0], RZ ;  /* 0x0000780000067a25 */ /* 0x000fc800078e00ff */
[----:B------:R-:W-:Y:S02]  /*3ba0*/  IMAD.IADD R0, R7, 0x1, R4 ;  /* 0x0000000107007824 */ /* 0x000fe400078e0204 */
[----:B------:R-:W-:-:S04]  /*3bb0*/  @P0 IMAD.WIDE.U32 R4, R6, 0x30, R2 ;  /* 0x0000003006040825 */ /* 0x000fc800078e0002 */
[----:B------:R-:W-:Y:S01]  /*3bc0*/  @P1 IMAD.WIDE.U32 R2, R6, 0x30, R64 ;  /* 0x0000003006021825 */ /* 0x000fe200078e0040 */
[----:B------:R-:W-:-:S03]  /*3bd0*/  @P0 IADD3 R6, P2, R66, R4, RZ ;  /* 0x0000000442060210 */ /* 0x000fc60007f5e0ff */
[C---:B------:R-:W-:Y:S02]  /*3be0*/  @P0 IMAD R7, R0.reuse, 0x30, RZ ;  /* 0x0000003000070824 */ /* 0x040fe400078e02ff */
[----:B------:R-:W-:-:S03]  /*3bf0*/  @P1 IMAD R0, R0, 0x30, RZ ;  /* 0x0000003000001824 */ /* 0x000fc600078e02ff */
[----:B------:R-:W-:Y:S01]  /*3c00*/  @P0 IADD3.X R7, R65, R7, R5, P2, !PT ;  /* 0x0000000741070210 */ /* 0x000fe200017fe405 */
[----:B------:R-:W-:Y:S01]  /*3c10*/  @P1 IMAD.IADD R0, R3, 0x1, R0 ;  /* 0x0000000103001824 */ /* 0x000fe200078e0200 */
[----:B------:R-:W-:-:S04]  /*3c20*/  @P1 LEA R4, P2, R2, c[0x0][0x1c8], 0x1 ;  /* 0x0000720002041a11 */ /* 0x000fc800078408ff */
[----:B------:R-:W-:Y:S02]  /*3c30*/  @P1 LEA.HI.X R5, R2, c[0x0][0x1cc], R0, 0x1, P2 ;  /* 0x0000730002051a11 */ /* 0x000fe400010f0c00 */
[----:B------:R-:W-:-:S03]  /*3c40*/  @P0 LEA R2, P2, R6, c[0x0][0x1c8], 0x1 ;  /* 0x0000720006020a11 */ /* 0x000fc600078408ff */
[----:B------:R-:W-:Y:S01]  /*3c50*/  @!PT LDS RZ, [RZ] ;  /* 0x00000000fffff984 */ /* 0x000fe20000000800 */
[----:B------:R-:W-:Y:S01]  /*3c60*/  @!PT LDS RZ, [RZ] ;  /* 0x00000000fffff984 */ /* 0x000fe20000000800 */
[----:B------:R-:W-:Y:S01]  /*3c70*/  @!PT LDS RZ, [RZ] ;  /* 0x00000000fffff984 */ /* 0x000fe20000000800 */
[----:B------:R1:W-:Y:S01]  /*3c80*/  @P1 LDGSTS.E.BYPASS.LTC128B.128 [R248+0x14080], [R4.64], !P5 ;  /* 0x1408000004f81fae */ /* 0x0003e2000e901d46 */
[----:B------:R-:W-:-:S03]  /*3c90*/  @P0 LEA.HI.X R3, R6, c[0x0][0x1cc], R7, 0x1, P2 ;  /* 0x0000730006030a11 */ /* 0x000fc600010f0c07 */
[----:B------:R1:W-:Y:S04]  /*3ca0*/  @P1 LDGSTS.E.BYPASS.LTC128B.128 [R248+0x15880], [R4.64+0x80], !P3 ;  /* 0x1588008004f81fae */ /* 0x0003e8000d901d46 */
[----:B------:R1:W-:Y:S04]  /*3cb0*/  @P1 LDGSTS.E.BYPASS.LTC128B.128 [R248+0x17080], [R4.64+0x100], !P4 ;  /* 0x1708010004f81fae */ /* 0x0003e8000e101d46 */
[----:B------:R1:W-:Y:S04]  /*3cc0*/  @P1 LDGSTS.E.BYPASS.LTC128B.128 [R248+0x18880], [R4.64+0x180], !P6 ;  /* 0x1888018004f81fae */ /* 0x0003e8000f101d46 */
[----:B------:R1:W-:Y:S04]  /*3cd0*/  @P0 LDGSTS.E.BYPASS.LTC128B.128 [R248+0x15080], [R2.64], !P5 ;  /* 0x1508000002f80fae */ /* 0x0003e8000e901d46 */
[----:B------:R1:W-:Y:S04]  /*3ce0*/  @P0 LDGSTS.E.BYPASS.LTC128B.128 [R248+0x16880], [R2.64+0x80], !P3 ;  /* 0x1688008002f80fae */ /* 0x0003e8000d901d46 */
[----:B------:R1:W-:Y:S04]  /*3cf0*/  @P0 LDGSTS.E.BYPASS.LTC128B.128 [R248+0x18080], [R2.64+0x100], !P4 ;  /* 0x1808010002f80fae */ /* 0x0003e8000e101d46 */
[----:B------:R1:W-:Y:S02]  /*3d00*/  @P0 LDGSTS.E.BYPASS.LTC128B.128 [R248+0x19880], [R2.64+0x180], !P6 ;  /* 0x1988018002f80fae */ /* 0x0003e4000f101d46 */
.L_x_29:
[----:B------:R-:W-:Y:S05]  /*3d10*/  BSYNC B0 ;  /* 0x0000000000007941 */ /* 0x000fea0003800000 */
.L_x_28:
[----:B------:R-:W2:Y:S04]  /*3d20*/  LDL R0, [R1+0x3c] ;  /* 0x00003c0001007983 */ /* 0x000ea80000100800 */
[----:B------:R-:W-:Y:S04]  /*3d30*/  LDSM.16.MT88.4 R48, [R236+0x1800] ;  /* 0x00180000ec30783b */ /* 0x000fe80000004200 */
[----:B------:R-:W-:Y:S04]  /*3d40*/  LDSM.16.MT88.4 R76, [R238+0x1800] ;  /* 0x00180000ee4c783b */ /* 0x000fe80000004200 */
[----:B------:R-:W-:Y:S04]  /*3d50*/  LDSM.16.MT88.4 R44, [R241] ;  /* 0x00000000f12c783b */ /* 0x000fe80000004200 */
[----:B------:R-:W-:Y:S04]  /*3d60*/  LDSM.16.MT88.4 R56, [R236+0x2000] ;  /* 0x00200000ec38783b */ /* 0x000fe80000004200 */
[----:B------:R-:W-:Y:S04]  /*3d70*/  LDSM.16.MT88.4 R84, [R238+0x2000] ;  /* 0x00200000ee54783b */ /* 0x000fe80000004200 */
[----:B------:R-:W-:Y:S04]  /*3d80*/  LDSM.16.MT88.4 R72, [R238+0x800] ;  /* 0x00080000ee48783b */ /* 0x000fe80000004200 */
[----:B------:R-:W-:Y:S04]  /*3d90*/  LDSM.16.MT88.4 R64, [R237+0x800] ;  /* 0x00080000ed40783b */ /* 0x000fe80000004200 */
[----:B------:R-:W-:Y:S04]  /*3da0*/  STL [R1+0xb0], R162 ;  /* 0x0000b0a201007387 */ /* 0x000fe80000100800 */
[----:B------:R-:W-:Y:S04]  /*3db0*/  STL [R1+0xac], R161 ;  /* 0x0000aca101007387 */ /* 0x000fe80000100800 */
[----:B------:R-:W-:Y:S04]  /*3dc0*/  LDSM.16.MT88.4 R68, [R239+0x1800] ;  /* 0x00180000ef44783b */ /* 0x000fe80000004200 */
[----:B------:R-:W-:Y:S04]  /*3dd0*/  STL [R1+0xa8], R160 ;  /* 0x0000a8a001007387 */ /* 0x000fe80000100800 */
[----:B------:R-:W-:Y:S04]  /*3de0*/  STL [R1+0xa4], R135 ;  /* 0x0000a48701007387 */ /* 0x000fe80000100800 */
[----:B------:R-:W-:Y:S04]  /*3df0*/  STL [R1+0xa0], R134 ;  /* 0x0000a08601007387 */ /* 0x000fe80000100800 */
[----:B------:R-:W0:Y:S01]  /*3e00*/  LDGDEPBAR ;  /* 0x00000000000079af */ /* 0x000e220000000000 */
[----:B--2---:R-:W-:-:S03]  /*3e10*/  IMAD.IADD R0, R60, 0x1, -R0 ;  /* 0x000000013c007824 */ /* 0x004fc600078e0a00 */
[----:B------:R-:W-:Y:S02]  /*3e20*/  LDSM.16.MT88.4 R60, [R239+0x800] ;  /* 0x00080000ef3c783b */ /* 0x000fe40000004200 */
[C---:B------:R-:W-:Y:S02]  /*3e30*/  ISETP.GT.AND P2, PT, R0.reuse, RZ, PT ;  /* 0x000000ff0000720c */ /* 0x040fe40003f44270 */
[C---:B------:R-:W-:Y:S02]  /*3e40*/  ISETP.GT.AND P1, PT, R0.reuse, 0x1, PT ;  /* 0x000000010000780c */ /* 0x040fe40003f24270 */
[----:B------:R-:W-:Y:S02]  /*3e50*/  ISETP.GT.AND P0, PT, R0, 0x8, PT ;  /* 0x000000080000780c */ /* 0x000fe40003f04270 */
[----:B------:R-:W-:Y:S02]  /*3e60*/  FSEL R8, R40, -INF , P2 ;  /* 0xff80000028087808 */ /* 0x000fe40001000000 */
[----:B------:R-:W-:-:S02]  /*3e70*/  FSEL R7, R41, -INF , P1 ;  /* 0xff80000029077808 */ /* 0x000fc40000800000 */
[----:B------:R-:W-:Y:S02]  /*3e80*/  ISETP.GT.AND P4, PT, R0, 0x9, PT ;  /* 0x000000090000780c */ /* 0x000fe40003f84270 */
[----:B------:R-:W-:Y:S02]  /*3e90*/  FSEL R6, R32, -INF , P0 ;  /* 0xff80000020067808 */ /* 0x000fe40000000000 */
[----:B-1----:R-:W-:Y:S02]  /*3ea0*/  FMNMX.FTZ R2, R8, R7, !PT ;  /* 0x0000000708027209 */ /* 0x002fe40007810000 */
[----:B------:R-:W-:Y:S02]  /*3eb0*/  ISETP.GT.AND P6, PT, R0, 0x10, PT ;  /* 0x000000100000780c */ /* 0x000fe40003fc4270 */
[----:B------:R-:W-:Y:S02]  /*3ec0*/  FSEL R5, R33, -INF , P4 ;  /* 0xff80000021057808 */ /* 0x000fe40002000000 */
[----:B------:R-:W-:-:S02]  /*3ed0*/  FMNMX.FTZ R2, R6, R2, !PT ;  /* 0x0000000206027209 */ /* 0x000fc40007810000 */
[----:B------:R-:W-:Y:S02]  /*3ee0*/  ISETP.GT.AND P5, PT, R0, 0x11, PT ;  /* 0x000000110000780c */ /* 0x000fe40003fa4270 */
[----:B------:R-:W-:Y:S02]  /*3ef0*/  FSEL R4, R20, -INF , P6 ;  /* 0xff80000014047808 */ /* 0x000fe40003000000 */
[----:B------:R-:W-:Y:S02]  /*3f00*/  FMNMX.FTZ R2, R5, R2, !PT ;  /* 0x0000000205027209 */ /* 0x000fe40007810000 */
        /* <DEDUP_REMOVED lines=9> */
[----:B------:R-:W-:Y:S02]  /*3fa0*/  FSEL R18, R42, -INF , P2 ;  /* 0xff8000002a127808 */ /* 0x000fe40001000000 */
[----:B------:R-:W-:Y:S02]  /*3fb0*/  ISETP.GT.AND P2, PT, R0, 0x21, PT ;  /* 0x000000210000780c */ /* 0x000fe40003f44270 */
[----:B------:R-:W-:Y:S02]  /*3fc0*/  FSEL R107, R28, -INF , P3 ;  /* 0xff8000001c6b7808 */ /* 0x000fe40001800000 */
[----:B------:R-:W-:Y:S02]  /*3fd0*/  FMNMX.FTZ R2, R13, R2, !PT ;  /* 0x000000020d027209 */ /* 0x000fe40007810000 */
[----:B------:R-:W-:Y:S02]  /*3fe0*/  FSEL R17, R43, -INF , P1 ;  /* 0xff8000002b117808 */ /* 0x000fe40000800000 */
[----:B------:R-:W-:-:S02]  /*3ff0*/  ISETP.GT.AND P1, PT, R0, 0x28, PT ;  /* 0x000000280000780c */ /* 0x000fc40003f24270 */
[----:B------:R-:W-:Y:S02]  /*4000*/  FSEL R106, R29, -INF , P2 ;  /* 0xff8000001d6a7808 */ /* 0x000fe40001000000 */
[----:B------:R-:W-:Y:S02]  /*4010*/  FMNMX.FTZ R2, R107, R2, !PT ;  /* 0x000000026b027209 */ /* 0x000fe40007810000 */
[----:B------:R-:W-:Y:S02]  /*4020*/  FSEL R16, R34, -INF , P0 ;  /* 0xff80000022107808 */ /* 0x000fe40000000000 */
[----:B------:R-:W-:Y:S02]  /*4030*/  ISETP.GT.AND P0, PT, R0, 0x29, PT ;  /* 0x000000290000780c */ /* 0x000fe40003f04270 */
[----:B------:R-:W-:Y:S02]  /*4040*/  FSEL R105, R24, -INF , P1 ;  /* 0xff80000018697808 */ /* 0x000fe40000800000 */
[----:B------:R-:W-:-:S02]  /*4050*/  FMNMX.FTZ R2, R106, R2, !PT ;  /* 0x000000026a027209 */ /* 0x000fc40007810000 */
[----:B------:R-:W-:Y:S02]  /*4060*/  FSEL R104, R25, -INF , P0 ;  /* 0xff80000019687808 */ /* 0x000fe40000000000 */
[----:B------:R-:W-:Y:S02]  /*4070*/  FMNMX.FTZ R2, R105, R2, !PT ;  /* 0x0000000269027209 */ /* 0x000fe40007810000 */
[----:B------:R-:W-:Y:S02]  /*4080*/  FMNMX.FTZ R3, R18, R17, !PT ;  /* 0x0000001112037209 */ /* 0x000fe40007810000 */
[----:B------:R-:W-:Y:S02]  /*4090*/  FMNMX.FTZ R2, R104, R2, !PT ;  /* 0x0000000268027209 */ /* 0x000fe40007810000 */
[----:B------:R-:W-:Y:S02]  /*40a0*/  FSEL R15, R35, -INF , P4 ;  /* 0xff800000230f7808 */ /* 0x000fe40002000000 */
[----:B------:R-:W-:Y:S01]  /*40b0*/  FMNMX.FTZ R3, R16, R3, !PT ;  /* 0x0000000310037209 */ /* 0x000fe20007810000 */
[----:B------:R-:W1:Y:S01]  /*40c0*/  SHFL.BFLY PT, R20, R2, 0x2, 0x1f ;  /* 0x0c401f0002147f89 */ /* 0x000e6200000e0000 */
[----:B------:R-:W-:-:S02]  /*40d0*/  FSEL R14, R22, -INF , P6 ;  /* 0xff800000160e7808 */ /* 0x000fc40003000000 */
[C---:B------:R-:W-:Y:S01]  /*40e0*/  ISETP.GT.AND P6, PT, R0.reuse, 0x11, PT ;  /* 0x000000110000780c */ /* 0x040fe20003fc4270 */
[----:B------:R-:W-:Y:S01]  /*40f0*/  LDSM.16.MT88.4 R32, [R236] ;  /* 0x00000000ec20783b */ /* 0x000fe20000004200 */
[----:B------:R-:W-:Y:S02]  /*4100*/  ISETP.GT.AND P4, PT, R0, 0x18, PT ;  /* 0x000000180000780c */ /* 0x000fe40003f84270 */
[----:B------:R-:W-:Y:S02]  /*4110*/  FMNMX.FTZ R0, R15, R3, !PT ;  /* 0x000000030f007209 */ /* 0x000fe40007810000 */
[----:B------:R-:W-:Y:S02]  /*4120*/  FSEL R12, R23, -INF , P6 ;  /* 0xff800000170c7808 */ /* 0x000fe40003000000 */
[----:B------:R-:W-:Y:S02]  /*4130*/  FMNMX.FTZ R0, R14, R0, !PT ;  /* 0x000000000e007209 */ /* 0x000fe40007810000 */
[----:B------:R-:W-:-:S02]  /*4140*/  FSEL R10, R38, -INF , P4 ;  /* 0xff800000260a7808 */ /* 0x000fc40002000000 */
[----:B------:R-:W-:Y:S02]  /*4150*/  FMNMX.FTZ R0, R12, R0, !PT ;  /* 0x000000000c007209 */ /* 0x000fe40007810000 */
[----:B------:R-:W-:Y:S02]  /*4160*/  FSEL R19, R39, -INF , P5 ;  /* 0xff80000027137808 */ /* 0x000fe40002800000 */
[----:B------:R-:W-:Y:S02]  /*4170*/  FMNMX.FTZ R0, R10, R0, !PT ;  /* 0x000000000a007209 */ /* 0x000fe40007810000 */
[----:B------:R-:W-:Y:S02]  /*4180*/  FSEL R103, R30, -INF , P3 ;  /* 0xff8000001e677808 */ /* 0x000fe40001800000 */
[----:B------:R-:W-:Y:S02]  /*4190*/  FMNMX.FTZ R0, R19, R0, !PT ;  /* 0x0000000013007209 */ /* 0x000fe40007810000 */
[----:B------:R-:W-:-:S02]  /*41a0*/  FSEL R102, R31, -INF , P2 ;  /* 0xff8000001f667808 */ /* 0x000fc40001000000 */
[----:B------:R-:W-:Y:S01]  /*41b0*/  FMNMX.FTZ R3, R103, R0, !PT ;  /* 0x0000000067037209 */ /* 0x000fe20007810000 */
[----:B------:R-:W-:Y:S01]  /*41c0*/  LDSM.16.MT88.4 R28, [R236+0x800] ;  /* 0x00080000ec1c783b */ /* 0x000fe20000004200 */
[----:B-1----:R-:W-:Y:S02]  /*41d0*/  FMNMX.FTZ R0, R2, R20, !PT ;  /* 0x0000001402007209 */ /* 0x002fe40007810000 */
[----:B------:R-:W-:Y:S02]  /*41e0*/  FSEL R101, R26, -INF , P1 ;  /* 0xff8000001a657808 */ /* 0x000fe40000800000 */
[----:B------:R-:W-:Y:S01]  /*41f0*/  FMNMX.FTZ R3, R102, R3, !PT ;  /* 0x0000000366037209 */ /* 0x000fe20007810000 */
[----:B------:R-:W1:Y:S01]  /*4200*/  SHFL.BFLY PT, R2, R0, 0x1, 0x1f ;  /* 0x0c201f0000027f89 */ /* 0x000e6200000e0000 */
[----:B------:R-:W-:Y:S02]  /*4210*/  FSEL R100, R27, -INF , P0 ;  /* 0xff8000001b647808 */ /* 0x000fe40000000000 */
[----:B------:R-:W-:Y:S01]  /*4220*/  FMNMX.FTZ R3, R101, R3, !PT ;  /* 0x0000000365037209 */ /* 0x000fe20007810000 */
[----:B------:R-:W-:Y:S03]  /*4230*/  LDSM.16.MT88.4 R24, [R238] ;  /* 0x00000000ee18783b */ /* 0x000fe60000004200 */
[----:B------:R-:W-:-:S05]  /*4240*/  FMNMX.FTZ R3, R100, R3, !PT ;  /* 0x0000000364037209 */ /* 0x000fca0007810000 */
[----:B------:R-:W2:Y:S01]  /*4250*/  SHFL.BFLY PT, R20, R3, 0x2, 0x1f ;  /* 0x0c401f0003147f89 */ /* 0x000ea200000e0000 */
[----:B-1----:R-:W-:-:S04]  /*4260*/  FMNMX.FTZ R133, R0, R2, !PT ;  /* 0x0000000200857209 */ /* 0x002fc80007810000 */
[C---:B------:R-:W-:Y:S01]  /*4270*/  FSETP.NEU.FTZ.AND P0, PT, R133.reuse, -INF , PT ;  /* 0xff8000008500780b */ /* 0x040fe20003f1d000 */
[----:B------:R-:W-:-:S05]  /*4280*/  FMUL.FTZ R2, R133, c[0x0][0x2d0] ;  /* 0x0000b40085027a20 */ /* 0x000fca0000410000 */
[----:B------:R-:W-:Y:S02]  /*4290*/  FSEL R2, R2, RZ, P0 ;  /* 0x000000ff02027208 */ /* 0x000fe40000000000 */
[----:B--2---:R-:W-:Y:S02]  /*42a0*/  FMNMX.FTZ R0, R3, R20, !PT ;  /* 0x0000001403007209 */ /* 0x004fe40007810000 */
[----:B------:R-:W-:Y:S01]  /*42b0*/  LDSM.16.MT88.4 R20, [R237] ;  /* 0x00000000ed14783b */ /* 0x000fe20000004200 */
[----:B------:R-:W-:-:S03]  /*42c0*/  FFMA.FTZ R3, R8, c[0x0][0x2d0], -R2 ;  /* 0x0000b40008037a23 */ /* 0x000fc60000010802 */
[----:B------:R-:W1:Y:S01]  /*42d0*/  SHFL.BFLY PT, R8, R0, 0x1, 0x1f ;  /* 0x0c201f0000087f89 */ /* 0x000e6200000e0000 */
[----:B------:R2:W-:Y:S02]  /*42e0*/  MUFU.EX2 R89, R3 ;  /* 0x0000000300597308 */ /* 0x0005e40000000800 */
[----:B--2---:R-:W-:-:S06]  /*42f0*/  FFMA.FTZ R3, R7, c[0x0][0x2d0], -R2 ;  /* 0x0000b40007037a23 */ /* 0x004fcc0000010802 */
[----:B------:R2:W3:Y:S01]  /*4300*/  MUFU.EX2 R88, R3 ;  /* 0x0000000300587308 */ /* 0x0004e20000000800 */
[----:B-1----:R-:W-:Y:S01]  /*4310*/  FMNMX.FTZ R132, R0, R8, !PT ;  /* 0x0000000800847209 */ /* 0x002fe20007810000 */
[----:B------:R-:W-:-:S03]  /*4320*/  FFMA.FTZ R0, R11, c[0x0][0x2d0], -R2 ;  /* 0x0000b4000b007a23 */ /* 0x000fc60000010802 */
[----:B------:R-:W-:-:S03]  /*4330*/  FSETP.NEU.FTZ.AND P0, PT, R132, -INF , PT ;  /* 0xff8000008400780b */ /* 0x000fc60003f1d000 */
[----:B------:R1:W-:Y:S01]  /*4340*/  MUFU.EX2 R96, R0 ;  /* 0x0000000000607308 */ /* 0x0003e20000000800 */
[----:B--2---:R-:W-:Y:S01]  /*4350*/  FFMA.FTZ R3, R6, c[0x0][0x2d0], -R2 ;  /* 0x0000b40006037a23 */ /* 0x004fe20000010802 */
[----:B---3--:R-:W-:-:S06]  /*4360*/  F2FP.BF16.PACK_AB R8, R88, R89 ;  /* 0x000000595808723e */ /* 0x008fcc00000010ff */
[----:B------:R2:W-:Y:S01]  /*4370*/  MUFU.EX2 R91, R3 ;  /* 0x00000003005b7308 */ /* 0x0005e20000000800 */
[----:B-1----:R-:W-:-:S07]  /*4380*/  FFMA.FTZ R0, R9, c[0x0][0x2d0], -R2 ;  /* 0x0000b40009007a23 */ /* 0x002fce0000010802 */
[----:B------:R-:W-:Y:S01]  /*4390*/  MUFU.EX2 R97, R0 ;  /* 0x0000000000617308 */ /* 0x000fe20000000800 */
[----:B--2---:R-:W-:-:S07]  /*43a0*/  FFMA.FTZ R3, R5, c[0x0][0x2d0], -R2 ;  /* 0x0000b40005037a23 */ /* 0x004fce0000010802 */
[----:B------:R1:W-:Y:S02]  /*43b0*/  MUFU.EX2 R90, R3 ;  /* 0x00000003005a7308 */ /* 0x0003e40000000800 */
[----:B-1----:R-:W-:-:S06]  /*43c0*/  FFMA.FTZ R3, R4, c[0x0][0x2d0], -R2 ;  /* 0x0000b40004037a23 */ /* 0x002fcc0000010802 */
[----:B------:R1:W2:Y:S02]  /*43d0*/  MUFU.EX2 R94, R3 ;  /* 0x00000003005e7308 */ /* 0x0002a40000000800 */
[----:B-1----:R-:W-:Y:S01]  /*43e0*/  FMUL.FTZ R3, R132, c[0x0][0x2d0] ;  /* 0x0000b40084037a20 */ /* 0x002fe20000410000 */
[----:B--2---:R-:W-:-:S04]  /*43f0*/  F2FP.BF16.PACK_AB R4, R96, R94 ;  /* 0x0000005e6004723e */ /* 0x004fc800000010ff */
[----:B------:R-:W-:Y:S01]  /*4400*/  FSEL R0, R3, RZ, P0 ;  /* 0x000000ff03007208 */ /* 0x000fe20000000000 */
[----:B------:R-:W-:-:S04]  /*4410*/  FFMA.FTZ R3, R13, c[0x0][0x2d0], -R2 ;  /* 0x0000b4000d037a23 */ /* 0x000fc80000010802 */
[----:B------:R1:W2:Y:S02]  /*4420*/  MUFU.EX2 R98, R3 ;  /* 0x0000000300627308 */ /* 0x0002a40000000800 */
[----:B-1----:R-:W-:Y:S01]  /*4430*/  FFMA.FTZ R3, R18, c[0x0][0x2d0], -R0 ;  /* 0x0000b40012037a23 */ /* 0x002fe20000010800 */
[----:B--2---:R-:W-:-:S05]  /*4440*/  F2FP.BF16.PACK_AB R6, R98, R97 ;  /* 0x000000616206723e */ /* 0x004fca00000010ff */
[----:B------:R1:W-:Y:S02]  /*4450*/  MUFU.EX2 R82, R3 ;  /* 0x0000000300527308 */ /* 0x0003e40000000800 */
[----:B-1----:R-:W-:-:S06]  /*4460*/  FFMA.FTZ R3, R17, c[0x0][0x2d0], -R0 ;  /* 0x0000b40011037a23 */ /* 0x002fcc0000010800 */
        /* <DEDUP_REMOVED lines=12> */
[----:B------:R-:W-:Y:S02]  /*4530*/  F2FP.BF16.PACK_AB R10, R90, R91 ;  /* 0x0000005b5a0a723e */ /* 0x000fe400000010ff */
[----:B--2---:R-:W-:-:S03]  /*4540*/  F2FP.BF16.PACK_AB R5, R93, R92 ;  /* 0x0000005c5d05723e */ /* 0x004fc600000010ff */
[----:B------:R1:W-:Y:S02]  /*4550*/  MUFU.EX2 R95, R3 ;  /* 0x00000003005f7308 */ /* 0x0003e40000000800 */
[C---:B------:R-:W-:Y:S08]  /*4560*/  HMMA.16816.F32.BF16 R12, R8.reuse, R34, RZ ;  /* 0x00000022080c723c */ /* 0x040ff000000418ff */
[----:B------:R-:W-:Y:S01]  /*4570*/  HMMA.16816.F32.BF16 R36, R8, R20, RZ ;  /* 0x000000140824723c */ /* 0x000fe200000418ff */
[----:B-1----:R-:W-:-:S04]  /*4580*/  FFMA.FTZ R3, R19, c[0x0][0x2d0], -R0 ;  /* 0x0000b40013037a23 */ /* 0x002fc80000010800 */
[----:B------:R-:W1:Y:S03]  /*4590*/  MUFU.EX2 R99, R3 ;  /* 0x0000000300637308 */ /* 0x000e660000000800 */
[C---:B------:R-:W-:Y:S08]  /*45a0*/  HMMA.16816.F32.BF16 R16, R8.reuse, R32, RZ ;  /* 0x000000200810723c */ /* 0x040ff000000418ff */
[----:B------:R-:W-:Y:S01]  /*45b0*/  HMMA.16816.F32.BF16 R32, R8, R22, RZ ;  /* 0x000000160820723c */ /* 0x000fe200000418ff */
[----:B-1----:R-:W-:-:S07]  /*45c0*/  F2FP.BF16.PACK_AB R7, R99, R95 ;  /* 0x0000005f6307723e */ /* 0x002fce00000010ff */
[----:B------:R-:W-:Y:S08]  /*45d0*/  HMMA.16816.F32.BF16 R20, R8, R48, RZ ;  /* 0x000000300814723c */ /* 0x000ff000000418ff */
[----:B------:R-:W-:Y:S08]  /*45e0*/  HMMA.16816.F32.BF16 R144, R4, R30, R12 ;  /* 0x0000001e0490723c */ /* 0x000ff0000004180c */
[----:B------:R-:W-:Y:S08]  /*45f0*/  HMMA.16816.F32.BF16 R12, R8, R76, RZ ;  /* 0x0000004c080c723c */ /* 0x000ff000000418ff */
[----:B------:R-:W-:Y:S08]  /*4600*/  HMMA.16816.F32.BF16 R156, R4, R28, R16 ;  /* 0x0000001c049c723c */ /* 0x000ff00000041810 */
[C---:B------:R-:W-:Y:S08]  /*4610*/  HMMA.16816.F32.BF16 R52, R8.reuse, R24, RZ ;  /* 0x000000180834723c */ /* 0x040ff000000418ff */
[C---:B------:R-:W-:Y:S08]  /*4620*/  HMMA.16816.F32.BF16 R40, R8.reuse, R26, RZ ;  /* 0x0000001a0828723c */ /* 0x040ff000000418ff */
[C---:B------:R-:W-:Y:S08]  /*4630*/  HMMA.16816.F32.BF16 R28, R8.reuse, R44, RZ ;  /* 0x0000002c081c723c */ /* 0x040ff000000418ff */
[----:B------:R-:W-:Y:S01]  /*4640*/  HMMA.16816.F32.BF16 R24, R8, R46, RZ ;  /* 0x0000002e0818723c */ /* 0x000fe200000418ff */
[----:B------:R-:W1:Y:S07]  /*4650*/  LDSM.16.MT88.4 R44, [R237+0x1800] ;  /* 0x00180000ed2c783b */ /* 0x000e6e0000004200 */
[----:B------:R-:W-:Y:S08]  /*4660*/  HMMA.16816.F32.BF16 R20, R4, R56, R20 ;  /* 0x000000380414723c */ /* 0x000ff00000041814 */
[----:B------:R-:W-:Y:S01]  /*4670*/  HMMA.16816.F32.BF16 R16, R8, R50, RZ ;  /* 0x000000320810723c */ /* 0x000fe200000418ff */
[----:B------:R-:W-:Y:S07]  /*4680*/  LDSM.16.MT88.4 R48, [R238+0x3000] ;  /* 0x00300000ee30783b */ /* 0x000fee0000004200 */
[C---:B------:R-:W-:Y:S08]  /*4690*/  HMMA.16816.F32.BF16 R12, R4.reuse, R84, R12 ;  /* 0x00000054040c723c */ /* 0x040ff0000004180c */
[----:B------:R-:W-:Y:S01]  /*46a0*/  IMAD.MOV.U32 R130, RZ, RZ, R21 ;  /* 0x000000ffff827224 */ /* 0x000fe200078e0015 */
[----:B------:R-:W-:Y:S01]  /*46b0*/  MOV R128, R23 ;  /* 0x0000001700807202 */ /* 0x000fe20000000f00 */
[----:B------:R-:W-:Y:S01]  /*46c0*/  IMAD.MOV.U32 R129, RZ, RZ, R22 ;  /* 0x000000ffff817224 */ /* 0x000fe200078e0016 */
[C---:B------:R-:W-:Y:S01]  /*46d0*/  HMMA.16816.F32.BF16 R136, R4.reuse, R74, R40 ;  /* 0x0000004a0488723c */ /* 0x040fe20000041828 */
[----:B------:R-:W-:Y:S01]  /*46e0*/  IMAD.MOV.U32 R127, RZ, RZ, R20 ;  /* 0x000000ffff7f7224 */ /* 0x000fe200078e0014 */
[----:B------:R-:W-:Y:S04]  /*46f0*/  LDSM.16.MT88.4 R40, [R236+0x3000] ;  /* 0x00300000ec28783b */ /* 0x000fe80000004200 */
[----:B------:R-:W2:Y:S02]  /*4700*/  LDSM.16.MT88.4 R20, [R237+0x2000] ;  /* 0x00200000ed14783b */ /* 0x000ea40000004200 */
[C---:B------:R-:W-:Y:S05]  /*4710*/  HMMA.16816.F32.BF16 R108, R4.reuse, R66, R32 ;  /* 0x00000042046c723c */ /* 0x040fea0000041820 */
[----:B------:R-:W-:Y:S01]  /*4720*/  MOV R85, R13 ;  /* 0x0000000d00557202 */ /* 0x000fe20000000f00 */
[----:B------:R-:W-:Y:S01]  /*4730*/  IMAD.MOV.U32 R84, RZ, RZ, R12 ;  /* 0x000000ffff547224 */ /* 0x000fe200078e000c */
[----:B------:R-:W-:Y:S01]  /*4740*/  MOV R161, R15 ;  /* 0x0000000f00a17202 */ /* 0x000fe20000000f00 */
[----:B------:R-:W-:Y:S01]  /*4750*/  HMMA.16816.F32.BF16 R16, R4, R58, R16 ;  /* 0x0000003a0410723c */ /* 0x000fe20000041810 */
[----:B------:R-:W-:Y:S01]  /*4760*/  IMAD.MOV.U32 R162, RZ, RZ, R14 ;  /* 0x000000ffffa27224 */ /* 0x000fe200078e000e */
[----:B------:R-:W-:Y:S06]  /*4770*/  LDSM.16.MT88.4 R56, [R237+0x3000] ;  /* 0x00300000ed38783b */ /* 0x000fec0000004200 */
[----:B-1----:R-:W-:Y:S08]  /*4780*/  HMMA.16816.F32.BF16 R12, R8, R44, RZ ;  /* 0x0000002c080c723c */ /* 0x002ff000000418ff */
[----:B------:R-:W-:Y:S01]  /*4790*/  HMMA.16816.F32.BF16 R148, R4, R72, R52 ;  /* 0x000000480494723c */ /* 0x000fe20000041834 */
[----:B------:R-:W1:Y:S01]  /*47a0*/  LDSM.16.MT88.4 R52, [R236+0x3800] ;  /* 0x00380000ec34783b */ /* 0x000e620000004200 */
[----:B------:R-:W-:Y:S01]  /*47b0*/  IMAD.MOV.U32 R125, RZ, RZ, R111 ;  /* 0x000000ffff7d7224 */ /* 0x000fe200078e006f */
[----:B------:R-:W-:Y:S01]  /*47c0*/  MOV R124, R109 ;  /* 0x0000006d007c7202 */ /* 0x000fe20000000f00 */
[----:B------:R-:W-:-:S02]  /*47d0*/  IMAD.MOV.U32 R126, RZ, RZ, R110 ;  /* 0x000000ffff7e7224 */ /* 0x000fc400078e006e */
[----:B------:R-:W-:Y:S02]  /*47e0*/  IMAD.MOV.U32 R123, RZ, RZ, R108 ;  /* 0x000000ffff7b7224 */ /* 0x000fe400078e006c */
[----:B------:R-:W-:Y:S01]  /*47f0*/  HMMA.16816.F32.BF16 R28, R4, R60, R28 ;  /* 0x0000003c041c723c */ /* 0x000fe2000004181c */
[----:B------:R-:W-:Y:S01]  /*4800*/  IMAD.MOV.U32 R114, RZ, RZ, R17 ;  /* 0x000000ffff727224 */ /* 0x000fe200078e0011 */
[----:B------:R-:W-:Y:S01]  /*4810*/  MOV R113, R18 ;  /* 0x0000001200717202 */ /* 0x000fe20000000f00 */
[----:B------:R-:W-:Y:S02]  /*4820*/  IMAD.MOV.U32 R112, RZ, RZ, R19 ;  /* 0x000000ffff707224 */ /* 0x000fe400078e0013 */
[----:B------:R-:W-:-:S03]  /*4830*/  IMAD.MOV.U32 R111, RZ, RZ, R16 ;  /* 0x000000ffff6f7224 */ /* 0x000fc600078e0010 */
[----:B------:R-:W-:Y:S08]  /*4840*/  HMMA.16816.F32.BF16 R24, R4, R62, R24 ;  /* 0x0000003e0418723c */ /* 0x000ff00000041818 */
[----:B------:R-:W-:Y:S08]  /*4850*/  HMMA.16816.F32.BF16 R16, R8, R78, RZ ;  /* 0x0000004e0810723c */ /* 0x000ff000000418ff */
[----:B--2---:R-:W-:Y:S01]  /*4860*/  HMMA.16816.F32.BF16 R60, R4, R20, R12 ;  /* 0x00000014043c723c */ /* 0x004fe2000004180c */
[----:B------:R-:W-:Y:S01]  /*4870*/  IMAD.MOV.U32 R122, RZ, RZ, R29 ;  /* 0x000000ffff7a7224 */ /* 0x000fe200078e001d */
[----:B------:R-:W-:Y:S01]  /*4880*/  MOV R121, R30 ;  /* 0x0000001e00797202 */ /* 0x000fe20000000f00 */
[----:B------:R-:W-:-:S02]  /*4890*/  IMAD.MOV.U32 R120, RZ, RZ, R31 ;  /* 0x000000ffff787224 */ /* 0x000fc400078e001f */
[----:B------:R-:W-:-:S03]  /*48a0*/  IMAD.MOV.U32 R119, RZ, RZ, R28 ;  /* 0x000000ffff777224 */ /* 0x000fc600078e001c */
[----:B------:R-:W-:Y:S01]  /*48b0*/  HMMA.16816.F32.BF16 R12, R8, R40, RZ ;  /* 0x00000028080c723c */ /* 0x000fe200000418ff */
[----:B------:R-:W-:Y:S01]  /*48c0*/  MOV R118, R25 ;  /* 0x0000001900767202 */ /* 0x000fe20000000f00 */
[----:B------:R-:W-:Y:S01]  /*48d0*/  IMAD.MOV.U32 R117, RZ, RZ, R26 ;  /* 0x000000ffff757224 */ /* 0x000fe200078e001a */
[----:B------:R-:W-:Y:S01]  /*48e0*/  MOV R115, R24 ;  /* 0x0000001800737202 */ /* 0x000fe20000000f00 */
[----:B------:R-:W-:-:S03]  /*48f0*/  IMAD.MOV.U32 R116, RZ, RZ, R27 ;  /* 0x000000ffff747224 */ /* 0x000fc600078e001b */
[----:B------:R-:W-:Y:S01]  /*4900*/  IMAD.MOV.U32 R41, RZ, RZ, R118 ;  /* 0x000000ffff297224 */ /* 0x000fe200078e0076 */
[----:B------:R-:W-:Y:S01]  /*4910*/  HMMA.16816.F32.BF16 R32, R8, R46, RZ ;  /* 0x0000002e0820723c */ /* 0x000fe200000418ff */
[----:B------:R-:W-:Y:S01]  /*4920*/  LDSM.16.MT88.4 R44, [R238+0x3800] ;  /* 0x00380000ee2c783b */ /* 0x000fe20000004200 */
[----:B------:R-:W-:-:S06]  /*4930*/  IMAD.MOV.U32 R40, RZ, RZ, R115 ;  /* 0x000000ffff287224 */ /* 0x000fcc00078e0073 */
[C---:B------:R-:W-:Y:S01]  /*4940*/  HMMA.16816.F32.BF16 R140, R4.reuse, R64, R36 ;  /* 0x00000040048c723c */ /* 0x040fe20000041824 */
[----:B------:R-:W2:Y:S01]  /*4950*/  LDSM.16.MT88.4 R36, [R239+0x2000] ;  /* 0x00200000ef24783b */ /* 0x000ea20000004200 */
[----:B------:R-:W-:Y:S01]  /*4960*/  IMAD.MOV.U32 R110, RZ, RZ, R61 ;  /* 0x000000ffff6e7224 */ /* 0x000fe200078e003d */
[----:B------:R-:W-:Y:S01]  /*4970*/  MOV R108, R63 ;  /* 0x0000003f006c7202 */ /* 0x000fe20000000f00 */
[----:B------:R-:W-:Y:S02]  /*4980*/  IMAD.MOV.U32 R109, RZ, RZ, R62 ;  /* 0x000000ffff6d7224 */ /* 0x000fe400078e003e */
[----:B------:R-:W-:Y:S02]  /*4990*/  IMAD.MOV.U32 R3, RZ, RZ, R60 ;  /* 0x000000ffff037224 */ /* 0x000fe400078e003c */
[C---:B------:R-:W-:Y:S08]  /*49a0*/  HMMA.16816.F32.BF16 R64, R4.reuse, R86, R16 ;  /* 0x000000560440723c */ /* 0x040ff00000041810 */
[C---:B-1----:R-:W-:Y:S07]  /*49b0*/  HMMA.16816.F32.BF16 R16, R4.reuse, R52, R12 ;  /* 0x000000340410723c */ /* 0x042fee000004180c */
[----:B------:R-:W-:Y:S01]  /*49c0*/  MOV R53, R110 ;  /* 0x0000006e00357202 */ /* 0x000fe20000000f00 */
[----:B------:R-:W-:Y:S01]  /*49d0*/  HMMA.16816.F32.BF16 R60, R4, R22, R32 ;  /* 0x00000016043c723c */ /* 0x000fe20000041820 */
[----:B------:R-:W1:Y:S01]  /*49e0*/  LDSM.16.MT88.4 R32, [R237+0x3800] ;  /* 0x00380000ed20783b */ /* 0x000e620000004200 */
[----:B------:R-:W-:Y:S01]  /*49f0*/  MOV R52, R3 ;  /* 0x0000000300347202 */ /* 0x000fe20000000f00 */
[----:B------:R-:W-:-:S04]  /*4a00*/  FADD.FTZ R3, R89, R88 ;  /* 0x0000005859037221 */ /* 0x000fc80000010000 */
[----:B------:R-:W-:Y:S01]  /*4a10*/  FADD.FTZ R3, R91, R3 ;  /* 0x000000035b037221 */ /* 0x000fe20000010000 */
[----:B------:R-:W-:Y:S03]  /*4a20*/  HMMA.16816.F32.BF16 R28, R8, R68, RZ ;  /* 0x00000044081c723c */ /* 0x000fe600000418ff */
[----:B------:R-:W-:-:S05]  /*4a30*/  FADD.FTZ R3, R90, R3 ;  /* 0x000000035a037221 */ /* 0x000fca0000010000 */
[----:B------:R-:W-:Y:S01]  /*4a40*/  HMMA.16816.F32.BF16 R24, R8, R70, RZ ;  /* 0x000000460818723c */ /* 0x000fe200000418ff */
[----:B------:R-:W-:Y:S01]  /*4a50*/  IMAD.MOV.U32 R154, RZ, RZ, R16 ;  /* 0x000000ffff9a7224 */ /* 0x000fe200078e0010 */
[----:B------:R-:W-:Y:S01]  /*4a60*/  MOV R153, R17 ;  /* 0x0000001100997202 */ /* 0x000fe20000000f00 */
[----:B------:R-:W-:Y:S02]  /*4a70*/  IMAD.MOV.U32 R152, RZ, RZ, R18 ;  /* 0x000000ffff987224 */ /* 0x000fe400078e0012 */
[----:B------:R-:W-:-:S03]  /*4a80*/  IMAD.MOV.U32 R131, RZ, RZ, R19 ;  /* 0x000000ffff837224 */ /* 0x000fc600078e0013 */
[----:B------:R-:W-:Y:S07]  /*4a90*/  HMMA.16816.F32.BF16 R16, R8, R56, RZ ;  /* 0x000000380810723c */ /* 0x000fee00000418ff */
[----:B------:R-:W-:Y:S01]  /*4aa0*/  IMAD.MOV.U32 R57, RZ, RZ, R85 ;  /* 0x000000ffff397224 */ /* 0x000fe200078e0055 */
[----:B--2---:R-:W-:Y:S01]  /*4ab0*/  HMMA.16816.F32.BF16 R72, R4, R36, R28 ;  /* 0x000000240448723c */ /* 0x004fe2000004181c */
[----:B------:R-:W-:-:S07]  /*4ac0*/  IMAD.MOV.U32 R56, RZ, RZ, R84 ;  /* 0x000000ffff387224 */ /* 0x000fce00078e0054 */
[----:B------:R-:W-:Y:S01]  /*4ad0*/  HMMA.16816.F32.BF16 R68, R4, R38, R24 ;  /* 0x000000260444723c */ /* 0x000fe20000041818 */
[----:B------:R-:W2:Y:S07]  /*4ae0*/  LDSM.16.MT88.4 R36, [R239+0x3000] ;  /* 0x00300000ef24783b */ /* 0x000eae0000004200 */
[C---:B------:R-:W-:Y:S07]  /*4af0*/  HMMA.16816.F32.BF16 R20, R8.reuse, R50, RZ ;  /* 0x000000320814723c */ /* 0x040fee00000418ff */
[----:B------:R-:W-:Y:S01]  /*4b00*/  MOV R50, R113 ;  /* 0x0000007100327202 */ /* 0x000fe20000000f00 */
[----:B------:R-:W-:Y:S01]  /*4b10*/  HMMA.16816.F32.BF16 R28, R8, R42, RZ ;  /* 0x0000002a081c723c */ /* 0x000fe200000418ff */
[----:B------:R-:W-:-:S06]  /*4b20*/  IMAD.MOV.U32 R51, RZ, RZ, R112 ;  /* 0x000000ffff337224 */ /* 0x000fcc00078e0070 */
[----:B------:R-:W-:Y:S01]  /*4b30*/  IMAD.MOV.U32 R42, RZ, RZ, R117 ;  /* 0x000000ffff2a7224 */ /* 0x000fe200078e0075 */
[----:B-1----:R-:W-:Y:S01]  /*4b40*/  HMMA.16816.F32.BF16 R16, R4, R32, R16 ;  /* 0x000000200410723c */ /* 0x002fe20000041810 */
[----:B------:R-:W-:-:S06]  /*4b50*/  MOV R43, R116 ;  /* 0x00000074002b7202 */ /* 0x000fcc0000000f00 */
[--C-:B------:R-:W-:Y:S01]  /*4b60*/  FFMA.FTZ R33, R101, c[0x0][0x2d0], -R0.reuse ;  /* 0x0000b40065217a23 */ /* 0x100fe20000010800 */
[----:B------:R-:W-:Y:S01]  /*4b70*/  HMMA.16816.F32.BF16 R24, R8, R48, RZ ;  /* 0x000000300818723c */ /* 0x000fe200000418ff */
[----:B------:R-:W-:-:S06]  /*4b80*/  FFMA.FTZ R32, R100, c[0x0][0x2d0], -R0 ;  /* 0x0000b40064207a23 */ /* 0x000fcc0000010800 */
[----:B------:R-:W-:Y:S01]  /*4b90*/  IMAD.MOV.U32 R49, RZ, RZ, R114 ;  /* 0x000000ffff317224 */ /* 0x000fe200078e0072 */
[----:B------:R-:W-:Y:S01]  /*4ba0*/  HMMA.16816.F32.BF16 R84, R4, R46, R20 ;  /* 0x0000002e0454723c */ /* 0x000fe20000041814 */
[----:B------:R-:W1:Y:S01]  /*4bb0*/  LDSM.16.MT88.4 R20, [R239+0x3800] ;  /* 0x00380000ef14783b */ /* 0x000e620000004200 */
[----:B------:R-:W-:-:S05]  /*4bc0*/  IMAD.MOV.U32 R48, RZ, RZ, R111 ;  /* 0x000000ffff307224 */ /* 0x000fca00078e006f */
[----:B------:R-:W-:Y:S01]  /*4bd0*/  IMAD.MOV.U32 R46, RZ, RZ, R126 ;  /* 0x000000ffff2e7224 */ /* 0x000fe200078e007e */
[----:B------:R-:W-:Y:S01]  /*4be0*/  HMMA.16816.F32.BF16 R12, R8, R58, RZ ;  /* 0x0000003a080c723c */ /* 0x000fe200000418ff */
[----:B------:R-:W-:-:S06]  /*4bf0*/  IMAD.MOV.U32 R47, RZ, RZ, R125 ;  /* 0x000000ffff2f7224 */ /* 0x000fcc00078e007d */
[----:B------:R-:W-:Y:S01]  /*4c00*/  IMAD.MOV.U32 R59, RZ, RZ, R128 ;  /* 0x000000ffff3b7224 */ /* 0x000fe200078e0080 */
[----:B------:R-:W-:Y:S01]  /*4c10*/  HMMA.16816.F32.BF16 R76, R4, R54, R28 ;  /* 0x00000036044c723c */ /* 0x000fe2000004181c */
[----:B------:R-:W-:-:S06]  /*4c20*/  IMAD.MOV.U32 R58, RZ, RZ, R129 ;  /* 0x000000ffff3a7224 */ /* 0x000fcc00078e0081 */
[----:B------:R-:W-:Y:S01]  /*4c30*/  MOV R31, R18 ;  /* 0x00000012001f7202 */ /* 0x000fe20000000f00 */
[----:B------:R-:W-:Y:S01]  /*4c40*/  IMAD.MOV.U32 R30, RZ, RZ, R19 ;  /* 0x000000ffff1e7224 */ /* 0x000fe200078e0013 */
[----:B------:R-:W-:Y:S01]  /*4c50*/  MOV R28, R16 ;  /* 0x00000010001c7202 */ /* 0x000fe20000000f00 */
[----:B------:R-:W-:Y:S01]  /*4c60*/  IMAD.MOV.U32 R29, RZ, RZ, R17 ;  /* 0x000000ffff1d7224 */ /* 0x000fe200078e0011 */
[----:B------:R-:W-:Y:S01]  /*4c70*/  HMMA.16816.F32.BF16 R168, R4, R44, R24 ;  /* 0x0000002c04a8723c */ /* 0x000fe20000041818 */
[----:B------:R-:W3:Y:S01]  /*4c80*/  LDSM.16.MT88.4 R24, [R236+0x4800] ;  /* 0x00480000ec18783b */ /* 0x000ee20000004200 */
[----:B------:R-:W-:Y:S02]  /*4c90*/  IMAD.MOV.U32 R54, RZ, RZ, R109 ;  /* 0x000000ffff367224 */ /* 0x000fe400078e006d */
[----:B------:R-:W-:Y:S02]  /*4ca0*/  IMAD.MOV.U32 R55, RZ, RZ, R108 ;  /* 0x000000ffff377224 */ /* 0x000fe400078e006c */
[----:B------:R-:W-:Y:S01]  /*4cb0*/  IMAD.MOV.U32 R89, RZ, RZ, R31 ;  /* 0x000000ffff597224 */ /* 0x000fe200078e001f */
[----:B------:R-:W-:Y:S01]  /*4cc0*/  MOV R44, R127 ;  /* 0x0000007f002c7202 */ /* 0x000fe20000000f00 */
[----:B--2---:R-:W-:Y:S01]  /*4cd0*/  HMMA.16816.F32.BF16 R16, R8, R36, RZ ;  /* 0x000000240810723c */ /* 0x004fe200000418ff */
[----:B------:R-:W-:Y:S01]  /*4ce0*/  IMAD.MOV.U32 R88, RZ, RZ, R30 ;  /* 0x000000ffff587224 */ /* 0x000fe200078e001e */
[----:B------:R-:W-:Y:S01]  /*4cf0*/  MOV R45, R130 ;  /* 0x00000082002d7202 */ /* 0x000fe20000000f00 */
[----:B------:R-:W-:-:S02]  /*4d00*/  FFMA.FTZ R31, R105, c[0x0][0x2d0], -R2 ;  /* 0x0000b400691f7a23 */ /* 0x000fc40000010802 */
[----:B------:R-:W-:Y:S02]  /*4d10*/  FFMA.FTZ R30, R104, c[0x0][0x2d0], -R2 ;  /* 0x0000b400681e7a23 */ /* 0x000fe40000010802 */
[----:B------:R-:W-:Y:S01]  /*4d20*/  MOV R37, R122 ;  /* 0x0000007a00257202 */ /* 0x000fe20000000f00 */
[----:B------:R-:W-:Y:S01]  /*4d30*/  HMMA.16816.F32.BF16 R176, R4, R34, R12 ;  /* 0x0000002204b0723c */ /* 0x000fe2000004180c */
[----:B------:R-:W-:-:S06]  /*4d40*/  MOV R36, R119 ;  /* 0x0000007700247202 */ /* 0x000fcc0000000f00 */
[----:B------:R-:W-:Y:S01]  /*4d50*/  IMAD.MOV.U32 R35, RZ, RZ, R124 ;  /* 0x000000ffff237224 */ /* 0x000fe200078e007c */
[----:B------:R-:W-:Y:S01]  /*4d60*/  HMMA.16816.F32.BF16 R12, R8, R38, RZ ;  /* 0x00000026080c723c */ /* 0x000fe200000418ff */
[----:B------:R-:W-:Y:S01]  /*4d70*/  MOV R160, R168 ;  /* 0x000000a800a07202 */ /* 0x000fe20000000f00 */
[----:B------:R-:W-:Y:S01]  /*4d80*/  IMAD.MOV.U32 R135, RZ, RZ, R169 ;  /* 0x000000ffff877224 */ /* 0x000fe200078e00a9 */
[----:B------:R-:W-:Y:S01]  /*4d90*/  MOV R155, R171 ;  /* 0x000000ab009b7202 */ /* 0x000fe20000000f00 */
[----:B------:R-:W-:Y:S02]  /*4da0*/  IMAD.MOV.U32 R134, RZ, RZ, R170 ;  /* 0x000000ffff867224 */ /* 0x000fe400078e00aa */
[----:B------:R-:W-:Y:S02]  /*4db0*/  IMAD.MOV.U32 R34, RZ, RZ, R123 ;  /* 0x000000ffff227224 */ /* 0x000fe400078e007b */
[----:B-1----:R-:W-:Y:S01]  /*4dc0*/  HMMA.16816.F32.BF16 R172, R4, R20, R16 ;  /* 0x0000001404ac723c */ /* 0x002fe20000041810 */
[----:B------:R-:W1:Y:S01]  /*4dd0*/  LDSM.16.MT88.4 R16, [R236+0x5000] ;  /* 0x00500000ec10783b */ /* 0x000e620000004200 */
[----:B------:R-:W-:Y:S01]  /*4de0*/  IMAD.MOV.U32 R38, RZ, RZ, R121 ;  /* 0x000000ffff267224 */ /* 0x000fe200078e0079 */
[----:B------:R-:W-:Y:S01]  /*4df0*/  MOV R100, R34 ;  /* 0x0000002200647202 */ /* 0x000fe20000000f00 */
[----:B------:R-:W-:-:S02]  /*4e00*/  IMAD.MOV.U32 R39, RZ, RZ, R120 ;  /* 0x000000ffff277224 */ /* 0x000fc400078e0078 */
[----:B------:R-:W-:Y:S02]  /*4e10*/  IMAD.MOV.U32 R101, RZ, RZ, R35 ;  /* 0x000000ffff657224 */ /* 0x000fe400078e0023 */
[----:B------:R-:W-:-:S08]  /*4e20*/  FADD.FTZ R20, R94, R3 ;  /* 0x000000035e147221 */ /* 0x000fd00000010000 */
[----:B------:R-:W-:Y:S08]  /*4e30*/  HMMA.16816.F32.BF16 R168, R4, R22, R12 ;  /* 0x0000001604a8723c */ /* 0x000ff0000004180c */
[----:B---3--:R-:W-:Y:S11]  /*4e40*/  HMMA.16816.F32.BF16 R12, R8, R24, RZ ;  /* 0x00000018080c723c */ /* 0x008ff600000418ff */
[----:B------:R-:W-:Y:S11]  /*4e50*/  @!UPT UIADD3 URZ, URZ, URZ, URZ ;  /* 0x0000003f3f3ff290 */ /* 0x000ff6000fffe03f */
[----:B------:R-:W-:Y:S02]  /*4e60*/  @!UPT UIADD3 URZ, URZ, URZ, URZ ;  /* 0x0000003f3f3ff290 */ /* 0x000fe4000fffe03f */
[----:B-1----:R-:W-:Y:S07]  /*4e70*/  HMMA.16816.F32.BF16 R124, R4, R16, R12 ;  /* 0x00000010047c723c */ /* 0x002fee000004180c */
[----:B------:R-:W-:Y:S01]  /*4e80*/  FADD.FTZ R12, R82, R81 ;  /* 0x00000051520c7221 */ /* 0x000fe20000010000 */
[----:B------:R-:W-:Y:S01]  /*4e90*/  MOV R81, R29 ;  /* 0x0000001d00517202 */ /* 0x000fe20000000f00 */
[----:B------:R-:W-:Y:S02]  /*4ea0*/  FFMA.FTZ R29, R106, c[0x0][0x2d0], -R2 ;  /* 0x0000b4006a1d7a23 */ /* 0x000fe40000010802 */
[----:B------:R-:W-:Y:S01]  /*4eb0*/  FADD.FTZ R16, R80, R12 ;  /* 0x0000000c50107221 */ /* 0x000fe20000010000 */
[----:B------:R-:W-:Y:S01]  /*4ec0*/  MOV R105, R81 ;  /* 0x0000005100697202 */ /* 0x000fe20000000f00 */
[----:B------:R-:W-:Y:S01]  /*4ed0*/  HMMA.16816.F32.BF16 R12, R8, R26, RZ ;  /* 0x0000001a080c723c */ /* 0x000fe200000418ff */
[----:B------:R-:W1:Y:S01]  /*4ee0*/  LDSM.16.MT88.4 R24, [R238+0x4800] ;  /* 0x00480000ee18783b */ /* 0x000e620000004200 */
[----:B------:R-:W-:-:S02]  /*4ef0*/  FADD.FTZ R21, R83, R16 ;  /* 0x0000001053157221 */ /* 0x000fc40000010000 */
[----:B------:R-:W-:Y:S02]  /*4f00*/  IMAD.MOV.U32 R82, RZ, RZ, R28 ;  /* 0x000000ffff527224 */ /* 0x000fe400078e001c */
[----:B------:R-:W-:Y:S02]  /*4f10*/  FADD.FTZ R3, R92, R21 ;  /* 0x000000155c037221 */ /* 0x000fe40000010000 */
[----:B------:R-:W-:Y:S02]  /*4f20*/  FFMA.FTZ R28, R102, c[0x0][0x2d0], -R0 ;  /* 0x0000b400661c7a23 */ /* 0x000fe40000010800 */
[----:B------:R-:W-:Y:S02]  /*4f30*/  FADD.FTZ R3, R93, R3 ;  /* 0x000000035d037221 */ /* 0x000fe40000010000 */
[----:B------:R-:W-:Y:S11]  /*4f40*/  IMAD.MOV.U32 R106, RZ, RZ, R89 ;  /* 0x000000ffff6a7224 */ /* 0x000ff600078e0059 */
[----:B------:R-:W-:Y:S01]  /*4f50*/  @!UPT UIADD3 URZ, URZ, URZ, URZ ;  /* 0x0000003f3f3ff290 */ /* 0x000fe2000fffe03f */
[----:B------:R-:W-:Y:S01]  /*4f60*/  HMMA.16816.F32.BF16 R112, R4, R18, R12 ;  /* 0x000000120470723c */ /* 0x000fe2000004180c */
[----:B------:R-:W2:Y:S01]  /*4f70*/  LDSM.16.MT88.4 R16, [R238+0x5000] ;  /* 0x00500000ee10783b */ /* 0x000ea20000004200 */
[----:B------:R-:W-:Y:S01]  /*4f80*/  MOV R83, R131 ;  /* 0x0000008300537202 */ /* 0x000fe20000000f00 */
[----:B------:R-:W-:Y:S02]  /*4f90*/  IMAD.MOV.U32 R102, RZ, RZ, R46 ;  /* 0x000000ffff667224 */ /* 0x000fe400078e002e */
[----:B------:R-:W-:Y:S01]  /*4fa0*/  IMAD.MOV.U32 R46, RZ, RZ, R58 ;  /* 0x000000ffff2e7224 */ /* 0x000fe200078e003a */
[----:B------:R-:W-:Y:S01]  /*4fb0*/  MOV R58, R162 ;  /* 0x000000a2003a7202 */ /* 0x000fe20000000f00 */
[----:B------:R-:W-:Y:S01]  /*4fc0*/  IMAD.MOV.U32 R90, RZ, RZ, R134 ;  /* 0x000000ffff5a7224 */ /* 0x000fe200078e0086 */
[----:B------:R-:W-:Y:S01]  /*4fd0*/  MOV R80, R154 ;  /* 0x0000009a00507202 */ /* 0x000fe20000000f00 */
[----:B------:R-:W-:Y:S01]  /*4fe0*/  IMAD.MOV.U32 R104, RZ, RZ, R82 ;  /* 0x000000ffff687224 */ /* 0x000fe200078e0052 */
[----:B-1----:R-:W-:Y:S07]  /*4ff0*/  HMMA.16816.F32.BF16 R12, R8, R24, RZ ;  /* 0x00000018080c723c */ /* 0x002fee00000418ff */
[----:B------:R-:W-:Y:S01]  /*5000*/  FFMA.FTZ R25, R103, c[0x0][0x2d0], -R0 ;  /* 0x0000b40067197a23 */ /* 0x000fe20000010800 */
[----:B------:R-:W-:Y:S01]  /*5010*/  MOV R103, R47 ;  /* 0x0000002f00677202 */ /* 0x000fe20000000f00 */
[----:B------:R-:W-:Y:S01]  /*5020*/  MUFU.EX2 R0, R29 ;  /* 0x0000001d00007308 */ /* 0x000fe20000000800 */
[----:B------:R-:W-:Y:S11]  /*5030*/  IMAD.MOV.U32 R47, RZ, RZ, R59 ;  /* 0x000000ffff2f7224 */ /* 0x000ff600078e003b */
[----:B------:R-:W-:Y:S03]  /*5040*/  @!UPT UIADD3 URZ, URZ, URZ, URZ ;  /* 0x0000003f3f3ff290 */ /* 0x000fe6000fffe03f */
[----:B--2---:R-:W-:Y:S08]  /*5050*/  HMMA.16816.F32.BF16 R108, R4, R16, R12 ;  /* 0x00000010046c723c */ /* 0x004ff0000004180c */
[----:B------:R-:W-:Y:S07]  /*5060*/  HMMA.16816.F32.BF16 R12, R8, R26, RZ ;  /* 0x0000001a080c723c */ /* 0x000fee00000418ff */
[----:B------:R-:W-:-:S02]  /*5070*/  FFMA.FTZ R26, R107, c[0x0][0x2d0], -R2 ;  /* 0x0000b4006b1a7a23 */ /* 0x000fc40000010802 */
[----:B------:R-:W-:Y:S02]  /*5080*/  FADD.FTZ R2, R96, R20 ;  /* 0x0000001460027221 */ /* 0x000fe40000010000 */
[----:B------:R-:W-:Y:S01]  /*5090*/  LDSM.16.MT88.4 R20, [R237+0x5000] ;  /* 0x00500000ed14783b */ /* 0x000fe20000004200 */
[----:B------:R-:W-:Y:S02]  /*50a0*/  FADD.FTZ R27, R95, R3 ;  /* 0x000000035f1b7221 */ /* 0x000fe40000010000 */
[----:B------:R-:W-:Y:S01]  /*50b0*/  FADD.FTZ R2, R97, R2 ;  /* 0x0000000261027221 */ /* 0x000fe20000010000 */
[----:B------:R-:W-:Y:S01]  /*50c0*/  MUFU.EX2 R3, R30 ;  /* 0x0000001e00037308 */ /* 0x000fe20000000800 */
[----:B------:R-:W-:Y:S02]  /*50d0*/  IMAD.MOV.U32 R59, RZ, RZ, R161 ;  /* 0x000000ffff3b7224 */ /* 0x000fe400078e00a1 */
[----:B------:R-:W-:Y:S02]  /*50e0*/  FADD.FTZ R24, R98, R2 ;  /* 0x0000000262187221 */ /* 0x000fe40000010000 */
[----:B------:R-:W-:-:S03]  /*50f0*/  IMAD.MOV.U32 R107, RZ, RZ, R88 ;  /* 0x000000ffff6b7224 */ /* 0x000fc600078e0058 */
[----:B------:R-:W1:Y:S01]  /*5100*/  MUFU.EX2 R2, R26 ;  /* 0x0000001a00027308 */ /* 0x000e620000000800 */
[----:B------:R-:W-:Y:S01]  /*5110*/  HMMA.16816.F32.BF16 R120, R4, R18, R12 ;  /* 0x000000120478723c */ /* 0x000fe2000004180c */
[----:B------:R-:W2:Y:S01]  /*5120*/  LDSM.16.MT88.4 R16, [R237+0x4800] ;  /* 0x00480000ed10783b */ /* 0x000ea20000004200 */
[----:B-1----:R-:W-:-:S06]  /*5130*/  F2FP.BF16.PACK_AB R128, R0, R2 ;  /* 0x000000020080723e */ /* 0x002fcc00000010ff */
[C---:B--2---:R-:W-:Y:S08]  /*5140*/  HMMA.16816.F32.BF16 R12, R8.reuse, R16, RZ ;  /* 0x00000010080c723c */ /* 0x044ff000000418ff */
[----:B------:R-:W-:Y:S11]  /*5150*/  HMMA.16816.F32.BF16 R16, R8, R18, RZ ;  /* 0x000000120810723c */ /* 0x000ff600000418ff */
[----:B------:R-:W-:Y:S05]  /*5160*/  @!UPT UIADD3 URZ, URZ, URZ, URZ ;  /* 0x0000003f3f3ff290 */ /* 0x000fea000fffe03f */
[C---:B------:R-:W-:Y:S01]  /*5170*/  HMMA.16816.F32.BF16 R116, R4.reuse, R20, R12 ;  /* 0x000000140474723c */ /* 0x040fe2000004180c */
[----:B------:R-:W1:Y:S06]  /*5180*/  MUFU.EX2 R12, R31 ;  /* 0x0000001f000c7308 */ /* 0x000e6c0000000800 */
[----:B------:R-:W-:Y:S01]  /*5190*/  FADD.FTZ R15, R2, R24 ;  /* 0x00000018020f7221 */ /* 0x000fe20000010000 */
[----:B------:R-:W-:Y:S01]  /*51a0*/  HMMA.16816.F32.BF16 R20, R4, R22, R16 ;  /* 0x000000160414723c */ /* 0x000fe20000041810 */
[----:B------:R-:W2:Y:S02]  /*51b0*/  MUFU.EX2 R14, R25 ;  /* 0x00000019000e7308 */ /* 0x000ea40000000800 */
[----:B------:R-:W-:-:S04]  /*51c0*/  FADD.FTZ R15, R0, R15 ;  /* 0x0000000f000f7221 */ /* 0x000fc80000010000 */
[----:B------:R-:W-:Y:S02]  /*51d0*/  FADD.FTZ R16, R99, R27 ;  /* 0x0000001b63107221 */ /* 0x000fe40000010000 */
[----:B------:R-:W3:Y:S01]  /*51e0*/  MUFU.EX2 R13, R28 ;  /* 0x0000001c000d7308 */ /* 0x000ee20000000800 */
[----:B-1----:R-:W-:Y:S01]  /*51f0*/  FADD.FTZ R0, R12, R15 ;  /* 0x0000000f0c007221 */ /* 0x002fe20000010000 */
[C---:B------:R-:W-:Y:S01]  /*5200*/  F2FP.BF16.PACK_AB R130, R3.reuse, R12 ;  /* 0x0000000c0382723e */ /* 0x040fe200000010ff */
[----:B------:R-:W-:Y:S01]  /*5210*/  IMAD.MOV.U32 R88, RZ, RZ, R160 ;  /* 0x000000ffff587224 */ /* 0x000fe200078e00a0 */
[----:B------:R-:W-:Y:S01]  /*5220*/  MOV R89, R135 ;  /* 0x0000008700597202 */ /* 0x000fe20000000f00 */
[----:B------:R-:W-:Y:S01]  /*5230*/  FADD.FTZ R250, R3, R0 ;  /* 0x0000000003fa7221 */ /* 0x000fe20000010000 */
[----:B------:R-:W-:Y:S01]  /*5240*/  LDSM.16.MT88.4 R96, [R239+0x4000] ;  /* 0x00400000ef60783b */ /* 0x000fe20000004200 */
[----:B--2---:R-:W-:Y:S01]  /*5250*/  FADD.FTZ R2, R14, R16 ;  /* 0x000000100e027221 */ /* 0x004fe20000010000 */
[----:B------:R-:W-:Y:S03]  /*5260*/  MUFU.EX2 R0, R32 ;  /* 0x0000002000007308 */ /* 0x000fe60000000800 */
[C---:B---3--:R-:W-:Y:S01]  /*5270*/  FADD.FTZ R3, R13.reuse, R2 ;  /* 0x000000020d037221 */ /* 0x048fe20000010000 */
[----:B------:R-:W-:-:S04]  /*5280*/  F2FP.BF16.PACK_AB R129, R13, R14 ;  /* 0x0000000e0d81723e */ /* 0x000fc800000010ff */
[----:B------:R1:W2:Y:S01]  /*5290*/  MUFU.EX2 R2, R33 ;  /* 0x0000002100027308 */ /* 0x0002a20000000800 */
[----:B------:R-:W-:Y:S01]  /*52a0*/  IMAD.MOV.U32 R81, RZ, RZ, R153 ;  /* 0x000000ffff517224 */ /* 0x000fe200078e0099 */
[----:B------:R-:W3:Y:S04]  /*52b0*/  LDSM.16.MT88.4 R12, [R239+0x4800] ;  /* 0x00480000ef0c783b */ /* 0x000ee80000004200 */
[----:B-1----:R-:W1:Y:S01]  /*52c0*/  LDSM.16.MT88.4 R32, [R239+0x1000] ;  /* 0x00100000ef20783b */ /* 0x002e620000004200 */
[----:B--2---:R-:W-:Y:S01]  /*52d0*/  F2FP.BF16.PACK_AB R131, R0, R2 ;  /* 0x000000020083723e */ /* 0x004fe200000010ff */
[----:B------:R-:W-:-:S04]  /*52e0*/  FADD.FTZ R3, R2, R3 ;  /* 0x0000000302037221 */ /* 0x000fc80000010000 */
[----:B------:R-:W-:-:S05]  /*52f0*/  FADD.FTZ R3, R0, R3 ;  /* 0x0000000300037221 */ /* 0x000fca0000010000 */
[----:B------:R-:W-:Y:S04]  /*5300*/  STL [R1], R3 ;  /* 0x0000000301007387 */ /* 0x000fe80000100800 */
[----:B------:R2:W5:Y:S04]  /*5310*/  LDL.LU R162, [R1+0xb0] ;  /* 0x0000b00001a27983 */ /* 0x0005680000300800 */
[----:B------:R2:W5:Y:S04]  /*5320*/  LDL.LU R161, [R1+0xac] ;  /* 0x0000ac0001a17983 */ /* 0x0005680000300800 */
[----:B------:R2:W5:Y:S04]  /*5330*/  LDL.LU R160, [R1+0xa8] ;  /* 0x0000a80001a07983 */ /* 0x0005680000300800 */
[----:B------:R2:W5:Y:S04]  /*5340*/  LDL.LU R135, [R1+0xa4] ;  /* 0x0000a40001877983 */ /* 0x0005680000300800 */
[----:B------:R2:W5:Y:S01]  /*5350*/  LDL.LU R134, [R1+0xa0] ;  /* 0x0000a00001867983 */ /* 0x0005620000300800 */
[----:B------:R-:W-:Y:S01]  /*5360*/  IMAD.MOV.U32 R82, RZ, RZ, R152 ;  /* 0x000000ffff527224 */ /* 0x000fe200078e0098 */
[----:B---3--:R-:W-:Y:S01]  /*5370*/  HMMA.16816.F32.BF16 R16, R8, R12, RZ ;  /* 0x0000000c0810723c */ /* 0x008fe200000418ff */
[----:B------:R-:W-:-:S02]  /*5380*/  IMAD.MOV.U32 R91, RZ, RZ, R155 ;  /* 0x000000ffff5b7224 */ /* 0x000fc400078e009b */
[----:B------:R-:W3:Y:S01]  /*5390*/  LDSM.16.MT88.4 R152, [R236+0x1000] ;  /* 0x00100000ec98783b */ /* 0x000ee20000004200 */
[----:B------:R-:W-:Y:S01]  /*53a0*/  IMAD.MOV.U32 R26, RZ, RZ, R249 ;  /* 0x000000ffff1a7224 */ /* 0x000fe200078e00f9 */
[----:B------:R-:W-:-:S03]  /*53b0*/  IADD3 R249, R246, -0x2, RZ ;  /* 0xfffffffef6f97810 */ /* 0x000fc60007ffe0ff */
[----:B-1----:R-:W-:Y:S01]  /*53c0*/  HMMA.16816.F32.BF16 R28, R128, R32, R36 ;  /* 0x00000020801c723c */ /* 0x002fe20000041824 */
[----:B------:R-:W-:-:S07]  /*53d0*/  ISETP.GE.AND P0, PT, R249, R26, PT ;  /* 0x0000001af900720c */ /* 0x000fce0003f06270 */
[----:B------:R-:W-:Y:S01]  /*53e0*/  HMMA.16816.F32.BF16 R32, R128, R34, R40 ;  /* 0x000000228020723c */ /* 0x000fe20000041828 */
[----:B------:R-:W1:Y:S07]  /*53f0*/  LDSM.16.MT88.4 R40, [R236+0x2800] ;  /* 0x00280000ec28783b */ /* 0x000e6e0000004200 */
[----:B------:R-:W-:Y:S01]  /*5400*/  HMMA.16816.F32.BF16 R8, R8, R14, RZ ;  /* 0x0000000e0808723c */ /* 0x000fe200000418ff */
[----:B------:R-:W4:Y:S07]  /*5410*/  LDSM.16.MT88.4 R12, [R239+0x5000] ;  /* 0x00500000ef0c783b */ /* 0x000f2e0000004200 */
[C---:B------:R-:W-:Y:S08]  /*5420*/  HMMA.16816.F32.BF16 R92, R128.reuse, R96, R172 ;  /* 0x00000060805c723c */ /* 0x040ff000000418ac */
[C---:B------:R-:W-:Y:S08]  /*5430*/  HMMA.16816.F32.BF16 R96, R128.reuse, R98, R168 ;  /* 0x000000628060723c */ /* 0x040ff000000418a8 */
[C---:B---3--:R-:W-:Y:S08]  /*5440*/  HMMA.16816.F32.BF16 R156, R128.reuse, R152, R156 ;  /* 0x00000098809c723c */ /* 0x048ff0000004189c */
[C---:B------:R-:W-:Y:S01]  /*5450*/  HMMA.16816.F32.BF16 R152, R128.reuse, R154, R144 ;  /* 0x0000009a8098723c */ /* 0x040fe20000041890 */
[----:B------:R-:W3:Y:S07]  /*5460*/  LDSM.16.MT88.4 R144, [R238+0x1000] ;  /* 0x00100000ee90783b */ /* 0x000eee0000004200 */
[C---:B-1----:R-:W-:Y:S08]  /*5470*/  HMMA.16816.F32.BF16 R36, R128.reuse, R40, R44 ;  /* 0x000000288024723c */ /* 0x042ff0000004182c */
[----:B------:R-:W-:Y:S01]  /*5480*/  HMMA.16816.F32.BF16 R40, R128, R42, R48 ;  /* 0x0000002a8028723c */ /* 0x000fe20000041830 */
[----:B------:R-:W1:Y:S07]  /*5490*/  LDSM.16.MT88.4 R48, [R238+0x2800] ;  /* 0x00280000ee30783b */ /* 0x000e6e0000004200 */
[C---:B----4-:R-:W-:Y:S08]  /*54a0*/  HMMA.16816.F32.BF16 R16, R4.reuse, R12, R16 ;  /* 0x0000000c0410723c */ /* 0x050ff00000041810 */
[----:B------:R-:W-:Y:S01]  /*54b0*/  HMMA.16816.F32.BF16 R8, R4, R14, R8 ;  /* 0x0000000e0408723c */ /* 0x000fe20000041808 */
[----:B------:R-:W-:Y:S07]  /*54c0*/  LDSM.16.MT88.4 R4, [R239+0x5800] ;  /* 0x00580000ef04783b */ /* 0x000fee0000004200 */
[C---:B---3--:R-:W-:Y:S08]  /*54d0*/  HMMA.16816.F32.BF16 R148, R128.reuse, R144, R148 ;  /* 0x000000908094723c */ /* 0x048ff00000041894 */
[C---:B------:R-:W-:Y:S01]  /*54e0*/  HMMA.16816.F32.BF16 R144, R128.reuse, R146, R136 ;  /* 0x000000928090723c */ /* 0x040fe20000041888 */
[----:B------:R-:W3:Y:S07]  /*54f0*/  LDSM.16.MT88.4 R136, [R237+0x1000] ;  /* 0x00100000ed88783b */ /* 0x000eee0000004200 */
[C---:B-1----:R-:W-:Y:S01]  /*5500*/  HMMA.16816.F32.BF16 R44, R128.reuse, R48, R56 ;  /* 0x00000030802c723c */ /* 0x042fe20000041838 */
[----:B------:R-:W1:Y:S07]  /*5510*/  LDSM.16.MT88.4 R56, [R237+0x2800] ;  /* 0x00280000ed38783b */ /* 0x000e6e0000004200 */
[C---:B------:R-:W-:Y:S01]  /*5520*/  HMMA.16816.F32.BF16 R48, R128.reuse, R50, R64 ;  /* 0x000000328030723c */ /* 0x040fe20000041840 */
[----:B------:R-:W4:Y:S07]  /*5530*/  LDSM.16.MT88.4 R64, [R239+0x2800] ;  /* 0x00280000ef40783b */ /* 0x000f2e0000004200 */
[C---:B---3--:R-:W-:Y:S08]  /*5540*/  HMMA.16816.F32.BF16 R140, R128.reuse, R136, R140 ;  /* 0x00000088808c723c */ /* 0x048ff0000004188c */
[C---:B-1----:R-:W-:Y:S08]  /*5550*/  HMMA.16816.F32.BF16 R52, R128.reuse, R56, R52 ;  /* 0x000000388034723c */ /* 0x042ff00000041834 */
[C---:B------:R-:W-:Y:S08]  /*5560*/  HMMA.16816.F32.BF16 R56, R128.reuse, R58, R60 ;  /* 0x0000003a8038723c */ /* 0x040ff0000004183c */
[C---:B----4-:R-:W-:Y:S01]  /*5570*/  HMMA.16816.F32.BF16 R60, R128.reuse, R64, R72 ;  /* 0x00000040803c723c */ /* 0x050fe20000041848 */
[----:B------:R-:W1:Y:S07]  /*5580*/  LDSM.16.MT88.4 R72, [R236+0x4000] ;  /* 0x00400000ec48783b */ /* 0x000e6e0000004200 */
[C---:B------:R-:W-:Y:S08]  /*5590*/  HMMA.16816.F32.BF16 R64, R128.reuse, R66, R68 ;  /* 0x000000428040723c */ /* 0x040ff00000041844 */
[C---:B------:R-:W-:Y:S08]  /*55a0*/  HMMA.16816.F32.BF16 R136, R128.reuse, R138, R100 ;  /* 0x0000008a8088723c */ /* 0x040ff00000041864 */
[C---:B-1----:R-:W-:Y:S01]  /*55b0*/  HMMA.16816.F32.BF16 R68, R128.reuse, R72, R80 ;  /* 0x000000488044723c */ /* 0x042fe20000041850 */
[----:B------:R-:W1:Y:S07]  /*55c0*/  LDSM.16.MT88.4 R80, [R238+0x4000] ;  /* 0x00400000ee50783b */ /* 0x000e6e0000004200 */
[C---:B------:R-:W-:Y:S08]  /*55d0*/  HMMA.16816.F32.BF16 R72, R128.reuse, R74, R76 ;  /* 0x0000004a8048723c */ /* 0x040ff0000004184c */
[C---:B-1----:R-:W-:Y:S01]  /*55e0*/  HMMA.16816.F32.BF16 R76, R128.reuse, R80, R88 ;  /* 0x00000050804c723c */ /* 0x042fe20000041858 */
[----:B------:R-:W1:Y:S07]  /*55f0*/  LDSM.16.MT88.4 R88, [R237+0x4000] ;  /* 0x00400000ed58783b */ /* 0x000e6e0000004200 */
[C---:B------:R-:W-:Y:S08]  /*5600*/  HMMA.16816.F32.BF16 R80, R128.reuse, R82, R84 ;  /* 0x000000528050723c */ /* 0x040ff00000041854 */
[C---:B-1----:R-:W-:Y:S01]  /*5610*/  HMMA.16816.F32.BF16 R84, R128.reuse, R88, R104 ;  /* 0x000000588054723c */ /* 0x042fe20000041868 */
[----:B------:R-:W1:Y:S07]  /*5620*/  LDSM.16.MT88.4 R104, [R236+0x5800] ;  /* 0x00580000ec68783b */ /* 0x000e6e0000004200 */
[C---:B------:R-:W-:Y:S08]  /*5630*/  HMMA.16816.F32.BF16 R88, R128.reuse, R90, R176 ;  /* 0x0000005a8058723c */ /* 0x040ff000000418b0 */
[C---:B-1----:R-:W-:Y:S08]  /*5640*/  HMMA.16816.F32.BF16 R100, R128.reuse, R104, R124 ;  /* 0x000000688064723c */ /* 0x042ff0000004187c */
[C---:B------:R-:W-:Y:S01]  /*5650*/  HMMA.16816.F32.BF16 R104, R128.reuse, R106, R112 ;  /* 0x0000006a8068723c */ /* 0x040fe20000041870 */
[----:B------:R-:W1:Y:S07]  /*5660*/  LDSM.16.MT88.4 R112, [R238+0x5800] ;  /* 0x00580000ee70783b */ /* 0x000e6e0000004200 */
[C---:B------:R-:W-:Y:S08]  /*5670*/  HMMA.16816.F32.BF16 R124, R128.reuse, R4, R16 ;  /* 0x00000004807c723c */ /* 0x040ff00000041810 */
[C---:B-1----:R-:W-:Y:S08]  /*5680*/  HMMA.16816.F32.BF16 R108, R128.reuse, R112, R108 ;  /* 0x00000070806c723c */ /* 0x042ff0000004186c */
[C---:B------:R-:W-:Y:S01]  /*5690*/  HMMA.16816.F32.BF16 R112, R128.reuse, R114, R120 ;  /* 0x000000728070723c */ /* 0x040fe20000041878 */
[----:B------:R-:W1:Y:S07]  /*56a0*/  LDSM.16.MT88.4 R120, [R237+0x5800] ;  /* 0x00580000ed78783b */ /* 0x000e6e0000004200 */
[C---:B-1----:R-:W-:Y:S08]  /*56b0*/  HMMA.16816.F32.BF16 R116, R128.reuse, R120, R116 ;  /* 0x000000788074723c */ /* 0x042ff00000041874 */
[C---:B------:R-:W-:Y:S08]  /*56c0*/  HMMA.16816.F32.BF16 R120, R128.reuse, R122, R20 ;  /* 0x0000007a8078723c */ /* 0x040ff00000041814 */
[----:B------:R-:W-:Y:S01]  /*56d0*/  HMMA.16816.F32.BF16 R128, R128, R6, R8 ;  /* 0x000000068080723c */ /* 0x000fe20000041808 */
[----:B------:R-:W-:Y:S07]  /*56e0*/  @!UPT UIADD3 URZ, URZ, URZ, URZ ;  /* 0x0000003f3f3ff290 */ /* 0x000fee000fffe03f */
[----:B------:R-:W-:Y:S11]  /*56f0*/  @!P0 BRA `(.L_x_30) ;  /* 0x00002a5000008947 */ /* 0x000ff60003800000 */
[----:B--2---:R-:W2:Y:S04]  /*5700*/  LDL.64 R24, [R1+0x28] ;  /* 0x0000280001187983 */ /* 0x004ea80000100a00 */
[----:B------:R-:W3:Y:S04]  /*5710*/  LDL R26, [R1+0x38] ;  /* 0x00003800011a7983 */ /* 0x000ee80000100800 */
[----:B------:R-:W4:Y:S04]  /*5720*/  LDL.LU R0, [R1+0x4] ;  /* 0x0000040001007983 */ /* 0x000f280000300800 */
[----:B------:R-:W1:Y:S01]  /*5730*/  S2R R27, SR_TID.X ;  /* 0x00000000001b7919 */ /* 0x000e620000002100 */
[----:B------:R-:W-:-:S02]  /*5740*/  LOP3.LUT P0, RZ, R247, 0x2, RZ, 0xc0, !PT ;  /* 0x00000002f7ff7812 */ /* 0x000fc4000780c0ff */
[----:B-1----:R-:W-:Y:S02]  /*5750*/  ISETP.GT.AND P2, PT, R27, 0x7f, PT ;  /* 0x0000007f1b00780c */ /* 0x002fe40003f44270 */
[----:B------:R-:W-:Y:S02]  /*5760*/  ISETP.GE.AND P6, PT, R251, c[0x0][0x1d4], PT ;  /* 0x00007500fb007a0c */ /* 0x000fe40003fc6270 */
[----:B----4-:R-:W-:-:S07]  /*5770*/  LOP3.LUT R0, R0, 0xffffffef, RZ, 0xc0, !PT ;  /* 0xffffffef00007812 */ /* 0x010fce00078ec0ff */
[----:B------:R-:W-:Y:S02]  /*5780*/  @P0 LOP3.LUT R0, R0, 0x10, RZ, 0xfc, !PT ;  /* 0x0000001000000812 */ /* 0x000fe400078efcff */
[----:B---3--:R-:W-:Y:S02]  /*5790*/  ISETP.GE.AND P1, PT, R26, c[0x0][0x1d4], PT ;  /* 0x000075001a007a0c */ /* 0x008fe40003f26270 */
[----:B------:R-:W-:-:S04]  /*57a0*/  LOP3.LUT R0, R0, 0xfffffffb, RZ, 0xc0, !PT ;  /* 0xfffffffb00007812 */ /* 0x000fc800078ec0ff */
[----:B------:R-:W-:Y:S02]  /*57b0*/  @P2 LOP3.LUT R0, R0, 0x4, RZ, 0xfc, !PT ;  /* 0x0000000400002812 */ /* 0x000fe400078efcff */
[----:B------:R-:W-:Y:S02]  /*57c0*/  ISETP.GE.AND P0, PT, R252, c[0x0][0x1d4], PT ;  /* 0x00007500fc007a0c */ /* 0x000fe40003f06270 */
[----:B------:R-:W-:-:S04]  /*57d0*/  LOP3.LUT R0, R0, 0xfffffffd, RZ, 0xc0, !PT ;  /* 0xfffffffd00007812 */ /* 0x000fc800078ec0ff */
[----:B------:R-:W-:-:S04]  /*57e0*/  @P1 LOP3.LUT R0, R0, 0x2, RZ, 0xfc, !PT ;  /* 0x0000000200001812 */ /* 0x000fc800078efcff */
[----:B------:R-:W-:-:S04]  /*57f0*/  LOP3.LUT R0, R0, 0xfffffffe, RZ, 0xc0, !PT ;  /* 0xfffffffe00007812 */ /* 0x000fc800078ec0ff */
[----:B------:R-:W-:Y:S02]  /*5800*/  @P0 LOP3.LUT R0, R0, 0x1, RZ, 0xfc, !PT ;  /* 0x0000000100000812 */ /* 0x000fe400078efcff */
[----:B------:R-:W-:Y:S02]  /*5810*/  LOP3.LUT P0, RZ, R247, 0x4, RZ, 0xc0, !PT ;  /* 0x00000004f7ff7812 */ /* 0x000fe4000780c0ff */
[----:B------:R-:W-:-:S11]  /*5820*/  LOP3.LUT R0, R0, 0xfffffff7, RZ, 0xc0, !PT ;  /* 0xfffffff700007812 */ /* 0x000fd600078ec0ff */
[----:B------:R-:W-:-:S05]  /*5830*/  @P0 LOP3.LUT R0, R0, 0x8, RZ, 0xfc, !PT ;  /* 0x0000000800000812 */ /* 0x000fca00078efcff */
[----:B------:R1:W-:Y:S01]  /*5840*/  STL [R1+0x4], R0 ;  /* 0x0000040001007387 */ /* 0x0003e20000100800 */
[----:B--2---:R-:W-:-:S03]  /*5850*/  ISETP.GE.AND P5, PT, R24, c[0x0][0x1d4], PT ;  /* 0x0000750018007a0c */ /* 0x004fc60003fa6270 */
.L_x_33:
[----:B------:R-:W2:Y:S01]  /*5860*/  LDL.64 R10, [R1+0x20] ;  /* 0x00002000010a7983 */ /* 0x000ea20000100a00 */
[----:B-1----:R-:W-:Y:S01]  /*5870*/  SHF.R.S32.HI R0, RZ, 0x1f, R249 ;  /* 0x0000001fff007819 */ /* 0x002fe200000114f9 */
[C---:B------:R-:W-:Y:S01]  /*5880*/  IMAD.WIDE.U32 R2, R249.reuse, c[0x0][0x208], RZ ;  /* 0x00008200f9027a25 */ /* 0x040fe200078e00ff */
[----:B------:R-:W-:Y:S04]  /*5890*/  DEPBAR.LE SB0, 0x0 ;  /* 0x000080000000791a */ /* 0x000fe80000000000 */
[----:B------:R-:W3:Y:S01]  /*58a0*/  LDL.64 R8, [R1+0x10] ;  /* 0x0000100001087983 */ /* 0x000ee20000100a00 */
[----:B------:R-:W-:Y:S01]  /*58b0*/  IMAD R0, R0, c[0x0][0x208], RZ ;  /* 0x0000820000007a24 */ /* 0x000fe200078e02ff */
[----:B------:R-:W-:Y:S01]  /*58c0*/  WARPSYNC 0xffffffff ;  /* 0xffffffff00007948 */ /* 0x000fe20003800000 */
[----:B------:R-:W-:Y:S01]  /*58d0*/  IMAD.MOV.U32 R4, RZ, RZ, c[0x0][0x208] ;  /* 0x00008200ff047624 */ /* 0x000fe200078e00ff */
[----:B------:R-:W-:Y:S01]  /*58e0*/  BSSY B0, `(.L_x_31) ;  /* 0x00000ef000007945 */ /* 0x000fe20003800000 */
[----:B------:R-:W4:Y:S01]  /*58f0*/  LDL R251, [R1+0x4] ;  /* 0x0000040001fb7983 */ /* 0x000f220000100800 */
[----:B------:R-:W-:Y:S02]  /*5900*/  IMAD R0, R249, c[0x0][0x20c], R0 ;  /* 0x00008300f9007a24 */ /* 0x000fe400078e0200 */
[----:B------:R-:W-:Y:S02]  /*5910*/  IMAD.MOV.U32 R12, RZ, RZ, c[0x0][0x20c] ;  /* 0x00008300ff0c7624 */ /* 0x000fe400078e00ff */
[----:B------:R-:W1:Y:S01]  /*5920*/  S2R R7, SR_TID.X ;  /* 0x0000000000077919 */ /* 0x000e620000002100 */
[----:B------:R-:W-:Y:S02]  /*5930*/  IMAD.IADD R0, R3, 0x1, R0 ;  /* 0x0000000103007824 */ /* 0x000fe400078e0200 */
[----:B------:R-:W-:Y:S02]  /*5940*/  IMAD.WIDE.U32 R2, R2, 0x30, RZ ;  /* 0x0000003002027825 */ /* 0x000fe400078e00ff */
[----:B------:R-:W-:Y:S02]  /*5950*/  BAR.SYNC.DEFER_BLOCKING 0x0 ;  /* 0x0000000000007b1d */ /* 0x000fe40000010000 */
[----:B------:R-:W-:Y:S04]  /*5960*/  IMAD R0, R0, 0x30, RZ ;  /* 0x0000003000007824 */ /* 0x000fe800078e02ff */
[----:B------:R-:W-:Y:S01]  /*5970*/  IMAD.IADD R0, R3, 0x1, R0 ;  /* 0x0000000103007824 */ /* 0x000fe200078e0200 */
[----:B-----5:R-:W-:Y:S05]  /*5980*/  LDSM.16.M88.4 R16, [R134+0x800] ;  /* 0x000800008610783b */ /* 0x020fea0000000200 */
[----:B------:R-:W-:Y:S01]  /*5990*/  LDSM.16.M88.4 R24, [R134+0x1000] ;  /* 0x001000008618783b */ /* 0x000fe20000000200 */
[----:B----4-:R-:W-:Y:S02]  /*59a0*/  LOP3.LUT P3, RZ, R251, 0x1, RZ, 0xc0, !PT ;  /* 0x00000001fbff7812 */ /* 0x010fe4000786c0ff */
[----:B-1----:R-:W-:Y:S02]  /*59b0*/  ISETP.GT.AND P2, PT, R7, 0x7f, PT ;  /* 0x0000007f0700780c */ /* 0x002fe40003f44270 */
[-C--:B--2---:R-:W-:Y:S02]  /*59c0*/  IADD3 R3, P0, R10, R2.reuse, RZ ;  /* 0x000000020a037210 */ /* 0x084fe40007f1e0ff */
[----:B------:R-:W-:Y:S02]  /*59d0*/  SHF.R.S32.HI R252, RZ, 0x1f, R7 ;  /* 0x0000001ffffc7819 */ /* 0x000fe40000011407 */
[----:B------:R-:W-:Y:S01]  /*59e0*/  LOP3.LUT P1, RZ, R251, 0x2, RZ, 0xc0, !PT ;  /* 0x00000002fbff7812 */ /* 0x000fe2000782c0ff */
[--C-:B---3--:R-:W-:Y:S01]  /*59f0*/  IMAD.X R6, R0, 0x1, R9.reuse, P0 ;  /* 0x0000000100067824 */ /* 0x108fe200000e0609 */
[----:B------:R-:W-:Y:S04]  /*5a00*/  LEA.HI R252, R252, R7, RZ, 0x3 ;  /* 0x00000007fcfc7211 */ /* 0x000fe800078f18ff */
[----:B------:R-:W-:Y:S02]  /*5a10*/  LOP3.LUT R252, R252, 0xfffffff8, RZ, 0xc0, !PT ;  /* 0xfffffff8fcfc7812 */ /* 0x000fe400078ec0ff */
[C---:B------:R-:W-:Y:S03]  /*5a20*/  @!P2 LEA R5, P0, R4.reuse, R2, 0x5 ;  /* 0x000000020405a211 */ /* 0x040fe600078028ff */
[----:B------:R-:W-:Y:S01]  /*5a30*/  IMAD.IADD R252, R7, 0x1, -R252 ;  /* 0x0000000107fc7824 */ /* 0x000fe200078e0afc */
[----:B------:R-:W-:Y:S02]  /*5a40*/  @!P2 LEA.HI.X R4, R4, R0, R12, 0x5, P0 ;  /* 0x000000000404a211 */ /* 0x000fe400000f2c0c */
[C---:B------:R-:W-:Y:S02]  /*5a50*/  LEA R2, P0, R3.reuse, c[0x0][0x1f8], 0x1 ;  /* 0x00007e0003027a11 */ /* 0x040fe400078008ff */
[----:B------:R-:W-:Y:S02]  /*5a60*/  LOP3.LUT P4, RZ, R252, 0x2, RZ, 0xc0, !PT ;  /* 0x00000002fcff7812 */ /* 0x000fe4000788c0ff */
[----:B------:R-:W-:Y:S02]  /*5a70*/  LEA.HI.X R3, R3, c[0x0][0x1fc], R6, 0x1, P0 ;  /* 0x00007f0003037a11 */ /* 0x000fe400000f0c06 */
[----:B------:R-:W-:Y:S05]  /*5a80*/  @!P2 IADD3 R0, P0, R5, R10, RZ ;  /* 0x0000000a0500a210 */ /* 0x000fea0007f1e0ff */
[----:B------:R-:W-:Y:S01]  /*5a90*/  @!P2 IMAD.X R4, R4, 0x1, R9, P0 ;  /* 0x000000010404a824 */ /* 0x000fe200000e0609 */
[C---:B------:R-:W-:Y:S01]  /*5aa0*/  @!P2 LEA R246, P0, R0.reuse, c[0x0][0x1f8], 0x1 ;  /* 0x00007e0000f6aa11 */ /* 0x040fe200078008ff */
[----:B------:R-:W1:Y:S03]  /*5ab0*/  LDSM.16.M88.4 R8, [R134] ;  /* 0x000000008608783b */ /* 0x000e660000000200 */
[----:B------:R-:W-:Y:S02]  /*5ac0*/  @!P2 LEA.HI.X R247, R0, c[0x0][0x1fc], R4, 0x1, P0 ;  /* 0x00007f0000f7aa11 */ /* 0x000fe400000f0c04 */
[C---:B------:R-:W-:Y:S02]  /*5ad0*/  IADD3 R0, R134.reuse, 0x20, RZ ;  /* 0x0000002086007810 */ /* 0x040fe40007ffe0ff */
[C---:B------:R-:W-:Y:S05]  /*5ae0*/  @P4 IADD3 R0, R134.reuse, -0x20, RZ ;  /* 0xffffffe086004810 */ /* 0x040fea0007ffe0ff */
[----:B------:R-:W2:Y:S05]  /*5af0*/  LDSM.16.M88.4 R168, [R0] ;  /* 0x0000000000a8783b */ /* 0x000eaa0000000200 */
[----:B------:R-:W3:Y:S05]  /*5b00*/  LDSM.16.M88.4 R172, [R0+0x800] ;  /* 0x0008000000ac783b */ /* 0x000eea0000000200 */
[----:B------:R4:W2:Y:S05]  /*5b10*/  LDSM.16.M88.4 R176, [R0+0x1000] ;  /* 0x0010000000b0783b */ /* 0x0008aa0000000200 */
[----:B------:R-:W-:Y:S01]  /*5b20*/  @!PT LDS RZ, [RZ] ;  /* 0x00000000fffff984 */ /* 0x000fe20000000800 */
[----:B------:R-:W-:Y:S01]  /*5b30*/  @!PT LDS RZ, [RZ] ;  /* 0x00000000fffff984 */ /* 0x000fe20000000800 */
[----:B------:R-:W-:Y:S01]  /*5b40*/  @!PT LDS RZ, [RZ] ;  /* 0x00000000fffff984 */ /* 0x000fe20000000800 */
[----:B------:R2:W-:Y:S05]  /*5b50*/  LDGSTS.E.BYPASS.LTC128B.128 [R248+0x4080], [R2.64], !P5 ;  /* 0x0408000002f87fae */ /* 0x0005ea000e901d46 */
[----:B------:R2:W-:Y:S05]  /*5b60*/  LDGSTS.E.BYPASS.LTC128B.128 [R248+0x5880], [R2.64+0x80], !P6 ;  /* 0x0588008002f87fae */ /* 0x0005ea000f101d46 */
[----:B------:R2:W-:Y:S01]  /*5b70*/  LDGSTS.E.BYPASS.LTC128B.128 [R248+0x7080], [R2.64+0x100], !P3 ;  /* 0x0708010002f87fae */ /* 0x0005e2000d901d46 */
[C---:B-1----:R-:W-:Y:S04]  /*5b80*/  HMMA.16816.F32.BF16 R4, R160.reuse, R8, RZ ;  /* 0x00000008a004723c */ /* 0x042fe800000418ff */
[----:B------:R2:W-:Y:S01]  /*5b90*/  LDGSTS.E.BYPASS.LTC128B.128 [R248+0x8880], [R2.64+0x180], !P1 ;  /* 0x0888018002f87fae */ /* 0x0005e2000c901d46 */
[----:B----4-:R-:W-:Y:S04]  /*5ba0*/  IADD3 R0, R134, 0x40, RZ ;  /* 0x0000004086007810 */ /* 0x010fe80007ffe0ff */
[----:B------:R1:W-:Y:S01]  /*5bb0*/  @!P2 LDGSTS.E.BYPASS.LTC128B.128 [R248+0x5080], [R246.64], !P5 ;  /* 0x05080000f6f8afae */ /* 0x0003e2000e901d46 */
[C---:B------:R-:W-:Y:S04]  /*5bc0*/  HMMA.16816.F32.BF16 R8, R160.reuse, R10, RZ ;  /* 0x0000000aa008723c */ /* 0x040fe800000418ff */
[----:B------:R1:W-:Y:S04]  /*5bd0*/  @!P2 LDGSTS.E.BYPASS.LTC128B.128 [R248+0x6880], [R246.64+0x80], !P6 ;  /* 0x06880080f6f8afae */ /* 0x0003e8000f101d46 */
[C---:B------:R-:W-:Y:S01]  /*5be0*/  HMMA.16816.F32.BF16 R12, R160.reuse, R16, RZ ;  /* 0x00000010a00c723c */ /* 0x040fe200000418ff */
[----:B------:R1:W-:Y:S05]  /*5bf0*/  @!P2 LDGSTS.E.BYPASS.LTC128B.128 [R248+0x8080], [R246.64+0x100], !P3 ;  /* 0x08080100f6f8afae */ /* 0x0003ea000d901d46 */
[----:B------:R1:W-:Y:S01]  /*5c00*/  @!P2 LDGSTS.E.BYPASS.LTC128B.128 [R248+0x9880], [R246.64+0x180], !P1 ;  /* 0x09880180f6f8afae */ /* 0x0003e2000c901d46 */
[----:B------:R-:W-:Y:S01]  /*5c10*/  LOP3.LUT P1, RZ, R252, 0x4, RZ, 0xc0, !PT ;  /* 0x00000004fcff7812 */ /* 0x000fe2000782c0ff */
[C---:B------:R-:W-:Y:S03]  /*5c20*/  HMMA.16816.F32.BF16 R16, R160.reuse, R18, RZ ;  /* 0x00000012a010723c */ /* 0x040fe600000418ff */
[----:B------:R-:W0:Y:S05]  /*5c30*/  LDGDEPBAR ;  /* 0x00000000000079af */ /* 0x000e2a0000000000 */
[C---:B------:R-:W-:Y:S01]  /*5c40*/  HMMA.16816.F32.BF16 R20, R160.reuse, R24, RZ ;  /* 0x00000018a014723c */ /* 0x040fe200000418ff */
[----:B--2---:R-:W2:Y:S03]  /*5c50*/  LDL R2, [R1+0x50] ;  /* 0x0000500001027983 */ /* 0x004ea60000100800 */
[----:B------:R-:W-:Y:S04]  /*5c60*/  @P1 IADD3 R0, R134, -0x40, RZ ;  /* 0xffffffc086001810 */ /* 0x000fe80007ffe0ff */
[----:B------:R-:W-:Y:S08]  /*5c70*/  HMMA.16816.F32.BF16 R24, R160, R26, RZ ;  /* 0x0000001aa018723c */ /* 0x000ff000000418ff */
[C---:B------:R-:W-:Y:S08]  /*5c80*/  HMMA.16816.F32.BF16 R4, R164.reuse, R168, R4 ;  /* 0x000000a8a404723c */ /* 0x040ff00000041804 */
[C---:B------:R-:W-:Y:S01]  /*5c90*/  HMMA.16816.F32.BF16 R8, R164.reuse, R170, R8 ;  /* 0x000000aaa408723c */ /* 0x040fe20000041808 */
[----:B------:R-:W4:Y:S07]  /*5ca0*/  LDSM.16.M88.4 R168, [R0] ;  /* 0x0000000000a8783b */ /* 0x000f2e0000000200 */
[C---:B---3--:R-:W-:Y:S08]  /*5cb0*/  HMMA.16816.F32.BF16 R12, R164.reuse, R172, R12 ;  /* 0x000000aca40c723c */ /* 0x048ff0000004180c */
[C---:B------:R-:W-:Y:S01]  /*5cc0*/  HMMA.16816.F32.BF16 R16, R164.reuse, R174, R16 ;  /* 0x000000aea410723c */ /* 0x040fe20000041810 */
[----:B------:R-:W3:Y:S07]  /*5cd0*/  LDSM.16.M88.4 R172, [R0+0x800] ;  /* 0x0008000000ac783b */ /* 0x000eee0000000200 */
[C---:B------:R-:W-:Y:S08]  /*5ce0*/  HMMA.16816.F32.BF16 R20, R164.reuse, R176, R20 ;  /* 0x000000b0a414723c */ /* 0x040ff00000041814 */
[----:B------:R-:W-:Y:S08]  /*5cf0*/  HMMA.16816.F32.BF16 R24, R164, R178, R24 ;  /* 0x000000b2a418723c */ /* 0x000ff00000041818 */
[C---:B----4-:R-:W-:Y:S08]  /*5d00*/  HMMA.16816.F32.BF16 R4, R180.reuse, R168, R4 ;  /* 0x000000a8b404723c */ /* 0x050ff00000041804 */
[C---:B------:R-:W-:Y:S01]  /*5d10*/  HMMA.16816.F32.BF16 R8, R180.reuse, R170, R8 ;  /* 0x000000aab408723c */ /* 0x040fe20000041808 */
[----:B------:R-:W4:Y:S07]  /*5d20*/  LDSM.16.M88.4 R168, [R0+0x1000] ;  /* 0x0010000000a8783b */ /* 0x000f2e0000000200 */
[C---:B---3--:R-:W-:Y:S08]  /*5d30*/  HMMA.16816.F32.BF16 R12, R180.reuse, R172, R12 ;  /* 0x000000acb40c723c */ /* 0x048ff0000004180c */
[C---:B------:R-:W-:Y:S01]  /*5d40*/  HMMA.16816.F32.BF16 R16, R180.reuse, R174, R16 ;  /* 0x000000aeb410723c */ /* 0x040fe20000041810 */
[----:B------:R-:W3:Y:S07]  /*5d50*/  LDSM.16.M88.4 R172, [R135] ;  /* 0x0000000087ac783b */ /* 0x000eee0000000200 */
[C---:B----4-:R-:W-:Y:S08]  /*5d60*/  HMMA.16816.F32.BF16 R20, R180.reuse, R168, R20 ;  /* 0x000000a8b414723c */ /* 0x050ff00000041814 */
[----:B------:R-:W-:Y:S01]  /*5d70*/  HMMA.16816.F32.BF16 R24, R180, R170, R24 ;  /* 0x000000aab418723c */ /* 0x000fe20000041818 */
[----:B------:R-:W4:Y:S07]  /*5d80*/  LDSM.16.M88.4 R168, [R135+0x800] ;  /* 0x0008000087a8783b */ /* 0x000f2e0000000200 */
[C---:B---3--:R-:W-:Y:S08]  /*5d90*/  HMMA.16816.F32.BF16 R4, R184.reuse, R172, R4 ;  /* 0x000000acb804723c */ /* 0x048ff00000041804 */
[C---:B------:R-:W-:Y:S01]  /*5da0*/  HMMA.16816.F32.BF16 R8, R184.reuse, R174, R8 ;  /* 0x000000aeb808723c */ /* 0x040fe20000041808 */
[----:B------:R-:W3:Y:S07]  /*5db0*/  LDSM.16.M88.4 R172, [R135+0x1000] ;  /* 0x0010000087ac783b */ /* 0x000eee0000000200 */
[C---:B----4-:R-:W-:Y:S08]  /*5dc0*/  HMMA.16816.F32.BF16 R12, R184.reuse, R168, R12 ;  /* 0x000000a8b80c723c */ /* 0x050ff0000004180c */
[C---:B------:R-:W-:Y:S01]  /*5dd0*/  HMMA.16816.F32.BF16 R16, R184.reuse, R170, R16 ;  /* 0x000000aab810723c */ /* 0x040fe20000041810 */
[----:B------:R-:W4:Y:S07]  /*5de0*/  LDSM.16.M88.4 R168, [R134+0x1800] ;  /* 0x0018000086a8783b */ /* 0x000f2e0000000200 */
[C---:B---3--:R-:W-:Y:S08]  /*5df0*/  HMMA.16816.F32.BF16 R20, R184.reuse, R172, R20 ;  /* 0x000000acb814723c */ /* 0x048ff00000041814 */
[----:B------:R-:W-:Y:S01]  /*5e00*/  HMMA.16816.F32.BF16 R24, R184, R174, R24 ;  /* 0x000000aeb818723c */ /* 0x000fe20000041818 */
[----:B------:R-:W3:Y:S07]  /*5e10*/  LDSM.16.M88.4 R172, [R134+0x2000] ;  /* 0x0020000086ac783b */ /* 0x000eee0000000200 */
[C---:B----4-:R-:W-:Y:S08]  /*5e20*/  HMMA.16816.F32.BF16 R4, R188.reuse, R168, R4 ;  /* 0x000000a8bc04723c */ /* 0x050ff00000041804 */
[C---:B------:R-:W-:Y:S01]  /*5e30*/  HMMA.16816.F32.BF16 R8, R188.reuse, R170, R8 ;  /* 0x000000aabc08723c */ /* 0x040fe20000041808 */
[----:B------:R-:W4:Y:S07]  /*5e40*/  LDSM.16.M88.4 R168, [R134+0x2800] ;  /* 0x0028000086a8783b */ /* 0x000f2e0000000200 */
[C---:B---3--:R-:W-:Y:S08]  /*5e50*/  HMMA.16816.F32.BF16 R12, R188.reuse, R172, R12 ;  /* 0x000000acbc0c723c */ /* 0x048ff0000004180c */
[C---:B------:R-:W-:Y:S01]  /*5e60*/  HMMA.16816.F32.BF16 R16, R188.reuse, R174, R16 ;  /* 0x000000aebc10723c */ /* 0x040fe20000041810 */
[----:B------:R-:W3:Y:S07]  /*5e70*/  LDSM.16.M88.4 R172, [R240+0x1800] ;  /* 0x00180000f0ac783b */ /* 0x000eee0000000200 */
[C---:B----4-:R-:W-:Y:S08]  /*5e80*/  HMMA.16816.F32.BF16 R20, R188.reuse, R168, R20 ;  /* 0x000000a8bc14723c */ /* 0x050ff00000041814 */
[----:B------:R-:W-:Y:S01]  /*5e90*/  HMMA.16816.F32.BF16 R24, R188, R170, R24 ;  /* 0x000000aabc18723c */ /* 0x000fe20000041818 */
[----:B------:R-:W4:Y:S07]  /*5ea0*/  LDSM.16.M88.4 R168, [R240+0x2000] ;  /* 0x00200000f0a8783b */ /* 0x000f2e0000000200 */
[C---:B---3--:R-:W-:Y:S08]  /*5eb0*/  HMMA.16816.F32.BF16 R4, R192.reuse, R172, R4 ;  /* 0x000000acc004723c */ /* 0x048ff00000041804 */
[C---:B------:R-:W-:Y:S01]  /*5ec0*/  HMMA.16816.F32.BF16 R8, R192.reuse, R174, R8 ;  /* 0x000000aec008723c */ /* 0x040fe20000041808 */
[----:B------:R-:W3:Y:S02]  /*5ed0*/  LDSM.16.M88.4 R172, [R240+0x2800] ;  /* 0x00280000f0ac783b */ /* 0x000ee40000000200 */
[----:B--2---:R-:W-:Y:S05]  /*5ee0*/  ISETP.GT.AND P4, PT, R249, R2, PT ;  /* 0x00000002f900720c */ /* 0x004fea0003f84270 */
[C---:B----4-:R-:W-:Y:S08]  /*5ef0*/  HMMA.16816.F32.BF16 R12, R192.reuse, R168, R12 ;  /* 0x000000a8c00c723c */ /* 0x050ff0000004180c */
[C---:B------:R-:W-:Y:S01]  /*5f00*/  HMMA.16816.F32.BF16 R16, R192.reuse, R170, R16 ;  /* 0x000000aac010723c */ /* 0x040fe20000041810 */
[----:B------:R-:W2:Y:S07]  /*5f10*/  LDSM.16.M88.4 R168, [R0+0x1800] ;  /* 0x0018000000a8783b */ /* 0x000eae0000000200 */
[C---:B---3--:R-:W-:Y:S08]  /*5f20*/  HMMA.16816.F32.BF16 R20, R192.reuse, R172, R20 ;  /* 0x000000acc014723c */ /* 0x048ff00000041814 */
[----:B------:R-:W-:Y:S01]  /*5f30*/  HMMA.16816.F32.BF16 R24, R192, R174, R24 ;  /* 0x000000aec018723c */ /* 0x000fe20000041818 */
[----:B------:R-:W3:Y:S07]  /*5f40*/  LDSM.16.M88.4 R172, [R0+0x2000] ;  /* 0x0020000000ac783b */ /* 0x000eee0000000200 */
[C---:B--2---:R-:W-:Y:S08]  /*5f50*/  HMMA.16816.F32.BF16 R4, R196.reuse, R168, R4 ;  /* 0x000000a8c404723c */ /* 0x044ff00000041804 */
[C---:B------:R-:W-:Y:S01]  /*5f60*/  HMMA.16816.F32.BF16 R8, R196.reuse, R170, R8 ;  /* 0x000000aac408723c */ /* 0x040fe20000041808 */
[----:B------:R-:W2:Y:S07]  /*5f70*/  LDSM.16.M88.4 R168, [R0+0x2800] ;  /* 0x0028000000a8783b */ /* 0x000eae0000000200 */
[C---:B---3--:R-:W-:Y:S08]  /*5f80*/  HMMA.16816.F32.BF16 R12, R196.reuse, R172, R12 ;  /* 0x000000acc40c723c */ /* 0x048ff0000004180c */
[C---:B------:R-:W-:Y:S01]  /*5f90*/  HMMA.16816.F32.BF16 R16, R196.reuse, R174, R16 ;  /* 0x000000aec410723c */ /* 0x040fe20000041810 */
[----:B------:R-:W3:Y:S07]  /*5fa0*/  LDSM.16.M88.4 R172, [R135+0x1800] ;  /* 0x0018000087ac783b */ /* 0x000eee0000000200 */
[C---:B--2---:R-:W-:Y:S08]  /*5fb0*/  HMMA.16816.F32.BF16 R20, R196.reuse, R168, R20 ;  /* 0x000000a8c414723c */ /* 0x044ff00000041814 */
[----:B------:R-:W-:Y:S01]  /*5fc0*/  HMMA.16816.F32.BF16 R24, R196, R170, R24 ;  /* 0x000000aac418723c */ /* 0x000fe20000041818 */
[----:B------:R-:W2:Y:S07]  /*5fd0*/  LDSM.16.M88.4 R168, [R135+0x2000] ;  /* 0x0020000087a8783b */ /* 0x000eae0000000200 */
[C---:B---3--:R-:W-:Y:S08]  /*5fe0*/  HMMA.16816.F32.BF16 R4, R200.reuse, R172, R4 ;  /* 0x000000acc804723c */ /* 0x048ff00000041804 */
[C---:B------:R-:W-:Y:S01]  /*5ff0*/  HMMA.16816.F32.BF16 R8, R200.reuse, R174, R8 ;  /* 0x000000aec808723c */ /* 0x040fe20000041808 */
[----:B------:R-:W3:Y:S07]  /*6000*/  LDSM.16.M88.4 R172, [R135+0x2800] ;  /* 0x0028000087ac783b */ /* 0x000eee0000000200 */
[C---:B--2---:R-:W-:Y:S08]  /*6010*/  HMMA.16816.F32.BF16 R12, R200.reuse, R168, R12 ;  /* 0x000000a8c80c723c */ /* 0x044ff0000004180c */
        /* <DEDUP_REMOVED lines=61> */
[----:B------:R2:W4:Y:S07]  /*63f0*/  LDSM.16.M88.4 R168, [R0+0x5800] ;  /* 0x0058000000a8783b */ /* 0x00052e0000000200 */
[C---:B---3--:R-:W-:Y:S08]  /*6400*/  HMMA.16816.F32.BF16 R12, R228.reuse, R172, R12 ;  /* 0x000000ace40c723c */ /* 0x048ff0000004180c */
[C---:B------:R-:W-:Y:S01]  /*6410*/  HMMA.16816.F32.BF16 R16, R228.reuse, R174, R16 ;  /* 0x000000aee410723c */ /* 0x040fe20000041810 */
[----:B------:R-:W3:Y:S03]  /*6420*/  LDSM.16.M88.4 R172, [R135+0x4800] ;  /* 0x0048000087ac783b */ /* 0x000ee60000000200 */
[----:B--2---:R-:W-:Y:S04]  /*6430*/  IMAD.MOV.U32 R0, RZ, RZ, R133 ;  /* 0x000000ffff007224 */ /* 0x004fe800078e0085 */
[C---:B----4-:R-:W-:Y:S08]  /*6440*/  HMMA.16816.F32.BF16 R20, R228.reuse, R168, R20 ;  /* 0x000000a8e414723c */ /* 0x050ff00000041814 */
[----:B------:R-:W-:Y:S01]  /*6450*/  HMMA.16816.F32.BF16 R24, R228, R170, R24 ;  /* 0x000000aae418723c */ /* 0x000fe20000041818 */
[----:B------:R-:W2:Y:S07]  /*6460*/  LDSM.16.M88.4 R168, [R135+0x5000] ;  /* 0x0050000087a8783b */ /* 0x000eae0000000200 */
[C---:B---3--:R-:W-:Y:S08]  /*6470*/  HMMA.16816.F32.BF16 R4, R232.reuse, R172, R4 ;  /* 0x000000ace804723c */ /* 0x048ff00000041804 */
[C---:B------:R-:W-:Y:S01]  /*6480*/  HMMA.16816.F32.BF16 R8, R232.reuse, R174, R8 ;  /* 0x000000aee808723c */ /* 0x040fe20000041808 */
[----:B------:R-:W3:Y:S01]  /*6490*/  LDSM.16.M88.4 R172, [R135+0x5800] ;  /* 0x0058000087ac783b */ /* 0x000ee20000000200 */
[----:B------:R-:W-:Y:S04]  /*64a0*/  DEPBAR.LE SB0, 0x0 ;  /* 0x000080000000791a */ /* 0x000fe80000000000 */
[----:B------:R-:W-:Y:S02]  /*64b0*/  BAR.SYNC.DEFER_BLOCKING 0x0 ;  /* 0x0000000000007b1d */ /* 0x000fe40000010000 */
[C---:B--2---:R-:W-:Y:S08]  /*64c0*/  HMMA.16816.F32.BF16 R12, R232.reuse, R168, R12 ;  /* 0x000000a8e80c723c */ /* 0x044ff0000004180c */
[C---:B------:R-:W-:Y:S08]  /*64d0*/  HMMA.16816.F32.BF16 R16, R232.reuse, R170, R16 ;  /* 0x000000aae810723c */ /* 0x040ff00000041810 */
[C---:B---3--:R-:W-:Y:S08]  /*64e0*/  HMMA.16816.F32.BF16 R20, R232.reuse, R172, R20 ;  /* 0x000000ace814723c */ /* 0x048ff00000041814 */
[----:B------:R-:W-:Y:S01]  /*64f0*/  HMMA.16816.F32.BF16 R24, R232, R174, R24 ;  /* 0x000000aee818723c */ /* 0x000fe20000041818 */
[----:B------:R-:W-:Y:S07]  /*6500*/  @!UPT UIADD3 URZ, URZ, URZ, URZ ;  /* 0x0000003f3f3ff290 */ /* 0x000fee000fffe03f */
[----:B------:R-:W-:-:S11]  /*6510*/  @!P4 BRA `(.L_x_32) ;  /* 0x000002b00000c947 */ /* 0x000fd60003800000 */
[----:B-1----:R-:W2:Y:S04]  /*6520*/  LDL.64 R176, [R1+0x18] ;  /* 0x0000180001b07983 */ /* 0x002ea80000100a00 */
[----:B------:R-:W3:Y:S04]  /*6530*/  LDL.64 R246, [R1+0x8] ;  /* 0x0000080001f67983 */ /* 0x000ee80000100a00 */
[----:B------:R-:W1:Y:S02]  /*6540*/  S2R R2, SR_TID.X ;  /* 0x0000000000027919 */ /* 0x000e640000002100 */
[----:B-1----:R-:W-:Y:S04]  /*6550*/  SHF.R.S32.HI R252, RZ, 0x1f, R2 ;  /* 0x0000001ffffc7819 */ /* 0x002fe80000011402 */
[----:B------:R-:W-:Y:S02]  /*6560*/  LEA.HI R252, R252, R2, RZ, 0x3 ;  /* 0x00000002fcfc7211 */ /* 0x000fe400078f18ff */
[----:B------:R-:W-:Y:S02]  /*6570*/  IADD3 R2, R249, -0x1, RZ ;  /* 0xfffffffff9027810 */ /* 0x000fe40007ffe0ff */
[----:B------:R-:W-:Y:S02]  /*6580*/  SHF.R.S32.HI R252, RZ, 0x3, R252 ;  /* 0x00000003fffc7819 */ /* 0x000fe400000114fc */
[----:B------:R-:W-:Y:S05]  /*6590*/  SHF.R.S32.HI R3, RZ, 0x1f, R2 ;  /* 0x0000001fff037819 */ /* 0x000fea0000011402 */
[----:B------:R-:W-:Y:S01]  /*65a0*/  IMAD R168, R3, c[0x0][0x1e0], RZ ;  /* 0x0000780003a87a24 */ /* 0x000fe200078e02ff */
[----:B------:R-:W-:Y:S03]  /*65b0*/  IADD3 R3, -R252, 0x30, RZ ;  /* 0x00000030fc037810 */ /* 0x000fe60007ffe1ff */
[C---:B------:R-:W-:Y:S01]  /*65c0*/  IMAD R168, R2.reuse, c[0x0][0x1e4], R168 ;  /* 0x0000790002a87a24 */ /* 0x040fe200078e02a8 */
[C---:B------:R-:W-:Y:S02]  /*65d0*/  ISETP.GE.AND P0, PT, R3.reuse, 0x21, PT ;  /* 0x000000210300780c */ /* 0x040fe40003f06270 */
[----:B------:R-:W-:Y:S01]  /*65e0*/  ISETP.GE.AND P1, PT, R3, 0x1, PT ;  /* 0x000000010300780c */ /* 0x000fe20003f26270 */
[----:B------:R-:W-:Y:S04]  /*65f0*/  IMAD.WIDE.U32 R2, R2, c[0x0][0x1e0], RZ ;  /* 0x0000780002027a25 */ /* 0x000fe800078e00ff */
[----:B------:R-:W-:Y:S02]  /*6600*/  IMAD.IADD R168, R3, 0x1, R168 ;  /* 0x0000000103a87824 */ /* 0x000fe400078e02a8 */
[----:B------:R-:W-:Y:S04]  /*6610*/  IMAD.WIDE.U32 R2, R2, 0x30, RZ ;  /* 0x0000003002027825 */ /* 0x000fe800078e00ff */
[----:B------:R-:W-:Y:S02]  /*6620*/  @P0 IMAD.MOV.U32 R170, RZ, RZ, c[0x0][0x1e0] ;  /* 0x00007800ffaa0624 */ /* 0x000fe400078e00ff */
[----:B------:R-:W-:Y:S04]  /*6630*/  IMAD R168, R168, 0x30, RZ ;  /* 0x00000030a8a87824 */ /* 0x000fe800078e02ff */
[----:B------:R-:W-:Y:S02]  /*6640*/  IMAD.IADD R3, R3, 0x1, R168 ;  /* 0x0000000103037824 */ /* 0x000fe400078e02a8 */
[----:B------:R-:W-:Y:S01]  /*6650*/  @P0 IMAD.MOV.U32 R168, RZ, RZ, c[0x0][0x1e4] ;  /* 0x00007900ffa80624 */ /* 0x000fe200078e00ff */
[-C--:B--2---:R-:W-:Y:S02]  /*6660*/  @P1 IADD3 R169, P3, R176, R2.reuse, RZ ;  /* 0x00000002b0a91210 */ /* 0x084fe40007f7e0ff */
[C---:B------:R-:W-:Y:S04]  /*6670*/  @P0 LEA R2, P2, R170.reuse, R2, 0x5 ;  /* 0x00000002aa020211 */ /* 0x040fe800078428ff */
[----:B------:R-:W-:Y:S01]  /*6680*/  @P0 LEA.HI.X R168, R170, R3, R168, 0x5, P2 ;  /* 0x00000003aaa80211 */ /* 0x000fe200010f2ca8 */
[--C-:B---3--:R-:W-:Y:S01]  /*6690*/  @P1 IMAD.X R170, R3, 0x1, R247.reuse, P3 ;  /* 0x0000000103aa1824 */ /* 0x108fe200018e06f7 */
[----:B------:R-:W-:Y:S02]  /*66a0*/  @P0 IADD3 R3, P2, R2, R176, RZ ;  /* 0x000000b002030210 */ /* 0x000fe40007f5e0ff */
[----:B------:R-:W-:Y:S03]  /*66b0*/  LOP3.LUT P3, RZ, R251, 0x2, RZ, 0xc0, !PT ;  /* 0x00000002fbff7812 */ /* 0x000fe6000786c0ff */
[----:B------:R-:W-:Y:S01]  /*66c0*/  @P0 IMAD.X R168, R168, 0x1, R247, P2 ;  /* 0x00000001a8a80824 */ /* 0x000fe200010e06f7 */
[C---:B------:R-:W-:Y:S04]  /*66d0*/  @P0 LEA R2, P2, R3.reuse, c[0x0][0x1c8], 0x1 ;  /* 0x0000720003020a11 */ /* 0x040fe800078408ff */
[----:B------:R-:W-:Y:S02]  /*66e0*/  @P0 LEA.HI.X R3, R3, c[0x0][0x1cc], R168, 0x1, P2 ;  /* 0x0000730003030a11 */ /* 0x000fe400010f0ca8 */
[C---:B------:R-:W-:Y:S04]  /*66f0*/  @P1 LEA R168, P2, R169.reuse, c[0x0][0x1c8], 0x1 ;  /* 0x00007200a9a81a11 */ /* 0x040fe800078408ff */
[----:B------:R-:W-:Y:S02]  /*6700*/  @P1 LEA.HI.X R169, R169, c[0x0][0x1cc], R170, 0x1, P2 ;  /* 0x00007300a9a91a11 */ /* 0x000fe400010f0caa */
[----:B------:R-:W-:Y:S03]  /*6710*/  LOP3.LUT P2, RZ, R251, 0x1, RZ, 0xc0, !PT ;  /* 0x00000001fbff7812 */ /* 0x000fe6000784c0ff */
[----:B------:R-:W-:Y:S01]  /*6720*/  @!PT LDS RZ, [RZ] ;  /* 0x00000000fffff984 */ /* 0x000fe20000000800 */
[----:B------:R-:W-:Y:S01]  /*6730*/  @!PT LDS RZ, [RZ] ;  /* 0x00000000fffff984 */ /* 0x000fe20000000800 */
[----:B------:R-:W-:Y:S01]  /*6740*/  @!PT LDS RZ, [RZ] ;  /* 0x00000000fffff984 */ /* 0x000fe20000000800 */
[----:B------:R1:W-:Y:S04]  /*6750*/  @P1 LDGSTS.E.BYPASS.LTC128B.128 [R248+0x14080], [R168.64], !P5 ;  /* 0x14080000a8f81fae */ /* 0x0003e8000e901d46 */
[----:B------:R1:W-:Y:S06]  /*6760*/  @P1 LDGSTS.E.BYPASS.LTC128B.128 [R248+0x15880], [R168.64+0x80], !P6 ;  /* 0x15880080a8f81fae */ /* 0x0003ec000f101d46 */
[----:B------:R1:W-:Y:S04]  /*6770*/  @P1 LDGSTS.E.BYPASS.LTC128B.128 [R248+0x17080], [R168.64+0x100], !P2 ;  /* 0x17080100a8f81fae */ /* 0x0003e8000d101d46 */
[----:B------:R1:W-:Y:S04]  /*6780*/  @P1 LDGSTS.E.BYPASS.LTC128B.128 [R248+0x18880], [R168.64+0x180], !P3 ;  /* 0x18880180a8f81fae */ /* 0x0003e8000d901d46 */
[----:B------:R1:W-:Y:S04]  /*6790*/  @P0 LDGSTS.E.BYPASS.LTC128B.128 [R248+0x15080], [R2.64], !P5 ;  /* 0x1508000002f80fae */ /* 0x0003e8000e901d46 */
[----:B------:R1:W-:Y:S04]  /*67a0*/  @P0 LDGSTS.E.BYPASS.LTC128B.128 [R248+0x16880], [R2.64+0x80], !P6 ;  /* 0x1688008002f80fae */ /* 0x0003e8000f101d46 */
[----:B------:R1:W-:Y:S04]  /*67b0*/  @P0 LDGSTS.E.BYPASS.LTC128B.128 [R248+0x18080], [R2.64+0x100], !P2 ;  /* 0x1808010002f80fae */ /* 0x0003e8000d101d46 */
[----:B------:R1:W-:Y:S02]  /*67c0*/  @P0 LDGSTS.E.BYPASS.LTC128B.128 [R248+0x19880], [R2.64+0x180], !P3 ;  /* 0x1988018002f80fae */ /* 0x0003e4000d901d46 */
.L_x_32:
[----:B-1----:R-:W-:Y:S05]  /*67d0*/  BSYNC B0 ;  /* 0x0000000000007941 */ /* 0x002fea0003800000 */
.L_x_31:
[----:B------:R-:W-:Y:S01]  /*67e0*/  FMNMX.FTZ R2, R4, R133, !PT ;  /* 0x0000008504027209 */ /* 0x000fe20007810000 */
[----:B------:R-:W2:Y:S01]  /*67f0*/  LDL.LU R169, [R1] ;  /* 0x0000000001a97983 */ /* 0x000ea20000300800 */
[----:B------:R-:W-:Y:S02]  /*6800*/  IADD3 R249, R249, -0x1, RZ ;  /* 0xfffffffff9f97810 */ /* 0x000fe40007ffe0ff */
[----:B------:R-:W-:Y:S01]  /*6810*/  FMNMX.FTZ R2, R5, R2, !PT ;  /* 0x0000000205027209 */ /* 0x000fe20007810000 */
[----:B------:R-:W0:Y:S03]  /*6820*/  LDGDEPBAR ;  /* 0x00000000000079af */ /* 0x000e260000000000 */
        /* <DEDUP_REMOVED lines=9> */
[----:B------:R-:W-:Y:S05]  /*68c0*/  FMNMX.FTZ R2, R25, R2, !PT ;  /* 0x0000000219027209 */ /* 0x000fea0007810000 */
[----:B------:R-:W1:Y:S02]  /*68d0*/  SHFL.BFLY PT, R3, R2, 0x2, 0x1f ;  /* 0x0c401f0002037f89 */ /* 0x000e6400000e0000 */
[----:B-1----:R-:W-:Y:S06]  /*68e0*/  FMNMX.FTZ R2, R2, R3, !PT ;  /* 0x0000000302027209 */ /* 0x002fec0007810000 */
[----:B------:R-:W1:Y:S02]  /*68f0*/  SHFL.BFLY PT, R3, R2, 0x1, 0x1f ;  /* 0x0c201f0002037f89 */ /* 0x000e6400000e0000 */
[----:B-1----:R-:W-:Y:S05]  /*6900*/  FMNMX.FTZ R133, R2, R3, !PT ;  /* 0x0000000302857209 */ /* 0x002fea0007810000 */
[C---:B------:R-:W-:Y:S02]  /*6910*/  FADD.FTZ R0, -R133.reuse, R0 ;  /* 0x0000000085007221 */ /* 0x040fe40000010100 */
[----:B------:R-:W-:Y:S02]  /*6920*/  FMUL.FTZ R2, R133, c[0x0][0x2d0] ;  /* 0x0000b40085027a20 */ /* 0x000fe40000410000 */
[----:B------:R-:W-:Y:S02]  /*6930*/  FMUL.FTZ R0, R0, c[0x0][0x2d0] ;  /* 0x0000b40000007a20 */ /* 0x000fe40000410000 */
[--C-:B------:R-:W-:Y:S02]  /*6940*/  FFMA.FTZ R168, R4, c[0x0][0x2d0], -R2.reuse ;  /* 0x0000b40004a87a23 */ /* 0x100fe40000010802 */
[----:B------:R1:W3:Y:S01]  /*6950*/  MUFU.EX2 R3, R0 ;  /* 0x0000000000037308 */ /* 0x0002e20000000800 */
[--C-:B------:R-:W-:Y:S02]  /*6960*/  FFMA.FTZ R178, R16, c[0x0][0x2d0], -R2.reuse ;  /* 0x0000b40010b27a23 */ /* 0x100fe40000010802 */
        /* <DEDUP_REMOVED lines=9> */
[----:B------:R-:W4:Y:S01]  /*6a00*/  MUFU.EX2 R8, R168 ;  /* 0x000000a800087308 */ /* 0x000f220000000800 */
[----:B-1----:R-:W-:Y:S02]  /*6a10*/  FFMA.FTZ R0, R9, c[0x0][0x2d0], -R2 ;  /* 0x0000b40009007a23 */ /* 0x002fe40000010802 */
[C---:B---3--:R-:W-:Y:S01]  /*6a20*/  FMUL.FTZ R12, R3.reuse, R148 ;  /* 0x00000094030c7220 */ /* 0x048fe20000410000 */
[----:B------:R-:W-:Y:S01]  /*6a30*/  MOV R148, R20 ;  /* 0x0000001400947202 */ /* 0x000fe20000000f00 */
[C---:B------:R-:W-:Y:S02]  /*6a40*/  FMUL.FTZ R13, R3.reuse, R149 ;  /* 0x00000095030d7220 */ /* 0x040fe40000410000 */
[C---:B------:R-:W-:Y:S03]  /*6a50*/  FMUL.FTZ R16, R3.reuse, R144 ;  /* 0x0000009003107220 */ /* 0x040fe60000410000 */
[----:B------:R4:W-:Y:S01]  /*6a60*/  MUFU.EX2 R2, R0 ;  /* 0x0000000000027308 */ /* 0x0009e20000000800 */
[C---:B------:R-:W-:Y:S02]  /*6a70*/  FMUL.FTZ R17, R3.reuse, R145 ;  /* 0x0000009103117220 */ /* 0x040fe40000410000 */
[C---:B------:R-:W-:Y:S02]  /*6a80*/  FMUL.FTZ R20, R3.reuse, R140 ;  /* 0x0000008c03147220 */ /* 0x040fe40000410000 */
[C---:B------:R-:W-:Y:S02]  /*6a90*/  FMUL.FTZ R28, R3.reuse, R28 ;  /* 0x0000001c031c7220 */ /* 0x040fe40000410000 */
[C---:B------:R-:W-:Y:S02]  /*6aa0*/  FMUL.FTZ R29, R3.reuse, R29 ;  /* 0x0000001d031d7220 */ /* 0x040fe40000410000 */
[C---:B------:R-:W-:Y:S01]  /*6ab0*/  FMUL.FTZ R32, R3.reuse, R32 ;  /* 0x0000002003207220 */ /* 0x040fe20000410000 */
[----:B------:R-:W1:Y:S01]  /*6ac0*/  MUFU.EX2 R5, R5 ;  /* 0x0000000500057308 */ /* 0x000e620000000800 */
[C---:B------:R-:W-:Y:S02]  /*6ad0*/  FMUL.FTZ R33, R3.reuse, R33 ;  /* 0x0000002103217220 */ /* 0x040fe40000410000 */
[C---:B------:R-:W-:Y:S02]  /*6ae0*/  FMUL.FTZ R36, R3.reuse, R36 ;  /* 0x0000002403247220 */ /* 0x040fe40000410000 */
[C---:B------:R-:W-:Y:S02]  /*6af0*/  FMUL.FTZ R37, R3.reuse, R37 ;  /* 0x0000002503257220 */ /* 0x040fe40000410000 */
[C---:B------:R-:W-:Y:S02]  /*6b00*/  FMUL.FTZ R40, R3.reuse, R40 ;  /* 0x0000002803287220 */ /* 0x040fe40000410000 */
[C---:B------:R-:W-:Y:S01]  /*6b10*/  FMUL.FTZ R41, R3.reuse, R41 ;  /* 0x0000002903297220 */ /* 0x040fe20000410000 */
[----:B------:R-:W3:Y:S01]  /*6b20*/  MUFU.EX2 R4, R4 ;  /* 0x0000000400047308 */ /* 0x000ee20000000800 */
[C---:B------:R-:W-:Y:S02]  /*6b30*/  FMUL.FTZ R44, R3.reuse, R44 ;  /* 0x0000002c032c7220 */ /* 0x040fe40000410000 */
[C---:B------:R-:W-:Y:S02]  /*6b40*/  FMUL.FTZ R45, R3.reuse, R45 ;  /* 0x0000002d032d7220 */ /* 0x040fe40000410000 */
[C---:B----4-:R-:W-:Y:S02]  /*6b50*/  FFMA.FTZ R0, R3.reuse, R250, R8 ;  /* 0x000000fa03007223 */ /* 0x050fe40000010008 */
[C---:B------:R-:W-:Y:S02]  /*6b60*/  FMUL.FTZ R48, R3.reuse, R48 ;  /* 0x0000003003307220 */ /* 0x040fe40000410000 */
[C---:B------:R-:W-:Y:S01]  /*6b70*/  FMUL.FTZ R49, R3.reuse, R49 ;  /* 0x0000003103317220 */ /* 0x040fe20000410000 */
[----:B------:R-:W-:Y:S01]  /*6b80*/  MUFU.EX2 R145, R178 ;  /* 0x000000b200917308 */ /* 0x000fe20000000800 */
[C---:B------:R-:W-:Y:S02]  /*6b90*/  FMUL.FTZ R52, R3.reuse, R52 ;  /* 0x0000003403347220 */ /* 0x040fe40000410000 */
[----:B------:R-:W-:Y:S01]  /*6ba0*/  FMUL.FTZ R53, R3, R53 ;  /* 0x0000003503357220 */ /* 0x000fe20000410000 */
[C---:B-1----:R-:W-:Y:S01]  /*6bb0*/  F2FP.BF16.PACK_AB R168, R5.reuse, R8 ;  /* 0x0000000805a8723e */ /* 0x042fe200000010ff */
[----:B------:R-:W-:Y:S02]  /*6bc0*/  FADD.FTZ R0, R5, R0 ;  /* 0x0000000005007221 */ /* 0x000fe40000010000 */
[C---:B------:R-:W-:Y:S01]  /*6bd0*/  FMUL.FTZ R5, R3.reuse, R157 ;  /* 0x0000009d03057220 */ /* 0x040fe20000410000 */
[----:B------:R-:W-:Y:S01]  /*6be0*/  MOV R157, R25 ;  /* 0x00000019009d7202 */ /* 0x000fe20000000f00 */
[C---:B------:R-:W-:Y:S01]  /*6bf0*/  FMUL.FTZ R25, R3.reuse, R137 ;  /* 0x0000008903197220 */ /* 0x040fe20000410000 */
[----:B------:R-:W-:Y:S01]  /*6c00*/  MUFU.EX2 R144, R177 ;  /* 0x000000b100907308 */ /* 0x000fe20000000800 */
[C---:B------:R-:W-:Y:S01]  /*6c10*/  FMUL.FTZ R8, R3.reuse, R152 ;  /* 0x0000009803087220 */ /* 0x040fe20000410000 */
[----:B------:R-:W-:Y:S01]  /*6c20*/  MOV R152, R24 ;  /* 0x0000001800987202 */ /* 0x000fe20000000f00 */
[C---:B------:R-:W-:Y:S01]  /*6c30*/  FMUL.FTZ R24, R3.reuse, R136 ;  /* 0x0000008803187220 */ /* 0x040fe20000410000 */
[----:B---3--:R-:W-:Y:S01]  /*6c40*/  F2FP.BF16.PACK_AB R170, R2, R4 ;  /* 0x0000000402aa723e */ /* 0x008fe200000010ff */
[----:B------:R-:W-:Y:S02]  /*6c50*/  FADD.FTZ R0, R4, R0 ;  /* 0x0000000004007221 */ /* 0x000fe40000010000 */
[C---:B------:R-:W-:Y:S02]  /*6c60*/  FMUL.FTZ R56, R3.reuse, R56 ;  /* 0x0000003803387220 */ /* 0x040fe40000410000 */
[----:B------:R-:W-:Y:S01]  /*6c70*/  FADD.FTZ R247, R2, R0 ;  /* 0x0000000002f77221 */ /* 0x000fe20000010000 */
[----:B------:R-:W-:Y:S01]  /*6c80*/  FMNMX.FTZ R0, R6, R132, !PT ;  /* 0x0000008406007209 */ /* 0x000fe20007810000 */
[C---:B------:R-:W-:Y:S02]  /*6c90*/  FMUL.FTZ R57, R3.reuse, R57 ;  /* 0x0000003903397220 */ /* 0x040fe40000410000 */
[----:B------:R-:W-:Y:S01]  /*6ca0*/  FMUL.FTZ R60, R3, R60 ;  /* 0x0000003c033c7220 */ /* 0x000fe20000410000 */
[----:B------:R-:W-:Y:S01]  /*6cb0*/  FMNMX.FTZ R0, R7, R0, !PT ;  /* 0x0000000007007209 */ /* 0x000fe20007810000 */
[C---:B------:R-:W-:Y:S02]  /*6cc0*/  FMUL.FTZ R61, R3.reuse, R61 ;  /* 0x0000003d033d7220 */ /* 0x040fe40000410000 */
[C---:B------:R-:W-:Y:S01]  /*6cd0*/  FMUL.FTZ R64, R3.reuse, R64 ;  /* 0x0000004003407220 */ /* 0x040fe20000410000 */
        /* <DEDUP_REMOVED lines=29> */
[C---:B------:R-:W-:Y:S02]  /*6eb0*/  FMUL.FTZ R104, R3.reuse, R104 ;  /* 0x0000006803687220 */ /* 0x040fe40000410000 */
[----:B------:R-:W1:Y:S01]  /*6ec0*/  SHFL.BFLY PT, R2, R0, 0x2, 0x1f ;  /* 0x0c401f0000027f89 */ /* 0x000e6200000e0000 */
        /* <DEDUP_REMOVED lines=11> */
[C---:B------:R-:W-:Y:S01]  /*6f80*/  FMUL.FTZ R128, R3.reuse, R128 ;  /* 0x0000008003807220 */ /* 0x040fe20000410000 */
[----:B-1----:R-:W-:Y:S01]  /*6f90*/  FMNMX.FTZ R0, R0, R2, !PT ;  /* 0x0000000200007209 */ /* 0x002fe20007810000 */
[----:B------:R-:W-:Y:S04]  /*6fa0*/  FMUL.FTZ R129, R3, R129 ;  /* 0x0000008103817220 */ /* 0x000fe80000410000 */
[----:B------:R-:W1:Y:S02]  /*6fb0*/  SHFL.BFLY PT, R2, R0, 0x1, 0x1f ;  /* 0x0c201f0000027f89 */ /* 0x000e6400000e0000 */
[----:B-1----:R-:W-:Y:S05]  /*6fc0*/  FMNMX.FTZ R2, R0, R2, !PT ;  /* 0x0000000200027209 */ /* 0x002fea0007810000 */
[C---:B------:R-:W-:Y:S02]  /*6fd0*/  FADD.FTZ R0, -R2.reuse, R132 ;  /* 0x0000008402007221 */ /* 0x040fe40000010100 */
[----:B------:R-:W-:Y:S02]  /*6fe0*/  FMUL.FTZ R4, R2, c[0x0][0x2d0] ;  /* 0x0000b40002047a20 */ /* 0x000fe40000410000 */
[----:B------:R-:W-:Y:S02]  /*6ff0*/  FMUL.FTZ R0, R0, c[0x0][0x2d0] ;  /* 0x0000b40000007a20 */ /* 0x000fe40000410000 */
[--C-:B------:R-:W-:Y:S02]  /*7000*/  FFMA.FTZ R6, R6, c[0x0][0x2d0], -R4.reuse ;  /* 0x0000b40006067a23 */ /* 0x100fe40000010804 */
[--C-:B------:R-:W-:Y:S02]  /*7010*/  FFMA.FTZ R7, R7, c[0x0][0x2d0], -R4.reuse ;  /* 0x0000b40007077a23 */ /* 0x100fe40000010804 */
[----:B------:R-:W1:Y:S01]  /*7020*/  MUFU.EX2 R0, R0 ;  /* 0x0000000000007308 */ /* 0x000e620000000800 */
[--C-:B------:R-:W-:Y:S02]  /*7030*/  FFMA.FTZ R252, R26, c[0x0][0x2d0], -R4.reuse ;  /* 0x0000b4001afc7a23 */ /* 0x100fe40000010804 */
[--C-:B------:R-:W-:Y:S02]  /*7040*/  FFMA.FTZ R9, R27, c[0x0][0x2d0], -R4.reuse ;  /* 0x0000b4001b097a23 */ /* 0x100fe40000010804 */
[--C-:B------:R-:W-:Y:S02]  /*7050*/  FFMA.FTZ R171, R10, c[0x0][0x2d0], -R4.reuse ;  /* 0x0000b4000aab7a23 */ /* 0x100fe40000010804 */
[--C-:B------:R-:W-:Y:S02]  /*7060*/  FFMA.FTZ R172, R11, c[0x0][0x2d0], -R4.reuse ;  /* 0x0000b4000bac7a23 */ /* 0x100fe40000010804 */
[--C-:B------:R-:W-:Y:S01]  /*7070*/  FFMA.FTZ R175, R18, c[0x0][0x2d0], -R4.reuse ;  /* 0x0000b40012af7a23 */ /* 0x100fe20000010804 */
[----:B------:R-:W2:Y:S01]  /*7080*/  MUFU.EX2 R6, R6 ;  /* 0x0000000600067308 */ /* 0x000ea20000000800 */
[--C-:B------:R-:W-:Y:S02]  /*7090*/  FFMA.FTZ R176, R19, c[0x0][0x2d0], -R4.reuse ;  /* 0x0000b40013b07a23 */ /* 0x100fe40000010804 */
[--C-:B------:R-:W-:Y:S02]  /*70a0*/  FFMA.FTZ R251, R22, c[0x0][0x2d0], -R4.reuse ;  /* 0x0000b40016fb7a23 */ /* 0x100fe40000010804 */
[--C-:B------:R-:W-:Y:S02]  /*70b0*/  FFMA.FTZ R250, R23, c[0x0][0x2d0], -R4.reuse ;  /* 0x0000b40017fa7a23 */ /* 0x100fe40000010804 */
[--C-:B------:R-:W-:Y:S02]  /*70c0*/  FFMA.FTZ R174, R14, c[0x0][0x2d0], -R4.reuse ;  /* 0x0000b4000eae7a23 */ /* 0x100fe40000010804 */
[----:B------:R-:W-:Y:S01]  /*70d0*/  FFMA.FTZ R173, R15, c[0x0][0x2d0], -R4 ;  /* 0x0000b4000fad7a23 */ /* 0x000fe20000010804 */
[----:B------:R-:W3:Y:S01]  /*70e0*/  MUFU.EX2 R7, R7 ;  /* 0x0000000700077308 */ /* 0x000ee20000000800 */
[C---:B-1----:R-:W-:Y:S02]  /*70f0*/  FMUL.FTZ R26, R0.reuse, R138 ;  /* 0x0000008a001a7220 */ /* 0x042fe40000410000 */
[C---:B------:R-:W-:Y:S02]  /*7100*/  FMUL.FTZ R27, R0.reuse, R139 ;  /* 0x0000008b001b7220 */ /* 0x040fe40000410000 */
[----:B------:R-:W1:Y:S01]  /*7110*/  LDSM.16.MT88.4 R136, [R236] ;  /* 0x00000000ec88783b */ /* 0x000e620000004200 */
[C---:B------:R-:W-:Y:S04]  /*7120*/  FMUL.FTZ R10, R0.reuse, R154 ;  /* 0x0000009a000a7220 */ /* 0x040fe80000410000 */
[----:B------:R-:W-:Y:S01]  /*7130*/  MUFU.EX2 R178, R173 ;  /* 0x000000ad00b27308 */ /* 0x000fe20000000800 */
[C---:B------:R-:W-:Y:S02]  /*7140*/  FMUL.FTZ R11, R0.reuse, R155 ;  /* 0x0000009b000b7220 */ /* 0x040fe40000410000 */
[C---:B------:R-:W-:Y:S02]  /*7150*/  FMUL.FTZ R18, R0.reuse, R146 ;  /* 0x0000009200127220 */ /* 0x040fe40000410000 */
[C---:B--2---:R-:W-:Y:S02]  /*7160*/  FFMA.FTZ R4, R0.reuse, R169, R6 ;  /* 0x000000a900047223 */ /* 0x044fe40000010006 */
[C---:B------:R-:W-:Y:S02]  /*7170*/  FMUL.FTZ R19, R0.reuse, R147 ;  /* 0x0000009300137220 */ /* 0x040fe40000410000 */
[C---:B------:R-:W-:Y:S01]  /*7180*/  FMUL.FTZ R22, R0.reuse, R142 ;  /* 0x0000008e00167220 */ /* 0x040fe20000410000 */
[----:B------:R-:W-:Y:S01]  /*7190*/  MUFU.EX2 R177, R175 ;  /* 0x000000af00b17308 */ /* 0x000fe20000000800 */
[C---:B------:R-:W-:Y:S02]  /*71a0*/  FMUL.FTZ R23, R0.reuse, R143 ;  /* 0x0000008f00177220 */ /* 0x040fe40000410000 */
[C---:B------:R-:W-:Y:S01]  /*71b0*/  FMUL.FTZ R14, R0.reuse, R150 ;  /* 0x00000096000e7220 */ /* 0x040fe20000410000 */
[C---:B---3--:R-:W-:Y:S01]  /*71c0*/  F2FP.BF16.PACK_AB R169, R7.reuse, R6 ;  /* 0x0000000607a9723e */ /* 0x048fe200000010ff */
[C---:B------:R-:W-:Y:S02]  /*71d0*/  FMUL.FTZ R6, R0.reuse, R158 ;  /* 0x0000009e00067220 */ /* 0x040fe40000410000 */
[C---:B------:R-:W-:Y:S02]  /*71e0*/  FMUL.FTZ R15, R0.reuse, R151 ;  /* 0x00000097000f7220 */ /* 0x040fe40000410000 */
[C---:B------:R-:W-:Y:S01]  /*71f0*/  FMUL.FTZ R30, R0.reuse, R30 ;  /* 0x0000001e001e7220 */ /* 0x040fe20000410000 */
[----:B------:R-:W-:Y:S01]  /*7200*/  MUFU.EX2 R151, R172 ;  /* 0x000000ac00977308 */ /* 0x000fe20000000800 */
[C---:B------:R-:W-:Y:S02]  /*7210*/  FMUL.FTZ R31, R0.reuse, R31 ;  /* 0x0000001f001f7220 */ /* 0x040fe40000410000 */
[C---:B------:R-:W-:Y:S02]  /*7220*/  FMUL.FTZ R34, R0.reuse, R34 ;  /* 0x0000002200227220 */ /* 0x040fe40000410000 */
        /* <DEDUP_REMOVED lines=50> */
[----:B------:R-:W-:Y:S02]  /*7550*/  FADD.FTZ R132, R7, R4 ;  /* 0x0000000407847221 */ /* 0x000fe40000010000 */
[C---:B------:R-:W-:Y:S02]  /*7560*/  FMUL.FTZ R7, R0.reuse, R159 ;  /* 0x0000009f00077220 */ /* 0x040fe40000410000 */
[C---:B------:R-:W-:Y:S02]  /*7570*/  FMUL.FTZ R126, R0.reuse, R126 ;  /* 0x0000007e007e7220 */ /* 0x040fe40000410000 */
[C---:B------:R-:W-:Y:S02]  /*7580*/  FMUL.FTZ R127, R0.reuse, R127 ;  /* 0x0000007f007f7220 */ /* 0x040fe40000410000 */
[C---:B------:R-:W-:Y:S02]  /*7590*/  FMUL.FTZ R130, R0.reuse, R130 ;  /* 0x0000008200827220 */ /* 0x040fe40000410000 */
[----:B------:R-:W-:Y:S02]  /*75a0*/  FMUL.FTZ R131, R0, R131 ;  /* 0x0000008300837220 */ /* 0x000fe40000410000 */
[----:B------:R-:W2:Y:S01]  /*75b0*/  MUFU.EX2 R0, R171 ;  /* 0x000000ab00007308 */ /* 0x000ea20000000800 */
[C---:B------:R-:W-:Y:S01]  /*75c0*/  FMUL.FTZ R4, R3.reuse, R156 ;  /* 0x0000009c03047220 */ /* 0x040fe20000410000 */
[----:B------:R-:W-:Y:S01]  /*75d0*/  MOV R156, R9 ;  /* 0x00000009009c7202 */ /* 0x000fe20000000f00 */
[C---:B------:R-:W-:Y:S01]  /*75e0*/  FMUL.FTZ R9, R3.reuse, R153 ;  /* 0x0000009903097220 */ /* 0x040fe20000410000 */
[----:B------:R-:W-:Y:S01]  /*75f0*/  MOV R153, R21 ;  /* 0x0000001500997202 */ /* 0x000fe20000000f00 */
[----:B------:R-:W-:Y:S02]  /*7600*/  FMUL.FTZ R21, R3, R141 ;  /* 0x0000008d03157220 */ /* 0x000fe40000410000 */
[----:B------:R-:W-:Y:S03]  /*7610*/  LDSM.16.MT88.4 R140, [R236+0x800] ;  /* 0x00080000ec8c783b */ /* 0x000fe60000004200 */
[----:B------:R-:W-:Y:S10]  /*7620*/  MUFU.EX2 R3, R179 ;  /* 0x000000b300037308 */ /* 0x000ff40000000800 */
[----:B------:R-:W-:Y:S01]  /*7630*/  MUFU.EX2 R173, R156 ;  /* 0x0000009c00ad7308 */ /* 0x000fe20000000800 */
[----:B--2---:R-:W-:Y:S01]  /*7640*/  F2FP.BF16.PACK_AB R171, R151, R0 ;  /* 0x0000000097ab723e */ /* 0x004fe200000010ff */
[----:B------:R-:W-:Y:S08]  /*7650*/  FADD.FTZ R149, R0, R132 ;  /* 0x0000008400957221 */ /* 0x000ff00000010000 */
[----:B------:R-:W2:Y:S01]  /*7660*/  MUFU.EX2 R132, R246 ;  /* 0x000000f600847308 */ /* 0x000ea20000000800 */
[C---:B-1----:R-:W-:Y:S08]  /*7670*/  HMMA.16816.F32.BF16 R4, R168.reuse, R136, R4 ;  /* 0x00000088a804723c */ /* 0x042ff00000041804 */
[C---:B------:R-:W-:Y:S01]  /*7680*/  HMMA.16816.F32.BF16 R8, R168.reuse, R138, R8 ;  /* 0x0000008aa808723c */ /* 0x040fe20000041808 */
[----:B------:R-:W1:Y:S03]  /*7690*/  LDSM.16.MT88.4 R136, [R238] ;  /* 0x00000000ee88783b */ /* 0x000e660000004200 */
[----:B--2---:R-:W-:Y:S04]  /*76a0*/  FADD.FTZ R0, R132, R247 ;  /* 0x000000f784007221 */ /* 0x004fe80000010000 */
[----:B------:R-:W-:Y:S04]  /*76b0*/  FADD.FTZ R0, R3, R0 ;  /* 0x0000000003007221 */ /* 0x000fe80000010000 */
[----:B------:R-:W-:Y:S04]  /*76c0*/  FADD.FTZ R0, R145, R0 ;  /* 0x0000000091007221 */ /* 0x000fe80000010000 */
[----:B------:R-:W-:Y:S01]  /*76d0*/  FADD.FTZ R0, R144, R0 ;  /* 0x0000000090007221 */ /* 0x000fe20000010000 */
[C---:B-1----:R-:W-:Y:S08]  /*76e0*/  HMMA.16816.F32.BF16 R12, R168.reuse, R136, R12 ;  /* 0x00000088a80c723c */ /* 0x042ff0000004180c */
[C---:B------:R-:W-:Y:S01]  /*76f0*/  HMMA.16816.F32.BF16 R16, R168.reuse, R138, R16 ;  /* 0x0000008aa810723c */ /* 0x040fe20000041810 */
[----:B------:R-:W1:Y:S07]  /*7700*/  LDSM.16.MT88.4 R136, [R237] ;  /* 0x00000000ed88783b */ /* 0x000e6e0000004200 */
[C---:B-1----:R-:W-:Y:S08]  /*7710*/  HMMA.16816.F32.BF16 R20, R168.reuse, R136, R20 ;  /* 0x00000088a814723c */ /* 0x042ff00000041814 */
[C---:B------:R-:W-:Y:S01]  /*7720*/  HMMA.16816.F32.BF16 R24, R168.reuse, R138, R24 ;  /* 0x0000008aa818723c */ /* 0x040fe20000041818 */
[----:B------:R-:W1:Y:S07]  /*7730*/  LDSM.16.MT88.4 R136, [R241] ;  /* 0x00000000f188783b */ /* 0x000e6e0000004200 */
[C---:B-1----:R-:W-:Y:S08]  /*7740*/  HMMA.16816.F32.BF16 R28, R168.reuse, R136, R28 ;  /* 0x00000088a81c723c */ /* 0x042ff0000004181c */
[C---:B------:R-:W-:Y:S01]  /*7750*/  HMMA.16816.F32.BF16 R32, R168.reuse, R138, R32 ;  /* 0x0000008aa820723c */ /* 0x040fe20000041820 */
[----:B------:R-:W1:Y:S07]  /*7760*/  LDSM.16.MT88.4 R136, [R236+0x1800] ;  /* 0x00180000ec88783b */ /* 0x000e6e0000004200 */
        /* <DEDUP_REMOVED lines=33> */
[C---:B-1----:R-:W-:Y:S07]  /*7980*/  HMMA.16816.F32.BF16 R124, R168.reuse, R136, R124 ;  /* 0x00000088a87c723c */ /* 0x042fee000004187c */
[----:B------:R-:W-:Y:S01]  /*7990*/  F2FP.BF16.PACK_AB R136, R3, R132 ;  /* 0x000000840388723e */ /* 0x000fe200000010ff */
[----:B------:R-:W-:Y:S01]  /*79a0*/  HMMA.16816.F32.BF16 R128, R168, R138, R128 ;  /* 0x0000008aa880723c */ /* 0x000fe20000041880 */
[----:B------:R-:W-:Y:S03]  /*79b0*/  MUFU.EX2 R132, R153 ;  /* 0x0000009900847308 */ /* 0x000fe60000000800 */
[----:B------:R-:W-:Y:S01]  /*79c0*/  F2FP.BF16.PACK_AB R137, R178, R150 ;  /* 0x00000096b289723e */ /* 0x000fe200000010ff */
[----:B------:R-:W-:Y:S02]  /*79d0*/  FADD.FTZ R3, R151, R149 ;  /* 0x0000009597037221 */ /* 0x000fe40000010000 */
[----:B------:R-:W-:Y:S02]  /*79e0*/  F2FP.BF16.PACK_AB R138, R144, R145 ;  /* 0x00000091908a723e */ /* 0x000fe400000010ff */
[----:B------:R-:W1:Y:S03]  /*79f0*/  LDSM.16.MT88.4 R144, [R238+0x800] ;  /* 0x00080000ee90783b */ /* 0x000e660000004200 */
[----:B------:R-:W-:Y:S02]  /*7a00*/  F2FP.BF16.PACK_AB R139, R176, R177 ;  /* 0x000000b1b08b723e */ /* 0x000fe400000010ff */
[----:B------:R-:W-:Y:S02]  /*7a10*/  F2FP.BF16.PACK_AB R169, R175, R174 ;  /* 0x000000aeafa9723e */ /* 0x000fe400000010ff */
[----:B------:R-:W-:Y:S03]  /*7a20*/  F2FP.BF16.PACK_AB R171, R173, R172 ;  /* 0x000000acadab723e */ /* 0x000fe600000010ff */
[C---:B------:R-:W-:Y:S08]  /*7a30*/  HMMA.16816.F32.BF16 R4, R136.reuse, R140, R4 ;  /* 0x0000008c8804723c */ /* 0x040ff00000041804 */
        /* <DEDUP_REMOVED lines=41> */
[C---:B--2---:R-:W-:Y:S01]  /*7cd0*/  HMMA.16816.F32.BF16 R116, R136.reuse, R140, R116 ;  /* 0x0000008c8874723c */ /* 0x044fe20000041874 */
[----:B------:R-:W2:Y:S07]  /*7ce0*/  MUFU.EX2 R140, R148 ;  /* 0x00000094008c7308 */ /* 0x000eae0000000800 */
[C---:B------:R-:W-:Y:S03]  /*7cf0*/  HMMA.16816.F32.BF16 R120, R136.reuse, R142, R120 ;  /* 0x0000008e8878723c */ /* 0x040fe60000041878 */
[----:B------:R3:W4:Y:S10]  /*7d00*/  MUFU.EX2 R148, R152 ;  /* 0x0000009800947308 */ /* 0x0007340000000800 */
[----:B------:R-:W5:Y:S01]  /*7d10*/  MUFU.EX2 R141, R157 ;  /* 0x0000009d008d7308 */ /* 0x000f620000000800 */
[----:B--2---:R-:W-:Y:S01]  /*7d20*/  F2FP.BF16.PACK_AB R168, R132, R140 ;  /* 0x0000008c84a8723e */ /* 0x004fe200000010ff */
[----:B------:R-:W-:Y:S01]  /*7d30*/  FADD.FTZ R0, R140, R0 ;  /* 0x000000008c007221 */ /* 0x000fe20000010000 */
[C---:B-1----:R-:W-:Y:S03]  /*7d40*/  HMMA.16816.F32.BF16 R124, R136.reuse, R144, R124 ;  /* 0x00000090887c723c */ /* 0x042fe6000004187c */
[----:B------:R-:W-:Y:S01]  /*7d50*/  FADD.FTZ R0, R132, R0 ;  /* 0x0000000084007221 */ /* 0x000fe20000010000 */
[----:B------:R-:W-:Y:S01]  /*7d60*/  MOV R132, R2 ;  /* 0x0000000200847202 */ /* 0x000fe20000000f00 */
[----:B---3--:R-:W1:Y:S02]  /*7d70*/  LDSM.16.MT88.4 R152, [R236+0x1000] ;  /* 0x00100000ec98783b */ /* 0x008e640000004200 */
[----:B----4-:R-:W-:Y:S01]  /*7d80*/  FADD.FTZ R0, R148, R0 ;  /* 0x0000000094007221 */ /* 0x010fe20000010000 */
[----:B------:R-:W-:Y:S05]  /*7d90*/  HMMA.16816.F32.BF16 R128, R136, R146, R128 ;  /* 0x000000928880723c */ /* 0x000fea0000041880 */
[----:B------:R-:W2:Y:S01]  /*7da0*/  LDSM.16.MT88.4 R144, [R238+0x1000] ;  /* 0x00100000ee90783b */ /* 0x000ea20000004200 */
[C---:B-----5:R-:W-:Y:S01]  /*7db0*/  F2FP.BF16.PACK_AB R170, R141.reuse, R148 ;  /* 0x000000948daa723e */ /* 0x060fe200000010ff */
[----:B------:R-:W-:Y:S02]  /*7dc0*/  FADD.FTZ R250, R141, R0 ;  /* 0x000000008dfa7221 */ /* 0x000fe40000010000 */
[----:B------:R-:W-:Y:S04]  /*7dd0*/  FADD.FTZ R0, R150, R3 ;  /* 0x0000000396007221 */ /* 0x000fe80000010000 */
[----:B------:R-:W3:Y:S01]  /*7de0*/  LDSM.16.MT88.4 R136, [R237+0x1000] ;  /* 0x00100000ed88783b */ /* 0x000ee20000004200 */
[----:B------:R-:W-:Y:S04]  /*7df0*/  FADD.FTZ R0, R178, R0 ;  /* 0x00000000b2007221 */ /* 0x000fe80000010000 */
[----:B------:R-:W-:Y:S04]  /*7e00*/  FADD.FTZ R0, R177, R0 ;  /* 0x00000000b1007221 */ /* 0x000fe80000010000 */
[----:B------:R-:W-:Y:S04]  /*7e10*/  FADD.FTZ R0, R176, R0 ;  /* 0x00000000b0007221 */ /* 0x000fe80000010000 */
[----:B------:R-:W-:Y:S04]  /*7e20*/  FADD.FTZ R0, R174, R0 ;  /* 0x00000000ae007221 */ /* 0x000fe80000010000 */
[----:B------:R-:W-:Y:S04]  /*7e30*/  FADD.FTZ R0, R175, R0 ;  /* 0x00000000af007221 */ /* 0x000fe80000010000 */
[----:B------:R-:W-:Y:S01]  /*7e40*/  FADD.FTZ R0, R172, R0 ;  /* 0x00000000ac007221 */ /* 0x000fe20000010000 */
[C---:B-1----:R-:W-:Y:S01]  /*7e50*/  HMMA.16816.F32.BF16 R156, R168.reuse, R152, R4 ;  /* 0x00000098a89c723c */ /* 0x042fe20000041804 */
[----:B------:R-:W1:Y:S04]  /*7e60*/  LDSM.16.MT88.4 R4, [R239+0x1000] ;  /* 0x00100000ef04783b */ /* 0x000e680000004200 */
[----:B------:R-:W-:Y:S03]  /*7e70*/  FADD.FTZ R0, R173, R0 ;  /* 0x00000000ad007221 */ /* 0x000fe60000010000 */
[C---:B------:R-:W-:Y:S01]  /*7e80*/  HMMA.16816.F32.BF16 R152, R168.reuse, R154, R8 ;  /* 0x0000009aa898723c */ /* 0x040fe20000041808 */
[----:B------:R-:W4:Y:S07]  /*7e90*/  LDSM.16.MT88.4 R8, [R236+0x2800] ;  /* 0x00280000ec08783b */ /* 0x000f2e0000004200 */
[C---:B--2---:R-:W-:Y:S01]  /*7ea0*/  HMMA.16816.F32.BF16 R148, R168.reuse, R144, R12 ;  /* 0x00000090a894723c */ /* 0x044fe2000004180c */
[----:B------:R-:W2:Y:S07]  /*7eb0*/  LDSM.16.MT88.4 R12, [R238+0x2800] ;  /* 0x00280000ee0c783b */ /* 0x000eae0000004200 */
[C---:B------:R-:W-:Y:S01]  /*7ec0*/  HMMA.16816.F32.BF16 R144, R168.reuse, R146, R16 ;  /* 0x00000092a890723c */ /* 0x040fe20000041810 */
[----:B------:R-:W-:Y:S07]  /*7ed0*/  STL [R1], R0 ;  /* 0x0000000001007387 */ /* 0x000fee0000100800 */
[C---:B---3--:R-:W-:Y:S08]  /*7ee0*/  HMMA.16816.F32.BF16 R140, R168.reuse, R136, R20 ;  /* 0x00000088a88c723c */ /* 0x048ff00000041814 */
[C---:B------:R-:W-:Y:S08]  /*7ef0*/  HMMA.16816.F32.BF16 R136, R168.reuse, R138, R24 ;  /* 0x0000008aa888723c */ /* 0x040ff00000041818 */
[C---:B-1----:R-:W-:Y:S08]  /*7f00*/  HMMA.16816.F32.BF16 R28, R168.reuse, R4, R28 ;  /* 0x00000004a81c723c */ /* 0x042ff0000004181c */
[C---:B------:R-:W-:Y:S01]  /*7f10*/  HMMA.16816.F32.BF16 R32, R168.reuse, R6, R32 ;  /* 0x00000006a820723c */ /* 0x040fe20000041820 */
[----:B------:R-:W1:Y:S07]  /*7f20*/  LDSM.16.MT88.4 R4, [R237+0x2800] ;  /* 0x00280000ed04783b */ /* 0x000e6e0000004200 */
[C---:B----4-:R-:W-:Y:S08]  /*7f30*/  HMMA.16816.F32.BF16 R36, R168.reuse, R8, R36 ;  /* 0x00000008a824723c */ /* 0x050ff00000041824 */
[C---:B------:R-:W-:Y:S01]  /*7f40*/  HMMA.16816.F32.BF16 R40, R168.reuse, R10, R40 ;  /* 0x0000000aa828723c */ /* 0x040fe20000041828 */
[----:B------:R-:W3:Y:S07]  /*7f50*/  LDSM.16.MT88.4 R8, [R239+0x2800] ;  /* 0x00280000ef08783b */ /* 0x000eee0000004200 */
        /* <DEDUP_REMOVED lines=25> */
[C---:B------:R-:W-:Y:S08]  /*80f0*/  HMMA.16816.F32.BF16 R112, R168.reuse, R10, R112 ;  /* 0x0000000aa870723c */ /* 0x040ff00000041870 */
[C---:B--2---:R-:W-:Y:S08]  /*8100*/  HMMA.16816.F32.BF16 R116, R168.reuse, R12, R116 ;  /* 0x0000000ca874723c */ /* 0x044ff00000041874 */
[C---:B------:R-:W-:Y:S08]  /*8110*/  HMMA.16816.F32.BF16 R120, R168.reuse, R14, R120 ;  /* 0x0000000ea878723c */ /* 0x040ff00000041878 */
[C---:B-1----:R-:W-:Y:S08]  /*8120*/  HMMA.16816.F32.BF16 R124, R168.reuse, R4, R124 ;  /* 0x00000004a87c723c */ /* 0x042ff0000004187c */
[----:B------:R-:W-:Y:S01]  /*8130*/  HMMA.16816.F32.BF16 R128, R168, R6, R128 ;  /* 0x00000006a880723c */ /* 0x000fe20000041880 */
[----:B------:R-:W-:-:S07]  /*8140*/  @P4 BRA `(.L_x_33) ;  /* 0xffffd71000004947 */ /* 0x000fce000383ffff */
.L_x_30:
[----:B------:R-:W-:Y:S11]  /*8150*/  @!UPT UIADD3 URZ, URZ, URZ, URZ ;  /* 0x0000003f3f3ff290 */ /* 0x000ff6000fffe03f */
[----:B--2---:R-:W-:Y:S05]  /*8160*/  BRA.DIV ~URZ, `(.L_x_34) ;  /* 0x00005c127f007947 */ /* 0x004fea000b800000 */
[----:B------:R-:W2:Y:S04]  /*8170*/  LDL.LU R6, [R1] ;  /* 0x0000000001067983 */ /* 0x000ea80000300800 */
[----:B------:R-:W1:Y:S02]  /*8180*/  SHFL.BFLY PT, R0, R250, 0x2, 0x1f ;  /* 0x0c401f00fa007f89 */ /* 0x000e6400000e0000 */
[----:B-1----:R-:W-:-:S05]  /*8190*/  FADD.FTZ R0, R0, R250 ;  /* 0x000000fa00007221 */ /* 0x002fca0000010000 */
[----:B------:R-:W1:Y:S02]  /*81a0*/  SHFL.BFLY PT, R5, R0, 0x1, 0x1f ;  /* 0x0c201f0000057f89 */ /* 0x000e6400000e0000 */
[----:B-1----:R-:W-:Y:S02]  /*81b0*/  FADD.FTZ R0, R0, R5 ;  /* 0x0000000500007221 */ /* 0x002fe40000010000 */
[----:B--2---:R-:W1:Y:S02]  /*81c0*/  SHFL.BFLY PT, R2, R6, 0x2, 0x1f ;  /* 0x0c401f0006027f89 */ /* 0x004e6400000e0000 */
[----:B-1----:R-:W-:-:S05]  /*81d0*/  FADD.FTZ R4, R2, R6 ;  /* 0x0000000602047221 */ /* 0x002fca0000010000 */
[----:B------:R1:W2:Y:S02]  /*81e0*/  SHFL.BFLY PT, R3, R4, 0x1, 0x1f ;  /* 0x0c201f0004037f89 */ /* 0x0002a400000e0000 */
.L_x_97:
[----:B------:R-:W-:Y:S01]  /*81f0*/  FSETP.NE.FTZ.AND P1, PT, R0, RZ, PT ;  /* 0x000000ff0000720b */ /* 0x000fe20003f35000 */
[----:B--2---:R-:W-:Y:S01]  /*8200*/  FADD.FTZ R3, R3, R4 ;  /* 0x0000000403037221 */ /* 0x004fe20000010000 */
[----:B------:R-:W-:Y:S02]  /*8210*/  MOV R2, RZ ;  /* 0x000000ff00027202 */ /* 0x000fe40000000f00 */
[----:B------:R-:W-:Y:S02]  /*8220*/  MOV R20, 0xff800000 ;  /* 0xff80000000147802 */ /* 0x000fe40000000f00 */
[----:B------:R-:W-:Y:S02]  /*8230*/  FSETP.NE.FTZ.AND P0, PT, R3, RZ, PT ;  /* 0x000000ff0300720b */ /* 0x000fe40003f15000 */
[----:B------:R-:W-:-:S05]  /*8240*/  MOV R15, 0xff800000 ;  /* 0xff800000000f7802 */ /* 0x000fca0000000f00 */
[----:B------:R-:W2:Y:S01]  /*8250*/  @P1 MUFU.RCP R2, R0 ;  /* 0x0000000000021308 */ /* 0x000ea20000001000 */
[----:B-1----:R-:W-:-:S05]  /*8260*/  @P1 MOV R4, 0x3f317218 ;  /* 0x3f31721800041802 */ /* 0x002fca0000000f00 */
[----:B------:R-:W-:Y:S02]  /*8270*/  @P1 FMUL.FTZ R4, R4, c[0x0][0x2d0] ;  /* 0x0000b40004041a20 */ /* 0x000fe40000410000 */
[----:B------:R1:W3:Y:S01]  /*8280*/  @P1 MUFU.LG2 R5, R0 ;  /* 0x0000000000051308 */ /* 0x0002e20000000c00 */
[C---:B--2---:R-:W-:Y:S02]  /*8290*/  FMUL.FTZ R184, R2.reuse, R76 ;  /* 0x0000004c02b87220 */ /* 0x044fe40000410000 */
[C---:B------:R-:W-:Y:S02]  /*82a0*/  FMUL.FTZ R185, R2.reuse, R77 ;  /* 0x0000004d02b97220 */ /* 0x040fe40000410000 */
[C---:B------:R-:W-:Y:S02]  /*82b0*/  FMUL.FTZ R156, R2.reuse, R156 ;  /* 0x0000009c029c7220 */ /* 0x040fe40000410000 */
[C---:B------:R-:W-:Y:S01]  /*82c0*/  FMUL.FTZ R157, R2.reuse, R157 ;  /* 0x0000009d029d7220 */ /* 0x040fe20000410000 */
[----:B-1----:R-:W-:Y:S01]  /*82d0*/  MOV R0, RZ ;  /* 0x000000ff00007202 */ /* 0x002fe20000000f00 */
[----:B------:R-:W-:-:S02]  /*82e0*/  FMUL.FTZ R152, R2, R152 ;  /* 0x0000009802987220 */ /* 0x000fc40000410000 */
[C---:B------:R-:W-:Y:S02]  /*82f0*/  FMUL.FTZ R153, R2.reuse, R153 ;  /* 0x0000009902997220 */ /* 0x040fe40000410000 */
[C---:B------:R-:W-:Y:S01]  /*8300*/  FMUL.FTZ R148, R2.reuse, R148 ;  /* 0x0000009402947220 */ /* 0x040fe20000410000 */
[----:B------:R-:W1:Y:S01]  /*8310*/  @P0 MUFU.RCP R0, R3 ;  /* 0x0000000300000308 */ /* 0x000e620000001000 */
[C---:B------:R-:W-:Y:S02]  /*8320*/  FMUL.FTZ R149, R2.reuse, R149 ;  /* 0x0000009502957220 */ /* 0x040fe40000410000 */
[C---:B------:R-:W-:Y:S02]  /*8330*/  FMUL.FTZ R144, R2.reuse, R144 ;  /* 0x0000009002907220 */ /* 0x040fe40000410000 */
[C---:B------:R-:W-:Y:S02]  /*8340*/  FMUL.FTZ R145, R2.reuse, R145 ;  /* 0x0000009102917220 */ /* 0x040fe40000410000 */
[----:B------:R-:W-:-:S02]  /*8350*/  FMUL.FTZ R140, R2, R140 ;  /* 0x0000008c028c7220 */ /* 0x000fc40000410000 */
[C---:B------:R-:W-:Y:S02]  /*8360*/  FMUL.FTZ R141, R2.reuse, R141 ;  /* 0x0000008d028d7220 */ /* 0x040fe40000410000 */
[C---:B------:R-:W-:Y:S02]  /*8370*/  FMUL.FTZ R136, R2.reuse, R136 ;  /* 0x0000008802887220 */ /* 0x040fe40000410000 */
[C---:B------:R-:W-:Y:S02]  /*8380*/  FMUL.FTZ R137, R2.reuse, R137 ;  /* 0x0000008902897220 */ /* 0x040fe40000410000 */
[C---:B-----5:R-:W-:Y:S02]  /*8390*/  FMUL.FTZ R160, R2.reuse, R28 ;  /* 0x0000001c02a07220 */ /* 0x060fe40000410000 */
        /* <DEDUP_REMOVED lines=48> */
[----:B------:R-:W-:Y:S02]  /*86a0*/  FMUL.FTZ R77, R2, R129 ;  /* 0x00000081024d7220 */ /* 0x000fe40000410000 */
[----:B------:R2:W4:Y:S01]  /*86b0*/  @P0 MUFU.LG2 R2, R3 ;  /* 0x0000000300020308 */ /* 0x0005220000000c00 */
[----:B---3--:R-:W-:-:S02]  /*86c0*/  @P1 FMUL.FTZ R5, R5, 0.69314718246459960938 ;  /* 0x3f31721805051820 */ /* 0x008fc40000410000 */
[----:B-1----:R-:W-:Y:S02]  /*86d0*/  FMUL.FTZ R192, R0, R146 ;  /* 0x0000009200c07220 */ /* 0x002fe40000410000 */
[----:B------:R-:W-:Y:S01]  /*86e0*/  @P1 FFMA.FTZ R20, R4, R133, R5 ;  /* 0x0000008504141223 */ /* 0x000fe20000010005 */
[----:B------:R-:W-:Y:S01]  /*86f0*/  MOV R4, 0x1 ;  /* 0x0000000100047802 */ /* 0x000fe20000000f00 */
[C---:B------:R-:W-:Y:S02]  /*8700*/  FMUL.FTZ R193, R0.reuse, R147 ;  /* 0x0000009300c17220 */ /* 0x040fe40000410000 */
[C---:B------:R-:W-:Y:S02]  /*8710*/  FMUL.FTZ R204, R0.reuse, R154 ;  /* 0x0000009a00cc7220 */ /* 0x040fe40000410000 */
[C---:B------:R-:W-:Y:S02]  /*8720*/  FMUL.FTZ R205, R0.reuse, R155 ;  /* 0x0000009b00cd7220 */ /* 0x040fe40000410000 */
[----:B------:R-:W-:-:S02]  /*8730*/  FMUL.FTZ R198, R0, R150 ;  /* 0x0000009600c67220 */ /* 0x000fc40000410000 */
[----:B------:R-:W-:Y:S01]  /*8740*/  FMUL.FTZ R199, R0, R151 ;  /* 0x0000009700c77220 */ /* 0x000fe20000410000 */
[----:B--2---:R-:W-:Y:S01]  /*8750*/  @P0 MOV R3, 0x3f317218 ;  /* 0x3f31721800030802 */ /* 0x004fe20000000f00 */
[----:B----4-:R-:W-:Y:S02]  /*8760*/  @P0 FMUL.FTZ R2, R2, 0.69314718246459960938 ;  /* 0x3f31721802020820 */ /* 0x010fe40000410000 */
[C---:B------:R-:W-:Y:S02]  /*8770*/  FMUL.FTZ R146, R0.reuse, R142 ;  /* 0x0000008e00927220 */ /* 0x040fe40000410000 */
[----:B------:R-:W-:Y:S02]  /*8780*/  @P0 FMUL.FTZ R3, R3, c[0x0][0x2d0] ;  /* 0x0000b40003030a20 */ /* 0x000fe40000410000 */
        /* <DEDUP_REMOVED lines=56> */
[----:B------:R-:W-:Y:S01]  /*8b10*/  FMUL.FTZ R79, R0, R131 ;  /* 0x00000083004f7220 */ /* 0x000fe20000410000 */
[----:B------:R-:W-:Y:S01]  /*8b20*/  PRMT R0, R4, 0x7610, R0 ;  /* 0x0000761004007816 */ /* 0x000fe20000000000 */
[----:B------:R-:W-:Y:S02]  /*8b30*/  @P0 FFMA.FTZ R15, R3, R132, R2 ;  /* 0x00000084030f0223 */ /* 0x000fe40000010002 */
.L_x_27:
[----:B--2---:R2:W5:Y:S04]  /*8b40*/  LDL R6, [R1+0x48] ;  /* 0x0000480001067983 */ /* 0x0045680000100800 */
[----:B------:R-:W3:Y:S01]  /*8b50*/  S2R R2, SR_TID.X ;  /* 0x0000000000027919 */ /* 0x000ee20000002100 */
[----:B------:R-:W-:Y:S01]  /*8b60*/  BSSY B0, `(.L_x_35) ;  /* 0x0000011000007945 */ /* 0x000fe20003800000 */
[----:B---3--:R-:W-:-:S13]  /*8b70*/  LOP3.LUT P0, RZ, R2, 0xff, RZ, 0xc0, !PT ;  /* 0x000000ff02ff7812 */ /* 0x008fda000780c0ff */
[----:B------:R-:W-:Y:S05]  /*8b80*/  @P0 BRA `(.L_x_36) ;  /* 0x000000e000000947 */ /* 0x000fea0003800000 */
[----:B--2---:R-:W2:Y:S01]  /*8b90*/  S2R R4, SR_LANEID ;  /* 0x0000000000047919 */ /* 0x004ea20000000000 */
[----:B------:R-:W-:Y:S01]  /*8ba0*/  VOTEU.ANY UR4, UPT, PT ;  /* 0x0000000000047886 */ /* 0x000fe200038e0100 */
[----:B-1----:R-:W-:Y:S01]  /*8bb0*/  IMAD.MOV.U32 R5, RZ, RZ, c[0x0][0x564] ;  /* 0x00015900ff057624 */ /* 0x002fe200078e00ff */
[----:B------:R-:W2:Y:S08]  /*8bc0*/  FLO.U32 R3, UR4 ;  /* 0x0000000400037d00 */ /* 0x000eb000080e0000 */
[----:B------:R-:W1:Y:S01]  /*8bd0*/  POPC R2, UR4 ;  /* 0x0000000400027d09 */ /* 0x000e620008000000 */
[----:B--2---:R-:W-:Y:S01]  /*8be0*/  ISETP.EQ.U32.AND P0, PT, R3, R4, PT ;  /* 0x000000040300720c */ /* 0x004fe20003f02070 */
[----:B------:R-:W-:-:S12]  /*8bf0*/  IMAD.MOV.U32 R4, RZ, RZ, c[0x0][0x560] ;  /* 0x00015800ff047624 */ /* 0x000fd800078e00ff */
[----:B-1----:R1:W2:Y:S04]  /*8c00*/  @P0 ATOMG.E.ADD.STRONG.GPU PT, R2, [R4.64], R2 ;  /* 0x00000002040209a8 */ /* 0x0022a800081ee1c6 */
[----:B-1----:R-:W1:Y:S04]  /*8c10*/  S2R R4, SR_LTMASK ;  /* 0x0000000000047919 */ /* 0x002e680000003900 */
[----:B--2---:R1:W2:Y:S02]  /*8c20*/  SHFL.IDX PT, R3, R2, R3, 0x1f ;  /* 0x00001f0302037589 */ /* 0x0042a400000e0000 */
[----:B-1----:R-:W-:-:S06]  /*8c30*/  LOP3.LUT R2, R4, UR4, RZ, 0xc0, !PT ;  /* 0x0000000404027c12 */ /* 0x002fcc000f8ec0ff */
[----:B------:R-:W2:Y:S02]  /*8c40*/  POPC R2, R2 ;  /* 0x0000000200027309 */ /* 0x000ea40000000000 */
[----:B--2--5:R-:W-:-:S05]  /*8c50*/  IADD3 R6, R3, c[0x0][0xc], R2 ;  /* 0x0000030003067a10 */ /* 0x024fca0007ffe002 */
[----:B------:R1:W-:Y:S02]  /*8c60*/  STL [R1+0x48], R6 ;  /* 0x0000480601007387 */ /* 0x0003e40000100800 */
.L_x_36:
[----:B--2---:R-:W-:Y:S05]  /*8c70*/  BSYNC B0 ;  /* 0x0000000000007941 */ /* 0x004fea0003800000 */
.L_x_35:
[----:B------:R-:W-:Y:S01]  /*8c80*/  PRMT R0, R0, 0x9910, RZ ;  /* 0x0000991000007816 */ /* 0x000fe200000000ff */
[----:B------:R-:W-:Y:S01]  /*8c90*/  BSSY B1, `(.L_x_37) ;  /* 0x000040d000017945 */ /* 0x000fe20003800000 */
[----:B-----5:R-:W-:Y:S02]  /*8ca0*/  IMAD.MOV.U32 R131, RZ, RZ, R6 ;  /* 0x000000ffff837224 */ /* 0x020fe400078e0006 */
[----:B------:R-:W-:-:S13]  /*8cb0*/  ISETP.NE.AND P0, PT, R0, RZ, PT ;  /* 0x000000ff0000720c */ /* 0x000fda0003f05270 */
[----:B------:R-:W-:Y:S05]  /*8cc0*/  @!P0 BRA `(.L_x_38) ;  /* 0x0000310000008947 */ /* 0x000fea0003800000 */
[----:B------:R-:W2:Y:S04]  /*8cd0*/  LDL R7, [R1+0x70] ;  /* 0x0000700001077983 */ /* 0x000ea80000100800 */
[----:B-1----:R-:W3:Y:S04]  /*8ce0*/  LDL R13, [R1+0x74] ;  /* 0x00007400010d7983 */ /* 0x002ee80000100800 */
[----:B------:R-:W4:Y:S04]  /*8cf0*/  LDL R9, [R1+0x7c] ;  /* 0x00007c0001097983 */ /* 0x000f280000100800 */
[----:B------:R-:W4:Y:S04]  /*8d00*/  LDL R12, [R1+0x78] ;  /* 0x00007800010c7983 */ /* 0x000f280000100800 */
[----:B------:R-:W4:Y:S04]  /*8d10*/  LDL R11, [R1+0x8c] ;  /* 0x00008c00010b7983 */ /* 0x000f280000100800 */
[----:B------:R-:W4:Y:S04]  /*8d20*/  LDL R6, [R1+0x84] ;  /* 0x0000840001067983 */ /* 0x000f280000100800 */
[----:B------:R-:W4:Y:S04]  /*8d30*/  LDL R5, [R1+0x88] ;  /* 0x0000880001057983 */ /* 0x000f280000100800 */
[----:B------:R-:W4:Y:S04]  /*8d40*/  LDL R10, [R1+0x80] ;  /* 0x00008000010a7983 */ /* 0x000f280000100800 */
[----:B------:R-:W4:Y:S01]  /*8d50*/  LDL R8, [R1+0x40] ;  /* 0x0000400001087983 */ /* 0x000f220000100800 */
[----:B------:R-:W-:Y:S01]  /*8d60*/  WARPSYNC 0xffffffff ;  /* 0xffffffff00007948 */ /* 0x000fe20003800000 */
[----:B------:R-:W-:-:S02]  /*8d70*/  F2FP.BF16.PACK_AB R0, R157, R156 ;  /* 0x0000009c9d00723e */ /* 0x000fc400000010ff */
[----:B------:R-:W-:Y:S01]  /*8d80*/  BAR.SYNC.DEFER_BLOCKING 0x1, 0x100 ;  /* 0x0044000000007b1d */ /* 0x000fe20000010000 */
[----:B------:R-:W-:Y:S02]  /*8d90*/  F2FP.BF16.PACK_AB R2, R159, R158 ;  /* 0x0000009e9f02723e */ /* 0x000fe400000010ff */
[----:B------:R-:W-:Y:S02]  /*8da0*/  F2FP.BF16.PACK_AB R3, R153, R152 ;  /* 0x000000989903723e */ /* 0x000fe400000010ff */
[----:B------:R-:W-:Y:S02]  /*8db0*/  F2FP.BF16.PACK_AB R4, R105, R104 ;  /* 0x000000686904723e */ /* 0x000fe400000010ff */
[----:B------:R-:W-:-:S04]  /*8dc0*/  ISETP.NE.U32.AND P2, PT, RZ, c[0x0][0x500], PT ;  /* 0x00014000ff007a0c */ /* 0x000fc80003f45070 */
[----:B------:R-:W-:Y:S01]  /*8dd0*/  ISETP.NE.AND.EX P2, PT, RZ, c[0x0][0x504], PT, P2 ;  /* 0x00014100ff007a0c */ /* 0x000fe20003f45320 */
[----:B--2---:R1:W-:Y:S04]  /*8de0*/  STS [R7], R0 ;  /* 0x0000000007007388 */ /* 0x0043e80000000800 */
[----:B------:R2:W-:Y:S04]  /*8df0*/  STS [R7+0x400], R2 ;  /* 0x0004000207007388 */ /* 0x0005e80000000800 */
[----:B---3--:R3:W-:Y:S01]  /*8e00*/  STS [R13], R3 ;  /* 0x000000030d007388 */ /* 0x0087e20000000800 */
[----:B-1----:R-:W-:-:S02]  /*8e10*/  F2FP.BF16.PACK_AB R0, R205, R204 ;  /* 0x000000cccd00723e */ /* 0x002fc400000010ff */
[----:B--2---:R-:W-:-:S03]  /*8e20*/  F2FP.BF16.PACK_AB R2, R149, R148 ;  /* 0x000000949502723e */ /* 0x004fc600000010ff */
[----:B------:R1:W-:Y:S01]  /*8e30*/  STS [R13+0x400], R0 ;  /* 0x000400000d007388 */ /* 0x0003e20000000800 */
[----:B---3--:R-:W-:-:S03]  /*8e40*/  F2FP.BF16.PACK_AB R3, R199, R198 ;  /* 0x000000c6c703723e */ /* 0x008fc600000010ff */
[----:B----4-:R2:W-:Y:S04]  /*8e50*/  STS [R9], R2 ;  /* 0x0000000209007388 */ /* 0x0105e80000000800 */
[----:B------:R3:W-:Y:S01]  /*8e60*/  STS [R9+0x400], R3 ;  /* 0x0004000309007388 */ /* 0x0007e20000000800 */
[----:B-1----:R-:W-:Y:S02]  /*8e70*/  F2FP.BF16.PACK_AB R0, R145, R144 ;  /* 0x000000909100723e */ /* 0x002fe400000010ff */
[----:B--2---:R-:W-:-:S03]  /*8e80*/  F2FP.BF16.PACK_AB R2, R193, R192 ;  /* 0x000000c0c102723e */ /* 0x004fc600000010ff */
[----:B------:R1:W-:Y:S01]  /*8e90*/  STS [R12], R0 ;  /* 0x000000000c007388 */ /* 0x0003e20000000800 */
[----:B---3--:R-:W-:-:S03]  /*8ea0*/  F2FP.BF16.PACK_AB R3, R141, R140 ;  /* 0x0000008c8d03723e */ /* 0x008fc600000010ff */
[----:B------:R2:W-:Y:S04]  /*8eb0*/  STS [R12+0x400], R2 ;  /* 0x000400020c007388 */ /* 0x0005e80000000800 */
[----:B------:R3:W-:Y:S01]  /*8ec0*/  STS [R11], R3 ;  /* 0x000000030b007388 */ /* 0x0007e20000000800 */
[----:B-1----:R-:W-:Y:S02]  /*8ed0*/  F2FP.BF16.PACK_AB R0, R147, R146 ;  /* 0x000000929300723e */ /* 0x002fe400000010ff */
[----:B--2---:R-:W-:-:S03]  /*8ee0*/  F2FP.BF16.PACK_AB R2, R137, R136 ;  /* 0x000000888902723e */ /* 0x004fc600000010ff */
[----:B------:R1:W-:Y:S01]  /*8ef0*/  STS [R11+0x400], R0 ;  /* 0x000400000b007388 */ /* 0x0003e20000000800 */
[----:B---3--:R-:W-:-:S03]  /*8f00*/  F2FP.BF16.PACK_AB R3, R139, R138 ;  /* 0x0000008a8b03723e */ /* 0x008fc600000010ff */
[----:B------:R2:W-:Y:S04]  /*8f10*/  STS [R6], R2 ;  /* 0x0000000206007388 */ /* 0x0005e80000000800 */
        /* <DEDUP_REMOVED lines=11> */
[----:B------:R2:W-:Y:S04]  /*8fd0*/  STS [R7+0x4000], R2 ;  /* 0x0040000207007388 */ /* 0x0005e80000000800 */
[----:B------:R3:W-:Y:S01]  /*8fe0*/  STS [R7+0x4400], R3 ;  /* 0x0044000307007388 */ /* 0x0007e20000000800 */
        /* <DEDUP_REMOVED lines=71> */
[----:B------:R-:W-:Y:S04]  /*9460*/  STS [R9+0xc400], R4 ;  /* 0x00c4000409007388 */ /* 0x000fe80000000800 */
[----:B------:R3:W-:Y:S04]  /*9470*/  STS [R12+0xc000], R2 ;  /* 0x00c000020c007388 */ /* 0x0007e80000000800 */
[----:B------:R-:W4:Y:S01]  /*9480*/  LDL R7, [R1+0x5c] ;  /* 0x00005c0001077983 */ /* 0x000f220000100800 */
[----:B-1----:R-:W-:-:S02]  /*9490*/  F2FP.BF16.PACK_AB R0, R115, R114 ;  /* 0x000000727300723e */ /* 0x002fc400000010ff */
[----:B--2---:R-:W-:-:S03]  /*94a0*/  F2FP.BF16.PACK_AB R3, R191, R190 ;  /* 0x000000bebf03723e */ /* 0x004fc600000010ff */
[----:B------:R1:W-:Y:S04]  /*94b0*/  STS [R12+0xc400], R0 ;  /* 0x00c400000c007388 */ /* 0x0003e80000000800 */
[----:B------:R2:W-:Y:S01]  /*94c0*/  STS [R11+0xc000], R3 ;  /* 0x00c000030b007388 */ /* 0x0005e20000000800 */
[----:B---3--:R-:W-:Y:S01]  /*94d0*/  F2FP.BF16.PACK_AB R2, R119, R118 ;  /* 0x000000767702723e */ /* 0x008fe200000010ff */
[----:B------:R-:W-:Y:S02]  /*94e0*/  IMAD.MOV.U32 R4, RZ, RZ, 0x4 ;  /* 0x00000004ff047424 */ /* 0x000fe400078e00ff */
[----:B------:R-:W3:Y:S01]  /*94f0*/  LDL.LU R9, [R1+0x6c] ;  /* 0x00006c0001097983 */ /* 0x000ee20000300800 */
[----:B------:R-:W-:Y:S01]  /*9500*/  ISETP.NE.U32.AND P0, PT, RZ, c[0x0][0x508], PT ;  /* 0x00014200ff007a0c */ /* 0x000fe20003f05070 */
[----:B------:R-:W-:-:S02]  /*9510*/  IMAD.MOV.U32 R14, RZ, RZ, c[0x0][0x388] ;  /* 0x0000e200ff0e7624 */ /* 0x000fc400078e00ff */
[----:B------:R2:W-:Y:S01]  /*9520*/  STS [R11+0xc400], R2 ;  /* 0x00c400020b007388 */ /* 0x0005e20000000800 */
[----:B------:R-:W-:Y:S02]  /*9530*/  ISETP.NE.AND.EX P1, PT, RZ, c[0x0][0x50c], PT, P0 ;  /* 0x00014300ff007a0c */ /* 0x000fe40003f25300 */
[----:B-1----:R-:W-:Y:S02]  /*9540*/  F2FP.BF16.PACK_AB R0, R189, R188 ;  /* 0x000000bcbd00723e */ /* 0x002fe400000010ff */
[----:B--2---:R-:W-:-:S03]  /*9550*/  F2FP.BF16.PACK_AB R3, R123, R122 ;  /* 0x0000007a7b03723e */ /* 0x004fc600000010ff */
[----:B------:R1:W-:Y:S04]  /*9560*/  STS [R6+0xc000], R0 ;  /* 0x00c0000006007388 */ /* 0x0003e80000000800 */
[----:B------:R2:W-:Y:S01]  /*9570*/  STS [R6+0xc400], R3 ;  /* 0x00c4000306007388 */ /* 0x0005e20000000800 */
[----:B------:R-:W-:-:S05]  /*9580*/  F2FP.BF16.PACK_AB R2, R125, R124 ;  /* 0x0000007c7d02723e */ /* 0x000fca00000010ff */
[----:B------:R2:W-:Y:S01]  /*9590*/  STS [R5+0xc000], R2 ;  /* 0x00c0000205007388 */ /* 0x0005e20000000800 */
[----:B-1----:R-:W-:Y:S02]  /*95a0*/  F2FP.BF16.PACK_AB R0, R127, R126 ;  /* 0x0000007e7f00723e */ /* 0x002fe400000010ff */
[----:B--2---:R-:W-:-:S03]  /*95b0*/  F2FP.BF16.PACK_AB R3, R77, R76 ;  /* 0x0000004c4d03723e */ /* 0x004fc600000010ff */
[----:B------:R1:W-:Y:S01]  /*95c0*/  STS [R5+0xc400], R0 ;  /* 0x00c4000005007388 */ /* 0x0003e20000000800 */
[----:B------:R-:W-:-:S03]  /*95d0*/  F2FP.BF16.PACK_AB R6, R79, R78 ;  /* 0x0000004e4f06723e */ /* 0x000fc600000010ff */
[----:B------:R4:W-:Y:S04]  /*95e0*/  STS [R10+0xc000], R3 ;  /* 0x00c000030a007388 */ /* 0x0009e80000000800 */
[----:B------:R2:W-:Y:S04]  /*95f0*/  STS [R10+0xc400], R6 ;  /* 0x00c400060a007388 */ /* 0x0005e80000000800 */
[----:B------:R-:W-:Y:S01]  /*9600*/  BAR.SYNC.DEFER_BLOCKING 0x1, 0x100 ;  /* 0x0044000000007b1d */ /* 0x000fe20000010000 */
[----:B------:R-:W-:Y:S01]  /*9610*/  @P1 LEA R2, P0, R8, c[0x0][0x508], 0x2 ;  /* 0x0001420008021a11 */ /* 0x000fe200078010ff */
[----:B-1----:R-:W-:-:S02]  /*9620*/  IMAD.MOV.U32 R0, RZ, RZ, RZ ;  /* 0x000000ffff007224 */ /* 0x002fc400078e00ff */
[----:B------:R-:W-:-:S05]  /*9630*/  IMAD.WIDE R4, R8, R4, c[0x0][0x500] ;  /* 0x0001400008047625 */ /* 0x000fca00078e0204 */
[----:B------:R2:W5:Y:S01]  /*9640*/  @P2 LDG.E R0, [R4.64] ;  /* 0x0000000604002981 */ /* 0x000562000c1e1900 */
[----:B----4-:R-:W-:-:S05]  /*9650*/  @P1 LEA.HI.X R3, R8, c[0x0][0x50c], R7, 0x2, P0 ;  /* 0x0001430008031a11 */ /* 0x010fca00000f1407 */
[----:B------:R1:W5:Y:S01]  /*9660*/  @P1 LDG.E R14, [R2.64] ;  /* 0x00000006020e1981 */ /* 0x000362000c1e1900 */
[----:B---3--:R-:W-:-:S04]  /*9670*/  ISETP.NE.AND P0, PT, R9, RZ, PT ;  /* 0x000000ff0900720c */ /* 0x008fc80003f05270 */
[----:B-1----:R-:W-:Y:S01]  /*9680*/  SEL R3, R9, c[0x0][0x3d4], P0 ;  /* 0x0000f50009037a07 */ /* 0x002fe20000000000 */
[----:B------:R-:W-:Y:S05]  /*9690*/  @P1 BRA `(.L_x_39) ;  /* 0x0000004000001947 */ /* 0x000fea0003800000 */
[----:B--2---:R-:W-:Y:S05]  /*96a0*/  @!P2 BRA `(.L_x_39) ;  /* 0x000000300000a947 */ /* 0x004fea0003800000 */
[----:B------:R1:W2:Y:S04]  /*96b0*/  LDG.E R2, [R4.64] ;  /* 0x0000000604027981 */ /* 0x0002a8000c1e1900 */
[----:B-1----:R-:W2:Y:S02]  /*96c0*/  LDG.E R4, [R4.64+0x4] ;  /* 0x0000040604047981 */ /* 0x002ea4000c1e1900 */
[----:B--2--5:R-:W-:Y:S02]  /*96d0*/  IADD3 R14, -R2, R4, RZ ;  /* 0x00000004020e7210 */ /* 0x024fe40007ffe1ff */
.L_x_39:
[----:B--2---:R-:W2:Y:S04]  /*96e0*/  LDL R6, [R1+0x9c] ;  /* 0x00009c0001067983 */ /* 0x004ea80000100800 */
[----:B------:R-:W2:Y:S04]  /*96f0*/  LDL R132, [R1+0x4c] ;  /* 0x00004c0001847983 */ /* 0x000ea80000100800 */
[----:B------:R-:W3:Y:S04]  /*9700*/  LDL R21, [R1+0x58] ;  /* 0x0000580001157983 */ /* 0x000ee80000100800 */
[----:B------:R-:W4:Y:S04]  /*9710*/  LDL R22, [R1+0x90] ;  /* 0x0000900001167983 */ /* 0x000f280000100800 */
[----:B------:R-:W4:Y:S01]  /*9720*/  LDL R23, [R1+0x98] ;  /* 0x0000980001177983 */ /* 0x000f220000100800 */
[----:B------:R-:W-:Y:S01]  /*9730*/  IMAD.MOV.U32 R2, RZ, RZ, 0x368 ;  /* 0x00000368ff027424 */ /* 0x000fe200078e00ff */
[----:B------:R-:W-:-:S04]  /*9740*/  ISETP.GT.AND P2, PT, R3, 0x1, PT ;  /* 0x000000010300780c */ /* 0x000fc80003f44270 */
[----:B------:R-:W-:-:S04]  /*9750*/  SEL R2, R2, 0x328, P2 ;  /* 0x0000032802027807 */ /* 0x000fc80001000000 */
[----:B------:R1:W1:Y:S08]  /*9760*/  LDC.64 R4, c[0x0][R2+0x170] ;  /* 0x00005c0002047b82 */ /* 0x0002700000000a00 */
[----:B------:R1:W3:Y:S08]  /*9770*/  LDC.64 R12, c[0x0][R2+0x168] ;  /* 0x00005a00020c7b82 */ /* 0x0002f00000000a00 */
[----:B------:R1:W2:Y:S08]  /*9780*/  LDC.64 R16, c[0x0][R2+0x178] ;  /* 0x00005e0002107b82 */ /* 0x0002b00000000a00 */
[----:B------:R1:W2:Y:S01]  /*9790*/  LDC.64 R18, c[0x0][R2+0x160] ;  /* 0x0000580002127b82 */ /* 0x0002a20000000a00 */
[----:B------:R-:W-:-:S04]  /*97a0*/  ISETP.NE.U32.AND P0, PT, RZ, c[0x0][0x500], PT ;  /* 0x00014000ff007a0c */ /* 0x000fc80003f05070 */
[----:B------:R-:W-:-:S04]  /*97b0*/  ISETP.NE.AND.EX P0, PT, RZ, c[0x0][0x504], PT, P0 ;  /* 0x00014100ff007a0c */ /* 0x000fc80003f05300 */
[----:B------:R-:W-:Y:S02]  /*97c0*/  SEL R8, R8, RZ, !P0 ;  /* 0x000000ff08087207 */ /* 0x000fe40004000000 */
[----:B------:R-:W-:Y:S01]  /*97d0*/  SEL R3, R7, RZ, !P0 ;  /* 0x000000ff07037207 */ /* 0x000fe20004000000 */
[----:B-1----:R-:W-:-:S05]  /*97e0*/  IMAD.MOV.U32 R2, RZ, RZ, c[0x0][0x4e8] ;  /* 0x00013a00ff027624 */ /* 0x002fca00078e00ff */
[----:B------:R-:W-:Y:S01]  /*97f0*/  ISETP.NE.AND P3, PT, R2, 0x1, PT ;  /* 0x000000010200780c */ /* 0x000fe20003f65270 */
[----:B------:R-:W-:-:S04]  /*9800*/  IMAD R2, R5, R8, RZ ;  /* 0x0000000805027224 */ /* 0x000fc800078e02ff */
[C---:B------:R-:W-:Y:S02]  /*9810*/  IMAD R11, R4.reuse, R3, R2 ;  /* 0x00000003040b7224 */ /* 0x040fe400078e0202 */
[----:B------:R-:W-:Y:S01]  /*9820*/  IMAD.WIDE.U32 R4, R4, R8, RZ ;  /* 0x0000000804047225 */ /* 0x000fe200078e00ff */
[----:B------:R-:W1:Y:S03]  /*9830*/  S2R R24, SR_TID.X ;  /* 0x0000000000187919 */ /* 0x000e660000002100 */
[----:B--2---:R-:W-:-:S04]  /*9840*/  IMAD R9, R132, 0x80, R6 ;  /* 0x0000008084097824 */ /* 0x004fc800078e0206 */
[----:B------:R-:W-:-:S04]  /*9850*/  @P3 IMAD.HI.U32 R3, R9, c[0x0][0x4ec], RZ ;  /* 0x00013b0009033a27 */ /* 0x000fc800078e00ff */
[----:B---3--:R-:W-:-:S04]  /*9860*/  IMAD.WIDE.U32 R6, R12, R21, RZ ;  /* 0x000000150c067225 */ /* 0x008fc800078e00ff */
[----:B------:R-:W-:Y:S01]  /*9870*/  IMAD.MOV.U32 R2, RZ, RZ, R9 ;  /* 0x000000ffff027224 */ /* 0x000fe200078e0009 */
[----:B------:R-:W-:Y:S01]  /*9880*/  @P3 SHF.R.U32.HI R2, RZ, c[0x0][0x4f0], R3 ;  /* 0x00013c00ff023a19 */ /* 0x000fe20000011603 */
[----:B------:R-:W-:Y:S01]  /*9890*/  IMAD R10, R13, R21, RZ ;  /* 0x000000150d0a7224 */ /* 0x000fe200078e02ff */
[----:B----4-:R-:W-:Y:S02]  /*98a0*/  SEL R3, R22, RZ, P2 ;  /* 0x000000ff16037207 */ /* 0x010fe40001000000 */
[----:B-----5:R-:W-:Y:S01]  /*98b0*/  IADD3 R13, P1, P0, R4, R6, R0 ;  /* 0x00000006040d7210 */ /* 0x020fe2000783e000 */
[----:B------:R-:W-:Y:S01]  /*98c0*/  IMAD.IADD R6, R7, 0x1, R10 ;  /* 0x0000000107067824 */ /* 0x000fe200078e020a */
[----:B------:R-:W-:Y:S01]  /*98d0*/  SHF.R.S32.HI R10, RZ, 0x1f, R0 ;  /* 0x0000001fff0a7819 */ /* 0x000fe20000011400 */
[----:B------:R-:W-:Y:S02]  /*98e0*/  IMAD.IADD R12, R5, 0x1, R11 ;  /* 0x00000001050c7824 */ /* 0x000fe400078e020b */
[----:B------:R-:W-:-:S02]  /*98f0*/  IMAD.MOV R7, RZ, RZ, -R2 ;  /* 0x000000ffff077224 */ /* 0x000fc400078e0a02 */
[-C--:B------:R-:W-:Y:S02]  /*9900*/  IMAD R11, R17, R3.reuse, RZ ;  /* 0x00000003110b7224 */ /* 0x080fe400078e02ff */
[----:B------:R-:W-:Y:S01]  /*9910*/  IMAD.WIDE.U32 R4, R16, R3, RZ ;  /* 0x0000000310047225 */ /* 0x000fe200078e00ff */
[----:B------:R-:W-:-:S03]  /*9920*/  IADD3.X R12, R12, R6, R10, P1, P0 ;  /* 0x000000060c0c7210 */ /* 0x000fc60000fe040a */
[----:B------:R-:W-:Y:S01]  /*9930*/  IMAD R3, R7, c[0x0][0x4e8], R9 ;  /* 0x00013a0007037a24 */ /* 0x000fe200078e0209 */
[----:B------:R-:W-:Y:S01]  /*9940*/  IADD3 R4, P1, P0, R2, R13, R4 ;  /* 0x0000000d02047210 */ /* 0x000fe2000783e004 */
[----:B------:R-:W-:Y:S01]  /*9950*/  IMAD.IADD R11, R5, 0x1, R11 ;  /* 0x00000001050b7824 */ /* 0x000fe200078e020b */
[----:B------:R-:W-:Y:S01]  /*9960*/  SHF.R.S32.HI R5, RZ, 0x1f, R2 ;  /* 0x0000001fff057819 */ /* 0x000fe20000011402 */
[----:B------:R-:W-:Y:S01]  /*9970*/  IMAD R2, R19, R3, RZ ;  /* 0x0000000313027224 */ /* 0x000fe200078e02ff */
[----:B------:R-:W-:Y:S02]  /*9980*/  SHF.R.S32.HI R6, RZ, 0x1f, R3 ;  /* 0x0000001fff067819 */ /* 0x000fe40000011403 */
[----:B------:R-:W-:Y:S01]  /*9990*/  IADD3.X R5, R5, R12, R11, P1, P0 ;  /* 0x0000000c05057210 */ /* 0x000fe20000fe040b */
[----:B------:R-:W-:Y:S02]  /*99a0*/  IMAD.MOV.U32 R7, RZ, RZ, c[0x0][0x4a8] ;  /* 0x00012a00ff077624 */ /* 0x000fe400078e00ff */
[----:B------:R-:W-:-:S02]  /*99b0*/  IMAD R6, R18, R6, R2 ;  /* 0x0000000612067224 */ /* 0x000fc400078e0202 */
[----:B------:R-:W-:Y:S01]  /*99c0*/  IMAD.WIDE.U32 R2, R18, R3, R4 ;  /* 0x0000000312027225 */ /* 0x000fe200078e0004 */
[----:B------:R-:W-:-:S03]  /*99d0*/  SEL R4, R7, c[0x0][0x450], P2 ;  /* 0x0001140007047a07 */ /* 0x000fc60001000000 */
[----:B------:R-:W-:Y:S01]  /*99e0*/  IMAD.MOV.U32 R5, RZ, RZ, c[0x0][0x4ac] ;  /* 0x00012b00ff057624 */ /* 0x000fe200078e00ff */
[----:B-1----:R-:W-:Y:S01]  /*99f0*/  SHF.R.S32.HI R22, RZ, 0x1f, R24 ;  /* 0x0000001fff167819 */ /* 0x002fe20000011418 */
[----:B------:R-:W-:Y:S01]  /*9a00*/  IMAD.IADD R3, R3, 0x1, R6 ;  /* 0x0000000103037824 */ /* 0x000fe200078e0206 */
[----:B------:R-:W-:Y:S02]  /*9a10*/  LEA R4, P0, R2, R4, 0x2 ;  /* 0x0000000402047211 */ /* 0x000fe400078010ff */
[----:B------:R-:W-:Y:S02]  /*9a20*/  SEL R5, R5, c[0x0][0x454], P2 ;  /* 0x0001150005057a07 */ /* 0x000fe40001000000 */
[----:B------:R-:W-:Y:S02]  /*9a30*/  LEA.HI R22, R22, R24, RZ, 0x5 ;  /* 0x0000001816167211 */ /* 0x000fe400078f28ff */
[----:B------:R-:W-:Y:S02]  /*9a40*/  LEA.HI.X R2, R2, R5, R3, 0x2, P0 ;  /* 0x0000000502027211 */ /* 0x000fe400000f1403 */
[----:B------:R-:W-:Y:S01]  /*9a50*/  LOP3.LUT R22, R22, 0xffffffe0, RZ, 0xc0, !PT ;  /* 0xffffffe016167812 */ /* 0x000fe200078ec0ff */
[----:B------:R-:W-:Y:S04]  /*9a60*/  SHFL.IDX PT, R6, R4, RZ, 0x1c1f ;  /* 0x001c1fff04067589 */ /* 0x000fe800000e0000 */
[----:B------:R-:W1:Y:S01]  /*9a70*/  SHFL.IDX PT, R7, R2, RZ, 0x1c1f ;  /* 0x001c1fff02077589 */ /* 0x000e6200000e0000 */
[----:B------:R-:W-:-:S03]  /*9a80*/  IMAD.IADD R22, R24, 0x1, -R22 ;  /* 0x0000000118167824 */ /* 0x000fc600078e0a16 */
[----:B------:R-:W-:Y:S01]  /*9a90*/  SHFL.IDX PT, R4, R4, 0x1, 0x1c1f ;  /* 0x003c1f0004047f89 */ /* 0x000fe200000e0000 */
[----:B------:R-:W-:-:S03]  /*9aa0*/  IMAD R13, R14, c[0x0][0x4e8], RZ ;  /* 0x00013a000e0d7a24 */ /* 0x000fc600078e02ff */
[----:B------:R2:W3:Y:S01]  /*9ab0*/  SHFL.IDX PT, R5, R2, 0x1, 0x1c1f ;  /* 0x003c1f0002057f89 */ /* 0x0004e200000e0000 */
[----:B------:R-:W-:Y:S01]  /*9ac0*/  LOP3.LUT P0, RZ, R22, 0x3, RZ, 0xc0, !PT ;  /* 0x0000000316ff7812 */ /* 0x000fe2000780c0ff */
[----:B--2---:R-:W-:-:S05]  /*9ad0*/  IMAD R2, R132, 0x80, R23 ;  /* 0x0000008084027824 */ /* 0x004fca00078e0217 */
[C---:B------:R-:W-:Y:S02]  /*9ae0*/  IADD3 R3, R2.reuse, 0x8, RZ ;  /* 0x0000000802037810 */ /* 0x040fe40007ffe0ff */
[-C--:B------:R-:W-:Y:S02]  /*9af0*/  ISETP.GE.OR P1, PT, R2, R13.reuse, P0 ;  /* 0x0000000d0200720c */ /* 0x080fe40000726670 */
[----:B------:R-:W-:-:S11]  /*9b00*/  ISETP.GE.OR P0, PT, R3, R13, P0 ;  /* 0x0000000d0300720c */ /* 0x000fd60000706670 */
[----:B-1----:R1:W-:Y:S01]  /*9b10*/  @!P1 ST.E [R6.64], R20 ;  /* 0x0000001406009985 */ /* 0x0023e2000c101906 */
[----:B------:R-:W-:-:S03]  /*9b20*/  ISETP.GE.AND P1, PT, R3, R13, PT ;  /* 0x0000000d0300720c */ /* 0x000fc60003f26270 */
[----:B---3--:R1:W-:Y:S01]  /*9b30*/  @!P0 ST.E [R4.64], R15 ;  /* 0x0000000f04008985 */ /* 0x0083e2000c101906 */
[----:B------:R-:W-:Y:S02]  /*9b40*/  ISETP.GE.AND P0, PT, R2, R13, PT ;  /* 0x0000000d0200720c */ /* 0x000fe40003f06270 */
[----:B------:R-:W-:Y:S01]  /*9b50*/  P2R R130, PR, RZ, 0x2 ;  /* 0x00000002ff827803 */ /* 0x000fe20000000000 */
[----:B------:R-:W-:Y:S05]  /*9b60*/  @P2 BRA `(.L_x_40) ;  /* 0x00000b4000002947 */ /* 0x000fea0003800000 */
[----:B------:R-:W2:Y:S01]  /*9b70*/  S2R R23, SR_TID.X ;  /* 0x0000000000177919 */ /* 0x000ea20000002100 */
[----:B------:R-:W-:Y:S01]  /*9b80*/  IMAD R10, R10, c[0x0][0x3a0], RZ ;  /* 0x0000e8000a0a7a24 */ /* 0x000fe200078e02ff */
[----:B-1----:R-:W-:Y:S01]  /*9b90*/  SHF.R.S32.HI R5, RZ, 0x1f, R8 ;  /* 0x0000001fff057819 */ /* 0x002fe20000011408 */
[C---:B------:R-:W-:Y:S01]  /*9ba0*/  IMAD.WIDE.U32 R2, R0.reuse, c[0x0][0x3a0], RZ ;  /* 0x0000e80000027a25 */ /* 0x040fe200078e00ff */
[----:B------:R1:W3:Y:S03]  /*9bb0*/  LDS.128 R28, [R248+0x80] ;  /* 0x00008000f81c7984 */ /* 0x0002e60000000c00 */
[----:B------:R-:W-:Y:S01]  /*9bc0*/  IMAD R0, R0, c[0x0][0x3a4], R10 ;  /* 0x0000e90000007a24 */ /* 0x000fe200078e020a */
[----:B------:R1:W4:Y:S01]  /*9bd0*/  LDS.128 R44, [R248+0x1080] ;  /* 0x00108000f82c7984 */ /* 0x0003220000000c00 */
[----:B------:R-:W-:-:S02]  /*9be0*/  IMAD R5, R5, c[0x0][0x3f0], RZ ;  /* 0x0000fc0005057a24 */ /* 0x000fc400078e02ff */
[----:B------:R-:W-:Y:S01]  /*9bf0*/  IMAD.IADD R3, R3, 0x1, R0 ;  /* 0x0000000103037824 */ /* 0x000fe200078e0200 */
[----:B------:R1:W1:Y:S01]  /*9c00*/  LDS.128 R60, [R248+0x2080] ;  /* 0x00208000f83c7984 */ /* 0x0002620000000c00 */
[C---:B------:R-:W-:Y:S02]  /*9c10*/  IMAD R7, R8.reuse, c[0x0][0x3f4], R5 ;  /* 0x0000fd0008077a24 */ /* 0x040fe400078e0205 */
[C---:B------:R-:W-:Y:S01]  /*9c20*/  IMAD.WIDE.U32 R2, R21.reuse, c[0x0][0x3e8], R2 ;  /* 0x0000fa0015027a25 */ /* 0x040fe200078e0002 */
[----:B------:R1:W1:Y:S03]  /*9c30*/  LDS.128 R72, [R248+0x3080] ;  /* 0x00308000f8487984 */ /* 0x0002660000000c00 */
[----:B------:R-:W-:Y:S01]  /*9c40*/  IMAD R3, R21, c[0x0][0x3ec], R3 ;  /* 0x0000fb0015037a24 */ /* 0x000fe200078e0203 */
[----:B------:R1:W1:Y:S03]  /*9c50*/  LDS.128 R24, [R248+0x4080] ;  /* 0x00408000f8187984 */ /* 0x0002660000000c00 */
[----:B------:R-:W-:Y:S01]  /*9c60*/  IMAD.WIDE.U32 R2, R8, c[0x0][0x3f0], R2 ;  /* 0x0000fc0008027a25 */ /* 0x000fe200078e0002 */
[--C-:B--2---:R-:W-:Y:S01]  /*9c70*/  SHF.R.S32.HI R22, RZ, 0x1f, R23.reuse ;  /* 0x0000001fff167819 */ /* 0x104fe20000011417 */
[----:B------:R2:W1:Y:S01]  /*9c80*/  LDS.128 R40, [R248+0x5080] ;  /* 0x00508000f8287984 */ /* 0x0004620000000c00 */
[----:B------:R-:W-:-:S02]  /*9c90*/  SHF.R.S32.HI R133, RZ, 0x1f, R23 ;  /* 0x0000001fff857819 */ /* 0x000fc40000011417 */
[-C--:B------:R-:W-:Y:S01]  /*9ca0*/  LEA.HI R22, R22, R23.reuse, RZ, 0x3 ;  /* 0x0000001716167211 */ /* 0x080fe200078f18ff */
[----:B------:R2:W1:Y:S01]  /*9cb0*/  LDS.128 R56, [R248+0x6080] ;  /* 0x00608000f8387984 */ /* 0x0004620000000c00 */
[-C--:B------:R-:W-:Y:S02]  /*9cc0*/  LEA.HI R133, R133, R23.reuse, RZ, 0x3 ;  /* 0x0000001785857211 */ /* 0x080fe400078f18ff */
[----:B------:R-:W-:Y:S01]  /*9cd0*/  LOP3.LUT R22, R22, 0xfffffff8, RZ, 0xc0, !PT ;  /* 0xfffffff816167812 */ /* 0x000fe200078ec0ff */
[----:B------:R2:W1:Y:S01]  /*9ce0*/  LDS.128 R68, [R248+0x7080] ;  /* 0x00708000f8447984 */ /* 0x0004620000000c00 */
[----:B------:R-:W-:Y:S02]  /*9cf0*/  SHF.R.S32.HI R133, RZ, 0x3, R133 ;  /* 0x00000003ff857819 */ /* 0x000fe40000011485 */
[----:B------:R-:W-:Y:S01]  /*9d00*/  IADD3 R22, -R22, R23, RZ ;  /* 0x0000001716167210 */ /* 0x000fe20007ffe1ff */
[----:B------:R2:W1:Y:S01]  /*9d10*/  LDS.128 R36, [R248+0x9080] ;  /* 0x00908000f8247984 */ /* 0x0004620000000c00 */
[----:B------:R-:W-:-:S02]  /*9d20*/  IADD3 R3, R3, R7, RZ ;  /* 0x0000000703037210 */ /* 0x000fc40007ffe0ff */
[-C--:B------:R-:W-:Y:S01]  /*9d30*/  LEA R4, R22, R133.reuse, 0x5 ;  /* 0x0000008516047211 */ /* 0x080fe200078e28ff */
[----:B------:R2:W1:Y:S01]  /*9d40*/  LDS.128 R52, [R248+0xa080] ;  /* 0x00a08000f8347984 */ /* 0x0004620000000c00 */
[C---:B------:R-:W-:Y:S02]  /*9d50*/  LEA R11, R132.reuse, R133, 0x7 ;  /* 0x00000085840b7211 */ /* 0x040fe400078e38ff */
[----:B------:R-:W-:Y:S01]  /*9d60*/  LEA R4, R132, R4, 0x7 ;  /* 0x0000000484047211 */ /* 0x000fe200078e38ff */
[----:B------:R2:W1:Y:S04]  /*9d70*/  LDS.128 R20, [R248+0x8080] ;  /* 0x00808000f8147984 */ /* 0x0004680000000c00 */
[----:B------:R-:W-:Y:S01]  /*9d80*/  @P3 IMAD.HI.U32 R6, R4, c[0x0][0x4ec], RZ ;  /* 0x00013b0004063a27 */ /* 0x000fe200078e00ff */
[----:B------:R2:W1:Y:S03]  /*9d90*/  LDS.128 R64, [R248+0xb080] ;  /* 0x00b08000f8407984 */ /* 0x0004660000000c00 */
[----:B------:R-:W-:Y:S01]  /*9da0*/  IMAD.MOV.U32 R0, RZ, RZ, R4 ;  /* 0x000000ffff007224 */ /* 0x000fe200078e0004 */
[----:B------:R2:W1:Y:S01]  /*9db0*/  LDS.128 R16, [R248+0xc080] ;  /* 0x00c08000f8107984 */ /* 0x0004620000000c00 */
[----:B------:R-:W-:-:S03]  /*9dc0*/  @P3 SHF.R.U32.HI R0, RZ, c[0x0][0x4f0], R6 ;  /* 0x00013c00ff003a19 */ /* 0x000fc60000011606 */
[----:B------:R2:W1:Y:S01]  /*9dd0*/  LDS.128 R32, [R248+0xd080] ;  /* 0x00d08000f8207984 */ /* 0x0004620000000c00 */
[----:B------:R-:W-:Y:S01]  /*9de0*/  SHF.R.S32.HI R6, RZ, 0x1f, R0 ;  /* 0x0000001fff067819 */ /* 0x000fe20000011400 */
[C---:B------:R-:W-:Y:S01]  /*9df0*/  IMAD.WIDE.U32 R2, R0.reuse, c[0x0][0x3e0], R2 ;  /* 0x0000f80000027a25 */ /* 0x040fe200078e0002 */
[----:B------:R-:W-:Y:S01]  /*9e00*/  IADD3 R5, -R0, RZ, RZ ;  /* 0x000000ff00057210 */ /* 0x000fe20007ffe1ff */
[----:B------:R2:W1:Y:S02]  /*9e10*/  LDS.128 R48, [R248+0xe080] ;  /* 0x00e08000f8307984 */ /* 0x0004640000000c00 */
[----:B------:R-:W-:Y:S02]  /*9e20*/  IMAD R6, R6, c[0x0][0x3e0], RZ ;  /* 0x0000f80006067a24 */ /* 0x000fe400078e02ff */
[----:B------:R2:W1:Y:S01]  /*9e30*/  LDS.128 R76, [R248+0xf080] ;  /* 0x00f08000f84c7984 */ /* 0x0004620000000c00 */
[----:B------:R-:W-:Y:S02]  /*9e40*/  IMAD R4, R5, c[0x0][0x4e8], R4 ;  /* 0x00013a0005047a24 */ /* 0x000fe400078e0204 */
[----:B------:R-:W-:-:S03]  /*9e50*/  IMAD R5, R0, c[0x0][0x3e4], R6 ;  /* 0x0000f90000057a24 */ /* 0x000fc600078e0206 */
[----:B------:R-:W-:Y:S01]  /*9e60*/  SHF.R.S32.HI R0, RZ, 0x1f, R4 ;  /* 0x0000001fff007819 */ /* 0x000fe20000011404 */
[----:B------:R-:W-:-:S04]  /*9e70*/  IMAD.IADD R3, R3, 0x1, R5 ;  /* 0x0000000103037824 */ /* 0x000fc800078e0205 */
[----:B------:R-:W-:Y:S02]  /*9e80*/  IMAD R0, R0, c[0x0][0x3d8], RZ ;  /* 0x0000f60000007a24 */ /* 0x000fe400078e02ff */
[----:B------:R-:W-:-:S04]  /*9e90*/  IMAD.WIDE.U32 R2, R4, c[0x0][0x3d8], R2 ;  /* 0x0000f60004027a25 */ /* 0x000fc800078e0002 */
[----:B------:R-:W-:Y:S01]  /*9ea0*/  IMAD R0, R4, c[0x0][0x3dc], R0 ;  /* 0x0000f70004007a24 */ /* 0x000fe200078e0200 */
[----:B------:R-:W-:-:S04]  /*9eb0*/  LEA R14, P0, R2, c[0x0][0x380], 0x1 ;  /* 0x0000e000020e7a11 */ /* 0x000fc800078008ff */
[----:B------:R-:W-:-:S04]  /*9ec0*/  IADD3 R0, R3, R0, RZ ;  /* 0x0000000003007210 */ /* 0x000fc80007ffe0ff */
[----:B------:R-:W-:Y:S01]  /*9ed0*/  LEA.HI.X R12, R2, c[0x0][0x384], R0, 0x1, P0 ;  /* 0x0000e100020c7a11 */ /* 0x000fe200000f0c00 */
[----:B------:R-:W-:Y:S05]  /*9ee0*/  BRA.DIV ~URZ, `(.L_x_41) ;  /* 0x000040127f007947 */ /* 0x000fea000b800000 */
[----:B--234-:R2:W3:Y:S02]  /*9ef0*/  SHFL.IDX PT, R10, R12, RZ, 0x181f ;  /* 0x00181fff0c0a7589 */ /* 0x01c4e400000e0000 */
.L_x_98:
[----:B------:R-:W-:Y:S05]  /*9f00*/  BRA.DIV ~URZ, `(.L_x_42) ;  /* 0x000040627f007947 */ /* 0x000fea000b800000 */
[----:B------:R4:W2:Y:S02]  /*9f10*/  SHFL.IDX PT, R0, R14, RZ, 0x181f ;  /* 0x00181fff0e007589 */ /* 0x0008a400000e0000 */
.L_x_99:
[----:B------:R-:W-:Y:S01]  /*9f20*/  ISETP.GE.AND P0, PT, R11, R13, PT ;  /* 0x0000000d0b00720c */ /* 0x000fe20003f06270 */
[----:B------:R-:W-:-:S12]  /*9f30*/  BSSY B0, `(.L_x_43) ;  /* 0x0000019000007945 */ /* 0x000fd80003800000 */
[----:B------:R-:W-:Y:S05]  /*9f40*/  @P0 BRA `(.L_x_44) ;  /* 0x0000017000000947 */ /* 0x000fea0003800000 */
[----:B------:R-:W5:Y:S04]  /*9f50*/  LDL.64 R2, [R1+0x28] ;  /* 0x0000280001027983 */ /* 0x000f680000100a00 */
[----:B----4-:R-:W4:Y:S04]  /*9f60*/  LDL R83, [R1+0x30] ;  /* 0x0000300001537983 */ /* 0x010f280000100800 */
[----:B---3--:R-:W3:Y:S04]  /*9f70*/  LDL R81, [R1+0x34] ;  /* 0x0000340001517983 */ /* 0x008ee80000100800 */
[----:B--2---:R-:W2:Y:S04]  /*9f80*/  LDL R15, [R1+0x38] ;  /* 0x00003800010f7983 */ /* 0x004ea80000100800 */
[----:B------:R-:W2:Y:S04]  /*9f90*/  LDL R84, [R1+0x68] ;  /* 0x0000680001547983 */ /* 0x000ea80000100800 */
[----:B------:R-:W2:Y:S04]  /*9fa0*/  LDL R82, [R1+0x64] ;  /* 0x0000640001527983 */ /* 0x000ea80000100800 */
[----:B------:R-:W2:Y:S01]  /*9fb0*/  LDL R80, [R1+0x60] ;  /* 0x0000600001507983 */ /* 0x000ea20000100800 */
[----:B-----5:R-:W-:-:S02]  /*9fc0*/  ISETP.GE.AND P3, PT, R2, c[0x0][0x3c8], PT ;  /* 0x0000f20002007a0c */ /* 0x020fc40003f66270 */
[----:B----4-:R-:W-:Y:S02]  /*9fd0*/  ISETP.GE.AND P2, PT, R83, c[0x0][0x3c8], PT ;  /* 0x0000f20053007a0c */ /* 0x010fe40003f46270 */
[----:B---3--:R-:W-:Y:S02]  /*9fe0*/  ISETP.GE.AND P1, PT, R81, c[0x0][0x3c8], PT ;  /* 0x0000f20051007a0c */ /* 0x008fe40003f26270 */
[----:B--2---:R-:W-:-:S07]  /*9ff0*/  ISETP.GE.AND P0, PT, R15, c[0x0][0x3c8], PT ;  /* 0x0000f2000f007a0c */ /* 0x004fce0003f06270 */
[CC--:B------:R-:W-:Y:S02]  /*a000*/  @!P3 LEA R8, P4, R2.reuse, R0.reuse, 0x1 ;  /* 0x000000000208b211 */ /* 0x0c0fe400078808ff */
[----:B------:R-:W-:Y:S02]  /*a010*/  @!P2 LEA R6, P6, R83, R0, 0x1 ;  /* 0x000000005306a211 */ /* 0x000fe400078c08ff */
[----:B------:R-:W-:Y:S02]  /*a020*/  @!P3 LEA.HI.X R9, R2, R10, R3, 0x1, P4 ;  /* 0x0000000a0209b211 */ /* 0x000fe400020f0c03 */
[----:B------:R-:W-:Y:S02]  /*a030*/  @!P1 LEA R4, P5, R81, R0, 0x1 ;  /* 0x0000000051049211 */ /* 0x000fe400078a08ff */
[----:B------:R-:W-:Y:S02]  /*a040*/  @!P2 LEA.HI.X R7, R83, R10, R84, 0x1, P6 ;  /* 0x0000000a5307a211 */ /* 0x000fe400030f0c54 */
[----:B------:R-:W-:-:S02]  /*a050*/  @!P0 LEA R2, P4, R15, R0, 0x1 ;  /* 0x000000000f028211 */ /* 0x000fc400078808ff */
[-C--:B------:R-:W-:Y:S02]  /*a060*/  @!P1 LEA.HI.X R5, R81, R10.reuse, R82, 0x1, P5 ;  /* 0x0000000a51059211 */ /* 0x080fe400028f0c52 */
[----:B------:R-:W-:Y:S01]  /*a070*/  @!P0 LEA.HI.X R3, R15, R10, R80, 0x1, P4 ;  /* 0x0000000a0f038211 */ /* 0x000fe200020f0c50 */
[----:B------:R2:W-:Y:S04]  /*a080*/  @!P3 ST.E.128 [R8.64], R28 ;  /* 0x0000001c0800b985 */ /* 0x0005e8000c101d06 */
[----:B-1----:R2:W-:Y:S04]  /*a090*/  @!P2 ST.E.128 [R6.64], R24 ;  /* 0x000000180600a985 */ /* 0x0025e8000c101d06 */
[----:B------:R2:W-:Y:S04]  /*a0a0*/  @!P1 ST.E.128 [R4.64], R20 ;  /* 0x0000001404009985 */ /* 0x0005e8000c101d06 */
[----:B------:R2:W-:Y:S02]  /*a0b0*/  @!P0 ST.E.128 [R2.64], R16 ;  /* 0x0000001002008985 */ /* 0x0005e4000c101d06 */
.L_x_44:
[----:B------:R-:W-:Y:S05]  /*a0c0*/  BSYNC B0 ;  /* 0x0000000000007941 */ /* 0x000fea0003800000 */
.L_x_43:
[----:B------:R-:W-:Y:S05]  /*a0d0*/  BRA.DIV ~URZ, `(.L_x_45) ;  /* 0x00003ef27f007947 */ /* 0x000fea000b800000 */
[----:B---3--:R3:W4:Y:S04]  /*a0e0*/  SHFL.IDX PT, R10, R12, 0x1, 0x181f ;  /* 0x00381f000c0a7f89 */ /* 0x00872800000e0000 */
[----:B--2---:R3:W2:Y:S02]  /*a0f0*/  SHFL.IDX PT, R0, R14, 0x1, 0x181f ;  /* 0x00381f000e007f89 */ /* 0x0046a400000e0000 */
.L_x_100:
[----:B------:R-:W-:Y:S01]  /*a100*/  IADD3 R2, R11, 0x20, RZ ;  /* 0x000000200b027810 */ /* 0x000fe20007ffe0ff */
[----:B------:R-:W-:Y:S03]  /*a110*/  BSSY B0, `(.L_x_46) ;  /* 0x000001a000007945 */ /* 0x000fe60003800000 */
[----:B------:R-:W-:-:S13]  /*a120*/  ISETP.GE.AND P0, PT, R2, R13, PT ;  /* 0x0000000d0200720c */ /* 0x000fda0003f06270 */
[----:B------:R-:W-:Y:S05]  /*a130*/  @P0 BRA `(.L_x_47) ;  /* 0x0000017000000947 */ /* 0x000fea0003800000 */
[----:B-1----:R-:W5:Y:S04]  /*a140*/  LDL.64 R22, [R1+0x28] ;  /* 0x0000280001167983 */ /* 0x002f680000100a00 */
[----:B---3--:R-:W3:Y:S04]  /*a150*/  LDL R19, [R1+0x30] ;  /* 0x0000300001137983 */ /* 0x008ee80000100800 */
[----:B----4-:R-:W4:Y:S04]  /*a160*/  LDL R17, [R1+0x34] ;  /* 0x0000340001117983 */ /* 0x010f280000100800 */
[----:B--2---:R-:W2:Y:S04]  /*a170*/  LDL R15, [R1+0x38] ;  /* 0x00003800010f7983 */ /* 0x004ea80000100800 */
[----:B------:R-:W2:Y:S04]  /*a180*/  LDL R20, [R1+0x68] ;  /* 0x0000680001147983 */ /* 0x000ea80000100800 */
[----:B------:R-:W2:Y:S04]  /*a190*/  LDL R18, [R1+0x64] ;  /* 0x0000640001127983 */ /* 0x000ea80000100800 */
[----:B------:R-:W2:Y:S01]  /*a1a0*/  LDL R16, [R1+0x60] ;  /* 0x0000600001107983 */ /* 0x000ea20000100800 */
[----:B-----5:R-:W-:-:S02]  /*a1b0*/  ISETP.GE.AND P3, PT, R22, c[0x0][0x3c8], PT ;  /* 0x0000f20016007a0c */ /* 0x020fc40003f66270 */
[----:B---3--:R-:W-:Y:S02]  /*a1c0*/  ISETP.GE.AND P2, PT, R19, c[0x0][0x3c8], PT ;  /* 0x0000f20013007a0c */ /* 0x008fe40003f46270 */
[----:B----4-:R-:W-:Y:S02]  /*a1d0*/  ISETP.GE.AND P1, PT, R17, c[0x0][0x3c8], PT ;  /* 0x0000f20011007a0c */ /* 0x010fe40003f26270 */
        /* <DEDUP_REMOVED lines=10> */
[----:B------:R1:W-:Y:S04]  /*a280*/  @!P2 ST.E.128 [R6.64], R40 ;  /* 0x000000280600a985 */ /* 0x0003e8000c101d06 */
[----:B------:R1:W-:Y:S04]  /*a290*/  @!P1 ST.E.128 [R4.64], R36 ;  /* 0x0000002404009985 */ /* 0x0003e8000c101d06 */
[----:B------:R1:W-:Y:S02]  /*a2a0*/  @!P0 ST.E.128 [R2.64], R32 ;  /* 0x0000002002008985 */ /* 0x0003e4000c101d06 */
.L_x_47:
[----:B------:R-:W-:Y:S05]  /*a2b0*/  BSYNC B0 ;  /* 0x0000000000007941 */ /* 0x000fea0003800000 */
.L_x_46:
[----:B------:R-:W-:Y:S05]  /*a2c0*/  BRA.DIV ~URZ, `(.L_x_48) ;  /* 0x00003dc27f007947 */ /* 0x000fea000b800000 */
[----:B----4-:R4:W3:Y:S02]  /*a2d0*/  SHFL.IDX PT, R10, R12, 0x2, 0x181f ;  /* 0x00581f000c0a7f89 */ /* 0x0108e400000e0000 */
.L_x_101:
[----:B------:R-:W-:Y:S05]  /*a2e0*/  BRA.DIV ~URZ, `(.L_x_49) ;  /* 0x00003e127f007947 */ /* 0x000fea000b800000 */
[----:B--2---:R2:W4:Y:S02]  /*a2f0*/  SHFL.IDX PT, R0, R14, 0x2, 0x181f ;  /* 0x00581f000e007f89 */ /* 0x00452400000e0000 */
.L_x_102:
[----:B-1----:R-:W-:Y:S01]  /*a300*/  IADD3 R2, R11, 0x40, RZ ;  /* 0x000000400b027810 */ /* 0x002fe20007ffe0ff */
[----:B------:R-:W-:Y:S03]  /*a310*/  BSSY B0, `(.L_x_50) ;  /* 0x000001a000007945 */ /* 0x000fe60003800000 */
[----:B------:R-:W-:-:S13]  /*a320*/  ISETP.GE.AND P0, PT, R2, R13, PT ;  /* 0x0000000d0200720c */ /* 0x000fda0003f06270 */
[----:B------:R-:W-:Y:S05]  /*a330*/  @P0 BRA `(.L_x_51) ;  /* 0x0000017000000947 */ /* 0x000fea0003800000 */
[----:B------:R-:W5:Y:S04]  /*a340*/  LDL.64 R22, [R1+0x28] ;  /* 0x0000280001167983 */ /* 0x000f680000100a00 */
[----:B--2---:R-:W2:Y:S04]  /*a350*/  LDL R19, [R1+0x30] ;  /* 0x0000300001137983 */ /* 0x004ea80000100800 */
[----:B----4-:R-:W4:Y:S04]  /*a360*/  LDL R17, [R1+0x34] ;  /* 0x0000340001117983 */ /* 0x010f280000100800 */
[----:B---3--:R-:W3:Y:S04]  /*a370*/  LDL R15, [R1+0x38] ;  /* 0x00003800010f7983 */ /* 0x008ee80000100800 */
[----:B------:R-:W3:Y:S04]  /*a380*/  LDL R20, [R1+0x68] ;  /* 0x0000680001147983 */ /* 0x000ee80000100800 */
[----:B------:R-:W3:Y:S04]  /*a390*/  LDL R18, [R1+0x64] ;  /* 0x0000640001127983 */ /* 0x000ee80000100800 */
[----:B------:R-:W3:Y:S01]  /*a3a0*/  LDL R16, [R1+0x60] ;  /* 0x0000600001107983 */ /* 0x000ee20000100800 */
[----:B-----5:R-:W-:-:S02]  /*a3b0*/  ISETP.GE.AND P3, PT, R22, c[0x0][0x3c8], PT ;  /* 0x0000f20016007a0c */ /* 0x020fc40003f66270 */
[----:B--2---:R-:W-:Y:S02]  /*a3c0*/  ISETP.GE.AND P2, PT, R19, c[0x0][0x3c8], PT ;  /* 0x0000f20013007a0c */ /* 0x004fe40003f46270 */
[----:B----4-:R-:W-:Y:S02]  /*a3d0*/  ISETP.GE.AND P1, PT, R17, c[0x0][0x3c8], PT ;  /* 0x0000f20011007a0c */ /* 0x010fe40003f26270 */
[----:B---3--:R-:W-:-:S07]  /*a3e0*/  ISETP.GE.AND P0, PT, R15, c[0x0][0x3c8], PT ;  /* 0x0000f2000f007a0c */ /* 0x008fce0003f06270 */
        /* <DEDUP_REMOVED lines=12> */
.L_x_51:
[----:B------:R-:W-:Y:S05]  /*a4b0*/  BSYNC B0 ;  /* 0x0000000000007941 */ /* 0x000fea0003800000 */
.L_x_50:
[----:B------:R-:W-:Y:S05]  /*a4c0*/  BRA.DIV ~URZ, `(.L_x_52) ;  /* 0x00003c927f007947 */ /* 0x000fea000b800000 */
[----:B-1----:R1:W2:Y:S04]  /*a4d0*/  SHFL.IDX PT, R8, R12, 0x3, 0x181f ;  /* 0x00781f000c087f89 */ /* 0x0022a800000e0000 */
[----:B----4-:R1:W4:Y:S02]  /*a4e0*/  SHFL.IDX PT, R0, R14, 0x3, 0x181f ;  /* 0x00781f000e007f89 */ /* 0x01032400000e0000 */
.L_x_103:
[----:B------:R-:W-:-:S04]  /*a4f0*/  IADD3 R2, R11, 0x60, RZ ;  /* 0x000000600b027810 */ /* 0x000fc80007ffe0ff */
[----:B------:R-:W-:-:S13]  /*a500*/  ISETP.GE.AND P0, PT, R2, R13, PT ;  /* 0x0000000d0200720c */ /* 0x000fda0003f06270 */
[----:B------:R-:W-:Y:S05]  /*a510*/  @P0 BRA `(.L_x_53) ;  /* 0x0000284000000947 */ /* 0x000fea0003800000 */
[----:B------:R-:W5:Y:S04]  /*a520*/  LDL.64 R16, [R1+0x28] ;  /* 0x0000280001107983 */ /* 0x000f680000100a00 */
[----:B-123--:R-:W2:Y:S04]  /*a530*/  LDL R14, [R1+0x30] ;  /* 0x00003000010e7983 */ /* 0x00eea80000100800 */
[----:B------:R-:W3:Y:S04]  /*a540*/  LDL R10, [R1+0x34] ;  /* 0x00003400010a7983 */ /* 0x000ee80000100800 */
[----:B----4-:R-:W4:Y:S04]  /*a550*/  LDL R15, [R1+0x68] ;  /* 0x00006800010f7983 */ /* 0x010f280000100800 */
[----:B------:R-:W4:Y:S04]  /*a560*/  LDL R12, [R1+0x64] ;  /* 0x00006400010c7983 */ /* 0x000f280000100800 */
[----:B------:R-:W4:Y:S01]  /*a570*/  LDL R9, [R1+0x38] ;  /* 0x0000380001097983 */ /* 0x000f220000100800 */
[----:B-----5:R-:W-:-:S02]  /*a580*/  ISETP.GE.AND P2, PT, R16, c[0x0][0x3c8], PT ;  /* 0x0000f20010007a0c */ /* 0x020fc40003f46270 */
[----:B--2---:R-:W-:Y:S02]  /*a590*/  ISETP.GE.AND P1, PT, R14, c[0x0][0x3c8], PT ;  /* 0x0000f2000e007a0c */ /* 0x004fe40003f26270 */
[----:B---3--:R-:W-:-:S09]  /*a5a0*/  ISETP.GE.AND P0, PT, R10, c[0x0][0x3c8], PT ;  /* 0x0000f2000a007a0c */ /* 0x008fd20003f06270 */
[-C--:B------:R-:W-:Y:S02]  /*a5b0*/  @!P2 LEA R6, P5, R16, R0.reuse, 0x1 ;  /* 0x000000001006a211 */ /* 0x080fe400078a08ff */
[----:B------:R-:W-:Y:S02]  /*a5c0*/  @!P1 LEA R4, P4, R14, R0, 0x1 ;  /* 0x000000000e049211 */ /* 0x000fe400078808ff */
[----:B------:R-:W-:Y:S02]  /*a5d0*/  @!P2 LEA.HI.X R7, R16, R8, R17, 0x1, P5 ;  /* 0x000000081007a211 */ /* 0x000fe400028f0c11 */
[----:B------:R-:W-:Y:S02]  /*a5e0*/  @!P0 LEA R2, P3, R10, R0, 0x1 ;  /* 0x000000000a028211 */ /* 0x000fe400078608ff */
[-C--:B----4-:R-:W-:Y:S02]  /*a5f0*/  @!P1 LEA.HI.X R5, R14, R8.reuse, R15, 0x1, P4 ;  /* 0x000000080e059211 */ /* 0x090fe400020f0c0f */
[----:B------:R-:W-:Y:S01]  /*a600*/  @!P0 LEA.HI.X R3, R10, R8, R12, 0x1, P3 ;  /* 0x000000080a038211 */ /* 0x000fe200018f0c0c */
[----:B------:R1:W-:Y:S04]  /*a610*/  @!P2 ST.E.128 [R6.64], R72 ;  /* 0x000000480600a985 */ /* 0x0003e8000c101d06 */
[----:B------:R1:W-:Y:S04]  /*a620*/  @!P1 ST.E.128 [R4.64], R68 ;  /* 0x0000004404009985 */ /* 0x0003e8000c101d06 */
[----:B------:R1:W-:Y:S01]  /*a630*/  @!P0 ST.E.128 [R2.64], R64 ;  /* 0x0000004002008985 */ /* 0x0003e2000c101d06 */
[----:B------:R-:W-:-:S13]  /*a640*/  ISETP.GE.AND P0, PT, R9, c[0x0][0x3c8], PT ;  /* 0x0000f20009007a0c */ /* 0x000fda0003f06270 */
[----:B------:R-:W-:Y:S05]  /*a650*/  @P0 BRA `(.L_x_53) ;  /* 0x0000270000000947 */ /* 0x000fea0003800000 */
[----:B------:R-:W2:Y:S01]  /*a660*/  LDL R10, [R1+0x60] ;  /* 0x00006000010a7983 */ /* 0x000ea20000100800 */
[----:B-1----:R-:W-:-:S04]  /*a670*/  LEA R2, P0, R9, R0, 0x1 ;  /* 0x0000000009027211 */ /* 0x002fc800078008ff */
[----:B--2---:R-:W-:-:S05]  /*a680*/  LEA.HI.X R3, R9, R8, R10, 0x1, P0 ;  /* 0x0000000809037211 */ /* 0x004fca00000f0c0a */
[----:B------:R1:W-:Y:S01]  /*a690*/  ST.E.128 [R2.64], R76 ;  /* 0x0000004c02007985 */ /* 0x0003e2000c101d06 */
[----:B------:R-:W-:Y:S05]  /*a6a0*/  BRA `(.L_x_53) ;  /* 0x000026b000007947 */ /* 0x000fea0003800000 */
.L_x_40:
[----:B-1----:R-:W2:Y:S04]  /*a6b0*/  LDL.LU R4, [R1+0x58] ;  /* 0x0000580001047983 */ /* 0x002ea80000300800 */
[----:B------:R-:W3:Y:S01]  /*a6c0*/  LDL.LU R6, [R1+0x90] ;  /* 0x0000900001067983 */ /* 0x000ee20000300800 */
[----:B------:R-:W-:Y:S02]  /*a6d0*/  IMAD R10, R10, c[0x0][0x408], RZ ;  /* 0x000102000a0a7a24 */ /* 0x000fe400078e02ff */
[----:B------:R-:W-:-:S04]  /*a6e0*/  IMAD.WIDE.U32 R2, R0, c[0x0][0x408], RZ ;  /* 0x0001020000027a25 */ /* 0x000fc800078e00ff */
[----:B------:R-:W-:Y:S02]  /*a6f0*/  IMAD R0, R0, c[0x0][0x40c], R10 ;  /* 0x0001030000007a24 */ /* 0x000fe400078e020a */
[----:B------:R-:W-:-:S03]  /*a700*/  @P3 IMAD.HI.U32 R5, R9, c[0x0][0x4ec], RZ ;  /* 0x00013b0009053a27 */ /* 0x000fc600078e00ff */
[----:B------:R-:W-:Y:S02]  /*a710*/  IADD3 R3, R3, R0, RZ ;  /* 0x0000000003037210 */ /* 0x000fe40007ffe0ff */
[----:B------:R-:W-:-:S05]  /*a720*/  SHF.R.S32.HI R0, RZ, 0x1f, R8 ;  /* 0x0000001fff007819 */ /* 0x000fca0000011408 */
[----:B------:R-:W-:Y:S02]  /*a730*/  IMAD R0, R0, c[0x0][0x440], RZ ;  /* 0x0001100000007a24 */ /* 0x000fe400078e02ff */
[----:B--2---:R-:W-:-:S04]  /*a740*/  IMAD.WIDE.U32 R2, R4, c[0x0][0x438], R2 ;  /* 0x00010e0004027a25 */ /* 0x004fc800078e0002 */
[----:B------:R-:W-:Y:S02]  /*a750*/  IMAD R3, R4, c[0x0][0x43c], R3 ;  /* 0x00010f0004037a24 */ /* 0x000fe400078e0203 */
[C---:B------:R-:W-:Y:S01]  /*a760*/  IMAD R4, R8.reuse, c[0x0][0x444], R0 ;  /* 0x0001110008047a24 */ /* 0x040fe200078e0200 */
[----:B------:R-:W-:Y:S01]  /*a770*/  MOV R0, R9 ;  /* 0x0000000900007202 */ /* 0x000fe20000000f00 */
[----:B------:R-:W-:Y:S01]  /*a780*/  IMAD.WIDE.U32 R2, R8, c[0x0][0x440], R2 ;  /* 0x0001100008027a25 */ /* 0x000fe200078e0002 */
[----:B------:R-:W-:-:S04]  /*a790*/  @P3 SHF.R.U32.HI R0, RZ, c[0x0][0x4f0], R5 ;  /* 0x00013c00ff003a19 */ /* 0x000fc80000011605 */
[----:B------:R-:W-:Y:S02]  /*a7a0*/  IADD3 R3, R3, R4, RZ ;  /* 0x0000000403037210 */ /* 0x000fe40007ffe0ff */
[----:B------:R-:W-:Y:S02]  /*a7b0*/  SHF.R.S32.HI R5, RZ, 0x1f, R0 ;  /* 0x0000001fff057819 */ /* 0x000fe40000011400 */
[----:B------:R-:W-:Y:S01]  /*a7c0*/  IADD3 R4, -R0, RZ, RZ ;  /* 0x000000ff00047210 */ /* 0x000fe20007ffe1ff */
[----:B---3--:R-:W-:-:S04]  /*a7d0*/  IMAD.WIDE.U32 R2, R6, c[0x0][0x448], R2 ;  /* 0x0001120006027a25 */ /* 0x008fc800078e0002 */
[----:B------:R-:W-:Y:S02]  /*a7e0*/  IMAD R5, R5, c[0x0][0x430], RZ ;  /* 0x00010c0005057a24 */ /* 0x000fe400078e02ff */
[----:B------:R-:W-:Y:S02]  /*a7f0*/  IMAD R3, R6, c[0x0][0x44c], R3 ;  /* 0x0001130006037a24 */ /* 0x000fe400078e0203 */
[----:B------:R-:W-:Y:S02]  /*a800*/  IMAD R4, R4, c[0x0][0x4e8], R9 ;  /* 0x00013a0004047a24 */ /* 0x000fe400078e0209 */
[C---:B------:R-:W-:Y:S02]  /*a810*/  IMAD R5, R0.reuse, c[0x0][0x434], R5 ;  /* 0x00010d0000057a24 */ /* 0x040fe400078e0205 */
[----:B------:R-:W-:Y:S01]  /*a820*/  IMAD.WIDE.U32 R2, R0, c[0x0][0x430], R2 ;  /* 0x00010c0000027a25 */ /* 0x000fe200078e0002 */
[----:B------:R-:W-:-:S04]  /*a830*/  SHF.R.S32.HI R0, RZ, 0x1f, R4 ;  /* 0x0000001fff007819 */ /* 0x000fc80000011404 */
[----:B------:R-:W-:Y:S01]  /*a840*/  IADD3 R3, R3, R5, RZ ;  /* 0x0000000503037210 */ /* 0x000fe20007ffe0ff */
[----:B------:R-:W-:-:S04]  /*a850*/  IMAD R0, R0, c[0x0][0x428], RZ ;  /* 0x00010a0000007a24 */ /* 0x000fc800078e02ff */
[----:B------:R-:W-:-:S04]  /*a860*/  IMAD.WIDE.U32 R2, R4, c[0x0][0x428], R2 ;  /* 0x00010a0004027a25 */ /* 0x000fc800078e0002 */
[----:B------:R-:W-:Y:S01]  /*a870*/  IMAD R4, R4, c[0x0][0x42c], R0 ;  /* 0x00010b0004047a24 */ /* 0x000fe200078e0200 */
[----:B------:R-:W-:-:S04]  /*a880*/  LEA R14, P1, R2, c[0x0][0x400], 0x2 ;  /* 0x00010000020e7a11 */ /* 0x000fc800078210ff */
[----:B------:R-:W-:-:S04]  /*a890*/  IADD3 R4, R3, R4, RZ ;  /* 0x0000000403047210 */ /* 0x000fc80007ffe0ff */
[----:B------:R-:W-:Y:S01]  /*a8a0*/  LEA.HI.X R12, R2, c[0x0][0x404], R4, 0x2, P1 ;  /* 0x00010100020c7a11 */ /* 0x000fe200008f1404 */
[----:B------:R-:W-:Y:S05]  /*a8b0*/  BRA.DIV ~URZ, `(.L_x_54) ;  /* 0x000039627f007947 */ /* 0x000fea000b800000 */
[----:B------:R1:W2:Y:S02]  /*a8c0*/  SHFL.IDX PT, R4, R12, RZ, 0x1c1f ;  /* 0x001c1fff0c047589 */ /* 0x0002a400000e0000 */
.L_x_104:
[----:B------:R-:W-:Y:S05]  /*a8d0*/  BRA.DIV ~URZ, `(.L_x_55) ;  /* 0x000039b27f007947 */ /* 0x000fea000b800000 */
[----:B------:R3:W4:Y:S02]  /*a8e0*/  SHFL.IDX PT, R0, R14, RZ, 0x1c1f ;  /* 0x001c1fff0e007589 */ /* 0x00072400000e0000 */
.L_x_105:
[----:B------:R-:W5:Y:S01]  /*a8f0*/  LDL R5, [R1+0x3c] ;  /* 0x00003c0001057983 */ /* 0x000f620000100800 */
[----:B------:R-:W-:Y:S01]  /*a900*/  BSSY B0, `(.L_x_56) ;  /* 0x00000c1000007945 */ /* 0x000fe20003800000 */
[C---:B-----5:R-:W-:Y:S02]  /*a910*/  IADD3 R13, R5.reuse, 0x8, RZ ;  /* 0x00000008050d7810 */ /* 0x060fe40007ffe0ff */
[C---:B------:R-:W-:Y:S02]  /*a920*/  IADD3 R17, R5.reuse, 0x10, RZ ;  /* 0x0000001005117810 */ /* 0x040fe40007ffe0ff */
[C---:B------:R-:W-:Y:S02]  /*a930*/  IADD3 R16, R5.reuse, 0x18, RZ ;  /* 0x0000001805107810 */ /* 0x040fe40007ffe0ff */
[C---:B------:R-:W-:Y:S02]  /*a940*/  IADD3 R18, R5.reuse, 0x20, RZ ;  /* 0x0000002005127810 */ /* 0x040fe40007ffe0ff */
[----:B------:R-:W-:-:S02]  /*a950*/  IADD3 R19, R5, 0x28, RZ ;  /* 0x0000002805137810 */ /* 0x000fc40007ffe0ff */
[C---:B------:R-:W-:Y:S02]  /*a960*/  IADD3 R20, R5.reuse, 0x30, RZ ;  /* 0x0000003005147810 */ /* 0x040fe40007ffe0ff */
[C---:B------:R-:W-:Y:S02]  /*a970*/  IADD3 R21, R5.reuse, 0x38, RZ ;  /* 0x0000003805157810 */ /* 0x040fe40007ffe0ff */
        /* <DEDUP_REMOVED lines=23> */
[----:B------:R-:W-:Y:S02]  /*aaf0*/  IADD3 R45, R5, 0xf8, RZ ;  /* 0x000000f8052d7810 */ /* 0x000fe40007ffe0ff */
[----:B------:R-:W-:Y:S02]  /*ab00*/  SHF.R.S32.HI R15, RZ, 0x1f, R13 ;  /* 0x0000001fff0f7819 */ /* 0x000fe4000001140d */
[----:B------:R-:W-:Y:S02]  /*ab10*/  SHF.R.S32.HI R47, RZ, 0x1f, R17 ;  /* 0x0000001fff2f7819 */ /* 0x000fe40000011411 */
[----:B------:R-:W-:Y:S02]  /*ab20*/  SHF.R.S32.HI R46, RZ, 0x1f, R16 ;  /* 0x0000001fff2e7819 */ /* 0x000fe40000011410 */
[----:B------:R-:W-:-:S02]  /*ab30*/  SHF.R.S32.HI R48, RZ, 0x1f, R18 ;  /* 0x0000001fff307819 */ /* 0x000fc40000011412 */
[----:B------:R-:W-:Y:S02]  /*ab40*/  SHF.R.S32.HI R49, RZ, 0x1f, R19 ;  /* 0x0000001fff317819 */ /* 0x000fe40000011413 */
[----:B------:R-:W-:Y:S02]  /*ab50*/  SHF.R.S32.HI R50, RZ, 0x1f, R20 ;  /* 0x0000001fff327819 */ /* 0x000fe40000011414 */
        /* <DEDUP_REMOVED lines=24> */
[----:B------:R-:W-:Y:S01]  /*ace0*/  SHF.R.S32.HI R75, RZ, 0x1f, R45 ;  /* 0x0000001fff4b7819 */ /* 0x000fe2000001142d */
[----:B------:R-:W-:Y:S05]  /*acf0*/  @P0 BRA `(.L_x_57) ;  /* 0x0000081000000947 */ /* 0x000fea0003800000 */
[----:B------:R-:W-:Y:S02]  /*ad00*/  ISETP.GE.AND P0, PT, R5, c[0x0][0x3c8], PT ;  /* 0x0000f20005007a0c */ /* 0x000fe40003f06270 */
[----:B------:R-:W-:Y:S02]  /*ad10*/  ISETP.GE.AND P1, PT, R13, c[0x0][0x3c8], PT ;  /* 0x0000f2000d007a0c */ /* 0x000fe40003f26270 */
[----:B------:R-:W-:Y:S02]  /*ad20*/  ISETP.GE.AND P3, PT, R17, c[0x0][0x3c8], PT ;  /* 0x0000f20011007a0c */ /* 0x000fe40003f66270 */
[----:B------:R-:W-:-:S02]  /*ad30*/  ISETP.GE.AND P4, PT, R16, c[0x0][0x3c8], PT ;  /* 0x0000f20010007a0c */ /* 0x000fc40003f86270 */
[----:B------:R-:W-:Y:S02]  /*ad40*/  ISETP.GE.AND P2, PT, R18, c[0x0][0x3c8], PT ;  /* 0x0000f20012007a0c */ /* 0x000fe40003f46270 */
[----:B------:R-:W-:-:S03]  /*ad50*/  ISETP.GE.AND P6, PT, R41, c[0x0][0x3c8], PT ;  /* 0x0000f20029007a0c */ /* 0x000fc60003fc6270 */
[----:B----4-:R-:W-:Y:S02]  /*ad60*/  @!P0 IMAD.MOV.U32 R2, RZ, RZ, R0 ;  /* 0x000000ffff028224 */ /* 0x010fe400078e0000 */
[----:B--2---:R-:W-:-:S04]  /*ad70*/  @!P0 IMAD.MOV.U32 R3, RZ, RZ, R4 ;  /* 0x000000ffff038224 */ /* 0x004fc800078e0004 */
[----:B------:R-:W-:-:S05]  /*ad80*/  @!P0 IMAD.WIDE R2, R5, 0x4, R2 ;  /* 0x0000000405028825 */ /* 0x000fca00078e0202 */
[----:B------:R2:W-:Y:S02]  /*ad90*/  @!P0 ST.E.64 [R2.64], R156 ;  /* 0x0000009c02008985 */ /* 0x0005e4000c101b06 */
[----:B--2---:R-:W-:-:S04]  /*ada0*/  @!P1 LEA R2, P0, R13, R0, 0x2 ;  /* 0x000000000d029211 */ /* 0x004fc800078010ff */
[----:B------:R-:W-:-:S05]  /*adb0*/  @!P1 LEA.HI.X R3, R13, R4, R15, 0x2, P0 ;  /* 0x000000040d039211 */ /* 0x000fca00000f140f */
[----:B------:R2:W-:Y:S01]  /*adc0*/  @!P1 ST.E.64 [R2.64], R152 ;  /* 0x0000009802009985 */ /* 0x0005e2000c101b06 */
[----:B------:R-:W-:Y:S02]  /*add0*/  ISETP.GE.AND P1, PT, R19, c[0x0][0x3c8], PT ;  /* 0x0000f20013007a0c */ /* 0x000fe40003f26270 */
[----:B--2---:R-:W-:-:S04]  /*ade0*/  @!P3 LEA R2, P0, R17, R0, 0x2 ;  /* 0x000000001102b211 */ /* 0x004fc800078010ff */
[----:B------:R-:W-:Y:S02]  /*adf0*/  @!P3 LEA.HI.X R3, R17, R4, R47, 0x2, P0 ;  /* 0x000000041103b211 */ /* 0x000fe400000f142f */
[----:B------:R-:W-:-:S03]  /*ae00*/  @!P4 LEA R6, P0, R16, R0, 0x2 ;  /* 0x000000001006c211 */ /* 0x000fc600078010ff */
[----:B------:R2:W-:Y:S01]  /*ae10*/  @!P3 ST.E.64 [R2.64], R148 ;  /* 0x000000940200b985 */ /* 0x0005e2000c101b06 */
[----:B------:R-:W-:Y:S02]  /*ae20*/  @!P4 LEA.HI.X R7, R16, R4, R46, 0x2, P0 ;  /* 0x000000041007c211 */ /* 0x000fe400000f142e */
[----:B------:R-:W-:-:S03]  /*ae30*/  ISETP.GE.AND P3, PT, R20, c[0x0][0x3c8], PT ;  /* 0x0000f20014007a0c */ /* 0x000fc60003f66270 */
[----:B------:R4:W-:Y:S01]  /*ae40*/  @!P4 ST.E.64 [R6.64], R144 ;  /* 0x000000900600c985 */ /* 0x0009e2000c101b06 */
[----:B------:R-:W-:Y:S02]  /*ae50*/  ISETP.GE.AND P4, PT, R21, c[0x0][0x3c8], PT ;  /* 0x0000f20015007a0c */ /* 0x000fe40003f86270 */
[----:B--2---:R-:W-:-:S04]  /*ae60*/  @!P2 LEA R2, P5, R18, R0, 0x2 ;  /* 0x000000001202a211 */ /* 0x004fc800078a10ff */
[----:B------:R-:W-:Y:S02]  /*ae70*/  @!P2 LEA.HI.X R3, R18, R4, R48, 0x2, P5 ;  /* 0x000000041203a211 */ /* 0x000fe400028f1430 */
[----:B----4-:R-:W-:-:S03]  /*ae80*/  @!P1 LEA R6, P0, R19, R0, 0x2 ;  /* 0x0000000013069211 */ /* 0x010fc600078010ff */
        /* <DEDUP_REMOVED lines=58> */
[----:B------:R-:W-:Y:S02]  /*b230*/  ISETP.GE.AND P3, PT, R36, c[0x0][0x3c8], PT ;  /* 0x0000f20024007a0c */ /* 0x000fe40003f66270 */
[C---:B------:R-:W-:Y:S01]  /*b240*/  @!P1 LEA R8, P0, R34.reuse, R0, 0x2 ;  /* 0x0000000022089211 */ /* 0x040fe200078010ff */
[----:B------:R4:W-:Y:S01]  /*b250*/  @!P4 ST.E.64 [R6.64], R80 ;  /* 0x000000500600c985 */ /* 0x0009e2000c101b06 */
[----:B------:R-:W-:Y:S02]  /*b260*/  ISETP.GE.AND P4, PT, R37, c[0x0][0x3c8], PT ;  /* 0x0000f20025007a0c */ /* 0x000fe40003f86270 */
[----:B------:R-:W-:Y:S02]  /*b270*/  @!P1 LEA.HI.X R9, R34, R4, R64, 0x2, P0 ;  /* 0x0000000422099211 */ /* 0x000fe400000f1440 */
[----:B--2---:R-:W-:-:S04]  /*b280*/  @!P2 LEA R2, P5, R35, R0, 0x2 ;  /* 0x000000002302a211 */ /* 0x004fc800078a10ff */
[----:B------:R-:W-:Y:S02]  /*b290*/  @!P2 LEA.HI.X R3, R35, R4, R65, 0x2, P5 ;  /* 0x000000042303a211 */ /* 0x000fe400028f1441 */
[----:B----4-:R-:W-:-:S03]  /*b2a0*/  @!P3 LEA R6, P5, R36, R0, 0x2 ;  /* 0x000000002406b211 */ /* 0x010fc600078a10ff */
[----:B------:R2:W-:Y:S01]  /*b2b0*/  @!P2 ST.E.64 [R2.64], R84 ;  /* 0x000000540200a985 */ /* 0x0005e2000c101b06 */
[----:B------:R-:W-:Y:S02]  /*b2c0*/  ISETP.GE.AND P2, PT, R38, c[0x0][0x3c8], PT ;  /* 0x0000f20026007a0c */ /* 0x000fe40003f46270 */
[----:B------:R-:W-:Y:S01]  /*b2d0*/  @!P3 LEA.HI.X R7, R36, R4, R66, 0x2, P5 ;  /* 0x000000042407b211 */ /* 0x000fe200028f1442 */
[----:B------:R4:W-:Y:S01]  /*b2e0*/  @!P1 ST.E.64 [R8.64], R88 ;  /* 0x0000005808009985 */ /* 0x0009e2000c101b06 */
[----:B------:R-:W-:Y:S02]  /*b2f0*/  ISETP.GE.AND P1, PT, R39, c[0x0][0x3c8], PT ;  /* 0x0000f20027007a0c */ /* 0x000fe40003f26270 */
[----:B------:R-:W-:Y:S01]  /*b300*/  ISETP.GE.AND P5, PT, R40, c[0x0][0x3c8], PT ;  /* 0x0000f20028007a0c */ /* 0x000fe20003fa6270 */
[----:B------:R5:W-:Y:S01]  /*b310*/  @!P3 ST.E.64 [R6.64], R92 ;  /* 0x0000005c0600b985 */ /* 0x000be2000c101b06 */
[----:B--2---:R-:W-:-:S04]  /*b320*/  @!P4 LEA R2, P0, R37, R0, 0x2 ;  /* 0x000000002502c211 */ /* 0x004fc800078010ff */
[----:B------:R-:W-:Y:S02]  /*b330*/  @!P4 LEA.HI.X R3, R37, R4, R67, 0x2, P0 ;  /* 0x000000042503c211 */ /* 0x000fe400000f1443 */
[----:B----4-:R-:W-:-:S03]  /*b340*/  @!P2 LEA R8, P0, R38, R0, 0x2 ;  /* 0x000000002608a211 */ /* 0x010fc600078010ff */
[----:B------:R2:W-:Y:S01]  /*b350*/  @!P4 ST.E.64 [R2.64], R96 ;  /* 0x000000600200c985 */ /* 0x0005e2000c101b06 */
[----:B------:R-:W-:Y:S02]  /*b360*/  @!P2 LEA.HI.X R9, R38, R4, R68, 0x2, P0 ;  /* 0x000000042609a211 */ /* 0x000fe400000f1444 */
[----:B-----5:R-:W-:Y:S02]  /*b370*/  @!P6 LEA R6, P0, R41, R0, 0x2 ;  /* 0x000000002906e211 */ /* 0x020fe400078010ff */
[----:B------:R-:W-:Y:S01]  /*b380*/  ISETP.GE.AND P4, PT, R42, c[0x0][0x3c8], PT ;  /* 0x0000f2002a007a0c */ /* 0x000fe20003f86270 */
[----:B------:R-:W-:Y:S01]  /*b390*/  @!P2 ST.E.64 [R8.64], R186 ;  /* 0x000000ba0800a985 */ /* 0x000fe2000c101b06 */
[----:B------:R-:W-:Y:S02]  /*b3a0*/  ISETP.GE.AND P2, PT, R43, c[0x0][0x3c8], PT ;  /* 0x0000f2002b007a0c */ /* 0x000fe40003f46270 */
[----:B------:R-:W-:Y:S02]  /*b3b0*/  @!P6 LEA.HI.X R7, R41, R4, R71, 0x2, P0 ;  /* 0x000000042907e211 */ /* 0x000fe400000f1447 */
[----:B------:R-:W-:-:S02]  /*b3c0*/  ISETP.GE.AND P0, PT, R45, c[0x0][0x3c8], PT ;  /* 0x0000f2002d007a0c */ /* 0x000fc40003f06270 */
[----:B--2---:R-:W-:-:S04]  /*b3d0*/  @!P1 LEA R2, P3, R39, R0, 0x2 ;  /* 0x0000000027029211 */ /* 0x004fc800078610ff */
[----:B------:R-:W-:-:S05]  /*b3e0*/  @!P1 LEA.HI.X R3, R39, R4, R69, 0x2, P3 ;  /* 0x0000000427039211 */ /* 0x000fca00018f1445 */
[----:B------:R2:W-:Y:S01]  /*b3f0*/  @!P1 ST.E.64 [R2.64], R104 ;  /* 0x0000006802009985 */ /* 0x0005e2000c101b06 */
[----:B------:R-:W-:-:S03]  /*b400*/  ISETP.GE.AND P1, PT, R44, c[0x0][0x3c8], PT ;  /* 0x0000f2002c007a0c */ /* 0x000fc60003f26270 */
[----:B------:R4:W-:Y:S01]  /*b410*/  @!P6 ST.E.64 [R6.64], R108 ;  /* 0x0000006c0600e985 */ /* 0x0009e2000c101b06 */
[----:B------:R-:W-:-:S04]  /*b420*/  @!P4 LEA R10, P6, R42, R0, 0x2 ;  /* 0x000000002a0ac211 */ /* 0x000fc800078c10ff */
[----:B------:R-:W-:Y:S02]  /*b430*/  @!P4 LEA.HI.X R11, R42, R4, R72, 0x2, P6 ;  /* 0x000000042a0bc211 */ /* 0x000fe400030f1448 */
[----:B--2---:R-:W-:-:S04]  /*b440*/  @!P5 LEA R2, P3, R40, R0, 0x2 ;  /* 0x000000002802d211 */ /* 0x004fc800078610ff */
[----:B------:R-:W-:Y:S02]  /*b450*/  @!P5 LEA.HI.X R3, R40, R4, R70, 0x2, P3 ;  /* 0x000000042803d211 */ /* 0x000fe400018f1446 */
[----:B------:R-:W-:-:S03]  /*b460*/  @!P2 LEA R8, P3, R43, R0, 0x2 ;  /* 0x000000002b08a211 */ /* 0x000fc600078610ff */
[----:B------:R2:W-:Y:S01]  /*b470*/  @!P5 ST.E.64 [R2.64], R112 ;  /* 0x000000700200d985 */ /* 0x0005e2000c101b06 */
[C---:B----4-:R-:W-:Y:S02]  /*b480*/  @!P1 LEA R6, P5, R44.reuse, R0, 0x2 ;  /* 0x000000002c069211 */ /* 0x050fe400078a10ff */
[-C--:B------:R-:W-:Y:S01]  /*b490*/  @!P2 LEA.HI.X R9, R43, R4.reuse, R73, 0x2, P3 ;  /* 0x000000042b09a211 */ /* 0x080fe200018f1449 */
[----:B------:R4:W-:Y:S01]  /*b4a0*/  @!P4 ST.E.64 [R10.64], R190 ;  /* 0x000000be0a00c985 */ /* 0x0009e2000c101b06 */
[----:B------:R-:W-:-:S03]  /*b4b0*/  @!P1 LEA.HI.X R7, R44, R4, R74, 0x2, P5 ;  /* 0x000000042c079211 */ /* 0x000fc600028f144a */
[----:B------:R4:W-:Y:S04]  /*b4c0*/  @!P2 ST.E.64 [R8.64], R188 ;  /* 0x000000bc0800a985 */ /* 0x0009e8000c101b06 */
[----:B------:R4:W-:Y:S01]  /*b4d0*/  @!P1 ST.E.64 [R6.64], R124 ;  /* 0x0000007c06009985 */ /* 0x0009e2000c101b06 */
[----:B--2---:R-:W-:-:S04]  /*b4e0*/  @!P0 LEA R2, P3, R45, R0, 0x2 ;  /* 0x000000002d028211 */ /* 0x004fc800078610ff */
[----:B------:R-:W-:-:S05]  /*b4f0*/  @!P0 LEA.HI.X R3, R45, R4, R75, 0x2, P3 ;  /* 0x000000042d038211 */ /* 0x000fca00018f144b */
[----:B------:R4:W-:Y:S04]  /*b500*/  @!P0 ST.E.64 [R2.64], R76 ;  /* 0x0000004c02008985 */ /* 0x0009e8000c101b06 */
.L_x_57:
[----:B------:R-:W-:Y:S05]  /*b510*/  BSYNC B0 ;  /* 0x0000000000007941 */ /* 0x000fea0003800000 */
.L_x_56:
[----:B------:R-:W-:Y:S05]  /*b520*/  BRA.DIV ~URZ, `(.L_x_58) ;  /* 0x00002dc27f007947 */ /* 0x000fea000b800000 */
[----:B--2---:R2:W1:Y:S04]  /*b530*/  SHFL.IDX PT, R4, R12, 0x1, 0x1c1f ;  /* 0x003c1f000c047f89 */ /* 0x00446800000e0000 */
[----:B----4-:R2:W4:Y:S02]  /*b540*/  SHFL.IDX PT, R0, R14, 0x1, 0x1c1f ;  /* 0x003c1f000e007f89 */ /* 0x01052400000e0000 */
.L_x_106:
[----:B------:R-:W-:-:S13]  /*b550*/  ISETP.NE.AND P0, PT, R130, RZ, PT ;  /* 0x000000ff8200720c */ /* 0x000fda0003f05270 */
[----:B------:R-:W-:Y:S05]  /*b560*/  @P0 BRA `(.L_x_53) ;  /* 0x000017f000000947 */ /* 0x000fea0003800000 */
[----:B------:R-:W5:Y:S01]  /*b570*/  LDL R5, [R1+0x3c] ;  /* 0x00003c0001057983 */ /* 0x000f620000100800 */
[----:B------:R-:W-:Y:S02]  /*b580*/  ISETP.GE.AND P4, PT, R17, c[0x0][0x3c8], PT ;  /* 0x0000f20011007a0c */ /* 0x000fe40003f86270 */
[----:B------:R-:W-:Y:S02]  /*b590*/  ISETP.GE.AND P5, PT, R13, c[0x0][0x3c8], PT ;  /* 0x0000f2000d007a0c */ /* 0x000fe40003fa6270 */
[----:B------:R-:W-:Y:S02]  /*b5a0*/  ISETP.GE.AND P3, PT, R16, c[0x0][0x3c8], PT ;  /* 0x0000f20010007a0c */ /* 0x000fe40003f66270 */
[----:B------:R-:W-:Y:S02]  /*b5b0*/  ISETP.GE.AND P2, PT, R18, c[0x0][0x3c8], PT ;  /* 0x0000f20012007a0c */ /* 0x000fe40003f46270 */
[----:B------:R-:W-:-:S05]  /*b5c0*/  ISETP.GE.AND P1, PT, R19, c[0x0][0x3c8], PT ;  /* 0x0000f20013007a0c */ /* 0x000fca0003f26270 */
[----:B-12-4-:R-:W-:Y:S02]  /*b5d0*/  @!P4 LEA R12, P6, R17, R0, 0x2 ;  /* 0x00000000110cc211 */ /* 0x016fe400078c10ff */
[----:B-----5:R-:W-:-:S13]  /*b5e0*/  ISETP.GE.AND P0, PT, R5, c[0x0][0x3c8], PT ;  /* 0x0000f20005007a0c */ /* 0x020fda0003f06270 */
[----:B------:R-:W-:Y:S02]  /*b5f0*/  @!P0 IMAD.MOV.U32 R2, RZ, RZ, R0 ;  /* 0x000000ffff028224 */ /* 0x000fe400078e0000 */
[----:B------:R-:W-:-:S04]  /*b600*/  @!P0 IMAD.MOV.U32 R3, RZ, RZ, R4 ;  /* 0x000000ffff038224 */ /* 0x000fc800078e0004 */
[----:B------:R-:W-:-:S05]  /*b610*/  @!P0 IMAD.WIDE R2, R5, 0x4, R2 ;  /* 0x0000000405028825 */ /* 0x000fca00078e0202 */
[----:B------:R1:W-:Y:S01]  /*b620*/  @!P0 ST.E.64 [R2.64], R158 ;  /* 0x0000009e02008985 */ /* 0x0003e2000c101b06 */
[----:B---3--:R-:W-:-:S04]  /*b630*/  @!P5 LEA R14, P0, R13, R0, 0x2 ;  /* 0x000000000d0ed211 */ /* 0x008fc800078010ff */
[----:B------:R-:W-:-:S05]  /*b640*/  @!P5 LEA.HI.X R15, R13, R4, R15, 0x2, P0 ;  /* 0x000000040d0fd211 */ /* 0x000fca00000f140f */
[----:B------:R-:W-:Y:S01]  /*b650*/  @!P5 ST.E.64 [R14.64], R204 ;  /* 0x000000cc0e00d985 */ /* 0x000fe2000c101b06 */
[----:B------:R-:W-:Y:S02]  /*b660*/  ISETP.GE.AND P5, PT, R23, c[0x0][0x3c8], PT ;  /* 0x0000f20017007a0c */ /* 0x000fe40003fa6270 */
[----:B-1----:R-:W-:Y:S02]  /*b670*/  P2R R2, PR, RZ, 0x40 ;  /* 0x00000040ff027803 */ /* 0x002fe40000000000 */
[----:B------:R-:W-:Y:S02]  /*b680*/  @!P3 LEA R10, P6, R16, R0, 0x2 ;  /* 0x00000000100ab211 */ /* 0x000fe400078c10ff */
[----:B------:R-:W-:Y:S02]  /*b690*/  ISETP.NE.AND P0, PT, R2, RZ, PT ;  /* 0x000000ff0200720c */ /* 0x000fe40003f05270 */
[-C--:B------:R-:W-:Y:S02]  /*b6a0*/  @!P3 LEA.HI.X R11, R16, R4.reuse, R46, 0x2, P6 ;  /* 0x00000004100bb211 */ /* 0x080fe400030f142e */
[----:B------:R-:W-:-:S02]  /*b6b0*/  @!P4 LEA.HI.X R13, R17, R4, R47, 0x2, P0 ;  /* 0x00000004110dc211 */ /* 0x000fc400000f142f */
[----:B------:R-:W-:Y:S02]  /*b6c0*/  ISETP.GE.AND P0, PT, R20, c[0x0][0x3c8], PT ;  /* 0x0000f20014007a0c */ /* 0x000fe40003f06270 */
[----:B------:R-:W-:Y:S01]  /*b6d0*/  @!P2 LEA R8, P6, R18, R0, 0x2 ;  /* 0x000000001208a211 */ /* 0x000fe200078c10ff */
[----:B------:R1:W-:Y:S01]  /*b6e0*/  @!P4 ST.E.64 [R12.64], R198 ;  /* 0x000000c60c00c985 */ /* 0x0003e2000c101b06 */
[----:B------:R-:W-:Y:S02]  /*b6f0*/  ISETP.GE.AND P4, PT, R22, c[0x0][0x3c8], PT ;  /* 0x0000f20016007a0c */ /* 0x000fe40003f86270 */
[----:B------:R-:W-:Y:S01]  /*b700*/  @!P2 LEA.HI.X R9, R18, R4, R48, 0x2, P6 ;  /* 0x000000041209a211 */ /* 0x000fe200030f1430 */
[----:B------:R2:W-:Y:S01]  /*b710*/  @!P3 ST.E.64 [R10.64], R192 ;  /* 0x000000c00a00b985 */ /* 0x0005e2000c101b06 */
[C---:B------:R-:W-:Y:S02]  /*b720*/  @!P1 LEA R6, P6, R19.reuse, R0, 0x2 ;  /* 0x0000000013069211 */ /* 0x040fe400078c10ff */
[----:B------:R-:W-:Y:S01]  /*b730*/  ISETP.GE.AND P3, PT, R24, c[0x0][0x3c8], PT ;  /* 0x0000f20018007a0c */ /* 0x000fe20003f66270 */
[----:B------:R3:W-:Y:S01]  /*b740*/  @!P2 ST.E.64 [R8.64], R146 ;  /* 0x000000920800a985 */ /* 0x0007e2000c101b06 */
[----:B------:R-:W-:-:S02]  /*b750*/  @!P1 LEA.HI.X R7, R19, R4, R49, 0x2, P6 ;  /* 0x0000000413079211 */ /* 0x000fc400030f1431 */
[C---:B------:R-:W-:Y:S02]  /*b760*/  @!P0 LEA R2, P6, R20.reuse, R0, 0x2 ;  /* 0x0000000014028211 */ /* 0x040fe400078c10ff */
[----:B------:R-:W-:Y:S01]  /*b770*/  ISETP.GE.AND P2, PT, R25, c[0x0][0x3c8], PT ;  /* 0x0000f20019007a0c */ /* 0x000fe20003f46270 */
[----:B------:R4:W-:Y:S01]  /*b780*/  @!P1 ST.E.64 [R6.64], R138 ;  /* 0x0000008a06009985 */ /* 0x0009e2000c101b06 */
[----:B------:R-:W-:Y:S02]  /*b790*/  @!P0 LEA.HI.X R3, R20, R4, R50, 0x2, P6 ;  /* 0x0000000414038211 */ /* 0x000fe400030f1432 */
[----:B------:R-:W-:-:S03]  /*b7a0*/  ISETP.GE.AND P6, PT, R21, c[0x0][0x3c8], PT ;  /* 0x0000f20015007a0c */ /* 0x000fc60003fc6270 */
[----:B------:R5:W-:Y:S01]  /*b7b0*/  @!P0 ST.E.64 [R2.64], R100 ;  /* 0x0000006402008985 */ /* 0x000be2000c101b06 */
[----:B-1----:R-:W-:-:S09]  /*b7c0*/  @!P5 LEA R12, P1, R23, R0, 0x2 ;  /* 0x00000000170cd211 */ /* 0x002fd200078210ff */
[----:B------:R-:W-:Y:S02]  /*b7d0*/  @!P6 LEA R14, P0, R21, R0, 0x2 ;  /* 0x00000000150ee211 */ /* 0x000fe400078010ff */
[-C--:B------:R-:W-:Y:S02]  /*b7e0*/  @!P5 LEA.HI.X R13, R23, R4.reuse, R53, 0x2, P1 ;  /* 0x00000004170dd211 */ /* 0x080fe400008f1435 */
[----:B------:R-:W-:Y:S02]  /*b7f0*/  @!P6 LEA.HI.X R15, R21, R4, R51, 0x2, P0 ;  /* 0x00000004150fe211 */ /* 0x000fe400000f1433 */
[----:B--2---:R-:W-:Y:S02]  /*b800*/  @!P4 LEA R10, P0, R22, R0, 0x2 ;  /* 0x00000000160ac211 */ /* 0x004fe400078010ff */
[----:B------:R-:W-:Y:S01]  /*b810*/  ISETP.GE.AND P1, PT, R26, c[0x0][0x3c8], PT ;  /* 0x0000f2001a007a0c */ /* 0x000fe20003f26270 */
[----:B------:R1:W-:Y:S01]  /*b820*/  @!P6 ST.E.64 [R14.64], R206 ;  /* 0x000000ce0e00e985 */ /* 0x0003e2000c101b06 */
[----:B------:R-:W-:-:S02]  /*b830*/  @!P4 LEA.HI.X R11, R22, R4, R52, 0x2, P0 ;  /* 0x00000004160bc211 */ /* 0x000fc400000f1434 */
[C---:B---3--:R-:W-:Y:S01]  /*b840*/  @!P3 LEA R8, P0, R24.reuse, R0, 0x2 ;  /* 0x000000001808b211 */ /* 0x048fe200078010ff */
[----:B------:R2:W-:Y:S01]  /*b850*/  @!P5 ST.E.64 [R12.64], R200 ;  /* 0x000000c80c00d985 */ /* 0x0005e2000c101b06 */
[----:B------:R-:W-:Y:S02]  /*b860*/  ISETP.GE.AND P6, PT, R27, c[0x0][0x3c8], PT ;  /* 0x0000f2001b007a0c */ /* 0x000fe40003fc6270 */
[----:B------:R-:W-:Y:S01]  /*b870*/  @!P3 LEA.HI.X R9, R24, R4, R54, 0x2, P0 ;  /* 0x000000041809b211 */ /* 0x000fe200000f1436 */
[----:B------:R3:W-:Y:S01]  /*b880*/  @!P4 ST.E.64 [R10.64], R194 ;  /* 0x000000c20a00c985 */ /* 0x0007e2000c101b06 */
[----:B----4-:R-:W-:Y:S02]  /*b890*/  @!P2 LEA R6, P0, R25, R0, 0x2 ;  /* 0x000000001906a211 */ /* 0x010fe400078010ff */
[----:B------:R-:W-:Y:S01]  /*b8a0*/  ISETP.GE.AND P5, PT, R29, c[0x0][0x3c8], PT ;  /* 0x0000f2001d007a0c */ /* 0x000fe20003fa6270 */
[----:B------:R4:W-:Y:S01]  /*b8b0*/  @!P3 ST.E.64 [R8.64], R150 ;  /* 0x000000960800b985 */ /* 0x0009e2000c101b06 */
[----:B------:R-:W-:-:S02]  /*b8c0*/  @!P2 LEA.HI.X R7, R25, R4, R55, 0x2, P0 ;  /* 0x000000041907a211 */ /* 0x000fc400000f1437 */
[----:B-----5:R-:W-:Y:S02]  /*b8d0*/  @!P1 LEA R2, P0, R26, R0, 0x2 ;  /* 0x000000001a029211 */ /* 0x020fe400078010ff */
[----:B------:R-:W-:Y:S01]  /*b8e0*/  ISETP.GE.AND P4, PT, R28, c[0x0][0x3c8], PT ;  /* 0x0000f2001c007a0c */ /* 0x000fe20003f86270 */
[----:B------:R5:W-:Y:S01]  /*b8f0*/  @!P2 ST.E.64 [R6.64], R128 ;  /* 0x000000800600a985 */ /* 0x000be2000c101b06 */
[----:B------:R-:W-:Y:S02]  /*b900*/  @!P1 LEA.HI.X R3, R26, R4, R56, 0x2, P0 ;  /* 0x000000041a039211 */ /* 0x000fe400000f1438 */
[----:B------:R-:W-:Y:S02]  /*b910*/  ISETP.GE.AND P3, PT, R30, c[0x0][0x3c8], PT ;  /* 0x0000f2001e007a0c */ /* 0x000fe40003f66270 */
[----:B------:R-:W-:Y:S01]  /*b920*/  ISETP.GE.AND P2, PT, R31, c[0x0][0x3c8], PT ;  /* 0x0000f2001f007a0c */ /* 0x000fe20003f46270 */
[----:B------:R5:W-:Y:S01]  /*b930*/  @!P1 ST.E.64 [R2.64], R116 ;  /* 0x0000007402009985 */ /* 0x000be2000c101b06 */
[----:B-1----:R-:W-:-:S02]  /*b940*/  @!P6 LEA R14, P0, R27, R0, 0x2 ;  /* 0x000000001b0ee211 */ /* 0x002fc400078010ff */
[----:B--2---:R-:W-:Y:S02]  /*b950*/  @!P5 LEA R12, P1, R29, R0, 0x2 ;  /* 0x000000001d0cd211 */ /* 0x004fe400078210ff */
[----:B------:R-:W-:Y:S02]  /*b960*/  @!P6 LEA.HI.X R15, R27, R4, R57, 0x2, P0 ;  /* 0x000000041b0fe211 */ /* 0x000fe400000f1439 */
[----:B---3--:R-:W-:Y:S02]  /*b970*/  @!P4 LEA R10, P0, R28, R0, 0x2 ;  /* 0x000000001c0ac211 */ /* 0x008fe400078010ff */
[-C--:B------:R-:W-:Y:S01]  /*b980*/  @!P5 LEA.HI.X R13, R29, R4.reuse, R59, 0x2, P1 ;  /* 0x000000041d0dd211 */ /* 0x080fe200008f143b */
[----:B------:R1:W-:Y:S01]  /*b990*/  @!P6 ST.E.64 [R14.64], R208 ;  /* 0x000000d00e00e985 */ /* 0x0003e2000c101b06 */
[----:B------:R-:W-:Y:S02]  /*b9a0*/  ISETP.GE.AND P1, PT, R32, c[0x0][0x3c8], PT ;  /* 0x0000f20020007a0c */ /* 0x000fe40003f26270 */
[----:B------:R-:W-:Y:S01]  /*b9b0*/  @!P4 LEA.HI.X R11, R28, R4, R58, 0x2, P0 ;  /* 0x000000041c0bc211 */ /* 0x000fe200000f143a */
[----:B------:R2:W-:Y:S01]  /*b9c0*/  @!P5 ST.E.64 [R12.64], R202 ;  /* 0x000000ca0c00d985 */ /* 0x0005e2000c101b06 */
[----:B----4-:R-:W-:-:S02]  /*b9d0*/  @!P3 LEA R8, P0, R30, R0, 0x2 ;  /* 0x000000001e08b211 */ /* 0x010fc400078010ff */
[----:B------:R-:W-:Y:S01]  /*b9e0*/  ISETP.GE.AND P6, PT, R33, c[0x0][0x3c8], PT ;  /* 0x0000f20021007a0c */ /* 0x000fe20003fc6270 */
[----:B------:R3:W-:Y:S01]  /*b9f0*/  @!P4 ST.E.64 [R10.64], R196 ;  /* 0x000000c40a00c985 */ /* 0x0007e2000c101b06 */
[----:B------:R-:W-:Y:S02]  /*ba00*/  @!P3 LEA.HI.X R9, R30, R4, R60, 0x2, P0 ;  /* 0x000000041e09b211 */ /* 0x000fe400000f143c */
[----:B-----5:R-:W-:Y:S02]  /*ba10*/  @!P2 LEA R6, P0, R31, R0, 0x2 ;  /* 0x000000001f06a211 */ /* 0x020fe400078010ff */
[----:B------:R-:W-:Y:S01]  /*ba20*/  ISETP.GE.AND P5, PT, R35, c[0x0][0x3c8], PT ;  /* 0x0000f20023007a0c */ /* 0x000fe20003fa6270 */
[----:B------:R4:W-:Y:S01]  /*ba30*/  @!P3 ST.E.64 [R8.64], R154 ;  /* 0x0000009a0800b985 */ /* 0x0009e2000c101b06 */
[----:B------:R-:W-:Y:S02]  /*ba40*/  @!P2 LEA.HI.X R7, R31, R4, R61, 0x2, P0 ;  /* 0x000000041f07a211 */ /* 0x000fe400000f143d */
[----:B------:R-:W-:-:S02]  /*ba50*/  @!P1 LEA R2, P0, R32, R0, 0x2 ;  /* 0x0000000020029211 */ /* 0x000fc400078010ff */
[----:B------:R-:W-:Y:S01]  /*ba60*/  ISETP.GE.AND P4, PT, R34, c[0x0][0x3c8], PT ;  /* 0x0000f20022007a0c */ /* 0x000fe20003f86270 */
[----:B------:R5:W-:Y:S01]  /*ba70*/  @!P2 ST.E.64 [R6.64], R142 ;  /* 0x0000008e0600a985 */ /* 0x000be2000c101b06 */
[----:B------:R-:W-:Y:S02]  /*ba80*/  @!P1 LEA.HI.X R3, R32, R4, R62, 0x2, P0 ;  /* 0x0000000420039211 */ /* 0x000fe400000f143e */
[----:B------:R-:W-:Y:S02]  /*ba90*/  ISETP.GE.AND P3, PT, R36, c[0x0][0x3c8], PT ;  /* 0x0000f20024007a0c */ /* 0x000fe40003f66270 */
[----:B------:R-:W-:Y:S01]  /*baa0*/  ISETP.GE.AND P2, PT, R37, c[0x0][0x3c8], PT ;  /* 0x0000f20025007a0c */ /* 0x000fe20003f46270 */
[----:B------:R5:W-:Y:S01]  /*bab0*/  @!P1 ST.E.64 [R2.64], R120 ;  /* 0x0000007802009985 */ /* 0x000be2000c101b06 */
[-C--:B-1----:R-:W-:Y:S02]  /*bac0*/  @!P6 LEA R14, P0, R33, R0.reuse, 0x2 ;  /* 0x00000000210ee211 */ /* 0x082fe400078010ff */
[----:B--2---:R-:W-:-:S02]  /*bad0*/  @!P5 LEA R12, P1, R35, R0, 0x2 ;  /* 0x00000000230cd211 */ /* 0x004fc400078210ff */
        /* <DEDUP_REMOVED lines=31> */
[----:B----4-:R-:W-:-:S03]  /*bcd0*/  @!P3 LEA R8, P0, R42, R0, 0x2 ;  /* 0x000000002a08b211 */ /* 0x010fc600078010ff */
[----:B------:R1:W-:Y:S01]  /*bce0*/  @!P4 ST.E.64 [R10.64], R114 ;  /* 0x000000720a00c985 */ /* 0x0003e2000c101b06 */
[----:B------:R-:W-:Y:S02]  /*bcf0*/  @!P3 LEA.HI.X R9, R42, R4, R72, 0x2, P0 ;  /* 0x000000042a09b211 */ /* 0x000fe400000f1448 */
[----:B-----5:R-:W-:-:S03]  /*bd00*/  @!P2 LEA R6, P0, R43, R0, 0x2 ;  /* 0x000000002b06a211 */ /* 0x020fc600078010ff */
[----:B------:R1:W-:Y:S01]  /*bd10*/  @!P3 ST.E.64 [R8.64], R118 ;  /* 0x000000760800b985 */ /* 0x0003e2000c101b06 */
[----:B------:R-:W-:Y:S02]  /*bd20*/  @!P2 LEA.HI.X R7, R43, R4, R73, 0x2, P0 ;  /* 0x000000042b07a211 */ /* 0x000fe400000f1449 */
[----:B------:R-:W-:-:S03]  /*bd30*/  @!P1 LEA R2, P0, R44, R0, 0x2 ;  /* 0x000000002c029211 */ /* 0x000fc600078010ff */
[----:B------:R1:W-:Y:S01]  /*bd40*/  @!P2 ST.E.64 [R6.64], R122 ;  /* 0x0000007a0600a985 */ /* 0x0003e2000c101b06 */
[----:B------:R-:W-:Y:S02]  /*bd50*/  @!P1 LEA.HI.X R3, R44, R4, R74, 0x2, P0 ;  /* 0x000000042c039211 */ /* 0x000fe400000f144a */
[----:B------:R-:W-:-:S03]  /*bd60*/  ISETP.GE.AND P0, PT, R45, c[0x0][0x3c8], PT ;  /* 0x0000f2002d007a0c */ /* 0x000fc60003f06270 */
[----:B------:R1:W-:Y:S10]  /*bd70*/  @!P1 ST.E.64 [R2.64], R126 ;  /* 0x0000007e02009985 */ /* 0x0003f4000c101b06 */
[----:B------:R-:W-:Y:S05]  /*bd80*/  @P0 BRA `(.L_x_53) ;  /* 0x00000fd000000947 */ /* 0x000fea0003800000 */
[----:B-1----:R-:W-:-:S04]  /*bd90*/  LEA R2, P0, R45, R0, 0x2 ;  /* 0x000000002d027211 */ /* 0x002fc800078010ff */
[----:B------:R-:W-:-:S05]  /*bda0*/  LEA.HI.X R3, R45, R4, R75, 0x2, P0 ;  /* 0x000000042d037211 */ /* 0x000fca00000f144b */
[----:B------:R1:W-:Y:S01]  /*bdb0*/  ST.E.64 [R2.64], R78 ;  /* 0x0000004e02007985 */ /* 0x0003e2000c101b06 */
[----:B------:R-:W-:Y:S05]  /*bdc0*/  BRA `(.L_x_53) ;  /* 0x00000f9000007947 */ /* 0x000fea0003800000 */
.L_x_38:
[----:B------:R-:W2:Y:S04]  /*bdd0*/  LDL.LU R0, [R1+0x6c] ;  /* 0x00006c0001007983 */ /* 0x000ea80000300800 */
[----:B------:R-:W3:Y:S04]  /*bde0*/  LDL R7, [R1+0x40] ;  /* 0x0000400001077983 */ /* 0x000ee80000100800 */
[----:B-1----:R-:W4:Y:S01]  /*bdf0*/  LDL R6, [R1+0x5c] ;  /* 0x00005c0001067983 */ /* 0x002f220000100800 */
[----:B------:R-:W-:Y:S01]  /*be00*/  ISETP.NE.U32.AND P0, PT, RZ, c[0x0][0x508], PT ;  /* 0x00014200ff007a0c */ /* 0x000fe20003f05070 */
[----:B------:R-:W-:Y:S01]  /*be10*/  IMAD.MOV.U32 R4, RZ, RZ, 0x4 ;  /* 0x00000004ff047424 */ /* 0x000fe200078e00ff */
[----:B------:R-:W-:Y:S01]  /*be20*/  ISETP.NE.U32.AND P2, PT, RZ, c[0x0][0x500], PT ;  /* 0x00014000ff007a0c */ /* 0x000fe20003f45070 */
[----:B------:R-:W-:Y:S01]  /*be30*/  IMAD.MOV.U32 R8, RZ, RZ, RZ ;  /* 0x000000ffff087224 */ /* 0x000fe200078e00ff */
[----:B------:R-:W-:Y:S01]  /*be40*/  ISETP.NE.AND.EX P1, PT, RZ, c[0x0][0x50c], PT, P0 ;  /* 0x00014300ff007a0c */ /* 0x000fe20003f25300 */
[----:B------:R-:W-:Y:S01]  /*be50*/  IMAD.MOV.U32 R19, RZ, RZ, c[0x0][0x388] ;  /* 0x0000e200ff137624 */ /* 0x000fe200078e00ff */
[----:B------:R-:W-:-:S11]  /*be60*/  ISETP.NE.AND.EX P2, PT, RZ, c[0x0][0x504], PT, P2 ;  /* 0x00014100ff007a0c */ /* 0x000fd60003f45320 */
[C---:B---3--:R-:W-:Y:S01]  /*be70*/  @P1 LEA R2, P0, R7.reuse, c[0x0][0x508], 0x2 ;  /* 0x0001420007021a11 */ /* 0x048fe200078010ff */
[----:B------:R-:W-:-:S03]  /*be80*/  IMAD.WIDE R4, R7, R4, c[0x0][0x500] ;  /* 0x0001400007047625 */ /* 0x000fc600078e0204 */
[----:B----4-:R-:W-:Y:S02]  /*be90*/  @P1 LEA.HI.X R3, R7, c[0x0][0x50c], R6, 0x2, P0 ;  /* 0x0001430007031a11 */ /* 0x010fe400000f1406 */
[----:B------:R1:W5:Y:S04]  /*bea0*/  @P2 LDG.E R8, [R4.64] ;  /* 0x0000000604082981 */ /* 0x000368000c1e1900 */
[----:B------:R1:W5:Y:S01]  /*beb0*/  @P1 LDG.E R19, [R2.64] ;  /* 0x0000000602131981 */ /* 0x000362000c1e1900 */
[----:B--2---:R-:W-:-:S04]  /*bec0*/  ISETP.NE.AND P0, PT, R0, RZ, PT ;  /* 0x000000ff0000720c */ /* 0x004fc80003f05270 */
[----:B------:R-:W-:Y:S01]  /*bed0*/  SEL R18, R0, c[0x0][0x3d4], P0 ;  /* 0x0000f50000127a07 */ /* 0x000fe20000000000 */
[----:B------:R-:W-:Y:S05]  /*bee0*/  @P1 BRA `(.L_x_59) ;  /* 0x0000004000001947 */ /* 0x000fea0003800000 */
[----:B------:R-:W-:Y:S05]  /*bef0*/  @!P2 BRA `(.L_x_59) ;  /* 0x000000300000a947 */ /* 0x000fea0003800000 */
[----:B------:R2:W3:Y:S04]  /*bf00*/  LDG.E R0, [R4.64] ;  /* 0x0000000604007981 */ /* 0x0004e8000c1e1900 */
[----:B-12---:R-:W3:Y:S02]  /*bf10*/  LDG.E R4, [R4.64+0x4] ;  /* 0x0000040604047981 */ /* 0x006ee4000c1e1900 */
[----:B---3-5:R-:W-:Y:S02]  /*bf20*/  IADD3 R19, -R0, R4, RZ ;  /* 0x0000000400137210 */ /* 0x028fe40007ffe1ff */
.L_x_59:
[----:B-1----:R-:W1:Y:S01]  /*bf30*/  S2R R3, SR_TID.X ;  /* 0x0000000000037919 */ /* 0x002e620000002100 */
[----:B------:R-:W-:Y:S01]  /*bf40*/  BSSY B0, `(.L_x_60) ;  /* 0x0000038000007945 */ /* 0x000fe20003800000 */
[----:B------:R-:W-:Y:S02]  /*bf50*/  SEL R14, R7, RZ, !P2 ;  /* 0x000000ff070e7207 */ /* 0x000fe40005000000 */
[----:B------:R-:W-:-:S02]  /*bf60*/  SEL R20, R6, RZ, !P2 ;  /* 0x000000ff06147207 */ /* 0x000fc40005000000 */
[----:B-----5:R-:W-:Y:S02]  /*bf70*/  SHF.R.S32.HI R17, RZ, 0x1f, R8 ;  /* 0x0000001fff117819 */ /* 0x020fe40000011408 */
[----:B-1----:R-:W-:-:S13]  /*bf80*/  ISETP.GT.AND P0, PT, R3, 0x7f, PT ;  /* 0x0000007f0300780c */ /* 0x002fda0003f04270 */
[----:B------:R-:W-:Y:S05]  /*bf90*/  @P0 BRA `(.L_x_61) ;  /* 0x0000032000000947 */ /* 0x000fea0003800000 */
[----:B------:R-:W2:Y:S01]  /*bfa0*/  LDL R2, [R1+0x4c] ;  /* 0x00004c0001027983 */ /* 0x000ea20000100800 */
[----:B------:R-:W-:Y:S01]  /*bfb0*/  IMAD R0, R19, c[0x0][0x4e8], RZ ;  /* 0x00013a0013007a24 */ /* 0x000fe200078e02ff */
[----:B--2---:R-:W-:-:S04]  /*bfc0*/  LEA R9, R2, R3, 0x7 ;  /* 0x0000000302097211 */ /* 0x004fc800078e38ff */
[----:B------:R-:W-:-:S13]  /*bfd0*/  ISETP.GE.AND P0, PT, R9, R0, PT ;  /* 0x000000000900720c */ /* 0x000fda0003f06270 */
[----:B------:R-:W-:Y:S05]  /*bfe0*/  @P0 BRA `(.L_x_61) ;  /* 0x000002d000000947 */ /* 0x000fea0003800000 */
[----:B------:R-:W2:Y:S04]  /*bff0*/  LDL R2, [R1+0x58] ;  /* 0x0000580001027983 */ /* 0x000ea80000100800 */
[----:B------:R-:W3:Y:S01]  /*c000*/  LDL.LU R21, [R1+0x90] ;  /* 0x0000900001157983 */ /* 0x000ee20000300800 */
[----:B------:R-:W-:Y:S01]  /*c010*/  IMAD.MOV.U32 R0, RZ, RZ, 0x368 ;  /* 0x00000368ff007424 */ /* 0x000fe200078e00ff */
[----:B------:R-:W-:-:S04]  /*c020*/  ISETP.GT.AND P2, PT, R18, 0x1, PT ;  /* 0x000000011200780c */ /* 0x000fc80003f44270 */
[----:B------:R-:W-:-:S04]  /*c030*/  SEL R0, R0, 0x328, P2 ;  /* 0x0000032800007807 */ /* 0x000fc80001000000 */
[----:B------:R1:W4:Y:S08]  /*c040*/  LDC.64 R6, c[0x0][R0+0x170] ;  /* 0x00005c0000067b82 */ /* 0x0003300000000a00 */
[----:B------:R1:W2:Y:S08]  /*c050*/  LDC.64 R4, c[0x0][R0+0x168] ;  /* 0x00005a0000047b82 */ /* 0x0002b00000000a00 */
[----:B------:R1:W5:Y:S08]  /*c060*/  LDC.64 R12, c[0x0][R0+0x178] ;  /* 0x00005e00000c7b82 */ /* 0x0003700000000a00 */
[----:B------:R1:W2:Y:S02]  /*c070*/  LDC.64 R10, c[0x0][R0+0x160] ;  /* 0x00005800000a7b82 */ /* 0x0002a40000000a00 */
[----:B-1----:R-:W-:-:S02]  /*c080*/  IMAD.MOV.U32 R0, RZ, RZ, c[0x0][0x4e8] ;  /* 0x00013a00ff007624 */ /* 0x002fc400078e00ff */
[----:B----4-:R-:W-:-:S03]  /*c090*/  IMAD R7, R7, R14, RZ ;  /* 0x0000000e07077224 */ /* 0x010fc600078e02ff */
[----:B------:R-:W-:Y:S01]  /*c0a0*/  ISETP.NE.AND P0, PT, R0, 0x1, PT ;  /* 0x000000010000780c */ /* 0x000fe20003f05270 */
[----:B------:R-:W-:Y:S01]  /*c0b0*/  IMAD R7, R6, R20, R7 ;  /* 0x0000001406077224 */ /* 0x000fe200078e0207 */
[----:B------:R-:W-:-:S11]  /*c0c0*/  MOV R0, R9 ;  /* 0x0000000900007202 */ /* 0x000fd60000000f00 */
[----:B------:R-:W-:-:S05]  /*c0d0*/  @P0 IMAD.HI.U32 R16, R9, c[0x0][0x4ec], RZ ;  /* 0x00013b0009100a27 */ /* 0x000fca00078e00ff */
[----:B------:R-:W-:Y:S01]  /*c0e0*/  @P0 SHF.R.U32.HI R0, RZ, c[0x0][0x4f0], R16 ;  /* 0x00013c00ff000a19 */ /* 0x000fe20000011610 */
[-C--:B--2---:R-:W-:Y:S02]  /*c0f0*/  IMAD R15, R5, R2.reuse, RZ ;  /* 0x00000002050f7224 */ /* 0x084fe400078e02ff */
[----:B------:R-:W-:-:S04]  /*c100*/  IMAD.WIDE.U32 R4, R4, R2, RZ ;  /* 0x0000000204047225 */ /* 0x000fc800078e00ff */
[----:B------:R-:W-:Y:S01]  /*c110*/  IMAD.WIDE.U32 R2, R6, R14, RZ ;  /* 0x0000000e06027225 */ /* 0x000fe200078e00ff */
[----:B---3--:R-:W-:-:S03]  /*c120*/  SEL R6, R21, RZ, P2 ;  /* 0x000000ff15067207 */ /* 0x008fc60001000000 */
[----:B------:R-:W-:Y:S01]  /*c130*/  IMAD.IADD R15, R5, 0x1, R15 ;  /* 0x00000001050f7824 */ /* 0x000fe200078e020f */
[----:B------:R-:W-:Y:S01]  /*c140*/  IADD3 R16, P1, P0, R2, R4, R8 ;  /* 0x0000000402107210 */ /* 0x000fe2000783e008 */
[----:B------:R-:W-:Y:S01]  /*c150*/  IMAD.MOV R2, RZ, RZ, -R0 ;  /* 0x000000ffff027224 */ /* 0x000fe200078e0a00 */
[----:B------:R-:W-:Y:S01]  /*c160*/  IADD3 R3, R3, R7, RZ ;  /* 0x0000000703037210 */ /* 0x000fe20007ffe0ff */
[-C--:B-----5:R-:W-:Y:S02]  /*c170*/  IMAD R7, R13, R6.reuse, RZ ;  /* 0x000000060d077224 */ /* 0x0a0fe400078e02ff */
[----:B------:R-:W-:-:S04]  /*c180*/  IMAD.WIDE.U32 R4, R12, R6, RZ ;  /* 0x000000060c047225 */ /* 0x000fc800078e00ff */
[----:B------:R-:W-:Y:S01]  /*c190*/  IMAD R2, R2, c[0x0][0x4e8], R9 ;  /* 0x00013a0002027a24 */ /* 0x000fe200078e0209 */
[----:B------:R-:W-:Y:S02]  /*c1a0*/  IADD3.X R9, R3, R15, R17, P1, P0 ;  /* 0x0000000f03097210 */ /* 0x000fe40000fe0411 */
[----:B------:R-:W-:Y:S01]  /*c1b0*/  IADD3 R5, R5, R7, RZ ;  /* 0x0000000705057210 */ /* 0x000fe20007ffe0ff */
[----:B------:R-:W-:Y:S01]  /*c1c0*/  IMAD.MOV.U32 R7, RZ, RZ, c[0x0][0x4a8] ;  /* 0x00012a00ff077624 */ /* 0x000fe200078e00ff */
[----:B------:R-:W-:Y:S02]  /*c1d0*/  IADD3 R4, P1, P0, R0, R16, R4 ;  /* 0x0000001000047210 */ /* 0x000fe4000783e004 */
[----:B------:R-:W-:Y:S01]  /*c1e0*/  SHF.R.S32.HI R3, RZ, 0x1f, R0 ;  /* 0x0000001fff037819 */ /* 0x000fe20000011400 */
[----:B------:R-:W-:Y:S01]  /*c1f0*/  IMAD R0, R11, R2, RZ ;  /* 0x000000020b007224 */ /* 0x000fe200078e02ff */
[----:B------:R-:W-:Y:S02]  /*c200*/  SHF.R.S32.HI R6, RZ, 0x1f, R2 ;  /* 0x0000001fff067819 */ /* 0x000fe40000011402 */
[----:B------:R-:W-:-:S03]  /*c210*/  IADD3.X R5, R3, R9, R5, P1, P0 ;  /* 0x0000000903057210 */ /* 0x000fc60000fe0405 */
[C---:B------:R-:W-:Y:S02]  /*c220*/  IMAD R0, R10.reuse, R6, R0 ;  /* 0x000000060a007224 */ /* 0x040fe400078e0200 */
[----:B------:R-:W-:Y:S01]  /*c230*/  IMAD.WIDE.U32 R2, R10, R2, R4 ;  /* 0x000000020a027225 */ /* 0x000fe200078e0004 */
[----:B------:R-:W-:Y:S02]  /*c240*/  MOV R5, c[0x0][0x4ac] ;  /* 0x00012b0000057a02 */ /* 0x000fe40000000f00 */
[----:B------:R-:W-:Y:S01]  /*c250*/  SEL R4, R7, c[0x0][0x450], P2 ;  /* 0x0001140007047a07 */ /* 0x000fe20001000000 */
[----:B------:R-:W-:Y:S01]  /*c260*/  IMAD.IADD R0, R3, 0x1, R0 ;  /* 0x0000000103007824 */ /* 0x000fe200078e0200 */
[----:B------:R-:W-:Y:S02]  /*c270*/  SEL R5, R5, c[0x0][0x454], P2 ;  /* 0x0001150005057a07 */ /* 0x000fe40001000000 */
[----:B------:R-:W-:-:S04]  /*c280*/  LEA R4, P0, R2, R4, 0x2 ;  /* 0x0000000402047211 */ /* 0x000fc800078010ff */
[----:B------:R-:W-:Y:S02]  /*c290*/  LEA.HI.X R5, R2, R5, R0, 0x2, P0 ;  /* 0x0000000502057211 */ /* 0x000fe400000f1400 */
[----:B------:R-:W-:-:S05]  /*c2a0*/  MOV R0, 0xff800000 ;  /* 0xff80000000007802 */ /* 0x000fca0000000f00 */
[----:B------:R1:W-:Y:S02]  /*c2b0*/  STG.E [R4.64], R0 ;  /* 0x0000000004007986 */ /* 0x0003e4000c101906 */
.L_x_61:
[----:B------:R-:W-:Y:S05]  /*c2c0*/  BSYNC B0 ;  /* 0x0000000000007941 */ /* 0x000fea0003800000 */
.L_x_60:
[----:B------:R-:W-:-:S13]  /*c2d0*/  ISETP.GT.AND P0, PT, R18, 0x1, PT ;  /* 0x000000011200780c */ /* 0x000fda0003f04270 */
[----:B------:R-:W-:Y:S05]  /*c2e0*/  @P0 BRA `(.L_x_53) ;  /* 0x00000a7000000947 */ /* 0x000fea0003800000 */
[----:B-1----:R-:W2:Y:S04]  /*c2f0*/  LDL.LU R0, [R1+0x4c] ;  /* 0x00004c0001007983 */ /* 0x002ea80000300800 */
[----:B------:R-:W3:Y:S01]  /*c300*/  LDL.LU R7, [R1+0x58] ;  /* 0x0000580001077983 */ /* 0x000ee20000300800 */
[----:B------:R-:W-:Y:S01]  /*c310*/  MOV R2, c[0x0][0x4e8] ;  /* 0x00013a0000027a02 */ /* 0x000fe20000000f00 */
[----:B------:R-:W-:Y:S02]  /*c320*/  IMAD R5, R20, c[0x0][0x3f0], RZ ;  /* 0x0000fc0014057a24 */ /* 0x000fe400078e02ff */
[----:B------:R-:W1:Y:S01]  /*c330*/  S2R R3, SR_TID.X ;  /* 0x0000000000037919 */ /* 0x000e620000002100 */
[----:B------:R-:W-:Y:S02]  /*c340*/  ISETP.NE.AND P0, PT, R2, 0x1, PT ;  /* 0x000000010200780c */ /* 0x000fe40003f05270 */
[----:B-1----:R-:W-:-:S02]  /*c350*/  SHF.R.S32.HI R4, RZ, 0x1f, R3 ;  /* 0x0000001fff047819 */ /* 0x002fc40000011403 */
[----:B------:R-:W-:Y:S02]  /*c360*/  SHF.R.S32.HI R10, RZ, 0x1f, R3 ;  /* 0x0000001fff0a7819 */ /* 0x000fe40000011403 */
[-C--:B------:R-:W-:Y:S02]  /*c370*/  LEA.HI R4, R4, R3.reuse, RZ, 0x3 ;  /* 0x0000000304047211 */ /* 0x080fe400078f18ff */
[----:B------:R-:W-:Y:S02]  /*c380*/  LEA.HI R10, R10, R3, RZ, 0x3 ;  /* 0x000000030a0a7211 */ /* 0x000fe400078f18ff */
[----:B------:R-:W-:Y:S02]  /*c390*/  LOP3.LUT R4, R4, 0xfffffff8, RZ, 0xc0, !PT ;  /* 0xfffffff804047812 */ /* 0x000fe400078ec0ff */
[----:B------:R-:W-:-:S03]  /*c3a0*/  SHF.R.S32.HI R10, RZ, 0x3, R10 ;  /* 0x00000003ff0a7819 */ /* 0x000fc6000001140a */
[----:B------:R-:W-:Y:S02]  /*c3b0*/  IMAD.IADD R4, R3, 0x1, -R4 ;  /* 0x0000000103047824 */ /* 0x000fe400078e0a04 */
[----:B------:R-:W-:-:S03]  /*c3c0*/  IMAD.WIDE.U32 R2, R8, c[0x0][0x3a0], RZ ;  /* 0x0000e80008027a25 */ /* 0x000fc600078e00ff */
[----:B------:R-:W-:Y:S02]  /*c3d0*/  LEA R4, R4, R10, 0x5 ;  /* 0x0000000a04047211 */ /* 0x000fe400078e28ff */
[----:B--2---:R-:W-:Y:S01]  /*c3e0*/  MOV R9, R0 ;  /* 0x0000000000097202 */ /* 0x004fe20000000f00 */
[----:B------:R-:W-:-:S03]  /*c3f0*/  IMAD R0, R17, c[0x0][0x3a0], RZ ;  /* 0x0000e80011007a24 */ /* 0x000fc600078e02ff */
[C---:B------:R-:W-:Y:S01]  /*c400*/  LEA R13, R9.reuse, R10, 0x7 ;  /* 0x0000000a090d7211 */ /* 0x040fe200078e38ff */
[----:B------:R-:W-:Y:S02]  /*c410*/  IMAD R8, R8, c[0x0][0x3a4], R0 ;  /* 0x0000e90008087a24 */ /* 0x000fe400078e0200 */
[----:B------:R-:W-:-:S03]  /*c420*/  IMAD R4, R9, 0x80, R4 ;  /* 0x0000008009047824 */ /* 0x000fc600078e0204 */
[----:B------:R-:W-:Y:S01]  /*c430*/  IADD3 R3, R3, R8, RZ ;  /* 0x0000000803037210 */ /* 0x000fe20007ffe0ff */
[----:B------:R-:W-:-:S04]  /*c440*/  @P0 IMAD.HI.U32 R6, R4, c[0x0][0x4ec], RZ ;  /* 0x00013b0004060a27 */ /* 0x000fc800078e00ff */
[----:B---3--:R-:W-:-:S04]  /*c450*/  IMAD.WIDE.U32 R2, R7, c[0x0][0x3e8], R2 ;  /* 0x0000fa0007027a25 */ /* 0x008fc800078e0002 */
[----:B------:R-:W-:Y:S01]  /*c460*/  IMAD.MOV.U32 R0, RZ, RZ, R4 ;  /* 0x000000ffff007224 */ /* 0x000fe200078e0004 */
[----:B------:R-:W-:Y:S01]  /*c470*/  @P0 SHF.R.U32.HI R0, RZ, c[0x0][0x4f0], R6 ;  /* 0x00013c00ff000a19 */ /* 0x000fe20000011606 */
[----:B------:R-:W-:Y:S02]  /*c480*/  IMAD R3, R7, c[0x0][0x3ec], R3 ;  /* 0x0000fb0007037a24 */ /* 0x000fe400078e0203 */
[C---:B------:R-:W-:Y:S01]  /*c490*/  IMAD R7, R14.reuse, c[0x0][0x3f4], R5 ;  /* 0x0000fd000e077a24 */ /* 0x040fe200078e0205 */
[----:B------:R-:W-:Y:S01]  /*c4a0*/  SHF.R.S32.HI R6, RZ, 0x1f, R0 ;  /* 0x0000001fff067819 */ /* 0x000fe20000011400 */
[----:B------:R-:W-:Y:S01]  /*c4b0*/  IMAD.WIDE.U32 R2, R14, c[0x0][0x3f0], R2 ;  /* 0x0000fc000e027a25 */ /* 0x000fe200078e0002 */
[----:B------:R-:W-:-:S03]  /*c4c0*/  IADD3 R5, -R0, RZ, RZ ;  /* 0x000000ff00057210 */ /* 0x000fc60007ffe1ff */
[----:B------:R-:W-:Y:S01]  /*c4d0*/  IMAD R6, R6, c[0x0][0x3e0], RZ ;  /* 0x0000f80006067a24 */ /* 0x000fe200078e02ff */
[----:B------:R-:W-:Y:S01]  /*c4e0*/  IADD3 R3, R3, R7, RZ ;  /* 0x0000000703037210 */ /* 0x000fe20007ffe0ff */
[----:B------:R-:W-:Y:S02]  /*c4f0*/  IMAD R4, R5, c[0x0][0x4e8], R4 ;  /* 0x00013a0005047a24 */ /* 0x000fe400078e0204 */
[C---:B------:R-:W-:Y:S02]  /*c500*/  IMAD R6, R0.reuse, c[0x0][0x3e4], R6 ;  /* 0x0000f90000067a24 */ /* 0x040fe400078e0206 */
[----:B------:R-:W-:Y:S01]  /*c510*/  IMAD.WIDE.U32 R2, R0, c[0x0][0x3e0], R2 ;  /* 0x0000f80000027a25 */ /* 0x000fe200078e0002 */
[----:B------:R-:W-:-:S03]  /*c520*/  SHF.R.S32.HI R0, RZ, 0x1f, R4 ;  /* 0x0000001fff007819 */ /* 0x000fc60000011404 */
[----:B------:R-:W-:Y:S02]  /*c530*/  IMAD.IADD R3, R3, 0x1, R6 ;  /* 0x0000000103037824 */ /* 0x000fe400078e0206 */
[----:B------:R-:W-:Y:S02]  /*c540*/  IMAD R0, R0, c[0x0][0x3d8], RZ ;  /* 0x0000f60000007a24 */ /* 0x000fe400078e02ff */
[----:B------:R-:W-:-:S04]  /*c550*/  IMAD.WIDE.U32 R2, R4, c[0x0][0x3d8], R2 ;  /* 0x0000f60004027a25 */ /* 0x000fc800078e0002 */
[----:B------:R-:W-:Y:S01]  /*c560*/  IMAD R4, R4, c[0x0][0x3dc], R0 ;  /* 0x0000f70004047a24 */ /* 0x000fe200078e0200 */
[----:B------:R-:W-:-:S04]  /*c570*/  LEA R14, P0, R2, c[0x0][0x380], 0x1 ;  /* 0x0000e000020e7a11 */ /* 0x000fc800078008ff */
[----:B------:R-:W-:-:S04]  /*c580*/  IADD3 R4, R3, R4, RZ ;  /* 0x0000000403047210 */ /* 0x000fc80007ffe0ff */
[----:B------:R-:W-:Y:S01]  /*c590*/  LEA.HI.X R11, R2, c[0x0][0x384], R4, 0x1, P0 ;  /* 0x0000e100020b7a11 */ /* 0x000fe200000f0c04 */
[----:B------:R-:W-:Y:S05]  /*c5a0*/  BRA.DIV ~URZ, `(.L_x_62) ;  /* 0x00001e027f007947 */ /* 0x000fea000b800000 */
[----:B------:R1:W2:Y:S02]  /*c5b0*/  SHFL.IDX PT, R10, R11, RZ, 0x181f ;  /* 0x00181fff0b0a7589 */ /* 0x0002a400000e0000 */
.L_x_107:
[----:B------:R-:W-:Y:S05]  /*c5c0*/  BRA.DIV ~URZ, `(.L_x_63) ;  /* 0x00001e527f007947 */ /* 0x000fea000b800000 */
[----:B------:R3:W4:Y:S02]  /*c5d0*/  SHFL.IDX PT, R0, R14, RZ, 0x181f ;  /* 0x00181fff0e007589 */ /* 0x00072400000e0000 */
.L_x_108:
[----:B------:R-:W-:Y:S01]  /*c5e0*/  IMAD R12, R19, c[0x0][0x4e8], RZ ;  /* 0x00013a00130c7a24 */ /* 0x000fe200078e02ff */
[----:B------:R-:W-:Y:S04]  /*c5f0*/  BSSY B0, `(.L_x_64) ;  /* 0x000001a000007945 */ /* 0x000fe80003800000 */
[----:B------:R-:W-:-:S13]  /*c600*/  ISETP.GE.AND P0, PT, R13, R12, PT ;  /* 0x0000000c0d00720c */ /* 0x000fda0003f06270 */
[----:B------:R-:W-:Y:S05]  /*c610*/  @P0 BRA `(.L_x_65) ;  /* 0x0000017000000947 */ /* 0x000fea0003800000 */
[----:B------:R-:W5:Y:S04]  /*c620*/  LDL.64 R2, [R1+0x28] ;  /* 0x0000280001027983 */ /* 0x000f680000100a00 */
        /* <DEDUP_REMOVED lines=10> */
[-C--:B------:R-:W-:Y:S02]  /*c6d0*/  @!P3 LEA R8, P4, R2, R0.reuse, 0x1 ;  /* 0x000000000208b211 */ /* 0x080fe400078808ff */
[----:B------:R-:W-:Y:S02]  /*c6e0*/  @!P2 LEA R6, P6, R20, R0, 0x1 ;  /* 0x000000001406a211 */ /* 0x000fe400078c08ff */
[----:B------:R-:W-:Y:S02]  /*c6f0*/  @!P3 LEA.HI.X R9, R2, R10, R3, 0x1, P4 ;  /* 0x0000000a0209b211 */ /* 0x000fe400020f0c03 */
[----:B------:R-:W-:Y:S02]  /*c700*/  @!P1 LEA R4, P5, R17, R0, 0x1 ;  /* 0x0000000011049211 */ /* 0x000fe400078a08ff */
[----:B------:R-:W-:Y:S02]  /*c710*/  @!P2 LEA.HI.X R7, R20, R10, R21, 0x1, P6 ;  /* 0x0000000a1407a211 */ /* 0x000fe400030f0c15 */
[----:B------:R-:W-:-:S02]  /*c720*/  @!P0 LEA R2, P4, R15, R0, 0x1 ;  /* 0x000000000f028211 */ /* 0x000fc400078808ff */
[-C--:B------:R-:W-:Y:S02]  /*c730*/  @!P1 LEA.HI.X R5, R17, R10.reuse, R18, 0x1, P5 ;  /* 0x0000000a11059211 */ /* 0x080fe400028f0c12 */
[----:B------:R-:W-:Y:S01]  /*c740*/  @!P0 LEA.HI.X R3, R15, R10, R16, 0x1, P4 ;  /* 0x0000000a0f038211 */ /* 0x000fe200020f0c10 */
[----:B------:R2:W-:Y:S04]  /*c750*/  @!P3 ST.E.128 [R8.64], RZ ;  /* 0x000000ff0800b985 */ /* 0x0005e8000c101d06 */
[----:B------:R2:W-:Y:S04]  /*c760*/  @!P2 ST.E.128 [R6.64], RZ ;  /* 0x000000ff0600a985 */ /* 0x0005e8000c101d06 */
[----:B------:R2:W-:Y:S04]  /*c770*/  @!P1 ST.E.128 [R4.64], RZ ;  /* 0x000000ff04009985 */ /* 0x0005e8000c101d06 */
[----:B------:R2:W-:Y:S02]  /*c780*/  @!P0 ST.E.128 [R2.64], RZ ;  /* 0x000000ff02008985 */ /* 0x0005e4000c101d06 */
.L_x_65:
[----:B------:R-:W-:Y:S05]  /*c790*/  BSYNC B0 ;  /* 0x0000000000007941 */ /* 0x000fea0003800000 */
.L_x_64:
[----:B------:R-:W-:Y:S05]  /*c7a0*/  BRA.DIV ~URZ, `(.L_x_66) ;  /* 0x00001cd27f007947 */ /* 0x000fea000b800000 */
[----:B--2---:R2:W1:Y:S04]  /*c7b0*/  SHFL.IDX PT, R10, R11, 0x1, 0x181f ;  /* 0x00381f000b0a7f89 */ /* 0x00446800000e0000 */
[----:B----4-:R2:W4:Y:S02]  /*c7c0*/  SHFL.IDX PT, R0, R14, 0x1, 0x181f ;  /* 0x00381f000e007f89 */ /* 0x01052400000e0000 */
.L_x_109:
[----:B------:R-:W-:Y:S01]  /*c7d0*/  IADD3 R2, R13, 0x20, RZ ;  /* 0x000000200d027810 */ /* 0x000fe20007ffe0ff */
[----:B------:R-:W-:Y:S03]  /*c7e0*/  BSSY B0, `(.L_x_67) ;  /* 0x000001a000007945 */ /* 0x000fe60003800000 */
[----:B------:R-:W-:-:S13]  /*c7f0*/  ISETP.GE.AND P0, PT, R2, R12, PT ;  /* 0x0000000c0200720c */ /* 0x000fda0003f06270 */
[----:B------:R-:W-:Y:S05]  /*c800*/  @P0 BRA `(.L_x_68) ;  /* 0x0000017000000947 */ /* 0x000fea0003800000 */
[----:B------:R-:W5:Y:S04]  /*c810*/  LDL.64 R22, [R1+0x28] ;  /* 0x0000280001167983 */ /* 0x000f680000100a00 */
[----:B--2---:R-:W2:Y:S04]  /*c820*/  LDL R19, [R1+0x30] ;  /* 0x0000300001137983 */ /* 0x004ea80000100800 */
[----:B---3--:R-:W3:Y:S04]  /*c830*/  LDL R17, [R1+0x34] ;  /* 0x0000340001117983 */ /* 0x008ee80000100800 */
[----:B----4-:R-:W4:Y:S04]  /*c840*/  LDL R15, [R1+0x38] ;  /* 0x00003800010f7983 */ /* 0x010f280000100800 */
[----:B------:R-:W4:Y:S04]  /*c850*/  LDL R20, [R1+0x68] ;  /* 0x0000680001147983 */ /* 0x000f280000100800 */
[----:B------:R-:W4:Y:S04]  /*c860*/  LDL R18, [R1+0x64] ;  /* 0x0000640001127983 */ /* 0x000f280000100800 */
[----:B------:R-:W4:Y:S01]  /*c870*/  LDL R16, [R1+0x60] ;  /* 0x0000600001107983 */ /* 0x000f220000100800 */
[----:B-----5:R-:W-:-:S02]  /*c880*/  ISETP.GE.AND P3, PT, R22, c[0x0][0x3c8], PT ;  /* 0x0000f20016007a0c */ /* 0x020fc40003f66270 */
[----:B--2---:R-:W-:Y:S02]  /*c890*/  ISETP.GE.AND P2, PT, R19, c[0x0][0x3c8], PT ;  /* 0x0000f20013007a0c */ /* 0x004fe40003f46270 */
[----:B---3--:R-:W-:Y:S02]  /*c8a0*/  ISETP.GE.AND P1, PT, R17, c[0x0][0x3c8], PT ;  /* 0x0000f20011007a0c */ /* 0x008fe40003f26270 */
[----:B----4-:R-:W-:-:S07]  /*c8b0*/  ISETP.GE.AND P0, PT, R15, c[0x0][0x3c8], PT ;  /* 0x0000f2000f007a0c */ /* 0x010fce0003f06270 */
[CC--:B------:R-:W-:Y:S02]  /*c8c0*/  @!P3 LEA R8, P4, R22.reuse, R0.reuse, 0x1 ;  /* 0x000000001608b211 */ /* 0x0c0fe400078808ff */
[----:B------:R-:W-:Y:S02]  /*c8d0*/  @!P2 LEA R6, P6, R19, R0, 0x1 ;  /* 0x000000001306a211 */ /* 0x000fe400078c08ff */
[----:B-1----:R-:W-:Y:S02]  /*c8e0*/  @!P3 LEA.HI.X R9, R22, R10, R23, 0x1, P4 ;  /* 0x0000000a1609b211 */ /* 0x002fe400020f0c17 */
        /* <DEDUP_REMOVED lines=9> */
.L_x_68:
[----:B------:R-:W-:Y:S05]  /*c980*/  BSYNC B0 ;  /* 0x0000000000007941 */ /* 0x000fea0003800000 */
.L_x_67:
[----:B------:R-:W-:Y:S05]  /*c990*/  BRA.DIV ~URZ, `(.L_x_69) ;  /* 0x00001ba27f007947 */ /* 0x000fea000b800000 */
[----:B-1----:R1:W2:Y:S02]  /*c9a0*/  SHFL.IDX PT, R10, R11, 0x2, 0x181f ;  /* 0x00581f000b0a7f89 */ /* 0x0022a400000e0000 */
.L_x_110:
[----:B------:R-:W-:Y:S05]  /*c9b0*/  BRA.DIV ~URZ, `(.L_x_70) ;  /* 0x00001bf27f007947 */ /* 0x000fea000b800000 */
[----:B----4-:R4:W1:Y:S02]  /*c9c0*/  SHFL.IDX PT, R0, R14, 0x2, 0x181f ;  /* 0x00581f000e007f89 */ /* 0x01086400000e0000 */
.L_x_111:
[----:B------:R-:W-:Y:S01]  /*c9d0*/  IADD3 R2, R13, 0x40, RZ ;  /* 0x000000400d027810 */ /* 0x000fe20007ffe0ff */
[----:B------:R-:W-:Y:S03]  /*c9e0*/  BSSY B0, `(.L_x_71) ;  /* 0x000001a000007945 */ /* 0x000fe60003800000 */
        /* <DEDUP_REMOVED lines=13> */
[CC--:B-1----:R-:W-:Y:S02]  /*cac0*/  @!P3 LEA R8, P4, R22.reuse, R0.reuse, 0x1 ;  /* 0x000000001608b211 */ /* 0x0c2fe400078808ff */
        /* <DEDUP_REMOVED lines=11> */
.L_x_72:
[----:B------:R-:W-:Y:S05]  /*cb80*/  BSYNC B0 ;  /* 0x0000000000007941 */ /* 0x000fea0003800000 */
.L_x_71:
[----:B------:R-:W-:Y:S05]  /*cb90*/  BRA.DIV ~URZ, `(.L_x_73) ;  /* 0x00001a727f007947 */ /* 0x000fea000b800000 */
[----:B--2---:R2:W3:Y:S04]  /*cba0*/  SHFL.IDX PT, R10, R11, 0x3, 0x181f ;  /* 0x00781f000b0a7f89 */ /* 0x0044e800000e0000 */
[----:B-1----:R2:W1:Y:S02]  /*cbb0*/  SHFL.IDX PT, R0, R14, 0x3, 0x181f ;  /* 0x00781f000e007f89 */ /* 0x00246400000e0000 */
.L_x_112:
[----:B------:R-:W-:-:S04]  /*cbc0*/  IADD3 R2, R13, 0x60, RZ ;  /* 0x000000600d027810 */ /* 0x000fc80007ffe0ff */
        /* <DEDUP_REMOVED lines=25> */
.L_x_53:
[----:B------:R-:W-:Y:S05]  /*cd60*/  BSYNC B1 ;  /* 0x0000000000017941 */ /* 0x000fea0003800000 */
.L_x_37:
[----:B-1--4-:R-:W4:Y:S02]  /*cd70*/  LDL R0, [R1+0x94] ;  /* 0x0000940001007983 */ /* 0x012f240000100800 */
[----:B----4-:R-:W-:-:S13]  /*cd80*/  ISETP.NE.AND P0, PT, R0, RZ, PT ;  /* 0x000000ff0000720c */ /* 0x010fda0003f05270 */
[----:B------:R-:W-:Y:S01]  /*cd90*/  @P0 WARPSYNC 0xffffffff ;  /* 0xffffffff00000948 */ /* 0x000fe20003800000 */
[----:B------:R-:W-:Y:S06]  /*cda0*/  @P0 BAR.SYNC.DEFER_BLOCKING 0x5, 0x100 ;  /* 0x0144000000000b1d */ /* 0x000fec0000010000 */
[----:B------:R-:W1:Y:S04]  /*cdb0*/  @P0 LDS.128 R4, [0x1a080] ;  /* 0x01a08000ff040984 */ /* 0x000e680000000c00 */
[----:B-1----:R1:W-:Y:S04]  /*cdc0*/  @P0 STL.64 [R1+0x48], R4 ;  /* 0x0000480401000387 */ /* 0x0023e80000100a00 */
[----:B------:R1:W-:Y:S04]  /*cdd0*/  @P0 STL.64 [R1+0x50], R6 ;  /* 0x0000500601000387 */ /* 0x0003e80000100a00 */
[----:B------:R-:W-:Y:S06]  /*cde0*/  @P0 BAR.ARV 0x4, 0x100 ;  /* 0x0104000000000b1d */ /* 0x000fec0000002000 */
[----:B------:R-:W-:Y:S05]  /*cdf0*/  @P0 BRA `(.L_x_74) ;  /* 0x00000b9000000947 */ /* 0x000fea0003800000 */
[----:B------:R-:W4:Y:S01]  /*ce00*/  S2R R0, SR_TID.X ;  /* 0x0000000000007919 */ /* 0x000f220000002100 */
[----:B-1----:R-:W-:Y:S01]  /*ce10*/  IMAD.MOV.U32 R7, RZ, RZ, RZ ;  /* 0x000000ffff077224 */ /* 0x002fe200078e00ff */
[----:B----4-:R-:W-:-:S04]  /*ce20*/  LOP3.LUT R13, R0, 0x1f, RZ, 0xc0, !PT ;  /* 0x0000001f000d7812 */ /* 0x010fc800078ec0ff */
[----:B------:R-:W-:Y:S01]  /*ce30*/  ISETP.NE.AND P6, PT, R13, 0x1f, PT ;  /* 0x0000001f0d00780c */ /* 0x000fe20003fc5270 */
[----:B------:R-:W-:Y:S10]  /*ce40*/  BRA.DIV ~URZ, `(.L_x_75) ;  /* 0x000018827f007947 */ /* 0x000ff4000b800000 */
[----:B------:R1:W4:Y:S02]  /*ce50*/  SHFL.IDX PT, R9, R131, RZ, 0x1f ;  /* 0x00001fff83097589 */ /* 0x00032400000e0000 */
.L_x_113:
[----:B------:R-:W-:Y:S05]  /*ce60*/  BRA.DIV ~URZ, `(.L_x_76) ;  /* 0x000018d27f007947 */ /* 0x000fea000b800000 */
[----:B--2---:R2:W1:Y:S02]  /*ce70*/  SHFL.IDX PT, R8, R131, 0x1, 0x1f ;  /* 0x00201f0083087f89 */ /* 0x00446400000e0000 */
.L_x_114:
[----:B------:R-:W5:Y:S01]  /*ce80*/  LDL R0, [R1+0x54] ;  /* 0x0000540001007983 */ /* 0x000f620000100800 */
[----:B------:R-:W-:Y:S02]  /*ce90*/  IMAD.MOV.U32 R6, RZ, RZ, RZ ;  /* 0x000000ffff067224 */ /* 0x000fe400078e00ff */
[----:B-----5:R-:W-:-:S05]  /*cea0*/  IMAD.IADD R0, R0, 0x1, R13 ;  /* 0x0000000100007824 */ /* 0x020fca00078e020d */
[----:B------:R-:W-:-:S13]  /*ceb0*/  ISETP.GE.OR P0, PT, R0, c[0x0][0x53c], !P6 ;  /* 0x00014f0000007a0c */ /* 0x000fda0007706670 */
[----:B------:R-:W-:Y:S01]  /*cec0*/  @!P0 IMAD.MOV.U32 R2, RZ, RZ, 0x4 ;  /* 0x00000004ff028424 */ /* 0x000fe200078e00ff */
[----:B------:R-:W-:-:S03]  /*ced0*/  @!P0 MOV R3, 0x4 ;  /* 0x0000000400038802 */ /* 0x000fc60000000f00 */
[----:B------:R-:W-:-:S04]  /*cee0*/  @!P0 IMAD.WIDE R4, R0, R2, c[0x0][0x580] ;  /* 0x0001600000048625 */ /* 0x000fc800078e0202 */
[----:B------:R-:W-:Y:S01]  /*cef0*/  @!P0 IMAD.WIDE R2, R0, R3, c[0x0][0x578] ;  /* 0x00015e0000028625 */ /* 0x000fe200078e0203 */
[----:B------:R-:W5:Y:S04]  /*cf00*/  @!P0 LDG.E R6, [R4.64] ;  /* 0x0000000604068981 */ /* 0x000f68000c1e1900 */
[----:B------:R-:W5:Y:S01]  /*cf10*/  @!P0 LDG.E R7, [R2.64] ;  /* 0x0000000602078981 */ /* 0x000f62000c1e1900 */
[C---:B------:R-:W-:Y:S02]  /*cf20*/  ISETP.GE.U32.AND P4, PT, R13.reuse, 0x10, PT ;  /* 0x000000100d00780c */ /* 0x040fe40003f86070 */
[C---:B------:R-:W-:Y:S02]  /*cf30*/  ISETP.GE.U32.AND P3, PT, R13.reuse, 0x8, PT ;  /* 0x000000080d00780c */ /* 0x040fe40003f66070 */
[----:B------:R-:W-:-:S02]  /*cf40*/  ISETP.GE.U32.AND P2, PT, R13, 0x4, PT ;  /* 0x000000040d00780c */ /* 0x000fc40003f46070 */
[C---:B------:R-:W-:Y:S02]  /*cf50*/  ISETP.GE.U32.AND P1, PT, R13.reuse, 0x2, PT ;  /* 0x000000020d00780c */ /* 0x040fe40003f26070 */
[----:B------:R-:W-:Y:S02]  /*cf60*/  ISETP.NE.AND P5, PT, R13, RZ, PT ;  /* 0x000000ff0d00720c */ /* 0x000fe40003fa5270 */
[----:B------:R-:W-:Y:S01]  /*cf70*/  MOV R11, RZ ;  /* 0x000000ff000b7202 */ /* 0x000fe20000000f00 */
[----:B-----5:R-:W-:Y:S01]  /*cf80*/  IMAD R0, R7, R6, RZ ;  /* 0x0000000607007224 */ /* 0x020fe200078e02ff */
[----:B------:R-:W-:Y:S07]  /*cf90*/  BRA.DIV ~URZ, `(.L_x_77) ;  /* 0x000018127f007947 */ /* 0x000fee000b800000 */
[----:B------:R2:W4:Y:S02]  /*cfa0*/  SHFL.UP PT, R4, R0, 0x1, RZ ;  /* 0x0420000000047989 */ /* 0x00052400000e00ff */
.L_x_115:
[----:B----4-:R-:W-:-:S04]  /*cfb0*/  SEL R4, R4, RZ, P5 ;  /* 0x000000ff04047207 */ /* 0x010fc80002800000 */
[----:B--2---:R-:W-:Y:S01]  /*cfc0*/  IADD3 R0, R0, R4, RZ ;  /* 0x0000000400007210 */ /* 0x004fe20007ffe0ff */
[----:B------:R-:W-:Y:S05]  /*cfd0*/  BRA.DIV ~URZ, `(.L_x_78) ;  /* 0x000018127f007947 */ /* 0x000fea000b800000 */
        /* <DEDUP_REMOVED lines=12> */
[----:B------:R2:W4:Y:S02]  /*d0a0*/  SHFL.IDX PT, R0, R4, 0x1f, 0x1f ;  /* 0x03e01f0004007f89 */ /* 0x00052400000e0000 */
.L_x_116:
[----:B----4-:R-:W-:Y:S01]  /*d0b0*/  IMAD R0, R0, c[0x0][0x538], RZ ;  /* 0x00014e0000007a24 */ /* 0x010fe200078e02ff */
[----:B------:R-:W-:Y:S04]  /*d0c0*/  BSSY B1, `(.L_x_79) ;  /* 0x0000083000017945 */ /* 0x000fe80003800000 */
[----:B-1----:R-:W-:-:S04]  /*d0d0*/  IADD3 R8, R0, R8, RZ ;  /* 0x0000000800087210 */ /* 0x002fc80007ffe0ff */
[----:B------:R-:W-:-:S13]  /*d0e0*/  ISETP.GT.AND P0, PT, R8, R9, PT ;  /* 0x000000090800720c */ /* 0x000fda0003f04270 */
[----:B------:R-:W-:Y:S05]  /*d0f0*/  @P0 BRA `(.L_x_80) ;  /* 0x0000025000000947 */ /* 0x000fea0003800000 */
.L_x_84:
[----:B------:R-:W4:Y:S02]  /*d100*/  LDL.LU R0, [R1+0x54] ;  /* 0x0000540001007983 */ /* 0x000f240000300800 */
[----:B----4-:R-:W-:-:S04]  /*d110*/  IADD3 R0, R0, 0x1f, RZ ;  /* 0x0000001f00007810 */ /* 0x010fc80007ffe0ff */
[----:B------:R-:W-:-:S13]  /*d120*/  ISETP.GE.AND P0, PT, R0, c[0x0][0x53c], PT ;  /* 0x00014f0000007a0c */ /* 0x000fda0003f06270 */
[----:B------:R-:W-:Y:S05]  /*d130*/  @P0 BRA `(.L_x_81) ;  /* 0x0000076000000947 */ /* 0x000fea0003800000 */
[----:B------:R1:W-:Y:S01]  /*d140*/  STL [R1+0x54], R0 ;  /* 0x0000540001007387 */ /* 0x0003e20000100800 */
[----:B------:R-:W-:Y:S01]  /*d150*/  CS2R R6, SRZ ;  /* 0x0000000000067805 */ /* 0x000fe2000001ff00 */
[----:B-1----:R-:W-:-:S04]  /*d160*/  IADD3 R0, R0, R13, RZ ;  /* 0x0000000d00007210 */ /* 0x002fc80007ffe0ff */
[----:B------:R-:W-:-:S13]  /*d170*/  ISETP.GE.OR P0, PT, R0, c[0x0][0x53c], !P6 ;  /* 0x00014f0000007a0c */ /* 0x000fda0007706670 */
[----:B------:R-:W-:Y:S02]  /*d180*/  @!P0 MOV R2, 0x4 ;  /* 0x0000000400028802 */ /* 0x000fe40000000f00 */
[----:B------:R-:W-:-:S03]  /*d190*/  @!P0 MOV R3, 0x4 ;  /* 0x0000000400038802 */ /* 0x000fc60000000f00 */
[----:B--2---:R-:W-:-:S04]  /*d1a0*/  @!P0 IMAD.WIDE R4, R0, R2, c[0x0][0x580] ;  /* 0x0001600000048625 */ /* 0x004fc800078e0202 */
[----:B------:R-:W-:Y:S01]  /*d1b0*/  @!P0 IMAD.WIDE R2, R0, R3, c[0x0][0x578] ;  /* 0x00015e0000028625 */ /* 0x000fe200078e0203 */
[----:B------:R-:W2:Y:S04]  /*d1c0*/  @!P0 LDG.E R6, [R4.64] ;  /* 0x0000000604068981 */ /* 0x000ea8000c1e1900 */
[----:B------:R-:W2:Y:S02]  /*d1d0*/  @!P0 LDG.E R7, [R2.64] ;  /* 0x0000000602078981 */ /* 0x000ea4000c1e1900 */
[----:B--2---:R-:W-:Y:S01]  /*d1e0*/  IMAD R0, R7, R6, RZ ;  /* 0x0000000607007224 */ /* 0x004fe200078e02ff */
[----:B------:R-:W-:Y:S05]  /*d1f0*/  BRA.DIV ~URZ, `(.L_x_82) ;  /* 0x000017927f007947 */ /* 0x000fea000b800000 */
[----:B------:R1:W2:Y:S02]  /*d200*/  SHFL.UP PT, R2, R0, 0x1, RZ ;  /* 0x0420000000027989 */ /* 0x0002a400000e00ff */
.L_x_117:
        /* <DEDUP_REMOVED lines=16> */
.L_x_118:
[----:B--2---:R-:W-:-:S05]  /*d310*/  IMAD R0, R0, c[0x0][0x538], RZ ;  /* 0x00014e0000007a24 */ /* 0x004fca00078e02ff */
[----:B------:R-:W-:-:S04]  /*d320*/  IADD3 R8, R0, R8, RZ ;  /* 0x0000000800087210 */ /* 0x000fc80007ffe0ff */
[----:B------:R-:W-:-:S13]  /*d330*/  ISETP.GT.AND P0, PT, R8, R9, PT ;  /* 0x000000090800720c */ /* 0x000fda0003f04270 */
[----:B-1-3--:R-:W-:Y:S05]  /*d340*/  @!P0 BRA `(.L_x_84) ;  /* 0xfffffdb000008947 */ /* 0x00afea000383ffff */
.L_x_80:
[----:B---3--:R-:W-:-:S05]  /*d350*/  IADD3 R10, -R0, R8, RZ ;  /* 0x00000008000a7210 */ /* 0x008fca0007ffe1ff */
[----:B------:R-:W-:-:S05]  /*d360*/  IMAD R0, R4, c[0x0][0x538], R10 ;  /* 0x00014e0004007a24 */ /* 0x000fca00078e020a */
[----:B------:R-:W-:Y:S01]  /*d370*/  ISETP.GT.AND P0, PT, R0, R9, PT ;  /* 0x000000090000720c */ /* 0x000fe20003f04270 */
[----:B------:R-:W-:-:S12]  /*d380*/  BRA.DIV ~URZ, `(.L_x_85) ;  /* 0x000017f27f007947 */ /* 0x000fd8000b800000 */
[----:B------:R-:W-:-:S04]  /*d390*/  VOTE.ANY R8, PT, !P0 ;  /* 0x0000000000087806 */ /* 0x000fc800040e0100 */
.L_x_119:
[----:B------:R1:W3:Y:S01]  /*d3a0*/  POPC R12, R8 ;  /* 0x00000008000c7309 */ /* 0x0002e20000000000 */
[----:B------:R-:W-:Y:S05]  /*d3b0*/  BRA.DIV ~URZ, `(.L_x_86) ;  /* 0x000018127f007947 */ /* 0x000fea000b800000 */
[----:B---3--:R3:W4:Y:S04]  /*d3c0*/  SHFL.IDX PT, R6, R6, R12, 0x1f ;  /* 0x00001f0c06067589 */ /* 0x00872800000e0000 */
[----:B------:R3:W1:Y:S02]  /*d3d0*/  SHFL.IDX PT, R7, R7, R12, 0x1f ;  /* 0x00001f0c07077589 */ /* 0x00066400000e0000 */
.L_x_120:
[----:B------:R-:W-:Y:S01]  /*d3e0*/  ISETP.NE.AND P0, PT, R8, RZ, PT ;  /* 0x000000ff0800720c */ /* 0x000fe20003f05270 */
[----:B------:R-:W-:-:S12]  /*d3f0*/  BSSY B0, `(.L_x_87) ;  /* 0x0000005000007945 */ /* 0x000fd80003800000 */
[----:B------:R-:W-:Y:S05]  /*d400*/  @!P0 BRA `(.L_x_88) ;  /* 0x0000003000008947 */ /* 0x000fea0003800000 */
[----:B------:R-:W-:Y:S01]  /*d410*/  IADD3 R3, R12, -0x1, RZ ;  /* 0xffffffff0c037810 */ /* 0x000fe20007ffe0ff */
[----:B------:R-:W-:Y:S05]  /*d420*/  BRA.DIV ~URZ, `(.L_x_89) ;  /* 0x000018727f007947 */ /* 0x000fea000b800000 */
[----:B------:R2:W3:Y:S02]  /*d430*/  SHFL.IDX PT, R11, R4, R3, 0x1f ;  /* 0x00001f03040b7589 */ /* 0x0004e400000e0000 */
.L_x_88:
[----:B------:R-:W-:Y:S05]  /*d440*/  BSYNC B0 ;  /* 0x0000000000007941 */ /* 0x000fea0003800000 */
.L_x_87:
[----:B---3--:R-:W-:Y:S01]  /*d450*/  IMAD R5, R11, c[0x0][0x538], R10 ;  /* 0x00014e000b057a24 */ /* 0x008fe200078e020a */
[----:B--2-4-:R-:W-:Y:S02]  /*d460*/  IABS R4, R6 ;  /* 0x0000000600047213 */ /* 0x014fe40000000000 */
[----:B-1----:R-:W-:Y:S01]  /*d470*/  IABS R0, R7 ;  /* 0x0000000700007213 */ /* 0x002fe20000000000 */
[----:B------:R-:W-:Y:S01]  /*d480*/  IMAD.IADD R10, R9, 0x1, -R5 ;  /* 0x00000001090a7824 */ /* 0x000fe200078e0a05 */
[----:B------:R1:W-:Y:S01]  /*d490*/  STL [R1+0x48], R5 ;  /* 0x0000480501007387 */ /* 0x0003e20000100800 */
[----:B------:R-:W2:Y:S03]  /*d4a0*/  I2F.RP R2, R4 ;  /* 0x0000000400027306 */ /* 0x000ea60000209400 */
[----:B------:R-:W3:Y:S05]  /*d4b0*/  LDL.LU R14, [R1+0x54] ;  /* 0x00005400010e7983 */ /* 0x000eea0000300800 */
[----:B--2---:R-:W2:Y:S02]  /*d4c0*/  MUFU.RCP R2, R2 ;  /* 0x0000000200027308 */ /* 0x004ea40000001000 */
[----:B--2---:R-:W-:-:S06]  /*d4d0*/  IADD3 R2, R2, 0xffffffe, RZ ;  /* 0x0ffffffe02027810 */ /* 0x004fcc0007ffe0ff */
[----:B------:R-:W2:Y:S01]  /*d4e0*/  F2I.FTZ.U32.TRUNC.NTZ R3, R2 ;  /* 0x0000000200037305 */ /* 0x000ea2000021f000 */
[----:B-1----:R-:W-:Y:S01]  /*d4f0*/  IMAD.MOV.U32 R5, RZ, RZ, R0 ;  /* 0x000000ffff057224 */ /* 0x002fe200078e0000 */
[----:B------:R-:W-:Y:S02]  /*d500*/  IABS R0, R6 ;  /* 0x0000000600007213 */ /* 0x000fe40000000000 */
[----:B------:R-:W-:-:S04]  /*d510*/  IABS R9, R10 ;  /* 0x0000000a00097213 */ /* 0x000fc80000000000 */
[----:B------:R-:W1:Y:S01]  /*d520*/  I2F.RP R11, R5 ;  /* 0x00000005000b7306 */ /* 0x000e620000209400 */
[----:B--2---:R-:W-:-:S04]  /*d530*/  IMAD.MOV R2, RZ, RZ, -R3 ;  /* 0x000000ffff027224 */ /* 0x004fc800078e0a03 */
[----:B------:R-:W-:Y:S01]  /*d540*/  IMAD R8, R2, R4, RZ ;  /* 0x0000000402087224 */ /* 0x000fe200078e02ff */
[----:B------:R-:W-:Y:S01]  /*d550*/  MOV R2, RZ ;  /* 0x000000ff00027202 */ /* 0x000fe20000000f00 */
[----:B------:R-:W-:-:S04]  /*d560*/  IMAD.MOV R0, RZ, RZ, -R0 ;  /* 0x000000ffff007224 */ /* 0x000fc800078e0a00 */
[----:B------:R-:W-:-:S04]  /*d570*/  IMAD.HI.U32 R8, R3, R8, R2 ;  /* 0x0000000803087227 */ /* 0x000fc800078e0002 */
[----:B------:R-:W-:Y:S02]  /*d580*/  IMAD.MOV.U32 R2, RZ, RZ, R9 ;  /* 0x000000ffff027224 */ /* 0x000fe400078e0009 */
[----:B------:R-:W-:Y:S02]  /*d590*/  IMAD.MOV.U32 R3, RZ, RZ, R0 ;  /* 0x000000ffff037224 */ /* 0x000fe400078e0000 */
[----:B------:R-:W-:-:S04]  /*d5a0*/  IMAD.HI.U32 R0, R8, R2, RZ ;  /* 0x0000000208007227 */ /* 0x000fc800078e00ff */
[----:B------:R-:W-:Y:S02]  /*d5b0*/  IMAD R2, R0, R3, R2 ;  /* 0x0000000300027224 */ /* 0x000fe400078e0202 */
[----:B-1----:R-:W1:Y:S03]  /*d5c0*/  MUFU.RCP R3, R11 ;  /* 0x0000000b00037308 */ /* 0x002e660000001000 */
[----:B------:R-:W-:Y:S02]  /*d5d0*/  ISETP.GT.U32.AND P0, PT, R4, R2, PT ;  /* 0x000000020400720c */ /* 0x000fe40003f04070 */
[----:B-1----:R-:W-:-:S11]  /*d5e0*/  IADD3 R3, R3, 0xffffffe, RZ ;  /* 0x0ffffffe03037810 */ /* 0x002fd60007ffe0ff */
[-C--:B------:R-:W-:Y:S01]  /*d5f0*/  @!P0 IADD3 R2, R2, -R4.reuse, RZ ;  /* 0x8000000402028210 */ /* 0x080fe20007ffe0ff */
[----:B------:R-:W1:Y:S03]  /*d600*/  F2I.FTZ.U32.TRUNC.NTZ R3, R3 ;  /* 0x0000000300037305 */ /* 0x000e66000021f000 */
[----:B------:R-:W-:Y:S02]  /*d610*/  ISETP.GE.U32.AND P2, PT, R2, R4, PT ;  /* 0x000000040200720c */ /* 0x000fe40003f46070 */
[----:B------:R-:W-:Y:S02]  /*d620*/  LOP3.LUT R2, R10, R6, RZ, 0x3c, !PT ;  /* 0x000000060a027212 */ /* 0x000fe400078e3cff */
[----:B------:R-:W-:Y:S02]  /*d630*/  @!P0 IADD3 R0, R0, 0x1, RZ ;  /* 0x0000000100008810 */ /* 0x000fe40007ffe0ff */
[----:B------:R-:W-:-:S02]  /*d640*/  ISETP.GE.AND P1, PT, R2, RZ, PT ;  /* 0x000000ff0200720c */ /* 0x000fc40003f26270 */
[----:B------:R-:W-:-:S05]  /*d650*/  ISETP.NE.AND P0, PT, R6, RZ, PT ;  /* 0x000000ff0600720c */ /* 0x000fca0003f05270 */
[----:B------:R-:W-:Y:S01]  /*d660*/  @P2 IADD3 R0, R0, 0x1, RZ ;  /* 0x0000000100002810 */ /* 0x000fe20007ffe0ff */
[----:B-1----:R-:W-:-:S04]  /*d670*/  IMAD.MOV R2, RZ, RZ, -R3 ;  /* 0x000000ffff027224 */ /* 0x002fc800078e0a03 */
[----:B------:R-:W-:Y:S01]  /*d680*/  IMAD.MOV.U32 R4, RZ, RZ, R2 ;  /* 0x000000ffff047224 */ /* 0x000fe200078e0002 */
[----:B------:R-:W-:Y:S01]  /*d690*/  IABS R2, R7 ;  /* 0x0000000700027213 */ /* 0x000fe20000000000 */
[----:B------:R-:W-:Y:S01]  /*d6a0*/  @!P1 IMAD.MOV R0, RZ, RZ, -R0 ;  /* 0x000000ffff009224 */ /* 0x000fe200078e0a00 */
[----:B------:R-:W-:Y:S01]  /*d6b0*/  @!P0 LOP3.LUT R0, RZ, R6, RZ, 0x33, !PT ;  /* 0x00000006ff008212 */ /* 0x000fe200078e33ff */
[----:B------:R-:W-:Y:S01]  /*d6c0*/  IMAD R4, R4, R5, RZ ;  /* 0x0000000504047224 */ /* 0x000fe200078e02ff */
[----:B------:R-:W-:Y:S01]  /*d6d0*/  IADD3 R8, RZ, -R2, RZ ;  /* 0x80000002ff087210 */ /* 0x000fe20007ffe0ff */
[----:B------:R-:W-:Y:S01]  /*d6e0*/  IMAD.MOV.U32 R2, RZ, RZ, RZ ;  /* 0x000000ffff027224 */ /* 0x000fe200078e00ff */
[----:B------:R-:W-:-:S03]  /*d6f0*/  IABS R9, R0 ;  /* 0x0000000000097213 */ /* 0x000fc60000000000 */
[----:B------:R-:W-:Y:S01]  /*d700*/  IMAD.HI.U32 R2, R3, R4, R2 ;  /* 0x0000000403027227 */ /* 0x000fe200078e0002 */
[----:B------:R-:W-:-:S03]  /*d710*/  MOV R4, R8 ;  /* 0x0000000800047202 */ /* 0x000fc60000000f00 */
[----:B------:R-:W-:-:S04]  /*d720*/  IMAD.MOV.U32 R3, RZ, RZ, R9 ;  /* 0x000000ffff037224 */ /* 0x000fc800078e0009 */
[----:B------:R-:W-:-:S04]  /*d730*/  IMAD.HI.U32 R2, R2, R3, RZ ;  /* 0x0000000302027227 */ /* 0x000fc800078e00ff */
[----:B------:R-:W-:-:S05]  /*d740*/  IMAD R3, R2, R4, R3 ;  /* 0x0000000402037224 */ /* 0x000fca00078e0203 */
[----:B------:R-:W-:-:S13]  /*d750*/  ISETP.GT.U32.AND P0, PT, R5, R3, PT ;  /* 0x000000030500720c */ /* 0x000fda0003f04070 */
[----:B------:R-:W-:-:S05]  /*d760*/  @!P0 IMAD.IADD R3, R3, 0x1, -R5 ;  /* 0x0000000103038824 */ /* 0x000fca00078e0a05 */
[----:B------:R-:W-:Y:S02]  /*d770*/  ISETP.GE.U32.AND P2, PT, R3, R5, PT ;  /* 0x000000050300720c */ /* 0x000fe40003f46070 */
[----:B------:R-:W-:Y:S02]  /*d780*/  LOP3.LUT R3, R0, R7, RZ, 0x3c, !PT ;  /* 0x0000000700037212 */ /* 0x000fe400078e3cff */
[----:B------:R-:W-:Y:S02]  /*d790*/  @!P0 IADD3 R2, R2, 0x1, RZ ;  /* 0x0000000102028810 */ /* 0x000fe40007ffe0ff */
[----:B------:R-:W-:Y:S02]  /*d7a0*/  ISETP.GE.AND P1, PT, R3, RZ, PT ;  /* 0x000000ff0300720c */ /* 0x000fe40003f26270 */
[----:B------:R-:W-:-:S05]  /*d7b0*/  ISETP.NE.AND P0, PT, R7, RZ, PT ;  /* 0x000000ff0700720c */ /* 0x000fca0003f05270 */
[----:B------:R-:W-:-:S06]  /*d7c0*/  @P2 IADD3 R2, R2, 0x1, RZ ;  /* 0x0000000102022810 */ /* 0x000fcc0007ffe0ff */
[----:B------:R-:W-:Y:S02]  /*d7d0*/  @!P1 IMAD.MOV R2, RZ, RZ, -R2 ;  /* 0x000000ffff029224 */ /* 0x000fe400078e0a02 */
[----:B------:R-:W-:-:S04]  /*d7e0*/  @!P0 LOP3.LUT R2, RZ, R7, RZ, 0x33, !PT ;  /* 0x00000007ff028212 */ /* 0x000fc800078e33ff */
[----:B------:R-:W-:Y:S01]  /*d7f0*/  IADD3 R3, -R2, RZ, RZ ;  /* 0x000000ff02037210 */ /* 0x000fe20007ffe1ff */
[----:B------:R-:W-:Y:S02]  /*d800*/  IMAD R6, R0, R6, RZ ;  /* 0x0000000600067224 */ /* 0x000fe400078e02ff */
[C---:B------:R-:W-:Y:S02]  /*d810*/  IMAD R2, R7.reuse, 0x1000000, R2 ;  /* 0x0100000007027824 */ /* 0x040fe400078e0202 */
[----:B------:R-:W-:Y:S01]  /*d820*/  IMAD R0, R7, R3, R0 ;  /* 0x0000000307007224 */ /* 0x000fe200078e0200 */
[----:B------:R-:W-:-:S03]  /*d830*/  IADD3 R3, R10, -R6, RZ ;  /* 0x800000060a037210 */ /* 0x000fc60007ffe0ff */
[----:B------:R-:W-:-:S05]  /*d840*/  IMAD R0, R0, 0x10000, R2 ;  /* 0x0001000000007824 */ /* 0x000fca00078e0202 */
[----:B------:R1:W-:Y:S01]  /*d850*/  STL [R1+0x50], R0 ;  /* 0x0000500001007387 */ /* 0x0003e20000100800 */
[----:B---3--:R-:W-:-:S05]  /*d860*/  IMAD.IADD R14, R12, 0x1, R14 ;  /* 0x000000010c0e7824 */ /* 0x008fca00078e020e */
[----:B------:R1:W-:Y:S04]  /*d870*/  STL [R1+0x54], R14 ;  /* 0x0000540e01007387 */ /* 0x0003e80000100800 */
[----:B------:R1:W-:Y:S01]  /*d880*/  STL [R1+0x4c], R3 ;  /* 0x00004c0301007387 */ /* 0x0003e20000100800 */
[----:B------:R-:W-:Y:S05]  /*d890*/  BRA `(.L_x_90) ;  /* 0x0000005000007947 */ /* 0x000fea0003800000 */
.L_x_81:
[----:B------:R-:W-:Y:S01]  /*d8a0*/  MOV R0, c[0x0][0x53c] ;  /* 0x00014f0000007a02 */ /* 0x000fe20000000f00 */
[----:B------:R1:W-:Y:S04]  /*d8b0*/  STL [R1+0x48], R9 ;  /* 0x0000480901007387 */ /* 0x0003e80000100800 */
[----:B------:R1:W-:Y:S04]  /*d8c0*/  STL [R1+0x4c], RZ ;  /* 0x00004cff01007387 */ /* 0x0003e80000100800 */
[----:B------:R1:W-:Y:S04]  /*d8d0*/  STL [R1+0x50], RZ ;  /* 0x000050ff01007387 */ /* 0x0003e80000100800 */
[----:B------:R1:W-:Y:S02]  /*d8e0*/  STL [R1+0x54], R0 ;  /* 0x0000540001007387 */ /* 0x0003e40000100800 */
.L_x_90:
[----:B------:R-:W-:Y:S05]  /*d8f0*/  BSYNC B1 ;  /* 0x0000000000017941 */ /* 0x000fea0003800000 */
.L_x_79:
[----:B--2---:R-:W2:Y:S04]  /*d900*/  LDL R4, [R1+0x48] ;  /* 0x0000480001047983 */ /* 0x004ea80000100800 */
[----:B------:R-:W2:Y:S04]  /*d910*/  LDL R5, [R1+0x4c] ;  /* 0x00004c0001057983 */ /* 0x000ea80000100800 */
[----:B------:R-:W2:Y:S04]  /*d920*/  LDL R6, [R1+0x50] ;  /* 0x0000500001067983 */ /* 0x000ea80000100800 */
[----:B------:R-:W2:Y:S01]  /*d930*/  LDL R7, [R1+0x54] ;  /* 0x0000540001077983 */ /* 0x000ea20000100800 */
[----:B------:R-:W-:Y:S03]  /*d940*/  WARPSYNC 0xffffffff ;  /* 0xffffffff00007948 */ /* 0x000fe60003800000 */
[----:B------:R-:W-:Y:S01]  /*d950*/  BAR.SYNC.DEFER_BLOCKING 0x4, 0x100 ;  /* 0x0104000000007b1d */ /* 0x000fe20000010000 */
[----:B------:R-:W-:-:S13]  /*d960*/  ISETP.NE.AND P0, PT, R13, RZ, PT ;  /* 0x000000ff0d00720c */ /* 0x000fda0003f05270 */
[----:B--2---:R2:W-:Y:S04]  /*d970*/  @!P0 STS.128 [0x1a080], R4 ;  /* 0x01a08004ff008388 */ /* 0x0045e80000000c00 */
[----:B------:R-:W-:Y:S06]  /*d980*/  BAR.ARV 0x5, 0x100 ;  /* 0x0144000000007b1d */ /* 0x000fec0000002000 */
.L_x_74:
[----:B-1----:R-:W4:Y:S02]  /*d990*/  LDL R0, [R1+0x54] ;  /* 0x0000540001007983 */ /* 0x002f240000100800 */
[----:B----4-:R-:W-:-:S13]  /*d9a0*/  ISETP.GE.AND P0, PT, R0, c[0x0][0x53c], PT ;  /* 0x00014f0000007a0c */ /* 0x010fda0003f06270 */
[----:B--23--:R-:W-:Y:S01]  /*d9b0*/  @P0 CALL.REL.NOINC `(.L_x_91) ;  /* 0x0000001000000944 */ /* 0x00cfe20003c00000 */
[----:B------:R-:W-:Y:S05]  /*d9c0*/  BRA `(.L_x_92) ;  /* 0xffff3a9000007947 */ /* 0x000fea000383ffff */
.L_x_91:
[----:B------:R-:W-:Y:S05]  /*d9d0*/  EXIT ;  /* 0x000000000000794d */ /* 0x000fea0003800000 */
.L_x_13:
[----:B------:R-:W-:Y:S01]  /*d9e0*/  IMAD.MOV.U32 R0, RZ, RZ, R5 ;  /* 0x000000ffff007224 */ /* 0x000fe200078e0005 */
[----:B------:R-:W-:Y:S02]  /*d9f0*/  MOV R2, 0x1 ;  /* 0x0000000100027802 */ /* 0x000fe40000000f00 */
[----:B------:R-:W-:Y:S02]  /*da00*/  MOV R3, 0xda20 ;  /* 0x0000da2000037802 */ /* 0x000fe40000000f00 */
[----:B------:R-:W-:Y:S05]  /*da10*/  CALL.REL.NOINC `($__internal_2_$__cuda_sm70_shflsync_up_p) ;  /* 0x0000138000007944 */ /* 0x000fea0003c00000 */
[----:B------:R-:W-:Y:S01]  /*da20*/  MOV R0, R4 ;  /* 0x0000000400007202 */ /* 0x000fe20000000f00 */
[----:B------:R-:W-:Y:S05]  /*da30*/  BRA `(.L_x_93) ;  /* 0xffff2a3000007947 */ /* 0x000fea000383ffff */
.L_x_14:
[----:B------:R-:W-:Y:S01]  /*da40*/  IMAD.MOV.U32 R0, RZ, RZ, R5 ;  /* 0x000000ffff007224 */ /* 0x000fe200078e0005 */
[----:B------:R-:W-:Y:S02]  /*da50*/  MOV R2, 0x2 ;  /* 0x0000000200027802 */ /* 0x000fe40000000f00 */
[----:B------:R-:W-:Y:S02]  /*da60*/  MOV R3, 0xda80 ;  /* 0x0000da8000037802 */ /* 0x000fe40000000f00 */
[----:B------:R-:W-:Y:S05]  /*da70*/  CALL.REL.NOINC `($__internal_2_$__cuda_sm70_shflsync_up_p) ;  /* 0x0000132000007944 */ /* 0x000fea0003c00000 */
[----:B------:R-:W-:Y:S01]  /*da80*/  SEL R0, R4, RZ, P4 ;  /* 0x000000ff04007207 */ /* 0x000fe20002000000 */
[----:B------:R-:W-:Y:S01]  /*da90*/  IMAD.MOV.U32 R2, RZ, RZ, 0x4 ;  /* 0x00000004ff027424 */ /* 0x000fe200078e00ff */
[----:B------:R-:W-:-:S03]  /*daa0*/  MOV R3, 0xdad0 ;  /* 0x0000dad000037802 */ /* 0x000fc60000000f00 */
[----:B------:R-:W-:Y:S02]  /*dab0*/  IMAD.IADD R0, R5, 0x1, R0 ;  /* 0x0000000105007824 */ /* 0x000fe400078e0200 */
        /* <DEDUP_REMOVED lines=14> */
[----:B------:R-:W-:Y:S01]  /*dba0*/  IMAD.IADD R4, R0, 0x1, R4 ;  /* 0x0000000100047824 */ /* 0x000fe200078e0204 */
[----:B------:R-:W-:-:S03]  /*dbb0*/  MOV R0, 0x1f ;  /* 0x0000001f00007802 */ /* 0x000fc60000000f00 */
[----:B------:R-:W-:Y:S02]  /*dbc0*/  IMAD.MOV.U32 R5, RZ, RZ, R4 ;  /* 0x000000ffff057224 */ /* 0x000fe400078e0004 */
[----:B------:R-:W-:Y:S05]  /*dbd0*/  CALL.REL.NOINC `($__internal_1_$__cuda_sm70_shflsync_idx_p) ;  /* 0x0000117000007944 */ /* 0x000fea0003c00000 */
[----:B------:R-:W-:Y:S05]  /*dbe0*/  BRA `(.L_x_94) ;  /* 0xffff298000007947 */ /* 0x000fea000383ffff */
.L_x_16:
[----:B------:R-:W-:Y:S02]  /*dbf0*/  SEL R0, RZ, 0x1, P0 ;  /* 0x00000001ff007807 */ /* 0x000fe40000000000 */
[----:B------:R-:W-:Y:S02]  /*dc00*/  MOV R2, 0xdc20 ;  /* 0x0000dc2000027802 */ /* 0x000fe40000000f00 */
[----:B------:R-:W-:Y:S05]  /*dc10*/  CALL.REL.NOINC `($__internal_3_$__cuda_sm70_votesync_ballot) ;  /* 0x000011f000007944 */ /* 0x000fea0003c00000 */
[----:B------:R-:W-:Y:S01]  /*dc20*/  MOV R6, R0 ;  /* 0x0000000000067202 */ /* 0x000fe20000000f00 */
[----:B------:R-:W-:Y:S05]  /*dc30*/  BRA `(.L_x_95) ;  /* 0xffff29c000007947 */ /* 0x000fea000383ffff */
.L_x_17:
[----:B------:R-:W-:Y:S01]  /*dc40*/  IMAD.MOV.U32 R5, RZ, RZ, R8 ;  /* 0x000000ffff057224 */ /* 0x000fe200078e0008 */
[----:B--2---:R-:W-:Y:S01]  /*dc50*/  MOV R3, R13 ;  /* 0x0000000d00037202 */ /* 0x004fe20000000f00 */
[----:B------:R-:W-:Y:S01]  /*dc60*/  IMAD.MOV.U32 R0, RZ, RZ, 0x1f ;  /* 0x0000001fff007424 */ /* 0x000fe200078e00ff */
[----:B------:R-:W-:Y:S02]  /*dc70*/  MOV R2, 0xdc90 ;  /* 0x0000dc9000027802 */ /* 0x000fe40000000f00 */
[----:B-1----:R-:W-:Y:S05]  /*dc80*/  CALL.REL.NOINC `($__internal_1_$__cuda_sm70_shflsync_idx_p) ;  /* 0x000010c000007944 */ /* 0x002fea0003c00000 */
[----:B------:R-:W-:Y:S01]  /*dc90*/  IMAD.MOV.U32 R11, RZ, RZ, R0 ;  /* 0x000000ffff0b7224 */ /* 0x000fe200078e0000 */
[----:B------:R-:W-:Y:S01]  /*dca0*/  MOV R5, R7 ;  /* 0x0000000700057202 */ /* 0x000fe20000000f00 */
[----:B------:R-:W-:Y:S01]  /*dcb0*/  IMAD.MOV.U32 R7, RZ, RZ, RZ ;  /* 0x000000ffff077224 */ /* 0x000fe200078e00ff */
[----:B------:R-:W-:Y:S01]  /*dcc0*/  MOV R3, R13 ;  /* 0x0000000d00037202 */ /* 0x000fe20000000f00 */
[----:B------:R-:W-:Y:S01]  /*dcd0*/  IMAD.MOV.U32 R0, RZ, RZ, 0x1f ;  /* 0x0000001fff007424 */ /* 0x000fe200078e00ff */
[----:B------:R-:W-:-:S02]  /*dce0*/  MOV R2, 0xdd00 ;  /* 0x0000dd0000027802 */ /* 0x000fc40000000f00 */
[----:B------:R-:W-:Y:S05]  /*dcf0*/  CALL.REL.NOINC `($__internal_1_$__cuda_sm70_shflsync_idx_p) ;  /* 0x0000105000007944 */ /* 0x000fea0003c00000 */
[----:B------:R-:W-:Y:S01]  /*dd00*/  MOV R10, R0 ;  /* 0x00000000000a7202 */ /* 0x000fe20000000f00 */
[----:B------:R-:W-:Y:S05]  /*dd10*/  BRA `(.L_x_96) ;  /* 0xffff293000007947 */ /* 0x000fea000383ffff */
.L_x_20:
[----:B------:R-:W-:Y:S01]  /*dd20*/  IMAD.MOV.U32 R5, RZ, RZ, R4 ;  /* 0x000000ffff057224 */ /* 0x000fe200078e0004 */
[----:B------:R-:W-:-:S02]  /*dd30*/  MOV R0, 0x1f ;  /* 0x0000001f00007802 */ /* 0x000fc40000000f00 */
[----:B------:R-:W-:Y:S02]  /*dd40*/  MOV R2, 0xdd60 ;  /* 0x0000dd6000027802 */ /* 0x000fe40000000f00 */
[----:B-1----:R-:W-:Y:S05]  /*dd50*/  CALL.REL.NOINC `($__internal_1_$__cuda_sm70_shflsync_idx_p) ;  /* 0x00000ff000007944 */ /* 0x002fea0003c00000 */
[----:B------:R-:W-:Y:S01]  /*dd60*/  MOV R7, R0 ;  /* 0x0000000000077202 */ /* 0x000fe20000000f00 */
[----:B------:R-:W-:Y:S05]  /*dd70*/  BRA `(.L_x_19) ;  /* 0xffff293000007947 */ /* 0x000fea000383ffff */
.L_x_34:
[----:B------:R-:W-:Y:S01]  /*dd80*/  IMAD.MOV.U32 R2, RZ, RZ, R250 ;  /* 0x000000ffff027224 */ /* 0x000fe200078e00fa */
[----:B------:R-:W-:Y:S01]  /*dd90*/  MOV R7, 0x1f ;  /* 0x0000001f00077802 */ /* 0x000fe20000000f00 */
[----:B------:R-:W-:Y:S01]  /*dda0*/  IMAD.MOV.U32 R5, RZ, RZ, 0x2 ;  /* 0x00000002ff057424 */ /* 0x000fe200078e00ff */
[----:B------:R-:W-:Y:S02]  /*ddb0*/  MOV R6, 0xffffffff ;  /* 0xffffffff00067802 */ /* 0x000fe40000000f00 */
[----:B------:R-:W-:Y:S02]  /*ddc0*/  MOV R3, 0xdde0 ;  /* 0x0000dde000037802 */ /* 0x000fe40000000f00 */
[----:B-----5:R-:W-:Y:S05]  /*ddd0*/  CALL.REL.NOINC `($__internal_0_$__cuda_sm70_shflsync_bfly_p) ;  /* 0x00000f2000007944 */ /* 0x020fea0003c00000 */
[----:B------:R-:W-:Y:S01]  /*dde0*/  FADD.FTZ R0, R250, R5 ;  /* 0x00000005fa007221 */ /* 0x000fe20000010000 */
[----:B------:R-:W-:Y:S02]  /*ddf0*/  MOV R5, 0x1 ;  /* 0x0000000100057802 */ /* 0x000fe40000000f00 */
[----:B------:R-:W-:Y:S02]  /*de00*/  MOV R3, 0xde30 ;  /* 0x0000de3000037802 */ /* 0x000fe40000000f00 */
[----:B------:R-:W-:-:S02]  /*de10*/  MOV R2, R0 ;  /* 0x0000000000027202 */ /* 0x000fc40000000f00 */
[----:B------:R-:W-:Y:S05]  /*de20*/  CALL.REL.NOINC `($__internal_0_$__cuda_sm70_shflsync_bfly_p) ;  /* 0x00000ed000007944 */ /* 0x000fea0003c00000 */
[----:B------:R1:W5:Y:S01]  /*de30*/  LDL R2, [R1] ;  /* 0x0000000001027983 */ /* 0x0003620000100800 */
[----:B------:R-:W-:Y:S01]  /*de40*/  FADD.FTZ R0, R0, R5 ;  /* 0x0000000500007221 */ /* 0x000fe20000010000 */
[----:B------:R-:W-:-:S02]  /*de50*/  MOV R5, 0x2 ;  /* 0x0000000200057802 */ /* 0x000fc40000000f00 */
[----:B------:R-:W-:Y:S02]  /*de60*/  MOV R3, 0xde80 ;  /* 0x0000de8000037802 */ /* 0x000fe40000000f00 */
[----:B-1---5:R-:W-:Y:S05]  /*de70*/  CALL.REL.NOINC `($__internal_0_$__cuda_sm70_shflsync_bfly_p) ;  /* 0x00000e8000007944 */ /* 0x022fea0003c00000 */
[----:B------:R-:W2:Y:S01]  /*de80*/  LDL.LU R2, [R1] ;  /* 0x0000000001027983 */ /* 0x000ea20000300800 */
[----:B------:R-:W-:Y:S01]  /*de90*/  MOV R3, 0xdee0 ;  /* 0x0000dee000037802 */ /* 0x000fe20000000f00 */
[----:B--2---:R-:W-:Y:S01]  /*dea0*/  FADD.FTZ R4, R2, R5 ;  /* 0x0000000502047221 */ /* 0x004fe20000010000 */
[----:B------:R-:W-:-:S04]  /*deb0*/  MOV R5, 0x1 ;  /* 0x0000000100057802 */ /* 0x000fc80000000f00 */
[----:B------:R-:W-:Y:S02]  /*dec0*/  MOV R2, R4 ;  /* 0x0000000400027202 */ /* 0x000fe40000000f00 */
[----:B------:R-:W-:Y:S05]  /*ded0*/  CALL.REL.NOINC `($__internal_0_$__cuda_sm70_shflsync_bfly_p) ;  /* 0x00000e2000007944 */ /* 0x000fea0003c00000 */
[----:B------:R-:W-:Y:S01]  /*dee0*/  MOV R3, R5 ;  /* 0x0000000500037202 */ /* 0x000fe20000000f00 */
[----:B------:R-:W-:Y:S05]  /*def0*/  BRA `(.L_x_97) ;  /* 0xffffa2f000007947 */ /* 0x000fea000383ffff */
.L_x_41:
[----:B--234-:R-:W-:Y:S01]  /*df00*/  IMAD.MOV.U32 R5, RZ, RZ, R12 ;  /* 0x000000ffff057224 */ /* 0x01cfe200078e000c */
[----:B------:R-:W-:Y:S01]  /*df10*/  MOV R3, RZ ;  /* 0x000000ff00037202 */ /* 0x000fe20000000f00 */
[----:B------:R-:W-:Y:S01]  /*df20*/  IMAD.MOV.U32 R0, RZ, RZ, 0x181f ;  /* 0x0000181fff007424 */ /* 0x000fe200078e00ff */
[----:B------:R-:W-:Y:S02]  /*df30*/  MOV R2, 0xdf50 ;  /* 0x0000df5000027802 */ /* 0x000fe40000000f00 */
[----:B-1----:R-:W-:Y:S05]  /*df40*/  CALL.REL.NOINC `($__internal_1_$__cuda_sm70_shflsync_idx_p) ;  /* 0x00000e0000007944 */ /* 0x002fea0003c00000 */
[----:B------:R-:W-:Y:S01]  /*df50*/  MOV R10, R0 ;  /* 0x00000000000a7202 */ /* 0x000fe20000000f00 */
[----:B------:R-:W-:Y:S05]  /*df60*/  BRA `(.L_x_98) ;  /* 0xffffbf9000007947 */ /* 0x000fea000383ffff */
.L_x_42:
[----:B------:R-:W-:Y:S01]  /*df70*/  IMAD.MOV.U32 R5, RZ, RZ, R14 ;  /* 0x000000ffff057224 */ /* 0x000fe200078e000e */
[----:B------:R-:W-:Y:S01]  /*df80*/  MOV R3, RZ ;  /* 0x000000ff00037202 */ /* 0x000fe20000000f00 */
[----:B------:R-:W-:Y:S01]  /*df90*/  IMAD.MOV.U32 R0, RZ, RZ, 0x181f ;  /* 0x0000181fff007424 */ /* 0x000fe200078e00ff */
[----:B------:R-:W-:Y:S02]  /*dfa0*/  MOV R2, 0xdfc0 ;  /* 0x0000dfc000027802 */ /* 0x000fe40000000f00 */
[----:B-123--:R-:W-:Y:S05]  /*dfb0*/  CALL.REL.NOINC `($__internal_1_$__cuda_sm70_shflsync_idx_p) ;  /* 0x00000d9000007944 */ /* 0x00efea0003c00000 */
[----:B------:R-:W-:Y:S05]  /*dfc0*/  BRA `(.L_x_99) ;  /* 0xffffbf5000007947 */ /* 0x000fea000383ffff */
.L_x_45:
[----:B--2---:R-:W-:Y:S01]  /*dfd0*/  IMAD.MOV.U32 R5, RZ, RZ, R12 ;  /* 0x000000ffff057224 */ /* 0x004fe200078e000c */
[----:B------:R-:W-:Y:S01]  /*dfe0*/  MOV R3, 0x1 ;  /* 0x0000000100037802 */ /* 0x000fe20000000f00 */
[----:B------:R-:W-:Y:S01]  /*dff0*/  IMAD.MOV.U32 R0, RZ, RZ, 0x181f ;  /* 0x0000181fff007424 */ /* 0x000fe200078e00ff */
[----:B------:R-:W-:-:S02]  /*e000*/  MOV R2, 0xe020 ;  /* 0x0000e02000027802 */ /* 0x000fc40000000f00 */
[----:B-1-34-:R-:W-:Y:S05]  /*e010*/  CALL.REL.NOINC `($__internal_1_$__cuda_sm70_shflsync_idx_p) ;  /* 0x00000d3000007944 */ /* 0x01afea0003c00000 */
[----:B------:R-:W-:Y:S01]  /*e020*/  IMAD.MOV.U32 R10, RZ, RZ, R0 ;  /* 0x000000ffff0a7224 */ /* 0x000fe200078e0000 */
[----:B------:R-:W-:Y:S01]  /*e030*/  MOV R3, 0x1 ;  /* 0x0000000100037802 */ /* 0x000fe20000000f00 */
[----:B------:R-:W-:Y:S01]  /*e040*/  IMAD.MOV.U32 R5, RZ, RZ, R14 ;  /* 0x000000ffff057224 */ /* 0x000fe200078e000e */
[----:B------:R-:W-:-:S02]  /*e050*/  MOV R0, 0x181f ;  /* 0x0000181f00007802 */ /* 0x000fc40000000f00 */
[----:B------:R-:W-:Y:S02]  /*e060*/  MOV R2, 0xe080 ;  /* 0x0000e08000027802 */ /* 0x000fe40000000f00 */
[----:B------:R-:W-:Y:S05]  /*e070*/  CALL.REL.NOINC `($__internal_1_$__cuda_sm70_shflsync_idx_p) ;  /* 0x00000cd000007944 */ /* 0x000fea0003c00000 */
[----:B------:R-:W-:Y:S05]  /*e080*/  BRA `(.L_x_100) ;  /* 0xffffc07000007947 */ /* 0x000fea000383ffff */
.L_x_48:
[----:B-1----:R-:W-:Y:S01]  /*e090*/  IMAD.MOV.U32 R5, RZ, RZ, R12 ;  /* 0x000000ffff057224 */ /* 0x002fe200078e000c */
[----:B------:R-:W-:Y:S01]  /*e0a0*/  MOV R3, 0x2 ;  /* 0x0000000200037802 */ /* 0x000fe20000000f00 */
[----:B--2---:R-:W-:Y:S01]  /*e0b0*/  IMAD.MOV.U32 R0, RZ, RZ, 0x181f ;  /* 0x0000181fff007424 */ /* 0x004fe200078e00ff */
[----:B------:R-:W-:Y:S02]  /*e0c0*/  MOV R2, 0xe0e0 ;  /* 0x0000e0e000027802 */ /* 0x000fe40000000f00 */
[----:B---34-:R-:W-:Y:S05]  /*e0d0*/  CALL.REL.NOINC `($__internal_1_$__cuda_sm70_shflsync_idx_p) ;  /* 0x00000c7000007944 */ /* 0x018fea0003c00000 */
[----:B------:R-:W-:Y:S01]  /*e0e0*/  MOV R10, R0 ;  /* 0x00000000000a7202 */ /* 0x000fe20000000f00 */
[----:B------:R-:W-:Y:S05]  /*e0f0*/  BRA `(.L_x_101) ;  /* 0xffffc1e000007947 */ /* 0x000fea000383ffff */
.L_x_49:
[----:B-1----:R-:W-:Y:S01]  /*e100*/  IMAD.MOV.U32 R5, RZ, RZ, R14 ;  /* 0x000000ffff057224 */ /* 0x002fe200078e000e */
[----:B------:R-:W-:Y:S01]  /*e110*/  MOV R3, 0x2 ;  /* 0x0000000200037802 */ /* 0x000fe20000000f00 */
[----:B--2---:R-:W-:Y:S01]  /*e120*/  IMAD.MOV.U32 R0, RZ, RZ, 0x181f ;  /* 0x0000181fff007424 */ /* 0x004fe200078e00ff */
[----:B------:R-:W-:Y:S02]  /*e130*/  MOV R2, 0xe150 ;  /* 0x0000e15000027802 */ /* 0x000fe40000000f00 */
[----:B---34-:R-:W-:Y:S05]  /*e140*/  CALL.REL.NOINC `($__internal_1_$__cuda_sm70_shflsync_idx_p) ;  /* 0x00000c0000007944 */ /* 0x018fea0003c00000 */
[----:B------:R-:W-:Y:S05]  /*e150*/  BRA `(.L_x_102) ;  /* 0xffffc1a000007947 */ /* 0x000fea000383ffff */
.L_x_52:
[----:B-1----:R-:W-:Y:S01]  /*e160*/  IMAD.MOV.U32 R5, RZ, RZ, R12 ;  /* 0x000000ffff057224 */ /* 0x002fe200078e000c */
[----:B------:R-:W-:Y:S01]  /*e170*/  MOV R3, 0x3 ;  /* 0x0000000300037802 */ /* 0x000fe20000000f00 */
[----:B----4-:R-:W-:Y:S01]  /*e180*/  IMAD.MOV.U32 R0, RZ, RZ, 0x181f ;  /* 0x0000181fff007424 */ /* 0x010fe200078e00ff */
[----:B------:R-:W-:-:S02]  /*e190*/  MOV R2, 0xe1b0 ;  /* 0x0000e1b000027802 */ /* 0x000fc40000000f00 */
[----:B--23--:R-:W-:Y:S05]  /*e1a0*/  CALL.REL.NOINC `($__internal_1_$__cuda_sm70_shflsync_idx_p) ;  /* 0x00000ba000007944 */ /* 0x00cfea0003c00000 */
[----:B------:R-:W-:Y:S01]  /*e1b0*/  IMAD.MOV.U32 R8, RZ, RZ, R0 ;  /* 0x000000ffff087224 */ /* 0x000fe200078e0000 */
[----:B------:R-:W-:Y:S01]  /*e1c0*/  MOV R3, 0x3 ;  /* 0x0000000300037802 */ /* 0x000fe20000000f00 */
[----:B------:R-:W-:Y:S01]  /*e1d0*/  IMAD.MOV.U32 R5, RZ, RZ, R14 ;  /* 0x000000ffff057224 */ /* 0x000fe200078e000e */
[----:B------:R-:W-:-:S02]  /*e1e0*/  MOV R0, 0x181f ;  /* 0x0000181f00007802 */ /* 0x000fc40000000f00 */
[----:B------:R-:W-:Y:S02]  /*e1f0*/  MOV R2, 0xe210 ;  /* 0x0000e21000027802 */ /* 0x000fe40000000f00 */
[----:B------:R-:W-:Y:S05]  /*e200*/  CALL.REL.NOINC `($__internal_1_$__cuda_sm70_shflsync_idx_p) ;  /* 0x00000b4000007944 */ /* 0x000fea0003c00000 */
[----:B------:R-:W-:Y:S05]  /*e210*/  BRA `(.L_x_103) ;  /* 0xffffc2d000007947 */ /* 0x000fea000383ffff */
.L_x_54:
[----:B------:R-:W-:Y:S01]  /*e220*/  IMAD.MOV.U32 R5, RZ, RZ, R12 ;  /* 0x000000ffff057224 */ /* 0x000fe200078e000c */
[----:B------:R-:W-:Y:S01]  /*e230*/  MOV R3, RZ ;  /* 0x000000ff00037202 */ /* 0x000fe20000000f00 */
[----:B------:R-:W-:Y:S01]  /*e240*/  IMAD.MOV.U32 R0, RZ, RZ, 0x1c1f ;  /* 0x00001c1fff007424 */ /* 0x000fe200078e00ff */
[----:B------:R-:W-:Y:S02]  /*e250*/  MOV R2, 0xe270 ;  /* 0x0000e27000027802 */ /* 0x000fe40000000f00 */
[----:B------:R-:W-:Y:S05]  /*e260*/  CALL.REL.NOINC `($__internal_1_$__cuda_sm70_shflsync_idx_p) ;  /* 0x00000ae000007944 */ /* 0x000fea0003c00000 */
[----:B------:R-:W-:Y:S01]  /*e270*/  MOV R4, R0 ;  /* 0x0000000000047202 */ /* 0x000fe20000000f00 */
[----:B------:R-:W-:Y:S05]  /*e280*/  BRA `(.L_x_104) ;  /* 0xffffc64000007947 */ /* 0x000fea000383ffff */
.L_x_55:
[----:B------:R-:W-:Y:S01]  /*e290*/  IMAD.MOV.U32 R5, RZ, RZ, R14 ;  /* 0x000000ffff057224 */ /* 0x000fe200078e000e */
[----:B------:R-:W-:Y:S01]  /*e2a0*/  MOV R3, RZ ;  /* 0x000000ff00037202 */ /* 0x000fe20000000f00 */
[----:B------:R-:W-:Y:S01]  /*e2b0*/  IMAD.MOV.U32 R0, RZ, RZ, 0x1c1f ;  /* 0x00001c1fff007424 */ /* 0x000fe200078e00ff */
[----:B------:R-:W-:Y:S02]  /*e2c0*/  MOV R2, 0xe2e0 ;  /* 0x0000e2e000027802 */ /* 0x000fe40000000f00 */
[----:B-12---:R-:W-:Y:S05]  /*e2d0*/  CALL.REL.NOINC `($__internal_1_$__cuda_sm70_shflsync_idx_p) ;  /* 0x00000a7000007944 */ /* 0x006fea0003c00000 */
[----:B------:R-:W-:Y:S05]  /*e2e0*/  BRA `(.L_x_105) ;  /* 0xffffc60000007947 */ /* 0x000fea000383ffff */
.L_x_58:
[----:B------:R-:W-:Y:S01]  /*e2f0*/  IMAD.MOV.U32 R5, RZ, RZ, R12 ;  /* 0x000000ffff057224 */ /* 0x000fe200078e000c */
[----:B----4-:R-:W-:Y:S01]  /*e300*/  MOV R3, 0x1 ;  /* 0x0000000100037802 */ /* 0x010fe20000000f00 */
[----:B------:R-:W-:Y:S01]  /*e310*/  IMAD.MOV.U32 R0, RZ, RZ, 0x1c1f ;  /* 0x00001c1fff007424 */ /* 0x000fe200078e00ff */
[----:B------:R-:W-:-:S02]  /*e320*/  MOV R2, 0xe340 ;  /* 0x0000e34000027802 */ /* 0x000fc40000000f00 */
[----:B-123--:R-:W-:Y:S05]  /*e330*/  CALL.REL.NOINC `($__internal_1_$__cuda_sm70_shflsync_idx_p) ;  /* 0x00000a1000007944 */ /* 0x00efea0003c00000 */
[----:B------:R-:W-:Y:S01]  /*e340*/  IMAD.MOV.U32 R4, RZ, RZ, R0 ;  /* 0x000000ffff047224 */ /* 0x000fe200078e0000 */
[----:B------:R-:W-:Y:S01]  /*e350*/  MOV R3, 0x1 ;  /* 0x0000000100037802 */ /* 0x000fe20000000f00 */
[----:B------:R-:W-:Y:S01]  /*e360*/  IMAD.MOV.U32 R5, RZ, RZ, R14 ;  /* 0x000000ffff057224 */ /* 0x000fe200078e000e */
[----:B------:R-:W-:-:S02]  /*e370*/  MOV R0, 0x1c1f ;  /* 0x00001c1f00007802 */ /* 0x000fc40000000f00 */
[----:B------:R-:W-:Y:S02]  /*e380*/  MOV R2, 0xe3a0 ;  /* 0x0000e3a000027802 */ /* 0x000fe40000000f00 */
[----:B------:R-:W-:Y:S05]  /*e390*/  CALL.REL.NOINC `($__internal_1_$__cuda_sm70_shflsync_idx_p) ;  /* 0x000009b000007944 */ /* 0x000fea0003c00000 */
[----:B------:R-:W-:Y:S05]  /*e3a0*/  BRA `(.L_x_106) ;  /* 0xffffd1a000007947 */ /* 0x000fea000383ffff */
.L_x_62:
[----:B------:R-:W-:Y:S01]  /*e3b0*/  IMAD.MOV.U32 R5, RZ, RZ, R11 ;  /* 0x000000ffff057224 */ /* 0x000fe200078e000b */
[----:B------:R-:W-:Y:S01]  /*e3c0*/  MOV R3, RZ ;  /* 0x000000ff00037202 */ /* 0x000fe20000000f00 */
[----:B------:R-:W-:Y:S01]  /*e3d0*/  IMAD.MOV.U32 R0, RZ, RZ, 0x181f ;  /* 0x0000181fff007424 */ /* 0x000fe200078e00ff */
[----:B------:R-:W-:Y:S02]  /*e3e0*/  MOV R2, 0xe400 ;  /* 0x0000e40000027802 */ /* 0x000fe40000000f00 */
[----:B------:R-:W-:Y:S05]  /*e3f0*/  CALL.REL.NOINC `($__internal_1_$__cuda_sm70_shflsync_idx_p) ;  /* 0x0000095000007944 */ /* 0x000fea0003c00000 */
[----:B------:R-:W-:Y:S01]  /*e400*/  MOV R10, R0 ;  /* 0x00000000000a7202 */ /* 0x000fe20000000f00 */
[----:B------:R-:W-:Y:S05]  /*e410*/  BRA `(.L_x_107) ;  /* 0xffffe1a000007947 */ /* 0x000fea000383ffff */
.L_x_63:
[----:B------:R-:W-:Y:S01]  /*e420*/  IMAD.MOV.U32 R5, RZ, RZ, R14 ;  /* 0x000000ffff057224 */ /* 0x000fe200078e000e */
[----:B------:R-:W-:Y:S01]  /*e430*/  MOV R3, RZ ;  /* 0x000000ff00037202 */ /* 0x000fe20000000f00 */
[----:B------:R-:W-:Y:S01]  /*e440*/  IMAD.MOV.U32 R0, RZ, RZ, 0x181f ;  /* 0x0000181fff007424 */ /* 0x000fe200078e00ff */
[----:B------:R-:W-:Y:S02]  /*e450*/  MOV R2, 0xe470 ;  /* 0x0000e47000027802 */ /* 0x000fe40000000f00 */
[----:B-12---:R-:W-:Y:S05]  /*e460*/  CALL.REL.NOINC `($__internal_1_$__cuda_sm70_shflsync_idx_p) ;  /* 0x000008e000007944 */ /* 0x006fea0003c00000 */
[----:B------:R-:W-:Y:S05]  /*e470*/  BRA `(.L_x_108) ;  /* 0xffffe16000007947 */ /* 0x000fea000383ffff */
.L_x_66:
[----:B--2---:R-:W-:Y:S01]  /*e480*/  IMAD.MOV.U32 R5, RZ, RZ, R11 ;  /* 0x000000ffff057224 */ /* 0x004fe200078e000b */
[----:B------:R-:W-:Y:S01]  /*e490*/  MOV R3, 0x1 ;  /* 0x0000000100037802 */ /* 0x000fe20000000f00 */
[----:B----4-:R-:W-:Y:S01]  /*e4a0*/  IMAD.MOV.U32 R0, RZ, RZ, 0x181f ;  /* 0x0000181fff007424 */ /* 0x010fe200078e00ff */
[----:B------:R-:W-:-:S02]  /*e4b0*/  MOV R2, 0xe4d0 ;  /* 0x0000e4d000027802 */ /* 0x000fc40000000f00 */
[----:B-1-3--:R-:W-:Y:S05]  /*e4c0*/  CALL.REL.NOINC `($__internal_1_$__cuda_sm70_shflsync_idx_p) ;  /* 0x0000088000007944 */ /* 0x00afea0003c00000 */
[----:B------:R-:W-:Y:S01]  /*e4d0*/  IMAD.MOV.U32 R10, RZ, RZ, R0 ;  /* 0x000000ffff0a7224 */ /* 0x000fe200078e0000 */
[----:B------:R-:W-:Y:S01]  /*e4e0*/  MOV R3, 0x1 ;  /* 0x0000000100037802 */ /* 0x000fe20000000f00 */
[----:B------:R-:W-:Y:S01]  /*e4f0*/  IMAD.MOV.U32 R5, RZ, RZ, R14 ;  /* 0x000000ffff057224 */ /* 0x000fe200078e000e */
[----:B------:R-:W-:-:S02]  /*e500*/  MOV R0, 0x181f ;  /* 0x0000181f00007802 */ /* 0x000fc40000000f00 */
[----:B------:R-:W-:Y:S02]  /*e510*/  MOV R2, 0xe530 ;  /* 0x0000e53000027802 */ /* 0x000fe40000000f00 */
[----:B------:R-:W-:Y:S05]  /*e520*/  CALL.REL.NOINC `($__internal_1_$__cuda_sm70_shflsync_idx_p) ;  /* 0x0000082000007944 */ /* 0x000fea0003c00000 */
[----:B------:R-:W-:Y:S05]  /*e530*/  BRA `(.L_x_109) ;  /* 0xffffe29000007947 */ /* 0x000fea000383ffff */
.L_x_69:
[----:B-1----:R-:W-:Y:S01]  /*e540*/  IMAD.MOV.U32 R5, RZ, RZ, R11 ;  /* 0x000000ffff057224 */ /* 0x002fe200078e000b */
[----:B------:R-:W-:Y:S01]  /*e550*/  MOV R3, 0x2 ;  /* 0x0000000200037802 */ /* 0x000fe20000000f00 */
[----:B----4-:R-:W-:Y:S01]  /*e560*/  IMAD.MOV.U32 R0, RZ, RZ, 0x181f ;  /* 0x0000181fff007424 */ /* 0x010fe200078e00ff */
[----:B------:R-:W-:Y:S02]  /*e570*/  MOV R2, 0xe590 ;  /* 0x0000e59000027802 */ /* 0x000fe40000000f00 */
[----:B--23--:R-:W-:Y:S05]  /*e580*/  CALL.REL.NOINC `($__internal_1_$__cuda_sm70_shflsync_idx_p) ;  /* 0x000007c000007944 */ /* 0x00cfea0003c00000 */
[----:B------:R-:W-:Y:S01]  /*e590*/  MOV R10, R0 ;  /* 0x00000000000a7202 */ /* 0x000fe20000000f00 */
[----:B------:R-:W-:Y:S05]  /*e5a0*/  BRA `(.L_x_110) ;  /* 0xffffe40000007947 */ /* 0x000fea000383ffff */
.L_x_70:
[----:B------:R-:W-:Y:S01]  /*e5b0*/  IMAD.MOV.U32 R5, RZ, RZ, R14 ;  /* 0x000000ffff057224 */ /* 0x000fe200078e000e */
[----:B------:R-:W-:Y:S01]  /*e5c0*/  MOV R3, 0x2 ;  /* 0x0000000200037802 */ /* 0x000fe20000000f00 */
[----:B----4-:R-:W-:Y:S01]  /*e5d0*/  IMAD.MOV.U32 R0, RZ, RZ, 0x181f ;  /* 0x0000181fff007424 */ /* 0x010fe200078e00ff */
[----:B------:R-:W-:Y:S02]  /*e5e0*/  MOV R2, 0xe600 ;  /* 0x0000e60000027802 */ /* 0x000fe40000000f00 */
[----:B-123--:R-:W-:Y:S05]  /*e5f0*/  CALL.REL.NOINC `($__internal_1_$__cuda_sm70_shflsync_idx_p) ;  /* 0x0000075000007944 */ /* 0x00efea0003c00000 */
[----:B------:R-:W-:Y:S05]  /*e600*/  BRA `(.L_x_111) ;  /* 0xffffe3c000007947 */ /* 0x000fea000383ffff */
.L_x_73:
[----:B-1----:R-:W-:Y:S01]  /*e610*/  IMAD.MOV.U32 R5, RZ, RZ, R11 ;  /* 0x000000ffff057224 */ /* 0x002fe200078e000b */
[----:B------:R-:W-:Y:S01]  /*e620*/  MOV R3, 0x3 ;  /* 0x0000000300037802 */ /* 0x000fe20000000f00 */
[----:B------:R-:W-:Y:S01]  /*e630*/  IMAD.MOV.U32 R0, RZ, RZ, 0x181f ;  /* 0x0000181fff007424 */ /* 0x000fe200078e00ff */
[----:B------:R-:W-:-:S02]  /*e640*/  MOV R2, 0xe660 ;  /* 0x0000e66000027802 */ /* 0x000fc40000000f00 */
[----:B--234-:R-:W-:Y:S05]  /*e650*/  CALL.REL.NOINC `($__internal_1_$__cuda_sm70_shflsync_idx_p) ;  /* 0x000006f000007944 */ /* 0x01cfea0003c00000 */
[----:B------:R-:W-:Y:S01]  /*e660*/  IMAD.MOV.U32 R10, RZ, RZ, R0 ;  /* 0x000000ffff0a7224 */ /* 0x000fe200078e0000 */
[----:B------:R-:W-:Y:S01]  /*e670*/  MOV R3, 0x3 ;  /* 0x0000000300037802 */ /* 0x000fe20000000f00 */
[----:B------:R-:W-:Y:S01]  /*e680*/  IMAD.MOV.U32 R5, RZ, RZ, R14 ;  /* 0x000000ffff057224 */ /* 0x000fe200078e000e */
[----:B------:R-:W-:-:S02]  /*e690*/  MOV R0, 0x181f ;  /* 0x0000181f00007802 */ /* 0x000fc40000000f00 */
[----:B------:R-:W-:Y:S02]  /*e6a0*/  MOV R2, 0xe6c0 ;  /* 0x0000e6c000027802 */ /* 0x000fe40000000f00 */
[----:B------:R-:W-:Y:S05]  /*e6b0*/  CALL.REL.NOINC `($__internal_1_$__cuda_sm70_shflsync_idx_p) ;  /* 0x0000069000007944 */ /* 0x000fea0003c00000 */
[----:B------:R-:W-:Y:S05]  /*e6c0*/  BRA `(.L_x_112) ;  /* 0xffffe4f000007947 */ /* 0x000fea000383ffff */
.L_x_75:
[----:B------:R-:W-:Y:S01]  /*e6d0*/  IMAD.MOV.U32 R5, RZ, RZ, R131 ;  /* 0x000000ffff057224 */ /* 0x000fe200078e0083 */
[----:B------:R-:W-:Y:S01]  /*e6e0*/  MOV R3, RZ ;  /* 0x000000ff00037202 */ /* 0x000fe20000000f00 */
[----:B------:R-:W-:Y:S01]  /*e6f0*/  IMAD.MOV.U32 R0, RZ, RZ, 0x1f ;  /* 0x0000001fff007424 */ /* 0x000fe200078e00ff */
[----:B------:R-:W-:Y:S02]  /*e700*/  MOV R2, 0xe720 ;  /* 0x0000e72000027802 */ /* 0x000fe40000000f00 */
[----:B--23--:R-:W-:Y:S05]  /*e710*/  CALL.REL.NOINC `($__internal_1_$__cuda_sm70_shflsync_idx_p) ;  /* 0x0000063000007944 */ /* 0x00cfea0003c00000 */
[----:B------:R-:W-:Y:S01]  /*e720*/  MOV R9, R0 ;  /* 0x0000000000097202 */ /* 0x000fe20000000f00 */
[----:B------:R-:W-:Y:S05]  /*e730*/  BRA `(.L_x_113) ;  /* 0xffffe72000007947 */ /* 0x000fea000383ffff */
.L_x_76:
[----:B------:R-:W-:Y:S01]  /*e740*/  IMAD.MOV.U32 R5, RZ, RZ, R131 ;  /* 0x000000ffff057224 */ /* 0x000fe200078e0083 */
[----:B------:R-:W-:Y:S01]  /*e750*/  MOV R3, 0x1 ;  /* 0x0000000100037802 */ /* 0x000fe20000000f00 */
[----:B------:R-:W-:Y:S01]  /*e760*/  IMAD.MOV.U32 R0, RZ, RZ, 0x1f ;  /* 0x0000001fff007424 */ /* 0x000fe200078e00ff */
[----:B------:R-:W-:Y:S02]  /*e770*/  MOV R2, 0xe790 ;  /* 0x0000e79000027802 */ /* 0x000fe40000000f00 */
[----:B-1234-:R-:W-:Y:S05]  /*e780*/  CALL.REL.NOINC `($__internal_1_$__cuda_sm70_shflsync_idx_p) ;  /* 0x000005c000007944 */ /* 0x01efea0003c00000 */
[----:B------:R-:W-:Y:S01]  /*e790*/  MOV R8, R0 ;  /* 0x0000000000087202 */ /* 0x000fe20000000f00 */
[----:B------:R-:W-:Y:S05]  /*e7a0*/  BRA `(.L_x_114) ;  /* 0xffffe6d000007947 */ /* 0x000fea000383ffff */
.L_x_77:
[----:B------:R-:W-:Y:S02]  /*e7b0*/  MOV R2, 0x1 ;  /* 0x0000000100027802 */ /* 0x000fe40000000f00 */
[----:B------:R-:W-:-:S02]  /*e7c0*/  MOV R3, 0xe7e0 ;  /* 0x0000e7e000037802 */ /* 0x000fc40000000f00 */
[----:B-1234-:R-:W-:Y:S05]  /*e7d0*/  CALL.REL.NOINC `($__internal_2_$__cuda_sm70_shflsync_up_p) ;  /* 0x000005c000007944 */ /* 0x01efea0003c00000 */
[----:B------:R-:W-:Y:S05]  /*e7e0*/  BRA `(.L_x_115) ;  /* 0xffffe7c000007947 */ /* 0x000fea000383ffff */
.L_x_78:
[----:B------:R-:W-:Y:S02]  /*e7f0*/  MOV R2, 0x2 ;  /* 0x0000000200027802 */ /* 0x000fe40000000f00 */
[----:B------:R-:W-:-:S02]  /*e800*/  MOV R3, 0xe820 ;  /* 0x0000e82000037802 */ /* 0x000fc40000000f00 */
[----:B-1-3--:R-:W-:Y:S05]  /*e810*/  CALL.REL.NOINC `($__internal_2_$__cuda_sm70_shflsync_up_p) ;  /* 0x0000058000007944 */ /* 0x00afea0003c00000 */
        /* <DEDUP_REMOVED lines=23> */
.L_x_82:
[----:B------:R-:W-:Y:S02]  /*e990*/  MOV R2, 0x1 ;  /* 0x0000000100027802 */ /* 0x000fe40000000f00 */
[----:B------:R-:W-:Y:S02]  /*e9a0*/  MOV R3, 0xe9c0 ;  /* 0x0000e9c000037802 */ /* 0x000fe40000000f00 */
[----:B---3--:R-:W-:Y:S05]  /*e9b0*/  CALL.REL.NOINC `($__internal_2_$__cuda_sm70_shflsync_up_p) ;  /* 0x000003e000007944 */ /* 0x008fea0003c00000 */
[----:B------:R-:W-:Y:S01]  /*e9c0*/  MOV R2, R4 ;  /* 0x0000000400027202 */ /* 0x000fe20000000f00 */
[----:B------:R-:W-:Y:S05]  /*e9d0*/  BRA `(.L_x_117) ;  /* 0xffffe83000007947 */ /* 0x000fea000383ffff */
.L_x_83:
[----:B------:R-:W-:Y:S02]  /*e9e0*/  MOV R2, 0x2 ;  /* 0x0000000200027802 */ /* 0x000fe40000000f00 */
[----:B------:R-:W-:Y:S02]  /*e9f0*/  MOV R3, 0xea10 ;  /* 0x0000ea1000037802 */ /* 0x000fe40000000f00 */
[----:B---3--:R-:W-:Y:S05]  /*ea00*/  CALL.REL.NOINC `($__internal_2_$__cuda_sm70_shflsync_up_p) ;  /* 0x0000039000007944 */ /* 0x008fea0003c00000 */
        /* <DEDUP_REMOVED lines=23> */
.L_x_85:
[----:B------:R-:W-:Y:S02]  /*eb80*/  SEL R0, RZ, 0x1, P0 ;  /* 0x00000001ff007807 */ /* 0x000fe40000000000 */
[----:B------:R-:W-:Y:S02]  /*eb90*/  MOV R2, 0xebb0 ;  /* 0x0000ebb000027802 */ /* 0x000fe40000000f00 */
[----:B--2---:R-:W-:Y:S05]  /*eba0*/  CALL.REL.NOINC `($__internal_3_$__cuda_sm70_votesync_ballot) ;  /* 0x0000026000007944 */ /* 0x004fea0003c00000 */
[----:B------:R-:W-:Y:S01]  /*ebb0*/  MOV R8, R0 ;  /* 0x0000000000087202 */ /* 0x000fe20000000f00 */
[----:B------:R-:W-:Y:S05]  /*ebc0*/  BRA `(.L_x_119) ;  /* 0xffffe7d000007947 */ /* 0x000fea000383ffff */
.L_x_86:
[----:B------:R-:W-:Y:S01]  /*ebd0*/  IMAD.MOV.U32 R5, RZ, RZ, R6 ;  /* 0x000000ffff057224 */ /* 0x000fe200078e0006 */
[----:B---3--:R-:W-:Y:S01]  /*ebe0*/  MOV R3, R12 ;  /* 0x0000000c00037202 */ /* 0x008fe20000000f00 */
[----:B------:R-:W-:Y:S01]  /*ebf0*/  IMAD.MOV.U32 R0, RZ, RZ, 0x1f ;  /* 0x0000001fff007424 */ /* 0x000fe200078e00ff */
[----:B------:R-:W-:Y:S02]  /*ec00*/  MOV R2, 0xec20 ;  /* 0x0000ec2000027802 */ /* 0x000fe40000000f00 */
[----:B-12---:R-:W-:Y:S05]  /*ec10*/  CALL.REL.NOINC `($__internal_1_$__cuda_sm70_shflsync_idx_p) ;  /* 0x0000013000007944 */ /* 0x006fea0003c00000 */
[----:B------:R-:W-:Y:S01]  /*ec20*/  IMAD.MOV.U32 R6, RZ, RZ, R0 ;  /* 0x000000ffff067224 */ /* 0x000fe200078e0000 */
[----:B------:R-:W-:Y:S01]  /*ec30*/  MOV R3, R12 ;  /* 0x0000000c00037202 */ /* 0x000fe20000000f00 */
[----:B------:R-:W-:Y:S01]  /*ec40*/  IMAD.MOV.U32 R5, RZ, RZ, R7 ;  /* 0x000000ffff057224 */ /* 0x000fe200078e0007 */
[----:B------:R-:W-:Y:S02]  /*ec50*/  MOV R0, 0x1f ;  /* 0x0000001f00007802 */ /* 0x000fe40000000f00 */
[----:B------:R-:W-:-:S02]  /*ec60*/  MOV R2, 0xec80 ;  /* 0x0000ec8000027802 */ /* 0x000fc40000000f00 */
[----:B------:R-:W-:Y:S05]  /*ec70*/  CALL.REL.NOINC `($__internal_1_$__cuda_sm70_shflsync_idx_p) ;  /* 0x000000d000007944 */ /* 0x000fea0003c00000 */
[----:B------:R-:W-:Y:S01]  /*ec80*/  MOV R7, R0 ;  /* 0x0000000000077202 */ /* 0x000fe20000000f00 */
[----:B------:R-:W-:Y:S05]  /*ec90*/  BRA `(.L_x_120) ;  /* 0xffffe74000007947 */ /* 0x000fea000383ffff */
.L_x_89:
[----:B------:R-:W-:Y:S01]  /*eca0*/  IMAD.MOV.U32 R5, RZ, RZ, R4 ;  /* 0x000000ffff057224 */ /* 0x000fe200078e0004 */
[----:B------:R-:W-:-:S02]  /*ecb0*/  MOV R0, 0x1f ;  /* 0x0000001f00007802 */ /* 0x000fc40000000f00 */
[----:B------:R-:W-:Y:S02]  /*ecc0*/  MOV R2, 0xece0 ;  /* 0x0000ece000027802 */ /* 0x000fe40000000f00 */
[----:B-1234-:R-:W-:Y:S05]  /*ecd0*/  CALL.REL.NOINC `($__internal_1_$__cuda_sm70_shflsync_idx_p) ;  /* 0x0000007000007944 */ /* 0x01efea0003c00000 */
[----:B------:R-:W-:Y:S01]  /*ece0*/  MOV R11, R0 ;  /* 0x00000000000b7202 */ /* 0x000fe20000000f00 */
[----:B------:R-:W-:Y:S05]  /*ecf0*/  BRA `(.L_x_88) ;  /* 0xffffe74000007947 */ /* 0x000fea000383ffff */
        .weak           $__internal_0_$__cuda_sm70_shflsync_bfly_p
        .type           $__internal_0_$__cuda_sm70_shflsync_bfly_p,@function
        .size           $__internal_0_$__cuda_sm70_shflsync_bfly_p,($__internal_1_$__cuda_sm70_shflsync_idx_p - $__internal_0_$__cuda_sm70_shflsync_bfly_p)
$__internal_0_$__cuda_sm70_shflsync_bfly_p:
[----:B------:R-:W-:Y:S04]  /*ed00*/  WARPSYNC R6 ;  /* 0x0000000600007348 */ /* 0x000fe80003800000 */
[----:B------:R1:W2:Y:S02]  /*ed10*/  SHFL.BFLY PT, R5, R2, R5, R7 ;  /* 0x0c00000502057389 */ /* 0x0002a400000e0007 */
[----:B-1----:R-:W-:Y:S02]  /*ed20*/  MOV R2, R3 ;  /* 0x0000000300027202 */ /* 0x002fe40000000f00 */
[----:B------:R-:W-:-:S04]  /*ed30*/  MOV R3, 0x0 ;  /* 0x0000000000037802 */ /* 0x000fc80000000f00 */
[----:B--2---:R-:W-:Y:S05]  /*ed40*/  RET.REL.NODEC R2 `(_ZN7cutlass13device_kernelIN5flash19enable_sm80_to_sm89INS1_16FlashAttnFwdSm80INS1_25CollectiveMainloopFwdSm80ILi8ELi1ELb1EN4cute5tupleIJNS5_1CILi128EEENS7_ILi48EEENS7_ILi256EEEEEELi256ENS_10bfloat16_tEfNS_4arch4Sm80ELb0ELb0ELb0ELb1ELb0ELb0ELb1ELb1EEENS1_21CollectiveEpilogueFwdINS6_IJS8_SA_S9_EEENS6_IJNS7_ILi1EEESI_SI_EEESC_SE_Li256ELb1ELb1ELb1ELb0EEENS1_36VarlenDynamicPersistentTileSchedulerILi128ELi48ELi256ELi256ELb1ELb1ELb0ELb0ELb1ELb1EEEEEEEEEvNT_6ParamsE) ;  /* 0xffff12b002007950 */ /* 0x004fea0003c3ffff */
        .weak           $__internal_1_$__cuda_sm70_shflsync_idx_p
        .type           $__internal_1_$__cuda_sm70_shflsync_idx_p,@function
        .size           $__internal_1_$__cuda_sm70_shflsync_idx_p,($__internal_2_$__cuda_sm70_shflsync_up_p - $__internal_1_$__cuda_sm70_shflsync_idx_p)
$__internal_1_$__cuda_sm70_shflsync_idx_p:
[----:B------:R-:W-:-:S04]  /*ed50*/  MOV R132, 0xffffffff ;  /* 0xffffffff00847802 */ /* 0x000fc80000000f00 */
[----:B------:R-:W-:Y:S04]  /*ed60*/  WARPSYNC R132 ;  /* 0x0000008400007348 */ /* 0x000fe80003800000 */
[----:B------:R1:W2:Y:S02]  /*ed70*/  SHFL.IDX PT, R0, R5, R3, R0 ;  /* 0x0000000305007389 */ /* 0x0002a400000e0000 */
[----:B-1----:R-:W-:-:S04]  /*ed80*/  MOV R3, 0x0 ;  /* 0x0000000000037802 */ /* 0x002fc80000000f00 */
[----:B--2---:R-:W-:Y:S05]  /*ed90*/  RET.REL.NODEC R2 `(_ZN7cutlass13device_kernelIN5flash19enable_sm80_to_sm89INS1_16FlashAttnFwdSm80INS1_25CollectiveMainloopFwdSm80ILi8ELi1ELb1EN4cute5tupleIJNS5_1CILi128EEENS7_ILi48EEENS7_ILi256EEEEEELi256ENS_10bfloat16_tEfNS_4arch4Sm80ELb0ELb0ELb0ELb1ELb0ELb0ELb1ELb1EEENS1_21CollectiveEpilogueFwdINS6_IJS8_SA_S9_EEENS6_IJNS7_ILi1EEESI_SI_EEESC_SE_Li256ELb1ELb1ELb1ELb0EEENS1_36VarlenDynamicPersistentTileSchedulerILi128ELi48ELi256ELi256ELb1ELb1ELb0ELb0ELb1ELb1EEEEEEEEEvNT_6ParamsE) ;  /* 0xffff126002007950 */ /* 0x004fea0003c3ffff */
        .weak           $__internal_2_$__cuda_sm70_shflsync_up_p
        .type           $__internal_2_$__cuda_sm70_shflsync_up_p,@function
        .size           $__internal_2_$__cuda_sm70_shflsync_up_p,($__internal_3_$__cuda_sm70_votesync_ballot - $__internal_2_$__cuda_sm70_shflsync_up_p)
$__internal_2_$__cuda_sm70_shflsync_up_p:
[----:B------:R-:W-:Y:S02]  /*eda0*/  IMAD.MOV.U32 R4, RZ, RZ, RZ ;  /* 0x000000ffff047224 */ /* 0x000fe400078e00ff */
[----:B------:R-:W-:-:S04]  /*edb0*/  IMAD.MOV.U32 R10, RZ, RZ, -0x1 ;  /* 0xffffffffff0a7424 */ /* 0x000fc800078e00ff */
[----:B------:R-:W-:Y:S04]  /*edc0*/  WARPSYNC R10 ;  /* 0x0000000a00007348 */ /* 0x000fe80003800000 */
[----:B------:R1:W2:Y:S02]  /*edd0*/  SHFL.UP PT, R4, R0, R2, R4 ;  /* 0x0400000200047389 */ /* 0x0002a400000e0004 */
[----:B-1----:R-:W-:Y:S02]  /*ede0*/  MOV R2, R3 ;  /* 0x0000000300027202 */ /* 0x002fe40000000f00 */
[----:B------:R-:W-:-:S04]  /*edf0*/  MOV R3, 0x0 ;  /* 0x0000000000037802 */ /* 0x000fc80000000f00 */
[----:B--2---:R-:W-:Y:S05]  /*ee00*/  RET.REL.NODEC R2 `(_ZN7cutlass13device_kernelIN5flash19enable_sm80_to_sm89INS1_16FlashAttnFwdSm80INS1_25CollectiveMainloopFwdSm80ILi8ELi1ELb1EN4cute5tupleIJNS5_1CILi128EEENS7_ILi48EEENS7_ILi256EEEEEELi256ENS_10bfloat16_tEfNS_4arch4Sm80ELb0ELb0ELb0ELb1ELb0ELb0ELb1ELb1EEENS1_21CollectiveEpilogueFwdINS6_IJS8_SA_S9_EEENS6_IJNS7_ILi1EEESI_SI_EEESC_SE_Li256ELb1ELb1ELb1ELb0EEENS1_36VarlenDynamicPersistentTileSchedulerILi128ELi48ELi256ELi256ELb1ELb1ELb0ELb0ELb1ELb1EEEEEEEEEvNT_6ParamsE) ;  /* 0xffff11f002007950 */ /* 0x004fea0003c3ffff */
        .weak           $__internal_3_$__cuda_sm70_votesync_ballot
        .type           $__internal_3_$__cuda_sm70_votesync_ballot,@function
        .size           $__internal_3_$__cuda_sm70_votesync_ballot,(.L_x_2585 - $__internal_3_$__cuda_sm70_votesync_ballot)
$__internal_3_$__cuda_sm70_votesync_ballot:
[----:B------:R-:W-:Y:S01]  /*ee10*/  ISETP.NE.U32.AND P0, PT, R0, 0x1, PT ;  /* 0x000000010000780c */ /* 0x000fe20003f05070 */
[----:B------:R-:W-:-:S04]  /*ee20*/  IMAD.MOV.U32 R3, RZ, RZ, -0x1 ;  /* 0xffffffffff037424 */ /* 0x000fc800078e00ff */
[----:B------:R-:W-:Y:S08]  /*ee30*/  WARPSYNC R3 ;  /* 0x0000000300007348 */ /* 0x000ff00003800000 */
[----:B------:R-:W-:-:S04]  /*ee40*/  VOTE.ANY R0, PT, !P0 ;  /* 0x0000000000007806 */ /* 0x000fc800040e0100 */
[----:B------:R-:W-:Y:S01]  /*ee50*/  LOP3.LUT R0, R0, R3, RZ, 0xc0, !PT ;  /* 0x0000000300007212 */ /* 0x000fe200078ec0ff */
[----:B------:R-:W-:-:S04]  /*ee60*/  IMAD.MOV.U32 R3, RZ, RZ, 0x0 ;  /* 0x00000000ff037424 */ /* 0x000fc800078e00ff */
[----:B------:R-:W-:Y:S05]  /*ee70*/  RET.REL.NODEC R2 `(_ZN7cutlass13device_kernelIN5flash19enable_sm80_to_sm89INS1_16FlashAttnFwdSm80INS1_25CollectiveMainloopFwdSm80ILi8ELi1ELb1EN4cute5tupleIJNS5_1CILi128EEENS7_ILi48EEENS7_ILi256EEEEEELi256ENS_10bfloat16_tEfNS_4arch4Sm80ELb0ELb0ELb0ELb1ELb0ELb0ELb1ELb1EEENS1_21CollectiveEpilogueFwdINS6_IJS8_SA_S9_EEENS6_IJNS7_ILi1EEESI_SI_EEESC_SE_Li256ELb1ELb1ELb1ELb0EEENS1_36VarlenDynamicPersistentTileSchedulerILi128ELi48ELi256ELi256ELb1ELb1ELb0ELb0ELb1ELb1EEEEEEEEEvNT_6ParamsE) ;  /* 0xffff118002007950 */ /* 0x000fea0003c3ffff */
.L_x_121:
        /* <DEDUP_REMOVED lines=16> */
.L_x_2585:


//--------------------- .text._ZN7cutlass13device_kernelIN5flash19enable_sm80_to_sm89INS1_16FlashAttnFwdSm80INS1_25CollectiveMainloopFwdSm80ILi8ELi1ELb0EN4cute5tupleIJNS5_1CILi128EEENS7_ILi32EEENS7_ILi256EEEEEELi256ENS_10bfloat16_tEfNS_4arch4Sm80ELb0ELb0ELb0ELb1ELb0ELb1ELb1ELb1EEENS1_21CollectiveEpilogueFwdINS6_IJS8_SA_S9_EEENS6_IJNS7_ILi1EEESI_SI_EEESC_SE_Li256ELb1ELb1ELb1ELb0EEENS1_36VarlenDynamicPersistentTileSchedulerILi128ELi32ELi256ELi256ELb1ELb1ELb0ELb0ELb1ELb1EEEEEEEEEvNT_6ParamsE --------------------------
	.section	.text._ZN7cutlass13device_kernelIN5flash19enable_sm80_to_sm89INS1_16FlashAttnFwdSm80INS1_25CollectiveMainloopFwdSm80ILi8ELi1ELb0EN4cute5tupleIJNS5_1CILi128EEENS7_ILi32EEENS7_ILi256EEEEEELi256ENS_10bfloat16_tEfNS_4arch4Sm80ELb0ELb0ELb0ELb1ELb0ELb1ELb1ELb1EEENS1_21CollectiveEpilogueFwdINS6_IJS8_SA_S9_EEENS6_IJNS7_ILi1EEESI_SI_EEESC_SE_Li256ELb1ELb1ELb1ELb0EEENS1_36VarlenDynamicPersistentTileSchedulerILi128ELi32ELi256ELi256ELb1ELb1ELb0ELb0ELb1ELb1EEEEEEEEEvNT_6ParamsE,"ax",@progbits
	.sectioninfo	@"SHI_REGISTERS=255"
	.align	128
.text._ZN7cutlass13device_kernelIN5flash19enable_sm80_to_sm89INS1_16FlashAttnFwdSm80INS1_25CollectiveMainloopFwdSm80ILi8ELi1ELb0EN4cute5tupleIJNS5_1CILi128EEENS7_ILi32EEENS7_ILi256EEEEEELi256ENS_10bfloat16_tEfNS_4arch4Sm80ELb0ELb0ELb0ELb1ELb0ELb1ELb1ELb1EEENS1_21CollectiveEpilogueFwdINS6_IJS8_SA_S9_EEENS6_IJNS7_ILi1EEESI_SI_EEESC_SE_Li256ELb1ELb1ELb1ELb0EEENS1_36VarlenDynamicPersistentTileSchedulerILi128ELi32ELi256ELi256ELb1ELb1ELb0ELb0ELb1ELb1EEEEEEEEEvNT_6ParamsE:
        .type           _ZN7cutlass13device_kernelIN5flash19enable_sm80_to_sm89INS1_16FlashAttnFwdSm80INS1_25CollectiveMainloopFwdSm80ILi8ELi1ELb0EN4cute5tupleIJNS5_1CILi128EEENS7_ILi32EEENS7_ILi256EEEEEELi256ENS_10bfloat16_tEfNS_4arch4Sm80ELb0ELb0ELb0ELb1ELb0ELb1ELb1ELb1EEENS1_21CollectiveEpilogueFwdINS6_IJS8_SA_S9_EEENS6_IJNS7_ILi1EEESI_SI_EEESC_SE_Li256ELb1ELb1ELb1ELb0EEENS1_36VarlenDynamicPersistentTileSchedulerILi128ELi32ELi256ELi256ELb1ELb1ELb0ELb0ELb1ELb1EEEEEEEEEvNT_6ParamsE,@function
        .size           _ZN7cutlass13device_kernelIN5flash19enable_sm80_to_sm89INS1_16FlashAttnFwdSm80INS1_25CollectiveMainloopFwdSm80ILi8ELi1ELb0EN4cute5tupleIJNS5_1CILi128EEENS7_ILi32EEENS7_ILi256EEEEEELi256ENS_10bfloat16_tEfNS_4arch4Sm80ELb0ELb0ELb0ELb1ELb0ELb1ELb1ELb1EEENS1_21CollectiveEpilogueFwdINS6_IJS8_SA_S9_EEENS6_IJNS7_ILi1EEESI_SI_EEESC_SE_Li256ELb1ELb1ELb1ELb0EEENS1_36VarlenDynamicPersistentTileSchedulerILi128ELi32ELi256ELi256ELb1ELb1ELb0ELb0ELb1ELb1EEEEEEEEEvNT_6ParamsE,(.L_x_2590 - _ZN7cutlass13device_kernelIN5flash19enable_sm80_to_sm89INS1_16FlashAttnFwdSm80INS1_25CollectiveMainloopFwdSm80ILi8ELi1ELb0EN4cute5tupleIJNS5_1CILi128EEENS7_ILi32EEENS7_ILi256EEEEEELi256ENS_10bfloat16_tEfNS_4arch4Sm80ELb0ELb0ELb0ELb1ELb0ELb1ELb1ELb1EEENS1_21CollectiveEpilogueFwdINS6_IJS8_SA_S9_EEENS6_IJNS7_ILi1EEESI_SI_EEESC_SE_Li256ELb1ELb1ELb1ELb0EEENS1_36VarlenDynamicPersistentTileSchedulerILi128ELi32ELi256ELi256ELb1ELb1ELb0ELb0ELb1ELb1EEEEEEEEEvNT_6ParamsE)
        .other          _ZN7cutlass13device_kernelIN5flash19enable_sm80_to_sm89INS1_16FlashAttnFwdSm80INS1_25CollectiveMainloopFwdSm80ILi8ELi1ELb0EN4cute5tupleIJNS5_1CILi128EEENS7_ILi32EEENS7_ILi256EEEEEELi256ENS_10bfloat16_tEfNS_4arch4Sm80ELb0ELb0ELb0ELb1ELb0ELb1ELb1ELb1EEENS1_21CollectiveEpilogueFwdINS6_IJS8_SA_S9_EEENS6_IJNS7_ILi1EEESI_SI_EEESC_SE_Li256ELb1ELb1ELb1ELb0EEENS1_36VarlenDynamicPersistentTileSchedulerILi128ELi32ELi256ELi256ELb1ELb1ELb0ELb0ELb1ELb1EEEEEEEEEvNT_6ParamsE,@"STO_CUDA_ENTRY STV_DEFAULT"
_ZN7cutlass13device_kernelIN5flash19enable_sm80_to_sm89INS1_16FlashAttnFwdSm80INS1_25CollectiveMainloopFwdSm80ILi8ELi1ELb0EN4cute5tupleIJNS5_1CILi128EEENS7_ILi32EEENS7_ILi256EEEEEELi256ENS_10bfloat16_tEfNS_4arch4Sm80ELb0ELb0ELb0ELb1ELb0ELb1ELb1ELb1EEENS1_21CollectiveEpilogueFwdINS6_IJS8_SA_S9_EEENS6_IJNS7_ILi1EEESI_SI_EEESC_SE_Li256ELb1ELb1ELb1ELb0EEENS1_36VarlenDynamicPersistentTileSchedulerILi128ELi32ELi256ELi256ELb1ELb1ELb0ELb0ELb1ELb1EEEEEEEEEvNT_6ParamsE:
[----:B------:R-:W-:-:S03]  /*0000*/  MOV R1, c[0x0][0x28] ;  /* 0x00000a0000017a02 */ /* 0x000fc60000000f00 */
[----:B------:R-:W1:Y:S01]  /*0010*/  S2R R2, SR_TID.X ;  /* 0x0000000000027919 */ /* 0x000e620000002100 */
[----:B------:R-:W-:Y:S01]  /*0020*/  IADD3 R1, R1, -0x10, RZ ;  /* 0xfffffff001017810 */ /* 0x000fe20007ffe0ff */
[----:B------:R-:W-:Y:S01]  /*0030*/  ULDC.64 UR6, c[0x0][0x118] ;  /* 0x0000460000067ab9 */ /* 0x000fe20000000a00 */
[----:B-1----:R-:W-:-:S05]  /*0040*/  SHF.R.U32.HI R0, RZ, 0x5, R2 ;  /* 0x00000005ff007819 */ /* 0x002fca0000011602 */
[----:B------:R-:W1:Y:S02]  /*0050*/  SHFL.IDX PT, R3, R0, RZ, 0x1f ;  /* 0x00001fff00037589 */ /* 0x000e6400000e0000 */
[----:B-1----:R-:W-:Y:S02]  /*0060*/  ISETP.NE.AND P0, PT, R3, RZ, PT ;  /* 0x000000ff0300720c */ /* 0x002fe40003f05270 */
[----:B------:R1:W-:Y:S11]  /*0070*/  STL [R1], R3 ;  /* 0x0000000301007387 */ /* 0x0003f60000100800 */
[----:B------:R-:W-:Y:S06]  /*0080*/  @P0 BAR.SYNC.DEFER_BLOCKING 0x5, 0x100 ;  /* 0x0144000000000b1d */ /* 0x000fec0000010000 */
[----:B------:R-:W2:Y:S04]  /*0090*/  @P0 LDS.128 R212, [0x20080] ;  /* 0x02008000ffd40984 */ /* 0x000ea80000000c00 */
[----:B------:R-:W-:Y:S06]  /*00a0*/  @P0 BAR.ARV 0x4, 0x100 ;  /* 0x0104000000000b1d */ /* 0x000fec0000002000 */
[----:B------:R-:W-:Y:S05]  /*00b0*/  @P0 BRA `(.L_x_122) ;  /* 0x00000a7000000947 */ /* 0x000fea0003800000 */
[----:B-1----:R-:W-:Y:S01]  /*00c0*/  LOP3.LUT R12, R2, 0x1f, RZ, 0xc0, !PT ;  /* 0x0000001f020c7812 */ /* 0x002fe200078ec0ff */
[----:B------:R-:W-:Y:S01]  /*00d0*/  CS2R R8, SRZ ;  /* 0x0000000000087805 */ /* 0x000fe2000001ff00 */
[----:B------:R-:W-:-:S02]  /*00e0*/  IMAD.MOV.U32 R7, RZ, RZ, RZ ;  /* 0x000000ffff077224 */ /* 0x000fc400078e00ff */
[----:B------:R-:W-:-:S04]  /*00f0*/  ISETP.NE.AND P6, PT, R12, 0x1f, PT ;  /* 0x0000001f0c00780c */ /* 0x000fc80003fc5270 */
[----:B------:R-:W-:-:S13]  /*0100*/  ISETP.GE.OR P0, PT, R12, c[0x0][0x53c], !P6 ;  /* 0x00014f000c007a0c */ /* 0x000fda0007706670 */
[----:B------:R-:W-:Y:S02]  /*0110*/  @!P0 IMAD.MOV.U32 R4, RZ, RZ, 0x4 ;  /* 0x00000004ff048424 */ /* 0x000fe400078e00ff */
[----:B------:R-:W-:Y:S02]  /*0120*/  @!P0 IMAD.MOV.U32 R2, RZ, RZ, 0x4 ;  /* 0x00000004ff028424 */ /* 0x000fe400078e00ff */
[----:B------:R-:W-:-:S04]  /*0130*/  @!P0 IMAD.WIDE.U32 R4, R12, R4, c[0x0][0x580] ;  /* 0x000160000c048625 */ /* 0x000fc800078e0004 */
[C---:B------:R-:W-:Y:S01]  /*0140*/  @!P0 IMAD.WIDE.U32 R2, R12.reuse, R2, c[0x0][0x578] ;  /* 0x00015e000c028625 */ /* 0x040fe200078e0002 */
[----:B------:R-:W3:Y:S04]  /*0150*/  @!P0 LDG.E R8, [R4.64] ;  /* 0x0000000604088981 */ /* 0x000ee8000c1e1900 */
[----:B------:R-:W3:Y:S01]  /*0160*/  @!P0 LDG.E R7, [R2.64] ;  /* 0x0000000602078981 */ /* 0x000ee2000c1e1900 */
[C---:B------:R-:W-:Y:S01]  /*0170*/  ISETP.NE.AND P5, PT, R12.reuse, RZ, PT ;  /* 0x000000ff0c00720c */ /* 0x040fe20003fa5270 */
[----:B------:R-:W1:Y:S01]  /*0180*/  S2UR UR4, SR_CTAID.X ;  /* 0x00000000000479c3 */ /* 0x000e620000002500 */
[C---:B------:R-:W-:Y:S02]  /*0190*/  ISETP.GE.U32.AND P4, PT, R12.reuse, 0x2, PT ;  /* 0x000000020c00780c */ /* 0x040fe40003f86070 */
[----:B------:R-:W-:-:S02]  /*01a0*/  ISETP.GE.U32.AND P3, PT, R12, 0x4, PT ;  /* 0x000000040c00780c */ /* 0x000fc40003f66070 */
[C---:B------:R-:W-:Y:S02]  /*01b0*/  ISETP.GE.U32.AND P2, PT, R12.reuse, 0x8, PT ;  /* 0x000000080c00780c */ /* 0x040fe40003f46070 */
[----:B------:R-:W-:Y:S01]  /*01c0*/  ISETP.GE.U32.AND P1, PT, R12, 0x10, PT ;  /* 0x000000100c00780c */ /* 0x000fe20003f26070 */
[----:B---3--:R-:W-:-:S05]  /*01d0*/  IMAD R4, R8, R7, RZ ;  /* 0x0000000708047224 */ /* 0x008fca00078e02ff */
[----:B------:R-:W3:Y:S02]  /*01e0*/  SHFL.UP PT, R0, R4, 0x1, RZ ;  /* 0x0420000004007989 */ /* 0x000ee400000e00ff */
[----:B---3--:R-:W-:-:S05]  /*01f0*/  SEL R0, R0, RZ, P5 ;  /* 0x000000ff00007207 */ /* 0x008fca0002800000 */
[----:B------:R-:W-:-:S05]  /*0200*/  IMAD.IADD R4, R4, 0x1, R0 ;  /* 0x0000000104047824 */ /* 0x000fca00078e0200 */
        /* <DEDUP_REMOVED lines=12> */
[----:B------:R-:W3:Y:S02]  /*02d0*/  SHFL.IDX PT, R6, R4, 0x1f, 0x1f ;  /* 0x03e01f0004067f89 */ /* 0x000ee400000e0000 */
[----:B---3--:R-:W-:-:S04]  /*02e0*/  IMAD R6, R6, c[0x0][0x538], RZ ;  /* 0x00014e0006067a24 */ /* 0x008fc800078e02ff */
[----:B------:R-:W-:Y:S01]  /*02f0*/  IMAD.MOV.U32 R0, RZ, RZ, R6 ;  /* 0x000000ffff007224 */ /* 0x000fe200078e0006 */
[----:B-1----:R-:W-:-:S13]  /*0300*/  ISETP.GT.AND P0, PT, R6, UR4, PT ;  /* 0x0000000406007c0c */ /* 0x002fda000bf04270 */
[----:B------:R-:W-:Y:S05]  /*0310*/  @P0 BRA `(.L_x_123) ;  /* 0x0000027000000947 */ /* 0x000fea0003800000 */
[----:B------:R-:W-:Y:S02]  /*0320*/  MOV R6, R0 ;  /* 0x0000000000067202 */ /* 0x000fe40000000f00 */
[----:B------:R-:W-:-:S04]  /*0330*/  MOV R9, RZ ;  /* 0x000000ff00097202 */ /* 0x000fc80000000f00 */
.L_x_127:
        /* <DEDUP_REMOVED lines=12> */
[----:B------:R-:W3:Y:S04]  /*0400*/  @!P0 LDG.E R8, [R4.64] ;  /* 0x0000000604088981 */ /* 0x000ee8000c1e1900 */
[----:B------:R-:W3:Y:S02]  /*0410*/  @!P0 LDG.E R7, [R2.64] ;  /* 0x0000000602078981 */ /* 0x000ee4000c1e1900 */
[----:B---3--:R-:W-:Y:S01]  /*0420*/  IMAD R5, R8, R7, RZ ;  /* 0x0000000708057224 */ /* 0x008fe200078e02ff */
[----:B------:R-:W-:Y:S05]  /*0430*/  BRA.DIV ~URZ, `(.L_x_125) ;  /* 0x000159827f007947 */ /* 0x000fea000b800000 */
[----:B------:R1:W3:Y:S02]  /*0440*/  SHFL.UP PT, R0, R5, 0x1, RZ ;  /* 0x0420000005007989 */ /* 0x0002e400000e00ff */
.L_x_289:
[----:B---3--:R-:W-:-:S04]  /*0450*/  SEL R0, R0, RZ, P5 ;  /* 0x000000ff00007207 */ /* 0x008fc80002800000 */
        /* <DEDUP_REMOVED lines=14> */
[----:B------:R1:W3:Y:S02]  /*0540*/  SHFL.IDX PT, R0, R4, 0x1f, 0x1f ;  /* 0x03e01f0004007f89 */ /* 0x0002e400000e0000 */
.L_x_290:
[----:B---3--:R-:W-:-:S05]  /*0550*/  IMAD R0, R0, c[0x0][0x538], RZ ;  /* 0x00014e0000007a24 */ /* 0x008fca00078e02ff */
[----:B------:R-:W-:-:S04]  /*0560*/  IADD3 R6, R0, R6, RZ ;  /* 0x0000000600067210 */ /* 0x000fc80007ffe0ff */
[----:B------:R-:W-:-:S13]  /*0570*/  ISETP.GT.AND P0, PT, R6, UR4, PT ;  /* 0x0000000406007c0c */ /* 0x000fda000bf04270 */
[----:B-12---:R-:W-:Y:S05]  /*0580*/  @!P0 BRA `(.L_x_127) ;  /* 0xfffffdb000008947 */ /* 0x006fea000383ffff */
.L_x_123:
[----:B--2---:R-:W-:-:S05]  /*0590*/  IADD3 R212, -R0, R6, RZ ;  /* 0x0000000600d47210 */ /* 0x004fca0007ffe1ff */
[----:B------:R-:W-:-:S05]  /*05a0*/  IMAD R0, R4, c[0x0][0x538], R212 ;  /* 0x00014e0004007a24 */ /* 0x000fca00078e02d4 */
[----:B------:R-:W-:Y:S01]  /*05b0*/  ISETP.GT.AND P0, PT, R0, UR4, PT ;  /* 0x0000000400007c0c */ /* 0x000fe2000bf04270 */
[----:B------:R-:W-:-:S12]  /*05c0*/  BRA.DIV ~URZ, `(.L_x_128) ;  /* 0x00015a027f007947 */ /* 0x000fd8000b800000 */
[----:B------:R-:W-:-:S04]  /*05d0*/  VOTE.ANY R6, PT, !P0 ;  /* 0x0000000000067806 */ /* 0x000fc800040e0100 */
.L_x_291:
[----:B------:R1:W2:Y:S01]  /*05e0*/  POPC R215, R6 ;  /* 0x0000000600d77309 */ /* 0x0002a20000000000 */
[----:B------:R-:W-:Y:S05]  /*05f0*/  BRA.DIV ~URZ, `(.L_x_129) ;  /* 0x00015a227f007947 */ /* 0x000fea000b800000 */
[----:B--2---:R-:W2:Y:S04]  /*0600*/  SHFL.IDX PT, R11, R8, R215, 0x1f ;  /* 0x00001fd7080b7589 */ /* 0x004ea800000e0000 */
[----:B------:R3:W4:Y:S02]  /*0610*/  SHFL.IDX PT, R10, R7, R215, 0x1f ;  /* 0x00001fd7070a7589 */ /* 0x00072400000e0000 */
[----:B---3--:R-:W-:Y:S02]  /*0620*/  MOV R7, RZ ;  /* 0x000000ff00077202 */ /* 0x008fe40000000f00 */
.L_x_292:
[----:B--2-4-:R-:W-:Y:S01]  /*0630*/  ISETP.NE.AND P0, PT, R6, RZ, PT ;  /* 0x000000ff0600720c */ /* 0x014fe20003f05270 */
[----:B------:R-:W-:-:S12]  /*0640*/  BSSY B0, `(.L_x_130) ;  /* 0x0000005000007945 */ /* 0x000fd80003800000 */
[----:B------:R-:W-:Y:S05]  /*0650*/  @!P0 BRA `(.L_x_131) ;  /* 0x0000003000008947 */ /* 0x000fea0003800000 */
[----:B------:R-:W-:Y:S01]  /*0660*/  IADD3 R3, R215, -0x1, RZ ;  /* 0xffffffffd7037810 */ /* 0x000fe20007ffe0ff */
[----:B------:R-:W-:Y:S05]  /*0670*/  BRA.DIV ~URZ, `(.L_x_132) ;  /* 0x00015a827f007947 */ /* 0x000fea000b800000 */
[----:B------:R2:W3:Y:S02]  /*0680*/  SHFL.IDX PT, R7, R4, R3, 0x1f ;  /* 0x00001f0304077589 */ /* 0x0004e400000e0000 */
.L_x_131:
[----:B------:R-:W-:Y:S05]  /*0690*/  BSYNC B0 ;  /* 0x0000000000007941 */ /* 0x000fea0003800000 */
.L_x_130:
[----:B------:R-:W-:Y:S01]  /*06a0*/  IABS R0, R11 ;  /* 0x0000000b00007213 */ /* 0x000fe20000000000 */
[----:B---3--:R-:W-:Y:S02]  /*06b0*/  IMAD R212, R7, c[0x0][0x538], R212 ;  /* 0x00014e0007d47a24 */ /* 0x008fe400078e02d4 */
[----:B------:R-:W-:Y:S02]  /*06c0*/  IMAD.IADD R215, R215, 0x1, R9 ;  /* 0x00000001d7d77824 */ /* 0x000fe400078e0209 */
[----:B------:R-:W-:Y:S01]  /*06d0*/  IMAD.MOV.U32 R5, RZ, RZ, R0 ;  /* 0x000000ffff057224 */ /* 0x000fe200078e0000 */
[----:B------:R-:W-:Y:S02]  /*06e0*/  IABS R0, R10 ;  /* 0x0000000a00007213 */ /* 0x000fe40000000000 */
[----:B------:R-:W-:Y:S01]  /*06f0*/  IADD3 R213, -R212, UR4, RZ ;  /* 0x00000004d4d57c10 */ /* 0x000fe2000fffe1ff */
[----:B------:R-:W3:Y:S02]  /*0700*/  I2F.RP R2, R5 ;  /* 0x0000000500027306 */ /* 0x000ee40000209400 */
[----:B------:R-:W-:Y:S01]  /*0710*/  IMAD.MOV.U32 R7, RZ, RZ, R0 ;  /* 0x000000ffff077224 */ /* 0x000fe200078e0000 */
[----:B-1----:R-:W-:-:S02]  /*0720*/  IABS R6, R213 ;  /* 0x000000d500067213 */ /* 0x002fc40000000000 */
[----:B------:R-:W-:-:S03]  /*0730*/  IABS R0, R11 ;  /* 0x0000000b00007213 */ /* 0x000fc60000000000 */
[----:B------:R-:W-:Y:S01]  /*0740*/  I2F.RP R8, R7 ;  /* 0x0000000700087306 */ /* 0x000fe20000209400 */
[----:B------:R-:W-:-:S07]  /*0750*/  IADD3 R0, RZ, -R0, RZ ;  /* 0x80000000ff007210 */ /* 0x000fce0007ffe0ff */
[----:B---3--:R-:W1:Y:S02]  /*0760*/  MUFU.RCP R2, R2 ;  /* 0x0000000200027308 */ /* 0x008e640000001000 */
[----:B-1----:R-:W-:-:S06]  /*0770*/  IADD3 R2, R2, 0xffffffe, RZ ;  /* 0x0ffffffe02027810 */ /* 0x002fcc0007ffe0ff */
[----:B--2---:R-:W1:Y:S02]  /*0780*/  F2I.FTZ.U32.TRUNC.NTZ R3, R2 ;  /* 0x0000000200037305 */ /* 0x004e64000021f000 */
[----:B-1----:R-:W-:-:S04]  /*0790*/  IMAD.MOV R2, RZ, RZ, -R3 ;  /* 0x000000ffff027224 */ /* 0x002fc800078e0a03 */
[----:B------:R-:W-:Y:S02]  /*07a0*/  IMAD R4, R2, R5, RZ ;  /* 0x0000000502047224 */ /* 0x000fe400078e02ff */
[----:B------:R-:W-:-:S04]  /*07b0*/  IMAD.MOV.U32 R2, RZ, RZ, RZ ;  /* 0x000000ffff027224 */ /* 0x000fc800078e00ff */
[----:B------:R-:W-:-:S04]  /*07c0*/  IMAD.HI.U32 R2, R3, R4, R2 ;  /* 0x0000000403027227 */ /* 0x000fc800078e0002 */
[----:B------:R-:W-:-:S04]  /*07d0*/  IMAD.MOV.U32 R3, RZ, RZ, R6 ;  /* 0x000000ffff037224 */ /* 0x000fc800078e0006 */
[----:B------:R-:W-:-:S04]  /*07e0*/  IMAD.HI.U32 R2, R2, R3, RZ ;  /* 0x0000000302027227 */ /* 0x000fc800078e00ff */
[----:B------:R-:W-:Y:S02]  /*07f0*/  IMAD R0, R2, R0, R3 ;  /* 0x0000000002007224 */ /* 0x000fe400078e0203 */
[----:B------:R-:W1:Y:S03]  /*0800*/  MUFU.RCP R3, R8 ;  /* 0x0000000800037308 */ /* 0x000e660000001000 */
[----:B------:R-:W-:Y:S02]  /*0810*/  ISETP.GT.U32.AND P0, PT, R5, R0, PT ;  /* 0x000000000500720c */ /* 0x000fe40003f04070 */
[----:B-1----:R-:W-:-:S11]  /*0820*/  IADD3 R3, R3, 0xffffffe, RZ ;  /* 0x0ffffffe03037810 */ /* 0x002fd60007ffe0ff */
[----:B------:R-:W-:Y:S01]  /*0830*/  @!P0 IMAD.IADD R0, R0, 0x1, -R5 ;  /* 0x0000000100008824 */ /* 0x000fe200078e0a05 */
[----:B------:R-:W-:Y:S02]  /*0840*/  @!P0 IADD3 R2, R2, 0x1, RZ ;  /* 0x0000000102028810 */ /* 0x000fe40007ffe0ff */
[----:B------:R-:W-:Y:S01]  /*0850*/  ISETP.NE.AND P0, PT, R11, RZ, PT ;  /* 0x000000ff0b00720c */ /* 0x000fe20003f05270 */
[----:B------:R-:W1:Y:S01]  /*0860*/  F2I.FTZ.U32.TRUNC.NTZ R3, R3 ;  /* 0x0000000300037305 */ /* 0x000e62000021f000 */
[----:B------:R-:W-:Y:S02]  /*0870*/  ISETP.GE.U32.AND P2, PT, R0, R5, PT ;  /* 0x000000050000720c */ /* 0x000fe40003f46070 */
[----:B------:R-:W-:-:S04]  /*0880*/  LOP3.LUT R0, R213, R11, RZ, 0x3c, !PT ;  /* 0x0000000bd5007212 */ /* 0x000fc800078e3cff */
[----:B------:R-:W-:-:S07]  /*0890*/  ISETP.GE.AND P1, PT, R0, RZ, PT ;  /* 0x000000ff0000720c */ /* 0x000fce0003f26270 */
[----:B------:R-:W-:Y:S02]  /*08a0*/  @P2 IADD3 R2, R2, 0x1, RZ ;  /* 0x0000000102022810 */ /* 0x000fe40007ffe0ff */
[----:B-1----:R-:W-:-:S03]  /*08b0*/  IADD3 R0, RZ, -R3, RZ ;  /* 0x80000003ff007210 */ /* 0x002fc60007ffe0ff */
[----:B------:R-:W-:Y:S02]  /*08c0*/  IMAD.MOV.U32 R4, RZ, RZ, R2 ;  /* 0x000000ffff047224 */ /* 0x000fe400078e0002 */
[----:B------:R-:W-:Y:S01]  /*08d0*/  IMAD.MOV.U32 R2, RZ, RZ, R0 ;  /* 0x000000ffff027224 */ /* 0x000fe200078e0000 */
[----:B------:R-:W-:Y:S01]  /*08e0*/  IABS R0, R10 ;  /* 0x0000000a00007213 */ /* 0x000fe20000000000 */
[----:B------:R-:W-:Y:S01]  /*08f0*/  @!P1 IMAD.MOV R4, RZ, RZ, -R4 ;  /* 0x000000ffff049224 */ /* 0x000fe200078e0a04 */
[----:B------:R-:W-:Y:S01]  /*0900*/  @!P0 LOP3.LUT R4, RZ, R11, RZ, 0x33, !PT ;  /* 0x0000000bff048212 */ /* 0x000fe200078e33ff */
[----:B------:R-:W-:Y:S01]  /*0910*/  IMAD R5, R2, R7, RZ ;  /* 0x0000000702057224 */ /* 0x000fe200078e02ff */
[----:B------:R-:W-:Y:S01]  /*0920*/  MOV R2, RZ ;  /* 0x000000ff00027202 */ /* 0x000fe20000000f00 */
[----:B------:R-:W-:Y:S01]  /*0930*/  IMAD.MOV R6, RZ, RZ, -R0 ;  /* 0x000000ffff067224 */ /* 0x000fe200078e0a00 */
[----:B------:R-:W-:-:S03]  /*0940*/  IABS R8, R4 ;  /* 0x0000000400087213 */ /* 0x000fc60000000000 */
        /* <DEDUP_REMOVED lines=19> */
[----:B------:R-:W-:-:S04]  /*0a80*/  IMAD R2, R10, R2, R4 ;  /* 0x000000020a027224 */ /* 0x000fc800078e0204 */
[----:B------:R-:W-:Y:S01]  /*0a90*/  IMAD R214, R2, 0x10000, R0 ;  /* 0x0001000002d67824 */ /* 0x000fe200078e0200 */
[----:B------:R-:W-:Y:S05]  /*0aa0*/  BRA `(.L_x_133) ;  /* 0x0000004000007947 */ /* 0x000fea0003800000 */
.L_x_124:
[----:B--2---:R-:W-:Y:S01]  /*0ab0*/  IMAD.MOV.U32 R213, RZ, RZ, RZ ;  /* 0x000000ffffd57224 */ /* 0x004fe200078e00ff */
[----:B------:R-:W-:Y:S01]  /*0ac0*/  MOV R214, RZ ;  /* 0x000000ff00d67202 */ /* 0x000fe20000000f00 */
[----:B------:R-:W-:Y:S01]  /*0ad0*/  IMAD.U32 R212, RZ, RZ, UR4 ;  /* 0x00000004ffd47e24 */ /* 0x000fe2000f8e00ff */
[----:B------:R-:W-:Y:S02]  /*0ae0*/  MOV R215, c[0x0][0x53c] ;  /* 0x00014f0000d77a02 */ /* 0x000fe40000000f00 */
.L_x_133:
[----:B------:R-:W-:Y:S01]  /*0af0*/  ISETP.NE.AND P0, PT, R12, RZ, PT ;  /* 0x000000ff0c00720c */ /* 0x000fe20003f05270 */
[----:B------:R-:W-:-:S12]  /*0b00*/  WARPSYNC 0xffffffff ;  /* 0xffffffff00007948 */ /* 0x000fd80003800000 */
[----:B------:R1:W-:Y:S04]  /*0b10*/  @!P0 STS.128 [0x20080], R212 ;  /* 0x020080d4ff008388 */ /* 0x0003e80000000c00 */
[----:B------:R-:W-:Y:S06]  /*0b20*/  BAR.ARV 0x5, 0x100 ;  /* 0x0144000000007b1d */ /* 0x000fec0000002000 */
.L_x_122:
[----:B-12---:R-:W-:-:S13]  /*0b30*/  ISETP.GE.AND P0, PT, R215, c[0x0][0x53c], PT ;  /* 0x00014f00d7007a0c */ /* 0x006fda0003f06270 */
[----:B------:R-:W-:Y:S05]  /*0b40*/  @P0 EXIT ;  /* 0x000000000000094d */ /* 0x000fea0003800000 */
[----:B------:R-:W1:Y:S02]  /*0b50*/  S2R R11, SR_TID.X ;  /* 0x00000000000b7919 */ /* 0x000e640000002100 */
[----:B-1----:R-:W-:-:S04]  /*0b60*/  SHF.R.S32.HI R5, RZ, 0x1f, R11 ;  /* 0x0000001fff057819 */ /* 0x002fc8000001140b */
[CC--:B------:R-:W-:Y:S02]  /*0b70*/  LEA.HI R0, R5.reuse, R11.reuse, RZ, 0x4 ;  /* 0x0000000b05007211 */ /* 0x0c0fe400078f20ff */
[----:B------:R-:W-:Y:S02]  /*0b80*/  LEA.HI R9, R5, R11, RZ, 0x2 ;  /* 0x0000000b05097211 */ /* 0x000fe400078f10ff */
[----:B------:R-:W-:Y:S02]  /*0b90*/  SHF.R.S32.HI R4, RZ, 0x4, R0 ;  /* 0x00000004ff047819 */ /* 0x000fe40000011400 */
[----:B------:R-:W-:Y:S02]  /*0ba0*/  SHF.R.S32.HI R7, RZ, 0x2, R9 ;  /* 0x00000002ff077819 */ /* 0x000fe40000011409 */
[C---:B------:R-:W-:Y:S02]  /*0bb0*/  LEA.HI R3, R0.reuse, R4, RZ, 0x1 ;  /* 0x0000000400037211 */ /* 0x040fe400078f08ff */
[----:B------:R-:W-:-:S02]  /*0bc0*/  LOP3.LUT R0, R0, 0xfffffff0, RZ, 0xc0, !PT ;  /* 0xfffffff000007812 */ /* 0x000fc400078ec0ff */
[----:B------:R-:W-:Y:S02]  /*0bd0*/  SHF.R.S32.HI R2, RZ, 0x1f, R9 ;  /* 0x0000001fff027819 */ /* 0x000fe40000011409 */
[----:B------:R-:W-:Y:S01]  /*0be0*/  LOP3.LUT R3, R3, 0xfffffffe, RZ, 0xc0, !PT ;  /* 0xfffffffe03037812 */ /* 0x000fe200078ec0ff */
[----:B------:R-:W-:Y:S01]  /*0bf0*/  IMAD.IADD R0, R11, 0x1, -R0 ;  /* 0x000000010b007824 */ /* 0x000fe200078e0a00 */
[----:B------:R-:W-:Y:S02]  /*0c00*/  LEA.HI R2, R2, R7, RZ, 0x3 ;  /* 0x0000000702027211 */ /* 0x000fe400078f18ff */
[----:B------:R-:W-:Y:S01]  /*0c10*/  LEA.HI R193, R5, R11, RZ, 0x3 ;  /* 0x0000000b05c17211 */ /* 0x000fe200078f18ff */
[----:B------:R-:W-:Y:S01]  /*0c20*/  IMAD.IADD R10, R4, 0x1, -R3 ;  /* 0x00000001040a7824 */ /* 0x000fe200078e0a03 */
[----:B------:R-:W-:Y:S02]  /*0c30*/  LOP3.LUT R2, R2, 0xfffffff8, RZ, 0xc0, !PT ;  /* 0xfffffff802027812 */ /* 0x000fe400078ec0ff */
[----:B------:R-:W-:-:S02]  /*0c40*/  SHF.R.S32.HI R3, RZ, 0x1f, R0 ;  /* 0x0000001fff037819 */ /* 0x000fc40000011400 */
[----:B------:R-:W-:Y:S01]  /*0c50*/  LEA.HI R5, R5, R11, RZ, 0x5 ;  /* 0x0000000b05057211 */ /* 0x000fe200078f28ff */
[----:B------:R-:W-:Y:S01]  /*0c60*/  IMAD.IADD R7, R7, 0x1, -R2 ;  /* 0x0000000107077824 */ /* 0x000fe200078e0a02 */
[----:B------:R-:W-:Y:S02]  /*0c70*/  LOP3.LUT R4, R193, 0xfffffff8, RZ, 0xc0, !PT ;  /* 0xfffffff8c1047812 */ /* 0x000fe400078ec0ff */
[----:B------:R-:W-:Y:S02]  /*0c80*/  LEA.HI R12, R3, R0, RZ, 0x3 ;  /* 0x00000000030c7211 */ /* 0x000fe400078f18ff */
[----:B------:R-:W-:Y:S01]  /*0c90*/  LOP3.LUT R2, R5, 0xffffffe0, RZ, 0xc0, !PT ;  /* 0xffffffe005027812 */ /* 0x000fe200078ec0ff */
[C---:B------:R-:W-:Y:S01]  /*0ca0*/  IMAD.IADD R219, R11.reuse, 0x1, -R4 ;  /* 0x000000010bdb7824 */ /* 0x040fe200078e0a04 */
[----:B------:R-:W-:Y:S02]  /*0cb0*/  LOP3.LUT R4, R12, 0xfffffff8, RZ, 0xc0, !PT ;  /* 0xfffffff80c047812 */ /* 0x000fe400078ec0ff */
[--C-:B------:R-:W-:Y:S01]  /*0cc0*/  SHF.R.S32.HI R6, RZ, 0x5, R5.reuse ;  /* 0x00000005ff067819 */ /* 0x100fe20000011405 */
[----:B------:R-:W-:Y:S01]  /*0cd0*/  IMAD.IADD R16, R11, 0x1, -R2 ;  /* 0x000000010b107824 */ /* 0x000fe200078e0a02 */
[----:B------:R-:W-:Y:S01]  /*0ce0*/  SHF.R.S32.HI R3, RZ, 0x1f, R5 ;  /* 0x0000001fff037819 */ /* 0x000fe20000011405 */
[----:B------:R-:W-:Y:S01]  /*0cf0*/  IMAD.SHL.U32 R2, R219, 0x40, RZ ;  /* 0x00000040db027824 */ /* 0x000fe200078e00ff */
[----:B------:R-:W-:Y:S01]  /*0d00*/  LOP3.LUT R9, R9, 0xfffffffc, RZ, 0xc0, !PT ;  /* 0xfffffffc09097812 */ /* 0x000fe200078ec0ff */
[----:B------:R-:W-:Y:S01]  /*0d10*/  IMAD.IADD R5, R0, 0x1, -R4 ;  /* 0x0000000100057824 */ /* 0x000fe200078e0a04 */
[----:B------:R-:W-:Y:S01]  /*0d20*/  LEA.HI R0, R3, R6, RZ, 0x3 ;  /* 0x0000000603007211 */ /* 0x000fe200078f18ff */
[C---:B------:R-:W-:Y:S01]  /*0d30*/  IMAD.SHL.U32 R138, R219.reuse, 0x4, RZ ;  /* 0x00000004db8a7824 */ /* 0x040fe200078e00ff */
[----:B------:R-:W-:Y:S01]  /*0d40*/  SHF.R.S32.HI R3, RZ, 0x1f, R16 ;  /* 0x0000001fff037819 */ /* 0x000fe20000011410 */
[----:B------:R-:W-:Y:S01]  /*0d50*/  IMAD.SHL.U32 R132, R219, 0x8, RZ ;  /* 0x00000008db847824 */ /* 0x000fe200078e00ff */
[----:B------:R-:W-:-:S02]  /*0d60*/  LOP3.LUT R2, R2, 0x1c0, RZ, 0xc0, !PT ;  /* 0x000001c002027812 */ /* 0x000fc400078ec0ff */
[----:B------:R-:W-:Y:S02]  /*0d70*/  LOP3.LUT R0, R0, 0xffffff8, RZ, 0xc0, !PT ;  /* 0x0ffffff800007812 */ /* 0x000fe400078ec0ff */
[----:B------:R-:W-:Y:S02]  /*0d80*/  LEA.HI R13, R3, R16, RZ, 0x2 ;  /* 0x00000010030d7211 */ /* 0x000fe400078f10ff */
[----:B------:R-:W-:Y:S02]  /*0d90*/  LOP3.LUT R3, R7, 0x1, RZ, 0xc0, !PT ;  /* 0x0000000107037812 */ /* 0x000fe400078ec0ff */
[----:B------:R-:W-:Y:S02]  /*0da0*/  LOP3.LUT R8, R2, 0x8, R193, 0xf8, !PT ;  /* 0x0000000802087812 */ /* 0x000fe400078ef8c1 */
[----:B------:R-:W-:Y:S01]  /*0db0*/  SHF.R.U32.HI R4, RZ, 0x3, R2 ;  /* 0x00000003ff047819 */ /* 0x000fe20000011602 */
[----:B------:R-:W-:Y:S01]  /*0dc0*/  IMAD.IADD R2, R6, 0x1, -R0 ;  /* 0x0000000106027824 */ /* 0x000fe200078e0a00 */
[----:B------:R-:W-:-:S02]  /*0dd0*/  SHF.R.S32.HI R0, RZ, 0x2, R13 ;  /* 0x00000002ff007819 */ /* 0x000fc4000001140d */
[----:B------:R-:W-:Y:S01]  /*0de0*/  ISETP.NE.U32.AND P0, PT, R3, 0x1, PT ;  /* 0x000000010300780c */ /* 0x000fe20003f05070 */
[----:B------:R-:W-:Y:S01]  /*0df0*/  IMAD.IADD R3, R11, 0x1, -R9 ;  /* 0x000000010b037824 */ /* 0x000fe200078e0a09 */
[----:B------:R-:W-:Y:S01]  /*0e00*/  LOP3.LUT R8, R8, R4, RZ, 0x3c, !PT ;  /* 0x0000000408087212 */ /* 0x000fe200078e3cff */
[----:B------:R-:W-:Y:S01]  /*0e10*/  IMAD R15, R2, 0x10, R0 ;  /* 0x00000010020f7824 */ /* 0x000fe200078e0200 */
[C---:B------:R-:W-:Y:S01]  /*0e20*/  R2P PR, R7.reuse, 0x6 ;  /* 0x0000000607007804 */ /* 0x040fe20000000000 */
[----:B------:R-:W-:Y:S01]  /*0e30*/  IMAD.SHL.U32 R2, R7, 0x40, RZ ;  /* 0x0000004007027824 */ /* 0x000fe200078e00ff */
[----:B------:R-:W-:Y:S01]  /*0e40*/  LEA.HI R0, R3, R3, RZ, 0x1 ;  /* 0x0000000303007211 */ /* 0x000fe200078f08ff */
[----:B------:R-:W-:Y:S01]  /*0e50*/  IMAD.SHL.U32 R11, R6, 0x400, RZ ;  /* 0x00000400060b7824 */ /* 0x000fe200078e00ff */
[C---:B------:R-:W-:Y:S01]  /*0e60*/  LOP3.LUT P4, RZ, R5.reuse, 0x2, RZ, 0xc0, !PT ;  /* 0x0000000205ff7812 */ /* 0x040fe2000788c0ff */
[----:B------:R-:W-:Y:S01]  /*0e70*/  IMAD.SHL.U32 R6, R10, 0x8, RZ ;  /* 0x000000080a067824 */ /* 0x000fe200078e00ff */
[C---:B------:R-:W-:Y:S01]  /*0e80*/  LOP3.LUT P3, RZ, R5.reuse, 0x4, RZ, 0xc0, !PT ;  /* 0x0000000405ff7812 */ /* 0x040fe2000786c0ff */
[----:B------:R-:W-:Y:S01]  /*0e90*/  IMAD.SHL.U32 R5, R5, 0x40, RZ ;  /* 0x0000004005057824 */ /* 0x000fe200078e00ff */
[----:B------:R-:W-:Y:S01]  /*0ea0*/  LOP3.LUT R4, R0, 0x1ffffffe, RZ, 0xc0, !PT ;  /* 0x1ffffffe00047812 */ /* 0x000fe200078ec0ff */
[----:B------:R-:W-:Y:S01]  /*0eb0*/  STL [R1+0x4], R15 ;  /* 0x0000040f01007387 */ /* 0x000fe20000100800 */
[----:B------:R-:W-:-:S02]  /*0ec0*/  LOP3.LUT R2, R2, 0x1c0, RZ, 0xc0, !PT ;  /* 0x000001c002027812 */ /* 0x000fc400078ec0ff */
[----:B------:R-:W-:Y:S01]  /*0ed0*/  SHF.R.S32.HI R193, RZ, 0x3, R193 ;  /* 0x00000003ffc17819 */ /* 0x000fe200000114c1 */
[----:B------:R-:W-:Y:S01]  /*0ee0*/  IMAD.IADD R14, R3, 0x1, -R4 ;  /* 0x00000001030e7824 */ /* 0x000fe200078e0a04 */
[----:B------:R-:W-:Y:S01]  /*0ef0*/  LOP3.LUT R0, R5, 0x1c0, RZ, 0xc0, !PT ;  /* 0x000001c005007812 */ /* 0x000fe200078ec0ff */
[----:B------:R-:W-:Y:S01]  /*0f00*/  IMAD R5, R3, 0x2, R11 ;  /* 0x0000000203057824 */ /* 0x000fe200078e020b */
[----:B------:R-:W-:Y:S02]  /*0f10*/  LEA.HI R3, R2, R2, RZ, 0x1d ;  /* 0x0000000202037211 */ /* 0x000fe400078fe8ff */
[----:B------:R-:W-:Y:S02]  /*0f20*/  LOP3.LUT R4, R0, 0x8, R6, 0xf8, !PT ;  /* 0x0000000800047812 */ /* 0x000fe400078ef806 */
[----:B------:R-:W-:Y:S01]  /*0f30*/  SHF.R.U32.HI R2, RZ, 0x3, R0 ;  /* 0x00000003ff027819 */ /* 0x000fe20000011600 */
[----:B------:R-:W-:Y:S01]  /*0f40*/  IMAD R0, R10, 0x200, R8 ;  /* 0x000002000a007824 */ /* 0x000fe200078e0208 */
[----:B------:R-:W-:Y:S01]  /*0f50*/  IADD3 R18, R193, 0x40, RZ ;  /* 0x00000040c1127810 */ /* 0x000fe20007ffe0ff */
[----:B------:R-:W-:Y:S01]  /*0f60*/  IMAD.IADD R10, R5, 0x1, R3 ;  /* 0x00000001050a7824 */ /* 0x000fe200078e0203 */
[----:B------:R-:W-:-:S02]  /*0f70*/  IADD3 R17, R193, 0x60, RZ ;  /* 0x00000060c1117810 */ /* 0x000fc40007ffe0ff */
[----:B------:R-:W-:Y:S01]  /*0f80*/  IADD3 R140, R138, 0x40, RZ ;  /* 0x000000408a8c7810 */ /* 0x000fe20007ffe0ff */
[----:B------:R-:W-:Y:S01]  /*0f90*/  IMAD.SHL.U32 R226, R10, 0x2, RZ ;  /* 0x000000020ae27824 */ /* 0x000fe200078e00ff */
[----:B------:R-:W-:Y:S01]  /*0fa0*/  LOP3.LUT R8, R4, R2, RZ, 0x3c, !PT ;  /* 0x0000000204087212 */ /* 0x000fe200078e3cff */
[----:B------:R-:W-:Y:S01]  /*0fb0*/  IMAD.SHL.U32 R2, R18, 0x40, RZ ;  /* 0x0000004012027824 */ /* 0x000fe200078e00ff */
[----:B------:R-:W-:Y:S01]  /*0fc0*/  SHF.R.S32.HI R3, RZ, 0x1f, R17 ;  /* 0x0000001fff037819 */ /* 0x000fe20000011411 */
[----:B------:R-:W-:Y:S01]  /*0fd0*/  IMAD.IADD R134, R138, 0x1, R140 ;  /* 0x000000018a867824 */ /* 0x000fe200078e028c */
[----:B------:R-:W-:Y:S01]  /*0fe0*/  SHF.R.S32.HI R4, RZ, 0x1f, R18 ;  /* 0x0000001fff047819 */ /* 0x000fe20000011412 */
[----:B------:R-:W-:Y:S01]  /*0ff0*/  IMAD.SHL.U32 R5, R17, 0x40, RZ ;  /* 0x0000004011057824 */ /* 0x000fe200078e00ff */
[----:B------:R-:W-:Y:S01]  /*1000*/  LEA.HI R3, R3, R17, RZ, 0x3 ;  /* 0x0000001103037211 */ /* 0x000fe200078f18ff */
[----:B------:R-:W-:Y:S01]  /*1010*/  IMAD.MOV.U32 R10, RZ, RZ, 0x40 ;  /* 0x00000040ff0a7424 */ /* 0x000fe200078e00ff */
[----:B------:R-:W-:-:S02]  /*1020*/  LOP3.LUT R246, R2, 0x1c0, RZ, 0xc0, !PT ;  /* 0x000001c002f67812 */ /* 0x000fc400078ec0ff */
[----:B------:R-:W-:Y:S01]  /*1030*/  SHF.R.S32.HI R2, RZ, 0x1f, R134 ;  /* 0x0000001fff027819 */ /* 0x000fe20000011486 */
[----:B------:R-:W-:Y:S01]  /*1040*/  IMAD.SHL.U32 R9, R3, 0x40, RZ ;  /* 0x0000004003097824 */ /* 0x000fe200078e00ff */
[----:B------:R-:W-:Y:S02]  /*1050*/  LEA.HI R4, R4, R18, RZ, 0x3 ;  /* 0x0000001204047211 */ /* 0x000fe400078f18ff */
[----:B------:R-:W-:Y:S01]  /*1060*/  LOP3.LUT R245, R5, 0x1c0, RZ, 0xc0, !PT ;  /* 0x000001c005f57812 */ /* 0x000fe200078ec0ff */
[----:B------:R-:W-:Y:S01]  /*1070*/  IMAD.SHL.U32 R5, R12, 0x40, RZ ;  /* 0x000000400c057824 */ /* 0x000fe200078e00ff */
[-C--:B------:R-:W-:Y:S01]  /*1080*/  LEA.HI R3, R2, R134.reuse, RZ, 0x6 ;  /* 0x0000008602037211 */ /* 0x080fe200078f30ff */
[----:B------:R-:W-:Y:S01]  /*1090*/  IMAD.SHL.U32 R7, R4, 0x40, RZ ;  /* 0x0000004004077824 */ /* 0x000fe200078e00ff */
[----:B------:R-:W-:Y:S02]  /*10a0*/  LEA.HI R2, R2, R134, RZ, 0x3 ;  /* 0x0000008602027211 */ /* 0x000fe400078f18ff */
[----:B------:R-:W-:Y:S01]  /*10b0*/  LOP3.LUT R4, R5, 0xfffffe00, RZ, 0xc0, !PT ;  /* 0xfffffe0005047812 */ /* 0x000fe200078ec0ff */
[----:B------:R-:W-:Y:S01]  /*10c0*/  IMAD.SHL.U32 R5, R3, 0x80, RZ ;  /* 0x0000008003057824 */ /* 0x000fe200078e00ff */
[----:B------:R-:W-:-:S02]  /*10d0*/  SHF.R.U32.HI R18, RZ, 0x3, R246 ;  /* 0x00000003ff127819 */ /* 0x000fc400000116f6 */
[----:B------:R-:W-:Y:S02]  /*10e0*/  SHF.R.U32.HI R17, RZ, 0x3, R245 ;  /* 0x00000003ff117819 */ /* 0x000fe400000116f5 */
[--C-:B------:R-:W-:Y:S02]  /*10f0*/  LOP3.LUT R6, R246, 0x38, R2.reuse, 0xf8, !PT ;  /* 0x00000038f6067812 */ /* 0x100fe400078ef802 */
[----:B------:R-:W-:Y:S02]  /*1100*/  LOP3.LUT R3, R245, 0x38, R2, 0xf8, !PT ;  /* 0x00000038f5037812 */ /* 0x000fe400078ef802 */
[----:B------:R-:W-:Y:S02]  /*1110*/  LOP3.LUT R2, R5, 0xffffe000, RZ, 0xc0, !PT ;  /* 0xffffe00005027812 */ /* 0x000fe400078ec0ff */
[----:B------:R-:W-:Y:S02]  /*1120*/  LOP3.LUT R248, R7, 0xfffffe00, RZ, 0xc0, !PT ;  /* 0xfffffe0007f87812 */ /* 0x000fe400078ec0ff */
[----:B------:R-:W-:-:S02]  /*1130*/  LOP3.LUT R5, R6, R18, RZ, 0x3c, !PT ;  /* 0x0000001206057212 */ /* 0x000fc400078e3cff */
[----:B------:R-:W-:Y:S02]  /*1140*/  LOP3.LUT R247, R9, 0xfffffe00, RZ, 0xc0, !PT ;  /* 0xfffffe0009f77812 */ /* 0x000fe400078ec0ff */
[----:B------:R-:W-:Y:S02]  /*1150*/  LOP3.LUT R3, R3, R17, RZ, 0x3c, !PT ;  /* 0x0000001103037212 */ /* 0x000fe400078e3cff */
[-C--:B------:R-:W-:Y:S02]  /*1160*/  IADD3 R9, R5, R2.reuse, R248 ;  /* 0x0000000205097210 */ /* 0x080fe40007ffe0f8 */
[----:B------:R-:W-:Y:S02]  /*1170*/  IADD3 R7, R3, R2, R247 ;  /* 0x0000000203077210 */ /* 0x000fe40007ffe0f7 */
[----:B------:R-:W-:Y:S02]  /*1180*/  LOP3.LUT R2, R13, 0x7ffffffc, RZ, 0xc0, !PT ;  /* 0x7ffffffc0d027812 */ /* 0x000fe400078ec0ff */
[-C--:B------:R-:W-:Y:S01]  /*1190*/  IADD3 R3, R8, R4.reuse, R11 ;  /* 0x0000000408037210 */ /* 0x080fe20007ffe00b */
[----:B------:R-:W-:Y:S01]  /*11a0*/  IMAD R11, R14, 0x8, R15 ;  /* 0x000000080e0b7824 */ /* 0x000fe200078e020f */
[----:B------:R-:W-:Y:S01]  /*11b0*/  IADD3 R5, R226, 0x80, RZ ;  /* 0x00000080e2057810 */ /* 0x000fe20007ffe0ff */
[----:B------:R-:W-:Y:S01]  /*11c0*/  IMAD.IADD R2, R16, 0x1, -R2 ;  /* 0x0000000110027824 */ /* 0x000fe200078e0a02 */
[----:B------:R-:W-:Y:S01]  /*11d0*/  LOP3.LUT R4, R8, R4, RZ, 0xfc, !PT ;  /* 0x0000000408047212 */ /* 0x000fe200078efcff */
[----:B------:R-:W-:Y:S01]  /*11e0*/  IMAD.MOV.U32 R8, RZ, RZ, 0x20 ;  /* 0x00000020ff087424 */ /* 0x000fe200078e00ff */
[----:B------:R-:W-:Y:S01]  /*11f0*/  IADD3 R227, R226, 0x70, RZ ;  /* 0x00000070e2e37810 */ /* 0x000fe20007ffe0ff */
[----:B------:R-:W-:Y:S01]  /*1200*/  IMAD.SHL.U32 R194, R2, 0x2, RZ ;  /* 0x0000000202c27824 */ /* 0x000fe200078e00ff */
[----:B------:R-:W-:Y:S01]  /*1210*/  @P0 IADD3 R227, R5, 0x10, RZ ;  /* 0x0000001005e30810 */ /* 0x000fe20007ffe0ff */
[----:B------:R1:W-:Y:S01]  /*1220*/  STL [R1+0x8], R11 ;  /* 0x0000080b01007387 */ /* 0x0003e20000100800 */
[----:B------:R-:W-:-:S02]  /*1230*/  IADD3 R5, R193, 0x20, RZ ;  /* 0x00000020c1057810 */ /* 0x000fc40007ffe0ff */
[C---:B------:R-:W-:Y:S02]  /*1240*/  SEL R5, R8.reuse, 0xffffffe0, !P1 ;  /* 0xffffffe008057807 */ /* 0x040fe40004800000 */
[----:B------:R-:W-:Y:S02]  /*1250*/  SEL R2, R8, 0xffffffe0, !P4 ;  /* 0xffffffe008027807 */ /* 0x000fe40006000000 */
[----:B------:R-:W-:Y:S01]  /*1260*/  LEA R181, R3, 0x10080, 0x1 ;  /* 0x0001008003b57811 */ /* 0x000fe200078e08ff */
[----:B------:R-:W-:Y:S01]  /*1270*/  IMAD.IADD R229, R226, 0x1, R5 ;  /* 0x00000001e2e57824 */ /* 0x000fe200078e0205 */
[----:B------:R-:W-:Y:S01]  /*1280*/  LEA R177, R4, 0x8080, 0x1 ;  /* 0x0000808004b17811 */ /* 0x000fe200078e08ff */
[----:B------:R-:W-:Y:S01]  /*1290*/  IMAD.IADD R228, R5, 0x1, R227 ;  /* 0x0000000105e47824 */ /* 0x000fe200078e02e3 */
[----:B------:R-:W-:Y:S01]  /*12a0*/  LEA R143, R0, 0xc080, 0x1 ;  /* 0x0000c080008f7811 */ /* 0x000fe200078e08ff */
[----:B------:R-:W-:Y:S01]  /*12b0*/  IMAD.IADD R182, R181, 0x1, R2 ;  /* 0x00000001b5b67824 */ /* 0x000fe200078e0202 */
[----:B------:R-:W-:Y:S01]  /*12c0*/  IADD3 R244, R194, 0x8, RZ ;  /* 0x00000008c2f47810 */ /* 0x000fe20007ffe0ff */
[----:B------:R-:W-:Y:S01]  /*12d0*/  IMAD.IADD R178, R2, 0x1, R177 ;  /* 0x0000000102b27824 */ /* 0x000fe200078e02b1 */
[----:B------:R-:W-:-:S02]  /*12e0*/  SEL R6, R10, 0xffffffc0, !P2 ;  /* 0xffffffc00a067807 */ /* 0x000fc40005000000 */
[----:B------:R-:W-:Y:S02]  /*12f0*/  SEL R0, R10, 0xffffffc0, !P3 ;  /* 0xffffffc00a007807 */ /* 0x000fe40005800000 */
[----:B------:R-:W-:Y:S01]  /*1300*/  IADD3 R243, R194, 0x10, RZ ;  /* 0x00000010c2f37810 */ /* 0x000fe20007ffe0ff */
[--C-:B------:R-:W-:Y:S01]  /*1310*/  IMAD.IADD R233, R226, 0x1, R6.reuse ;  /* 0x00000001e2e97824 */ /* 0x100fe200078e0206 */
[----:B------:R-:W-:Y:S01]  /*1320*/  IADD3 R242, R194, 0x18, RZ ;  /* 0x00000018c2f27810 */ /* 0x000fe20007ffe0ff */
[----:B------:R-:W-:Y:S01]  /*1330*/  IMAD.IADD R232, R6, 0x1, R229 ;  /* 0x0000000106e87824 */ /* 0x000fe200078e02e5 */
[----:B------:R-:W-:Y:S01]  /*1340*/  IADD3 R241, R194, 0x20, RZ ;  /* 0x00000020c2f17810 */ /* 0x000fe20007ffe0ff */
[----:B------:R-:W-:Y:S01]  /*1350*/  IMAD.IADD R231, R6, 0x1, R227 ;  /* 0x0000000106e77824 */ /* 0x000fe200078e02e3 */
[----:B------:R-:W-:Y:S01]  /*1360*/  IADD3 R240, R194, 0x28, RZ ;  /* 0x00000028c2f07810 */ /* 0x000fe20007ffe0ff */
[----:B------:R-:W-:Y:S01]  /*1370*/  IMAD.IADD R230, R228, 0x1, R6 ;  /* 0x00000001e4e67824 */ /* 0x000fe200078e0206 */
[C---:B------:R-:W-:Y:S01]  /*1380*/  IADD3 R239, R194.reuse, 0x30, RZ ;  /* 0x00000030c2ef7810 */ /* 0x040fe20007ffe0ff */
[--C-:B------:R-:W-:Y:S01]  /*1390*/  IMAD.IADD R184, R181, 0x1, R0.reuse ;  /* 0x00000001b5b87824 */ /* 0x100fe200078e0200 */
[----:B------:R-:W-:Y:S01]  /*13a0*/  IADD3 R238, R194, 0x38, RZ ;  /* 0x00000038c2ee7810 */ /* 0x000fe20007ffe0ff */
[----:B------:R-:W-:Y:S01]  /*13b0*/  IMAD.IADD R180, R0, 0x1, R177 ;  /* 0x0000000100b47824 */ /* 0x000fe200078e02b1 */
[----:B------:R-:W-:Y:S01]  /*13c0*/  IADD3 R237, R194, 0x40, RZ ;  /* 0x00000040c2ed7810 */ /* 0x000fe20007ffe0ff */
[----:B------:R-:W-:Y:S01]  /*13d0*/  IMAD.IADD R183, R182, 0x1, R0 ;  /* 0x00000001b6b77824 */ /* 0x000fe200078e0200 */
[----:B------:R-:W-:Y:S01]  /*13e0*/  IADD3 R236, R194, 0x48, RZ ;  /* 0x00000048c2ec7810 */ /* 0x000fe20007ffe0ff */
[----:B------:R-:W-:Y:S01]  /*13f0*/  IMAD.IADD R179, R0, 0x1, R178 ;  /* 0x0000000100b37824 */ /* 0x000fe200078e02b2 */
[----:B------:R-:W-:-:S02]  /*1400*/  SHF.R.S32.HI R8, RZ, 0x1f, R244 ;  /* 0x0000001fff087819 */ /* 0x000fc400000114f4 */
[----:B-1----:R-:W-:Y:S02]  /*1410*/  SHF.R.S32.HI R11, RZ, 0x1f, R243 ;  /* 0x0000001fff0b7819 */ /* 0x002fe400000114f3 */
[----:B------:R-:W-:Y:S02]  /*1420*/  SHF.R.S32.HI R10, RZ, 0x1f, R242 ;  /* 0x0000001fff0a7819 */ /* 0x000fe400000114f2 */
[----:B------:R-:W-:Y:S02]  /*1430*/  SHF.R.S32.HI R8, RZ, 0x1f, R241 ;  /* 0x0000001fff087819 */ /* 0x000fe400000114f1 */
[C---:B------:R-:W-:Y:S02]  /*1440*/  IADD3 R142, R138.reuse, 0x20, RZ ;  /* 0x000000208a8e7810 */ /* 0x040fe40007ffe0ff */
[----:B------:R-:W-:Y:S02]  /*1450*/  IADD3 R141, R138, 0x60, RZ ;  /* 0x000000608a8d7810 */ /* 0x000fe40007ffe0ff */
[----:B------:R-:W-:-:S02]  /*1460*/  IADD3 R191, R132, 0x80, RZ ;  /* 0x0000008084bf7810 */ /* 0x000fc40007ffe0ff */
[----:B------:R-:W-:Y:S02]  /*1470*/  IADD3 R192, R132, 0xc0, RZ ;  /* 0x000000c084c07810 */ /* 0x000fe40007ffe0ff */
[----:B------:R-:W-:Y:S02]  /*1480*/  IADD3 R234, R194, 0x50, RZ ;  /* 0x00000050c2ea7810 */ /* 0x000fe40007ffe0ff */
[----:B------:R-:W-:Y:S02]  /*1490*/  SHF.R.S32.HI R11, RZ, 0x1f, R240 ;  /* 0x0000001fff0b7819 */ /* 0x000fe400000114f0 */
[----:B------:R-:W-:Y:S02]  /*14a0*/  SHF.R.S32.HI R10, RZ, 0x1f, R239 ;  /* 0x0000001fff0a7819 */ /* 0x000fe400000114ef */
[----:B------:R-:W-:Y:S02]  /*14b0*/  SHF.R.S32.HI R8, RZ, 0x1f, R238 ;  /* 0x0000001fff087819 */ /* 0x000fe400000114ee */
[----:B------:R-:W-:-:S02]  /*14c0*/  SHF.R.S32.HI R252, RZ, 0x1f, R237 ;  /* 0x0000001ffffc7819 */ /* 0x000fc400000114ed */
[----:B------:R-:W-:Y:S02]  /*14d0*/  SHF.R.S32.HI R251, RZ, 0x1f, R236 ;  /* 0x0000001ffffb7819 */ /* 0x000fe400000114ec */
[----:B------:R-:W-:Y:S02]  /*14e0*/  LEA R250, R9, 0x10080, 0x1 ;  /* 0x0001008009fa7811 */ /* 0x000fe400078e08ff */
[----:B------:R-:W-:Y:S02]  /*14f0*/  LEA R249, R7, 0x10080, 0x1 ;  /* 0x0001008007f97811 */ /* 0x000fe400078e08ff */
.L_x_288:
[----:B------:R-:W-:-:S04]  /*1500*/  IMAD.MOV.U32 R12, RZ, RZ, 0x4 ;  /* 0x00000004ff0c7424 */ /* 0x000fc800078e00ff */
[----:B------:R-:W-:-:S05]  /*1510*/  IMAD.WIDE R2, R215, R12, c[0x0][0x588] ;  /* 0x00016200d7027625 */ /* 0x000fca00078e020c */
[----:B------:R-:W2:Y:S01]  /*1520*/  LDG.E R209, [R2.64] ;  /* 0x0000000602d17981 */ /* 0x000ea2000c1e1900 */
[----:B------:R-:W-:Y:S01]  /*1530*/  ISETP.NE.U32.AND P4, PT, RZ, c[0x0][0x360], PT ;  /* 0x0000d800ff007a0c */ /* 0x000fe20003f85070 */
[----:B------:R-:W-:Y:S01]  /*1540*/  IMAD.MOV.U32 R116, RZ, RZ, RZ ;  /* 0x000000ffff747224 */ /* 0x000fe200078e00ff */
[----:B------:R-:W-:Y:S02]  /*1550*/  ISETP.NE.U32.AND P0, PT, RZ, c[0x0][0x370], PT ;  /* 0x0000dc00ff007a0c */ /* 0x000fe40003f05070 */
[----:B------:R-:W-:Y:S02]  /*1560*/  ISETP.NE.AND.EX P4, PT, RZ, c[0x0][0x364], PT, P4 ;  /* 0x0000d900ff007a0c */ /* 0x000fe40003f85340 */
[----:B------:R-:W-:Y:S02]  /*1570*/  ISETP.NE.AND.EX P2, PT, RZ, c[0x0][0x374], PT, P0 ;  /* 0x0000dd00ff007a0c */ /* 0x000fe40003f45300 */
[----:B------:R-:W-:Y:S02]  /*1580*/  ISETP.NE.U32.AND P3, PT, RZ, c[0x0][0x348], PT ;  /* 0x0000d200ff007a0c */ /* 0x000fe40003f65070 */
[----:B------:R-:W-:-:S02]  /*1590*/  ISETP.NE.U32.AND P5, PT, RZ, c[0x0][0x358], PT ;  /* 0x0000d600ff007a0c */ /* 0x000fc40003fa5070 */
[----:B------:R-:W-:Y:S02]  /*15a0*/  ISETP.NE.AND.EX P3, PT, RZ, c[0x0][0x34c], PT, P3 ;  /* 0x0000d300ff007a0c */ /* 0x000fe40003f65330 */
[----:B------:R-:W-:Y:S01]  /*15b0*/  ISETP.NE.AND.EX P5, PT, RZ, c[0x0][0x35c], PT, P5 ;  /* 0x0000d700ff007a0c */ /* 0x000fe20003fa5350 */
[----:B------:R-:W-:Y:S02]  /*15c0*/  IMAD.MOV.U32 R115, RZ, RZ, RZ ;  /* 0x000000ffff737224 */ /* 0x000fe400078e00ff */
[----:B------:R-:W-:Y:S02]  /*15d0*/  IMAD.MOV.U32 R113, RZ, RZ, RZ ;  /* 0x000000ffff717224 */ /* 0x000fe400078e00ff */
[----:B------:R-:W-:Y:S01]  /*15e0*/  IMAD.MOV.U32 R11, RZ, RZ, RZ ;  /* 0x000000ffff0b7224 */ /* 0x000fe200078e00ff */
[----:B--2---:R-:W-:Y:S02]  /*15f0*/  SHF.R.S32.HI R224, RZ, 0x1f, R209 ;  /* 0x0000001fffe07819 */ /* 0x004fe400000114d1 */
[----:B------:R-:W-:-:S02]  /*1600*/  @P4 LEA R2, P0, R209, c[0x0][0x360], 0x2 ;  /* 0x0000d800d1024a11 */ /* 0x000fc400078010ff */
[C---:B------:R-:W-:Y:S02]  /*1610*/  @P2 LEA R4, P1, R209.reuse, c[0x0][0x370], 0x2 ;  /* 0x0000dc00d1042a11 */ /* 0x040fe400078210ff */
[C-C-:B------:R-:W-:Y:S02]  /*1620*/  @P4 LEA.HI.X R3, R209.reuse, c[0x0][0x364], R224.reuse, 0x2, P0 ;  /* 0x0000d900d1034a11 */ /* 0x140fe400000f14e0 */
[----:B------:R-:W-:Y:S02]  /*1630*/  ISETP.NE.U32.AND P0, PT, RZ, c[0x0][0x350], PT ;  /* 0x0000d400ff007a0c */ /* 0x000fe40003f05070 */
[----:B------:R-:W-:Y:S01]  /*1640*/  @P2 LEA.HI.X R5, R209, c[0x0][0x374], R224, 0x2, P1 ;  /* 0x0000dd00d1052a11 */ /* 0x000fe200008f14e0 */
[----:B------:R1:W5:Y:S01]  /*1650*/  @P4 LDG.E R126, [R2.64] ;  /* 0x00000006027e4981 */ /* 0x000362000c1e1900 */
[----:B------:R-:W-:-:S03]  /*1660*/  ISETP.NE.AND.EX P6, PT, RZ, c[0x0][0x354], PT, P0 ;  /* 0x0000d500ff007a0c */ /* 0x000fc60003fc5300 */
[----:B------:R2:W5:Y:S01]  /*1670*/  @P2 LDG.E R116, [R4.64] ;  /* 0x0000000604742981 */ /* 0x000562000c1e1900 */
[----:B------:R-:W-:-:S04]  /*1680*/  LEA R6, P2, R209, c[0x0][0x348], 0x2 ;  /* 0x0000d200d1067a11 */ /* 0x000fc800078410ff */
[----:B------:R-:W-:-:S05]  /*1690*/  LEA.HI.X R7, R209, c[0x0][0x34c], R224, 0x2, P2 ;  /* 0x0000d300d1077a11 */ /* 0x000fca00010f14e0 */
[----:B------:R3:W5:Y:S01]  /*16a0*/  @P3 LDG.E R115, [R6.64] ;  /* 0x0000000606733981 */ /* 0x000762000c1e1900 */
[C---:B-1----:R-:W-:Y:S02]  /*16b0*/  LEA R2, P0, R209.reuse, c[0x0][0x358], 0x2 ;  /* 0x0000d600d1027a11 */ /* 0x042fe400078010ff */
[C---:B--2---:R-:W-:Y:S02]  /*16c0*/  LEA R4, P1, R209.reuse, c[0x0][0x350], 0x2 ;  /* 0x0000d400d1047a11 */ /* 0x044fe400078210ff */
[C-C-:B------:R-:W-:Y:S02]  /*16d0*/  LEA.HI.X R3, R209.reuse, c[0x0][0x35c], R224.reuse, 0x2, P0 ;  /* 0x0000d700d1037a11 */ /* 0x140fe400000f14e0 */
[----:B------:R-:W-:-:S03]  /*16e0*/  LEA.HI.X R5, R209, c[0x0][0x354], R224, 0x2, P1 ;  /* 0x0000d500d1057a11 */ /* 0x000fc600008f14e0 */
[----:B------:R3:W5:Y:S04]  /*16f0*/  @P5 LDG.E R11, [R2.64] ;  /* 0x00000006020b5981 */ /* 0x000768000c1e1900 */
[----:B------:R3:W5:Y:S01]  /*1700*/  @P6 LDG.E R113, [R4.64] ;  /* 0x0000000604716981 */ /* 0x000762000c1e1900 */
[----:B------:R-:W-:Y:S01]  /*1710*/  YIELD ;  /* 0x0000000000007946 */ /* 0x000fe20003800000 */
[----:B------:R-:W-:Y:S02]  /*1720*/  P2R R14, PR, RZ, 0x40 ;  /* 0x00000040ff0e7803 */ /* 0x000fe40000000000 */
[----:B------:R-:W-:Y:S01]  /*1730*/  LOP3.LUT R220, R214, 0xffff, RZ, 0xc0, !PT ;  /* 0x0000ffffd6dc7812 */ /* 0x000fe200078ec0ff */
[----:B------:R-:W-:Y:S05]  /*1740*/  @P4 BRA `(.L_x_134) ;  /* 0x0000005000004947 */ /* 0x000fea0003800000 */
[----:B-----5:R-:W-:Y:S01]  /*1750*/  MOV R126, c[0x0][0x168] ;  /* 0x00005a00007e7a02 */ /* 0x020fe20000000f00 */
[----:B------:R-:W-:Y:S05]  /*1760*/  @!P3 BRA `(.L_x_134) ;  /* 0x000000300000b947 */ /* 0x000fea0003800000 */
[----:B------:R-:W2:Y:S04]  /*1770*/  LDG.E R8, [R6.64] ;  /* 0x0000000606087981 */ /* 0x000ea8000c1e1900 */
[----:B------:R-:W2:Y:S02]  /*1780*/  LDG.E R0, [R6.64+0x4] ;  /* 0x0000040606007981 */ /* 0x000ea4000c1e1900 */
[----:B--2---:R-:W-:-:S02]  /*1790*/  IADD3 R126, -R8, R0, RZ ;  /* 0x00000000087e7210 */ /* 0x004fc40007ffe1ff */
.L_x_134:
[----:B------:R-:W-:-:S04]  /*17a0*/  ISETP.NE.U32.AND P0, PT, RZ, c[0x0][0x368], PT ;  /* 0x0000da00ff007a0c */ /* 0x000fc80003f05070 */
[----:B------:R-:W-:-:S13]  /*17b0*/  ISETP.NE.AND.EX P0, PT, RZ, c[0x0][0x36c], PT, P0 ;  /* 0x0000db00ff007a0c */ /* 0x000fda0003f05300 */
[----:B------:R-:W-:Y:S05]  /*17c0*/  @!P0 BRA `(.L_x_135) ;  /* 0x0000004000008947 */ /* 0x000fea0003800000 */
[----:B---3--:R-:W-:-:S04]  /*17d0*/  LEA R4, P0, R209, c[0x0][0x368], 0x2 ;  /* 0x0000da00d1047a11 */ /* 0x008fc800078010ff */
[----:B------:R-:W-:-:S05]  /*17e0*/  LEA.HI.X R5, R209, c[0x0][0x36c], R224, 0x2, P0 ;  /* 0x0000db00d1057a11 */ /* 0x000fca00000f14e0 */
[----:B------:R1:W5:Y:S01]  /*17f0*/  LDG.E R9, [R4.64] ;  /* 0x0000000604097981 */ /* 0x000362000c1e1900 */
[----:B------:R-:W-:Y:S05]  /*1800*/  BRA `(.L_x_136) ;  /* 0x0000005000007947 */ /* 0x000fea0003800000 */
.L_x_135:
[----:B------:R-:W-:Y:S01]  /*1810*/  MOV R9, c[0x0][0x1d0] ;  /* 0x0000740000097a02 */ /* 0x000fe20000000f00 */
[----:B------:R-:W-:Y:S05]  /*1820*/  @!P6 BRA `(.L_x_136) ;  /* 0x000000300000e947 */ /* 0x000fea0003800000 */
[----:B---3--:R-:W2:Y:S04]  /*1830*/  LDG.E R6, [R4.64] ;  /* 0x0000000604067981 */ /* 0x008ea8000c1e1900 */
[----:B------:R-:W2:Y:S02]  /*1840*/  LDG.E R0, [R4.64+0x4] ;  /* 0x0000040604007981 */ /* 0x000ea4000c1e1900 */
[----:B--2---:R-:W-:Y:S02]  /*1850*/  IADD3 R9, -R6, R0, RZ ;  /* 0x0000000006097210 */ /* 0x004fe40007ffe1ff */
.L_x_136:
[----:B-1-3--:R1:W2:Y:S04]  /*1860*/  @P5 LDG.E R5, [R2.64] ;  /* 0x0000000602055981 */ /* 0x00a2a8000c1e1900 */
[----:B------:R1:W2:Y:S01]  /*1870*/  @P5 LDG.E R4, [R2.64+0x4] ;  /* 0x0000040602045981 */ /* 0x0002a2000c1e1900 */
[----:B------:R-:W-:Y:S01]  /*1880*/  ISETP.NE.U32.AND P0, PT, RZ, c[0x0][0x378], PT ;  /* 0x0000de00ff007a0c */ /* 0x000fe20003f05070 */
[----:B-----5:R-:W-:-:S03]  /*1890*/  IMAD.MOV.U32 R110, RZ, RZ, R9 ;  /* 0x000000ffff6e7224 */ /* 0x020fc600078e0009 */
[----:B------:R-:W-:Y:S01]  /*18a0*/  ISETP.NE.AND.EX P1, PT, RZ, c[0x0][0x37c], PT, P0 ;  /* 0x0000df00ff007a0c */ /* 0x000fe20003f25300 */
[----:B------:R-:W-:Y:S01]  /*18b0*/  IMAD.MOV.U32 R64, RZ, RZ, c[0x0][0x228] ;  /* 0x00008a00ff407624 */ /* 0x000fe200078e00ff */
[----:B------:R-:W-:-:S04]  /*18c0*/  LOP3.LUT R0, R214, 0xff000000, RZ, 0xc0, !PT ;  /* 0xff000000d6007812 */ /* 0x000fc800078ec0ff */
[----:B------:R-:W-:-:S07]  /*18d0*/  SHF.R.U32.HI R0, RZ, 0x8, R0 ;  /* 0x00000008ff007819 */ /* 0x000fce0000011600 */
[----:B-1----:R-:W-:-:S04]  /*18e0*/  @P1 LEA R2, P0, R209, c[0x0][0x378], 0x2 ;  /* 0x0000de00d1021a11 */ /* 0x002fc800078010ff */
[----:B------:R-:W-:-:S05]  /*18f0*/  @P1 LEA.HI.X R3, R209, c[0x0][0x37c], R224, 0x2, P0 ;  /* 0x0000df00d1031a11 */ /* 0x000fca00000f14e0 */
[----:B------:R1:W5:Y:S01]  /*1900*/  @P1 LDG.E R110, [R2.64] ;  /* 0x00000006026e1981 */ /* 0x000362000c1e1900 */
[----:B------:R-:W-:Y:S01]  /*1910*/  BSSY B0, `(.L_x_137) ;  /* 0x000002e000007945 */ /* 0x000fe20003800000 */
[----:B-1----:R-:W-:-:S04]  /*1920*/  LOP3.LUT R2, R214, 0xff0000, RZ, 0xc0, !PT ;  /* 0x00ff0000d6027812 */ /* 0x002fc800078ec0ff */
[----:B------:R-:W-:-:S04]  /*1930*/  LEA.HI R3, R2, R0, RZ, 0x10 ;  /* 0x0000000002037211 */ /* 0x000fc800078f80ff */
[----:B------:R-:W-:Y:S02]  /*1940*/  SHF.R.U32.HI R225, RZ, 0x10, R3 ;  /* 0x00000010ffe17819 */ /* 0x000fe40000011603 */
[----:B------:R-:W-:Y:S02]  /*1950*/  LOP3.LUT R235, R3, 0xff, RZ, 0xc0, !PT ;  /* 0x000000ff03eb7812 */ /* 0x000fe400078ec0ff */
[----:B------:R-:W-:-:S04]  /*1960*/  ISETP.NE.AND P1, PT, R225, RZ, PT ;  /* 0x000000ffe100720c */ /* 0x000fc80003f25270 */
[----:B------:R-:W-:Y:S01]  /*1970*/  SEL R109, R225, c[0x0][0x338], P1 ;  /* 0x0000ce00e16d7a07 */ /* 0x000fe20000800000 */
[----:B--2---:R-:W-:Y:S02]  /*1980*/  @P5 IMAD.IADD R64, R4, 0x1, -R5 ;  /* 0x0000000104405824 */ /* 0x004fe400078e0a05 */
[----:B------:R-:W-:-:S04]  /*1990*/  IMAD.IADD R5, R9, 0x1, -R116 ;  /* 0x0000000109057824 */ /* 0x000fc800078e0a74 */
[----:B------:R-:W-:-:S05]  /*19a0*/  IMAD.IADD R130, R5, 0x1, R64 ;  /* 0x0000000105827824 */ /* 0x000fca00078e0240 */
[C---:B------:R-:W-:Y:S02]  /*19b0*/  ISETP.GE.AND P0, PT, R130.reuse, 0x1, PT ;  /* 0x000000018200780c */ /* 0x040fe40003f06270 */
[----:B------:R-:W-:-:S04]  /*19c0*/  IADD3 R0, R130, 0x1f, RZ ;  /* 0x0000001f82007810 */ /* 0x000fc80007ffe0ff */
[----:B------:R-:W-:-:S04]  /*19d0*/  SHF.R.S32.HI R2, RZ, 0x1f, R0 ;  /* 0x0000001fff027819 */ /* 0x000fc80000011400 */
[----:B------:R-:W-:Y:S01]  /*19e0*/  LEA.HI R2, R2, R0, RZ, 0x5 ;  /* 0x0000000002027211 */ /* 0x000fe200078f28ff */
[----:B------:R-:W-:-:S03]  /*19f0*/  IMAD.MOV.U32 R0, RZ, RZ, RZ ;  /* 0x000000ffff007224 */ /* 0x000fc600078e00ff */
[----:B------:R-:W-:Y:S01]  /*1a00*/  SHF.R.S32.HI R112, RZ, 0x5, R2 ;  /* 0x00000005ff707819 */ /* 0x000fe20000011402 */
[----:B------:R-:W-:Y:S05]  /*1a10*/  @!P0 BRA `(.L_x_138) ;  /* 0x000001d000008947 */ /* 0x000fea0003800000 */
[----:B------:R-:W-:Y:S02]  /*1a20*/  IABS R0, R109 ;  /* 0x0000006d00007213 */ /* 0x000fe40000000000 */
[----:B------:R-:W-:-:S03]  /*1a30*/  IADD3 R6, R112, -0x1, R109 ;  /* 0xffffffff70067810 */ /* 0x000fc60007ffe06d */
[----:B------:R-:W-:Y:S01]  /*1a40*/  IMAD.MOV.U32 R4, RZ, RZ, R0 ;  /* 0x000000ffff047224 */ /* 0x000fe200078e0000 */
[----:B------:R-:W-:-:S03]  /*1a50*/  IABS R10, R6 ;  /* 0x00000006000a7213 */ /* 0x000fc60000000000 */
[----:B------:R-:W1:Y:S08]  /*1a60*/  I2F.RP R2, R4 ;  /* 0x0000000400027306 */ /* 0x000e700000209400 */
[----:B-1----:R-:W1:Y:S02]  /*1a70*/  MUFU.RCP R2, R2 ;  /* 0x0000000200027308 */ /* 0x002e640000001000 */
[----:B-1----:R-:W-:-:S06]  /*1a80*/  IADD3 R2, R2, 0xffffffe, RZ ;  /* 0x0ffffffe02027810 */ /* 0x002fcc0007ffe0ff */
[----:B------:R-:W1:Y:S02]  /*1a90*/  F2I.FTZ.U32.TRUNC.NTZ R3, R2 ;  /* 0x0000000200037305 */ /* 0x000e64000021f000 */
[----:B-1----:R-:W-:-:S04]  /*1aa0*/  IMAD.MOV R0, RZ, RZ, -R3 ;  /* 0x000000ffff007224 */ /* 0x002fc800078e0a03 */
[----:B------:R-:W-:Y:S01]  /*1ab0*/  IMAD.MOV.U32 R2, RZ, RZ, R0 ;  /* 0x000000ffff027224 */ /* 0x000fe200078e0000 */
[----:B------:R-:W-:-:S03]  /*1ac0*/  IABS R0, R109 ;  /* 0x0000006d00007213 */ /* 0x000fc60000000000 */
[----:B------:R-:W-:Y:S02]  /*1ad0*/  IMAD R7, R2, R4, RZ ;  /* 0x0000000402077224 */ /* 0x000fe400078e02ff */
[----:B------:R-:W-:Y:S02]  /*1ae0*/  IMAD.MOV.U32 R2, RZ, RZ, RZ ;  /* 0x000000ffff027224 */ /* 0x000fe400078e00ff */
        /* <DEDUP_REMOVED lines=16> */
.L_x_138:
[----:B------:R-:W-:Y:S05]  /*1bf0*/  BSYNC B0 ;  /* 0x0000000000007941 */ /* 0x000fea0003800000 */
.L_x_137:
[----:B------:R-:W-:Y:S01]  /*1c00*/  IMAD R2, R235, R0, RZ ;  /* 0x00000000eb027224 */ /* 0x000fe200078e02ff */
[----:B------:R-:W1:Y:S01]  /*1c10*/  S2R R6, SR_TID.X ;  /* 0x0000000000067919 */ /* 0x000e620000002100 */
[----:B------:R-:W-:Y:S02]  /*1c20*/  IMAD.SHL.U32 R4, R193, 0x40, RZ ;  /* 0x00000040c1047824 */ /* 0x000fe400078e00ff */
[C---:B------:R-:W-:Y:S02]  /*1c30*/  IMAD.IADD R0, R2.reuse, 0x1, R0 ;  /* 0x0000000102007824 */ /* 0x040fe400078e0200 */
[----:B------:R-:W-:Y:S01]  /*1c40*/  IMAD R2, R2, 0x20, -R5 ;  /* 0x0000002002027824 */ /* 0x000fe200078e0a05 */
[----:B------:R-:W-:Y:S02]  /*1c50*/  LOP3.LUT R111, R4, 0x1c0, RZ, 0xc0, !PT ;  /* 0x000001c0046f7812 */ /* 0x000fe400078ec0ff */
[----:B------:R-:W-:-:S02]  /*1c60*/  IMNMX R0, R112, R0, PT ;  /* 0x0000000070007217 */ /* 0x000fc40003800200 */
[----:B------:R-:W-:Y:S02]  /*1c70*/  IMNMX R2, RZ, R2, !PT ;  /* 0x00000002ff027217 */ /* 0x000fe40007800200 */
[----:B------:R-:W-:Y:S01]  /*1c80*/  SHF.R.U32.HI R131, RZ, 0x3, R111 ;  /* 0x00000003ff837819 */ /* 0x000fe2000001166f */
[----:B------:R-:W-:Y:S01]  /*1c90*/  IMAD R0, R0, 0x20, -R5 ;  /* 0x0000002000007824 */ /* 0x000fe200078e0a05 */
[----:B------:R-:W-:-:S04]  /*1ca0*/  SHF.R.U32.HI R105, RZ, 0x5, R2 ;  /* 0x00000005ff697819 */ /* 0x000fc80000011602 */
[----:B------:R-:W-:-:S04]  /*1cb0*/  IMNMX R0, R0, R64, PT ;  /* 0x0000004000007217 */ /* 0x000fc80003800200 */
[----:B------:R-:W-:Y:S02]  /*1cc0*/  ISETP.GT.AND P0, PT, R0, R2, PT ;  /* 0x000000020000720c */ /* 0x000fe40003f04270 */
[----:B-1----:R-:W-:Y:S02]  /*1cd0*/  SHF.R.S32.HI R5, RZ, 0x1f, R6 ;  /* 0x0000001fff057819 */ /* 0x002fe40000011406 */
[----:B------:R-:W-:Y:S02]  /*1ce0*/  LOP3.LUT R2, R111, 0x38, R132, 0xf8, !PT ;  /* 0x000000386f027812 */ /* 0x000fe400078ef884 */
[----:B------:R-:W-:Y:S02]  /*1cf0*/  LEA.HI R5, R5, R6, RZ, 0x6 ;  /* 0x0000000605057211 */ /* 0x000fe400078f30ff */
[----:B------:R-:W-:-:S05]  /*1d00*/  LOP3.LUT R127, R2, R131, RZ, 0x3c, !PT ;  /* 0x00000083027f7212 */ /* 0x000fca00078e3cff */
[----:B------:R-:W-:-:S04]  /*1d10*/  @P0 IADD3 R0, R0, 0x1f, RZ ;  /* 0x0000001f00000810 */ /* 0x000fc80007ffe0ff */
[----:B------:R-:W-:-:S04]  /*1d20*/  @P0 SHF.R.S32.HI R3, RZ, 0x1f, R0 ;  /* 0x0000001fff030819 */ /* 0x000fc80000011400 */
[----:B------:R-:W-:Y:S01]  /*1d30*/  @P0 LEA.HI R4, R3, R0, RZ, 0x5 ;  /* 0x0000000003040211 */ /* 0x000fe200078f28ff */
[----:B------:R-:W-:Y:S02]  /*1d40*/  IMAD.MOV.U32 R0, RZ, RZ, R105 ;  /* 0x000000ffff007224 */ /* 0x000fe400078e0069 */
[----:B------:R-:W-:Y:S01]  /*1d50*/  IMAD.SHL.U32 R3, R5, 0x8, RZ ;  /* 0x0000000805037824 */ /* 0x000fe200078e00ff */
[----:B------:R-:W-:-:S04]  /*1d60*/  @P0 SHF.R.S32.HI R0, RZ, 0x5, R4 ;  /* 0x00000005ff000819 */ /* 0x000fc80000011404 */
[----:B------:R-:W-:Y:S02]  /*1d70*/  ISETP.GT.AND P0, PT, R0, R105, PT ;  /* 0x000000690000720c */ /* 0x000fe40003f04270 */
[----:B------:R-:W-:-:S05]  /*1d80*/  LOP3.LUT R114, R3, 0xfffffe00, RZ, 0xc0, !PT ;  /* 0xfffffe0003727812 */ /* 0x000fca00078ec0ff */
[----:B------:R-:W-:-:S04]  /*1d90*/  IMAD.IADD R2, R114, 0x1, R127 ;  /* 0x0000000172027824 */ /* 0x000fc800078e027f */
[----:B------:R-:W-:Y:S02]  /*1da0*/  IMAD.SHL.U32 R185, R2, 0x2, RZ ;  /* 0x0000000202b97824 */ /* 0x000fe400078e00ff */
[----:B------:R-:W-:Y:S05]  /*1db0*/  @!P0 BRA `(.L_x_139) ;  /* 0x0000384000008947 */ /* 0x000fea0003800000 */
[----:B------:R-:W-:-:S04]  /*1dc0*/  ISETP.NE.U32.AND P0, PT, RZ, c[0x0][0x340], PT ;  /* 0x0000d000ff007a0c */ /* 0x000fc80003f05070 */
[----:B------:R-:W-:-:S13]  /*1dd0*/  ISETP.NE.AND.EX P2, PT, RZ, c[0x0][0x344], PT, P0 ;  /* 0x0000d100ff007a0c */ /* 0x000fda0003f45300 */
[----:B------:R-:W-:-:S05]  /*1de0*/  @P2 IMAD.WIDE R2, R209, R12, c[0x0][0x340] ;  /* 0x0000d000d1022625 */ /* 0x000fca00078e020c */
[----:B------:R1:W2:Y:S01]  /*1df0*/  @P2 LDG.E R8, [R2.64] ;  /* 0x0000000602082981 */ /* 0x0002a2000c1e1900 */
[--C-:B------:R-:W-:Y:S01]  /*1e00*/  SHF.R.S32.HI R13, RZ, 0x1f, R193.reuse ;  /* 0x0000001fff0d7819 */ /* 0x100fe200000114c1 */
[----:B------:R-:W-:Y:S01]  /*1e10*/  IMAD.IADD R102, R64, 0x1, -R193 ;  /* 0x0000000140667824 */ /* 0x000fe200078e0ac1 */
[C---:B------:R-:W-:Y:S01]  /*1e20*/  IADD3 R103, P0, R193.reuse, R11, RZ ;  /* 0x0000000bc1677210 */ /* 0x040fe20007f1e0ff */
[----:B------:R-:W-:Y:S01]  /*1e30*/  IMAD.MOV.U32 R124, RZ, RZ, c[0x0][0x238] ;  /* 0x00008e00ff7c7624 */ /* 0x000fe200078e00ff */
[----:B------:R-:W-:Y:S01]  /*1e40*/  SHF.R.S32.HI R133, RZ, 0x1f, R132 ;  /* 0x0000001fff857819 */ /* 0x000fe20000011484 */
[----:B------:R-:W-:Y:S01]  /*1e50*/  IMAD.WIDE.U32 R128, R193, c[0x0][0x1e0], RZ ;  /* 0x00007800c1807a25 */ /* 0x000fe200078e00ff */
[----:B------:R-:W-:Y:S02]  /*1e60*/  LEA.HI.X.SX32 R106, R11, R13, 0x1, P0 ;  /* 0x0000000d0b6a7211 */ /* 0x000fe400000f0eff */
[----:B------:R-:W-:Y:S02]  /*1e70*/  IADD3 R46, R0, -0x1, RZ ;  /* 0xffffffff002e7810 */ /* 0x000fe40007ffe0ff */
[----:B------:R-:W-:Y:S01]  /*1e80*/  SEL R10, R224, RZ, !P5 ;  /* 0x000000ffe00a7207 */ /* 0x000fe20006800000 */
[----:B------:R-:W-:Y:S01]  /*1e90*/  IMAD R4, R106, c[0x0][0x238], RZ ;  /* 0x00008e006a047a24 */ /* 0x000fe200078e02ff */
[----:B------:R-:W-:Y:S01]  /*1ea0*/  SEL R12, R209, RZ, !P5 ;  /* 0x000000ffd10c7207 */ /* 0x000fe20006800000 */
[----:B------:R-:W-:Y:S01]  /*1eb0*/  IMAD R0, R46, -0x20, R102 ;  /* 0xffffffe02e007824 */ /* 0x000fe200078e0266 */
[----:B------:R-:W-:Y:S01]  /*1ec0*/  MOV R119, 0x5 ;  /* 0x0000000500777802 */ /* 0x000fe20000000f00 */
[----:B------:R-:W-:Y:S01]  /*1ed0*/  IMAD R4, R103, c[0x0][0x23c], R4 ;  /* 0x00008f0067047a24 */ /* 0x000fe200078e0204 */
[----:B------:R-:W-:-:S02]  /*1ee0*/  ISETP.GE.AND P6, PT, R132, c[0x0][0x1d4], PT ;  /* 0x0000750084007a0c */ /* 0x000fc40003fc6270 */
[----:B------:R-:W-:Y:S01]  /*1ef0*/  ISETP.GT.AND P0, PT, R0, RZ, PT ;  /* 0x000000ff0000720c */ /* 0x000fe20003f04270 */
[----:B------:R-:W-:Y:S01]  /*1f00*/  IMAD R0, R10, c[0x0][0x248], RZ ;  /* 0x000092000a007a24 */ /* 0x000fe200078e02ff */
[C---:B------:R-:W-:Y:S02]  /*1f10*/  SHF.L.U64.HI R120, R124.reuse, R119, c[0x0][0x23c] ;  /* 0x00008f007c787619 */ /* 0x040fe40000010277 */
[----:B------:R-:W-:Y:S01]  /*1f20*/  SHF.L.U32 R124, R124, 0x5, RZ ;  /* 0x000000057c7c7819 */ /* 0x000fe200000006ff */
[----:B-1----:R-:W-:Y:S01]  /*1f30*/  IMAD.WIDE.U32 R2, R103, c[0x0][0x238], R132 ;  /* 0x00008e0067027a25 */ /* 0x002fe200078e0084 */
[----:B------:R-:W-:Y:S02]  /*1f40*/  ISETP.GE.AND P5, PT, R134, c[0x0][0x1d4], PT ;  /* 0x0000750086007a0c */ /* 0x000fe40003fa6270 */
[----:B------:R-:W-:Y:S02]  /*1f50*/  ISETP.GE.AND P4, PT, R191, c[0x0][0x1d4], PT ;  /* 0x00007500bf007a0c */ /* 0x000fe40003f86270 */
[----:B------:R-:W-:Y:S01]  /*1f60*/  IADD3 R3, R3, R4, RZ ;  /* 0x0000000403037210 */ /* 0x000fe20007ffe0ff */
[----:B------:R-:W-:Y:S01]  /*1f70*/  IMAD R4, R12, c[0x0][0x24c], R0 ;  /* 0x000093000c047a24 */ /* 0x000fe200078e0200 */
[----:B------:R-:W-:Y:S01]  /*1f80*/  ISETP.GE.AND P3, PT, R192, c[0x0][0x1d4], PT ;  /* 0x00007500c0007a0c */ /* 0x000fe20003f66270 */
[----:B------:R-:W-:Y:S01]  /*1f90*/  IMAD.IADD R0, R9, 0x1, R113 ;  /* 0x0000000109007824 */ /* 0x000fe200078e0271 */
[----:B------:R-:W-:Y:S01]  /*1fa0*/  MOV R125, c[0x0][0x27c] ;  /* 0x00009f00007d7a02 */ /* 0x000fe20000000f00 */
[----:B------:R-:W-:Y:S01]  /*1fb0*/  IMAD.WIDE.U32 R2, R220, c[0x0][0x240], R2 ;  /* 0x00009000dc027a25 */ /* 0x000fe200078e0002 */
[----:B------:R-:W-:-:S02]  /*1fc0*/  SHF.R.S32.HI R139, RZ, 0x1f, R138 ;  /* 0x0000001fff8b7819 */ /* 0x000fc4000001148a */
[----:B------:R-:W-:Y:S01]  /*1fd0*/  SHF.R.S32.HI R11, RZ, 0x1f, R0 ;  /* 0x0000001fff0b7819 */ /* 0x000fe20000011400 */
[----:B------:R-:W-:Y:S01]  /*1fe0*/  IMAD R3, R220, c[0x0][0x244], R3 ;  /* 0x00009100dc037a24 */ /* 0x000fe200078e0203 */
[----:B-----5:R-:W-:Y:S01]  /*1ff0*/  SHF.R.S32.HI R20, RZ, 0x1f, R110 ;  /* 0x0000001fff147819 */ /* 0x020fe2000001146e */
[----:B------:R-:W-:-:S04]  /*2000*/  IMAD.WIDE.U32 R6, R0, c[0x0][0x1e0], RZ ;  /* 0x0000780000067a25 */ /* 0x000fc800078e00ff */
[----:B------:R-:W-:Y:S01]  /*2010*/  IMAD.WIDE.U32 R78, R12, c[0x0][0x248], R2 ;  /* 0x000092000c4e7a25 */ /* 0x000fe200078e0002 */
[----:B------:R-:W-:-:S03]  /*2020*/  @P0 SHF.R.S32.HI R3, RZ, 0x1f, R46 ;  /* 0x0000001fff030819 */ /* 0x000fc6000001142e */
[----:B------:R-:W-:Y:S01]  /*2030*/  @P0 IMAD R2, R120, R46, RZ ;  /* 0x0000002e78020224 */ /* 0x000fe200078e02ff */
[----:B------:R-:W-:Y:S01]  /*2040*/  @P0 MOV R68, R78 ;  /* 0x0000004e00440202 */ /* 0x000fe20000000f00 */
[----:B------:R-:W-:Y:S02]  /*2050*/  IMAD.IADD R69, R79, 0x1, R4 ;  /* 0x000000014f457824 */ /* 0x000fe400078e0204 */
[-C--:B------:R-:W-:Y:S02]  /*2060*/  @P0 IMAD R2, R3, R124.reuse, R2 ;  /* 0x0000007c03020224 */ /* 0x080fe400078e0202 */
[----:B------:R-:W-:-:S04]  /*2070*/  @P0 IMAD.WIDE.U32 R4, R46, R124, R68 ;  /* 0x0000007c2e040225 */ /* 0x000fc800078e0044 */
[----:B------:R-:W-:Y:S01]  /*2080*/  @P0 IMAD.IADD R3, R5, 0x1, R2 ;  /* 0x0000000105030824 */ /* 0x000fe200078e0202 */
[----:B------:R-:W-:Y:S01]  /*2090*/  @P0 LEA R2, P1, R4, c[0x0][0x220], 0x1 ;  /* 0x0000880004020a11 */ /* 0x000fe200078208ff */
[----:B------:R-:W-:-:S03]  /*20a0*/  IMAD R9, R11, c[0x0][0x1e0], RZ ;  /* 0x000078000b097a24 */ /* 0x000fc600078e02ff */
[----:B------:R-:W-:Y:S01]  /*20b0*/  @P0 LEA.HI.X R3, R4, c[0x0][0x224], R3, 0x1, P1 ;  /* 0x0000890004030a11 */ /* 0x000fe200008f0c03 */
[----:B------:R-:W-:Y:S01]  /*20c0*/  IMAD R5, R0, c[0x0][0x1e4], R9 ;  /* 0x0000790000057a24 */ /* 0x000fe200078e0209 */
[----:B------:R-:W-:Y:S01]  /*20d0*/  ISETP.GE.AND P1, PT, R132, c[0x0][0x27c], PT ;  /* 0x00009f0084007a0c */ /* 0x000fe20003f26270 */
[----:B------:R-:W-:Y:S02]  /*20e0*/  IMAD.MOV.U32 R4, RZ, RZ, R6 ;  /* 0x000000ffff047224 */ /* 0x000fe400078e0006 */
[----:B------:R-:W-:Y:S01]  /*20f0*/  @!PT LDS RZ, [RZ] ;  /* 0x00000000fffff984 */ /* 0x000fe20000000800 */
[----:B------:R-:W-:Y:S01]  /*2100*/  @!PT LDS RZ, [RZ] ;  /* 0x00000000fffff984 */ /* 0x000fe20000000800 */
[----:B------:R-:W-:Y:S01]  /*2110*/  @!PT LDS RZ, [RZ] ;  /* 0x00000000fffff984 */ /* 0x000fe20000000800 */
[----:B------:R1:W-:Y:S01]  /*2120*/  @P0 LDGSTS.E.BYPASS.LTC128B.128 [R185+0xc080], [R2.64], !P6 ;  /* 0x0c08000002b90fae */ /* 0x0003e2000f101d46 */
[----:B------:R-:W-:-:S03]  /*2130*/  IADD3 R5, R7, R5, RZ ;  /* 0x0000000507057210 */ /* 0x000fc60007ffe0ff */
[----:B------:R1:W-:Y:S02]  /*2140*/  @P0 LDGSTS.E.BYPASS.LTC128B.128 [R185+0xd080], [R2.64+0x80], !P5 ;  /* 0x0d08008002b90fae */ /* 0x0003e4000e901d46 */
[C---:B------:R-:W-:Y:S02]  /*2150*/  IMAD.WIDE.U32 R4, R220.reuse, c[0x0][0x1e8], R4 ;  /* 0x00007a00dc047a25 */ /* 0x040fe400078e0004 */
[----:B------:R1:W-:Y:S02]  /*2160*/  @P0 LDGSTS.E.BYPASS.LTC128B.128 [R185+0xe080], [R2.64+0x100], !P4 ;  /* 0x0e08010002b90fae */ /* 0x0003e4000e101d46 */
[----:B------:R-:W-:Y:S02]  /*2170*/  IMAD R5, R220, c[0x0][0x1ec], R5 ;  /* 0x00007b00dc057a24 */ /* 0x000fe400078e0205 */
[----:B------:R1:W-:Y:S01]  /*2180*/  @P0 LDGSTS.E.BYPASS.LTC128B.128 [R185+0xf080], [R2.64+0x180], !P3 ;  /* 0x0f08018002b90fae */ /* 0x0003e2000d901d46 */
[----:B------:R-:W-:-:S03]  /*2190*/  ISETP.NE.AND P0, PT, R14, RZ, PT ;  /* 0x000000ff0e00720c */ /* 0x000fc60003f05270 */
[----:B------:R-:W0:Y:S01]  /*21a0*/  LDGDEPBAR ;  /* 0x00000000000079af */ /* 0x000e220000000000 */
[----:B------:R-:W-:Y:S01]  /*21b0*/  WARPSYNC 0xffffffff ;  /* 0xffffffff00007948 */ /* 0x000fe20003800000 */
[----:B-1----:R-:W-:-:S04]  /*21c0*/  IMAD R3, R13, c[0x0][0x1e0], RZ ;  /* 0x000078000d037a24 */ /* 0x002fc800078e02ff */
[----:B------:R-:W-:-:S05]  /*21d0*/  IMAD R3, R193, c[0x0][0x1e4], R3 ;  /* 0x00007900c1037a24 */ /* 0x000fca00078e0203 */
[----:B------:R-:W-:Y:S02]  /*21e0*/  IADD3 R104, R129, R3, RZ ;  /* 0x0000000381687210 */ /* 0x000fe40007ffe0ff */
[----:B--2---:R-:W-:Y:S01]  /*21f0*/  @P2 SHF.R.S32.HI R6, RZ, 0x1f, R8 ;  /* 0x0000001fff062819 */ /* 0x004fe20000011408 */
[----:B------:R-:W-:Y:S01]  /*2200*/  @!P2 IMAD.MOV.U32 R8, RZ, RZ, R209 ;  /* 0x000000ffff08a224 */ /* 0x000fe200078e00d1 */
[----:B------:R-:W-:-:S04]  /*2210*/  @!P2 MOV R6, R224 ;  /* 0x000000e00006a202 */ /* 0x000fc80000000f00 */
[----:B------:R-:W-:Y:S02]  /*2220*/  SEL R9, R6, RZ, !P0 ;  /* 0x000000ff06097207 */ /* 0x000fe40004000000 */
[----:B------:R-:W-:-:S03]  /*2230*/  SEL R8, R8, RZ, !P0 ;  /* 0x000000ff08087207 */ /* 0x000fc60004000000 */
[----:B------:R-:W-:Y:S02]  /*2240*/  IMAD R2, R9, c[0x0][0x1f0], RZ ;  /* 0x00007c0009027a24 */ /* 0x000fe400078e02ff */
[----:B------:R-:W-:-:S04]  /*2250*/  IMAD.WIDE.U32 R62, R8, c[0x0][0x1f0], R4 ;  /* 0x00007c00083e7a25 */ /* 0x000fc800078e0004 */
[----:B------:R-:W-:Y:S02]  /*2260*/  IMAD R2, R8, c[0x0][0x1f4], R2 ;  /* 0x00007d0008027a24 */ /* 0x000fe400078e0202 */
[----:B------:R-:W-:Y:S02]  /*2270*/  IMAD.SHL.U32 R4, R125, 0x2, RZ ;  /* 0x000000027d047824 */ /* 0x000fe400078e00ff */
[----:B------:R-:W-:Y:S02]  /*2280*/  IMAD.IADD R61, R63, 0x1, R2 ;  /* 0x000000013f3d7824 */ /* 0x000fe400078e0202 */
[----:B------:R-:W-:Y:S01]  /*2290*/  IADD3 R108, P0, R193, R0, RZ ;  /* 0x00000000c16c7210 */ /* 0x000fe20007f1e0ff */
[----:B------:R-:W-:Y:S01]  /*22a0*/  IMAD R0, R10, c[0x0][0x268], RZ ;  /* 0x00009a000a007a24 */ /* 0x000fe200078e02ff */
[----:B------:R-:W-:Y:S01]  /*22b0*/  IADD3 R17, -R4, c[0x0][0x1d4], RZ ;  /* 0x0000750004117a10 */ /* 0x000fe20007ffe1ff */
[----:B------:R-:W-:Y:S01]  /*22c0*/  IMAD.WIDE.U32 R2, R220, c[0x0][0x260], R132 ;  /* 0x00009800dc027a25 */ /* 0x000fe200078e0084 */
[----:B------:R-:W-:Y:S01]  /*22d0*/  SEL R15, RZ, c[0x0][0x27c], !P1 ;  /* 0x00009f00ff0f7a07 */ /* 0x000fe20004800000 */
[----:B------:R-:W-:Y:S01]  /*22e0*/  BAR.SYNC.DEFER_BLOCKING 0x0 ;  /* 0x0000000000007b1d */ /* 0x000fe20000010000 */
[-C--:B------:R-:W-:Y:S01]  /*22f0*/  SEL R16, R4, R17.reuse, !P1 ;  /* 0x0000001104107207 */ /* 0x080fe20004800000 */
[----:B------:R-:W-:Y:S01]  /*2300*/  IMAD.X R107, R13, 0x1, R11, P0 ;  /* 0x000000010d6b7824 */ /* 0x000fe200000e060b */
[----:B------:R-:W-:Y:S01]  /*2310*/  ISETP.GE.AND P0, PT, R134, c[0x0][0x27c], PT ;  /* 0x00009f0086007a0c */ /* 0x000fe20003f06270 */
[----:B------:R-:W-:Y:S01]  /*2320*/  IMAD R5, R220, c[0x0][0x264], R3 ;  /* 0x00009900dc057a24 */ /* 0x000fe200078e0203 */
[----:B------:R-:W-:Y:S01]  /*2330*/  ISETP.GE.AND P2, PT, R125, 0x1, PT ;  /* 0x000000017d00780c */ /* 0x000fe20003f46270 */
[----:B------:R-:W-:Y:S01]  /*2340*/  IMAD R22, R12, c[0x0][0x26c], R0 ;  /* 0x00009b000c167a24 */ /* 0x000fe200078e0200 */
[----:B------:R-:W-:Y:S01]  /*2350*/  SEL R17, R4, R17, !P0 ;  /* 0x0000001104117207 */ /* 0x000fe20004000000 */
[----:B------:R-:W-:Y:S01]  /*2360*/  IMAD.MOV.U32 R4, RZ, RZ, R2 ;  /* 0x000000ffff047224 */ /* 0x000fe200078e0002 */
[----:B------:R-:W-:Y:S01]  /*2370*/  ULDC.U8 UR4, c[0x0][0x298] ;  /* 0x0000a60000047ab9 */ /* 0x000fe20000000000 */
[----:B------:R-:W-:-:S02]  /*2380*/  IMAD R0, R13, c[0x0][0x290], RZ ;  /* 0x0000a4000d007a24 */ /* 0x000fc400078e02ff */
[----:B------:R-:W-:Y:S02]  /*2390*/  IMAD R10, R13, c[0x0][0x280], RZ ;  /* 0x0000a0000d0a7a24 */ /* 0x000fe400078e02ff */
[----:B------:R-:W-:-:S04]  /*23a0*/  IMAD.WIDE.U32 R82, R12, c[0x0][0x268], R4 ;  /* 0x00009a000c527a25 */ /* 0x000fc800078e0004 */
[----:B------:R-:W-:Y:S02]  /*23b0*/  IMAD R9, R9, c[0x0][0x218], RZ ;  /* 0x0000860009097a24 */ /* 0x000fe400078e02ff */
[----:B------:R-:W-:-:S04]  /*23c0*/  IMAD.WIDE.U32 R4, R193, c[0x0][0x290], R132 ;  /* 0x0000a400c1047a25 */ /* 0x000fc800078e0084 */
[C---:B------:R-:W-:Y:S02]  /*23d0*/  IMAD R0, R193.reuse, c[0x0][0x294], R0 ;  /* 0x0000a500c1007a24 */ /* 0x040fe400078e0200 */
[----:B------:R-:W-:Y:S02]  /*23e0*/  IMAD R14, R193, c[0x0][0x284], R10 ;  /* 0x0000a100c10e7a24 */ /* 0x000fe400078e020a */
[----:B------:R-:W-:-:S04]  /*23f0*/  IMAD.WIDE.U32 R6, R220, c[0x0][0x210], R132 ;  /* 0x00008400dc067a25 */ /* 0x000fc800078e0084 */
[----:B------:R-:W-:-:S04]  /*2400*/  IMAD.WIDE.U32 R10, R193, c[0x0][0x290], R138 ;  /* 0x0000a400c10a7a25 */ /* 0x000fc800078e008a */
[----:B------:R-:W-:Y:S02]  /*2410*/  IMAD R21, R8, c[0x0][0x21c], R9 ;  /* 0x0000870008157a24 */ /* 0x000fe400078e0209 */
[----:B------:R-:W-:Y:S02]  /*2420*/  IMAD.IADD R9, R5, 0x1, R0 ;  /* 0x0000000105097824 */ /* 0x000fe400078e0200 */
[----:B------:R-:W-:Y:S02]  /*2430*/  IMAD R3, R220, c[0x0][0x214], R7 ;  /* 0x00008500dc037a24 */ /* 0x000fe400078e0207 */
[----:B------:R-:W-:Y:S02]  /*2440*/  IMAD.MOV.U32 R2, RZ, RZ, R6 ;  /* 0x000000ffff027224 */ /* 0x000fe400078e0006 */
[----:B------:R-:W-:Y:S01]  /*2450*/  IMAD.IADD R5, R0, 0x1, R11 ;  /* 0x0000000100057824 */ /* 0x000fe200078e020b */
[----:B------:R-:W-:Y:S01]  /*2460*/  SEL R0, RZ, c[0x0][0x27c], !P0 ;  /* 0x00009f00ff007a07 */ /* 0x000fe20004000000 */
[----:B------:R-:W-:Y:S01]  /*2470*/  IMAD.WIDE.U32 R6, R193, c[0x0][0x280], R132 ;  /* 0x0000a000c1067a25 */ /* 0x000fe200078e0084 */
[----:B------:R-:W-:-:S02]  /*2480*/  IADD3 R11, R132, R15, RZ ;  /* 0x0000000f840b7210 */ /* 0x000fc40007ffe0ff */
[----:B------:R-:W-:Y:S01]  /*2490*/  SHF.R.S32.HI R15, RZ, 0x1f, R17 ;  /* 0x0000001fff0f7819 */ /* 0x000fe20000011411 */
[----:B------:R-:W-:Y:S01]  /*24a0*/  IMAD.WIDE.U32 R12, R193, c[0x0][0x280], R138 ;  /* 0x0000a000c10c7a25 */ /* 0x000fe200078e008a */
[----:B------:R-:W-:Y:S02]  /*24b0*/  IADD3 R101, P1, P0, R62, R128, R132 ;  /* 0x000000803e657210 */ /* 0x000fe4000783e084 */
[----:B------:R-:W-:Y:S01]  /*24c0*/  LEA.HI R15, R15, R17, RZ, 0x4 ;  /* 0x000000110f0f7211 */ /* 0x000fe200078f20ff */
[----:B------:R-:W-:Y:S01]  /*24d0*/  IMAD.WIDE.U32 R80, R8, c[0x0][0x218], R2 ;  /* 0x0000860008507a25 */ /* 0x000fe200078e0002 */
[----:B------:R-:W-:Y:S02]  /*24e0*/  IADD3.X R100, R61, R104, R133, P1, P0 ;  /* 0x000000683d647210 */ /* 0x000fe40000fe0485 */
[----:B------:R-:W-:Y:S01]  /*24f0*/  ISETP.NE.AND P0, PT, RZ, UR4, PT ;  /* 0x00000004ff007c0c */ /* 0x000fe2000bf05270 */
[----:B------:R-:W-:Y:S02]  /*2500*/  IMAD.MOV.U32 R8, RZ, RZ, R4 ;  /* 0x000000ffff087224 */ /* 0x000fe400078e0004 */
[----:B------:R-:W-:Y:S01]  /*2510*/  IMAD.MOV.U32 R4, RZ, RZ, R10 ;  /* 0x000000ffff047224 */ /* 0x000fe200078e000a */
[----:B------:R-:W-:Y:S01]  /*2520*/  SHF.R.S32.HI R10, RZ, 0x1f, R11 ;  /* 0x0000001fff0a7819 */ /* 0x000fe2000001140b */
[----:B------:R-:W-:Y:S01]  /*2530*/  IMAD.IADD R0, R134, 0x1, R0 ;  /* 0x0000000186007824 */ /* 0x000fe200078e0200 */
[----:B------:R-:W-:Y:S01]  /*2540*/  P2R R99, PR, RZ, 0x1 ;  /* 0x00000001ff637803 */ /* 0x000fe20000000000 */
[----:B------:R-:W-:Y:S01]  /*2550*/  IMAD.IADD R7, R7, 0x1, R14 ;  /* 0x0000000107077824 */ /* 0x000fe200078e020e */
[-C--:B------:R-:W-:Y:S01]  /*2560*/  LEA.HI R18, R10, R11.reuse, RZ, 0x6 ;  /* 0x0000000b0a127211 */ /* 0x080fe200078f30ff */
[----:B------:R-:W-:Y:S01]  /*2570*/  IMAD.IADD R3, R14, 0x1, R13 ;  /* 0x000000010e037824 */ /* 0x000fe200078e020d */
[----:B------:R-:W-:Y:S01]  /*2580*/  SHF.R.S32.HI R14, RZ, 0x1f, R16 ;  /* 0x0000001fff0e7819 */ /* 0x000fe20000011410 */
[----:B------:R-:W-:Y:S01]  /*2590*/  IMAD.MOV.U32 R2, RZ, RZ, R12 ;  /* 0x000000ffff027224 */ /* 0x000fe200078e000c */
[----:B------:R-:W-:Y:S01]  /*25a0*/  LEA.HI R12, R10, R11, RZ, 0x3 ;  /* 0x0000000b0a0c7211 */ /* 0x000fe200078f18ff */
[----:B------:R-:W-:Y:S01]  /*25b0*/  IMAD.MOV.U32 R121, RZ, RZ, c[0x0][0x290] ;  /* 0x0000a400ff797624 */ /* 0x000fe200078e00ff */
[----:B------:R-:W-:Y:S01]  /*25c0*/  SHF.R.S32.HI R13, RZ, 0x1f, R0 ;  /* 0x0000001fff0d7819 */ /* 0x000fe20000011400 */
[----:B------:R-:W-:Y:S01]  /*25d0*/  IMAD.MOV.U32 R122, RZ, RZ, c[0x0][0x280] ;  /* 0x0000a000ff7a7624 */ /* 0x000fe200078e00ff */
[----:B------:R-:W-:Y:S01]  /*25e0*/  LEA.HI R10, R14, R16, RZ, 0x4 ;  /* 0x000000100e0a7211 */ /* 0x000fe200078f20ff */
[----:B------:R-:W-:Y:S01]  /*25f0*/  IMAD.SHL.U32 R14, R18, 0x20, RZ ;  /* 0x00000020120e7824 */ /* 0x000fe200078e00ff */
[CC--:B------:R-:W-:Y:S01]  /*2600*/  LEA.HI R11, R13.reuse, R0.reuse, RZ, 0x3 ;  /* 0x000000000d0b7211 */ /* 0x0c0fe200078f18ff */
[----:B------:R-:W-:Y:S01]  /*2610*/  IMAD.MOV.U32 R123, RZ, RZ, c[0x0][0x1e0] ;  /* 0x00007800ff7b7624 */ /* 0x000fe200078e00ff */
[----:B------:R-:W-:Y:S01]  /*2620*/  LEA.HI R16, R13, R0, RZ, 0x6 ;  /* 0x000000000d107211 */ /* 0x000fe200078f30ff */
[----:B------:R-:W-:Y:S01]  /*2630*/  IMAD.WIDE.U32 R70, R110, c[0x0][0x280], R2 ;  /* 0x0000a0006e467a25 */ /* 0x000fe200078e0002 */
[----:B------:R-:W-:-:S02]  /*2640*/  SHF.R.S32.HI R0, RZ, 0x4, R10 ;  /* 0x00000004ff007819 */ /* 0x000fc4000001140a */
[----:B------:R-:W-:Y:S01]  /*2650*/  SHF.R.S32.HI R13, RZ, 0x4, R15 ;  /* 0x00000004ff0d7819 */ /* 0x000fe2000001140f */
[----:B------:R-:W-:Y:S01]  /*2660*/  IMAD.WIDE.U32 R76, R110, c[0x0][0x290], R8 ;  /* 0x0000a4006e4c7a25 */ /* 0x000fe200078e0008 */
[----:B------:R-:W-:Y:S02]  /*2670*/  LEA.HI.SX32 R10, R12, R0, 0x1d ;  /* 0x000000000c0a7211 */ /* 0x000fe400078feaff */
[----:B------:R-:W-:Y:S01]  /*2680*/  LEA.HI.SX32 R0, R11, R13, 0x1d ;  /* 0x0000000d0b007211 */ /* 0x000fe200078feaff */
[----:B------:R-:W-:Y:S01]  /*2690*/  IMAD.WIDE.U32 R74, R110, c[0x0][0x280], R6 ;  /* 0x0000a0006e4a7a25 */ /* 0x000fe200078e0006 */
[----:B------:R-:W-:Y:S02]  /*26a0*/  LOP3.LUT R19, R14, 0x7ffff800, RZ, 0xc0, !PT ;  /* 0x7ffff8000e137812 */ /* 0x000fe400078ec0ff */
[----:B------:R-:W-:Y:S01]  /*26b0*/  SHF.R.S32.HI R14, RZ, 0x1f, R0 ;  /* 0x0000001fff0e7819 */ /* 0x000fe20000011400 */
[----:B------:R-:W-:Y:S01]  /*26c0*/  IMAD.SHL.U32 R65, R10, 0x8, RZ ;  /* 0x000000080a417824 */ /* 0x000fe200078e00ff */
[----:B------:R-:W-:Y:S01]  /*26d0*/  SHF.R.S32.HI R13, RZ, 0x1f, R10 ;  /* 0x0000001fff0d7819 */ /* 0x000fe2000001140a */
[----:B------:R-:W-:Y:S01]  /*26e0*/  IMAD.WIDE.U32 R72, R110, c[0x0][0x290], R4 ;  /* 0x0000a4006e487a25 */ /* 0x000fe200078e0004 */
[----:B------:R-:W-:-:S02]  /*26f0*/  LOP3.LUT R15, R111, 0x38, R12, 0xf8, !PT ;  /* 0x000000386f0f7812 */ /* 0x000fc400078ef80c */
[----:B------:R-:W-:Y:S01]  /*2700*/  LEA.HI R14, R14, R0, RZ, 0x3 ;  /* 0x000000000e0e7211 */ /* 0x000fe200078f18ff */
[----:B------:R-:W-:Y:S01]  /*2710*/  IMAD.IADD R98, R83, 0x1, R22 ;  /* 0x0000000153627824 */ /* 0x000fe200078e0216 */
[----:B------:R-:W-:Y:S01]  /*2720*/  LEA.HI R13, R13, R10, RZ, 0x3 ;  /* 0x0000000a0d0d7211 */ /* 0x000fe200078f18ff */
[----:B------:R-:W-:Y:S01]  /*2730*/  IMAD.IADD R97, R81, 0x1, R21 ;  /* 0x0000000151617824 */ /* 0x000fe200078e0215 */
[----:B------:R-:W-:Y:S01]  /*2740*/  LOP3.LUT R17, R15, R131, RZ, 0x3c, !PT ;  /* 0x000000830f117212 */ /* 0x000fe200078e3cff */
[----:B------:R-:W-:Y:S01]  /*2750*/  IMAD.SHL.U32 R15, R16, 0x20, RZ ;  /* 0x00000020100f7824 */ /* 0x000fe200078e00ff */
[----:B------:R-:W-:Y:S01]  /*2760*/  SHF.L.U32 R66, R0, 0x3, RZ ;  /* 0x0000000300427819 */ /* 0x000fe200000006ff */
[----:B------:R-:W-:Y:S01]  /*2770*/  IMAD.SHL.U32 R14, R14, 0x100, RZ ;  /* 0x000001000e0e7824 */ /* 0x000fe200078e00ff */
[----:B------:R-:W-:Y:S01]  /*2780*/  LOP3.LUT R10, R111, 0x38, R65, 0xf8, !PT ;  /* 0x000000386f0a7812 */ /* 0x000fe200078ef841 */
[----:B------:R-:W-:Y:S01]  /*2790*/  IMAD.SHL.U32 R13, R13, 0x100, RZ ;  /* 0x000001000d0d7824 */ /* 0x000fe200078e00ff */
[----:B------:R-:W-:-:S02]  /*27a0*/  LOP3.LUT R0, R111, 0x38, R66, 0xf8, !PT ;  /* 0x000000386f007812 */ /* 0x000fc400078ef842 */
[----:B------:R-:W-:Y:S02]  /*27b0*/  LOP3.LUT R18, R15, 0x7ffff800, RZ, 0xc0, !PT ;  /* 0x7ffff8000f127812 */ /* 0x000fe400078ec0ff */
[-C--:B------:R-:W-:Y:S02]  /*27c0*/  LOP3.LUT R15, R10, R131.reuse, RZ, 0x3c, !PT ;  /* 0x000000830a0f7212 */ /* 0x080fe400078e3cff */
[----:B------:R-:W-:Y:S02]  /*27d0*/  LOP3.LUT R0, R0, R131, RZ, 0x3c, !PT ;  /* 0x0000008300007212 */ /* 0x000fe400078e3cff */
[----:B------:R-:W-:Y:S02]  /*27e0*/  LOP3.LUT R10, R14, 0x7ffff800, RZ, 0xc0, !PT ;  /* 0x7ffff8000e0a7812 */ /* 0x000fe400078ec0ff */
[----:B------:R-:W-:Y:S02]  /*27f0*/  LOP3.LUT R13, R13, 0x7ffff800, RZ, 0xc0, !PT ;  /* 0x7ffff8000d0d7812 */ /* 0x000fe400078ec0ff */
[----:B------:R-:W-:-:S02]  /*2800*/  LOP3.LUT R16, R111, 0x38, R11, 0xf8, !PT ;  /* 0x000000386f107812 */ /* 0x000fc400078ef80b */
[--C-:B------:R-:W-:Y:S01]  /*2810*/  IADD3 R14, R0, R10, R114.reuse ;  /* 0x0000000a000e7210 */ /* 0x100fe20007ffe072 */
[C---:B------:R-:W-:Y:S01]  /*2820*/  IMAD R0, R20.reuse, c[0x0][0x290], RZ ;  /* 0x0000a40014007a24 */ /* 0x040fe200078e02ff */
[----:B------:R-:W-:Y:S01]  /*2830*/  IADD3 R15, R15, R13, R114 ;  /* 0x0000000d0f0f7210 */ /* 0x000fe20007ffe072 */
[----:B------:R-:W-:Y:S01]  /*2840*/  IMAD R13, R20, c[0x0][0x280], RZ ;  /* 0x0000a000140d7a24 */ /* 0x000fe200078e02ff */
[----:B------:R-:W-:Y:S01]  /*2850*/  LOP3.LUT R16, R16, R131, RZ, 0x3c, !PT ;  /* 0x0000008310107212 */ /* 0x000fe200078e3cff */
[C---:B------:R-:W-:Y:S01]  /*2860*/  IMAD R10, R110.reuse, c[0x0][0x294], R0 ;  /* 0x0000a5006e0a7a24 */ /* 0x040fe200078e0200 */
[--C-:B------:R-:W-:Y:S01]  /*2870*/  IADD3 R17, R17, R19, R114.reuse ;  /* 0x0000001311117210 */ /* 0x100fe20007ffe072 */
[----:B------:R-:W-:Y:S01]  /*2880*/  IMAD R0, R110, c[0x0][0x284], R13 ;  /* 0x0000a1006e007a24 */ /* 0x000fe200078e020d */
[----:B------:R-:W-:Y:S01]  /*2890*/  IADD3 R16, R16, R18, R114 ;  /* 0x0000001210107210 */ /* 0x000fe20007ffe072 */
[----:B------:R-:W-:Y:S01]  /*28a0*/  IMAD.IADD R96, R77, 0x1, R10 ;  /* 0x000000014d607824 */ /* 0x000fe200078e020a */
[----:B------:R-:W-:Y:S01]  /*28b0*/  LOP3.LUT R84, R12, 0xfffffff8, RZ, 0xc0, !PT ;  /* 0xfffffff80c547812 */ /* 0x000fe200078ec0ff */
[----:B------:R-:W-:Y:S01]  /*28c0*/  IMAD.IADD R94, R10, 0x1, R73 ;  /* 0x000000010a5e7824 */ /* 0x000fe200078e0249 */
[----:B------:R-:W-:Y:S01]  /*28d0*/  LOP3.LUT R67, R11, 0xfffffff8, RZ, 0xc0, !PT ;  /* 0xfffffff80b437812 */ /* 0x000fe200078ec0ff */
[----:B------:R-:W-:Y:S01]  /*28e0*/  IMAD.IADD R95, R75, 0x1, R0 ;  /* 0x000000014b5f7824 */ /* 0x000fe200078e0200 */
[CC--:B------:R-:W-:Y:S01]  /*28f0*/  SHF.L.U64.HI R117, R121.reuse, R119.reuse, c[0x0][0x294] ;  /* 0x0000a50079757619 */ /* 0x0c0fe20000010277 */
[----:B------:R-:W-:Y:S01]  /*2900*/  IMAD.SHL.U32 R121, R121, 0x20, RZ ;  /* 0x0000002079797824 */ /* 0x000fe200078e00ff */
[CC--:B------:R-:W-:Y:S01]  /*2910*/  SHF.L.U64.HI R118, R122.reuse, R119.reuse, c[0x0][0x284] ;  /* 0x0000a1007a767619 */ /* 0x0c0fe20000010277 */
[----:B------:R-:W-:Y:S01]  /*2920*/  IMAD.SHL.U32 R90, R17, 0x2, RZ ;  /* 0x00000002115a7824 */ /* 0x000fe200078e00ff */
[C---:B------:R-:W-:Y:S01]  /*2930*/  SHF.L.U64.HI R119, R123.reuse, R119, c[0x0][0x1e4] ;  /* 0x000079007b777619 */ /* 0x040fe20000010277 */
[----:B------:R-:W-:Y:S01]  /*2940*/  IMAD.SHL.U32 R123, R123, 0x20, RZ ;  /* 0x000000207b7b7824 */ /* 0x000fe200078e00ff */
[----:B------:R-:W-:Y:S01]  /*2950*/  SHF.L.U32 R122, R122, 0x5, RZ ;  /* 0x000000057a7a7819 */ /* 0x000fe200000006ff */
[----:B------:R-:W-:Y:S01]  /*2960*/  IMAD.SHL.U32 R89, R16, 0x2, RZ ;  /* 0x0000000210597824 */ /* 0x000fe200078e00ff */
[----:B------:R-:W-:Y:S01]  /*2970*/  IADD3 R91, R0, R71, RZ ;  /* 0x00000047005b7210 */ /* 0x000fe20007ffe0ff */
[----:B------:R-:W-:Y:S01]  /*2980*/  IMAD.SHL.U32 R86, R15, 0x2, RZ ;  /* 0x000000020f567824 */ /* 0x000fe200078e00ff */
[----:B------:R-:W-:Y:S01]  /*2990*/  SHF.R.S32.HI R93, RZ, 0x1f, R84 ;  /* 0x0000001fff5d7819 */ /* 0x000fe20000011454 */
[----:B------:R-:W-:Y:S01]  /*29a0*/  IMAD.SHL.U32 R85, R14, 0x2, RZ ;  /* 0x000000020e557824 */ /* 0x000fe200078e00ff */
[----:B------:R-:W-:-:S02]  /*29b0*/  SHF.R.S32.HI R92, RZ, 0x1f, R67 ;  /* 0x0000001fff5c7819 */ /* 0x000fc40000011443 */
[----:B------:R-:W-:Y:S02]  /*29c0*/  SHF.R.S32.HI R88, RZ, 0x1f, R65 ;  /* 0x0000001fff587819 */ /* 0x000fe40000011441 */
[----:B------:R-:W-:Y:S02]  /*29d0*/  SHF.R.S32.HI R87, RZ, 0x1f, R66 ;  /* 0x0000001fff577819 */ /* 0x000fe40000011442 */
.L_x_158:
[-C--:B------:R-:W-:Y:S01]  /*29e0*/  IMAD R0, R119, R46.reuse, RZ ;  /* 0x0000002e77007224 */ /* 0x080fe200078e02ff */
[----:B------:R-:W-:Y:S01]  /*29f0*/  SHF.R.S32.HI R60, RZ, 0x1f, R46 ;  /* 0x0000001fff3c7819 */ /* 0x000fe2000001142e */
[----:B------:R-:W-:Y:S01]  /*2a00*/  IMAD.WIDE.U32 R10, R123, R46, RZ ;  /* 0x0000002e7b0a7225 */ /* 0x000fe200078e00ff */
[----:B------:R-:W-:Y:S04]  /*2a10*/  DEPBAR.LE SB0, 0x0 ;  /* 0x000080000000791a */ /* 0x000fe80000000000 */
[----:B------:R-:W-:Y:S01]  /*2a20*/  WARPSYNC 0xffffffff ;  /* 0xffffffff00007948 */ /* 0x000fe20003800000 */
[----:B------:R-:W-:Y:S01]  /*2a30*/  BAR.SYNC.DEFER_BLOCKING 0x0 ;  /* 0x0000000000007b1d */ /* 0x000fe20000010000 */
[----:B------:R-:W-:Y:S01]  /*2a40*/  ISETP.GE.AND P1, PT, R125, 0x1, PT ;  /* 0x000000017d00780c */ /* 0x000fe20003f26270 */
[----:B------:R-:W-:Y:S01]  /*2a50*/  IMAD R2, R60, R123, R0 ;  /* 0x0000007b3c027224 */ /* 0x000fe200078e0200 */
[----:B------:R-:W-:Y:S03]  /*2a60*/  IADD3 R0, P0, R101, R10, RZ ;  /* 0x0000000a65007210 */ /* 0x000fe60007f1e0ff */
[----:B------:R-:W-:Y:S04]  /*2a70*/  IMAD.IADD R13, R11, 0x1, R2 ;  /* 0x000000010b0d7824 */ /* 0x000fe800078e0202 */
[----:B------:R-:W-:Y:S01]  /*2a80*/  IMAD.X R2, R13, 0x1, R100, P0 ;  /* 0x000000010d027824 */ /* 0x000fe200000e0664 */
[C---:B------:R-:W-:Y:S04]  /*2a90*/  LEA R36, P0, R0.reuse, c[0x0][0x1c8], 0x1 ;  /* 0x0000720000247a11 */ /* 0x040fe800078008ff */
[----:B------:R-:W-:Y:S01]  /*2aa0*/  LEA.HI.X R37, R0, c[0x0][0x1cc], R2, 0x1, P0 ;  /* 0x0000730000257a11 */ /* 0x000fe200000f0c02 */
[----:B------:R-:W-:Y:S01]  /*2ab0*/  BSSY B1, `(.L_x_140) ;  /* 0x0000266000017945 */ /* 0x000fe20003800000 */
[----:B-1----:R-:W-:-:S05]  /*2ac0*/  @!P1 BRA `(.L_x_141) ;  /* 0x000024f000009947 */ /* 0x002fca0003800000 */
[-C--:B------:R-:W-:Y:S01]  /*2ad0*/  IMAD R2, R118, R46.reuse, RZ ;  /* 0x0000002e76027224 */ /* 0x080fe200078e02ff */
[----:B------:R-:W-:Y:S01]  /*2ae0*/  ISETP.NE.AND P1, PT, R99, RZ, PT ;  /* 0x000000ff6300720c */ /* 0x000fe20003f25270 */
[-C--:B------:R-:W-:Y:S02]  /*2af0*/  IMAD R0, R117, R46.reuse, RZ ;  /* 0x0000002e75007224 */ /* 0x080fe400078e02ff */
[----:B------:R-:W-:Y:S02]  /*2b00*/  IMAD R4, R46, -0x20, R64 ;  /* 0xffffffe02e047824 */ /* 0x000fe400078e0240 */
[-C--:B------:R-:W-:Y:S04]  /*2b10*/  IMAD.WIDE.U32 R8, R122, R46.reuse, RZ ;  /* 0x0000002e7a087225 */ /* 0x080fe800078e00ff */
[----:B------:R-:W-:Y:S04]  /*2b20*/  IMAD.WIDE.U32 R14, R121, R46, RZ ;  /* 0x0000002e790e7225 */ /* 0x000fe800078e00ff */
[C---:B------:R-:W-:Y:S02]  /*2b30*/  IMAD R3, R60.reuse, R122, R2 ;  /* 0x0000007a3c037224 */ /* 0x040fe400078e0202 */
[----:B------:R-:W-:Y:S01]  /*2b40*/  IMAD R2, R60, R121, R0 ;  /* 0x000000793c027224 */ /* 0x000fe200078e0200 */
[----:B------:R-:W-:Y:S02]  /*2b50*/  IMNMX R0, R4, 0x20, PT ;  /* 0x0000002004007817 */ /* 0x000fe40003800200 */
[----:B------:R-:W-:Y:S02]  /*2b60*/  IADD3 R22, R9, R3, RZ ;  /* 0x0000000309167210 */ /* 0x000fe40007ffe0ff */
[----:B------:R-:W-:Y:S01]  /*2b70*/  IADD3 R23, R15, R2, RZ ;  /* 0x000000020f177210 */ /* 0x000fe20007ffe0ff */
[----:B------:R-:W-:-:S05]  /*2b80*/  @!P1 BRA `(.L_x_142) ;  /* 0x0000124000009947 */ /* 0x000fca0003800000 */
[----:B------:R-:W-:Y:S01]  /*2b90*/  ISETP.GE.AND P1, PT, R193, R0, PT ;  /* 0x00000000c100720c */ /* 0x000fe20003f26270 */
[----:B------:R-:W-:Y:S01]  /*2ba0*/  BSSY B0, `(.L_x_143) ;  /* 0x000002a000007945 */ /* 0x000fe20003800000 */
[----:B------:R-:W-:Y:S01]  /*2bb0*/  CS2R R16, SRZ ;  /* 0x0000000000107805 */ /* 0x000fe2000001ff00 */
[----:B------:R-:W-:Y:S01]  /*2bc0*/  CS2R R12, SRZ ;  /* 0x00000000000c7805 */ /* 0x000fe2000001ff00 */
[----:B------:R-:W-:Y:S01]  /*2bd0*/  CS2R R6, SRZ ;  /* 0x0000000000067805 */ /* 0x000fe2000001ff00 */
[----:B------:R-:W-:Y:S01]  /*2be0*/  CS2R R2, SRZ ;  /* 0x0000000000027805 */ /* 0x000fe2000001ff00 */
[----:B------:R-:W-:Y:S01]  /*2bf0*/  CS2R R30, SRZ ;  /* 0x00000000001e7805 */ /* 0x000fe2000001ff00 */
[----:B------:R-:W-:Y:S01]  /*2c00*/  CS2R R28, SRZ ;  /* 0x00000000001c7805 */ /* 0x000fe2000001ff00 */
[----:B------:R-:W-:Y:S01]  /*2c10*/  CS2R R26, SRZ ;  /* 0x00000000001a7805 */ /* 0x000fe2000001ff00 */
[----:B------:R-:W-:Y:S04]  /*2c20*/  CS2R R20, SRZ ;  /* 0x0000000000147805 */ /* 0x000fe8000001ff00 */
[----:B------:R-:W-:-:S05]  /*2c30*/  @P1 BRA `(.L_x_144) ;  /* 0x0000020000001947 */ /* 0x000fca0003800000 */
[----:B------:R-:W-:Y:S01]  /*2c40*/  IADD3 R0, P0, R70, R8, RZ ;  /* 0x0000000846007210 */ /* 0x000fe20007f1e0ff */
[----:B------:R-:W-:Y:S01]  /*2c50*/  CS2R R20, SRZ ;  /* 0x0000000000147805 */ /* 0x000fe2000001ff00 */
[----:B------:R-:W-:Y:S01]  /*2c60*/  CS2R R6, SRZ ;  /* 0x0000000000067805 */ /* 0x000fe2000001ff00 */
[----:B------:R-:W-:Y:S01]  /*2c70*/  CS2R R26, SRZ ;  /* 0x00000000001a7805 */ /* 0x000fe2000001ff00 */
[----:B------:R-:W-:Y:S01]  /*2c80*/  CS2R R12, SRZ ;  /* 0x00000000000c7805 */ /* 0x000fe2000001ff00 */
[----:B------:R-:W-:Y:S01]  /*2c90*/  IMAD.X R3, R22, 0x1, R91, P0 ;  /* 0x0000000116037824 */ /* 0x000fe200000e065b */
[----:B------:R-:W-:Y:S01]  /*2ca0*/  IADD3 R2, P0, R72, R14, RZ ;  /* 0x0000000e48027210 */ /* 0x000fe20007f1e0ff */
[----:B------:R-:W-:Y:S01]  /*2cb0*/  CS2R R28, SRZ ;  /* 0x00000000001c7805 */ /* 0x000fe2000001ff00 */
[----:B------:R-:W-:Y:S01]  /*2cc0*/  CS2R R16, SRZ ;  /* 0x0000000000107805 */ /* 0x000fe2000001ff00 */
[----:B------:R-:W-:Y:S02]  /*2cd0*/  CS2R R30, SRZ ;  /* 0x00000000001e7805 */ /* 0x000fe4000001ff00 */
[----:B------:R-:W-:Y:S01]  /*2ce0*/  IMAD.X R5, R23, 0x1, R94, P0 ;  /* 0x0000000117057824 */ /* 0x000fe200000e065e */
[C---:B------:R-:W-:Y:S04]  /*2cf0*/  LEA R8, P0, R0.reuse, c[0x0][0x270], 0x1 ;  /* 0x00009c0000087a11 */ /* 0x040fe800078008ff */
[----:B------:R-:W-:Y:S02]  /*2d00*/  LEA.HI.X R9, R0, c[0x0][0x274], R3, 0x1, P0 ;  /* 0x00009d0000097a11 */ /* 0x000fe400000f0c03 */
[C---:B------:R-:W-:Y:S04]  /*2d10*/  LEA R4, P0, R2.reuse, c[0x0][0x288], 0x1 ;  /* 0x0000a20002047a11 */ /* 0x040fe800078008ff */
[----:B------:R-:W-:Y:S02]  /*2d20*/  LEA.HI.X R5, R2, c[0x0][0x28c], R5, 0x1, P0 ;  /* 0x0000a30002057a11 */ /* 0x000fe400000f0c05 */
[----:B------:R-:W-:Y:S01]  /*2d30*/  ISETP.GE.AND P0, PT, R138, c[0x0][0x27c], PT ;  /* 0x00009f008a007a0c */ /* 0x000fe20003f06270 */
[----:B------:R-:W-:Y:S11]  /*2d40*/  CS2R R2, SRZ ;  /* 0x0000000000027805 */ /* 0x000ff6000001ff00 */
[----:B------:R-:W-:Y:S01]  /*2d50*/  @!UPT UIADD3 URZ, URZ, URZ, URZ ;  /* 0x0000003f3f3ff290 */ /* 0x000fe2000fffe03f */
[----:B------:R1:W5:Y:S04]  /*2d60*/  @!P0 LDG.E.64 R2, [R8.64] ;  /* 0x0000000608028981 */ /* 0x000368000c1e1b00 */
[----:B------:R1:W5:Y:S01]  /*2d70*/  @!P0 LDG.E.64 R20, [R4.64] ;  /* 0x0000000604148981 */ /* 0x000362000c1e1b00 */
[----:B------:R-:W-:Y:S11]  /*2d80*/  ISETP.GE.AND P0, PT, R142, c[0x0][0x27c], PT ;  /* 0x00009f008e007a0c */ /* 0x000ff60003f06270 */
[----:B------:R-:W-:Y:S02]  /*2d90*/  @!UPT UIADD3 URZ, URZ, URZ, URZ ;  /* 0x0000003f3f3ff290 */ /* 0x000fe4000fffe03f */
[----:B------:R1:W5:Y:S04]  /*2da0*/  @!P0 LDG.E.64 R6, [R8.64+0x40] ;  /* 0x0000400608068981 */ /* 0x000368000c1e1b00 */
[----:B------:R1:W5:Y:S01]  /*2db0*/  @!P0 LDG.E.64 R26, [R4.64+0x40] ;  /* 0x00004006041a8981 */ /* 0x000362000c1e1b00 */
[----:B------:R-:W-:Y:S11]  /*2dc0*/  ISETP.GE.AND P0, PT, R140, c[0x0][0x27c], PT ;  /* 0x00009f008c007a0c */ /* 0x000ff60003f06270 */
[----:B------:R-:W-:Y:S02]  /*2dd0*/  @!UPT UIADD3 URZ, URZ, URZ, URZ ;  /* 0x0000003f3f3ff290 */ /* 0x000fe4000fffe03f */
[----:B------:R1:W5:Y:S04]  /*2de0*/  @!P0 LDG.E.64 R12, [R8.64+0x80] ;  /* 0x00008006080c8981 */ /* 0x000368000c1e1b00 */
[----:B------:R1:W5:Y:S01]  /*2df0*/  @!P0 LDG.E.64 R28, [R4.64+0x80] ;  /* 0x00008006041c8981 */ /* 0x000362000c1e1b00 */
[----:B------:R-:W-:Y:S11]  /*2e00*/  ISETP.GE.AND P0, PT, R141, c[0x0][0x27c], PT ;  /* 0x00009f008d007a0c */ /* 0x000ff60003f06270 */
[----:B------:R-:W-:Y:S02]  /*2e10*/  @!UPT UIADD3 URZ, URZ, URZ, URZ ;  /* 0x0000003f3f3ff290 */ /* 0x000fe4000fffe03f */
[----:B------:R1:W5:Y:S04]  /*2e20*/  @!P0 LDG.E.64 R16, [R8.64+0xc0] ;  /* 0x0000c00608108981 */ /* 0x000368000c1e1b00 */
[----:B------:R1:W5:Y:S02]  /*2e30*/  @!P0 LDG.E.64 R30, [R4.64+0xc0] ;  /* 0x0000c006041e8981 */ /* 0x000364000c1e1b00 */
.L_x_144:
[----:B------:R-:W-:Y:S05]  /*2e40*/  BSYNC B0 ;  /* 0x0000000000007941 */ /* 0x000fea0003800000 */
.L_x_143:
[----:B------:R-:W-:-:S05]  /*2e50*/  @P1 BRA `(.L_x_145) ;  /* 0x000022b000001947 */ /* 0x000fca0003800000 */
[----:B------:R-:W-:Y:S01]  /*2e60*/  ISETP.GE.AND P0, PT, R132, c[0x0][0x1d4], PT ;  /* 0x0000750084007a0c */ /* 0x000fe20003f06270 */
[----:B-1---5:R-:W-:Y:S01]  /*2e70*/  IMAD.MOV.U32 R8, RZ, RZ, R16 ;  /* 0x000000ffff087224 */ /* 0x022fe200078e0010 */
[----:B------:R-:W-:Y:S01]  /*2e80*/  MOV R0, R13 ;  /* 0x0000000d00007202 */ /* 0x000fe20000000f00 */
[----:B------:R-:W-:Y:S01]  /*2e90*/  IMAD.MOV.U32 R5, RZ, RZ, R17 ;  /* 0x000000ffff057224 */ /* 0x000fe200078e0011 */
[----:B------:R-:W-:Y:S01]  /*2ea0*/  BSSY B0, `(.L_x_146) ;  /* 0x0000048000007945 */ /* 0x000fe20003800000 */
[----:B------:R-:W-:Y:S03]  /*2eb0*/  IMAD.MOV.U32 R4, RZ, RZ, R12 ;  /* 0x000000ffff047224 */ /* 0x000fe600078e000c */
[----:B------:R-:W-:Y:S01]  /*2ec0*/  PRMT R19, R5, 0x5410, R8 ;  /* 0x0000541005137816 */ /* 0x000fe20000000008 */
[----:B------:R-:W-:Y:S01]  /*2ed0*/  IMAD.MOV.U32 R5, RZ, RZ, R31 ;  /* 0x000000ffff057224 */ /* 0x000fe200078e001f */
[----:B------:R-:W-:Y:S01]  /*2ee0*/  PRMT R18, R0, 0x5410, R4 ;  /* 0x0000541000127816 */ /* 0x000fe20000000004 */
[----:B------:R-:W-:Y:S01]  /*2ef0*/  IMAD.MOV.U32 R4, RZ, RZ, R6 ;  /* 0x000000ffff047224 */ /* 0x000fe200078e0006 */
[----:B------:R-:W-:Y:S01]  /*2f00*/  MOV R8, R30 ;  /* 0x0000001e00087202 */ /* 0x000fe20000000f00 */
[----:B------:R-:W-:Y:S03]  /*2f10*/  IMAD.MOV.U32 R0, RZ, RZ, R7 ;  /* 0x000000ffff007224 */ /* 0x000fe600078e0007 */
[----:B------:R-:W-:Y:S01]  /*2f20*/  PRMT R34, R8, 0x5410, R5 ;  /* 0x0000541008227816 */ /* 0x000fe20000000005 */
[----:B------:R-:W-:Y:S01]  /*2f30*/  IMAD.MOV.U32 R8, RZ, RZ, R28 ;  /* 0x000000ffff087224 */ /* 0x000fe200078e001c */
[----:B------:R-:W-:Y:S01]  /*2f40*/  PRMT R15, R0, 0x5410, R4 ;  /* 0x00005410000f7816 */ /* 0x000fe20000000004 */
[----:B------:R-:W-:Y:S01]  /*2f50*/  IMAD.MOV.U32 R4, RZ, RZ, R26 ;  /* 0x000000ffff047224 */ /* 0x000fe200078e001a */
[----:B------:R-:W-:Y:S02]  /*2f60*/  MOV R5, R29 ;  /* 0x0000001d00057202 */ /* 0x000fe40000000f00 */
[----:B------:R-:W-:Y:S02]  /*2f70*/  MOV R0, R27 ;  /* 0x0000001b00007202 */ /* 0x000fe40000000f00 */
[----:B------:R-:W-:Y:S02]  /*2f80*/  PRMT R33, R8, 0x5410, R5 ;  /* 0x0000541008217816 */ /* 0x000fe40000000005 */
[----:B------:R-:W-:Y:S01]  /*2f90*/  PRMT R32, R4, 0x5410, R0 ;  /* 0x0000541004207816 */ /* 0x000fe20000000000 */
[----:B------:R-:W-:-:S05]  /*2fa0*/  @P0 BRA `(.L_x_147) ;  /* 0x0000037000000947 */ /* 0x000fca0003800000 */
[----:B------:R-:W-:Y:S01]  /*2fb0*/  ISETP.GE.AND P0, PT, R138, c[0x0][0x27c], PT ;  /* 0x00009f008a007a0c */ /* 0x000fe20003f06270 */
[----:B------:R-:W1:Y:S01]  /*2fc0*/  LDS.128 R8, [R185+0xc080] ;  /* 0x00c08000b9087984 */ /* 0x000e620000000c00 */
[----:B------:R-:W-:Y:S01]  /*2fd0*/  MOV R4, R2 ;  /* 0x0000000200047202 */ /* 0x000fe20000000f00 */
[----:B------:R-:W-:Y:S02]  /*2fe0*/  IMAD.MOV.U32 R22, RZ, RZ, R20 ;  /* 0x000000ffff167224 */ /* 0x000fe400078e0014 */
[--C-:B------:R-:W-:Y:S08]  /*2ff0*/  IMAD.MOV.U32 R23, RZ, RZ, R21.reuse ;  /* 0x000000ffff177224 */ /* 0x100ff000078e0015 */
[----:B------:R-:W-:Y:S02]  /*3000*/  @!P0 SHF.R.U64 R20, R20, 0x10, R21 ;  /* 0x0000001014148819 */ /* 0x000fe40000001215 */
[--C-:B------:R-:W-:Y:S01]  /*3010*/  @!P0 SHF.R.U64 R5, R2, 0x10, R3.reuse ;  /* 0x0000001002058819 */ /* 0x100fe20000001203 */
[----:B------:R-:W-:Y:S01]  /*3020*/  IMAD.MOV.U32 R2, RZ, RZ, R3 ;  /* 0x000000ffff027224 */ /* 0x000fe200078e0003 */
[----:B------:R-:W-:Y:S02]  /*3030*/  @!P0 SHF.R.U32.HI R14, RZ, 0x10, R21 ;  /* 0x00000010ff0e8819 */ /* 0x000fe40000011615 */
[----:B------:R-:W-:Y:S02]  /*3040*/  @!P0 SHF.R.U32.HI R0, RZ, 0x10, R3 ;  /* 0x00000010ff008819 */ /* 0x000fe40000011603 */
[----:B------:R-:W-:Y:S02]  /*3050*/  @!P0 PRMT R22, R22, 0x5410, R20 ;  /* 0x0000541016168816 */ /* 0x000fe40000000014 */
[----:B------:R-:W-:Y:S02]  /*3060*/  @!P0 PRMT R4, R4, 0x5410, R5 ;  /* 0x0000541004048816 */ /* 0x000fe40000000005 */
[----:B------:R-:W-:Y:S01]  /*3070*/  @!P0 PRMT R24, R23, 0x5410, R14 ;  /* 0x0000541017188816 */ /* 0x000fe2000000000e */
[----:B------:R-:W-:Y:S01]  /*3080*/  @!P0 IMAD.U32 R5, R22, 0x10000, RZ ;  /* 0x0001000016058824 */ /* 0x000fe200078e00ff */
[----:B------:R-:W-:Y:S02]  /*3090*/  @!P0 PRMT R14, R2, 0x5410, R0 ;  /* 0x00005410020e8816 */ /* 0x000fe40000000000 */
[----:B------:R-:W-:Y:S02]  /*30a0*/  @!P0 SHF.L.U32 R3, R4, 0x10, RZ ;  /* 0x0000001004038819 */ /* 0x000fe400000006ff */
[----:B------:R-:W-:Y:S02]  /*30b0*/  @!P0 LOP3.LUT R21, R22, 0xffff0000, RZ, 0xc0, !PT ;  /* 0xffff000016158812 */ /* 0x000fe400078ec0ff */
[----:B------:R-:W-:Y:S01]  /*30c0*/  @!P0 LOP3.LUT R4, R4, 0xffff0000, RZ, 0xc0, !PT ;  /* 0xffff000004048812 */ /* 0x000fe200078ec0ff */
[C---:B-1----:R-:W-:Y:S01]  /*30d0*/  @!P0 IMAD.U32 R20, R8.reuse, 0x10000, RZ ;  /* 0x0001000008148824 */ /* 0x042fe200078e00ff */
[----:B------:R-:W-:Y:S02]  /*30e0*/  @!P0 LOP3.LUT R0, R8, 0xffff0000, RZ, 0xc0, !PT ;  /* 0xffff000008008812 */ /* 0x000fe400078ec0ff */
[C---:B------:R-:W-:Y:S02]  /*30f0*/  @!P0 LOP3.LUT R2, R9.reuse, 0xffff0000, RZ, 0xc0, !PT ;  /* 0xffff000009028812 */ /* 0x040fe400078ec0ff */
[----:B------:R-:W-:Y:S01]  /*3100*/  @!P0 SHF.L.U32 R22, R9, 0x10, RZ ;  /* 0x0000001009168819 */ /* 0x000fe200000006ff */
[C---:B------:R-:W-:Y:S02]  /*3110*/  @!P0 FMUL.FTZ R23, R0.reuse, R5 ;  /* 0x0000000500178220 */ /* 0x040fe40000410000 */
[----:B------:R-:W-:Y:S02]  /*3120*/  @!P0 FMUL.FTZ R0, R0, R3 ;  /* 0x0000000300008220 */ /* 0x000fe40000410000 */
[----:B------:R-:W-:Y:S02]  /*3130*/  @!P0 FMUL.FTZ R25, R2, R21 ;  /* 0x0000001502198220 */ /* 0x000fe40000410000 */
[----:B------:R-:W-:Y:S01]  /*3140*/  @!P0 FFMA.FTZ R40, R20, R3, -R23 ;  /* 0x0000000314288223 */ /* 0x000fe20000010817 */
[C---:B------:R-:W-:Y:S01]  /*3150*/  @!P0 LOP3.LUT R3, R10.reuse, 0xffff0000, RZ, 0xc0, !PT ;  /* 0xffff00000a038812 */ /* 0x040fe200078ec0ff */
[----:B------:R-:W-:Y:S01]  /*3160*/  @!P0 FFMA.FTZ R0, R5, R20, R0 ;  /* 0x0000001405008223 */ /* 0x000fe20000010000 */
[----:B------:R-:W-:Y:S01]  /*3170*/  @!P0 SHF.L.U32 R23, R10, 0x10, RZ ;  /* 0x000000100a178819 */ /* 0x000fe200000006ff */
[C---:B------:R-:W-:Y:S01]  /*3180*/  @!P0 IMAD.U32 R20, R24.reuse, 0x10000, RZ ;  /* 0x0001000018148824 */ /* 0x040fe200078e00ff */
[----:B------:R-:W-:Y:S01]  /*3190*/  @!P0 LOP3.LUT R24, R24, 0xffff0000, RZ, 0xc0, !PT ;  /* 0xffff000018188812 */ /* 0x000fe200078ec0ff */
[C---:B------:R-:W-:Y:S01]  /*31a0*/  @!P0 IMAD.U32 R5, R14.reuse, 0x10000, RZ ;  /* 0x000100000e058824 */ /* 0x040fe200078e00ff */
[----:B------:R-:W-:Y:S01]  /*31b0*/  @!P0 LOP3.LUT R14, R14, 0xffff0000, RZ, 0xc0, !PT ;  /* 0xffff00000e0e8812 */ /* 0x000fe200078ec0ff */
[-C--:B------:R-:W-:Y:S02]  /*31c0*/  @!P0 FMUL.FTZ R2, R2, R4.reuse ;  /* 0x0000000402028220 */ /* 0x080fe40000410000 */
[----:B------:R-:W-:Y:S01]  /*31d0*/  @!P0 FFMA.FTZ R39, R22, R4, -R25 ;  /* 0x0000000416278223 */ /* 0x000fe20000010819 */
[----:B------:R-:W-:Y:S01]  /*31e0*/  @!P0 LOP3.LUT R4, R11, 0xffff0000, RZ, 0xc0, !PT ;  /* 0xffff00000b048812 */ /* 0x000fe200078ec0ff */
[----:B------:R-:W-:Y:S01]  /*31f0*/  @!P0 FMUL.FTZ R35, R3, R20 ;  /* 0x0000001403238220 */ /* 0x000fe20000410000 */
[----:B------:R-:W-:Y:S01]  /*3200*/  @!P0 SHF.L.U32 R25, R11, 0x10, RZ ;  /* 0x000000100b198819 */ /* 0x000fe200000006ff */
[----:B------:R-:W-:Y:S02]  /*3210*/  @!P0 FMUL.FTZ R3, R3, R5 ;  /* 0x0000000503038220 */ /* 0x000fe40000410000 */
[C---:B------:R-:W-:Y:S02]  /*3220*/  @!P0 FMUL.FTZ R38, R4.reuse, R24 ;  /* 0x0000001804268220 */ /* 0x040fe40000410000 */
[----:B------:R-:W-:Y:S02]  /*3230*/  @!P0 FMUL.FTZ R4, R4, R14 ;  /* 0x0000000e04048220 */ /* 0x000fe40000410000 */
[----:B------:R-:W-:Y:S02]  /*3240*/  @!P0 FFMA.FTZ R2, R21, R22, R2 ;  /* 0x0000001615028223 */ /* 0x000fe40000010002 */
[----:B------:R-:W-:Y:S02]  /*3250*/  @!P0 FFMA.FTZ R3, R20, R23, R3 ;  /* 0x0000001714038223 */ /* 0x000fe40000010003 */
[----:B------:R-:W-:Y:S01]  /*3260*/  @!P0 FFMA.FTZ R35, R23, R5, -R35 ;  /* 0x0000000517238223 */ /* 0x000fe20000010823 */
[----:B------:R-:W-:Y:S01]  /*3270*/  @!P0 F2FP.BF16.PACK_AB R5, R0, R40 ;  /* 0x000000280005823e */ /* 0x000fe200000010ff */
[----:B------:R-:W-:Y:S01]  /*3280*/  @!P0 FFMA.FTZ R38, R25, R14, -R38 ;  /* 0x0000000e19268223 */ /* 0x000fe20000010826 */
[----:B------:R-:W-:Y:S01]  /*3290*/  @!P0 F2FP.BF16.PACK_AB R2, R2, R39 ;  /* 0x000000270202823e */ /* 0x000fe200000010ff */
[----:B------:R-:W-:Y:S01]  /*32a0*/  @!P0 FFMA.FTZ R4, R24, R25, R4 ;  /* 0x0000001918048223 */ /* 0x000fe20000010004 */
[----:B------:R-:W-:Y:S01]  /*32b0*/  @!P0 F2FP.BF16.PACK_AB R3, R3, R35 ;  /* 0x000000230303823e */ /* 0x000fe200000010ff */
[----:B------:R-:W-:Y:S01]  /*32c0*/  @!P0 IMAD.MOV.U32 R8, RZ, RZ, R5 ;  /* 0x000000ffff088224 */ /* 0x000fe200078e0005 */
[----:B------:R-:W-:Y:S02]  /*32d0*/  @!P0 MOV R9, R2 ;  /* 0x0000000200098202 */ /* 0x000fe40000000f00 */
[----:B------:R-:W-:Y:S01]  /*32e0*/  @!P0 F2FP.BF16.PACK_AB R0, R4, R38 ;  /* 0x000000260400823e */ /* 0x000fe200000010ff */
[----:B------:R-:W-:Y:S03]  /*32f0*/  @!P0 IMAD.MOV.U32 R10, RZ, RZ, R3 ;  /* 0x000000ffff0a8224 */ /* 0x000fe600078e0003 */
[----:B------:R-:W-:Y:S05]  /*3300*/  @!P0 MOV R11, R0 ;  /* 0x00000000000b8202 */ /* 0x000fea0000000f00 */
[----:B------:R1:W-:Y:S02]  /*3310*/  STG.E.128 [R36.64], R8 ;  /* 0x0000000824007986 */ /* 0x0003e4000c101d06 */
.L_x_147:
[----:B------:R-:W-:Y:S05]  /*3320*/  BSYNC B0 ;  /* 0x0000000000007941 */ /* 0x000fea0003800000 */
.L_x_146:
[----:B------:R-:W-:Y:S01]  /*3330*/  ISETP.GE.AND P0, PT, R134, c[0x0][0x1d4], PT ;  /* 0x0000750086007a0c */ /* 0x000fe20003f06270 */
[----:B------:R-:W-:Y:S01]  /*3340*/  @!UPT UIADD3 URZ, URZ, URZ, URZ ;  /* 0x0000003f3f3ff290 */ /* 0x000fe2000fffe03f */
[----:B------:R-:W-:Y:S11]  /*3350*/  BSSY B0, `(.L_x_148) ;  /* 0x0000036000007945 */ /* 0x000ff60003800000 */
[----:B------:R-:W-:-:S05]  /*3360*/  @P0 BRA `(.L_x_149) ;  /* 0x0000034000000947 */ /* 0x000fca0003800000 */
[----:B------:R-:W-:Y:S01]  /*3370*/  ISETP.GE.AND P0, PT, R142, c[0x0][0x27c], PT ;  /* 0x00009f008e007a0c */ /* 0x000fe20003f06270 */
[----:B-1----:R-:W1:Y:S11]  /*3380*/  LDS.128 R8, [R185+0xd080] ;  /* 0x00d08000b9087984 */ /* 0x002e760000000c00 */
[----:B------:R-:W-:Y:S01]  /*3390*/  @!UPT UIADD3 URZ, URZ, URZ, URZ ;  /* 0x0000003f3f3ff290 */ /* 0x000fe2000fffe03f */
[----:B------:R-:W-:Y:S02]  /*33a0*/  @!P0 SHF.R.U64 R3, R26, 0x10, R27 ;  /* 0x000000101a038819 */ /* 0x000fe4000000121b */
[----:B------:R-:W-:Y:S02]  /*33b0*/  @!P0 SHF.R.U64 R0, R6, 0x10, R7 ;  /* 0x0000001006008819 */ /* 0x000fe40000001207 */
[----:B------:R-:W-:Y:S02]  /*33c0*/  @!P0 SHF.R.U32.HI R5, RZ, 0x10, R27 ;  /* 0x00000010ff058819 */ /* 0x000fe4000001161b */
[----:B------:R-:W-:Y:S02]  /*33d0*/  @!P0 SHF.R.U32.HI R2, RZ, 0x10, R7 ;  /* 0x00000010ff028819 */ /* 0x000fe40000011607 */
[C---:B------:R-:W-:Y:S02]  /*33e0*/  @!P0 PRMT R4, R32.reuse, 0x5410, R3 ;  /* 0x0000541020048816 */ /* 0x040fe40000000003 */
[C---:B------:R-:W-:Y:S02]  /*33f0*/  @!P0 PRMT R0, R15.reuse, 0x5432, R0 ;  /* 0x000054320f008816 */ /* 0x040fe40000000000 */
[----:B------:R-:W-:Y:S01]  /*3400*/  @!P0 PRMT R21, R32, 0x5432, R5 ;  /* 0x0000543220158816 */ /* 0x000fe20000000005 */
[----:B------:R-:W-:Y:S01]  /*3410*/  @!P0 IMAD.U32 R7, R4, 0x10000, RZ ;  /* 0x0001000004078824 */ /* 0x000fe200078e00ff */
[----:B------:R-:W-:Y:S01]  /*3420*/  @!P0 PRMT R5, R15, 0x5410, R2 ;  /* 0x000054100f058816 */ /* 0x000fe20000000002 */
[----:B------:R-:W-:Y:S01]  /*3430*/  @!P0 IMAD.U32 R6, R0, 0x10000, RZ ;  /* 0x0001000000068824 */ /* 0x000fe200078e00ff */
[----:B------:R-:W-:Y:S02]  /*3440*/  @!P0 LOP3.LUT R15, R4, 0xffff0000, RZ, 0xc0, !PT ;  /* 0xffff0000040f8812 */ /* 0x000fe400078ec0ff */
[----:B------:R-:W-:Y:S01]  /*3450*/  @!P0 LOP3.LUT R4, R0, 0xffff0000, RZ, 0xc0, !PT ;  /* 0xffff000000048812 */ /* 0x000fe200078ec0ff */
[C---:B-1----:R-:W-:Y:S01]  /*3460*/  @!P0 IMAD.U32 R20, R9.reuse, 0x10000, RZ ;  /* 0x0001000009148824 */ /* 0x042fe200078e00ff */
[C---:B------:R-:W-:Y:S02]  /*3470*/  @!P0 LOP3.LUT R2, R8.reuse, 0xffff0000, RZ, 0xc0, !PT ;  /* 0xffff000008028812 */ /* 0x040fe400078ec0ff */
[----:B------:R-:W-:Y:S02]  /*3480*/  @!P0 LOP3.LUT R3, R9, 0xffff0000, RZ, 0xc0, !PT ;  /* 0xffff000009038812 */ /* 0x000fe400078ec0ff */
[----:B------:R-:W-:Y:S01]  /*3490*/  @!P0 SHF.L.U32 R14, R8, 0x10, RZ ;  /* 0x00000010080e8819 */ /* 0x000fe200000006ff */
[C---:B------:R-:W-:Y:S02]  /*34a0*/  @!P0 FMUL.FTZ R22, R2.reuse, R7 ;  /* 0x0000000702168220 */ /* 0x040fe40000410000 */
[----:B------:R-:W-:Y:S02]  /*34b0*/  @!P0 FMUL.FTZ R0, R2, R6 ;  /* 0x0000000602008220 */ /* 0x000fe40000410000 */
[C---:B------:R-:W-:Y:S02]  /*34c0*/  @!P0 FMUL.FTZ R23, R3.reuse, R15 ;  /* 0x0000000f03178220 */ /* 0x040fe40000410000 */
[----:B------:R-:W-:Y:S01]  /*34d0*/  @!P0 FMUL.FTZ R2, R3, R4 ;  /* 0x0000000403028220 */ /* 0x000fe20000410000 */
[----:B------:R-:W-:Y:S01]  /*34e0*/  @!P0 LOP3.LUT R3, R10, 0xffff0000, RZ, 0xc0, !PT ;  /* 0xffff00000a038812 */ /* 0x000fe200078ec0ff */
[----:B------:R-:W-:Y:S01]  /*34f0*/  @!P0 FFMA.FTZ R26, R14, R6, -R22 ;  /* 0x000000060e1a8223 */ /* 0x000fe20000010816 */
[----:B------:R-:W-:Y:S01]  /*3500*/  @!P0 SHF.L.U32 R22, R11, 0x10, RZ ;  /* 0x000000100b168819 */ /* 0x000fe200000006ff */
[----:B------:R-:W-:Y:S01]  /*3510*/  @!P0 FFMA.FTZ R0, R7, R14, R0 ;  /* 0x0000000e07008223 */ /* 0x000fe20000010000 */
[----:B------:R-:W-:Y:S01]  /*3520*/  @!P0 SHF.L.U32 R14, R10, 0x10, RZ ;  /* 0x000000100a0e8819 */ /* 0x000fe200000006ff */
[C---:B------:R-:W-:Y:S01]  /*3530*/  @!P0 IMAD.U32 R7, R21.reuse, 0x10000, RZ ;  /* 0x0001000015078824 */ /* 0x040fe200078e00ff */
[----:B------:R-:W-:Y:S01]  /*3540*/  @!P0 LOP3.LUT R21, R21, 0xffff0000, RZ, 0xc0, !PT ;  /* 0xffff000015158812 */ /* 0x000fe200078ec0ff */
[C---:B------:R-:W-:Y:S01]  /*3550*/  @!P0 IMAD.U32 R6, R5.reuse, 0x10000, RZ ;  /* 0x0001000005068824 */ /* 0x040fe200078e00ff */
[----:B------:R-:W-:Y:S01]  /*3560*/  @!P0 LOP3.LUT R5, R5, 0xffff0000, RZ, 0xc0, !PT ;  /* 0xffff000005058812 */ /* 0x000fe200078ec0ff */
[----:B------:R-:W-:Y:S01]  /*3570*/  @!P0 FFMA.FTZ R25, R20, R4, -R23 ;  /* 0x0000000414198223 */ /* 0x000fe20000010817 */
[----:B------:R-:W-:Y:S01]  /*3580*/  @!P0 LOP3.LUT R4, R11, 0xffff0000, RZ, 0xc0, !PT ;  /* 0xffff00000b048812 */ /* 0x000fe200078ec0ff */
[C---:B------:R-:W-:Y:S02]  /*3590*/  @!P0 FMUL.FTZ R23, R3.reuse, R7 ;  /* 0x0000000703178220 */ /* 0x040fe40000410000 */
        /* <DEDUP_REMOVED lines=10> */
[----:B------:R-:W-:Y:S02]  /*3640*/  @!P0 F2FP.BF16.PACK_AB R3, R3, R23 ;  /* 0x000000170303823e */ /* 0x000fe400000010ff */
[----:B------:R-:W-:Y:S01]  /*3650*/  @!P0 MOV R9, R2 ;  /* 0x0000000200098202 */ /* 0x000fe20000000f00 */
[----:B------:R-:W-:Y:S01]  /*3660*/  @!P0 IMAD.MOV.U32 R8, RZ, RZ, R5 ;  /* 0x000000ffff088224 */ /* 0x000fe200078e0005 */
[----:B------:R-:W-:Y:S01]  /*3670*/  @!P0 F2FP.BF16.PACK_AB R0, R4, R24 ;  /* 0x000000180400823e */ /* 0x000fe200000010ff */
[----:B------:R-:W-:Y:S03]  /*3680*/  @!P0 IMAD.MOV.U32 R10, RZ, RZ, R3 ;  /* 0x000000ffff0a8224 */ /* 0x000fe600078e0003 */
[----:B------:R-:W-:Y:S05]  /*3690*/  @!P0 MOV R11, R0 ;  /* 0x00000000000b8202 */ /* 0x000fea0000000f00 */
[----:B------:R1:W-:Y:S02]  /*36a0*/  STG.E.128 [R36.64+0x80], R8 ;  /* 0x0000800824007986 */ /* 0x0003e4000c101d06 */
.L_x_149:
[----:B------:R-:W-:Y:S05]  /*36b0*/  BSYNC B0 ;  /* 0x0000000000007941 */ /* 0x000fea0003800000 */
.L_x_148:
        /* <DEDUP_REMOVED lines=12> */
[----:B------:R-:W-:Y:S02]  /*3780*/  @!P0 PRMT R0, R18, 0x5432, R0 ;  /* 0x0000543212008816 */ /* 0x000fe40000000000 */
        /* <DEDUP_REMOVED lines=28> */
[-C--:B------:R-:W-:Y:S02]  /*3950*/  @!P0 FMUL.FTZ R4, R4, R5.reuse ;  /* 0x0000000504048220 */ /* 0x080fe40000410000 */
        /* <DEDUP_REMOVED lines=14> */
.L_x_151:
[----:B------:R-:W-:Y:S05]  /*3a40*/  BSYNC B0 ;  /* 0x0000000000007941 */ /* 0x000fea0003800000 */
.L_x_150:
[----:B------:R-:W-:Y:S11]  /*3a50*/  ISETP.GE.AND P0, PT, R192, c[0x0][0x1d4], PT ;  /* 0x00007500c0007a0c */ /* 0x000ff60003f06270 */
[----:B------:R-:W-:Y:S02]  /*3a60*/  @!UPT UIADD3 URZ, URZ, URZ, URZ ;  /* 0x0000003f3f3ff290 */ /* 0x000fe4000fffe03f */
        /* <DEDUP_REMOVED lines=52> */
[----:B------:R1:W-:Y:S01]  /*3db0*/  STG.E.128 [R36.64+0x180], R8 ;  /* 0x0001800824007986 */ /* 0x0003e2000c101d06 */
[----:B------:R-:W-:-:S05]  /*3dc0*/  BRA `(.L_x_145) ;  /* 0x0000134000007947 */ /* 0x000fca0003800000 */
.L_x_142:
        /* <DEDUP_REMOVED lines=17> */
[----:B------:R-:W-:Y:S05]  /*3ee0*/  IADD3 R3, P0, R76, R14, RZ ;  /* 0x0000000e4c037210 */ /* 0x000fea0007f1e0ff */
[----:B------:R-:W-:Y:S01]  /*3ef0*/  IMAD.X R12, R23, 0x1, R96, P0 ;  /* 0x00000001170c7824 */ /* 0x000fe200000e0660 */
[C---:B------:R-:W-:Y:S04]  /*3f00*/  LEA R8, P0, R0.reuse, c[0x0][0x270], 0x1 ;  /* 0x00009c0000087a11 */ /* 0x040fe800078008ff */
[----:B------:R-:W-:Y:S02]  /*3f10*/  LEA.HI.X R9, R0, c[0x0][0x274], R2, 0x1, P0 ;  /* 0x00009d0000097a11 */ /* 0x000fe400000f0c02 */
[C---:B------:R-:W-:Y:S04]  /*3f20*/  LEA R2, P0, R3.reuse, c[0x0][0x288], 0x1 ;  /* 0x0000a20003027a11 */ /* 0x040fe800078008ff */
[----:B------:R-:W-:Y:S02]  /*3f30*/  LEA.HI.X R3, R3, c[0x0][0x28c], R12, 0x1, P0 ;  /* 0x0000a30003037a11 */ /* 0x000fe400000f0c0c */
[----:B------:R-:W-:Y:S11]  /*3f40*/  ISETP.GE.AND P0, PT, R132, c[0x0][0x27c], PT ;  /* 0x00009f0084007a0c */ /* 0x000ff60003f06270 */
[----:B------:R-:W-:Y:S02]  /*3f50*/  @!UPT UIADD3 URZ, URZ, URZ, URZ ;  /* 0x0000003f3f3ff290 */ /* 0x000fe4000fffe03f */
[----:B------:R1:W5:Y:S04]  /*3f60*/  @!P0 LDG.E.128 R4, [R8.64] ;  /* 0x0000000608048981 */ /* 0x000368000c1e1d00 */
[----:B------:R1:W5:Y:S01]  /*3f70*/  @!P0 LDG.E.128 R24, [R2.64] ;  /* 0x0000000602188981 */ /* 0x000362000c1e1d00 */
[----:B------:R-:W-:Y:S11]  /*3f80*/  ISETP.GE.AND P0, PT, R134, c[0x0][0x27c], PT ;  /* 0x00009f0086007a0c */ /* 0x000ff60003f06270 */
[----:B------:R-:W-:Y:S02]  /*3f90*/  @!UPT UIADD3 URZ, URZ, URZ, URZ ;  /* 0x0000003f3f3ff290 */ /* 0x000fe4000fffe03f */
[----:B------:R1:W5:Y:S04]  /*3fa0*/  @!P0 LDG.E.128 R16, [R8.64+0x80] ;  /* 0x0000800608108981 */ /* 0x000368000c1e1d00 */
[----:B------:R1:W5:Y:S02]  /*3fb0*/  @!P0 LDG.E.128 R40, [R2.64+0x80] ;  /* 0x0000800602288981 */ /* 0x000364000c1e1d00 */
.L_x_153:
[----:B------:R-:W-:Y:S05]  /*3fc0*/  BSYNC B0 ;  /* 0x0000000000007941 */ /* 0x000fea0003800000 */
.L_x_152:
[----:B------:R-:W-:Y:S04]  /*3fd0*/  IADD3 R58, P0, R128, R10, RZ ;  /* 0x0000000a803a7210 */ /* 0x000fe80007f1e0ff */
[----:B------:R-:W-:Y:S01]  /*3fe0*/  IADD3.X R57, R13, R104, RZ, P0, !PT ;  /* 0x000000680d397210 */ /* 0x000fe200007fe4ff */
        /* <DEDUP_REMOVED lines=17> */
[----:B------:R-:W-:Y:S01]  /*4100*/  LDS.128 R12, [R86+0xc080] ;  /* 0x00c08000560c7984 */ /* 0x000fe20000000c00 */
[C---:B------:R-:W-:Y:S01]  /*4110*/  IADD3 R0, P1, P0, R62.reuse, R58, R84 ;  /* 0x0000003a3e007210 */ /* 0x040fe2000783e054 */
[----:B------:R-:W-:Y:S01]  /*4120*/  IMAD.MOV.U32 R28, RZ, RZ, R24 ;  /* 0x000000ffff1c7224 */ /* 0x000fe200078e0018 */
[----:B------:R-:W-:Y:S01]  /*4130*/  MOV R22, R26 ;  /* 0x0000001a00167202 */ /* 0x000fe20000000f00 */
[----:B------:R-:W-:Y:S01]  /*4140*/  IMAD.MOV.U32 R9, RZ, RZ, R4 ;  /* 0x000000ffff097224 */ /* 0x000fe200078e0004 */
[CC--:B------:R-:W-:Y:S01]  /*4150*/  IADD3.X R3, R61.reuse, R57.reuse, R93, P1, P0 ;  /* 0x000000393d037210 */ /* 0x0c0fe20000fe045d */
[----:B------:R-:W-:Y:S02]  /*4160*/  IMAD.MOV.U32 R30, RZ, RZ, R25 ;  /* 0x000000ffff1e7224 */ /* 0x000fe400078e0019 */
[----:B------:R-:W1:Y:S04]  /*4170*/  LDS.128 R36, [R90+0xc080] ;  /* 0x00c080005a247984 */ /* 0x000e680000000c00 */
[----:B------:R-:W-:Y:S04]  /*4180*/  @!P2 IADD3 R2, P1, P0, R62, R58, R65 ;  /* 0x0000003a3e02a210 */ /* 0x000fe8000783e041 */
[----:B------:R-:W-:Y:S02]  /*4190*/  @!P2 IADD3.X R8, R61, R57, R88, P1, P0 ;  /* 0x000000393d08a210 */ /* 0x000fe40000fe0458 */
[C---:B------:R-:W-:Y:S04]  /*41a0*/  LEA R52, P0, R0.reuse, c[0x0][0x1c8], 0x1 ;  /* 0x0000720000347a11 */ /* 0x040fe800078008ff */
[----:B------:R-:W-:Y:S01]  /*41b0*/  LEA.HI.X R53, R0, c[0x0][0x1cc], R3, 0x1, P0 ;  /* 0x0000730000357a11 */ /* 0x000fe200000f0c03 */
[----:B------:R-:W-:Y:S01]  /*41c0*/  IMAD.MOV.U32 R3, RZ, RZ, R6 ;  /* 0x000000ffff037224 */ /* 0x000fe200078e0006 */
[C---:B------:R-:W-:Y:S04]  /*41d0*/  @!P2 LEA R50, P0, R2.reuse, c[0x0][0x1c8], 0x1 ;  /* 0x000072000232aa11 */ /* 0x040fe800078008ff */
[----:B------:R-:W-:Y:S01]  /*41e0*/  @!P2 LEA.HI.X R51, R2, c[0x0][0x1cc], R8, 0x1, P0 ;  /* 0x000073000233aa11 */ /* 0x000fe200000f0c08 */
[----:B------:R-:W-:Y:S01]  /*41f0*/  IMAD.MOV.U32 R8, RZ, RZ, R5 ;  /* 0x000000ffff087224 */ /* 0x000fe200078e0005 */
[----:B------:R-:W-:Y:S01]  /*4200*/  ISETP.GE.AND P0, PT, R132, c[0x0][0x27c], PT ;  /* 0x00009f0084007a0c */ /* 0x000fe20003f06270 */
[----:B------:R-:W-:Y:S11]  /*4210*/  IMAD.MOV.U32 R2, RZ, RZ, R7 ;  /* 0x000000ffff027224 */ /* 0x000ff600078e0007 */
[----:B------:R-:W-:Y:S01]  /*4220*/  @!UPT UIADD3 URZ, URZ, URZ, URZ ;  /* 0x0000003f3f3ff290 */ /* 0x000fe2000fffe03f */
[----:B------:R-:W-:Y:S02]  /*4230*/  @!P0 SHF.R.U64 R23, R26, 0x10, R27 ;  /* 0x000000101a178819 */ /* 0x000fe4000000121b */
[----:B------:R-:W-:Y:S02]  /*4240*/  @!P0 SHF.R.U32.HI R0, RZ, 0x10, R7 ;  /* 0x00000010ff008819 */ /* 0x000fe40000011607 */
[----:B------:R-:W-:Y:S01]  /*4250*/  @!P0 SHF.R.U64 R29, R24, 0x10, R25 ;  /* 0x00000010181d8819 */ /* 0x000fe20000001219 */
[----:B------:R-:W-:Y:S01]  /*4260*/  IMAD.MOV.U32 R24, RZ, RZ, R27 ;  /* 0x000000ffff187224 */ /* 0x000fe200078e001b */
[----:B-1----:R-:W-:Y:S02]  /*4270*/  @!P0 LOP3.LUT R26, R37, 0xffff0000, RZ, 0xc0, !PT ;  /* 0xffff0000251a8812 */ /* 0x002fe400078ec0ff */
[C---:B------:R-:W-:Y:S02]  /*4280*/  @!P0 SHF.L.U32 R32, R39.reuse, 0x10, RZ ;  /* 0x0000001027208819 */ /* 0x040fe400000006ff */
[----:B------:R-:W-:Y:S02]  /*4290*/  @!P0 LOP3.LUT R34, R39, 0xffff0000, RZ, 0xc0, !PT ;  /* 0xffff000027228812 */ /* 0x000fe400078ec0ff */
[----:B------:R-:W-:Y:S02]  /*42a0*/  @!P0 SHF.R.U64 R10, R4, 0x10, R5 ;  /* 0x00000010040a8819 */ /* 0x000fe40000001205 */
[----:B------:R-:W-:Y:S02]  /*42b0*/  @!P0 SHF.R.U32.HI R25, RZ, 0x10, R25 ;  /* 0x00000010ff198819 */ /* 0x000fe40000011619 */
[----:B------:R-:W-:Y:S02]  /*42c0*/  @!P0 SHF.R.U32.HI R21, RZ, 0x10, R27 ;  /* 0x00000010ff158819 */ /* 0x000fe4000001161b */
[----:B------:R-:W-:Y:S02]  /*42d0*/  @!P0 PRMT R27, R28, 0x5410, R29 ;  /* 0x000054101c1b8816 */ /* 0x000fe4000000001d */
[----:B------:R-:W-:Y:S02]  /*42e0*/  @!P0 SHF.L.U32 R28, R38, 0x10, RZ ;  /* 0x00000010261c8819 */ /* 0x000fe400000006ff */
[----:B------:R-:W-:Y:S02]  /*42f0*/  @!P0 PRMT R25, R30, 0x5410, R25 ;  /* 0x000054101e198816 */ /* 0x000fe40000000019 */
[----:B------:R-:W-:Y:S02]  /*4300*/  @!P0 LOP3.LUT R30, R38, 0xffff0000, RZ, 0xc0, !PT ;  /* 0xffff0000261e8812 */ /* 0x000fe400078ec0ff */
[----:B------:R-:W-:Y:S01]  /*4310*/  @!P0 PRMT R33, R24, 0x5410, R21 ;  /* 0x0000541018218816 */ /* 0x000fe20000000015 */
[----:B------:R-:W-:Y:S01]  /*4320*/  @!P0 IMAD.U32 R24, R37, 0x10000, RZ ;  /* 0x0001000025188824 */ /* 0x000fe200078e00ff */
[----:B------:R-:W-:Y:S01]  /*4330*/  @!P0 PRMT R29, R22, 0x5410, R23 ;  /* 0x00005410161d8816 */ /* 0x000fe20000000017 */
[C---:B------:R-:W-:Y:S01]  /*4340*/  @!P0 IMAD.U32 R23, R25.reuse, 0x10000, RZ ;  /* 0x0001000019178824 */ /* 0x040fe200078e00ff */
[----:B------:R-:W-:Y:S02]  /*4350*/  @!P0 LOP3.LUT R25, R25, 0xffff0000, RZ, 0xc0, !PT ;  /* 0xffff000019198812 */ /* 0x000fe400078ec0ff */
[----:B------:R-:W-:Y:S02]  /*4360*/  @!P0 SHF.R.U32.HI R4, RZ, 0x10, R5 ;  /* 0x00000010ff048819 */ /* 0x000fe40000011605 */
[----:B------:R-:W-:Y:S02]  /*4370*/  @!P0 SHF.R.U64 R5, R6, 0x10, R7 ;  /* 0x0000001006058819 */ /* 0x000fe40000001207 */
[----:B------:R-:W-:Y:S02]  /*4380*/  @!P0 PRMT R7, R9, 0x5410, R10 ;  /* 0x0000541009078816 */ /* 0x000fe4000000000a */
[----:B------:R-:W-:Y:S02]  /*4390*/  @!P0 SHF.L.U32 R9, R36, 0x10, RZ ;  /* 0x0000001024098819 */ /* 0x000fe400000006ff */
[----:B------:R-:W-:Y:S01]  /*43a0*/  @!P0 PRMT R10, R2, 0x5410, R0 ;  /* 0x00005410020a8816 */ /* 0x000fe20000000000 */
[----:B------:R-:W-:Y:S01]  /*43b0*/  @!P0 IMAD.U32 R0, R12, 0x10000, RZ ;  /* 0x000100000c008824 */ /* 0x000fe200078e00ff */
[----:B------:R-:W-:Y:S01]  /*43c0*/  @!P0 PRMT R6, R8, 0x5410, R4 ;  /* 0x0000541008068816 */ /* 0x000fe20000000004 */
[----:B------:R-:W-:Y:S01]  /*43d0*/  @!P0 IMAD.U32 R2, R7, 0x10000, RZ ;  /* 0x0001000007028824 */ /* 0x000fe200078e00ff */
[----:B------:R-:W-:Y:S01]  /*43e0*/  @!P0 PRMT R8, R3, 0x5410, R5 ;  /* 0x0000541003088816 */ /* 0x000fe20000000005 */
[----:B------:R-:W-:Y:S01]  /*43f0*/  @!P0 IMAD.U32 R5, R27, 0x10000, RZ ;  /* 0x000100001b058824 */ /* 0x000fe200078e00ff */
[----:B------:R-:W-:Y:S01]  /*4400*/  @!P0 SHF.L.U32 R3, R13, 0x10, RZ ;  /* 0x000000100d038819 */ /* 0x000fe200000006ff */
[C---:B------:R-:W-:Y:S01]  /*4410*/  @!P0 IMAD.U32 R4, R6.reuse, 0x10000, RZ ;  /* 0x0001000006048824 */ /* 0x040fe200078e00ff */
[----:B------:R-:W-:Y:S01]  /*4420*/  @!P0 LOP3.LUT R6, R6, 0xffff0000, RZ, 0xc0, !PT ;  /* 0xffff000006068812 */ /* 0x000fe200078ec0ff */
[C---:B------:R-:W-:Y:S01]  /*4430*/  @!P0 FMUL.FTZ R21, R0.reuse, R5 ;  /* 0x0000000500158220 */ /* 0x040fe20000410000 */
[----:B------:R-:W-:Y:S01]  /*4440*/  @!P0 LOP3.LUT R7, R7, 0xffff0000, RZ, 0xc0, !PT ;  /* 0xffff000007078812 */ /* 0x000fe200078ec0ff */
[-C--:B------:R-:W-:Y:S02]  /*4450*/  @!P0 FMUL.FTZ R0, R0, R2.reuse ;  /* 0x0000000200008220 */ /* 0x080fe40000410000 */
[----:B------:R-:W-:Y:S02]  /*4460*/  @!P0 FMUL.FTZ R22, R3, R23 ;  /* 0x0000001703168220 */ /* 0x000fe40000410000 */
[----:B------:R-:W-:Y:S01]  /*4470*/  @!P0 FFMA.FTZ R59, R9, R2, -R21 ;  /* 0x00000002093b8223 */ /* 0x000fe20000010815 */
[----:B------:R-:W-:Y:S01]  /*4480*/  @!P0 LOP3.LUT R2, R13, 0xffff0000, RZ, 0xc0, !PT ;  /* 0xffff00000d028812 */ /* 0x000fe200078ec0ff */
[----:B------:R-:W-:Y:S01]  /*4490*/  @!P0 FFMA.FTZ R0, R5, R9, R0 ;  /* 0x0000000905008223 */ /* 0x000fe20000010000 */
[----:B------:R-:W-:Y:S01]  /*44a0*/  @!P0 LOP3.LUT R5, R12, 0xffff0000, RZ, 0xc0, !PT ;  /* 0xffff00000c058812 */ /* 0x000fe200078ec0ff */
[-C--:B------:R-:W-:Y:S01]  /*44b0*/  @!P0 FFMA.FTZ R56, R24, R4.reuse, -R22 ;  /* 0x0000000418388223 */ /* 0x080fe20000010816 */
[----:B------:R-:W-:Y:S01]  /*44c0*/  @!P0 LOP3.LUT R22, R36, 0xffff0000, RZ, 0xc0, !PT ;  /* 0xffff000024168812 */ /* 0x000fe200078ec0ff */
[C---:B------:R-:W-:Y:S01]  /*44d0*/  @!P0 FMUL.FTZ R9, R2.reuse, R25 ;  /* 0x0000001902098220 */ /* 0x040fe20000410000 */
[----:B------:R-:W-:Y:S01]  /*44e0*/  @!P0 LOP3.LUT R21, R27, 0xffff0000, RZ, 0xc0, !PT ;  /* 0xffff00001b158812 */ /* 0x000fe200078ec0ff */
[----:B------:R-:W-:Y:S02]  /*44f0*/  @!P0 FMUL.FTZ R3, R3, R4 ;  /* 0x0000000403038220 */ /* 0x000fe40000410000 */
[-C--:B------:R-:W-:Y:S02]  /*4500*/  @!P0 FMUL.FTZ R4, R2, R6.reuse ;  /* 0x0000000602048220 */ /* 0x080fe40000410000 */
[----:B------:R-:W-:Y:S02]  /*4510*/  @!P0 FMUL.FTZ R27, R5, R21 ;  /* 0x00000015051b8220 */ /* 0x000fe40000410000 */
[----:B------:R-:W-:Y:S01]  /*4520*/  @!P0 FFMA.FTZ R55, R26, R6, -R9 ;  /* 0x000000061a378223 */ /* 0x000fe20000010809 */
[----:B------:R-:W-:Y:S01]  /*4530*/  @!P0 LOP3.LUT R6, R14, 0xffff0000, RZ, 0xc0, !PT ;  /* 0xffff00000e068812 */ /* 0x000fe200078ec0ff */
[-C--:B------:R-:W-:Y:S02]  /*4540*/  @!P0 FFMA.FTZ R54, R22, R7.reuse, -R27 ;  /* 0x0000000716368223 */ /* 0x080fe4000001081b */
[C---:B------:R-:W-:Y:S01]  /*4550*/  @!P0 IMAD.U32 R27, R29.reuse, 0x10000, RZ ;  /* 0x000100001d1b8824 */ /* 0x040fe200078e00ff */
[----:B------:R-:W-:Y:S01]  /*4560*/  @!P0 LOP3.LUT R29, R29, 0xffff0000, RZ, 0xc0, !PT ;  /* 0xffff00001d1d8812 */ /* 0x000fe200078ec0ff */
[----:B------:R-:W-:Y:S02]  /*4570*/  @!P0 FMUL.FTZ R2, R5, R7 ;  /* 0x0000000705028220 */ /* 0x000fe40000410000 */
[----:B------:R-:W-:Y:S02]  /*4580*/  @!P0 IMAD.U32 R5, R14, 0x10000, RZ ;  /* 0x000100000e058824 */ /* 0x000fe400078e00ff */
[C---:B------:R-:W-:Y:S01]  /*4590*/  @!P0 IMAD.U32 R7, R8.reuse, 0x10000, RZ ;  /* 0x0001000008078824 */ /* 0x040fe200078e00ff */
[----:B------:R-:W-:Y:S01]  /*45a0*/  @!P0 LOP3.LUT R8, R8, 0xffff0000, RZ, 0xc0, !PT ;  /* 0xffff000008088812 */ /* 0x000fe200078ec0ff */
[C---:B------:R-:W-:Y:S02]  /*45b0*/  @!P0 FMUL.FTZ R31, R6.reuse, R29 ;  /* 0x0000001d061f8220 */ /* 0x040fe40000410000 */
[----:B------:R-:W-:Y:S02]  /*45c0*/  @!P0 FMUL.FTZ R9, R5, R27 ;  /* 0x0000001b05098220 */ /* 0x000fe40000410000 */
[-C--:B------:R-:W-:Y:S02]  /*45d0*/  @!P0 FMUL.FTZ R6, R6, R8.reuse ;  /* 0x0000000806068220 */ /* 0x080fe40000410000 */
[----:B------:R-:W-:Y:S01]  /*45e0*/  @!P0 FFMA.FTZ R48, R30, R8, -R31 ;  /* 0x000000081e308223 */ /* 0x000fe2000001081f */
[----:B------:R-:W-:Y:S01]  /*45f0*/  @!P0 LOP3.LUT R8, R15, 0xffff0000, RZ, 0xc0, !PT ;  /* 0xffff00000f088812 */ /* 0x000fe200078ec0ff */
[C---:B------:R-:W-:Y:S01]  /*4600*/  @!P0 IMAD.U32 R31, R33.reuse, 0x10000, RZ ;  /* 0x00010000211f8824 */ /* 0x040fe200078e00ff */
[----:B------:R-:W-:Y:S01]  /*4610*/  @!P0 LOP3.LUT R33, R33, 0xffff0000, RZ, 0xc0, !PT ;  /* 0xffff000021218812 */ /* 0x000fe200078ec0ff */
[-C--:B------:R-:W-:Y:S02]  /*4620*/  @!P0 FMUL.FTZ R5, R5, R7.reuse ;  /* 0x0000000705058220 */ /* 0x080fe40000410000 */
[----:B------:R-:W-:Y:S02]  /*4630*/  @!P0 FFMA.FTZ R49, R28, R7, -R9 ;  /* 0x000000071c318223 */ /* 0x000fe40000010809 */
[----:B------:R-:W-:Y:S02]  /*4640*/  @!P0 IMAD.U32 R7, R15, 0x10000, RZ ;  /* 0x000100000f078824 */ /* 0x000fe400078e00ff */
[C---:B------:R-:W-:Y:S01]  /*4650*/  @!P0 IMAD.U32 R9, R10.reuse, 0x10000, RZ ;  /* 0x000100000a098824 */ /* 0x040fe200078e00ff */
[----:B------:R-:W-:Y:S01]  /*4660*/  @!P0 LOP3.LUT R10, R10, 0xffff0000, RZ, 0xc0, !PT ;  /* 0xffff00000a0a8812 */ /* 0x000fe200078ec0ff */
[----:B------:R-:W-:Y:S01]  /*4670*/  @!P0 FFMA.FTZ R2, R21, R22, R2 ;  /* 0x0000001615028223 */ /* 0x000fe20000010002 */
[----:B------:R-:W-:Y:S01]  /*4680*/  @!P0 F2FP.BF16.PACK_AB R21, R48, R49 ;  /* 0x000000313015823e */ /* 0x000fe200000010ff */
[----:B------:R-:W-:Y:S01]  /*4690*/  @!P0 FMUL.FTZ R35, R7, R31 ;  /* 0x0000001f07238220 */ /* 0x000fe20000410000 */
[----:B------:R-:W-:Y:S01]  /*46a0*/  @!P0 F2FP.BF16.PACK_AB R22, R54, R59 ;  /* 0x0000003b3616823e */ /* 0x000fe200000010ff */
[----:B------:R-:W-:Y:S02]  /*46b0*/  @!P0 FMUL.FTZ R47, R8, R33 ;  /* 0x00000021082f8220 */ /* 0x000fe40000410000 */
[----:B------:R-:W-:Y:S01]  /*46c0*/  @!P0 FFMA.FTZ R3, R23, R24, R3 ;  /* 0x0000001817038223 */ /* 0x000fe20000010003 */
[----:B------:R-:W-:Y:S01]  /*46d0*/  @!P0 MOV R36, R22 ;  /* 0x0000001600248202 */ /* 0x000fe20000000f00 */
[----:B------:R-:W-:Y:S02]  /*46e0*/  @!P0 FFMA.FTZ R4, R25, R26, R4 ;  /* 0x0000001a19048223 */ /* 0x000fe40000010004 */
[-C--:B------:R-:W-:Y:S02]  /*46f0*/  @!P0 FMUL.FTZ R7, R7, R9.reuse ;  /* 0x0000000907078220 */ /* 0x080fe40000410000 */
[----:B------:R-:W-:Y:S01]  /*4700*/  @!P0 FFMA.FTZ R9, R32, R9, -R35 ;  /* 0x0000000920098223 */ /* 0x000fe20000010823 */
[----:B------:R-:W-:Y:S01]  /*4710*/  @!P0 F2FP.BF16.PACK_AB R35, R55, R56 ;  /* 0x000000383723823e */ /* 0x000fe200000010ff */
[----:B------:R-:W-:Y:S01]  /*4720*/  @!P0 FFMA.FTZ R47, R34, R10, -R47 ;  /* 0x0000000a222f8223 */ /* 0x000fe2000001082f */
[----:B------:R-:W-:Y:S01]  /*4730*/  @!P0 F2FP.BF16.PACK_AB R3, R4, R3 ;  /* 0x000000030403823e */ /* 0x000fe200000010ff */
[----:B------:R-:W-:Y:S02]  /*4740*/  @!P0 FFMA.FTZ R5, R27, R28, R5 ;  /* 0x0000001c1b058223 */ /* 0x000fe40000010005 */
[----:B------:R-:W-:Y:S01]  /*4750*/  @!P0 FMUL.FTZ R8, R8, R10 ;  /* 0x0000000a08088220 */ /* 0x000fe20000410000 */
[----:B------:R-:W-:Y:S01]  /*4760*/  @!P0 F2FP.BF16.PACK_AB R10, R47, R9 ;  /* 0x000000092f0a823e */ /* 0x000fe200000010ff */
[----:B------:R-:W-:Y:S01]  /*4770*/  @!P0 FFMA.FTZ R6, R29, R30, R6 ;  /* 0x0000001e1d068223 */ /* 0x000fe20000010006 */
[----:B------:R-:W-:Y:S01]  /*4780*/  @!P0 F2FP.BF16.PACK_AB R9, R2, R0 ;  /* 0x000000000209823e */ /* 0x000fe200000010ff */
[----:B------:R-:W-:Y:S01]  /*4790*/  @!P0 FFMA.FTZ R7, R31, R32, R7 ;  /* 0x000000201f078223 */ /* 0x000fe20000010007 */
[----:B------:R-:W-:Y:S01]  /*47a0*/  @!P0 MOV R39, R10 ;  /* 0x0000000a00278202 */ /* 0x000fe20000000f00 */
[----:B------:R-:W-:Y:S01]  /*47b0*/  @!P0 FFMA.FTZ R8, R33, R34, R8 ;  /* 0x0000002221088223 */ /* 0x000fe20000010008 */
[----:B------:R-:W-:Y:S01]  /*47c0*/  @!P0 F2FP.BF16.PACK_AB R2, R6, R5 ;  /* 0x000000050602823e */ /* 0x000fe200000010ff */
[----:B------:R-:W-:Y:S02]  /*47d0*/  @!P0 IMAD.MOV.U32 R37, RZ, RZ, R35 ;  /* 0x000000ffff258224 */ /* 0x000fe400078e0023 */
[----:B------:R-:W-:Y:S01]  /*47e0*/  @!P0 IMAD.MOV.U32 R38, RZ, RZ, R21 ;  /* 0x000000ffff268224 */ /* 0x000fe200078e0015 */
[----:B------:R-:W-:Y:S01]  /*47f0*/  @!P0 F2FP.BF16.PACK_AB R0, R8, R7 ;  /* 0x000000070800823e */ /* 0x000fe200000010ff */
[----:B------:R-:W-:Y:S01]  /*4800*/  @!P0 IMAD.MOV.U32 R12, RZ, RZ, R9 ;  /* 0x000000ffff0c8224 */ /* 0x000fe200078e0009 */
[----:B------:R-:W-:Y:S01]  /*4810*/  @!P0 MOV R14, R2 ;  /* 0x00000002000e8202 */ /* 0x000fe20000000f00 */
[----:B------:R-:W-:Y:S01]  /*4820*/  @!P0 IMAD.MOV.U32 R13, RZ, RZ, R3 ;  /* 0x000000ffff0d8224 */ /* 0x000fe200078e0003 */
[----:B------:R1:W-:Y:S01]  /*4830*/  STG.E.128 [R52.64], R36 ;  /* 0x0000002434007986 */ /* 0x0003e2000c101d06 */
[----:B------:R-:W-:Y:S07]  /*4840*/  @!P0 IMAD.MOV.U32 R15, RZ, RZ, R0 ;  /* 0x000000ffff0f8224 */ /* 0x000fee00078e0000 */
[----:B------:R1:W-:Y:S02]  /*4850*/  @!P2 STG.E.128 [R50.64], R12 ;  /* 0x0000000c3200a986 */ /* 0x0003e4000c101d06 */
.L_x_155:
[----:B------:R-:W-:Y:S05]  /*4860*/  BSYNC B0 ;  /* 0x0000000000007941 */ /* 0x000fea0003800000 */
.L_x_154:
[----:B------:R-:W-:Y:S11]  /*4870*/  ISETP.GE.AND P0, PT, R134, c[0x0][0x1d4], PT ;  /* 0x0000750086007a0c */ /* 0x000ff60003f06270 */
[----:B------:R-:W-:Y:S02]  /*4880*/  @!UPT UIADD3 URZ, URZ, URZ, URZ ;  /* 0x0000003f3f3ff290 */ /* 0x000fe4000fffe03f */
[----:B------:R-:W-:-:S05]  /*4890*/  @P0 BRA `(.L_x_145) ;  /* 0x0000087000000947 */ /* 0x000fca0003800000 */
[----:B------:R-:W-:Y:S01]  /*48a0*/  IADD3 R0, P1, P0, R62, R58, R67 ;  /* 0x0000003a3e007210 */ /* 0x000fe2000783e043 */
[----:B-1----:R-:W-:Y:S03]  /*48b0*/  LDS.128 R12, [R85+0xc080] ;  /* 0x00c08000550c7984 */ /* 0x002fe60000000c00 */
[----:B------:R-:W-:Y:S02]  /*48c0*/  IADD3.X R2, R61, R57, R92, P1, P0 ;  /* 0x000000393d027210 */ /* 0x000fe40000fe045c */
[C---:B------:R-:W-:Y:S03]  /*48d0*/  LEA R48, P0, R0.reuse, c[0x0][0x1c8], 0x1 ;  /* 0x0000720000307a11 */ /* 0x040fe600078008ff */
[----:B------:R-:W1:Y:S01]  /*48e0*/  LDS.128 R32, [R89+0xc080] ;  /* 0x00c0800059207984 */ /* 0x000e620000000c00 */
[----:B------:R-:W-:Y:S02]  /*48f0*/  LEA.HI.X R49, R0, c[0x0][0x1cc], R2, 0x1, P0 ;  /* 0x0000730000317a11 */ /* 0x000fe400000f0c02 */
[----:B------:R-:W-:Y:S11]  /*4900*/  ISETP.GE.AND P0, PT, R134, c[0x0][0x27c], PT ;  /* 0x00009f0086007a0c */ /* 0x000ff60003f06270 */
[----:B------:R-:W-:Y:S02]  /*4910*/  @!UPT UIADD3 URZ, URZ, URZ, URZ ;  /* 0x0000003f3f3ff290 */ /* 0x000fe4000fffe03f */
[--C-:B------:R-:W-:Y:S02]  /*4920*/  @!P0 SHF.R.U32.HI R2, RZ, 0x10, R17.reuse ;  /* 0x00000010ff028819 */ /* 0x100fe40000011611 */
[----:B------:R-:W-:Y:S02]  /*4930*/  @!P0 SHF.R.U64 R3, R16, 0x10, R17 ;  /* 0x0000001010038819 */ /* 0x000fe40000001211 */
[--C-:B------:R-:W-:Y:S02]  /*4940*/  @!P0 SHF.R.U32.HI R5, RZ, 0x10, R41.reuse ;  /* 0x00000010ff058819 */ /* 0x100fe40000011629 */
[----:B------:R-:W-:Y:S02]  /*4950*/  @!P0 SHF.R.U64 R6, R40, 0x10, R41 ;  /* 0x0000001028068819 */ /* 0x000fe40000001229 */
[----:B------:R-:W-:Y:S02]  /*4960*/  @!P0 PRMT R5, R44, 0x5410, R5 ;  /* 0x000054102c058816 */ /* 0x000fe40000000005 */
[----:B------:R-:W-:Y:S02]  /*4970*/  @!P0 SHF.R.U32.HI R9, RZ, 0x10, R43 ;  /* 0x00000010ff098819 */ /* 0x000fe4000001162b */
[--C-:B------:R-:W-:Y:S01]  /*4980*/  @!P0 SHF.R.U64 R4, R18, 0x10, R19.reuse ;  /* 0x0000001012048819 */ /* 0x100fe20000001213 */
[----:B------:R-:W-:Y:S01]  /*4990*/  @!P0 IMAD.U32 R21, R5, 0x10000, RZ ;  /* 0x0001000005158824 */ /* 0x000fe200078e00ff */
[----:B------:R-:W-:Y:S02]  /*49a0*/  @!P0 SHF.R.U32.HI R0, RZ, 0x10, R19 ;  /* 0x00000010ff008819 */ /* 0x000fe40000011613 */
[----:B------:R-:W-:Y:S02]  /*49b0*/  @!P0 SHF.R.U64 R7, R42, 0x10, R43 ;  /* 0x000000102a078819 */ /* 0x000fe4000000122b */
[----:B------:R-:W-:Y:S02]  /*49c0*/  @!P0 PRMT R8, R44, 0x5432, R6 ;  /* 0x000054322c088816 */ /* 0x000fe40000000006 */
[----:B------:R-:W-:Y:S02]  /*49d0*/  @!P0 PRMT R10, R20, 0x5410, R4 ;  /* 0x00005410140a8816 */ /* 0x000fe40000000004 */
[----:B------:R-:W-:Y:S01]  /*49e0*/  @!P0 PRMT R26, R45, 0x5410, R7 ;  /* 0x000054102d1a8816 */ /* 0x000fe20000000007 */
[----:B------:R-:W-:Y:S01]  /*49f0*/  @!P0 IMAD.U32 R16, R8, 0x10000, RZ ;  /* 0x0001000008108824 */ /* 0x000fe200078e00ff */
[C---:B-1----:R-:W-:Y:S01]  /*4a00*/  @!P0 LOP3.LUT R23, R33.reuse, 0xffff0000, RZ, 0xc0, !PT ;  /* 0xffff000021178812 */ /* 0x042fe200078ec0ff */
[----:B------:R-:W-:Y:S01]  /*4a10*/  @!P0 IMAD.U32 R22, R33, 0x10000, RZ ;  /* 0x0001000021168824 */ /* 0x000fe200078e00ff */
[C---:B------:R-:W-:Y:S01]  /*4a20*/  @!P0 SHF.L.U32 R29, R35.reuse, 0x10, RZ ;  /* 0x00000010231d8819 */ /* 0x040fe200000006ff */
[----:B------:R-:W-:Y:S01]  /*4a30*/  @!P0 IMAD.U32 R17, R32, 0x10000, RZ ;  /* 0x0001000020118824 */ /* 0x000fe200078e00ff */
[----:B------:R-:W-:Y:S01]  /*4a40*/  @!P0 LOP3.LUT R31, R35, 0xffff0000, RZ, 0xc0, !PT ;  /* 0xffff0000231f8812 */ /* 0x000fe200078ec0ff */
[----:B------:R-:W-:Y:S01]  /*4a50*/  @!P0 IMAD.U32 R24, R26, 0x10000, RZ ;  /* 0x000100001a188824 */ /* 0x000fe200078e00ff */
[C---:B------:R-:W-:Y:S01]  /*4a60*/  @!P0 PRMT R2, R11.reuse, 0x5410, R2 ;  /* 0x000054100b028816 */ /* 0x040fe20000000002 */
[----:B------:R-:W-:Y:S01]  /*4a70*/  @!P0 IMAD.U32 R25, R34, 0x10000, RZ ;  /* 0x0001000022198824 */ /* 0x000fe200078e00ff */
[----:B------:R-:W-:Y:S01]  /*4a80*/  @!P0 PRMT R6, R11, 0x5432, R3 ;  /* 0x000054320b068816 */ /* 0x000fe20000000003 */
[----:B------:R-:W-:Y:S01]  /*4a90*/  @!P0 IMAD.U32 R3, R13, 0x10000, RZ ;  /* 0x000100000d038824 */ /* 0x000fe200078e00ff */
[----:B------:R-:W-:Y:S01]  /*4aa0*/  @!P0 PRMT R11, R45, 0x5432, R9 ;  /* 0x000054322d0b8816 */ /* 0x000fe20000000009 */
[----:B------:R-:W-:Y:S01]  /*4ab0*/  @!P0 IMAD.U32 R4, R2, 0x10000, RZ ;  /* 0x0001000002048824 */ /* 0x000fe200078e00ff */
[----:B------:R-:W-:Y:S01]  /*4ac0*/  @!P0 PRMT R9, R20, 0x5432, R0 ;  /* 0x0000543214098816 */ /* 0x000fe20000000000 */
[C---:B------:R-:W-:Y:S01]  /*4ad0*/  @!P0 FMUL.FTZ R7, R3.reuse, R21 ;  /* 0x0000001503078220 */ /* 0x040fe20000410000 */
[----:B------:R-:W-:Y:S01]  /*4ae0*/  @!P0 LOP3.LUT R2, R2, 0xffff0000, RZ, 0xc0, !PT ;  /* 0xffff000002028812 */ /* 0x000fe200078ec0ff */
[-C--:B------:R-:W-:Y:S01]  /*4af0*/  @!P0 FMUL.FTZ R3, R3, R4.reuse ;  /* 0x0000000403038220 */ /* 0x080fe20000410000 */
[----:B------:R-:W-:Y:S01]  /*4b00*/  @!P0 LOP3.LUT R30, R11, 0xffff0000, RZ, 0xc0, !PT ;  /* 0xffff00000b1e8812 */ /* 0x000fe200078ec0ff */
[----:B------:R-:W-:Y:S01]  /*4b10*/  @!P0 FFMA.FTZ R45, R22, R4, -R7 ;  /* 0x00000004162d8223 */ /* 0x000fe20000010807 */
[----:B------:R-:W-:Y:S01]  /*4b20*/  @!P0 LOP3.LUT R0, R13, 0xffff0000, RZ, 0xc0, !PT ;  /* 0xffff00000d008812 */ /* 0x000fe200078ec0ff */
[C---:B------:R-:W-:Y:S01]  /*4b30*/  @!P0 IMAD.U32 R7, R6.reuse, 0x10000, RZ ;  /* 0x0001000006078824 */ /* 0x040fe200078e00ff */
[----:B------:R-:W-:Y:S01]  /*4b40*/  @!P0 LOP3.LUT R6, R6, 0xffff0000, RZ, 0xc0, !PT ;  /* 0xffff000006068812 */ /* 0x000fe200078ec0ff */
[----:B------:R-:W-:Y:S01]  /*4b50*/  @!P0 IMAD.U32 R28, R11, 0x10000, RZ ;  /* 0x000100000b1c8824 */ /* 0x000fe200078e00ff */
[----:B------:R-:W-:Y:S01]  /*4b60*/  @!P0 LOP3.LUT R11, R10, 0xffff0000, RZ, 0xc0, !PT ;  /* 0xffff00000a0b8812 */ /* 0x000fe200078ec0ff */
[----:B------:R-:W-:Y:S01]  /*4b70*/  @!P0 FMUL.FTZ R4, R0, R2 ;  /* 0x0000000200048220 */ /* 0x000fe20000410000 */
[----:B------:R-:W-:Y:S02]  /*4b80*/  @!P0 LOP3.LUT R20, R5, 0xffff0000, RZ, 0xc0, !PT ;  /* 0xffff000005148812 */ /* 0x000fe400078ec0ff */
[----:B------:R-:W-:Y:S02]  /*4b90*/  @!P0 SHF.L.U32 R5, R12, 0x10, RZ ;  /* 0x000000100c058819 */ /* 0x000fe400000006ff */
[----:B------:R-:W-:Y:S01]  /*4ba0*/  @!P0 LOP3.LUT R26, R26, 0xffff0000, RZ, 0xc0, !PT ;  /* 0xffff00001a1a8812 */ /* 0x000fe200078ec0ff */
[----:B------:R-:W-:Y:S02]  /*4bb0*/  @!P0 FMUL.FTZ R18, R0, R20 ;  /* 0x0000001400128220 */ /* 0x000fe40000410000 */
[----:B------:R-:W-:Y:S02]  /*4bc0*/  @!P0 FMUL.FTZ R19, R5, R16 ;  /* 0x0000001005138220 */ /* 0x000fe40000410000 */
[----:B------:R-:W-:Y:S01]  /*4bd0*/  @!P0 FFMA.FTZ R44, R23, R2, -R18 ;  /* 0x00000002172c8223 */ /* 0x000fe20000010812 */
[----:B------:R-:W-:Y:S01]  /*4be0*/  @!P0 LOP3.LUT R2, R12, 0xffff0000, RZ, 0xc0, !PT ;  /* 0xffff00000c028812 */ /* 0x000fe200078ec0ff */
[-C--:B------:R-:W-:Y:S01]  /*4bf0*/  @!P0 FMUL.FTZ R0, R5, R7.reuse ;  /* 0x0000000705008220 */ /* 0x080fe20000410000 */
[----:B------:R-:W-:Y:S01]  /*4c00*/  @!P0 SHF.L.U32 R5, R14, 0x10, RZ ;  /* 0x000000100e058819 */ /* 0x000fe200000006ff */
[----:B------:R-:W-:Y:S01]  /*4c10*/  @!P0 FFMA.FTZ R43, R17, R7, -R19 ;  /* 0x00000007112b8223 */ /* 0x000fe20000010813 */
[----:B------:R-:W-:Y:S01]  /*4c20*/  @!P0 LOP3.LUT R19, R32, 0xffff0000, RZ, 0xc0, !PT ;  /* 0xffff000020138812 */ /* 0x000fe200078ec0ff */
[----:B------:R-:W-:Y:S01]  /*4c30*/  @!P0 IMAD.U32 R7, R10, 0x10000, RZ ;  /* 0x000100000a078824 */ /* 0x000fe200078e00ff */
[----:B------:R-:W-:Y:S01]  /*4c40*/  @!P0 LOP3.LUT R18, R8, 0xffff0000, RZ, 0xc0, !PT ;  /* 0xffff000008128812 */ /* 0x000fe200078ec0ff */
[C---:B------:R-:W-:Y:S02]  /*4c50*/  @!P0 FMUL.FTZ R27, R5.reuse, R24 ;  /* 0x00000018051b8220 */ /* 0x040fe40000410000 */
[-C--:B------:R-:W-:Y:S02]  /*4c60*/  @!P0 FMUL.FTZ R5, R5, R7.reuse ;  /* 0x0000000705058220 */ /* 0x080fe40000410000 */
[C---:B------:R-:W-:Y:S02]  /*4c70*/  @!P0 FMUL.FTZ R8, R2.reuse, R18 ;  /* 0x0000001202088220 */ /* 0x040fe40000410000 */
[-C--:B------:R-:W-:Y:S02]  /*4c80*/  @!P0 FMUL.FTZ R2, R2, R6.reuse ;  /* 0x0000000602028220 */ /* 0x080fe40000410000 */
[----:B------:R-:W-:Y:S01]  /*4c90*/  @!P0 FFMA.FTZ R42, R19, R6, -R8 ;  /* 0x00000006132a8223 */ /* 0x000fe20000010808 */
[----:B------:R-:W-:Y:S01]  /*4ca0*/  @!P0 LOP3.LUT R6, R14, 0xffff0000, RZ, 0xc0, !PT ;  /* 0xffff00000e068812 */ /* 0x000fe200078ec0ff */
[----:B------:R-:W-:Y:S01]  /*4cb0*/  @!P0 FFMA.FTZ R41, R25, R7, -R27 ;  /* 0x0000000719298223 */ /* 0x000fe2000001081b */
[----:B------:R-:W-:Y:S01]  /*4cc0*/  @!P0 LOP3.LUT R27, R34, 0xffff0000, RZ, 0xc0, !PT ;  /* 0xffff0000221b8812 */ /* 0x000fe200078ec0ff */
[C---:B------:R-:W-:Y:S01]  /*4cd0*/  @!P0 IMAD.U32 R7, R15.reuse, 0x10000, RZ ;  /* 0x000100000f078824 */ /* 0x040fe200078e00ff */
[----:B------:R-:W-:Y:S01]  /*4ce0*/  @!P0 LOP3.LUT R8, R15, 0xffff0000, RZ, 0xc0, !PT ;  /* 0xffff00000f088812 */ /* 0x000fe200078ec0ff */
[C---:B------:R-:W-:Y:S01]  /*4cf0*/  @!P0 IMAD.U32 R10, R9.reuse, 0x10000, RZ ;  /* 0x00010000090a8824 */ /* 0x040fe200078e00ff */
[----:B------:R-:W-:Y:S01]  /*4d00*/  @!P0 LOP3.LUT R9, R9, 0xffff0000, RZ, 0xc0, !PT ;  /* 0xffff000009098812 */ /* 0x000fe200078ec0ff */
[----:B------:R-:W-:Y:S02]  /*4d10*/  @!P0 FMUL.FTZ R38, R6, R26 ;  /* 0x0000001a06268220 */ /* 0x000fe40000410000 */
[----:B------:R-:W-:Y:S02]  /*4d20*/  @!P0 FFMA.FTZ R0, R16, R17, R0 ;  /* 0x0000001110008223 */ /* 0x000fe40000010000 */
[----:B------:R-:W-:Y:S02]  /*4d30*/  @!P0 FMUL.FTZ R37, R7, R28 ;  /* 0x0000001c07258220 */ /* 0x000fe40000410000 */
[----:B------:R-:W-:Y:S02]  /*4d40*/  @!P0 FMUL.FTZ R36, R8, R30 ;  /* 0x0000001e08248220 */ /* 0x000fe40000410000 */
[----:B------:R-:W-:Y:S02]  /*4d50*/  @!P0 FFMA.FTZ R2, R18, R19, R2 ;  /* 0x0000001312028223 */ /* 0x000fe40000010002 */
[----:B------:R-:W-:Y:S02]  /*4d60*/  @!P0 FFMA.FTZ R38, R27, R11, -R38 ;  /* 0x0000000b1b268223 */ /* 0x000fe40000010826 */
[----:B------:R-:W-:Y:S02]  /*4d70*/  @!P0 FFMA.FTZ R3, R21, R22, R3 ;  /* 0x0000001615038223 */ /* 0x000fe40000010003 */
[----:B------:R-:W-:Y:S01]  /*4d80*/  @!P0 FFMA.FTZ R40, R29, R10, -R37 ;  /* 0x0000000a1d288223 */ /* 0x000fe20000010825 */
[----:B------:R-:W-:Y:S01]  /*4d90*/  @!P0 F2FP.BF16.PACK_AB R37, R44, R45 ;  /* 0x0000002d2c25823e */ /* 0x000fe200000010ff */
[----:B------:R-:W-:Y:S01]  /*4da0*/  @!P0 FFMA.FTZ R39, R31, R9, -R36 ;  /* 0x000000091f278223 */ /* 0x000fe20000010824 */
[----:B------:R-:W-:Y:S01]  /*4db0*/  @!P0 F2FP.BF16.PACK_AB R36, R42, R43 ;  /* 0x0000002b2a24823e */ /* 0x000fe200000010ff */
[----:B------:R-:W-:Y:S02]  /*4dc0*/  @!P0 FMUL.FTZ R6, R6, R11 ;  /* 0x0000000b06068220 */ /* 0x000fe40000410000 */
[----:B------:R-:W-:Y:S01]  /*4dd0*/  @!P0 FFMA.FTZ R4, R20, R23, R4 ;  /* 0x0000001714048223 */ /* 0x000fe20000010004 */
[----:B------:R-:W-:Y:S01]  /*4de0*/  @!P0 MOV R32, R36 ;  /* 0x0000002400208202 */ /* 0x000fe20000000f00 */
[----:B------:R-:W-:Y:S01]  /*4df0*/  @!P0 FMUL.FTZ R7, R7, R10 ;  /* 0x0000000a07078220 */ /* 0x000fe20000410000 */
[----:B------:R-:W-:Y:S01]  /*4e00*/  @!P0 F2FP.BF16.PACK_AB R10, R38, R41 ;  /* 0x00000029260a823e */ /* 0x000fe200000010ff */
[----:B------:R-:W-:Y:S01]  /*4e10*/  @!P0 FFMA.FTZ R5, R24, R25, R5 ;  /* 0x0000001918058223 */ /* 0x000fe20000010005 */
[----:B------:R-:W-:Y:S01]  /*4e20*/  @!P0 F2FP.BF16.PACK_AB R11, R39, R40 ;  /* 0x00000028270b823e */ /* 0x000fe200000010ff */
[----:B------:R-:W-:Y:S01]  /*4e30*/  @!P0 FMUL.FTZ R8, R8, R9 ;  /* 0x0000000908088220 */ /* 0x000fe20000410000 */
[----:B------:R-:W-:Y:S01]  /*4e40*/  @!P0 F2FP.BF16.PACK_AB R9, R2, R0 ;  /* 0x000000000209823e */ /* 0x000fe200000010ff */
[----:B------:R-:W-:Y:S01]  /*4e50*/  @!P0 FFMA.FTZ R6, R26, R27, R6 ;  /* 0x0000001b1a068223 */ /* 0x000fe20000010006 */
[----:B------:R-:W-:Y:S01]  /*4e60*/  @!P0 MOV R35, R11 ;  /* 0x0000000b00238202 */ /* 0x000fe20000000f00 */
[----:B------:R-:W-:Y:S01]  /*4e70*/  @!P0 FFMA.FTZ R7, R28, R29, R7 ;  /* 0x0000001d1c078223 */ /* 0x000fe20000010007 */
[----:B------:R-:W-:Y:S01]  /*4e80*/  @!P0 F2FP.BF16.PACK_AB R3, R4, R3 ;  /* 0x000000030403823e */ /* 0x000fe200000010ff */
[----:B------:R-:W-:Y:S01]  /*4e90*/  @!P0 IMAD.MOV.U32 R33, RZ, RZ, R37 ;  /* 0x000000ffff218224 */ /* 0x000fe200078e0025 */
[----:B------:R-:W-:Y:S01]  /*4ea0*/  @!P0 F2FP.BF16.PACK_AB R2, R6, R5 ;  /* 0x000000050602823e */ /* 0x000fe200000010ff */
[----:B------:R-:W-:Y:S02]  /*4eb0*/  @!P0 IMAD.MOV.U32 R34, RZ, RZ, R10 ;  /* 0x000000ffff228224 */ /* 0x000fe400078e000a */
[----:B------:R-:W-:Y:S01]  /*4ec0*/  @!P0 FFMA.FTZ R8, R30, R31, R8 ;  /* 0x0000001f1e088223 */ /* 0x000fe20000010008 */
[----:B------:R-:W-:Y:S01]  /*4ed0*/  @!P0 MOV R14, R2 ;  /* 0x00000002000e8202 */ /* 0x000fe20000000f00 */
[----:B------:R-:W-:Y:S01]  /*4ee0*/  @!P0 IMAD.MOV.U32 R12, RZ, RZ, R9 ;  /* 0x000000ffff0c8224 */ /* 0x000fe200078e0009 */
[----:B------:R1:W-:Y:S01]  /*4ef0*/  STG.E.128 [R48.64], R32 ;  /* 0x0000002030007986 */ /* 0x0003e2000c101d06 */
[----:B------:R-:W-:Y:S01]  /*4f00*/  @!P0 IMAD.MOV.U32 R13, RZ, RZ, R3 ;  /* 0x000000ffff0d8224 */ /* 0x000fe200078e0003 */
[----:B------:R-:W-:Y:S05]  /*4f10*/  @!P0 F2FP.BF16.PACK_AB R0, R8, R7 ;  /* 0x000000070800823e */ /* 0x000fea00000010ff */
[----:B------:R-:W-:Y:S01]  /*4f20*/  @!P0 IMAD.MOV.U32 R15, RZ, RZ, R0 ;  /* 0x000000ffff0f8224 */ /* 0x000fe200078e0000 */
[----:B------:R-:W-:Y:S11]  /*4f30*/  ISETP.GE.AND P0, PT, R66, c[0x0][0x1d4], PT ;  /* 0x0000750042007a0c */ /* 0x000ff60003f06270 */
[----:B------:R-:W-:Y:S02]  /*4f40*/  @!UPT UIADD3 URZ, URZ, URZ, URZ ;  /* 0x0000003f3f3ff290 */ /* 0x000fe4000fffe03f */
[----:B------:R-:W-:-:S05]  /*4f50*/  @P0 BRA `(.L_x_145) ;  /* 0x000001b000000947 */ /* 0x000fca0003800000 */
[----:B------:R-:W-:Y:S04]  /*4f60*/  IADD3 R0, P1, P0, R62, R58, R66 ;  /* 0x0000003a3e007210 */ /* 0x000fe8000783e042 */
[----:B------:R-:W-:Y:S02]  /*4f70*/  IADD3.X R3, R61, R57, R87, P1, P0 ;  /* 0x000000393d037210 */ /* 0x000fe40000fe0457 */
[C---:B------:R-:W-:Y:S04]  /*4f80*/  LEA R2, P0, R0.reuse, c[0x0][0x1c8], 0x1 ;  /* 0x0000720000027a11 */ /* 0x040fe800078008ff */
[----:B------:R-:W-:Y:S05]  /*4f90*/  LEA.HI.X R3, R0, c[0x0][0x1cc], R3, 0x1, P0 ;  /* 0x0000730000037a11 */ /* 0x000fea00000f0c03 */
[----:B------:R2:W-:Y:S01]  /*4fa0*/  STG.E.128 [R2.64], R12 ;  /* 0x0000000c02007986 */ /* 0x0005e2000c101d06 */
[----:B------:R-:W-:-:S05]  /*4fb0*/  BRA `(.L_x_145) ;  /* 0x0000015000007947 */ /* 0x000fca0003800000 */
.L_x_141:
[----:B------:R-:W-:Y:S05]  /*4fc0*/  IMAD R0, R46, -0x20, R64 ;  /* 0xffffffe02e007824 */ /* 0x000fea00078e0240 */
[----:B------:R-:W-:Y:S04]  /*4fd0*/  IMNMX R0, R0, 0x20, PT ;  /* 0x0000002000007817 */ /* 0x000fe80003800200 */
[----:B------:R-:W-:Y:S11]  /*4fe0*/  ISETP.GE.AND P0, PT, R193, R0, PT ;  /* 0x00000000c100720c */ /* 0x000ff60003f06270 */
[----:B------:R-:W-:Y:S02]  /*4ff0*/  @!UPT UIADD3 URZ, URZ, URZ, URZ ;  /* 0x0000003f3f3ff290 */ /* 0x000fe4000fffe03f */
[----:B------:R-:W-:-:S05]  /*5000*/  @P0 BRA `(.L_x_145) ;  /* 0x0000010000000947 */ /* 0x000fca0003800000 */
[----:B------:R-:W-:Y:S11]  /*5010*/  ISETP.GE.AND P0, PT, R132, c[0x0][0x1d4], PT ;  /* 0x0000750084007a0c */ /* 0x000ff60003f06270 */
[----:B------:R-:W-:Y:S02]  /*5020*/  @!UPT UIADD3 URZ, URZ, URZ, URZ ;  /* 0x0000003f3f3ff290 */ /* 0x000fe4000fffe03f */
[----:B------:R-:W1:Y:S04]  /*5030*/  @!P0 LDS.128 R8, [R185+0xc080] ;  /* 0x00c08000b9088984 */ /* 0x000e680000000c00 */
[----:B-1----:R-:W-:Y:S01]  /*5040*/  @!P0 STG.E.128 [R36.64], R8 ;  /* 0x0000000824008986 */ /* 0x002fe2000c101d06 */
[----:B------:R-:W-:Y:S11]  /*5050*/  ISETP.GE.AND P0, PT, R134, c[0x0][0x1d4], PT ;  /* 0x0000750086007a0c */ /* 0x000ff60003f06270 */
[----:B------:R-:W-:Y:S02]  /*5060*/  @!UPT UIADD3 URZ, URZ, URZ, URZ ;  /* 0x0000003f3f3ff290 */ /* 0x000fe4000fffe03f */
[----:B------:R-:W1:Y:S04]  /*5070*/  @!P0 LDS.128 R4, [R185+0xd080] ;  /* 0x00d08000b9048984 */ /* 0x000e680000000c00 */
[----:B-1----:R-:W-:Y:S01]  /*5080*/  @!P0 STG.E.128 [R36.64+0x80], R4 ;  /* 0x0000800424008986 */ /* 0x002fe2000c101d06 */
[----:B------:R-:W-:Y:S11]  /*5090*/  ISETP.GE.AND P0, PT, R191, c[0x0][0x1d4], PT ;  /* 0x00007500bf007a0c */ /* 0x000ff60003f06270 */
[----:B------:R-:W-:Y:S02]  /*50a0*/  @!UPT UIADD3 URZ, URZ, URZ, URZ ;  /* 0x0000003f3f3ff290 */ /* 0x000fe4000fffe03f */
[----:B------:R-:W1:Y:S04]  /*50b0*/  @!P0 LDS.128 R4, [R185+0xe080] ;  /* 0x00e08000b9048984 */ /* 0x000e680000000c00 */
[----:B-1----:R-:W-:Y:S01]  /*50c0*/  @!P0 STG.E.128 [R36.64+0x100], R4 ;  /* 0x0001000424008986 */ /* 0x002fe2000c101d06 */
[----:B------:R-:W-:Y:S11]  /*50d0*/  ISETP.GE.AND P0, PT, R192, c[0x0][0x1d4], PT ;  /* 0x00007500c0007a0c */ /* 0x000ff60003f06270 */
[----:B------:R-:W-:Y:S02]  /*50e0*/  @!UPT UIADD3 URZ, URZ, URZ, URZ ;  /* 0x0000003f3f3ff290 */ /* 0x000fe4000fffe03f */
[----:B------:R-:W1:Y:S04]  /*50f0*/  @!P0 LDS.128 R4, [R185+0xf080] ;  /* 0x00f08000b9048984 */ /* 0x000e680000000c00 */
[----:B-1----:R1:W-:Y:S02]  /*5100*/  @!P0 STG.E.128 [R36.64+0x180], R4 ;  /* 0x0001800424008986 */ /* 0x0023e4000c101d06 */
.L_x_145:
[----:B------:R-:W-:Y:S05]  /*5110*/  BSYNC B1 ;  /* 0x0000000000017941 */ /* 0x000fea0003800000 */
.L_x_140:
[----:B-1---5:R-:W-:Y:S01]  /*5120*/  IMAD.SHL.U32 R6, R46, 0x20, RZ ;  /* 0x000000202e067824 */ /* 0x022fe200078e00ff */
[----:B------:R-:W-:Y:S03]  /*5130*/  BSSY B0, `(.L_x_156) ;  /* 0x0000036000007945 */ /* 0x000fe60003800000 */
[----:B------:R-:W-:Y:S05]  /*5140*/  IMAD.IADD R0, R102, 0x1, -R6 ;  /* 0x0000000166007824 */ /* 0x000fea00078e0a06 */
[----:B------:R-:W-:Y:S11]  /*5150*/  ISETP.GE.AND P0, PT, R0, 0x1, PT ;  /* 0x000000010000780c */ /* 0x000ff60003f06270 */
[----:B------:R-:W-:Y:S02]  /*5160*/  @!UPT UIADD3 URZ, URZ, URZ, URZ ;  /* 0x0000003f3f3ff290 */ /* 0x000fe4000fffe03f */
[C---:B------:R-:W-:Y:S02]  /*5170*/  @P0 LEA R0, P1, R46.reuse, R103, 0x5 ;  /* 0x000000672e000211 */ /* 0x040fe400078228ff */
[----:B--2---:R-:W-:Y:S02]  /*5180*/  @P0 MOV R3, R98 ;  /* 0x0000006200030202 */ /* 0x004fe40000000f00 */
[----:B------:R-:W-:Y:S05]  /*5190*/  @P0 LEA.HI.X R2, R46, R106, R60, 0x5, P1 ;  /* 0x0000006a2e020211 */ /* 0x000fea00008f2c3c */
[----:B------:R-:W-:Y:S02]  /*51a0*/  @P0 IMAD R4, R2, c[0x0][0x258], RZ ;  /* 0x0000960002040a24 */ /* 0x000fe400078e02ff */
[----:B------:R-:W-:Y:S04]  /*51b0*/  @P0 IMAD.MOV.U32 R2, RZ, RZ, R82 ;  /* 0x000000ffff020224 */ /* 0x000fe800078e0052 */
[C---:B------:R-:W-:Y:S04]  /*51c0*/  @P0 IMAD.WIDE.U32 R2, R0.reuse, c[0x0][0x258], R2 ;  /* 0x0000960000020a25 */ /* 0x040fe800078e0002 */
[----:B------:R-:W-:Y:S01]  /*51d0*/  @P0 IMAD R0, R0, c[0x0][0x25c], R4 ;  /* 0x0000970000000a24 */ /* 0x000fe200078e0204 */
[C---:B------:R-:W-:Y:S03]  /*51e0*/  @P0 LEA R4, P1, R2.reuse, c[0x0][0x250], 0x1 ;  /* 0x0000940002040a11 */ /* 0x040fe600078208ff */
[----:B------:R-:W-:Y:S05]  /*51f0*/  @P0 IMAD.IADD R0, R3, 0x1, R0 ;  /* 0x0000000103000824 */ /* 0x000fea00078e0200 */
[----:B------:R-:W-:Y:S02]  /*5200*/  @P0 LEA.HI.X R5, R2, c[0x0][0x254], R0, 0x1, P1 ;  /* 0x0000950002050a11 */ /* 0x000fe400008f0c00 */
[----:B------:R-:W-:Y:S03]  /*5210*/  IADD3 R0, -R6, R64, RZ ;  /* 0x0000004006007210 */ /* 0x000fe60007ffe1ff */
[----:B------:R-:W-:Y:S01]  /*5220*/  @!PT LDS RZ, [RZ] ;  /* 0x00000000fffff984 */ /* 0x000fe20000000800 */
[----:B------:R-:W-:Y:S01]  /*5230*/  @!PT LDS RZ, [RZ] ;  /* 0x00000000fffff984 */ /* 0x000fe20000000800 */
[----:B------:R-:W-:Y:S01]  /*5240*/  @!PT LDS RZ, [RZ] ;  /* 0x00000000fffff984 */ /* 0x000fe20000000800 */
[----:B------:R1:W-:Y:S01]  /*5250*/  @P0 LDGSTS.E.BYPASS.LTC128B.128 [R185+0x8080], [R4.64], !P6 ;  /* 0x0808000004b90fae */ /* 0x0003e2000f101d46 */
[----:B------:R-:W-:Y:S03]  /*5260*/  IMNMX R0, R0, 0x20, PT ;  /* 0x0000002000007817 */ /* 0x000fe60003800200 */
[----:B------:R1:W-:Y:S04]  /*5270*/  @P0 LDGSTS.E.BYPASS.LTC128B.128 [R185+0x9080], [R4.64+0x80], !P5 ;  /* 0x0908008004b90fae */ /* 0x0003e8000e901d46 */
[----:B------:R1:W-:Y:S04]  /*5280*/  @P0 LDGSTS.E.BYPASS.LTC128B.128 [R185+0xa080], [R4.64+0x100], !P4 ;  /* 0x0a08010004b90fae */ /* 0x0003e8000e101d46 */
[----:B------:R1:W-:Y:S01]  /*5290*/  @P0 LDGSTS.E.BYPASS.LTC128B.128 [R185+0xb080], [R4.64+0x180], !P3 ;  /* 0x0b08018004b90fae */ /* 0x0003e2000d901d46 */
[----:B------:R-:W-:Y:S03]  /*52a0*/  ISETP.GE.AND P0, PT, R193, R0, PT ;  /* 0x00000000c100720c */ /* 0x000fe60003f06270 */
[----:B------:R-:W0:Y:S01]  /*52b0*/  LDGDEPBAR ;  /* 0x00000000000079af */ /* 0x000e220000000000 */
[----:B------:R-:W-:Y:S04]  /*52c0*/  DEPBAR.LE SB0, 0x0 ;  /* 0x000080000000791a */ /* 0x000fe80000000000 */
[----:B------:R-:W-:Y:S06]  /*52d0*/  BAR.SYNC.DEFER_BLOCKING 0x0 ;  /* 0x0000000000007b1d */ /* 0x000fec0000010000 */
[----:B------:R-:W-:-:S05]  /*52e0*/  @P0 BRA `(.L_x_157) ;  /* 0x000001a000000947 */ /* 0x000fca0003800000 */
[C---:B-1----:R-:W-:Y:S01]  /*52f0*/  LEA R0, P0, R46.reuse, R108, 0x5 ;  /* 0x0000006c2e007211 */ /* 0x042fe200078028ff */
[----:B------:R-:W-:Y:S02]  /*5300*/  IMAD.MOV.U32 R4, RZ, RZ, R80 ;  /* 0x000000ffff047224 */ /* 0x000fe400078e0050 */
[----:B------:R-:W-:Y:S01]  /*5310*/  IMAD.MOV.U32 R5, RZ, RZ, R97 ;  /* 0x000000ffff057224 */ /* 0x000fe200078e0061 */
[----:B------:R-:W-:Y:S03]  /*5320*/  LEA.HI.X R2, R46, R107, R60, 0x5, P0 ;  /* 0x0000006b2e027211 */ /* 0x000fe600000f2c3c */
[----:B------:R-:W-:Y:S04]  /*5330*/  IMAD.WIDE.U32 R4, R0, c[0x0][0x208], R4 ;  /* 0x0000820000047a25 */ /* 0x000fe800078e0004 */
[----:B------:R-:W-:Y:S04]  /*5340*/  IMAD R2, R2, c[0x0][0x208], RZ ;  /* 0x0000820002027a24 */ /* 0x000fe800078e02ff */
[----:B------:R-:W-:Y:S01]  /*5350*/  IMAD R0, R0, c[0x0][0x20c], R2 ;  /* 0x0000830000007a24 */ /* 0x000fe200078e0202 */
[C---:B------:R-:W-:Y:S03]  /*5360*/  LEA R2, P0, R4.reuse, c[0x0][0x1f8], 0x1 ;  /* 0x00007e0004027a11 */ /* 0x040fe600078008ff */
[----:B------:R-:W-:Y:S05]  /*5370*/  IMAD.IADD R0, R5, 0x1, R0 ;  /* 0x0000000105007824 */ /* 0x000fea00078e0200 */
[----:B------:R-:W-:Y:S02]  /*5380*/  LEA.HI.X R3, R4, c[0x0][0x1fc], R0, 0x1, P0 ;  /* 0x00007f0004037a11 */ /* 0x000fe400000f0c00 */
        /* <DEDUP_REMOVED lines=16> */
.L_x_157:
[----:B-1----:R-:W-:Y:S05]  /*5490*/  BSYNC B0 ;  /* 0x0000000000007941 */ /* 0x002fea0003800000 */
.L_x_156:
[C---:B------:R-:W-:Y:S02]  /*54a0*/  ISETP.GT.AND P0, PT, R46.reuse, R105, PT ;  /* 0x000000692e00720c */ /* 0x040fe40003f04270 */
[----:B------:R-:W-:Y:S11]  /*54b0*/  IADD3 R46, R46, -0x1, RZ ;  /* 0xffffffff2e2e7810 */ /* 0x000ff60007ffe0ff */
[----:B------:R-:W-:Y:S01]  /*54c0*/  @P0 SHF.R.S32.HI R4, RZ, 0x1f, R46 ;  /* 0x0000001fff040819 */ /* 0x000fe2000001142e */
[----:B------:R-:W-:Y:S01]  /*54d0*/  @P0 IMAD R0, R120, R46, RZ ;  /* 0x0000002e78000224 */ /* 0x000fe200078e02ff */
[----:B------:R-:W-:Y:S01]  /*54e0*/  @P0 MOV R3, R69 ;  /* 0x0000004500030202 */ /* 0x000fe20000000f00 */
[----:B------:R-:W-:Y:S02]  /*54f0*/  @P0 IMAD.MOV.U32 R2, RZ, RZ, R78 ;  /* 0x000000ffff020224 */ /* 0x000fe400078e004e */
[-C--:B------:R-:W-:Y:S02]  /*5500*/  @P0 IMAD R0, R4, R124.reuse, R0 ;  /* 0x0000007c04000224 */ /* 0x080fe400078e0200 */
[----:B------:R-:W-:Y:S04]  /*5510*/  @P0 IMAD.WIDE.U32 R2, R46, R124, R2 ;  /* 0x0000007c2e020225 */ /* 0x000fe800078e0002 */
[----:B------:R-:W-:Y:S01]  /*5520*/  @P0 IMAD.IADD R0, R3, 0x1, R0 ;  /* 0x0000000103000824 */ /* 0x000fe200078e0200 */
[C---:B------:R-:W-:Y:S04]  /*5530*/  @P0 LEA R4, P1, R2.reuse, c[0x0][0x220], 0x1 ;  /* 0x0000880002040a11 */ /* 0x040fe800078208ff */
[----:B------:R-:W-:Y:S05]  /*5540*/  @P0 LEA.HI.X R5, R2, c[0x0][0x224], R0, 0x1, P1 ;  /* 0x0000890002050a11 */ /* 0x000fea00008f0c00 */
[----:B------:R-:W-:Y:S01]  /*5550*/  @!PT LDS RZ, [RZ] ;  /* 0x00000000fffff984 */ /* 0x000fe20000000800 */
[----:B------:R-:W-:Y:S01]  /*5560*/  @!PT LDS RZ, [RZ] ;  /* 0x00000000fffff984 */ /* 0x000fe20000000800 */
[----:B------:R-:W-:Y:S01]  /*5570*/  @!PT LDS RZ, [RZ] ;  /* 0x00000000fffff984 */ /* 0x000fe20000000800 */
[----:B------:R1:W-:Y:S04]  /*5580*/  @P0 LDGSTS.E.BYPASS.LTC128B.128 [R185+0xc080], [R4.64], !P6 ;  /* 0x0c08000004b90fae */ /* 0x0003e8000f101d46 */
[----:B------:R1:W-:Y:S04]  /*5590*/  @P0 LDGSTS.E.BYPASS.LTC128B.128 [R185+0xd080], [R4.64+0x80], !P5 ;  /* 0x0d08008004b90fae */ /* 0x0003e8000e901d46 */
[----:B------:R1:W-:Y:S04]  /*55a0*/  @P0 LDGSTS.E.BYPASS.LTC128B.128 [R185+0xe080], [R4.64+0x100], !P4 ;  /* 0x0e08010004b90fae */ /* 0x0003e8000e101d46 */
[----:B------:R1:W-:Y:S04]  /*55b0*/  @P0 LDGSTS.E.BYPASS.LTC128B.128 [R185+0xf080], [R4.64+0x180], !P3 ;  /* 0x0f08018004b90fae */ /* 0x0003e8000d901d46 */
[----:B------:R-:W0:Y:S01]  /*55c0*/  LDGDEPBAR ;  /* 0x00000000000079af */ /* 0x000e220000000000 */
[----:B------:R-:W-:-:S05]  /*55d0*/  @P0 BRA `(.L_x_158) ;  /* 0xffffd40000000947 */ /* 0x000fca000383ffff */
[----:B------:R-:W-:Y:S01]  /*55e0*/  WARPSYNC 0xffffffff ;  /* 0xffffffff00007948 */ /* 0x000fe20003800000 */
[----:B------:R-:W-:Y:S06]  /*55f0*/  BAR.SYNC.DEFER_BLOCKING 0x0 ;  /* 0x0000000000007b1d */ /* 0x000fec0000010000 */
.L_x_139:
[----:B------:R-:W-:Y:S01]  /*5600*/  ISETP.GE.AND P0, PT, R130, 0x1, PT ;  /* 0x000000018200780c */ /* 0x000fe20003f06270 */
[----:B------:R-:W-:Y:S01]  /*5610*/  BSSY B0, `(.L_x_159) ;  /* 0x0000021000007945 */ /* 0x000fe20003800000 */
[----:B------:R-:W-:Y:S01]  /*5620*/  IMAD.IADD R9, R113, 0x1, R116 ;  /* 0x0000000171097824 */ /* 0x000fe200078e0274 */
[----:B------:R-:W-:-:S10]  /*5630*/  MOV R0, RZ ;  /* 0x000000ff00007202 */ /* 0x000fd40000000f00 */
[----:B------:R-:W-:Y:S05]  /*5640*/  @!P0 BRA `(.L_x_160) ;  /* 0x000001d000008947 */ /* 0x000fea0003800000 */
[----:B------:R-:W-:Y:S02]  /*5650*/  IABS R0, R109 ;  /* 0x0000006d00007213 */ /* 0x000fe40000000000 */
[----:B-1----:R-:W-:-:S03]  /*5660*/  IADD3 R5, R112, -0x1, R109 ;  /* 0xffffffff70057810 */ /* 0x002fc60007ffe06d */
        /* <DEDUP_REMOVED lines=27> */
.L_x_160:
[----:B------:R-:W-:Y:S05]  /*5820*/  BSYNC B0 ;  /* 0x0000000000007941 */ /* 0x000fea0003800000 */
.L_x_159:
[----:B------:R-:W-:Y:S01]  /*5830*/  IMAD R214, R235, R0, RZ ;  /* 0x00000000ebd67224 */ /* 0x000fe200078e02ff */
[----:B------:R-:W-:Y:S01]  /*5840*/  MOV R20, RZ ;  /* 0x000000ff00147202 */ /* 0x000fe20000000f00 */
[----:B------:R-:W-:Y:S01]  /*5850*/  IMAD.MOV.U32 R136, RZ, RZ, RZ ;  /* 0x000000ffff887224 */ /* 0x000fe200078e00ff */
[----:B------:R-:W-:Y:S01]  /*5860*/  CS2R R98, SRZ ;  /* 0x0000000000627805 */ /* 0x000fe2000001ff00 */
[--C-:B------:R-:W-:Y:S01]  /*5870*/  IMAD.IADD R2, R214, 0x1, R0.reuse ;  /* 0x00000001d6027824 */ /* 0x100fe200078e0200 */
[----:B------:R-:W-:Y:S01]  /*5880*/  PRMT R0, RZ, 0x7610, R0 ;  /* 0x00007610ff007816 */ /* 0x000fe20000000000 */
        /* <DEDUP_REMOVED lines=66> */
[----:B------:R-:W-:-:S04]  /*5cb0*/  ISETP.NE.U32.AND P0, PT, RZ, c[0x0][0x340], PT ;  /* 0x0000d000ff007a0c */ /* 0x000fc80003f05070 */
[----:B------:R-:W-:-:S13]  /*5cc0*/  ISETP.NE.AND.EX P0, PT, RZ, c[0x0][0x344], PT, P0 ;  /* 0x0000d100ff007a0c */ /* 0x000fda0003f05300 */
[----:B------:R-:W-:-:S04]  /*5cd0*/  @P0 IMAD.MOV.U32 R2, RZ, RZ, 0x4 ;  /* 0x00000004ff020424 */ /* 0x000fc800078e00ff */
[----:B------:R-:W-:-:S05]  /*5ce0*/  @P0 IMAD.WIDE R2, R209, R2, c[0x0][0x340] ;  /* 0x0000d000d1020625 */ /* 0x000fca00078e0202 */
[----:B------:R2:W3:Y:S01]  /*5cf0*/  @P0 LDG.E R17, [R2.64] ;  /* 0x0000000602110981 */ /* 0x0004e2000c1e1900 */
[----:B------:R-:W-:Y:S01]  /*5d00*/  SHF.R.S32.HI R0, RZ, 0x1f, R115 ;  /* 0x0000001fff007819 */ /* 0x000fe20000011473 */
[----:B-1----:R-:W-:Y:S01]  /*5d10*/  IMAD.MOV.U32 R4, RZ, RZ, c[0x0][0x2c4] ;  /* 0x0000b100ff047624 */ /* 0x002fe200078e00ff */
[----:B------:R-:W-:Y:S01]  /*5d20*/  ISETP.NE.U32.AND P2, PT, RZ, c[0x0][0x348], PT ;  /* 0x0000d200ff007a0c */ /* 0x000fe20003f45070 */
[----:B------:R-:W-:Y:S01]  /*5d30*/  IMAD.MOV.U32 R12, RZ, RZ, R132 ;  /* 0x000000ffff0c7224 */ /* 0x000fe200078e0084 */
[----:B------:R-:W-:Y:S01]  /*5d40*/  ISETP.GE.AND P5, PT, R134, c[0x0][0x1d4], PT ;  /* 0x0000750086007a0c */ /* 0x000fe20003fa6270 */
[----:B------:R-:W-:Y:S01]  /*5d50*/  IMAD R0, R0, c[0x0][0x178], RZ ;  /* 0x00005e0000007a24 */ /* 0x000fe200078e02ff */
[----:B------:R-:W-:Y:S02]  /*5d60*/  ISETP.NE.AND P3, PT, R4, 0x1, PT ;  /* 0x000000010400780c */ /* 0x000fe40003f65270 */
[----:B------:R-:W-:Y:S01]  /*5d70*/  ISETP.NE.AND.EX P2, PT, RZ, c[0x0][0x34c], PT, P2 ;  /* 0x0000d300ff007a0c */ /* 0x000fe20003f45320 */
[----:B------:R-:W-:Y:S01]  /*5d80*/  IMAD R0, R115, c[0x0][0x17c], R0 ;  /* 0x00005f0073007a24 */ /* 0x000fe200078e0200 */
[----:B------:R-:W-:-:S02]  /*5d90*/  SHF.R.S32.HI R6, RZ, 0x1f, R193 ;  /* 0x0000001fff067819 */ /* 0x000fc400000114c1 */
[----:B------:R-:W-:Y:S02]  /*5da0*/  SEL R7, R224, RZ, !P2 ;  /* 0x000000ffe0077207 */ /* 0x000fe40005000000 */
[----:B------:R-:W-:Y:S02]  /*5db0*/  IADD3 R4, P1, R193, R9, RZ ;  /* 0x00000009c1047210 */ /* 0x000fe40007f3e0ff */
[----:B------:R-:W-:Y:S01]  /*5dc0*/  ISETP.GE.AND P4, PT, R132, c[0x0][0x1d4], PT ;  /* 0x0000750084007a0c */ /* 0x000fe20003f86270 */
[----:B------:R-:W-:Y:S01]  /*5dd0*/  IMAD R7, R7, c[0x0][0x1c0], RZ ;  /* 0x0000700007077a24 */ /* 0x000fe200078e02ff */
[----:B------:R-:W-:Y:S02]  /*5de0*/  LOP3.LUT R222, R222, 0xfffffffb, RZ, 0xc0, !PT ;  /* 0xfffffffbdede7812 */ /* 0x000fe400078ec0ff */
[----:B------:R-:W-:Y:S02]  /*5df0*/  LEA.HI.X.SX32 R6, R9, R6, 0x1, P1 ;  /* 0x0000000609067211 */ /* 0x000fe400008f0eff */
[----:B------:R-:W-:Y:S01]  /*5e00*/  @P5 LOP3.LUT R222, R222, 0x4, RZ, 0xfc, !PT ;  /* 0x00000004dede5812 */ /* 0x000fe200078efcff */
[----:B--2---:R-:W-:Y:S01]  /*5e10*/  IMAD.WIDE.U32 R2, R115, c[0x0][0x178], RZ ;  /* 0x00005e0073027a25 */ /* 0x004fe200078e00ff */
[----:B------:R-:W-:-:S02]  /*5e20*/  SEL R11, RZ, 0xffffffff, P5 ;  /* 0xffffffffff0b7807 */ /* 0x000fc40002800000 */
[----:B------:R-:W-:Y:S01]  /*5e30*/  LOP3.LUT R222, R222, 0xfffffff7, RZ, 0xc0, !PT ;  /* 0xfffffff7dede7812 */ /* 0x000fe200078ec0ff */
[----:B------:R-:W-:Y:S01]  /*5e40*/  IMAD.IADD R3, R3, 0x1, R0 ;  /* 0x0000000103037824 */ /* 0x000fe200078e0200 */
[----:B------:R-:W-:Y:S01]  /*5e50*/  LEA R0, R219, R193, 0x5 ;  /* 0x000000c1db007211 */ /* 0x000fe200078e28ff */
[----:B------:R-:W-:Y:S01]  /*5e60*/  IMAD R14, R6, c[0x0][0x208], RZ ;  /* 0x00008200060e7a24 */ /* 0x000fe200078e02ff */
[----:B------:R-:W-:Y:S01]  /*5e70*/  SHF.R.S32.HI R13, RZ, 0x1f, R132 ;  /* 0x0000001fff0d7819 */ /* 0x000fe20000011484 */
[----:B------:R-:W-:Y:S01]  /*5e80*/  IMAD.WIDE.U32 R2, R220, c[0x0][0x1b8], R2 ;  /* 0x00006e00dc027a25 */ /* 0x000fe200078e0002 */
[----:B------:R-:W-:Y:S02]  /*5e90*/  SHF.L.U32 R19, R11, 0x1, RZ ;  /* 0x000000010b137819 */ /* 0x000fe400000006ff */
[----:B------:R-:W-:Y:S01]  /*5ea0*/  @P4 LOP3.LUT R222, R222, 0x8, RZ, 0xfc, !PT ;  /* 0x00000008dede4812 */ /* 0x000fe200078efcff */
[----:B------:R-:W-:Y:S01]  /*5eb0*/  IMAD R10, R213, 0x80, R0 ;  /* 0x00000080d50a7824 */ /* 0x000fe200078e0200 */
[----:B------:R-:W-:Y:S01]  /*5ec0*/  ISETP.GE.AND P1, PT, R192, c[0x0][0x1d4], PT ;  /* 0x00007500c0007a0c */ /* 0x000fe20003f26270 */
[----:B------:R-:W-:Y:S01]  /*5ed0*/  IMAD R3, R220, c[0x0][0x1bc], R3 ;  /* 0x00006f00dc037a24 */ /* 0x000fe200078e0203 */
[----:B------:R-:W-:Y:S01]  /*5ee0*/  LOP3.LUT R222, R222, 0xfffffffd, RZ, 0xc0, !PT ;  /* 0xfffffffddede7812 */ /* 0x000fe200078ec0ff */
[----:B------:R-:W-:Y:S01]  /*5ef0*/  @P3 IMAD.HI.U32 R5, R10, c[0x0][0x2c8], RZ ;  /* 0x0000b2000a053a27 */ /* 0x000fe200078e00ff */
[----:B------:R-:W-:-:S02]  /*5f00*/  SEL R15, RZ, 0x1, P4 ;  /* 0x00000001ff0f7807 */ /* 0x000fc40002000000 */
[----:B------:R-:W-:Y:S01]  /*5f10*/  ISETP.GE.AND P5, PT, R132, c[0x0][0x198], PT ;  /* 0x0000660084007a0c */ /* 0x000fe20003fa6270 */
[----:B------:R-:W-:Y:S01]  /*5f20*/  IMAD.MOV.U32 R0, RZ, RZ, R10 ;  /* 0x000000ffff007224 */ /* 0x000fe200078e000a */
[----:B------:R-:W-:Y:S01]  /*5f30*/  @P3 SHF.R.U32.HI R0, RZ, c[0x0][0x2cc], R5 ;  /* 0x0000b300ff003a19 */ /* 0x000fe20000011605 */
[----:B------:R-:W-:Y:S01]  /*5f40*/  IMAD.WIDE.U32 R8, R4, c[0x0][0x208], R12 ;  /* 0x0000820004087a25 */ /* 0x000fe200078e000c */
[----:B------:R-:W-:Y:S02]  /*5f50*/  SEL R5, R209, RZ, !P2 ;  /* 0x000000ffd1057207 */ /* 0x000fe40005000000 */
[----:B------:R-:W-:Y:S02]  /*5f60*/  ISETP.GE.AND P2, PT, R191, c[0x0][0x1d4], PT ;  /* 0x00007500bf007a0c */ /* 0x000fe40003f46270 */
[----:B------:R-:W-:Y:S01]  /*5f70*/  SHF.R.S32.HI R11, RZ, 0x1f, R0 ;  /* 0x0000001fff0b7819 */ /* 0x000fe20000011400 */
[----:B------:R-:W-:Y:S01]  /*5f80*/  IMAD R16, R5, c[0x0][0x1c4], R7 ;  /* 0x0000710005107a24 */ /* 0x000fe200078e0207 */
[----:B------:R-:W-:Y:S01]  /*5f90*/  LOP3.LUT R15, R19, 0x2, R15, 0xe2, !PT ;  /* 0x00000002130f7812 */ /* 0x000fe200078ee20f */
[----:B------:R-:W-:Y:S01]  /*5fa0*/  IMAD.WIDE.U32 R2, R5, c[0x0][0x1c0], R2 ;  /* 0x0000700005027a25 */ /* 0x000fe200078e0002 */
[----:B------:R-:W-:-:S02]  /*5fb0*/  ISETP.GE.AND P4, PT, R134, c[0x0][0x198], PT ;  /* 0x0000660086007a0c */ /* 0x000fc40003f86270 */
[----:B------:R-:W-:Y:S01]  /*5fc0*/  ISETP.GE.AND P3, PT, R191, c[0x0][0x198], PT ;  /* 0x00006600bf007a0c */ /* 0x000fe20003f66270 */
[----:B------:R-:W-:Y:S01]  /*5fd0*/  IMAD R5, R6, c[0x0][0x1e0], RZ ;  /* 0x0000780006057a24 */ /* 0x000fe200078e02ff */
[----:B------:R-:W-:Y:S01]  /*5fe0*/  IADD3 R61, R223, -0x1, RZ ;  /* 0xffffffffdf3d7810 */ /* 0x000fe20007ffe0ff */
[----:B------:R-:W-:Y:S02]  /*5ff0*/  IMAD.IADD R3, R3, 0x1, R16 ;  /* 0x0000000103037824 */ /* 0x000fe400078e0210 */
[----:B------:R-:W-:Y:S01]  /*6000*/  IMAD R18, R4, c[0x0][0x1e4], R5 ;  /* 0x0000790004127a24 */ /* 0x000fe200078e0205 */
[----:B------:R-:W-:Y:S01]  /*6010*/  @P2 LOP3.LUT R222, R222, 0x2, RZ, 0xfc, !PT ;  /* 0x00000002dede2812 */ /* 0x000fe200078efcff */
[----:B------:R-:W-:Y:S02]  /*6020*/  IMAD.MOV R5, RZ, RZ, -R0 ;  /* 0x000000ffff057224 */ /* 0x000fe400078e0a00 */
[----:B------:R-:W-:Y:S01]  /*6030*/  IMAD.WIDE.U32 R6, R4, c[0x0][0x1e0], R12 ;  /* 0x0000780004067a25 */ /* 0x000fe200078e000c */
[----:B------:R-:W-:-:S03]  /*6040*/  LOP3.LUT R222, R222, 0xfffffffe, RZ, 0xc0, !PT ;  /* 0xfffffffedede7812 */ /* 0x000fc600078ec0ff */
[----:B------:R-:W-:Y:S01]  /*6050*/  IMAD R16, R4, c[0x0][0x20c], R14 ;  /* 0x0000830004107a24 */ /* 0x000fe200078e020e */
[----:B------:R-:W-:Y:S01]  /*6060*/  IADD3 R7, R7, R18, RZ ;  /* 0x0000001207077210 */ /* 0x000fe20007ffe0ff */
[----:B------:R-:W-:Y:S01]  /*6070*/  IMAD R10, R5, c[0x0][0x2c4], R10 ;  /* 0x0000b100050a7a24 */ /* 0x000fe200078e020a */
[----:B------:R-:W-:Y:S01]  /*6080*/  @P1 LOP3.LUT R222, R222, 0x1, RZ, 0xfc, !PT ;  /* 0x00000001dede1812 */ /* 0x000fe200078efcff */
[----:B------:R-:W-:Y:S01]  /*6090*/  IMAD R4, R11, c[0x0][0x1b0], RZ ;  /* 0x00006c000b047a24 */ /* 0x000fe200078e02ff */
[----:B------:R-:W-:Y:S01]  /*60a0*/  SEL R11, RZ, 0x4, P2 ;  /* 0x00000004ff0b7807 */ /* 0x000fe20001000000 */
[----:B------:R-:W-:Y:S01]  /*60b0*/  IMAD.WIDE.U32 R2, R0, c[0x0][0x1b0], R2 ;  /* 0x00006c0000027a25 */ /* 0x000fe200078e0002 */
[----:B------:R-:W-:-:S03]  /*60c0*/  ISETP.GE.AND P2, PT, R192, c[0x0][0x198], PT ;  /* 0x00006600c0007a0c */ /* 0x000fc60003f46270 */
[----:B------:R-:W-:Y:S01]  /*60d0*/  IMAD R14, R0, c[0x0][0x1b4], R4 ;  /* 0x00006d00000e7a24 */ /* 0x000fe200078e0204 */
[----:B------:R-:W-:Y:S01]  /*60e0*/  SHF.R.S32.HI R0, RZ, 0x1f, R10 ;  /* 0x0000001fff007819 */ /* 0x000fe2000001140a */
[----:B------:R-:W-:Y:S01]  /*60f0*/  IMAD.IADD R5, R9, 0x1, R16 ;  /* 0x0000000109057824 */ /* 0x000fe200078e0210 */
[----:B------:R-:W-:Y:S01]  /*6100*/  SEL R4, RZ, 0x8, P1 ;  /* 0x00000008ff047807 */ /* 0x000fe20000800000 */
[----:B------:R-:W-:Y:S01]  /*6110*/  IMAD.IADD R3, R3, 0x1, R14 ;  /* 0x0000000103037824 */ /* 0x000fe200078e020e */
[----:B------:R-:W-:Y:S01]  /*6120*/  ISETP.NE.U32.AND P1, PT, RZ, c[0x0][0x350], PT ;  /* 0x0000d400ff007a0c */ /* 0x000fe20003f25070 */
[----:B------:R-:W-:Y:S01]  /*6130*/  IMAD R0, R0, c[0x0][0x1a8], RZ ;  /* 0x00006a0000007a24 */ /* 0x000fe200078e02ff */
[----:B------:R-:W-:Y:S01]  /*6140*/  LOP3.LUT R55, R4, R15, R11, 0xfe, !PT ;  /* 0x0000000f04377212 */ /* 0x000fe200078efe0b */
[----:B------:R-:W-:Y:S01]  /*6150*/  IMAD.WIDE.U32 R6, R220, c[0x0][0x1e8], R6 ;  /* 0x00007a00dc067a25 */ /* 0x000fe200078e0006 */
[----:B------:R-:W-:Y:S02]  /*6160*/  MOV R4, R8 ;  /* 0x0000000800047202 */ /* 0x000fe40000000f00 */
[----:B------:R-:W-:Y:S01]  /*6170*/  ISETP.NE.AND.EX P1, PT, RZ, c[0x0][0x354], PT, P1 ;  /* 0x0000d500ff007a0c */ /* 0x000fe20003f25310 */
[----:B------:R-:W-:-:S02]  /*6180*/  IMAD R11, R10, c[0x0][0x1ac], R0 ;  /* 0x00006b000a0b7a24 */ /* 0x000fc400078e0200 */
[----:B------:R-:W-:-:S04]  /*6190*/  IMAD.WIDE.U32 R8, R10, c[0x0][0x1a8], R2 ;  /* 0x00006a000a087a25 */ /* 0x000fc800078e0002 */
[----:B------:R-:W-:Y:S01]  /*61a0*/  IMAD.WIDE.U32 R2, R220, c[0x0][0x210], R4 ;  /* 0x00008400dc027a25 */ /* 0x000fe200078e0004 */
[----:B------:R-:W-:-:S03]  /*61b0*/  IADD3 R9, R9, R11, RZ ;  /* 0x0000000b09097210 */ /* 0x000fc60007ffe0ff */
[C---:B------:R-:W-:Y:S02]  /*61c0*/  IMAD R5, R220.reuse, c[0x0][0x1ec], R7 ;  /* 0x00007b00dc057a24 */ /* 0x040fe400078e0207 */
[----:B------:R-:W-:Y:S02]  /*61d0*/  IMAD R3, R220, c[0x0][0x214], R3 ;  /* 0x00008500dc037a24 */ /* 0x000fe400078e0203 */
[----:B------:R-:W-:Y:S02]  /*61e0*/  IMAD.MOV.U32 R4, RZ, RZ, R6 ;  /* 0x000000ffff047224 */ /* 0x000fe400078e0006 */
[----:B------:R-:W-:Y:S01]  /*61f0*/  IMAD R15, R213, 0x80, R193 ;  /* 0x00000080d50f7824 */ /* 0x000fe200078e02c1 */
[----:B---3--:R-:W-:Y:S01]  /*6200*/  @P0 SHF.R.S32.HI R0, RZ, 0x1f, R17 ;  /* 0x0000001fff000819 */ /* 0x008fe20000011411 */
[----:B------:R-:W-:Y:S02]  /*6210*/  @!P0 IMAD.MOV.U32 R0, RZ, RZ, R224 ;  /* 0x000000ffff008224 */ /* 0x000fe400078e00e0 */
[----:B------:R-:W-:Y:S01]  /*6220*/  @!P0 IMAD.MOV.U32 R17, RZ, RZ, R209 ;  /* 0x000000ffff118224 */ /* 0x000fe200078e00d1 */
[----:B------:R-:W-:-:S02]  /*6230*/  LEA R21, P0, R8, c[0x0][0x160], 0x1 ;  /* 0x0000580008157a11 */ /* 0x000fc400078008ff */
[----:B------:R-:W-:Y:S02]  /*6240*/  SEL R7, R0, RZ, !P1 ;  /* 0x000000ff00077207 */ /* 0x000fe40004800000 */
[----:B------:R-:W-:Y:S02]  /*6250*/  SEL R0, R17, RZ, !P1 ;  /* 0x000000ff11007207 */ /* 0x000fe40004800000 */
[----:B------:R-:W-:Y:S01]  /*6260*/  LEA.HI.X R19, R8, c[0x0][0x164], R9, 0x1, P0 ;  /* 0x0000590008137a11 */ /* 0x000fe200000f0c09 */
[C---:B------:R-:W-:Y:S02]  /*6270*/  IMAD R6, R7.reuse, c[0x0][0x1f0], RZ ;  /* 0x00007c0007067a24 */ /* 0x040fe400078e02ff */
[----:B------:R-:W-:Y:S02]  /*6280*/  IMAD R7, R7, c[0x0][0x218], RZ ;  /* 0x0000860007077a24 */ /* 0x000fe400078e02ff */
[----:B------:R-:W-:-:S04]  /*6290*/  IMAD.WIDE.U32 R216, R0, c[0x0][0x218], R2 ;  /* 0x0000860000d87a25 */ /* 0x000fc800078e0002 */
[----:B------:R-:W-:-:S04]  /*62a0*/  IMAD.WIDE.U32 R210, R0, c[0x0][0x1f0], R4 ;  /* 0x00007c0000d27a25 */ /* 0x000fc800078e0004 */
[C---:B------:R-:W-:Y:S02]  /*62b0*/  IMAD R2, R0.reuse, c[0x0][0x1f4], R6 ;  /* 0x00007d0000027a24 */ /* 0x040fe400078e0206 */
[----:B------:R-:W-:-:S03]  /*62c0*/  IMAD R0, R0, c[0x0][0x21c], R7 ;  /* 0x0000870000007a24 */ /* 0x000fc600078e0207 */
[----:B------:R-:W-:Y:S01]  /*62d0*/  IADD3 R218, R211, R2, RZ ;  /* 0x00000002d3da7210 */ /* 0x000fe20007ffe0ff */
[----:B------:R-:W-:Y:S01]  /*62e0*/  IMAD.IADD R221, R217, 0x1, R0 ;  /* 0x00000001d9dd7824 */ /* 0x000fe200078e0200 */
[----:B------:R-:W-:Y:S05]  /*62f0*/  BRA.DIV ~URZ, `(.L_x_162) ;  /* 0x0000fe627f007947 */ /* 0x000fea000b800000 */
[----:B------:R1:W2:Y:S02]  /*6300*/  SHFL.IDX PT, R4, R19, RZ, 0x181f ;  /* 0x00181fff13047589 */ /* 0x0002a400000e0000 */
.L_x_293:
[----:B------:R-:W-:Y:S05]  /*6310*/  BRA.DIV ~URZ, `(.L_x_163) ;  /* 0x0000feb27f007947 */ /* 0x000fea000b800000 */
[----:B------:R3:W4:Y:S02]  /*6320*/  SHFL.IDX PT, R0, R21, RZ, 0x181f ;  /* 0x00181fff15007589 */ /* 0x00072400000e0000 */
.L_x_294:
[----:B------:R-:W-:Y:S01]  /*6330*/  IMAD R38, R126, c[0x0][0x2c4], RZ ;  /* 0x0000b1007e267a24 */ /* 0x000fe200078e02ff */
[----:B------:R-:W-:Y:S01]  /*6340*/  SHF.R.S32.HI R51, RZ, 0x1f, R134 ;  /* 0x0000001fff337819 */ /* 0x000fe20000011486 */
[----:B------:R-:W-:Y:S01]  /*6350*/  BSSY B0, `(.L_x_164) ;  /* 0x0000017000007945 */ /* 0x000fe20003800000 */
[----:B------:R-:W-:Y:S02]  /*6360*/  SHF.R.S32.HI R20, RZ, 0x1f, R192 ;  /* 0x0000001fff147819 */ /* 0x000fe400000114c0 */
[----:B------:R-:W-:Y:S02]  /*6370*/  ISETP.GE.AND P6, PT, R15, R38, PT ;  /* 0x000000260f00720c */ /* 0x000fe40003fc6270 */
[----:B------:R-:W-:Y:S02]  /*6380*/  LEA.HI R50, R51, R134, RZ, 0x3 ;  /* 0x0000008633327211 */ /* 0x000fe400078f18ff */
[----:B------:R-:W-:-:S02]  /*6390*/  SHF.R.S32.HI R18, RZ, 0x1f, R191 ;  /* 0x0000001fff127819 */ /* 0x000fc400000114bf */
[----:B------:R-:W-:-:S04]  /*63a0*/  LOP3.LUT R14, R50, 0xfffffff8, RZ, 0xc0, !PT ;  /* 0xfffffff8320e7812 */ /* 0x000fc800078ec0ff */
[----:B------:R-:W-:-:S03]  /*63b0*/  SHF.R.S32.HI R25, RZ, 0x1f, R14 ;  /* 0x0000001fff197819 */ /* 0x000fc6000001140e */
[----:B------:R-:W-:Y:S05]  /*63c0*/  @P6 BRA `(.L_x_165) ;  /* 0x000000f000006947 */ /* 0x000fea0003800000 */
[----:B----4-:R-:W-:-:S04]  /*63d0*/  LEA R10, P0, R132, R0, 0x1 ;  /* 0x00000000840a7211 */ /* 0x010fc800078008ff */
[----:B--2---:R-:W-:Y:S02]  /*63e0*/  LEA.HI.X R11, R132, R4, R13, 0x1, P0 ;  /* 0x00000004840b7211 */ /* 0x004fe400000f0c0d */
[----:B------:R-:W-:-:S03]  /*63f0*/  LEA R8, P0, R14, R0, 0x1 ;  /* 0x000000000e087211 */ /* 0x000fc600078008ff */
[----:B------:R-:W-:Y:S01]  /*6400*/  @!PT LDS RZ, [RZ] ;  /* 0x00000000fffff984 */ /* 0x000fe20000000800 */
[----:B------:R-:W-:Y:S01]  /*6410*/  @!PT LDS RZ, [RZ] ;  /* 0x00000000fffff984 */ /* 0x000fe20000000800 */
[----:B------:R-:W-:Y:S01]  /*6420*/  @!PT LDS RZ, [RZ] ;  /* 0x00000000fffff984 */ /* 0x000fe20000000800 */
[----:B------:R2:W-:Y:S01]  /*6430*/  LDGSTS.E.BYPASS.LTC128B.128 [R185+0x10080], [R10.64], !P5 ;  /* 0x100800000ab97fae */ /* 0x0005e2000e901d46 */
[----:B------:R-:W-:Y:S02]  /*6440*/  LEA.HI.X R9, R14, R4, R25, 0x1, P0 ;  /* 0x000000040e097211 */ /* 0x000fe400000f0c19 */
[----:B------:R-:W-:-:S03]  /*6450*/  LEA R6, P0, R191, R0, 0x1 ;  /* 0x00000000bf067211 */ /* 0x000fc600078008ff */
[----:B------:R2:W-:Y:S01]  /*6460*/  LDGSTS.E.BYPASS.LTC128B.128 [R185+0x14080], [R8.64], !P4 ;  /* 0x1408000008b97fae */ /* 0x0005e2000e101d46 */
[----:B------:R-:W-:Y:S02]  /*6470*/  LEA.HI.X R7, R191, R4, R18, 0x1, P0 ;  /* 0x00000004bf077211 */ /* 0x000fe400000f0c12 */
[----:B------:R-:W-:-:S03]  /*6480*/  LEA R2, P0, R192, R0, 0x1 ;  /* 0x00000000c0027211 */ /* 0x000fc600078008ff */
[----:B------:R2:W-:Y:S01]  /*6490*/  LDGSTS.E.BYPASS.LTC128B.128 [R185+0x18080], [R6.64], !P3 ;  /* 0x1808000006b97fae */ /* 0x0005e2000d901d46 */
[----:B------:R-:W-:-:S05]  /*64a0*/  LEA.HI.X R3, R192, R4, R20, 0x1, P0 ;  /* 0x00000004c0037211 */ /* 0x000fca00000f0c14 */
[----:B------:R2:W-:Y:S04]  /*64b0*/  LDGSTS.E.BYPASS.LTC128B.128 [R185+0x1c080], [R2.64], !P2 ;  /* 0x1c08000002b97fae */ /* 0x0005e8000d101d46 */
.L_x_165:
[----:B------:R-:W-:Y:S05]  /*64c0*/  BSYNC B0 ;  /* 0x0000000000007941 */ /* 0x000fea0003800000 */
.L_x_164:
[----:B------:R-:W-:Y:S05]  /*64d0*/  BRA.DIV ~URZ, `(.L_x_166) ;  /* 0x0000fd527f007947 */ /* 0x000fea000b800000 */
[----:B--2---:R2:W1:Y:S04]  /*64e0*/  SHFL.IDX PT, R6, R19, 0x1, 0x181f ;  /* 0x00381f0013067f89 */ /* 0x00446800000e0000 */
[----:B----4-:R2:W4:Y:S02]  /*64f0*/  SHFL.IDX PT, R0, R21, 0x1, 0x181f ;  /* 0x00381f0015007f89 */ /* 0x01052400000e0000 */
.L_x_295:
[----:B------:R-:W-:Y:S01]  /*6500*/  IADD3 R3, R15, 0x20, RZ ;  /* 0x000000200f037810 */ /* 0x000fe20007ffe0ff */
[----:B------:R-:W-:Y:S01]  /*6510*/  BSSY B0, `(.L_x_167) ;  /* 0x0000014000007945 */ /* 0x000fe20003800000 */
[----:B------:R-:W-:Y:S02]  /*6520*/  LOP3.LUT R2, R127, R114, RZ, 0xfc, !PT ;  /* 0x000000727f027212 */ /* 0x000fe400078efcff */
[----:B------:R-:W-:Y:S02]  /*6530*/  ISETP.GE.AND P0, PT, R3, R38, PT ;  /* 0x000000260300720c */ /* 0x000fe40003f06270 */
[----:B------:R-:W-:-:S11]  /*6540*/  LEA R4, R2, 0x10080, 0x1 ;  /* 0x0001008002047811 */ /* 0x000fd600078e08ff */
[----:B------:R-:W-:Y:S05]  /*6550*/  @P0 BRA `(.L_x_168) ;  /* 0x000000f000000947 */ /* 0x000fea0003800000 */
[----:B----4-:R-:W-:-:S04]  /*6560*/  LEA R16, P0, R132, R0, 0x1 ;  /* 0x0000000084107211 */ /* 0x010fc800078008ff */
[----:B-1----:R-:W-:Y:S02]  /*6570*/  LEA.HI.X R17, R132, R6, R13, 0x1, P0 ;  /* 0x0000000684117211 */ /* 0x002fe400000f0c0d */
        /* <DEDUP_REMOVED lines=13> */
.L_x_168:
[----:B------:R-:W-:Y:S05]  /*6650*/  BSYNC B0 ;  /* 0x0000000000007941 */ /* 0x000fea0003800000 */
.L_x_167:
[----:B------:R-:W-:Y:S05]  /*6660*/  BRA.DIV ~URZ, `(.L_x_169) ;  /* 0x0000fc827f007947 */ /* 0x000fea000b800000 */
[----:B-1----:R1:W2:Y:S02]  /*6670*/  SHFL.IDX PT, R6, R19, 0x2, 0x181f ;  /* 0x00581f0013067f89 */ /* 0x0022a400000e0000 */
.L_x_296:
[----:B------:R-:W-:Y:S05]  /*6680*/  BRA.DIV ~URZ, `(.L_x_170) ;  /* 0x0000fcd27f007947 */ /* 0x000fea000b800000 */
[----:B----4-:R4:W1:Y:S02]  /*6690*/  SHFL.IDX PT, R0, R21, 0x2, 0x181f ;  /* 0x00581f0015007f89 */ /* 0x01086400000e0000 */
.L_x_297:
[----:B------:R-:W-:Y:S01]  /*66a0*/  IADD3 R2, R15, 0x40, RZ ;  /* 0x000000400f027810 */ /* 0x000fe20007ffe0ff */
[----:B------:R-:W-:Y:S03]  /*66b0*/  BSSY B0, `(.L_x_171) ;  /* 0x0000012000007945 */ /* 0x000fe60003800000 */
[----:B------:R-:W-:-:S13]  /*66c0*/  ISETP.GE.AND P0, PT, R2, R38, PT ;  /* 0x000000260200720c */ /* 0x000fda0003f06270 */
[----:B------:R-:W-:Y:S05]  /*66d0*/  @P0 BRA `(.L_x_172) ;  /* 0x000000f000000947 */ /* 0x000fea0003800000 */
[----:B-1----:R-:W-:-:S04]  /*66e0*/  LEA R16, P0, R132, R0, 0x1 ;  /* 0x0000000084107211 */ /* 0x002fc800078008ff */
        /* <DEDUP_REMOVED lines=14> */
.L_x_172:
[----:B------:R-:W-:Y:S05]  /*67d0*/  BSYNC B0 ;  /* 0x0000000000007941 */ /* 0x000fea0003800000 */
.L_x_171:
[----:B------:R-:W-:Y:S05]  /*67e0*/  BRA.DIV ~URZ, `(.L_x_173) ;  /* 0x0000fbd27f007947 */ /* 0x000fea000b800000 */
[----:B--2---:R2:W3:Y:S04]  /*67f0*/  SHFL.IDX PT, R6, R19, 0x3, 0x181f ;  /* 0x00781f0013067f89 */ /* 0x0044e800000e0000 */
[----:B-1----:R2:W1:Y:S02]  /*6800*/  SHFL.IDX PT, R0, R21, 0x3, 0x181f ;  /* 0x00781f0015007f89 */ /* 0x00246400000e0000 */
.L_x_298:
[----:B------:R-:W-:Y:S02]  /*6810*/  IADD3 R2, R15, 0x60, RZ ;  /* 0x000000600f027810 */ /* 0x000fe40007ffe0ff */
[----:B------:R-:W-:Y:S02]  /*6820*/  SHF.R.S32.HI R56, RZ, 0x1f, R61 ;  /* 0x0000001fff387819 */ /* 0x000fe4000001143d */
[----:B------:R-:W-:-:S13]  /*6830*/  ISETP.GE.AND P0, PT, R2, R38, PT ;  /* 0x000000260200720c */ /* 0x000fda0003f06270 */
[----:B-1----:R-:W-:-:S04]  /*6840*/  @!P0 LEA R8, P1, R191, R0, 0x1 ;  /* 0x00000000bf088211 */ /* 0x002fc800078208ff */
[----:B---3--:R-:W-:Y:S02]  /*6850*/  @!P0 LEA.HI.X R9, R191, R6, R18, 0x1, P1 ;  /* 0x00000006bf098211 */ /* 0x008fe400008f0c12 */
[----:B------:R-:W-:-:S04]  /*6860*/  @!P0 LEA R16, P1, R132, R0, 0x1 ;  /* 0x0000000084108211 */ /* 0x000fc800078208ff */
[----:B------:R-:W-:Y:S02]  /*6870*/  @!P0 LEA.HI.X R17, R132, R6, R13, 0x1, P1 ;  /* 0x0000000684118211 */ /* 0x000fe400008f0c0d */
[----:B------:R-:W-:-:S03]  /*6880*/  @!P0 LEA R10, P1, R14, R0, 0x1 ;  /* 0x000000000e0a8211 */ /* 0x000fc600078208ff */
[----:B------:R-:W-:Y:S01]  /*6890*/  @!PT LDS RZ, [RZ] ;  /* 0x00000000fffff984 */ /* 0x000fe20000000800 */
[----:B------:R-:W-:Y:S01]  /*68a0*/  @!PT LDS RZ, [RZ] ;  /* 0x00000000fffff984 */ /* 0x000fe20000000800 */
[----:B------:R-:W-:Y:S01]  /*68b0*/  @!PT LDS RZ, [RZ] ;  /* 0x00000000fffff984 */ /* 0x000fe20000000800 */
[----:B------:R1:W-:Y:S01]  /*68c0*/  @!P0 LDGSTS.E.BYPASS.LTC128B.128 [R4+0x3000], [R16.64], !P5 ;  /* 0x0300000010048fae */ /* 0x0003e2000e901d46 */
[----:B------:R-:W-:Y:S02]  /*68d0*/  @!P0 LEA.HI.X R11, R14, R6, R25, 0x1, P1 ;  /* 0x000000060e0b8211 */ /* 0x000fe400008f0c19 */
[----:B------:R-:W-:Y:S01]  /*68e0*/  @!P0 LEA R2, P1, R192, R0, 0x1 ;  /* 0x00000000c0028211 */ /* 0x000fe200078208ff */
[----:B------:R-:W-:Y:S01]  /*68f0*/  IMAD.IADD R0, R130, 0x1, -R193 ;  /* 0x0000000182007824 */ /* 0x000fe200078e0ac1 */
[----:B------:R-:W-:Y:S01]  /*6900*/  LOP3.LUT P5, RZ, R222, 0x1, RZ, 0xc0, !PT ;  /* 0x00000001deff7812 */ /* 0x000fe200078ac0ff */
[----:B------:R1:W-:Y:S01]  /*6910*/  @!P0 LDGSTS.E.BYPASS.LTC128B.128 [R4+0x7000], [R10.64], !P4 ;  /* 0x070000000a048fae */ /* 0x0003e2000e101d46 */
[----:B------:R-:W-:Y:S01]  /*6920*/  @!P0 LEA.HI.X R3, R192, R6, R20, 0x1, P1 ;  /* 0x00000006c0038211 */ /* 0x000fe200008f0c14 */
[----:B------:R-:W-:Y:S01]  /*6930*/  IMAD R0, R61, -0x20, R0 ;  /* 0xffffffe03d007824 */ /* 0x000fe200078e0200 */
[----:B------:R-:W-:Y:S01]  /*6940*/  LOP3.LUT P4, RZ, R222, 0x2, RZ, 0xc0, !PT ;  /* 0x00000002deff7812 */ /* 0x000fe2000788c0ff */
[----:B------:R1:W-:Y:S04]  /*6950*/  @!P0 LDGSTS.E.BYPASS.LTC128B.128 [R4+0xb000], [R8.64], !P3 ;  /* 0x0b00000008048fae */ /* 0x0003e8000d901d46 */
[----:B------:R1:W-:Y:S01]  /*6960*/  @!P0 LDGSTS.E.BYPASS.LTC128B.128 [R4+0xf000], [R2.64], !P2 ;  /* 0x0f00000002048fae */ /* 0x0003e2000d101d46 */
[----:B------:R-:W-:-:S03]  /*6970*/  ISETP.GE.AND P0, PT, R0, 0x1, PT ;  /* 0x000000010000780c */ /* 0x000fc60003f06270 */
[----:B------:R-:W0:Y:S01]  /*6980*/  LDGDEPBAR ;  /* 0x00000000000079af */ /* 0x000e220000000000 */
[----:B------:R-:W-:Y:S01]  /*6990*/  WARPSYNC 0xffffffff ;  /* 0xffffffff00007948 */ /* 0x000fe20003800000 */
[----:B------:R-:W-:Y:S02]  /*69a0*/  BSSY B0, `(.L_x_174) ;  /* 0x0000014000007945 */ /* 0x000fe40003800000 */
[----:B------:R-:W-:Y:S06]  /*69b0*/  BAR.SYNC.DEFER_BLOCKING 0x0 ;  /* 0x0000000000007b1d */ /* 0x000fec0000010000 */
[----:B------:R-:W-:Y:S05]  /*69c0*/  @!P0 BRA `(.L_x_175) ;  /* 0x0000011000008947 */ /* 0x000fea0003800000 */
[----:B------:R-:W-:Y:S01]  /*69d0*/  IMAD R0, R56, c[0x0][0x1e0], RZ ;  /* 0x0000780038007a24 */ /* 0x000fe200078e02ff */
[C---:B------:R-:W-:Y:S01]  /*69e0*/  LOP3.LUT P2, RZ, R222.reuse, 0x8, RZ, 0xc0, !PT ;  /* 0x00000008deff7812 */ /* 0x040fe2000784c0ff */
[----:B-1----:R-:W-:Y:S01]  /*69f0*/  IMAD.WIDE.U32 R4, R61, c[0x0][0x1e0], RZ ;  /* 0x000078003d047a25 */ /* 0x002fe200078e00ff */
[----:B------:R-:W-:-:S03]  /*6a00*/  LOP3.LUT P3, RZ, R222, 0x4, RZ, 0xc0, !PT ;  /* 0x00000004deff7812 */ /* 0x000fc6000786c0ff */
[----:B------:R-:W-:Y:S01]  /*6a10*/  IMAD R2, R61, c[0x0][0x1e4], R0 ;  /* 0x000079003d027a24 */ /* 0x000fe200078e0200 */
[----:B------:R-:W-:-:S03]  /*6a20*/  LEA R0, P1, R4, R210, 0x5 ;  /* 0x000000d204007211 */ /* 0x000fc600078228ff */
[----:B------:R-:W-:Y:S01]  /*6a30*/  IMAD.IADD R3, R5, 0x1, R2 ;  /* 0x0000000105037824 */ /* 0x000fe200078e0202 */
[----:B------:R-:W-:-:S04]  /*6a40*/  LEA R2, P0, R0, c[0x0][0x1c8], 0x1 ;  /* 0x0000720000027a11 */ /* 0x000fc800078008ff */
[----:B------:R-:W-:-:S04]  /*6a50*/  LEA.HI.X R3, R4, R218, R3, 0x5, P1 ;  /* 0x000000da04037211 */ /* 0x000fc800008f2c03 */
[----:B------:R-:W-:-:S05]  /*6a60*/  LEA.HI.X R3, R0, c[0x0][0x1cc], R3, 0x1, P0 ;  /* 0x0000730000037a11 */ /* 0x000fca00000f0c03 */
[----:B------:R-:W-:Y:S01]  /*6a70*/  @!PT LDS RZ, [RZ] ;  /* 0x00000000fffff984 */ /* 0x000fe20000000800 */
[----:B------:R-:W-:Y:S01]  /*6a80*/  @!PT LDS RZ, [RZ] ;  /* 0x00000000fffff984 */ /* 0x000fe20000000800 */
[----:B------:R-:W-:Y:S01]  /*6a90*/  @!PT LDS RZ, [RZ] ;  /* 0x00000000fffff984 */ /* 0x000fe20000000800 */
[----:B------:R1:W-:Y:S04]  /*6aa0*/  LDGSTS.E.BYPASS.LTC128B.128 [R185+0xc080], [R2.64], !P2 ;  /* 0x0c08000002b97fae */ /* 0x0003e8000d101d46 */
[----:B------:R1:W-:Y:S04]  /*6ab0*/  LDGSTS.E.BYPASS.LTC128B.128 [R185+0xd080], [R2.64+0x80], !P3 ;  /* 0x0d08008002b97fae */ /* 0x0003e8000d901d46 */
[----:B------:R1:W-:Y:S04]  /*6ac0*/  LDGSTS.E.BYPASS.LTC128B.128 [R185+0xe080], [R2.64+0x100], !P4 ;  /* 0x0e08010002b97fae */ /* 0x0003e8000e101d46 */
[----:B------:R1:W-:Y:S02]  /*6ad0*/  LDGSTS.E.BYPASS.LTC128B.128 [R185+0xf080], [R2.64+0x180], !P5 ;  /* 0x0f08018002b97fae */ /* 0x0003e4000e901d46 */
.L_x_175:
[----:B------:R-:W-:Y:S05]  /*6ae0*/  BSYNC B0 ;  /* 0x0000000000007941 */ /* 0x000fea0003800000 */
.L_x_174:
[----:B------:R-:W-:Y:S01]  /*6af0*/  ISETP.LT.AND P0, PT, RZ, c[0x0][0x27c], PT ;  /* 0x00009f00ff007a0c */ /* 0x000fe20003f01270 */
[----:B------:R-:W0:-:S12]  /*6b00*/  LDGDEPBAR ;  /* 0x00000000000079af */ /* 0x000e180000000000 */
[----:B------:R-:W-:Y:S05]  /*6b10*/  @P0 BRA `(.L_x_176) ;  /* 0x0000002000000947 */ /* 0x000fea0003800000 */
[----:B------:R-:W-:-:S04]  /*6b20*/  DEPBAR.LE SB0, 0x1 ;  /* 0x000080400000791a */ /* 0x000fc80000000000 */
[----:B------:R-:W-:Y:S05]  /*6b30*/  BRA `(.L_x_177) ;  /* 0x0000685000007947 */ /* 0x000fea0003800000 */
.L_x_176:
[----:B-----5:R-:W-:Y:S01]  /*6b40*/  SHF.R.S32.HI R0, RZ, 0x1f, R110 ;  /* 0x0000001fff007819 */ /* 0x020fe2000001146e */
[----:B------:R-:W-:Y:S01]  /*6b50*/  ULDC.U8 UR4, c[0x0][0x298] ;  /* 0x0000a60000047ab9 */ /* 0x000fe20000000000 */
[----:B-1----:R-:W-:Y:S01]  /*6b60*/  IMAD.WIDE.U32 R4, R110, c[0x0][0x280], RZ ;  /* 0x0000a0006e047a25 */ /* 0x002fe200078e00ff */
[----:B------:R-:W-:Y:S01]  /*6b70*/  ISETP.NE.AND P1, PT, RZ, UR4, PT ;  /* 0x00000004ff007c0c */ /* 0x000fe2000bf25270 */
[----:B------:R-:W-:Y:S02]  /*6b80*/  BSSY B2, `(.L_x_177) ;  /* 0x0000680000027945 */ /* 0x000fe40003800000 */
[----:B------:R-:W-:Y:S01]  /*6b90*/  IMAD R2, R0, c[0x0][0x280], RZ ;  /* 0x0000a00000027a24 */ /* 0x000fe200078e02ff */
[----:B------:R-:W-:Y:S01]  /*6ba0*/  LEA R7, P0, R4, c[0x0][0x270], 0x1 ;  /* 0x00009c0004077a11 */ /* 0x000fe200078008ff */
[----:B------:R-:W-:Y:S02]  /*6bb0*/  IMAD R0, R0, c[0x0][0x290], RZ ;  /* 0x0000a40000007a24 */ /* 0x000fe400078e02ff */
[----:B------:R-:W-:-:S05]  /*6bc0*/  IMAD R2, R110, c[0x0][0x284], R2 ;  /* 0x0000a1006e027a24 */ /* 0x000fca00078e0202 */
[----:B------:R-:W-:Y:S01]  /*6bd0*/  IADD3 R6, R2, R5, RZ ;  /* 0x0000000502067210 */ /* 0x000fe20007ffe0ff */
[----:B------:R-:W-:-:S04]  /*6be0*/  IMAD.WIDE.U32 R2, R110, c[0x0][0x290], RZ ;  /* 0x0000a4006e027a25 */ /* 0x000fc800078e00ff */
[----:B------:R-:W-:Y:S01]  /*6bf0*/  IMAD R5, R110, c[0x0][0x294], R0 ;  /* 0x0000a5006e057a24 */ /* 0x000fe200078e0200 */
[----:B------:R-:W-:Y:S02]  /*6c00*/  LEA.HI.X R0, R4, c[0x0][0x274], R6, 0x1, P0 ;  /* 0x00009d0004007a11 */ /* 0x000fe400000f0c06 */
[----:B------:R-:W-:Y:S02]  /*6c10*/  LEA R6, P0, R2, c[0x0][0x288], 0x1 ;  /* 0x0000a20002067a11 */ /* 0x000fe400078008ff */
[----:B------:R-:W-:-:S04]  /*6c20*/  IADD3 R3, R5, R3, RZ ;  /* 0x0000000305037210 */ /* 0x000fc80007ffe0ff */
[----:B------:R-:W-:Y:S01]  /*6c30*/  LEA.HI.X R2, R2, c[0x0][0x28c], R3, 0x1, P0 ;  /* 0x0000a30002027a11 */ /* 0x000fe200000f0c03 */
[----:B------:R-:W-:Y:S05]  /*6c40*/  @!P1 BRA `(.L_x_178) ;  /* 0x0000318000009947 */ /* 0x000fea0003800000 */
[----:B------:R-:W1:Y:S01]  /*6c50*/  SHFL.IDX PT, R3, R2, RZ, 0x181f ;  /* 0x00181fff02037589 */ /* 0x000e6200000e0000 */
[----:B------:R-:W-:Y:S01]  /*6c60*/  BSSY B0, `(.L_x_179) ;  /* 0x0000038000007945 */ /* 0x000fe20003800000 */
[----:B--2-4-:R-:W-:Y:S01]  /*6c70*/  CS2R R20, SRZ ;  /* 0x0000000000147805 */ /* 0x014fe2000001ff00 */
[----:B------:R-:W-:Y:S01]  /*6c80*/  CS2R R18, SRZ ;  /* 0x0000000000127805 */ /* 0x000fe2000001ff00 */
[----:B------:R-:W2:Y:S01]  /*6c90*/  SHFL.IDX PT, R5, R0, RZ, 0x181f ;  /* 0x00181fff00057589 */ /* 0x000ea200000e0000 */
[----:B------:R-:W-:Y:S01]  /*6ca0*/  CS2R R16, SRZ ;  /* 0x0000000000107805 */ /* 0x000fe2000001ff00 */
[----:B------:R-:W-:Y:S01]  /*6cb0*/  CS2R R14, SRZ ;  /* 0x00000000000e7805 */ /* 0x000fe2000001ff00 */
[----:B------:R-:W-:Y:S01]  /*6cc0*/  CS2R R12, SRZ ;  /* 0x00000000000c7805 */ /* 0x000fe2000001ff00 */
[----:B------:R-:W3:Y:S01]  /*6cd0*/  SHFL.IDX PT, R4, R7, RZ, 0x181f ;  /* 0x00181fff07047589 */ /* 0x000ee200000e0000 */
[----:B------:R-:W-:Y:S01]  /*6ce0*/  CS2R R10, SRZ ;  /* 0x00000000000a7805 */ /* 0x000fe2000001ff00 */
[----:B------:R-:W-:-:S02]  /*6cf0*/  CS2R R8, SRZ ;  /* 0x0000000000087805 */ /* 0x000fc4000001ff00 */
[----:B------:R4:W1:Y:S02]  /*6d00*/  SHFL.IDX PT, R2, R6, RZ, 0x181f ;  /* 0x00181fff06027589 */ /* 0x00086400000e0000 */
[----:B----4-:R-:W-:Y:S01]  /*6d10*/  CS2R R6, SRZ ;  /* 0x0000000000067805 */ /* 0x010fe2000001ff00 */
[----:B------:R-:W-:Y:S05]  /*6d20*/  @P6 BRA `(.L_x_180) ;  /* 0x000002b000006947 */ /* 0x000fea0003800000 */
[C---:B-123--:R-:W-:Y:S01]  /*6d30*/  ISETP.GE.AND P0, PT, R142.reuse, c[0x0][0x27c], PT ;  /* 0x00009f008e007a0c */ /* 0x04efe20003f06270 */
[----:B------:R-:W-:Y:S01]  /*6d40*/  IMAD.SHL.U32 R0, R142, 0x2, RZ ;  /* 0x000000028e007824 */ /* 0x000fe200078e00ff */
[----:B------:R-:W-:Y:S01]  /*6d50*/  SHF.R.S32.HI R7, RZ, 0x1f, R142 ;  /* 0x0000001fff077819 */ /* 0x000fe2000001148e */
[----:B------:R-:W-:Y:S01]  /*6d60*/  CS2R R16, SRZ ;  /* 0x0000000000107805 */ /* 0x000fe2000001ff00 */
[----:B------:R-:W-:Y:S01]  /*6d70*/  ISETP.GE.AND P2, PT, R140, c[0x0][0x27c], PT ;  /* 0x00009f008c007a0c */ /* 0x000fe20003f46270 */
[----:B------:R-:W-:Y:S01]  /*6d80*/  CS2R R8, SRZ ;  /* 0x0000000000087805 */ /* 0x000fe2000001ff00 */
[----:B------:R-:W-:-:S07]  /*6d90*/  SHF.L.U64.HI R7, R142, 0x1, R7 ;  /* 0x000000018e077819 */ /* 0x000fce0000010207 */
[----:B------:R-:W-:-:S05]  /*6da0*/  @!P0 IADD3 R10, P1, R4, R0, RZ ;  /* 0x00000000040a8210 */ /* 0x000fca0007f3e0ff */
[----:B------:R-:W-:Y:S01]  /*6db0*/  @!P0 IMAD.X R11, R5, 0x1, R7, P1 ;  /* 0x00000001050b8824 */ /* 0x000fe200008e0607 */
[----:B------:R-:W-:Y:S01]  /*6dc0*/  @!P0 IADD3 R6, P1, R2, R0, RZ ;  /* 0x0000000002068210 */ /* 0x000fe20007f3e0ff */
[----:B------:R-:W-:-:S03]  /*6dd0*/  IMAD.SHL.U32 R0, R140, 0x2, RZ ;  /* 0x000000028c007824 */ /* 0x000fc600078e00ff */
[----:B------:R1:W5:Y:S01]  /*6de0*/  @!P0 LD.E.64 R16, [R10.64] ;  /* 0x000000060a108980 */ /* 0x000362000c101b00 */
[----:B------:R-:W-:-:S05]  /*6df0*/  @!P0 IMAD.X R7, R3, 0x1, R7, P1 ;  /* 0x0000000103078824 */ /* 0x000fca00008e0607 */
[----:B------:R2:W5:Y:S01]  /*6e00*/  @!P0 LD.E.64 R8, [R6.64] ;  /* 0x0000000606088980 */ /* 0x000562000c101b00 */
[----:B------:R-:W-:Y:S02]  /*6e10*/  @!P2 IADD3 R12, P0, R4, R0, RZ ;  /* 0x00000000040ca210 */ /* 0x000fe40007f1e0ff */
[----:B------:R-:W-:Y:S02]  /*6e20*/  ISETP.GE.AND P1, PT, R138, c[0x0][0x27c], PT ;  /* 0x00009f008a007a0c */ /* 0x000fe40003f26270 */
[----:B-1----:R-:W-:-:S04]  /*6e30*/  SHF.R.S32.HI R10, RZ, 0x1f, R140 ;  /* 0x0000001fff0a7819 */ /* 0x002fc8000001148c */
[----:B--2---:R-:W-:-:S05]  /*6e40*/  SHF.L.U64.HI R6, R140, 0x1, R10 ;  /* 0x000000018c067819 */ /* 0x004fca000001020a */
[----:B------:R-:W-:Y:S01]  /*6e50*/  @!P2 IMAD.X R13, R5, 0x1, R6, P0 ;  /* 0x00000001050da824 */ /* 0x000fe200000e0606 */
[----:B------:R-:W-:-:S05]  /*6e60*/  @!P2 IADD3 R22, P0, R2, R0, RZ ;  /* 0x000000000216a210 */ /* 0x000fca0007f1e0ff */
[----:B------:R-:W-:Y:S01]  /*6e70*/  @!P2 IMAD.X R23, R3, 0x1, R6, P0 ;  /* 0x000000010317a824 */ /* 0x000fe200000e0606 */
[----:B------:R-:W-:Y:S01]  /*6e80*/  ISETP.GE.AND P0, PT, R141, c[0x0][0x27c], PT ;  /* 0x00009f008d007a0c */ /* 0x000fe20003f06270 */
[----:B------:R-:W-:Y:S01]  /*6e90*/  CS2R R14, SRZ ;  /* 0x00000000000e7805 */ /* 0x000fe2000001ff00 */
[----:B------:R-:W-:Y:S01]  /*6ea0*/  CS2R R6, SRZ ;  /* 0x0000000000067805 */ /* 0x000fe2000001ff00 */
[----:B------:R-:W-:Y:S01]  /*6eb0*/  @!P1 IMAD.WIDE R18, R138, 0x2, R4 ;  /* 0x000000028a129825 */ /* 0x000fe200078e0204 */
[----:B------:R-:W-:-:S03]  /*6ec0*/  SHF.R.S32.HI R20, RZ, 0x1f, R141 ;  /* 0x0000001fff147819 */ /* 0x000fc6000001148d */
[----:B------:R-:W-:Y:S01]  /*6ed0*/  @!P1 IMAD.WIDE R10, R138, 0x2, R2 ;  /* 0x000000028a0a9825 */ /* 0x000fe200078e0202 */
[----:B------:R1:W5:Y:S03]  /*6ee0*/  @!P1 LD.E.64 R14, [R18.64] ;  /* 0x00000006120e9980 */ /* 0x000366000c101b00 */
[C---:B------:R-:W-:Y:S01]  /*6ef0*/  IMAD.SHL.U32 R0, R141.reuse, 0x2, RZ ;  /* 0x000000028d007824 */ /* 0x040fe200078e00ff */
[----:B------:R2:W5:Y:S04]  /*6f00*/  @!P1 LD.E.64 R6, [R10.64] ;  /* 0x000000060a069980 */ /* 0x000568000c101b00 */
[----:B------:R-:W-:Y:S02]  /*6f10*/  @!P0 IADD3 R4, P1, R4, R0, RZ ;  /* 0x0000000004048210 */ /* 0x000fe40007f3e0ff */
[----:B--2---:R-:W-:Y:S01]  /*6f20*/  SHF.L.U64.HI R10, R141, 0x1, R20 ;  /* 0x000000018d0a7819 */ /* 0x004fe20000010214 */
[----:B-1----:R-:W-:-:S04]  /*6f30*/  CS2R R18, SRZ ;  /* 0x0000000000127805 */ /* 0x002fc8000001ff00 */
[----:B------:R-:W-:Y:S01]  /*6f40*/  @!P0 IMAD.X R5, R5, 0x1, R10, P1 ;  /* 0x0000000105058824 */ /* 0x000fe200008e060a */
[----:B------:R-:W-:Y:S01]  /*6f50*/  @!P0 IADD3 R2, P1, R2, R0, RZ ;  /* 0x0000000002028210 */ /* 0x000fe20007f3e0ff */
[----:B------:R1:W5:Y:S01]  /*6f60*/  @!P2 LD.E.64 R18, [R12.64] ;  /* 0x000000060c12a980 */ /* 0x000362000c101b00 */
[----:B------:R-:W-:-:S03]  /*6f70*/  CS2R R20, SRZ ;  /* 0x0000000000147805 */ /* 0x000fc6000001ff00 */
[----:B------:R-:W-:Y:S02]  /*6f80*/  @!P0 IMAD.X R3, R3, 0x1, R10, P1 ;  /* 0x0000000103038824 */ /* 0x000fe400008e060a */
[----:B------:R-:W-:Y:S01]  /*6f90*/  CS2R R10, SRZ ;  /* 0x00000000000a7805 */ /* 0x000fe2000001ff00 */
[----:B------:R2:W5:Y:S05]  /*6fa0*/  @!P0 LD.E.64 R20, [R4.64] ;  /* 0x0000000604148980 */ /* 0x00056a000c101b00 */
[----:B------:R2:W5:Y:S01]  /*6fb0*/  @!P2 LD.E.64 R10, [R22.64] ;  /* 0x00000006160aa980 */ /* 0x000562000c101b00 */
[----:B-1----:R-:W-:-:S06]  /*6fc0*/  CS2R R12, SRZ ;  /* 0x00000000000c7805 */ /* 0x002fcc000001ff00 */
[----:B------:R2:W5:Y:S02]  /*6fd0*/  @!P0 LD.E.64 R12, [R2.64] ;  /* 0x00000006020c8980 */ /* 0x000564000c101b00 */
.L_x_180:
[----:B-123--:R-:W-:Y:S05]  /*6fe0*/  BSYNC B0 ;  /* 0x0000000000007941 */ /* 0x00efea0003800000 */
.L_x_179:
[----:B-----5:R-:W-:Y:S01]  /*6ff0*/  IMAD.MOV.U32 R35, RZ, RZ, R14 ;  /* 0x000000ffff237224 */ /* 0x020fe200078e000e */
[----:B------:R-:W-:Y:S01]  /*7000*/  SHF.R.U64 R2, R14, 0x10, R15 ;  /* 0x000000100e027819 */ /* 0x000fe2000000120f */
[----:B------:R-:W-:Y:S01]  /*7010*/  IMAD.MOV.U32 R30, RZ, RZ, R18 ;  /* 0x000000ffff1e7224 */ /* 0x000fe200078e0012 */
[--C-:B------:R-:W-:Y:S01]  /*7020*/  SHF.R.U64 R28, R18, 0x10, R19.reuse ;  /* 0x00000010121c7819 */ /* 0x100fe20000001213 */
[----:B------:R-:W-:Y:S01]  /*7030*/  IMAD.MOV.U32 R29, RZ, RZ, R19 ;  /* 0x000000ffff1d7224 */ /* 0x000fe200078e0013 */
[----:B------:R-:W-:Y:S01]  /*7040*/  PRMT R35, R35, 0x5410, R2 ;  /* 0x0000541023237816 */ /* 0x000fe20000000002 */
[----:B------:R-:W-:Y:S01]  /*7050*/  IMAD R2, R213, -0x80, R38 ;  /* 0xffffff80d5027824 */ /* 0x000fe200078e0226 */
[----:B------:R-:W-:Y:S01]  /*7060*/  PRMT R28, R30, 0x5410, R28 ;  /* 0x000054101e1c7816 */ /* 0x000fe2000000001c */
[----:B------:R-:W-:Y:S01]  /*7070*/  IMAD.MOV.U32 R36, RZ, RZ, R15 ;  /* 0x000000ffff247224 */ /* 0x000fe200078e000f */
[----:B------:R-:W-:Y:S01]  /*7080*/  SHF.R.U32.HI R23, RZ, 0x10, R19 ;  /* 0x00000010ff177819 */ /* 0x000fe20000011613 */
[----:B------:R-:W-:Y:S01]  /*7090*/  IMAD.MOV.U32 R26, RZ, RZ, R20 ;  /* 0x000000ffff1a7224 */ /* 0x000fe200078e0014 */
[----:B------:R-:W-:Y:S01]  /*70a0*/  IMNMX R30, R2, 0x80, PT ;  /* 0x00000080021e7817 */ /* 0x000fe20003800200 */
[----:B------:R-:W-:Y:S01]  /*70b0*/  IMAD.MOV.U32 R25, RZ, RZ, R21 ;  /* 0x000000ffff197224 */ /* 0x000fe200078e0015 */
[----:B------:R-:W-:Y:S01]  /*70c0*/  SHF.R.U32.HI R31, RZ, 0x10, R15 ;  /* 0x00000010ff1f7819 */ /* 0x000fe2000001160f */
[----:B------:R-:W-:Y:S01]  /*70d0*/  IMAD.MOV.U32 R34, RZ, RZ, R16 ;  /* 0x000000ffff227224 */ /* 0x000fe200078e0010 */
[----:B------:R-:W-:Y:S01]  /*70e0*/  ISETP.GE.AND P0, PT, R193, R30, PT ;  /* 0x0000001ec100720c */ /* 0x000fe20003f06270 */
[----:B------:R-:W-:Y:S01]  /*70f0*/  IMAD.MOV.U32 R33, RZ, RZ, R17 ;  /* 0x000000ffff217224 */ /* 0x000fe200078e0011 */
[--C-:B------:R-:W-:Y:S01]  /*7100*/  SHF.R.U64 R24, R20, 0x10, R21.reuse ;  /* 0x0000001014187819 */ /* 0x100fe20000001215 */
[----:B------:R-:W-:Y:S01]  /*7110*/  IMAD.MOV.U32 R22, RZ, RZ, R6 ;  /* 0x000000ffff167224 */ /* 0x000fe200078e0006 */
[----:B------:R-:W-:Y:S01]  /*7120*/  SHF.R.U32.HI R19, RZ, 0x10, R21 ;  /* 0x00000010ff137819 */ /* 0x000fe20000011615 */
        /* <DEDUP_REMOVED lines=9> */
[----:B------:R-:W-:Y:S01]  /*71c0*/  SHF.R.U64 R16, R8, 0x10, R9 ;  /* 0x0000001008107819 */ /* 0x000fe20000001209 */
[----:B------:R-:W-:Y:S01]  /*71d0*/  IMAD.MOV.U32 R5, RZ, RZ, R13 ;  /* 0x000000ffff057224 */ /* 0x000fe200078e000d */
[----:B------:R-:W-:Y:S01]  /*71e0*/  SHF.R.U32.HI R7, RZ, 0x10, R9 ;  /* 0x00000010ff077819 */ /* 0x000fe20000011609 */
[--C-:B------:R-:W-:Y:S01]  /*71f0*/  IMAD.MOV.U32 R9, RZ, RZ, R11.reuse ;  /* 0x000000ffff097224 */ /* 0x100fe200078e000b */
[----:B------:R-:W-:Y:S01]  /*7200*/  SHF.R.U64 R8, R10, 0x10, R11 ;  /* 0x000000100a087819 */ /* 0x000fe2000000120b */
[----:B------:R-:W-:-:S04]  /*7210*/  DEPBAR.LE SB0, 0x1 ;  /* 0x000080400000791a */ /* 0x000fc80000000000 */
[----:B------:R-:W-:Y:S01]  /*7220*/  SHF.R.U32.HI R3, RZ, 0x10, R11 ;  /* 0x00000010ff037819 */ /* 0x000fe2000001160b */
[----:B------:R-:W-:Y:S01]  /*7230*/  BSSY B1, `(.L_x_181) ;  /* 0x00000b9000017945 */ /* 0x000fe20003800000 */
[--C-:B------:R-:W-:Y:S02]  /*7240*/  SHF.R.U64 R4, R12, 0x10, R13.reuse ;  /* 0x000000100c047819 */ /* 0x100fe4000000120d */
[----:B------:R-:W-:Y:S02]  /*7250*/  SHF.R.U32.HI R0, RZ, 0x10, R13 ;  /* 0x00000010ff007819 */ /* 0x000fe4000001160d */
[----:B------:R-:W-:Y:S02]  /*7260*/  PRMT R23, R29, 0x5410, R23 ;  /* 0x000054101d177816 */ /* 0x000fe40000000017 */
[----:B------:R-:W-:Y:S02]  /*7270*/  PRMT R29, R25, 0x5410, R19 ;  /* 0x00005410191d7816 */ /* 0x000fe40000000013 */
[----:B------:R-:W-:-:S02]  /*7280*/  PRMT R26, R26, 0x5410, R24 ;  /* 0x000054101a1a7816 */ /* 0x000fc40000000018 */
[----:B------:R-:W-:Y:S02]  /*7290*/  PRMT R19, R22, 0x5410, R20 ;  /* 0x0000541016137816 */ /* 0x000fe40000000014 */
[----:B------:R-:W-:Y:S02]  /*72a0*/  PRMT R31, R36, 0x5410, R31 ;  /* 0x00005410241f7816 */ /* 0x000fe4000000001f */
[----:B------:R-:W-:Y:S02]  /*72b0*/  PRMT R32, R34, 0x5410, R32 ;  /* 0x0000541022207816 */ /* 0x000fe40000000020 */
[----:B------:R-:W-:Y:S02]  /*72c0*/  PRMT R27, R33, 0x5410, R27 ;  /* 0x00005410211b7816 */ /* 0x000fe4000000001b */
[----:B------:R-:W-:Y:S02]  /*72d0*/  PRMT R21, R21, 0x5410, R15 ;  /* 0x0000541015157816 */ /* 0x000fe4000000000f */
[----:B------:R-:W-:-:S02]  /*72e0*/  PRMT R18, R18, 0x5410, R16 ;  /* 0x0000541012127816 */ /* 0x000fc40000000010 */
[----:B------:R-:W-:Y:S02]  /*72f0*/  PRMT R17, R17, 0x5410, R7 ;  /* 0x0000541011117816 */ /* 0x000fe40000000007 */
[----:B------:R-:W-:Y:S02]  /*7300*/  PRMT R20, R14, 0x5410, R8 ;  /* 0x000054100e147816 */ /* 0x000fe40000000008 */
[----:B------:R-:W-:Y:S02]  /*7310*/  PRMT R22, R9, 0x5410, R3 ;  /* 0x0000541009167816 */ /* 0x000fe40000000003 */
[----:B------:R-:W-:Y:S02]  /*7320*/  PRMT R24, R6, 0x5410, R4 ;  /* 0x0000541006187816 */ /* 0x000fe40000000004 */
[----:B------:R-:W-:Y:S01]  /*7330*/  PRMT R25, R5, 0x5410, R0 ;  /* 0x0000541005197816 */ /* 0x000fe20000000000 */
[----:B------:R-:W-:Y:S06]  /*7340*/  BAR.SYNC.DEFER_BLOCKING 0x0 ;  /* 0x0000000000007b1d */ /* 0x000fec0000010000 */
[----:B------:R-:W-:Y:S05]  /*7350*/  @P0 BRA `(.L_x_182) ;  /* 0x00000a6000000947 */ /* 0x000fea0003800000 */
[----:B------:R-:W-:Y:S01]  /*7360*/  ISETP.GE.AND P0, PT, R138, c[0x0][0x27c], PT ;  /* 0x00009f008a007a0c */ /* 0x000fe20003f06270 */
[----:B------:R-:W-:-:S12]  /*7370*/  BSSY B0, `(.L_x_183) ;  /* 0x0000028000007945 */ /* 0x000fd80003800000 */
[----:B------:R-:W-:Y:S05]  /*7380*/  @P0 BRA `(.L_x_184) ;  /* 0x0000026000000947 */ /* 0x000fea0003800000 */
[----:B------:R-:W1:Y:S01]  /*7390*/  LDS.128 R4, [R185+0x10080] ;  /* 0x01008000b9047984 */ /* 0x000e620000000c00 */
[----:B------:R-:W-:Y:S01]  /*73a0*/  SHF.L.U32 R3, R35, 0x10, RZ ;  /* 0x0000001023037819 */ /* 0x000fe200000006ff */
[----:B------:R-:W-:Y:S01]  /*73b0*/  IMAD.U32 R0, R19, 0x10000, RZ ;  /* 0x0001000013007824 */ /* 0x000fe200078e00ff */
[----:B------:R-:W-:Y:S02]  /*73c0*/  LOP3.LUT R2, R35, 0xffff0000, RZ, 0xc0, !PT ;  /* 0xffff000023027812 */ /* 0x000fe400078ec0ff */
[C---:B-1----:R-:W-:Y:S01]  /*73d0*/  SHF.L.U32 R9, R4.reuse, 0x10, RZ ;  /* 0x0000001004097819 */ /* 0x042fe200000006ff */
[----:B------:R-:W-:Y:S01]  /*73e0*/  IMAD.U32 R13, R7, 0x10000, RZ ;  /* 0x00010000070d7824 */ /* 0x000fe200078e00ff */
[----:B------:R-:W-:Y:S02]  /*73f0*/  LOP3.LUT R8, R4, 0xffff0000, RZ, 0xc0, !PT ;  /* 0xffff000004087812 */ /* 0x000fe400078ec0ff */
[C---:B------:R-:W-:Y:S02]  /*7400*/  SHF.L.U32 R12, R5.reuse, 0x10, RZ ;  /* 0x00000010050c7819 */ /* 0x040fe400000006ff */
[----:B------:R-:W-:Y:S01]  /*7410*/  LOP3.LUT R4, R5, 0xffff0000, RZ, 0xc0, !PT ;  /* 0xffff000005047812 */ /* 0x000fe200078ec0ff */
[CC--:B------:R-:W-:Y:S01]  /*7420*/  FMUL.FTZ R15, R8.reuse, R0.reuse ;  /* 0x00000000080f7220 */ /* 0x0c0fe20000410000 */
[----:B------:R-:W-:Y:S01]  /*7430*/  LOP3.LUT R5, R19, 0xffff0000, RZ, 0xc0, !PT ;  /* 0xffff000013057812 */ /* 0x000fe200078ec0ff */
[-C--:B------:R-:W-:Y:S01]  /*7440*/  FMUL.FTZ R14, R8, R3.reuse ;  /* 0x00000003080e7220 */ /* 0x080fe20000410000 */
[C---:B------:R-:W-:Y:S01]  /*7450*/  SHF.L.U32 R11, R6.reuse, 0x10, RZ ;  /* 0x00000010060b7819 */ /* 0x040fe200000006ff */
[----:B------:R-:W-:Y:S01]  /*7460*/  FFMA.FTZ R16, R9, R3, -R15 ;  /* 0x0000000309107223 */ /* 0x000fe2000001080f */
[----:B------:R-:W-:Y:S01]  /*7470*/  LOP3.LUT R10, R6, 0xffff0000, RZ, 0xc0, !PT ;  /* 0xffff0000060a7812 */ /* 0x000fe200078ec0ff */
[CC--:B------:R-:W-:Y:S01]  /*7480*/  FMUL.FTZ R8, R4.reuse, R5.reuse ;  /* 0x0000000504087220 */ /* 0x0c0fe20000410000 */
[----:B------:R-:W-:Y:S01]  /*7490*/  LOP3.LUT R6, R7, 0xffff0000, RZ, 0xc0, !PT ;  /* 0xffff000007067812 */ /* 0x000fe200078ec0ff */
[----:B------:R-:W-:Y:S01]  /*74a0*/  FFMA.FTZ R15, R9, R0, R14 ;  /* 0x00000000090f7223 */ /* 0x000fe2000001000e */
[----:B------:R-:W-:Y:S01]  /*74b0*/  LOP3.LUT R0, R21, 0xffff0000, RZ, 0xc0, !PT ;  /* 0xffff000015007812 */ /* 0x000fe200078ec0ff */
[-C--:B------:R-:W-:Y:S01]  /*74c0*/  FMUL.FTZ R7, R4, R2.reuse ;  /* 0x0000000204077220 */ /* 0x080fe20000410000 */
[----:B------:R-:W-:Y:S01]  /*74d0*/  SHF.L.U32 R4, R31, 0x10, RZ ;  /* 0x000000101f047819 */ /* 0x000fe200000006ff */
[C---:B------:R-:W-:Y:S01]  /*74e0*/  FFMA.FTZ R14, R12.reuse, R2, -R8 ;  /* 0x000000020c0e7223 */ /* 0x040fe20000010808 */
[----:B------:R-:W-:Y:S01]  /*74f0*/  SHF.L.U32 R2, R21, 0x10, RZ ;  /* 0x0000001015027819 */ /* 0x000fe200000006ff */
[----:B------:R-:W-:Y:S01]  /*7500*/  FFMA.FTZ R9, R12, R5, R7 ;  /* 0x000000050c097223 */ /* 0x000fe20000010007 */
[----:B------:R-:W-:Y:S01]  /*7510*/  LOP3.LUT R3, R31, 0xffff0000, RZ, 0xc0, !PT ;  /* 0xffff00001f037812 */ /* 0x000fe200078ec0ff */
[----:B------:R-:W-:-:S02]  /*7520*/  FMUL.FTZ R7, R6, R0 ;  /* 0x0000000006077220 */ /* 0x000fc40000410000 */
[C---:B------:R-:W-:Y:S02]  /*7530*/  FMUL.FTZ R8, R10.reuse, R2 ;  /* 0x000000020a087220 */ /* 0x040fe40000410000 */
[-C--:B------:R-:W-:Y:S02]  /*7540*/  FMUL.FTZ R5, R10, R4.reuse ;  /* 0x000000040a057220 */ /* 0x080fe40000410000 */
[-C--:B------:R-:W-:Y:S02]  /*7550*/  FMUL.FTZ R6, R6, R3.reuse ;  /* 0x0000000306067220 */ /* 0x080fe40000410000 */
[----:B------:R-:W-:Y:S01]  /*7560*/  FFMA.FTZ R8, R11, R4, -R8 ;  /* 0x000000040b087223 */ /* 0x000fe20000010808 */
[----:B------:R-:W-:Y:S01]  /*7570*/  F2FP.BF16.PACK_AB R4, R15, R16 ;  /* 0x000000100f04723e */ /* 0x000fe200000010ff */
[----:B------:R-:W-:Y:S01]  /*7580*/  FFMA.FTZ R2, R11, R2, R5 ;  /* 0x000000020b027223 */ /* 0x000fe20000010005 */
[----:B------:R-:W-:Y:S01]  /*7590*/  F2FP.BF16.PACK_AB R5, R9, R14 ;  /* 0x0000000e0905723e */ /* 0x000fe200000010ff */
[----:B------:R-:W-:-:S02]  /*75a0*/  FFMA.FTZ R3, R13, R3, -R7 ;  /* 0x000000030d037223 */ /* 0x000fc40000010807 */
[----:B------:R-:W-:Y:S01]  /*75b0*/  FFMA.FTZ R0, R13, R0, R6 ;  /* 0x000000000d007223 */ /* 0x000fe20000010006 */
[----:B------:R-:W-:-:S04]  /*75c0*/  F2FP.BF16.PACK_AB R6, R2, R8 ;  /* 0x000000080206723e */ /* 0x000fc800000010ff */
[----:B------:R-:W-:-:S05]  /*75d0*/  F2FP.BF16.PACK_AB R7, R0, R3 ;  /* 0x000000030007723e */ /* 0x000fca00000010ff */
[----:B------:R1:W-:Y:S02]  /*75e0*/  STS.128 [R185+0x10080], R4 ;  /* 0x01008004b9007388 */ /* 0x0003e40000000c00 */
.L_x_184:
[----:B------:R-:W-:Y:S05]  /*75f0*/  BSYNC B0 ;  /* 0x0000000000007941 */ /* 0x000fea0003800000 */
.L_x_183:
[----:B------:R-:W-:Y:S01]  /*7600*/  ISETP.GE.AND P0, PT, R142, c[0x0][0x27c], PT ;  /* 0x00009f008e007a0c */ /* 0x000fe20003f06270 */
[----:B------:R-:W-:-:S12]  /*7610*/  BSSY B0, `(.L_x_185) ;  /* 0x0000028000007945 */ /* 0x000fd80003800000 */
[----:B------:R-:W-:Y:S05]  /*7620*/  @P0 BRA `(.L_x_186) ;  /* 0x0000026000000947 */ /* 0x000fea0003800000 */
[----:B-1----:R-:W1:Y:S01]  /*7630*/  LDS.128 R4, [R185+0x14080] ;  /* 0x01408000b9047984 */ /* 0x002e620000000c00 */
        /* <DEDUP_REMOVED lines=8> */
[-C--:B------:R-:W-:Y:S01]  /*76c0*/  FMUL.FTZ R15, R8, R0.reuse ;  /* 0x00000000080f7220 */ /* 0x080fe20000410000 */
        /* <DEDUP_REMOVED lines=28> */
.L_x_186:
[----:B------:R-:W-:Y:S05]  /*7890*/  BSYNC B0 ;  /* 0x0000000000007941 */ /* 0x000fea0003800000 */
.L_x_185:
        /* <DEDUP_REMOVED lines=18> */
[-C--:B------:R-:W-:Y:S01]  /*79c0*/  FMUL.FTZ R8, R4, R5.reuse ;  /* 0x0000000504087220 */ /* 0x080fe20000410000 */
[----:B------:R-:W-:Y:S01]  /*79d0*/  LOP3.LUT R6, R7, 0xffff0000, RZ, 0xc0, !PT ;  /* 0xffff000007067812 */ /* 0x000fe200078ec0ff */
[----:B------:R-:W-:Y:S01]  /*79e0*/  FFMA.FTZ R15, R9, R0, R14 ;  /* 0x00000000090f7223 */ /* 0x000fe2000001000e */
[----:B------:R-:W-:Y:S01]  /*79f0*/  LOP3.LUT R0, R22, 0xffff0000, RZ, 0xc0, !PT ;  /* 0xffff000016007812 */ /* 0x000fe200078ec0ff */
[-C--:B------:R-:W-:Y:S01]  /*7a00*/  FMUL.FTZ R7, R4, R2.reuse ;  /* 0x0000000204077220 */ /* 0x080fe20000410000 */
[C---:B------:R-:W-:Y:S01]  /*7a10*/  SHF.L.U32 R4, R23.reuse, 0x10, RZ ;  /* 0x0000001017047819 */ /* 0x040fe200000006ff */
[----:B------:R-:W-:Y:S01]  /*7a20*/  FFMA.FTZ R14, R12, R2, -R8 ;  /* 0x000000020c0e7223 */ /* 0x000fe20000010808 */
        /* <DEDUP_REMOVED lines=16> */
.L_x_188:
[----:B------:R-:W-:Y:S05]  /*7b30*/  BSYNC B0 ;  /* 0x0000000000007941 */ /* 0x000fea0003800000 */
.L_x_187:
[----:B------:R-:W-:-:S13]  /*7b40*/  ISETP.GE.AND P0, PT, R141, c[0x0][0x27c], PT ;  /* 0x00009f008d007a0c */ /* 0x000fda0003f06270 */
        /* <DEDUP_REMOVED lines=39> */
.L_x_182:
[----:B------:R-:W-:Y:S05]  /*7dc0*/  BSYNC B1 ;  /* 0x0000000000017941 */ /* 0x000fea0003800000 */
.L_x_181:
[----:B------:R-:W-:Y:S01]  /*7dd0*/  IADD3 R0, R193, 0x20, RZ ;  /* 0x00000020c1007810 */ /* 0x000fe20007ffe0ff */
[----:B------:R-:W-:Y:S03]  /*7de0*/  BSSY B1, `(.L_x_189) ;  /* 0x00000a9000017945 */ /* 0x000fe60003800000 */
[----:B------:R-:W-:-:S13]  /*7df0*/  ISETP.GE.AND P0, PT, R0, R30, PT ;  /* 0x0000001e0000720c */ /* 0x000fda0003f06270 */
[----:B------:R-:W-:Y:S05]  /*7e00*/  @P0 BRA `(.L_x_190) ;  /* 0x00000a6000000947 */ /* 0x000fea0003800000 */
        /* <DEDUP_REMOVED lines=14> */
[C---:B------:R-:W-:Y:S01]  /*7ef0*/  FMUL.FTZ R14, R3.reuse, R8 ;  /* 0x00000008030e7220 */ /* 0x040fe20000410000 */
[C---:B------:R-:W-:Y:S01]  /*7f00*/  SHF.L.U32 R11, R6.reuse, 0x10, RZ ;  /* 0x00000010060b7819 */ /* 0x040fe200000006ff */
[-C--:B------:R-:W-:Y:S01]  /*7f10*/  FFMA.FTZ R16, R3, R9.reuse, -R15 ;  /* 0x0000000903107223 */ /* 0x080fe2000001080f */
[----:B------:R-:W-:Y:S01]  /*7f20*/  LOP3.LUT R10, R6, 0xffff0000, RZ, 0xc0, !PT ;  /* 0xffff0000060a7812 */ /* 0x000fe200078ec0ff */
[-C--:B------:R-:W-:Y:S01]  /*7f30*/  FMUL.FTZ R8, R5, R4.reuse ;  /* 0x0000000405087220 */ /* 0x080fe20000410000 */
[----:B------:R-:W-:Y:S01]  /*7f40*/  LOP3.LUT R6, R7, 0xffff0000, RZ, 0xc0, !PT ;  /* 0xffff000007067812 */ /* 0x000fe200078ec0ff */
[----:B------:R-:W-:Y:S01]  /*7f50*/  FFMA.FTZ R15, R0, R9, R14 ;  /* 0x00000009000f7223 */ /* 0x000fe2000001000e */
[----:B------:R-:W-:Y:S01]  /*7f60*/  LOP3.LUT R0, R21, 0xffff0000, RZ, 0xc0, !PT ;  /* 0xffff000015007812 */ /* 0x000fe200078ec0ff */
[C---:B------:R-:W-:Y:S01]  /*7f70*/  FMUL.FTZ R7, R2.reuse, R4 ;  /* 0x0000000402077220 */ /* 0x040fe20000410000 */
[----:B------:R-:W-:Y:S01]  /*7f80*/  SHF.L.U32 R4, R31, 0x10, RZ ;  /* 0x000000101f047819 */ /* 0x000fe200000006ff */
[-C--:B------:R-:W-:Y:S01]  /*7f90*/  FFMA.FTZ R14, R2, R12.reuse, -R8 ;  /* 0x0000000c020e7223 */ /* 0x080fe20000010808 */
[----:B------:R-:W-:Y:S01]  /*7fa0*/  SHF.L.U32 R2, R21, 0x10, RZ ;  /* 0x0000001015027819 */ /* 0x000fe200000006ff */
[----:B------:R-:W-:Y:S01]  /*7fb0*/  FFMA.FTZ R9, R5, R12, R7 ;  /* 0x0000000c05097223 */ /* 0x000fe20000010007 */
[----:B------:R-:W-:Y:S01]  /*7fc0*/  LOP3.LUT R3, R31, 0xffff0000, RZ, 0xc0, !PT ;  /* 0xffff00001f037812 */ /* 0x000fe200078ec0ff */
[----:B------:R-:W-:-:S02]  /*7fd0*/  FMUL.FTZ R7, R0, R6 ;  /* 0x0000000600077220 */ /* 0x000fc40000410000 */
[-C--:B------:R-:W-:Y:S02]  /*7fe0*/  FMUL.FTZ R8, R2, R10.reuse ;  /* 0x0000000a02087220 */ /* 0x080fe40000410000 */
[C---:B------:R-:W-:Y:S02]  /*7ff0*/  FMUL.FTZ R5, R4.reuse, R10 ;  /* 0x0000000a04057220 */ /* 0x040fe40000410000 */
[----:B------:R-:W-:Y:S02]  /*8000*/  FMUL.FTZ R6, R3, R6 ;  /* 0x0000000603067220 */ /* 0x000fe40000410000 */
[-C--:B------:R-:W-:Y:S01]  /*8010*/  FFMA.FTZ R8, R4, R11.reuse, -R8 ;  /* 0x0000000b04087223 */ /* 0x080fe20000010808 */
        /* <DEDUP_REMOVED lines=8> */
.L_x_192:
[----:B------:R-:W-:Y:S05]  /*80a0*/  BSYNC B0 ;  /* 0x0000000000007941 */ /* 0x000fea0003800000 */
.L_x_191:
        /* <DEDUP_REMOVED lines=41> */
.L_x_194:
[----:B------:R-:W-:Y:S05]  /*8340*/  BSYNC B0 ;  /* 0x0000000000007941 */ /* 0x000fea0003800000 */
.L_x_193:
        /* <DEDUP_REMOVED lines=41> */
.L_x_196:
[----:B------:R-:W-:Y:S05]  /*85e0*/  BSYNC B0 ;  /* 0x0000000000007941 */ /* 0x000fea0003800000 */
.L_x_195:
        /* <DEDUP_REMOVED lines=40> */
.L_x_190:
[----:B------:R-:W-:Y:S05]  /*8870*/  BSYNC B1 ;  /* 0x0000000000017941 */ /* 0x000fea0003800000 */
.L_x_189:
        /* <DEDUP_REMOVED lines=45> */
.L_x_200:
[----:B------:R-:W-:Y:S05]  /*8b50*/  BSYNC B0 ;  /* 0x0000000000007941 */ /* 0x000fea0003800000 */
.L_x_199:
        /* <DEDUP_REMOVED lines=41> */
.L_x_202:
[----:B------:R-:W-:Y:S05]  /*8df0*/  BSYNC B0 ;  /* 0x0000000000007941 */ /* 0x000fea0003800000 */
.L_x_201:
        /* <DEDUP_REMOVED lines=41> */
.L_x_204:
[----:B------:R-:W-:Y:S05]  /*9090*/  BSYNC B0 ;  /* 0x0000000000007941 */ /* 0x000fea0003800000 */
.L_x_203:
        /* <DEDUP_REMOVED lines=40> */
.L_x_198:
[----:B------:R-:W-:Y:S05]  /*9320*/  BSYNC B1 ;  /* 0x0000000000017941 */ /* 0x000fea0003800000 */
.L_x_197:
[----:B------:R-:W-:-:S04]  /*9330*/  IADD3 R0, R193, 0x60, RZ ;  /* 0x00000060c1007810 */ /* 0x000fc80007ffe0ff */
        /* <DEDUP_REMOVED lines=43> */
.L_x_207:
[----:B------:R-:W-:Y:S05]  /*95f0*/  BSYNC B0 ;  /* 0x0000000000007941 */ /* 0x000fea0003800000 */
.L_x_206:
        /* <DEDUP_REMOVED lines=41> */
.L_x_209:
[----:B------:R-:W-:Y:S05]  /*9890*/  BSYNC B0 ;  /* 0x0000000000007941 */ /* 0x000fea0003800000 */
.L_x_208:
        /* <DEDUP_REMOVED lines=41> */
.L_x_211:
[----:B------:R-:W-:Y:S05]  /*9b30*/  BSYNC B0 ;  /* 0x0000000000007941 */ /* 0x000fea0003800000 */
.L_x_210:
        /* <DEDUP_REMOVED lines=39> */
[----:B------:R1:W-:Y:S01]  /*9db0*/  STS.128 [R185+0x1f080], R4 ;  /* 0x01f08004b9007388 */ /* 0x0003e20000000c00 */
[----:B------:R-:W-:Y:S05]  /*9dc0*/  BRA `(.L_x_205) ;  /* 0x000035b000007947 */ /* 0x000fea0003800000 */
.L_x_178:
[----:B------:R-:W1:Y:S01]  /*9dd0*/  SHFL.IDX PT, R28, R0, RZ, 0x181f ;  /* 0x00181fff001c7589 */ /* 0x000e6200000e0000 */
[----:B------:R-:W-:Y:S01]  /*9de0*/  BSSY B0, `(.L_x_212) ;  /* 0x0000023000007945 */ /* 0x000fe20003800000 */
[----:B------:R-:W-:Y:S01]  /*9df0*/  CS2R R10, SRZ ;  /* 0x00000000000a7805 */ /* 0x000fe2000001ff00 */
[----:B------:R-:W-:Y:S01]  /*9e00*/  CS2R R8, SRZ ;  /* 0x0000000000087805 */ /* 0x000fe2000001ff00 */
[----:B------:R-:W3:Y:S01]  /*9e10*/  SHFL.IDX PT, R15, R7, RZ, 0x181f ;  /* 0x00181fff070f7589 */ /* 0x000ee200000e0000 */
[----:B------:R-:W-:Y:S01]  /*9e20*/  CS2R R22, SRZ ;  /* 0x0000000000167805 */ /* 0x000fe2000001ff00 */
[----:B--2-4-:R-:W-:Y:S01]  /*9e30*/  CS2R R20, SRZ ;  /* 0x0000000000147805 */ /* 0x014fe2000001ff00 */
[----:B------:R-:W-:Y:S01]  /*9e40*/  CS2R R4, SRZ ;  /* 0x0000000000047805 */ /* 0x000fe2000001ff00 */
[----:B------:R-:W2:Y:S01]  /*9e50*/  SHFL.IDX PT, R27, R2, RZ, 0x181f ;  /* 0x00181fff021b7589 */ /* 0x000ea200000e0000 */
[----:B------:R-:W-:Y:S01]  /*9e60*/  CS2R R18, SRZ ;  /* 0x0000000000127805 */ /* 0x000fe2000001ff00 */
[----:B------:R-:W-:-:S02]  /*9e70*/  CS2R R16, SRZ ;  /* 0x0000000000107805 */ /* 0x000fc4000001ff00 */
[----:B------:R4:W1:Y:S02]  /*9e80*/  SHFL.IDX PT, R26, R6, RZ, 0x181f ;  /* 0x00181fff061a7589 */ /* 0x00086400000e0000 */
[----:B----4-:R-:W-:Y:S01]  /*9e90*/  CS2R R6, SRZ ;  /* 0x0000000000067805 */ /* 0x010fe2000001ff00 */
[----:B------:R-:W-:Y:S05]  /*9ea0*/  @P6 BRA `(.L_x_213) ;  /* 0x0000016000006947 */ /* 0x000fea0003800000 */
[----:B-123--:R-:W-:Y:S02]  /*9eb0*/  ISETP.GE.AND P1, PT, R132, c[0x0][0x27c], PT ;  /* 0x00009f0084007a0c */ /* 0x00efe40003f26270 */
[----:B------:R-:W-:-:S11]  /*9ec0*/  ISETP.GE.AND P0, PT, R134, c[0x0][0x27c], PT ;  /* 0x00009f0086007a0c */ /* 0x000fd60003f06270 */
[C---:B------:R-:W-:Y:S01]  /*9ed0*/  @!P1 IMAD.SHL.U32 R4, R132.reuse, 0x2, RZ ;  /* 0x0000000284049824 */ /* 0x040fe200078e00ff */
[----:B------:R-:W-:Y:S02]  /*9ee0*/  @!P1 SHF.L.U64.HI R0, R132, 0x1, R13 ;  /* 0x0000000184009819 */ /* 0x000fe4000001020d */
[----:B------:R-:W-:Y:S02]  /*9ef0*/  @!P0 SHF.L.U64.HI R5, R14, 0x1, R25 ;  /* 0x000000010e058819 */ /* 0x000fe40000010219 */
[----:B------:R-:W-:-:S05]  /*9f00*/  @!P1 IADD3 R2, P2, R15, R4, RZ ;  /* 0x000000040f029210 */ /* 0x000fca0007f5e0ff */
[--C-:B------:R-:W-:Y:S01]  /*9f10*/  @!P1 IMAD.X R3, R28, 0x1, R0.reuse, P2 ;  /* 0x000000011c039824 */ /* 0x100fe200010e0600 */
[----:B------:R-:W-:Y:S01]  /*9f20*/  @!P1 IADD3 R24, P2, R26, R4, RZ ;  /* 0x000000041a189210 */ /* 0x000fe20007f5e0ff */
[----:B------:R-:W-:Y:S01]  /*9f30*/  @!P0 IMAD.SHL.U32 R4, R14, 0x2, RZ ;  /* 0x000000020e048824 */ /* 0x000fe200078e00ff */
[----:B------:R-:W-:Y:S01]  /*9f40*/  CS2R R10, SRZ ;  /* 0x00000000000a7805 */ /* 0x000fe2000001ff00 */
[----:B------:R-:W-:Y:S01]  /*9f50*/  CS2R R8, SRZ ;  /* 0x0000000000087805 */ /* 0x000fe2000001ff00 */
[----:B------:R-:W-:Y:S01]  /*9f60*/  CS2R R6, SRZ ;  /* 0x0000000000067805 */ /* 0x000fe2000001ff00 */
[----:B------:R-:W-:Y:S01]  /*9f70*/  @!P1 IMAD.X R25, R27, 0x1, R0, P2 ;  /* 0x000000011b199824 */ /* 0x000fe200010e0600 */
[-C--:B------:R-:W-:Y:S01]  /*9f80*/  @!P0 IADD3 R14, P2, R15, R4.reuse, RZ ;  /* 0x000000040f0e8210 */ /* 0x080fe20007f5e0ff */
[----:B------:R1:W5:Y:S04]  /*9f90*/  @!P1 LD.E.128 R20, [R2.64] ;  /* 0x0000000602149980 */ /* 0x000368000c101d00 */
[--C-:B------:R-:W-:Y:S01]  /*9fa0*/  @!P0 IMAD.X R15, R28, 0x1, R5.reuse, P2 ;  /* 0x000000011c0f8824 */ /* 0x100fe200010e0605 */
[----:B------:R-:W-:Y:S01]  /*9fb0*/  @!P0 IADD3 R12, P2, R26, R4, RZ ;  /* 0x000000041a0c8210 */ /* 0x000fe20007f5e0ff */
[----:B------:R1:W5:Y:S04]  /*9fc0*/  @!P1 LD.E.128 R16, [R24.64] ;  /* 0x0000000618109980 */ /* 0x000368000c101d00 */
[----:B------:R-:W-:Y:S01]  /*9fd0*/  @!P0 IMAD.X R13, R27, 0x1, R5, P2 ;  /* 0x000000011b0d8824 */ /* 0x000fe200010e0605 */
[----:B------:R1:W5:Y:S01]  /*9fe0*/  @!P0 LD.E.128 R8, [R14.64] ;  /* 0x000000060e088980 */ /* 0x000362000c101d00 */
[----:B------:R-:W-:-:S06]  /*9ff0*/  CS2R R4, SRZ ;  /* 0x0000000000047805 */ /* 0x000fcc000001ff00 */
[----:B------:R1:W5:Y:S02]  /*a000*/  @!P0 LD.E.128 R4, [R12.64] ;  /* 0x000000060c048980 */ /* 0x000364000c101d00 */
.L_x_213:
[----:B-123--:R-:W-:Y:S05]  /*a010*/  BSYNC B0 ;  /* 0x0000000000007941 */ /* 0x00efea0003800000 */
.L_x_212:
[--C-:B-----5:R-:W-:Y:S01]  /*a020*/  IMAD.MOV.U32 R36, RZ, RZ, R21.reuse ;  /* 0x000000ffff247224 */ /* 0x120fe200078e0015 */
[--C-:B------:R-:W-:Y:S01]  /*a030*/  SHF.R.U32.HI R0, RZ, 0x10, R21.reuse ;  /* 0x00000010ff007819 */ /* 0x100fe20000011615 */
[----:B------:R-:W-:Y:S01]  /*a040*/  IMAD.MOV.U32 R37, RZ, RZ, R20 ;  /* 0x000000ffff257224 */ /* 0x000fe200078e0014 */
[----:B------:R-:W-:Y:S01]  /*a050*/  SHF.R.U64 R35, R20, 0x10, R21 ;  /* 0x0000001014237819 */ /* 0x000fe20000001215 */
[--C-:B------:R-:W-:Y:S01]  /*a060*/  IMAD.MOV.U32 R33, RZ, RZ, R23.reuse ;  /* 0x000000ffff217224 */ /* 0x100fe200078e0017 */
[----:B------:R-:W-:Y:S01]  /*a070*/  PRMT R41, R36, 0x5410, R0 ;  /* 0x0000541024297816 */ /* 0x000fe20000000000 */
[----:B------:R-:W-:Y:S01]  /*a080*/  IMAD R0, R213, -0x80, R38 ;  /* 0xffffff80d5007824 */ /* 0x000fe200078e0226 */
[--C-:B------:R-:W-:Y:S01]  /*a090*/  SHF.R.U64 R32, R22, 0x10, R23.reuse ;  /* 0x0000001016207819 */ /* 0x100fe20000001217 */
[----:B------:R-:W-:Y:S01]  /*a0a0*/  IMAD.MOV.U32 R27, RZ, RZ, R10 ;  /* 0x000000ffff1b7224 */ /* 0x000fe200078e000a */
[----:B------:R-:W-:Y:S01]  /*a0b0*/  SHF.R.U32.HI R28, RZ, 0x10, R23 ;  /* 0x00000010ff1c7819 */ /* 0x000fe20000011617 */
[--C-:B------:R-:W-:Y:S01]  /*a0c0*/  IMAD.MOV.U32 R26, RZ, RZ, R11.reuse ;  /* 0x000000ffff1a7224 */ /* 0x100fe200078e000b */
[----:B------:R-:W-:Y:S01]  /*a0d0*/  IMNMX R52, R0, 0x80, PT ;  /* 0x0000008000347817 */ /* 0x000fe20003800200 */
[----:B------:R-:W-:Y:S01]  /*a0e0*/  IMAD.MOV.U32 R34, RZ, RZ, R22 ;  /* 0x000000ffff227224 */ /* 0x000fe200078e0016 */
[--C-:B------:R-:W-:Y:S01]  /*a0f0*/  SHF.R.U64 R25, R10, 0x10, R11.reuse ;  /* 0x000000100a197819 */ /* 0x100fe2000000120b */
[----:B------:R-:W-:Y:S01]  /*a100*/  IMAD.MOV.U32 R31, RZ, RZ, R8 ;  /* 0x000000ffff1f7224 */ /* 0x000fe200078e0008 */
[----:B------:R-:W-:Y:S01]  /*a110*/  ISETP.GE.AND P0, PT, R193, R52, PT ;  /* 0x00000034c100720c */ /* 0x000fe20003f06270 */
[----:B------:R-:W-:Y:S01]  /*a120*/  IMAD.MOV.U32 R23, RZ, RZ, R16 ;  /* 0x000000ffff177224 */ /* 0x000fe200078e0010 */
[----:B------:R-:W-:Y:S01]  /*a130*/  SHF.R.U32.HI R20, RZ, 0x10, R11 ;  /* 0x00000010ff147819 */ /* 0x000fe2000001160b */
[----:B------:R-:W-:Y:S01]  /*a140*/  IMAD.MOV.U32 R11, RZ, RZ, R5 ;  /* 0x000000ffff0b7224 */ /* 0x000fe200078e0005 */
[--C-:B------:R-:W-:Y:S01]  /*a150*/  SHF.R.U64 R29, R8, 0x10, R9.reuse ;  /* 0x00000010081d7819 */ /* 0x100fe20000001209 */
[----:B------:R-:W-:Y:S01]  /*a160*/  IMAD.MOV.U32 R30, RZ, RZ, R9 ;  /* 0x000000ffff1e7224 */ /* 0x000fe200078e0009 */
[--C-:B------:R-:W-:Y:S01]  /*a170*/  SHF.R.U64 R21, R16, 0x10, R17.reuse ;  /* 0x0000001010157819 */ /* 0x100fe20000001211 */
[----:B------:R-:W-:Y:S01]  /*a180*/  IMAD.MOV.U32 R22, RZ, RZ, R17 ;  /* 0x000000ffff167224 */ /* 0x000fe200078e0011 */
[--C-:B------:R-:W-:Y:S01]  /*a190*/  SHF.R.U64 R10, R4, 0x10, R5.reuse ;  /* 0x00000010040a7819 */ /* 0x100fe20000001205 */
[----:B------:R-:W-:Y:S01]  /*a1a0*/  IMAD.MOV.U32 R16, RZ, RZ, R18 ;  /* 0x000000ffff107224 */ /* 0x000fe200078e0012 */
[----:B------:R-:W-:Y:S01]  /*a1b0*/  SHF.R.U32.HI R3, RZ, 0x10, R5 ;  /* 0x00000010ff037819 */ /* 0x000fe20000011605 */
[----:B------:R-:W-:Y:S01]  /*a1c0*/  IMAD.MOV.U32 R15, RZ, RZ, R19 ;  /* 0x000000ffff0f7224 */ /* 0x000fe200078e0013 */
[----:B------:R-:W-:Y:S01]  /*a1d0*/  SHF.R.U32.HI R24, RZ, 0x10, R9 ;  /* 0x00000010ff187819 */ /* 0x000fe20000011609 */
[----:B------:R-:W-:Y:S01]  /*a1e0*/  IMAD.MOV.U32 R12, RZ, RZ, R4 ;  /* 0x000000ffff0c7224 */ /* 0x000fe200078e0004 */
[----:B------:R-:W-:Y:S01]  /*a1f0*/  SHF.R.U32.HI R13, RZ, 0x10, R17 ;  /* 0x00000010ff0d7819 */ /* 0x000fe20000011611 */
[----:B------:R-:W-:Y:S01]  /*a200*/  IMAD.MOV.U32 R8, RZ, RZ, R6 ;  /* 0x000000ffff087224 */ /* 0x000fe200078e0006 */
[----:B------:R-:W-:Y:S01]  /*a210*/  SHF.R.U64 R14, R18, 0x10, R19 ;  /* 0x00000010120e7819 */ /* 0x000fe20000001213 */
[----:B------:R-:W-:Y:S01]  /*a220*/  IMAD.MOV.U32 R5, RZ, RZ, R7 ;  /* 0x000000ffff057224 */ /* 0x000fe200078e0007 */
[----:B------:R-:W-:Y:S01]  /*a230*/  SHF.R.U32.HI R9, RZ, 0x10, R19 ;  /* 0x00000010ff097819 */ /* 0x000fe20000011613 */
[----:B------:R-:W-:-:S04]  /*a240*/  DEPBAR.LE SB0, 0x1 ;  /* 0x000080400000791a */ /* 0x000fc80000000000 */
[--C-:B------:R-:W-:Y:S01]  /*a250*/  SHF.R.U64 R4, R6, 0x10, R7.reuse ;  /* 0x0000001006047819 */ /* 0x100fe20000001207 */
[----:B------:R-:W-:Y:S01]  /*a260*/  BSSY B1, `(.L_x_214) ;  /* 0x00000cf000017945 */ /* 0x000fe20003800000 */
[----:B------:R-:W-:Y:S02]  /*a270*/  SHF.R.U32.HI R2, RZ, 0x10, R7 ;  /* 0x00000010ff027819 */ /* 0x000fe40000011607 */
        /* <DEDUP_REMOVED lines=13> */
[----:B------:R-:W-:Y:S02]  /*a350*/  SHF.R.S32.HI R54, RZ, 0x3, R50 ;  /* 0x00000003ff367819 */ /* 0x000fe40000011432 */
[----:B------:R-:W-:Y:S02]  /*a360*/  PRMT R44, R8, 0x5410, R4 ;  /* 0x00005410082c7816 */ /* 0x000fe40000000004 */
[----:B------:R-:W-:Y:S01]  /*a370*/  PRMT R46, R5, 0x5410, R2 ;  /* 0x00005410052e7816 */ /* 0x000fe20000000002 */
[----:B------:R-:W-:Y:S06]  /*a380*/  BAR.SYNC.DEFER_BLOCKING 0x0 ;  /* 0x0000000000007b1d */ /* 0x000fec0000010000 */
[----:B------:R-:W-:Y:S05]  /*a390*/  @P0 BRA `(.L_x_215) ;  /* 0x00000bb000000947 */ /* 0x000fea0003800000 */
[----:B------:R-:W-:Y:S01]  /*a3a0*/  ISETP.GE.AND P0, PT, R132, c[0x0][0x27c], PT ;  /* 0x00009f0084007a0c */ /* 0x000fe20003f06270 */
[----:B------:R-:W-:-:S12]  /*a3b0*/  BSSY B0, `(.L_x_216) ;  /* 0x0000059000007945 */ /* 0x000fd80003800000 */
[----:B------:R-:W-:Y:S05]  /*a3c0*/  @P0 BRA `(.L_x_217) ;  /* 0x0000057000000947 */ /* 0x000fea0003800000 */
[----:B------:R-:W-:Y:S01]  /*a3d0*/  MOV R0, c[0x0][0x27c] ;  /* 0x00009f0000007a02 */ /* 0x000fe20000000f00 */
[----:B------:R-:W1:Y:S03]  /*a3e0*/  LDS.128 R8, [R185+0x10080] ;  /* 0x01008000b9087984 */ /* 0x000e660000000c00 */
[----:B------:R-:W-:-:S04]  /*a3f0*/  LEA.HI R0, R0, R219, RZ, 0x1d ;  /* 0x000000db00007211 */ /* 0x000fc800078fe8ff */
[----:B------:R-:W-:Y:S01]  /*a400*/  SHF.R.S32.HI R3, RZ, 0x1f, R0 ;  /* 0x0000001fff037819 */ /* 0x000fe20000011400 */
[----:B------:R-:W-:-:S03]  /*a410*/  IMAD.SHL.U32 R2, R0, 0x8, RZ ;  /* 0x0000000800027824 */ /* 0x000fc600078e00ff */
[----:B------:R-:W-:Y:S02]  /*a420*/  LEA.HI R0, R3, R0, RZ, 0x3 ;  /* 0x0000000003007211 */ /* 0x000fe400078f18ff */
[----:B------:R-:W-:Y:S02]  /*a430*/  LOP3.LUT R2, R111, 0x38, R2, 0xf8, !PT ;  /* 0x000000386f027812 */ /* 0x000fe400078ef802 */
[----:B------:R-:W-:Y:S02]  /*a440*/  SHF.L.U32 R0, R0, 0xa, RZ ;  /* 0x0000000a00007819 */ /* 0x000fe400000006ff */
[----:B------:R-:W-:Y:S02]  /*a450*/  LOP3.LUT R2, R2, R131, RZ, 0x3c, !PT ;  /* 0x0000008302027212 */ /* 0x000fe400078e3cff */
[----:B------:R-:W-:-:S04]  /*a460*/  LOP3.LUT R0, R0, 0x7fffe000, RZ, 0xc0, !PT ;  /* 0x7fffe00000007812 */ /* 0x000fc800078ec0ff */
[----:B------:R-:W-:Y:S02]  /*a470*/  IADD3 R0, R2, R0, R114 ;  /* 0x0000000002007210 */ /* 0x000fe40007ffe072 */
[----:B------:R-:W-:-:S03]  /*a480*/  SHF.L.U32 R2, R34, 0x10, RZ ;  /* 0x0000001022027819 */ /* 0x000fc600000006ff */
[----:B------:R-:W-:Y:S02]  /*a490*/  IMAD.SHL.U32 R24, R0, 0x2, RZ ;  /* 0x0000000200187824 */ /* 0x000fe400078e00ff */
[----:B------:R-:W-:-:S03]  /*a4a0*/  IMAD.U32 R0, R35, 0x10000, RZ ;  /* 0x0001000023007824 */ /* 0x000fc600078e00ff */
[----:B------:R-:W2:Y:S01]  /*a4b0*/  LDS.128 R4, [R24+0x10080] ;  /* 0x0100800018047984 */ /* 0x000ea20000000c00 */
[C---:B-1----:R-:W-:Y:S01]  /*a4c0*/  SHF.L.U32 R12, R8.reuse, 0x10, RZ ;  /* 0x00000010080c7819 */ /* 0x042fe200000006ff */
[----:B------:R-:W-:Y:S01]  /*a4d0*/  IMAD.U32 R20, R11, 0x10000, RZ ;  /* 0x000100000b147824 */ /* 0x000fe200078e00ff */
[----:B------:R-:W-:Y:S01]  /*a4e0*/  LOP3.LUT R13, R8, 0xffff0000, RZ, 0xc0, !PT ;  /* 0xffff0000080d7812 */ /* 0x000fe200078ec0ff */
[----:B------:R-:W-:Y:S01]  /*a4f0*/  IMAD.U32 R14, R9, 0x10000, RZ ;  /* 0x00010000090e7824 */ /* 0x000fe200078e00ff */
[----:B------:R-:W-:Y:S02]  /*a500*/  LOP3.LUT R21, R11, 0xffff0000, RZ, 0xc0, !PT ;  /* 0xffff00000b157812 */ /* 0x000fe400078ec0ff */
[----:B------:R-:W-:Y:S02]  /*a510*/  LOP3.LUT R22, R9, 0xffff0000, RZ, 0xc0, !PT ;  /* 0xffff000009167812 */ /* 0x000fe400078ec0ff */
[C---:B------:R-:W-:Y:S02]  /*a520*/  SHF.L.U32 R16, R10.reuse, 0x10, RZ ;  /* 0x000000100a107819 */ /* 0x040fe400000006ff */
[----:B------:R-:W-:-:S02]  /*a530*/  LOP3.LUT R17, R10, 0xffff0000, RZ, 0xc0, !PT ;  /* 0xffff00000a117812 */ /* 0x000fc400078ec0ff */
[C---:B--2---:R-:W-:Y:S01]  /*a540*/  SHF.L.U32 R3, R4.reuse, 0x10, RZ ;  /* 0x0000001004037819 */ /* 0x044fe200000006ff */
[----:B------:R-:W-:Y:S01]  /*a550*/  IMAD.U32 R9, R5, 0x10000, RZ ;  /* 0x0001000005097824 */ /* 0x000fe200078e00ff */
[----:B------:R-:W-:Y:S01]  /*a560*/  LOP3.LUT R8, R4, 0xffff0000, RZ, 0xc0, !PT ;  /* 0xffff000004087812 */ /* 0x000fe200078ec0ff */
[----:B------:R-:W-:Y:S01]  /*a570*/  IMAD.U32 R15, R7, 0x10000, RZ ;  /* 0x00010000070f7824 */ /* 0x000fe200078e00ff */
[----:B------:R-:W-:Y:S01]  /*a580*/  LOP3.LUT R4, R34, 0xffff0000, RZ, 0xc0, !PT ;  /* 0xffff000022047812 */ /* 0x000fe200078ec0ff */
[----:B------:R-:W-:Y:S01]  /*a590*/  FMUL.FTZ R11, R3, R2 ;  /* 0x00000002030b7220 */ /* 0x000fe20000410000 */
[----:B------:R-:W-:Y:S02]  /*a5a0*/  LOP3.LUT R19, R5, 0xffff0000, RZ, 0xc0, !PT ;  /* 0xffff000005137812 */ /* 0x000fe400078ec0ff */
[----:B------:R-:W-:Y:S01]  /*a5b0*/  SHF.L.U32 R5, R6, 0x10, RZ ;  /* 0x0000001006057819 */ /* 0x000fe200000006ff */
[-C--:B------:R-:W-:Y:S01]  /*a5c0*/  FFMA.FTZ R30, R12, R0.reuse, -R11 ;  /* 0x000000000c1e7223 */ /* 0x080fe2000001080b */
[----:B------:R-:W-:Y:S01]  /*a5d0*/  LOP3.LUT R10, R6, 0xffff0000, RZ, 0xc0, !PT ;  /* 0xffff0000060a7812 */ /* 0x000fe200078ec0ff */
[----:B------:R-:W-:Y:S01]  /*a5e0*/  FMUL.FTZ R6, R3, R0 ;  /* 0x0000000003067220 */ /* 0x000fe20000410000 */
[----:B------:R-:W-:Y:S01]  /*a5f0*/  LOP3.LUT R18, R7, 0xffff0000, RZ, 0xc0, !PT ;  /* 0xffff000007127812 */ /* 0x000fe200078ec0ff */
[----:B------:R-:W-:Y:S01]  /*a600*/  FMUL.FTZ R7, R8, R4 ;  /* 0x0000000408077220 */ /* 0x000fe20000410000 */
[----:B------:R-:W-:Y:S01]  /*a610*/  LOP3.LUT R3, R35, 0xffff0000, RZ, 0xc0, !PT ;  /* 0xffff000023037812 */ /* 0x000fe200078ec0ff */
[----:B------:R-:W-:Y:S01]  /*a620*/  FFMA.FTZ R29, R12, R2, R6 ;  /* 0x000000020c1d7223 */ /* 0x000fe20000010006 */
[----:B------:R-:W-:Y:S01]  /*a630*/  SHF.L.U32 R0, R37, 0x10, RZ ;  /* 0x0000001025007819 */ /* 0x000fe200000006ff */
[----:B------:R-:W-:Y:S01]  /*a640*/  IMAD.U32 R2, R41, 0x10000, RZ ;  /* 0x0001000029027824 */ /* 0x000fe200078e00ff */
[----:B------:R-:W-:Y:S01]  /*a650*/  SHF.L.U32 R6, R36, 0x10, RZ ;  /* 0x0000001024067819 */ /* 0x000fe200000006ff */
[----:B------:R-:W-:-:S02]  /*a660*/  FFMA.FTZ R28, R13, R3, -R7 ;  /* 0x000000030d1c7223 */ /* 0x000fc40000010807 */
[C---:B------:R-:W-:Y:S02]  /*a670*/  FMUL.FTZ R7, R9.reuse, R0 ;  /* 0x0000000009077220 */ /* 0x040fe40000410000 */
[----:B------:R-:W-:Y:S02]  /*a680*/  FMUL.FTZ R8, R8, R3 ;  /* 0x0000000308087220 */ /* 0x000fe40000410000 */
[-C--:B------:R-:W-:Y:S02]  /*a690*/  FMUL.FTZ R3, R9, R2.reuse ;  /* 0x0000000209037220 */ /* 0x080fe40000410000 */
[----:B------:R-:W-:Y:S02]  /*a6a0*/  FFMA.FTZ R26, R14, R2, -R7 ;  /* 0x000000020e1a7223 */ /* 0x000fe40000010807 */
[----:B------:R-:W-:Y:S02]  /*a6b0*/  IMAD.U32 R2, R39, 0x10000, RZ ;  /* 0x0001000027027824 */ /* 0x000fe400078e00ff */
[----:B------:R-:W-:-:S02]  /*a6c0*/  FFMA.FTZ R27, R13, R4, R8 ;  /* 0x000000040d1b7223 */ /* 0x000fc40000010008 */
[----:B------:R-:W-:Y:S01]  /*a6d0*/  FFMA.FTZ R25, R14, R0, R3 ;  /* 0x000000000e197223 */ /* 0x000fe20000010003 */
[----:B------:R-:W-:Y:S01]  /*a6e0*/  LOP3.LUT R3, R39, 0xffff0000, RZ, 0xc0, !PT ;  /* 0xffff000027037812 */ /* 0x000fe200078ec0ff */
[C---:B------:R-:W-:Y:S01]  /*a6f0*/  FMUL.FTZ R4, R5.reuse, R6 ;  /* 0x0000000605047220 */ /* 0x040fe20000410000 */
[----:B------:R-:W-:Y:S01]  /*a700*/  LOP3.LUT R0, R36, 0xffff0000, RZ, 0xc0, !PT ;  /* 0xffff000024007812 */ /* 0x000fe200078ec0ff */
[-C--:B------:R-:W-:Y:S01]  /*a710*/  FMUL.FTZ R9, R5, R2.reuse ;  /* 0x0000000205097220 */ /* 0x080fe20000410000 */
[----:B------:R-:W-:Y:S01]  /*a720*/  SHF.L.U32 R5, R38, 0x10, RZ ;  /* 0x0000001026057819 */ /* 0x000fe200000006ff */
[----:B------:R-:W-:Y:S01]  /*a730*/  FFMA.FTZ R23, R16, R2, -R4 ;  /* 0x0000000210177223 */ /* 0x000fe20000010804 */
[----:B------:R-:W-:Y:S01]  /*a740*/  SHF.L.U32 R2, R40, 0x10, RZ ;  /* 0x0000001028027819 */ /* 0x000fe200000006ff */
[----:B------:R-:W-:Y:S02]  /*a750*/  FMUL.FTZ R7, R10, R3 ;  /* 0x000000030a077220 */ /* 0x000fe40000410000 */
[----:B------:R-:W-:-:S02]  /*a760*/  FMUL.FTZ R4, R15, R5 ;  /* 0x000000050f047220 */ /* 0x000fc40000410000 */
[----:B------:R-:W-:Y:S02]  /*a770*/  FMUL.FTZ R8, R10, R0 ;  /* 0x000000000a087220 */ /* 0x000fe40000410000 */
[----:B------:R-:W-:Y:S02]  /*a780*/  FFMA.FTZ R14, R16, R6, R9 ;  /* 0x00000006100e7223 */ /* 0x000fe40000010009 */
[----:B------:R-:W-:Y:S01]  /*a790*/  FFMA.FTZ R11, R17, R0, R7 ;  /* 0x00000000110b7223 */ /* 0x000fe20000010007 */
[----:B------:R-:W-:Y:S01]  /*a7a0*/  LOP3.LUT R0, R38, 0xffff0000, RZ, 0xc0, !PT ;  /* 0xffff000026007812 */ /* 0x000fe200078ec0ff */
[-C--:B------:R-:W-:Y:S02]  /*a7b0*/  FMUL.FTZ R6, R15, R2.reuse ;  /* 0x000000020f067220 */ /* 0x080fe40000410000 */
[C---:B------:R-:W-:Y:S01]  /*a7c0*/  FFMA.FTZ R13, R20.reuse, R2, -R4 ;  /* 0x00000002140d7223 */ /* 0x040fe20000010804 */
[----:B------:R-:W-:Y:S01]  /*a7d0*/  LOP3.LUT R2, R37, 0xffff0000, RZ, 0xc0, !PT ;  /* 0xffff000025027812 */ /* 0x000fe200078ec0ff */
[----:B------:R-:W-:Y:S01]  /*a7e0*/  FFMA.FTZ R10, R17, R3, -R8 ;  /* 0x00000003110a7223 */ /* 0x000fe20000010808 */
[----:B------:R-:W-:Y:S01]  /*a7f0*/  LOP3.LUT R4, R41, 0xffff0000, RZ, 0xc0, !PT ;  /* 0xffff000029047812 */ /* 0x000fe200078ec0ff */
[----:B------:R-:W-:Y:S01]  /*a800*/  FFMA.FTZ R12, R20, R5, R6 ;  /* 0x00000005140c7223 */ /* 0x000fe20000010006 */
[----:B------:R-:W-:Y:S01]  /*a810*/  LOP3.LUT R3, R40, 0xffff0000, RZ, 0xc0, !PT ;  /* 0xffff000028037812 */ /* 0x000fe200078ec0ff */
[----:B------:R-:W-:Y:S01]  /*a820*/  FMUL.FTZ R8, R19, R2 ;  /* 0x0000000213087220 */ /* 0x000fe20000410000 */
[----:B------:R-:W-:Y:S01]  /*a830*/  F2FP.BF16.PACK_AB R10, R10, R23 ;  /* 0x000000170a0a723e */ /* 0x000fe200000010ff */
[----:B------:R-:W-:-:S02]  /*a840*/  FMUL.FTZ R6, R18, R0 ;  /* 0x0000000012067220 */ /* 0x000fc40000410000 */
[-C--:B------:R-:W-:Y:S02]  /*a850*/  FMUL.FTZ R7, R19, R4.reuse ;  /* 0x0000000413077220 */ /* 0x080fe40000410000 */
[-C--:B------:R-:W-:Y:S02]  /*a860*/  FMUL.FTZ R5, R18, R3.reuse ;  /* 0x0000000312057220 */ /* 0x080fe40000410000 */
[----:B------:R-:W-:Y:S01]  /*a870*/  FFMA.FTZ R9, R22, R4, -R8 ;  /* 0x0000000416097223 */ /* 0x000fe20000010808 */
[----:B------:R-:W-:Y:S01]  /*a880*/  F2FP.BF16.PACK_AB R8, R28, R30 ;  /* 0x0000001e1c08723e */ /* 0x000fe200000010ff */
[----:B------:R-:W-:Y:S01]  /*a890*/  FFMA.FTZ R3, R21, R3, -R6 ;  /* 0x0000000315037223 */ /* 0x000fe20000010806 */
[----:B------:R-:W-:Y:S01]  /*a8a0*/  F2FP.BF16.PACK_AB R6, R11, R14 ;  /* 0x0000000e0b06723e */ /* 0x000fe200000010ff */
[----:B------:R-:W-:Y:S01]  /*a8b0*/  FFMA.FTZ R2, R22, R2, R7 ;  /* 0x0000000216027223 */ /* 0x000fe20000010007 */
[----:B------:R-:W-:Y:S01]  /*a8c0*/  F2FP.BF16.PACK_AB R9, R9, R26 ;  /* 0x0000001a0909723e */ /* 0x000fe200000010ff */
[----:B------:R-:W-:Y:S01]  /*a8d0*/  FFMA.FTZ R0, R21, R0, R5 ;  /* 0x0000000015007223 */ /* 0x000fe20000010005 */
[----:B------:R-:W-:-:S02]  /*a8e0*/  F2FP.BF16.PACK_AB R11, R3, R13 ;  /* 0x0000000d030b723e */ /* 0x000fc400000010ff */
[----:B------:R-:W-:Y:S02]  /*a8f0*/  F2FP.BF16.PACK_AB R4, R27, R29 ;  /* 0x0000001d1b04723e */ /* 0x000fe400000010ff */
[----:B------:R-:W-:Y:S01]  /*a900*/  F2FP.BF16.PACK_AB R5, R2, R25 ;  /* 0x000000190205723e */ /* 0x000fe200000010ff */
[----:B------:R1:W-:Y:S01]  /*a910*/  STS.128 [R185+0x10080], R8 ;  /* 0x01008008b9007388 */ /* 0x0003e20000000c00 */
[----:B------:R-:W-:-:S05]  /*a920*/  F2FP.BF16.PACK_AB R7, R0, R12 ;  /* 0x0000000c0007723e */ /* 0x000fca00000010ff */
[----:B------:R1:W-:Y:S02]  /*a930*/  STS.128 [R24+0x10080], R4 ;  /* 0x0100800418007388 */ /* 0x0003e40000000c00 */
.L_x_217:
[----:B------:R-:W-:Y:S05]  /*a940*/  BSYNC B0 ;  /* 0x0000000000007941 */ /* 0x000fea0003800000 */
.L_x_216:
[----:B------:R-:W-:-:S13]  /*a950*/  ISETP.GE.AND P0, PT, R134, c[0x0][0x27c], PT ;  /* 0x00009f0086007a0c */ /* 0x000fda0003f06270 */
[----:B------:R-:W-:Y:S05]  /*a960*/  @P0 BRA `(.L_x_215) ;  /* 0x000005e000000947 */ /* 0x000fea0003800000 */
[----:B------:R-:W-:Y:S01]  /*a970*/  IMAD.MOV.U32 R0, RZ, RZ, c[0x0][0x27c] ;  /* 0x00009f00ff007624 */ /* 0x000fe200078e00ff */
[----:B------:R-:W-:Y:S02]  /*a980*/  LEA.HI R2, R51, R134, RZ, 0x6 ;  /* 0x0000008633027211 */ /* 0x000fe400078f30ff */
[----:B------:R-:W-:Y:S02]  /*a990*/  LOP3.LUT R3, R111, 0x38, R50, 0xf8, !PT ;  /* 0x000000386f037812 */ /* 0x000fe400078ef832 */
[----:B------:R-:W-:Y:S01]  /*a9a0*/  LEA.HI R0, R0, R54, RZ, 0x1d ;  /* 0x0000003600007211 */ /* 0x000fe200078fe8ff */
[----:B------:R-:W-:Y:S01]  /*a9b0*/  IMAD.SHL.U32 R2, R2, 0x80, RZ ;  /* 0x0000008002027824 */ /* 0x000fe200078e00ff */
[----:B-1----:R-:W-:Y:S02]  /*a9c0*/  LOP3.LUT R4, R3, R131, RZ, 0x3c, !PT ;  /* 0x0000008303047212 */ /* 0x002fe400078e3cff */
[----:B------:R-:W-:Y:S02]  /*a9d0*/  SHF.R.S32.HI R5, RZ, 0x1f, R0 ;  /* 0x0000001fff057819 */ /* 0x000fe40000011400 */
[----:B------:R-:W-:-:S02]  /*a9e0*/  LOP3.LUT R2, R2, 0xffffe000, RZ, 0xc0, !PT ;  /* 0xffffe00002027812 */ /* 0x000fc400078ec0ff */
[----:B------:R-:W-:Y:S02]  /*a9f0*/  LEA.HI R3, R5, R0, RZ, 0x3 ;  /* 0x0000000005037211 */ /* 0x000fe400078f18ff */
[----:B------:R-:W-:Y:S02]  /*aa00*/  SHF.L.U32 R6, R0, 0x3, RZ ;  /* 0x0000000300067819 */ /* 0x000fe400000006ff */
[----:B------:R-:W-:Y:S01]  /*aa10*/  IADD3 R0, R4, R2, R114 ;  /* 0x0000000204007210 */ /* 0x000fe20007ffe072 */
[----:B------:R-:W-:Y:S01]  /*aa20*/  IMAD.SHL.U32 R2, R3, 0x400, RZ ;  /* 0x0000040003027824 */ /* 0x000fe200078e00ff */
[----:B------:R-:W-:Y:S02]  /*aa30*/  LOP3.LUT R5, R111, 0x38, R6, 0xf8, !PT ;  /* 0x000000386f057812 */ /* 0x000fe400078ef806 */
[----:B------:R-:W-:Y:S02]  /*aa40*/  LEA R28, R0, 0x10080, 0x1 ;  /* 0x00010080001c7811 */ /* 0x000fe400078e08ff */
[----:B------:R-:W-:-:S02]  /*aa50*/  LOP3.LUT R3, R5, R131, RZ, 0x3c, !PT ;  /* 0x0000008305037212 */ /* 0x000fc400078e3cff */
[----:B------:R-:W-:Y:S01]  /*aa60*/  LOP3.LUT R0, R2, 0x7fffe000, RZ, 0xc0, !PT ;  /* 0x7fffe00002007812 */ /* 0x000fe200078ec0ff */
[----:B------:R-:W1:Y:S03]  /*aa70*/  LDS.128 R8, [R28] ;  /* 0x000000001c087984 */ /* 0x000e660000000c00 */
[----:B------:R-:W-:-:S05]  /*aa80*/  IADD3 R0, R3, R0, R114 ;  /* 0x0000000003007210 */ /* 0x000fca0007ffe072 */
[----:B------:R-:W-:Y:S01]  /*aa90*/  IMAD.SHL.U32 R26, R0, 0x2, RZ ;  /* 0x00000002001a7824 */ /* 0x000fe200078e00ff */
[----:B------:R-:W-:-:S04]  /*aaa0*/  SHF.L.U32 R0, R43, 0x10, RZ ;  /* 0x000000102b007819 */ /* 0x000fc800000006ff */
[----:B------:R-:W2:Y:S01]  /*aab0*/  LDS.128 R4, [R26+0x10080] ;  /* 0x010080001a047984 */ /* 0x000ea20000000c00 */
[----:B-1----:R-:W-:Y:S01]  /*aac0*/  SHF.L.U32 R12, R8, 0x10, RZ ;  /* 0x00000010080c7819 */ /* 0x002fe200000006ff */
[C---:B------:R-:W-:Y:S01]  /*aad0*/  IMAD.U32 R18, R9.reuse, 0x10000, RZ ;  /* 0x0001000009127824 */ /* 0x040fe200078e00ff */
        /* <DEDUP_REMOVED lines=11> */
[----:B------:R-:W-:Y:S01]  /*ab90*/  IMAD.U32 R8, R6, 0x10000, RZ ;  /* 0x0001000006087824 */ /* 0x000fe200078e00ff */
[----:B------:R-:W-:Y:S01]  /*aba0*/  LOP3.LUT R4, R42, 0xffff0000, RZ, 0xc0, !PT ;  /* 0xffff00002a047812 */ /* 0x000fe200078ec0ff */
[-C--:B------:R-:W-:Y:S01]  /*abb0*/  FMUL.FTZ R3, R2, R5.reuse ;  /* 0x0000000502037220 */ /* 0x080fe20000410000 */
[----:B------:R-:W-:Y:S01]  /*abc0*/  LOP3.LUT R10, R6, 0xffff0000, RZ, 0xc0, !PT ;  /* 0xffff0000060a7812 */ /* 0x000fe200078ec0ff */
[-C--:B------:R-:W-:Y:S01]  /*abd0*/  FMUL.FTZ R6, R2, R0.reuse ;  /* 0x0000000002067220 */ /* 0x080fe20000410000 */
[----:B------:R-:W-:Y:S01]  /*abe0*/  LOP3.LUT R2, R43, 0xffff0000, RZ, 0xc0, !PT ;  /* 0xffff00002b027812 */ /* 0x000fe200078ec0ff */
[----:B------:R-:W-:Y:S01]  /*abf0*/  FFMA.FTZ R32, R12, R0, -R3 ;  /* 0x000000000c207223 */ /* 0x000fe20000010803 */
[----:B------:R-:W-:Y:S01]  /*ac00*/  SHF.L.U32 R0, R47, 0x10, RZ ;  /* 0x000000102f007819 */ /* 0x000fe200000006ff */
[----:B------:R-:W-:Y:S01]  /*ac10*/  IMAD.U32 R3, R44, 0x10000, RZ ;  /* 0x000100002c037824 */ /* 0x000fe200078e00ff */
[----:B------:R-:W-:Y:S01]  /*ac20*/  SHF.L.U32 R15, R7, 0x10, RZ ;  /* 0x00000010070f7819 */ /* 0x000fe200000006ff */
[----:B------:R-:W-:Y:S01]  /*ac30*/  FMUL.FTZ R11, R9, R4 ;  /* 0x00000004090b7220 */ /* 0x000fe20000410000 */
[----:B------:R-:W-:Y:S01]  /*ac40*/  LOP3.LUT R19, R7, 0xffff0000, RZ, 0xc0, !PT ;  /* 0xffff000007137812 */ /* 0x000fe200078ec0ff */
[----:B------:R-:W-:Y:S01]  /*ac50*/  FFMA.FTZ R31, R12, R5, R6 ;  /* 0x000000050c1f7223 */ /* 0x000fe20000010006 */
[----:B------:R-:W-:Y:S01]  /*ac60*/  LOP3.LUT R6, R44, 0xffff0000, RZ, 0xc0, !PT ;  /* 0xffff00002c067812 */ /* 0x000fe200078ec0ff */
[----:B------:R-:W-:-:S02]  /*ac70*/  FMUL.FTZ R5, R8, R3 ;  /* 0x0000000308057220 */ /* 0x000fc40000410000 */
[-C--:B------:R-:W-:Y:S02]  /*ac80*/  FMUL.FTZ R7, R9, R2.reuse ;  /* 0x0000000209077220 */ /* 0x080fe40000410000 */
[----:B------:R-:W-:Y:S02]  /*ac90*/  FFMA.FTZ R30, R14, R2, -R11 ;  /* 0x000000020e1e7223 */ /* 0x000fe4000001080b */
[-C--:B------:R-:W-:Y:S02]  /*aca0*/  FMUL.FTZ R2, R8, R0.reuse ;  /* 0x0000000008027220 */ /* 0x080fe40000410000 */
[----:B------:R-:W-:Y:S01]  /*acb0*/  FFMA.FTZ R27, R13, R0, -R5 ;  /* 0x000000000d1b7223 */ /* 0x000fe20000010805 */
[----:B------:R-:W-:Y:S01]  /*acc0*/  LOP3.LUT R0, R47, 0xffff0000, RZ, 0xc0, !PT ;  /* 0xffff00002f007812 */ /* 0x000fe200078ec0ff */
[----:B------:R-:W-:Y:S02]  /*acd0*/  FFMA.FTZ R29, R14, R4, R7 ;  /* 0x000000040e1d7223 */ /* 0x000fe40000010007 */
[----:B------:R-:W-:-:S02]  /*ace0*/  FMUL.FTZ R4, R10, R6 ;  /* 0x000000060a047220 */ /* 0x000fc40000410000 */
[----:B------:R-:W-:Y:S01]  /*acf0*/  FFMA.FTZ R25, R13, R3, R2 ;  /* 0x000000030d197223 */ /* 0x000fe20000010002 */
[----:B------:R-:W-:Y:S01]  /*ad00*/  SHF.L.U32 R2, R45, 0x10, RZ ;  /* 0x000000102d027819 */ /* 0x000fe200000006ff */
[----:B------:R-:W-:Y:S02]  /*ad10*/  IMAD.U32 R3, R49, 0x10000, RZ ;  /* 0x0001000031037824 */ /* 0x000fe400078e00ff */
[----:B------:R-:W-:Y:S02]  /*ad20*/  IMAD.U32 R5, R46, 0x10000, RZ ;  /* 0x000100002e057824 */ /* 0x000fe400078e00ff */
[-C--:B------:R-:W-:Y:S02]  /*ad30*/  FMUL.FTZ R10, R10, R0.reuse ;  /* 0x000000000a0a7220 */ /* 0x080fe40000410000 */
[----:B------:R-:W-:Y:S01]  /*ad40*/  FFMA.FTZ R24, R17, R0, -R4 ;  /* 0x0000000011187223 */ /* 0x000fe20000010804 */
[----:B------:R-:W-:Y:S01]  /*ad50*/  SHF.L.U32 R0, R48, 0x10, RZ ;  /* 0x0000001030007819 */ /* 0x000fe200000006ff */
[----:B------:R-:W-:-:S02]  /*ad60*/  FMUL.FTZ R7, R16, R3 ;  /* 0x0000000310077220 */ /* 0x000fc40000410000 */
[----:B------:R-:W-:Y:S02]  /*ad70*/  FMUL.FTZ R4, R15, R5 ;  /* 0x000000050f047220 */ /* 0x000fe40000410000 */
[----:B------:R-:W-:Y:S02]  /*ad80*/  FMUL.FTZ R8, R16, R2 ;  /* 0x0000000210087220 */ /* 0x000fe40000410000 */
[----:B------:R-:W-:Y:S01]  /*ad90*/  FFMA.FTZ R14, R17, R6, R10 ;  /* 0x00000006110e7223 */ /* 0x000fe2000001000a */
[----:B------:R-:W-:Y:S01]  /*ada0*/  F2FP.BF16.PACK_AB R10, R24, R27 ;  /* 0x0000001b180a723e */ /* 0x000fe200000010ff */
[----:B------:R-:W-:Y:S01]  /*adb0*/  FFMA.FTZ R13, R18, R2, R7 ;  /* 0x00000002120d7223 */ /* 0x000fe20000010007 */
[----:B------:R-:W-:Y:S01]  /*adc0*/  LOP3.LUT R2, R45, 0xffff0000, RZ, 0xc0, !PT ;  /* 0xffff00002d027812 */ /* 0x000fe200078ec0ff */
[-C--:B------:R-:W-:Y:S02]  /*add0*/  FMUL.FTZ R6, R15, R0.reuse ;  /* 0x000000000f067220 */ /* 0x080fe40000410000 */
[----:B------:R-:W-:Y:S01]  /*ade0*/  FFMA.FTZ R11, R21, R0, -R4 ;  /* 0x00000000150b7223 */ /* 0x000fe20000010804 */
[----:B------:R-:W-:Y:S01]  /*adf0*/  LOP3.LUT R0, R46, 0xffff0000, RZ, 0xc0, !PT ;  /* 0xffff00002e007812 */ /* 0x000fe200078ec0ff */
[----:B------:R-:W-:Y:S01]  /*ae00*/  FFMA.FTZ R16, R18, R3, -R8 ;  /* 0x0000000312107223 */ /* 0x000fe20000010808 */
[----:B------:R-:W-:Y:S01]  /*ae10*/  LOP3.LUT R4, R49, 0xffff0000, RZ, 0xc0, !PT ;  /* 0xffff000031047812 */ /* 0x000fe200078ec0ff */
[----:B------:R-:W-:Y:S01]  /*ae20*/  FFMA.FTZ R12, R21, R5, R6 ;  /* 0x00000005150c7223 */ /* 0x000fe20000010006 */
[----:B------:R-:W-:Y:S01]  /*ae30*/  LOP3.LUT R3, R48, 0xffff0000, RZ, 0xc0, !PT ;  /* 0xffff000030037812 */ /* 0x000fe200078ec0ff */
[----:B------:R-:W-:-:S02]  /*ae40*/  FMUL.FTZ R8, R20, R2 ;  /* 0x0000000214087220 */ /* 0x000fc40000410000 */
[C---:B------:R-:W-:Y:S02]  /*ae50*/  FMUL.FTZ R6, R19.reuse, R0 ;  /* 0x0000000013067220 */ /* 0x040fe40000410000 */
[-C--:B------:R-:W-:Y:S02]  /*ae60*/  FMUL.FTZ R7, R20, R4.reuse ;  /* 0x0000000414077220 */ /* 0x080fe40000410000 */
[-C--:B------:R-:W-:Y:S02]  /*ae70*/  FMUL.FTZ R5, R19, R3.reuse ;  /* 0x0000000313057220 */ /* 0x080fe40000410000 */
[C---:B------:R-:W-:Y:S01]  /*ae80*/  FFMA.FTZ R9, R23.reuse, R4, -R8 ;  /* 0x0000000417097223 */ /* 0x040fe20000010808 */
        /* <DEDUP_REMOVED lines=9> */
[----:B------:R1:W-:Y:S01]  /*af20*/  STS.128 [R28], R8 ;  /* 0x000000081c007388 */ /* 0x0003e20000000c00 */
[----:B------:R-:W-:-:S05]  /*af30*/  F2FP.BF16.PACK_AB R7, R0, R12 ;  /* 0x0000000c0007723e */ /* 0x000fca00000010ff */
[----:B------:R1:W-:Y:S02]  /*af40*/  STS.128 [R26+0x10080], R4 ;  /* 0x010080041a007388 */ /* 0x0003e40000000c00 */
.L_x_215:
[----:B------:R-:W-:Y:S05]  /*af50*/  BSYNC B1 ;  /* 0x0000000000017941 */ /* 0x000fea0003800000 */
.L_x_214:
[----:B------:R-:W-:Y:S01]  /*af60*/  IADD3 R3, R193, 0x20, RZ ;  /* 0x00000020c1037810 */ /* 0x000fe20007ffe0ff */
[----:B------:R-:W-:Y:S03]  /*af70*/  BSSY B1, `(.L_x_218) ;  /* 0x00000c8000017945 */ /* 0x000fe60003800000 */
[----:B------:R-:W-:-:S13]  /*af80*/  ISETP.GE.AND P0, PT, R3, R52, PT ;  /* 0x000000340300720c */ /* 0x000fda0003f06270 */
[----:B------:R-:W-:Y:S05]  /*af90*/  @P0 BRA `(.L_x_219) ;  /* 0x00000c5000000947 */ /* 0x000fea0003800000 */
[----:B------:R-:W-:Y:S01]  /*afa0*/  ISETP.GE.AND P0, PT, R132, c[0x0][0x27c], PT ;  /* 0x00009f0084007a0c */ /* 0x000fe20003f06270 */
[----:B------:R-:W-:Y:S01]  /*afb0*/  IMAD.SHL.U32 R0, R3, 0x40, RZ ;  /* 0x0000004003007824 */ /* 0x000fe200078e00ff */
[----:B------:R-:W-:Y:S01]  /*afc0*/  SHF.R.S32.HI R2, RZ, 0x1f, R3 ;  /* 0x0000001fff027819 */ /* 0x000fe20000011403 */
[----:B------:R-:W-:Y:S03]  /*afd0*/  BSSY B0, `(.L_x_220) ;  /* 0x0000061000007945 */ /* 0x000fe60003800000 */
[----:B------:R-:W-:Y:S02]  /*afe0*/  LEA.HI R2, R2, R3, RZ, 0x3 ;  /* 0x0000000302027211 */ /* 0x000fe400078f18ff */
[----:B------:R-:W-:-:S03]  /*aff0*/  LOP3.LUT R0, R0, 0x1c0, RZ, 0xc0, !PT ;  /* 0x000001c000007812 */ /* 0x000fc600078ec0ff */
[----:B------:R-:W-:Y:S01]  /*b000*/  IMAD.SHL.U32 R2, R2, 0x40, RZ ;  /* 0x0000004002027824 */ /* 0x000fe200078e00ff */
[----:B------:R-:W-:-:S04]  /*b010*/  SHF.R.U32.HI R53, RZ, 0x3, R0 ;  /* 0x00000003ff357819 */ /* 0x000fc80000011600 */
[----:B------:R-:W-:Y:S01]  /*b020*/  LOP3.LUT R19, R2, 0xfffffe00, RZ, 0xc0, !PT ;  /* 0xfffffe0002137812 */ /* 0x000fe200078ec0ff */
[----:B------:R-:W-:Y:S05]  /*b030*/  @P0 BRA `(.L_x_221) ;  /* 0x000005a000000947 */ /* 0x000fea0003800000 */
[----:B-1----:R-:W-:Y:S01]  /*b040*/  IMAD.MOV.U32 R4, RZ, RZ, c[0x0][0x27c] ;  /* 0x00009f00ff047624 */ /* 0x002fe200078e00ff */
[----:B------:R-:W-:-:S04]  /*b050*/  LOP3.LUT R2, R0, 0x38, R132, 0xf8, !PT ;  /* 0x0000003800027812 */ /* 0x000fc800078ef884 */
[----:B------:R-:W-:Y:S02]  /*b060*/  LEA.HI R4, R4, R219, RZ, 0x1d ;  /* 0x000000db04047211 */ /* 0x000fe400078fe8ff */
[----:B------:R-:W-:Y:S02]  /*b070*/  LOP3.LUT R2, R19, R2, R53, 0xf6, !PT ;  /* 0x0000000213027212 */ /* 0x000fe400078ef635 */
[----:B------:R-:W-:Y:S01]  /*b080*/  SHF.R.S32.HI R5, RZ, 0x1f, R4 ;  /* 0x0000001fff057819 */ /* 0x000fe20000011404 */
[----:B------:R-:W-:Y:S01]  /*b090*/  IMAD.SHL.U32 R3, R4, 0x8, RZ ;  /* 0x0000000804037824 */ /* 0x000fe200078e00ff */
[----:B------:R-:W-:Y:S02]  /*b0a0*/  LEA R27, R2, 0x10080, 0x1 ;  /* 0x00010080021b7811 */ /* 0x000fe400078e08ff */
[----:B------:R-:W-:Y:S02]  /*b0b0*/  LEA.HI R4, R5, R4, RZ, 0x3 ;  /* 0x0000000405047211 */ /* 0x000fe400078f18ff */
[----:B------:R-:W-:Y:S01]  /*b0c0*/  LOP3.LUT R3, R0, 0x38, R3, 0xf8, !PT ;  /* 0x0000003800037812 */ /* 0x000fe200078ef803 */
[----:B------:R-:W1:Y:S01]  /*b0d0*/  LDS.128 R8, [R27] ;  /* 0x000000001b087984 */ /* 0x000e620000000c00 */
[----:B------:R-:W-:-:S02]  /*b0e0*/  SHF.L.U32 R4, R4, 0xa, RZ ;  /* 0x0000000a04047819 */ /* 0x000fc400000006ff */
        /* <DEDUP_REMOVED lines=12> */
[C---:B------:R-:W-:Y:S02]  /*b1b0*/  SHF.L.U32 R17, R10.reuse, 0x10, RZ ;  /* 0x000000100a117819 */ /* 0x040fe400000006ff */
[----:B------:R-:W-:Y:S02]  /*b1c0*/  LOP3.LUT R18, R10, 0xffff0000, RZ, 0xc0, !PT ;  /* 0xffff00000a127812 */ /* 0x000fe400078ec0ff */
        /* <DEDUP_REMOVED lines=9> */
[----:B------:R-:W-:Y:S01]  /*b260*/  FFMA.FTZ R33, R2, R12, -R4 ;  /* 0x0000000c02217223 */ /* 0x000fe20000010804 */
[----:B------:R-:W-:Y:S01]  /*b270*/  LOP3.LUT R15, R6, 0xffff0000, RZ, 0xc0, !PT ;  /* 0xffff0000060f7812 */ /* 0x000fe200078ec0ff */
[----:B------:R-:W-:Y:S01]  /*b280*/  FMUL.FTZ R6, R2, R8 ;  /* 0x0000000802067220 */ /* 0x000fe20000410000 */
[----:B------:R-:W-:Y:S01]  /*b290*/  LOP3.LUT R20, R7, 0xffff0000, RZ, 0xc0, !PT ;  /* 0xffff000007147812 */ /* 0x000fe200078ec0ff */
[----:B------:R-:W-:Y:S01]  /*b2a0*/  FMUL.FTZ R7, R5, R9 ;  /* 0x0000000905077220 */ /* 0x000fe20000410000 */
[----:B------:R-:W-:Y:S01]  /*b2b0*/  LOP3.LUT R4, R35, 0xffff0000, RZ, 0xc0, !PT ;  /* 0xffff000023047812 */ /* 0x000fe200078ec0ff */
[----:B------:R-:W-:Y:S01]  /*b2c0*/  FFMA.FTZ R32, R3, R12, R6 ;  /* 0x0000000c03207223 */ /* 0x000fe20000010006 */
[----:B------:R-:W-:Y:S01]  /*b2d0*/  SHF.L.U32 R2, R37, 0x10, RZ ;  /* 0x0000001025027819 */ /* 0x000fe200000006ff */
[----:B------:R-:W-:-:S02]  /*b2e0*/  IMAD.U32 R3, R41, 0x10000, RZ ;  /* 0x0001000029037824 */ /* 0x000fc400078e00ff */
[----:B------:R-:W-:Y:S01]  /*b2f0*/  FFMA.FTZ R31, R4, R13, -R7 ;  /* 0x0000000d041f7223 */ /* 0x000fe20000010807 */
[----:B------:R-:W-:Y:S01]  /*b300*/  SHF.L.U32 R7, R36, 0x10, RZ ;  /* 0x0000001024077819 */ /* 0x000fe200000006ff */
[----:B------:R-:W-:Y:S02]  /*b310*/  FMUL.FTZ R9, R4, R9 ;  /* 0x0000000904097220 */ /* 0x000fe40000410000 */
[-C--:B------:R-:W-:Y:S02]  /*b320*/  FMUL.FTZ R6, R2, R10.reuse ;  /* 0x0000000a02067220 */ /* 0x080fe40000410000 */
[----:B------:R-:W-:Y:S02]  /*b330*/  FMUL.FTZ R4, R3, R10 ;  /* 0x0000000a03047220 */ /* 0x000fe40000410000 */
[----:B------:R-:W-:Y:S02]  /*b340*/  FFMA.FTZ R30, R5, R13, R9 ;  /* 0x0000000d051e7223 */ /* 0x000fe40000010009 */
[----:B------:R-:W-:Y:S01]  /*b350*/  FFMA.FTZ R29, R3, R14, -R6 ;  /* 0x0000000e031d7223 */ /* 0x000fe20000010806 */
[----:B------:R-:W-:Y:S01]  /*b360*/  SHF.L.U32 R6, R38, 0x10, RZ ;  /* 0x0000001026067819 */ /* 0x000fe200000006ff */
[----:B------:R-:W-:-:S02]  /*b370*/  IMAD.U32 R3, R39, 0x10000, RZ ;  /* 0x0001000027037824 */ /* 0x000fc400078e00ff */
[-C--:B------:R-:W-:Y:S02]  /*b380*/  FMUL.FTZ R5, R7, R11.reuse ;  /* 0x0000000b07057220 */ /* 0x080fe40000410000 */
[----:B------:R-:W-:Y:S01]  /*b390*/  FFMA.FTZ R28, R2, R14, R4 ;  /* 0x0000000e021c7223 */ /* 0x000fe20000010004 */
[----:B------:R-:W-:Y:S01]  /*b3a0*/  LOP3.LUT R4, R39, 0xffff0000, RZ, 0xc0, !PT ;  /* 0xffff000027047812 */ /* 0x000fe200078ec0ff */
[C---:B------:R-:W-:Y:S01]  /*b3b0*/  FMUL.FTZ R11, R3.reuse, R11 ;  /* 0x0000000b030b7220 */ /* 0x040fe20000410000 */
[----:B------:R-:W-:Y:S01]  /*b3c0*/  LOP3.LUT R2, R36, 0xffff0000, RZ, 0xc0, !PT ;  /* 0xffff000024027812 */ /* 0x000fe200078ec0ff */
[----:B------:R-:W-:Y:S02]  /*b3d0*/  FFMA.FTZ R25, R3, R17, -R5 ;  /* 0x0000001103197223 */ /* 0x000fe40000010805 */
[----:B------:R-:W-:Y:S02]  /*b3e0*/  IMAD.U32 R3, R40, 0x10000, RZ ;  /* 0x0001000028037824 */ /* 0x000fe400078e00ff */
[----:B------:R-:W-:-:S02]  /*b3f0*/  FMUL.FTZ R5, R6, R16 ;  /* 0x0000001006057220 */ /* 0x000fc40000410000 */
[-C--:B------:R-:W-:Y:S02]  /*b400*/  FMUL.FTZ R8, R4, R15.reuse ;  /* 0x0000000f04087220 */ /* 0x080fe40000410000 */
[C---:B------:R-:W-:Y:S02]  /*b410*/  FMUL.FTZ R9, R2.reuse, R15 ;  /* 0x0000000f02097220 */ /* 0x040fe40000410000 */
[----:B------:R-:W-:Y:S02]  /*b420*/  FFMA.FTZ R14, R7, R17, R11 ;  /* 0x00000011070e7223 */ /* 0x000fe4000001000b */
[C---:B------:R-:W-:Y:S02]  /*b430*/  FMUL.FTZ R7, R3.reuse, R16 ;  /* 0x0000001003077220 */ /* 0x040fe40000410000 */
[----:B------:R-:W-:Y:S01]  /*b440*/  FFMA.FTZ R13, R3, R22, -R5 ;  /* 0x00000016030d7223 */ /* 0x000fe20000010805 */
[----:B------:R-:W-:Y:S01]  /*b450*/  LOP3.LUT R3, R37, 0xffff0000, RZ, 0xc0, !PT ;  /* 0xffff000025037812 */ /* 0x000fe200078ec0ff */
[-C--:B------:R-:W-:Y:S01]  /*b460*/  FFMA.FTZ R11, R2, R18.reuse, R8 ;  /* 0x00000012020b7223 */ /* 0x080fe20000010008 */
[----:B------:R-:W-:Y:S01]  /*b470*/  LOP3.LUT R5, R41, 0xffff0000, RZ, 0xc0, !PT ;  /* 0xffff000029057812 */ /* 0x000fe200078ec0ff */
[----:B------:R-:W-:Y:S01]  /*b480*/  FFMA.FTZ R10, R4, R18, -R9 ;  /* 0x00000012040a7223 */ /* 0x000fe20000010809 */
[----:B------:R-:W-:Y:S01]  /*b490*/  LOP3.LUT R2, R38, 0xffff0000, RZ, 0xc0, !PT ;  /* 0xffff000026027812 */ /* 0x000fe200078ec0ff */
[----:B------:R-:W-:Y:S01]  /*b4a0*/  FMUL.FTZ R9, R3, R21 ;  /* 0x0000001503097220 */ /* 0x000fe20000410000 */
[----:B------:R-:W-:Y:S01]  /*b4b0*/  LOP3.LUT R4, R40, 0xffff0000, RZ, 0xc0, !PT ;  /* 0xffff000028047812 */ /* 0x000fe200078ec0ff */
[----:B------:R-:W-:Y:S01]  /*b4c0*/  FFMA.FTZ R12, R6, R22, R7 ;  /* 0x00000016060c7223 */ /* 0x000fe20000010007 */
[----:B------:R-:W-:Y:S01]  /*b4d0*/  F2FP.BF16.PACK_AB R10, R10, R25 ;  /* 0x000000190a0a723e */ /* 0x000fe200000010ff */
[----:B------:R-:W-:-:S02]  /*b4e0*/  FMUL.FTZ R8, R5, R21 ;  /* 0x0000001505087220 */ /* 0x000fc40000410000 */
[-C--:B------:R-:W-:Y:S02]  /*b4f0*/  FMUL.FTZ R7, R2, R20.reuse ;  /* 0x0000001402077220 */ /* 0x080fe40000410000 */
[C---:B------:R-:W-:Y:S02]  /*b500*/  FMUL.FTZ R6, R4.reuse, R20 ;  /* 0x0000001404067220 */ /* 0x040fe40000410000 */
[-C--:B------:R-:W-:Y:S02]  /*b510*/  FFMA.FTZ R9, R5, R24.reuse, -R9 ;  /* 0x0000001805097223 */ /* 0x080fe40000010809 */
[----:B------:R-:W-:Y:S01]  /*b520*/  FFMA.FTZ R5, R3, R24, R8 ;  /* 0x0000001803057223 */ /* 0x000fe20000010008 */
[----:B------:R-:W-:Y:S01]  /*b530*/  F2FP.BF16.PACK_AB R8, R31, R33 ;  /* 0x000000211f08723e */ /* 0x000fe200000010ff */
[----:B------:R-:W-:Y:S01]  /*b540*/  FFMA.FTZ R3, R4, R23, -R7 ;  /* 0x0000001704037223 */ /* 0x000fe20000010807 */
[----:B------:R-:W-:Y:S01]  /*b550*/  F2FP.BF16.PACK_AB R9, R9, R29 ;  /* 0x0000001d0909723e */ /* 0x000fe200000010ff */
[----:B------:R-:W-:Y:S01]  /*b560*/  FFMA.FTZ R2, R2, R23, R6 ;  /* 0x0000001702027223 */ /* 0x000fe20000010006 */
[----:B------:R-:W-:-:S02]  /*b570*/  F2FP.BF16.PACK_AB R6, R11, R14 ;  /* 0x0000000e0b06723e */ /* 0x000fc400000010ff */
[----:B------:R-:W-:Y:S02]  /*b580*/  F2FP.BF16.PACK_AB R11, R3, R13 ;  /* 0x0000000d030b723e */ /* 0x000fe400000010ff */
[----:B------:R-:W-:Y:S02]  /*b590*/  F2FP.BF16.PACK_AB R4, R30, R32 ;  /* 0x000000201e04723e */ /* 0x000fe400000010ff */
[----:B------:R-:W-:Y:S01]  /*b5a0*/  F2FP.BF16.PACK_AB R5, R5, R28 ;  /* 0x0000001c0505723e */ /* 0x000fe200000010ff */
[----:B------:R1:W-:Y:S01]  /*b5b0*/  STS.128 [R27], R8 ;  /* 0x000000081b007388 */ /* 0x0003e20000000c00 */
[----:B------:R-:W-:-:S05]  /*b5c0*/  F2FP.BF16.PACK_AB R7, R2, R12 ;  /* 0x0000000c0207723e */ /* 0x000fca00000010ff */
[----:B------:R1:W-:Y:S02]  /*b5d0*/  STS.128 [R26+0x10080], R4 ;  /* 0x010080041a007388 */ /* 0x0003e40000000c00 */
.L_x_221:
[----:B------:R-:W-:Y:S05]  /*b5e0*/  BSYNC B0 ;  /* 0x0000000000007941 */ /* 0x000fea0003800000 */
.L_x_220:
[----:B------:R-:W-:-:S13]  /*b5f0*/  ISETP.GE.AND P0, PT, R134, c[0x0][0x27c], PT ;  /* 0x00009f0086007a0c */ /* 0x000fda0003f06270 */
[----:B------:R-:W-:Y:S05]  /*b600*/  @P0 BRA `(.L_x_219) ;  /* 0x000005e000000947 */ /* 0x000fea0003800000 */
[----:B------:R-:W-:Y:S01]  /*b610*/  IMAD.MOV.U32 R2, RZ, RZ, c[0x0][0x27c] ;  /* 0x00009f00ff027624 */ /* 0x000fe200078e00ff */
[----:B-1----:R-:W-:Y:S02]  /*b620*/  LEA.HI R4, R51, R134, RZ, 0x6 ;  /* 0x0000008633047211 */ /* 0x002fe400078f30ff */
[----:B------:R-:W-:Y:S02]  /*b630*/  LOP3.LUT R3, R0, 0x38, R50, 0xf8, !PT ;  /* 0x0000003800037812 */ /* 0x000fe400078ef832 */
[----:B------:R-:W-:Y:S01]  /*b640*/  LEA.HI R2, R2, R54, RZ, 0x1d ;  /* 0x0000003602027211 */ /* 0x000fe200078fe8ff */
[----:B------:R-:W-:Y:S01]  /*b650*/  IMAD.SHL.U32 R6, R4, 0x80, RZ ;  /* 0x0000008004067824 */ /* 0x000fe200078e00ff */
[----:B------:R-:W-:Y:S02]  /*b660*/  LOP3.LUT R3, R3, R53, RZ, 0x3c, !PT ;  /* 0x0000003503037212 */ /* 0x000fe400078e3cff */
[----:B------:R-:W-:Y:S02]  /*b670*/  SHF.R.S32.HI R4, RZ, 0x1f, R2 ;  /* 0x0000001fff047819 */ /* 0x000fe40000011402 */
[----:B------:R-:W-:-:S02]  /*b680*/  SHF.L.U32 R5, R2, 0x3, RZ ;  /* 0x0000000302057819 */ /* 0x000fc400000006ff */
[----:B------:R-:W-:Y:S02]  /*b690*/  LEA.HI R2, R4, R2, RZ, 0x3 ;  /* 0x0000000204027211 */ /* 0x000fe400078f18ff */
[----:B------:R-:W-:Y:S02]  /*b6a0*/  LOP3.LUT R6, R6, 0xffffe000, RZ, 0xc0, !PT ;  /* 0xffffe00006067812 */ /* 0x000fe400078ec0ff */
[----:B------:R-:W-:Y:S01]  /*b6b0*/  LOP3.LUT R4, R0, 0x38, R5, 0xf8, !PT ;  /* 0x0000003800047812 */ /* 0x000fe200078ef805 */
[----:B------:R-:W-:Y:S01]  /*b6c0*/  IMAD.SHL.U32 R2, R2, 0x400, RZ ;  /* 0x0000040002027824 */ /* 0x000fe200078e00ff */
[----:B------:R-:W-:Y:S02]  /*b6d0*/  IADD3 R0, R3, R6, R19 ;  /* 0x0000000603007210 */ /* 0x000fe40007ffe013 */
[----:B------:R-:W-:Y:S02]  /*b6e0*/  LOP3.LUT R3, R4, R53, RZ, 0x3c, !PT ;  /* 0x0000003504037212 */ /* 0x000fe400078e3cff */
[----:B------:R-:W-:-:S02]  /*b6f0*/  LEA R26, R0, 0x10080, 0x1 ;  /* 0x00010080001a7811 */ /* 0x000fc400078e08ff */
[----:B------:R-:W-:Y:S01]  /*b700*/  LOP3.LUT R0, R2, 0x7fffe000, RZ, 0xc0, !PT ;  /* 0x7fffe00002007812 */ /* 0x000fe200078ec0ff */
[----:B------:R-:W-:Y:S02]  /*b710*/  IMAD.U32 R2, R42, 0x10000, RZ ;  /* 0x000100002a027824 */ /* 0x000fe400078e00ff */
[----:B------:R-:W1:Y:S01]  /*b720*/  LDS.128 R8, [R26] ;  /* 0x000000001a087984 */ /* 0x000e620000000c00 */
[----:B------:R-:W-:-:S05]  /*b730*/  IADD3 R0, R3, R0, R19 ;  /* 0x0000000003007210 */ /* 0x000fca0007ffe013 */
[----:B------:R-:W-:Y:S01]  /*b740*/  IMAD.SHL.U32 R24, R0, 0x2, RZ ;  /* 0x0000000200187824 */ /* 0x000fe200078e00ff */
[----:B------:R-:W-:-:S04]  /*b750*/  SHF.L.U32 R0, R43, 0x10, RZ ;  /* 0x000000102b007819 */ /* 0x000fc800000006ff */
[----:B------:R-:W2:Y:S01]  /*b760*/  LDS.128 R4, [R24+0x10080] ;  /* 0x0100800018047984 */ /* 0x000ea20000000c00 */
[C---:B-1----:R-:W-:Y:S01]  /*b770*/  SHF.L.U32 R12, R8.reuse, 0x10, RZ ;  /* 0x00000010080c7819 */ /* 0x042fe200000006ff */
[C---:B------:R-:W-:Y:S01]  /*b780*/  IMAD.U32 R14, R9.reuse, 0x10000, RZ ;  /* 0x00010000090e7824 */ /* 0x040fe200078e00ff */
[----:B------:R-:W-:Y:S01]  /*b790*/  LOP3.LUT R13, R8, 0xffff0000, RZ, 0xc0, !PT ;  /* 0xffff0000080d7812 */ /* 0x000fe200078ec0ff */
[C---:B------:R-:W-:Y:S01]  /*b7a0*/  IMAD.U32 R16, R10.reuse, 0x10000, RZ ;  /* 0x000100000a107824 */ /* 0x040fe200078e00ff */
[----:B------:R-:W-:Y:S02]  /*b7b0*/  LOP3.LUT R22, R9, 0xffff0000, RZ, 0xc0, !PT ;  /* 0xffff000009167812 */ /* 0x000fe400078ec0ff */
[C---:B------:R-:W-:Y:S02]  /*b7c0*/  SHF.L.U32 R20, R11.reuse, 0x10, RZ ;  /* 0x000000100b147819 */ /* 0x040fe400000006ff */
[----:B------:R-:W-:Y:S02]  /*b7d0*/  LOP3.LUT R21, R11, 0xffff0000, RZ, 0xc0, !PT ;  /* 0xffff00000b157812 */ /* 0x000fe400078ec0ff */
[----:B------:R-:W-:Y:S01]  /*b7e0*/  LOP3.LUT R17, R10, 0xffff0000, RZ, 0xc0, !PT ;  /* 0xffff00000a117812 */ /* 0x000fe200078ec0ff */
[C---:B--2---:R-:W-:Y:S01]  /*b7f0*/  IMAD.U32 R3, R4.reuse, 0x10000, RZ ;  /* 0x0001000004037824 */ /* 0x044fe200078e00ff */
[----:B------:R-:W-:-:S02]  /*b800*/  LOP3.LUT R8, R4, 0xffff0000, RZ, 0xc0, !PT ;  /* 0xffff000004087812 */ /* 0x000fc400078ec0ff */
[----:B------:R-:W-:Y:S01]  /*b810*/  LOP3.LUT R4, R42, 0xffff0000, RZ, 0xc0, !PT ;  /* 0xffff00002a047812 */ /* 0x000fe200078ec0ff */
[-C--:B------:R-:W-:Y:S01]  /*b820*/  FMUL.FTZ R11, R2, R3.reuse ;  /* 0x00000003020b7220 */ /* 0x080fe20000410000 */
[C---:B------:R-:W-:Y:S02]  /*b830*/  SHF.L.U32 R9, R5.reuse, 0x10, RZ ;  /* 0x0000001005097819 */ /* 0x040fe400000006ff */
[----:B------:R-:W-:Y:S01]  /*b840*/  LOP3.LUT R19, R5, 0xffff0000, RZ, 0xc0, !PT ;  /* 0xffff000005137812 */ /* 0x000fe200078ec0ff */
[C---:B------:R-:W-:Y:S01]  /*b850*/  IMAD.U32 R5, R6.reuse, 0x10000, RZ ;  /* 0x0001000006057824 */ /* 0x040fe200078e00ff */
[----:B------:R-:W-:Y:S01]  /*b860*/  LOP3.LUT R10, R6, 0xffff0000, RZ, 0xc0, !PT ;  /* 0xffff0000060a7812 */ /* 0x000fe200078ec0ff */
[C---:B------:R-:W-:Y:S01]  /*b870*/  FMUL.FTZ R6, R0.reuse, R3 ;  /* 0x0000000300067220 */ /* 0x040fe20000410000 */
[C---:B------:R-:W-:Y:S01]  /*b880*/  SHF.L.U32 R15, R7.reuse, 0x10, RZ ;  /* 0x00000010070f7819 */ /* 0x040fe200000006ff */
[----:B------:R-:W-:Y:S01]  /*b890*/  FFMA.FTZ R31, R0, R12, -R11 ;  /* 0x0000000c001f7223 */ /* 0x000fe2000001080b */
[----:B------:R-:W-:Y:S01]  /*b8a0*/  LOP3.LUT R18, R7, 0xffff0000, RZ, 0xc0, !PT ;  /* 0xffff000007127812 */ /* 0x000fe200078ec0ff */
[----:B------:R-:W-:Y:S01]  /*b8b0*/  FMUL.FTZ R7, R4, R8 ;  /* 0x0000000804077220 */ /* 0x000fe20000410000 */
[----:B------:R-:W-:Y:S01]  /*b8c0*/  LOP3.LUT R3, R43, 0xffff0000, RZ, 0xc0, !PT ;  /* 0xffff00002b037812 */ /* 0x000fe200078ec0ff */
[----:B------:R-:W-:-:S02]  /*b8d0*/  IMAD.U32 R0, R45, 0x10000, RZ ;  /* 0x000100002d007824 */ /* 0x000fc400078e00ff */
[----:B------:R-:W-:Y:S01]  /*b8e0*/  FFMA.FTZ R30, R2, R12, R6 ;  /* 0x0000000c021e7223 */ /* 0x000fe20000010006 */
[----:B------:R-:W-:Y:S01]  /*b8f0*/  SHF.L.U32 R2, R49, 0x10, RZ ;  /* 0x0000001031027819 */ /* 0x000fe200000006ff */
[C---:B------:R-:W-:Y:S02]  /*b900*/  FFMA.FTZ R29, R3.reuse, R13, -R7 ;  /* 0x0000000d031d7223 */ /* 0x040fe40000010807 */
[-C--:B------:R-:W-:Y:S02]  /*b910*/  FMUL.FTZ R7, R0, R9.reuse ;  /* 0x0000000900077220 */ /* 0x080fe40000410000 */
[----:B------:R-:W-:Y:S02]  /*b920*/  FMUL.FTZ R8, R3, R8 ;  /* 0x0000000803087220 */ /* 0x000fe40000410000 */
[C---:B------:R-:W-:Y:S02]  /*b930*/  FMUL.FTZ R3, R2.reuse, R9 ;  /* 0x0000000902037220 */ /* 0x040fe40000410000 */
[----:B------:R-:W-:Y:S01]  /*b940*/  FFMA.FTZ R27, R2, R14, -R7 ;  /* 0x0000000e021b7223 */ /* 0x000fe20000010807 */
[----:B------:R-:W-:Y:S01]  /*b950*/  SHF.L.U32 R2, R47, 0x10, RZ ;  /* 0x000000102f027819 */ /* 0x000fe200000006ff */
[----:B------:R-:W-:-:S02]  /*b960*/  IMAD.U32 R6, R44, 0x10000, RZ ;  /* 0x000100002c067824 */ /* 0x000fc400078e00ff */
[----:B------:R-:W-:Y:S02]  /*b970*/  FFMA.FTZ R28, R4, R13, R8 ;  /* 0x0000000d041c7223 */ /* 0x000fe40000010008 */
[----:B------:R-:W-:Y:S01]  /*b980*/  FFMA.FTZ R25, R0, R14, R3 ;  /* 0x0000000e00197223 */ /* 0x000fe20000010003 */
[----:B------:R-:W-:Y:S01]  /*b990*/  LOP3.LUT R3, R47, 0xffff0000, RZ, 0xc0, !PT ;  /* 0xffff00002f037812 */ /* 0x000fe200078ec0ff */
[-C--:B------:R-:W-:Y:S01]  /*b9a0*/  FMUL.FTZ R4, R6, R5.reuse ;  /* 0x0000000506047220 */ /* 0x080fe20000410000 */
[----:B------:R-:W-:Y:S01]  /*b9b0*/  LOP3.LUT R0, R44, 0xffff0000, RZ, 0xc0, !PT ;  /* 0xffff00002c007812 */ /* 0x000fe200078ec0ff */
[----:B------:R-:W-:Y:S02]  /*b9c0*/  FMUL.FTZ R9, R2, R5 ;  /* 0x0000000502097220 */ /* 0x000fe40000410000 */
[----:B------:R-:W-:Y:S02]  /*b9d0*/  IMAD.U32 R5, R46, 0x10000, RZ ;  /* 0x000100002e057824 */ /* 0x000fe400078e00ff */
[----:B------:R-:W-:Y:S01]  /*b9e0*/  FFMA.FTZ R23, R2, R16, -R4 ;  /* 0x0000001002177223 */ /* 0x000fe20000010804 */
[----:B------:R-:W-:Y:S01]  /*b9f0*/  SHF.L.U32 R2, R48, 0x10, RZ ;  /* 0x0000001030027819 */ /* 0x000fe200000006ff */
[----:B------:R-:W-:-:S02]  /*ba00*/  FMUL.FTZ R7, R3, R10 ;  /* 0x0000000a03077220 */ /* 0x000fc40000410000 */
[----:B------:R-:W-:Y:S02]  /*ba10*/  FMUL.FTZ R4, R5, R15 ;  /* 0x0000000f05047220 */ /* 0x000fe40000410000 */
[----:B------:R-:W-:Y:S02]  /*ba20*/  FMUL.FTZ R8, R0, R10 ;  /* 0x0000000a00087220 */ /* 0x000fe40000410000 */
[----:B------:R-:W-:Y:S02]  /*ba30*/  FFMA.FTZ R14, R6, R16, R9 ;  /* 0x00000010060e7223 */ /* 0x000fe40000010009 */
[----:B------:R-:W-:Y:S01]  /*ba40*/  FFMA.FTZ R11, R0, R17, R7 ;  /* 0x00000011000b7223 */ /* 0x000fe20000010007 */
[----:B------:R-:W-:Y:S01]  /*ba50*/  LOP3.LUT R0, R46, 0xffff0000, RZ, 0xc0, !PT ;  /* 0xffff00002e007812 */ /* 0x000fe200078ec0ff */
[C---:B------:R-:W-:Y:S02]  /*ba60*/  FMUL.FTZ R6, R2.reuse, R15 ;  /* 0x0000000f02067220 */ /* 0x040fe40000410000 */
[-C--:B------:R-:W-:Y:S01]  /*ba70*/  FFMA.FTZ R13, R2, R20.reuse, -R4 ;  /* 0x00000014020d7223 */ /* 0x080fe20000010804 */
        /* <DEDUP_REMOVED lines=8> */
[C---:B------:R-:W-:Y:S02]  /*bb00*/  FMUL.FTZ R7, R4.reuse, R19 ;  /* 0x0000001304077220 */ /* 0x040fe40000410000 */
[----:B------:R-:W-:Y:S02]  /*bb10*/  FMUL.FTZ R5, R3, R18 ;  /* 0x0000001203057220 */ /* 0x000fe40000410000 */
        /* <DEDUP_REMOVED lines=13> */
.L_x_219:
[----:B------:R-:W-:Y:S05]  /*bbf0*/  BSYNC B1 ;  /* 0x0000000000017941 */ /* 0x000fea0003800000 */
.L_x_218:
[----:B------:R-:W-:Y:S01]  /*bc00*/  IADD3 R0, R193, 0x40, RZ ;  /* 0x00000040c1007810 */ /* 0x000fe20007ffe0ff */
[----:B------:R-:W-:Y:S03]  /*bc10*/  BSSY B1, `(.L_x_222) ;  /* 0x00000bb000017945 */ /* 0x000fe60003800000 */
[----:B------:R-:W-:-:S13]  /*bc20*/  ISETP.GE.AND P0, PT, R0, R52, PT ;  /* 0x000000340000720c */ /* 0x000fda0003f06270 */
[----:B------:R-:W-:Y:S05]  /*bc30*/  @P0 BRA `(.L_x_223) ;  /* 0x00000b8000000947 */ /* 0x000fea0003800000 */
[----:B------:R-:W-:Y:S01]  /*bc40*/  ISETP.GE.AND P0, PT, R132, c[0x0][0x27c], PT ;  /* 0x00009f0084007a0c */ /* 0x000fe20003f06270 */
[----:B------:R-:W-:Y:S01]  /*bc50*/  BSSY B0, `(.L_x_224) ;  /* 0x000005d000007945 */ /* 0x000fe20003800000 */
[----:B------:R-:W-:-:S11]  /*bc60*/  SHF.R.U32.HI R32, RZ, 0x3, R246 ;  /* 0x00000003ff207819 */ /* 0x000fd600000116f6 */
[----:B------:R-:W-:Y:S05]  /*bc70*/  @P0 BRA `(.L_x_225) ;  /* 0x000005a000000947 */ /* 0x000fea0003800000 */
[----:B------:R-:W-:Y:S01]  /*bc80*/  IMAD.MOV.U32 R3, RZ, RZ, c[0x0][0x27c] ;  /* 0x00009f00ff037624 */ /* 0x000fe200078e00ff */
[----:B------:R-:W-:-:S04]  /*bc90*/  LOP3.LUT R0, R246, 0x38, R132, 0xf8, !PT ;  /* 0x00000038f6007812 */ /* 0x000fc800078ef884 */
[----:B------:R-:W-:Y:S02]  /*bca0*/  LEA.HI R3, R3, R219, RZ, 0x1d ;  /* 0x000000db03037211 */ /* 0x000fe400078fe8ff */
[----:B------:R-:W-:Y:S02]  /*bcb0*/  LOP3.LUT R0, R248, R0, R32, 0xf6, !PT ;  /* 0x00000000f8007212 */ /* 0x000fe400078ef620 */
[----:B-1----:R-:W-:Y:S01]  /*bcc0*/  SHF.R.S32.HI R4, RZ, 0x1f, R3 ;  /* 0x0000001fff047819 */ /* 0x002fe20000011403 */
        /* <DEDUP_REMOVED lines=26> */
[-C--:B------:R-:W-:Y:S01]  /*be70*/  FMUL.FTZ R11, R2, R3.reuse ;  /* 0x00000003020b7220 */ /* 0x080fe20000410000 */
        /* <DEDUP_REMOVED lines=13> */
[-C--:B------:R-:W-:Y:S02]  /*bf50*/  FMUL.FTZ R7, R0, R9.reuse ;  /* 0x0000000900077220 */ /* 0x080fe40000410000 */
[----:B------:R-:W-:Y:S02]  /*bf60*/  FMUL.FTZ R8, R3, R8 ;  /* 0x0000000803087220 */ /* 0x000fe40000410000 */
[C---:B------:R-:W-:Y:S02]  /*bf70*/  FMUL.FTZ R3, R2.reuse, R9 ;  /* 0x0000000902037220 */ /* 0x040fe40000410000 */
[----:B------:R-:W-:Y:S02]  /*bf80*/  FFMA.FTZ R27, R2, R14, -R7 ;  /* 0x0000000e021b7223 */ /* 0x000fe40000010807 */
[----:B------:R-:W-:Y:S02]  /*bf90*/  IMAD.U32 R2, R39, 0x10000, RZ ;  /* 0x0001000027027824 */ /* 0x000fe400078e00ff */
[----:B------:R-:W-:-:S02]  /*bfa0*/  FFMA.FTZ R28, R4, R13, R8 ;  /* 0x0000000d041c7223 */ /* 0x000fc40000010008 */
[----:B------:R-:W-:Y:S01]  /*bfb0*/  FFMA.FTZ R25, R0, R14, R3 ;  /* 0x0000000e00197223 */ /* 0x000fe20000010003 */
[----:B------:R-:W-:Y:S01]  /*bfc0*/  LOP3.LUT R3, R39, 0xffff0000, RZ, 0xc0, !PT ;  /* 0xffff000027037812 */ /* 0x000fe200078ec0ff */
[-C--:B------:R-:W-:Y:S01]  /*bfd0*/  FMUL.FTZ R4, R6, R5.reuse ;  /* 0x0000000506047220 */ /* 0x080fe20000410000 */
[----:B------:R-:W-:Y:S01]  /*bfe0*/  LOP3.LUT R0, R36, 0xffff0000, RZ, 0xc0, !PT ;  /* 0xffff000024007812 */ /* 0x000fe200078ec0ff */
[----:B------:R-:W-:Y:S01]  /*bff0*/  FMUL.FTZ R9, R2, R5 ;  /* 0x0000000502097220 */ /* 0x000fe20000410000 */
[----:B------:R-:W-:Y:S01]  /*c000*/  SHF.L.U32 R5, R38, 0x10, RZ ;  /* 0x0000001026057819 */ /* 0x000fe200000006ff */
[----:B------:R-:W-:Y:S02]  /*c010*/  FFMA.FTZ R23, R2, R16, -R4 ;  /* 0x0000001002177223 */ /* 0x000fe40000010804 */
[----:B------:R-:W-:Y:S02]  /*c020*/  IMAD.U32 R2, R40, 0x10000, RZ ;  /* 0x0001000028027824 */ /* 0x000fe400078e00ff */
        /* <DEDUP_REMOVED lines=31> */
.L_x_225:
[----:B------:R-:W-:Y:S05]  /*c220*/  BSYNC B0 ;  /* 0x0000000000007941 */ /* 0x000fea0003800000 */
.L_x_224:
[----:B------:R-:W-:-:S13]  /*c230*/  ISETP.GE.AND P0, PT, R134, c[0x0][0x27c], PT ;  /* 0x00009f0086007a0c */ /* 0x000fda0003f06270 */
[----:B------:R-:W-:Y:S05]  /*c240*/  @P0 BRA `(.L_x_223) ;  /* 0x0000057000000947 */ /* 0x000fea0003800000 */
[----:B------:R-:W-:Y:S01]  /*c250*/  MOV R0, c[0x0][0x27c] ;  /* 0x00009f0000007a02 */ /* 0x000fe20000000f00 */
[----:B-1----:R-:W1:Y:S03]  /*c260*/  LDS.128 R8, [R250] ;  /* 0x00000000fa087984 */ /* 0x002e660000000c00 */
        /* <DEDUP_REMOVED lines=71> */
[C---:B------:R-:W-:Y:S02]  /*c6e0*/  FMUL.FTZ R5, R3.reuse, R18 ;  /* 0x0000001203057220 */ /* 0x040fe40000410000 */
[----:B------:R-:W-:Y:S01]  /*c6f0*/  FFMA.FTZ R9, R4, R22, -R8 ;  /* 0x0000001604097223 */ /* 0x000fe20000010808 */
[----:B------:R-:W-:Y:S01]  /*c700*/  F2FP.BF16.PACK_AB R8, R28, R30 ;  /* 0x0000001e1c08723e */ /* 0x000fe200000010ff */
[-C--:B------:R-:W-:Y:S01]  /*c710*/  FFMA.FTZ R3, R3, R21.reuse, -R6 ;  /* 0x0000001503037223 */ /* 0x080fe20000010806 */
        /* <DEDUP_REMOVED lines=10> */
.L_x_223:
[----:B------:R-:W-:Y:S05]  /*c7c0*/  BSYNC B1 ;  /* 0x0000000000017941 */ /* 0x000fea0003800000 */
.L_x_222:
[----:B------:R-:W-:-:S04]  /*c7d0*/  IADD3 R0, R193, 0x60, RZ ;  /* 0x00000060c1007810 */ /* 0x000fc80007ffe0ff */
        /* <DEDUP_REMOVED lines=96> */
.L_x_227:
[----:B------:R-:W-:Y:S05]  /*cde0*/  BSYNC B0 ;  /* 0x0000000000007941 */ /* 0x000fea0003800000 */
.L_x_226:
        /* <DEDUP_REMOVED lines=89> */
.L_x_205:
[----:B------:R-:W-:Y:S05]  /*d380*/  BSYNC B2 ;  /* 0x0000000000027941 */ /* 0x000fea0003800000 */
.L_x_177:
[----:B------:R-:W-:-:S04]  /*d390*/  DEPBAR.LE SB0, 0x0 ;  /* 0x000080000000791a */ /* 0x000fc80000000000 */
[----:B------:R-:W-:Y:S01]  /*d3a0*/  BAR.SYNC.DEFER_BLOCKING 0x0 ;  /* 0x0000000000007b1d */ /* 0x000fe20000010000 */
[----:B------:R-:W-:Y:S01]  /*d3b0*/  IMAD R0, R56, c[0x0][0x208], RZ ;  /* 0x0000820038007a24 */ /* 0x000fe200078e02ff */
[----:B------:R-:W-:Y:S01]  /*d3c0*/  LOP3.LUT P6, RZ, R222, 0x4, RZ, 0xc0, !PT ;  /* 0x00000004deff7812 */ /* 0x000fe200078cc0ff */
[----:B-1----:R-:W-:Y:S01]  /*d3d0*/  IMAD.WIDE.U32 R2, R61, c[0x0][0x208], RZ ;  /* 0x000082003d027a25 */ /* 0x002fe200078e00ff */
[----:B------:R-:W-:-:S03]  /*d3e0*/  IADD3 R223, R223, -0x2, RZ ;  /* 0xfffffffedfdf7810 */ /* 0x000fc60007ffe0ff */
[C---:B------:R-:W-:Y:S01]  /*d3f0*/  IMAD R4, R61.reuse, c[0x0][0x20c], R0 ;  /* 0x000083003d047a24 */ /* 0x040fe200078e0200 */
[----:B------:R-:W-:Y:S01]  /*d400*/  LEA R0, P0, R2, R216, 0x5 ;  /* 0x000000d802007211 */ /* 0x000fe200078028ff */
[----:B------:R-:W-:Y:S02]  /*d410*/  IMAD R60, R61, -0x20, R130 ;  /* 0xffffffe03d3c7824 */ /* 0x000fe400078e0282 */
[----:B------:R-:W-:-:S05]  /*d420*/  IMAD.IADD R3, R3, 0x1, R4 ;  /* 0x0000000103037824 */ /* 0x000fca00078e0204 */
[----:B------:R-:W-:Y:S02]  /*d430*/  LEA.HI.X R2, R2, R221, R3, 0x5, P0 ;  /* 0x000000dd02027211 */ /* 0x000fe400000f2c03 */
[----:B------:R-:W-:-:S04]  /*d440*/  LEA R4, P0, R0, c[0x0][0x1f8], 0x1 ;  /* 0x00007e0000047a11 */ /* 0x000fc800078008ff */
[----:B------:R-:W-:Y:S01]  /*d450*/  R2P PR, R219, 0x6 ;  /* 0x00000006db007804 */ /* 0x000fe20000000000 */
[----:B------:R-:W-:Y:S01]  /*d460*/  LDSM.16.M88.4 R8, [R181] ;  /* 0x00000000b508783b */ /* 0x000fe20000000200 */
[----:B------:R-:W-:Y:S01]  /*d470*/  LEA.HI.X R5, R0, c[0x0][0x1fc], R2, 0x1, P0 ;  /* 0x00007f0000057a11 */ /* 0x000fe200000f0c02 */
[----:B------:R-:W-:Y:S01]  /*d480*/  IMAD.MOV.U32 R2, RZ, RZ, 0x40 ;  /* 0x00000040ff027424 */ /* 0x000fe200078e00ff */
[C---:B------:R-:W-:Y:S01]  /*d490*/  LOP3.LUT R0, R55.reuse, 0x1, RZ, 0xc0, !PT ;  /* 0x0000000137007812 */ /* 0x040fe200078ec0ff */
[----:B------:R-:W1:Y:S01]  /*d4a0*/  LDSM.16.M88.4 R28, [R143] ;  /* 0x000000008f1c783b */ /* 0x000e620000000200 */
[----:B------:R-:W-:Y:S02]  /*d4b0*/  ISETP.GT.AND P0, PT, R60, R193, PT ;  /* 0x000000c13c00720c */ /* 0x000fe40003f04270 */
[----:B------:R-:W-:Y:S01]  /*d4c0*/  LOP3.LUT P3, RZ, R55, 0x2, RZ, 0xc0, !PT ;  /* 0x0000000237ff7812 */ /* 0x000fe2000786c0ff */
[----:B--2-4-:R-:W2:Y:S01]  /*d4d0*/  LDSM.16.M88.4 R20, [R143+0x800] ;  /* 0x000800008f14783b */ /* 0x014ea20000000200 */
[----:B------:R-:W-:-:S02]  /*d4e0*/  ISETP.NE.U32.OR P0, PT, R0, 0x1, !P0 ;  /* 0x000000010000780c */ /* 0x000fc40004705470 */
[C---:B------:R-:W-:Y:S01]  /*d4f0*/  IADD3 R0, R143.reuse, 0x20, RZ ;  /* 0x000000208f007810 */ /* 0x040fe20007ffe0ff */
[----:B------:R-:W-:Y:S01]  /*d500*/  LDSM.16.M88.4 R12, [R182] ;  /* 0x00000000b60c783b */ /* 0x000fe20000000200 */
[----:B------:R-:W-:Y:S02]  /*d510*/  @P1 IADD3 R0, R143, -0x20, RZ ;  /* 0xffffffe08f001810 */ /* 0x000fe40007ffe0ff */
[C---:B------:R-:W-:Y:S02]  /*d520*/  LOP3.LUT P1, RZ, R55.reuse, 0x4, RZ, 0xc0, !PT ;  /* 0x0000000437ff7812 */ /* 0x040fe4000782c0ff */
[CC--:B------:R-:W-:Y:S01]  /*d530*/  ISETP.LE.OR P3, PT, R60.reuse, R193.reuse, !P3 ;  /* 0x000000c13c00720c */ /* 0x0c0fe20005f63670 */
[----:B------:R-:W3:Y:S01]  /*d540*/  LDSM.16.M88.4 R32, [R0] ;  /* 0x000000000020783b */ /* 0x000ee20000000200 */
[----:B------:R-:W-:Y:S02]  /*d550*/  ISETP.LE.OR P1, PT, R60, R193, !P1 ;  /* 0x000000c13c00720c */ /* 0x000fe40004f23670 */
[----:B------:R-:W-:Y:S01]  /*d560*/  SEL R2, R2, 0xffffffc0, !P2 ;  /* 0xffffffc002027807 */ /* 0x000fe20005000000 */
[----:B------:R-:W4:Y:S04]  /*d570*/  LDSM.16.M88.4 R40, [R0+0x800] ;  /* 0x000800000028783b */ /* 0x000f280000000200 */
[----:B------:R-:W-:Y:S01]  /*d580*/  @!PT LDS RZ, [RZ] ;  /* 0x00000000fffff984 */ /* 0x000fe20000000800 */
[----:B------:R-:W-:Y:S01]  /*d590*/  @!PT LDS RZ, [RZ] ;  /* 0x00000000fffff984 */ /* 0x000fe20000000800 */
[----:B------:R-:W-:Y:S01]  /*d5a0*/  @!PT LDS RZ, [RZ] ;  /* 0x00000000fffff984 */ /* 0x000fe20000000800 */
[----:B------:R2:W-:Y:S01]  /*d5b0*/  LDGSTS.E.BYPASS.LTC128B.128 [R185+0x8080], [R4.64], !P0 ;  /* 0x0808000004b97fae */ /* 0x0005e2000c101d46 */
[----:B------:R-:W-:Y:S01]  /*d5c0*/  LOP3.LUT P0, RZ, R55, 0x8, RZ, 0xc0, !PT ;  /* 0x0000000837ff7812 */ /* 0x000fe2000780c0ff */
[----:B------:R-:W-:-:S02]  /*d5d0*/  IMAD.IADD R3, R143, 0x1, R2 ;  /* 0x000000018f037824 */ /* 0x000fc400078e0202 */
[----:B------:R2:W-:Y:S01]  /*d5e0*/  LDGSTS.E.BYPASS.LTC128B.128 [R185+0x9080], [R4.64+0x80], !P3 ;  /* 0x0908008004b97fae */ /* 0x0005e2000d901d46 */
[----:B------:R-:W-:Y:S01]  /*d5f0*/  ISETP.LE.OR P0, PT, R60, R193, !P0 ;  /* 0x000000c13c00720c */ /* 0x000fe20004703670 */
[----:B------:R-:W-:Y:S02]  /*d600*/  IMAD.IADD R176, R2, 0x1, R0 ;  /* 0x0000000102b07824 */ /* 0x000fe400078e0200 */
[----:B------:R3:W-:Y:S01]  /*d610*/  LDGSTS.E.BYPASS.LTC128B.128 [R185+0xa080], [R4.64+0x100], !P1 ;  /* 0x0a08010004b97fae */ /* 0x0007e2000c901d46 */
[C---:B-1----:R-:W-:Y:S09]  /*d620*/  HMMA.16816.F32.BF16 R24, R8.reuse, R28, RZ ;  /* 0x0000001c0818723c */ /* 0x042ff200000418ff */
[----:B------:R3:W-:Y:S04]  /*d630*/  LDGSTS.E.BYPASS.LTC128B.128 [R185+0xb080], [R4.64+0x180], !P0 ;  /* 0x0b08018004b97fae */ /* 0x0007e8000c101d46 */
[----:B------:R-:W-:Y:S01]  /*d640*/  LDSM.16.M88.4 R16, [R184] ;  /* 0x00000000b810783b */ /* 0x000fe20000000200 */
[C---:B------:R-:W-:Y:S03]  /*d650*/  HMMA.16816.F32.BF16 R28, R8.reuse, R30, RZ ;  /* 0x0000001e081c723c */ /* 0x040fe600000418ff */
[----:B------:R-:W1:Y:S04]  /*d660*/  LDSM.16.M88.4 R48, [R3] ;  /* 0x000000000330783b */ /* 0x000e680000000200 */
[----:B------:R-:W1:Y:S01]  /*d670*/  LDSM.16.M88.4 R44, [R3+0x800] ;  /* 0x00080000032c783b */ /* 0x000e620000000200 */
[C---:B--2---:R-:W-:Y:S03]  /*d680*/  HMMA.16816.F32.BF16 R36, R8.reuse, R20, RZ ;  /* 0x000000140824723c */ /* 0x044fe600000418ff */
[----:B------:R-:W-:Y:S04]  /*d690*/  LDSM.16.M88.4 R56, [R176] ;  /* 0x00000000b038783b */ /* 0x000fe80000000200 */
[----:B------:R-:W-:Y:S01]  /*d6a0*/  LDSM.16.M88.4 R52, [R143+0x1000] ;  /* 0x001000008f34783b */ /* 0x000fe20000000200 */
[----:B------:R-:W-:Y:S03]  /*d6b0*/  HMMA.16816.F32.BF16 R8, R8, R22, RZ ;  /* 0x000000160808723c */ /* 0x000fe600000418ff */
[----:B------:R-:W0:Y:S04]  /*d6c0*/  LDGDEPBAR ;  /* 0x00000000000079af */ /* 0x000e280000000000 */
[----:B---3--:R-:W2:Y:S01]  /*d6d0*/  LDSM.16.M88.4 R4, [R183] ;  /* 0x00000000b704783b */ /* 0x008ea20000000200 */
[C---:B------:R-:W-:Y:S08]  /*d6e0*/  HMMA.16816.F32.BF16 R20, R12.reuse, R32, R24 ;  /* 0x000000200c14723c */ /* 0x040ff00000041818 */
[C---:B------:R-:W-:Y:S01]  /*d6f0*/  HMMA.16816.F32.BF16 R24, R12.reuse, R34, R28 ;  /* 0x000000220c18723c */ /* 0x040fe2000004181c */
[----:B------:R-:W3:Y:S07]  /*d700*/  LDSM.16.M88.4 R32, [R176+0x800] ;  /* 0x00080000b020783b */ /* 0x000eee0000000200 */
[C---:B----4-:R-:W-:Y:S01]  /*d710*/  HMMA.16816.F32.BF16 R28, R12.reuse, R40, R36 ;  /* 0x000000280c1c723c */ /* 0x050fe20000041824 */
[----:B------:R-:W-:Y:S07]  /*d720*/  LDSM.16.M88.4 R36, [R143+0x1800] ;  /* 0x001800008f24783b */ /* 0x000fee0000000200 */
[----:B------:R-:W-:Y:S01]  /*d730*/  HMMA.16816.F32.BF16 R12, R12, R42, R8 ;  /* 0x0000002a0c0c723c */ /* 0x000fe20000041808 */
[----:B------:R-:W4:Y:S04]  /*d740*/  LDSM.16.M88.4 R8, [R181+0x4000] ;  /* 0x00400000b508783b */ /* 0x000f280000000200 */
[----:B------:R-:W-:Y:S03]  /*d750*/  LDSM.16.M88.4 R40, [R0+0x1000] ;  /* 0x001000000028783b */ /* 0x000fe60000000200 */
[C---:B-1----:R-:W-:Y:S08]  /*d760*/  HMMA.16816.F32.BF16 R20, R16.reuse, R48, R20 ;  /* 0x000000301014723c */ /* 0x042ff00000041814 */
[C---:B------:R-:W-:Y:S01]  /*d770*/  HMMA.16816.F32.BF16 R24, R16.reuse, R50, R24 ;  /* 0x000000321018723c */ /* 0x040fe20000041818 */
[----:B------:R-:W-:Y:S07]  /*d780*/  LDSM.16.M88.4 R48, [R3+0x1000] ;  /* 0x001000000330783b */ /* 0x000fee0000000200 */
[C---:B------:R-:W-:Y:S08]  /*d790*/  HMMA.16816.F32.BF16 R28, R16.reuse, R44, R28 ;  /* 0x0000002c101c723c */ /* 0x040ff0000004181c */
[----:B------:R-:W-:Y:S01]  /*d7a0*/  HMMA.16816.F32.BF16 R12, R16, R46, R12 ;  /* 0x0000002e100c723c */ /* 0x000fe2000004180c */
[----:B------:R-:W1:Y:S04]  /*d7b0*/  LDSM.16.M88.4 R16, [R182+0x4000] ;  /* 0x00400000b610783b */ /* 0x000e680000000200 */
[----:B------:R-:W-:Y:S03]  /*d7c0*/  LDSM.16.M88.4 R44, [R176+0x1000] ;  /* 0x00100000b02c783b */ /* 0x000fe60000000200 */
[C---:B--2---:R-:W-:Y:S08]  /*d7d0*/  HMMA.16816.F32.BF16 R20, R4.reuse, R56, R20 ;  /* 0x000000380414723c */ /* 0x044ff00000041814 */
[C---:B------:R-:W-:Y:S08]  /*d7e0*/  HMMA.16816.F32.BF16 R24, R4.reuse, R58, R24 ;  /* 0x0000003a0418723c */ /* 0x040ff00000041818 */
[C---:B---3--:R-:W-:Y:S08]  /*d7f0*/  HMMA.16816.F32.BF16 R28, R4.reuse, R32, R28 ;  /* 0x00000020041c723c */ /* 0x048ff0000004181c */
[----:B------:R-:W-:Y:S01]  /*d800*/  HMMA.16816.F32.BF16 R12, R4, R34, R12 ;  /* 0x00000022040c723c */ /* 0x000fe2000004180c */
[----:B------:R-:W2:Y:S04]  /*d810*/  LDSM.16.M88.4 R32, [R0+0x1800] ;  /* 0x001800000020783b */ /* 0x000ea80000000200 */
[----:B------:R-:W3:Y:S03]  /*d820*/  LDSM.16.M88.4 R4, [R184+0x4000] ;  /* 0x00400000b804783b */ /* 0x000ee60000000200 */
[C---:B----4-:R-:W-:Y:S08]  /*d830*/  HMMA.16816.F32.BF16 R20, R8.reuse, R52, R20 ;  /* 0x000000340814723c */ /* 0x050ff00000041814 */
[C---:B------:R-:W-:Y:S01]  /*d840*/  HMMA.16816.F32.BF16 R24, R8.reuse, R54, R24 ;  /* 0x000000360818723c */ /* 0x040fe20000041818 */
[----:B------:R-:W-:Y:S07]  /*d850*/  LDSM.16.M88.4 R52, [R0+0x2000] ;  /* 0x002000000034783b */ /* 0x000fee0000000200 */
[C---:B------:R-:W-:Y:S08]  /*d860*/  HMMA.16816.F32.BF16 R28, R8.reuse, R36, R28 ;  /* 0x00000024081c723c */ /* 0x040ff0000004181c */
[----:B------:R-:W-:Y:S01]  /*d870*/  HMMA.16816.F32.BF16 R8, R8, R38, R12 ;  /* 0x000000260808723c */ /* 0x000fe2000004180c */
[----:B------:R-:W4:Y:S04]  /*d880*/  LDSM.16.M88.4 R36, [R3+0x1800] ;  /* 0x001800000324783b */ /* 0x000f280000000200 */
[----:B------:R-:W4:Y:S03]  /*d890*/  LDSM.16.M88.4 R12, [R183+0x4000] ;  /* 0x00400000b70c783b */ /* 0x000f260000000200 */
[C---:B-1----:R-:W-:Y:S08]  /*d8a0*/  HMMA.16816.F32.BF16 R20, R16.reuse, R40, R20 ;  /* 0x000000281014723c */ /* 0x042ff00000041814 */
[C---:B------:R-:W-:Y:S01]  /*d8b0*/  HMMA.16816.F32.BF16 R24, R16.reuse, R42, R24 ;  /* 0x0000002a1018723c */ /* 0x040fe20000041818 */
[----:B------:R-:W-:Y:S07]  /*d8c0*/  LDSM.16.M88.4 R40, [R143+0x2000] ;  /* 0x002000008f28783b */ /* 0x000fee0000000200 */
[C---:B--2---:R-:W-:Y:S08]  /*d8d0*/  HMMA.16816.F32.BF16 R28, R16.reuse, R32, R28 ;  /* 0x00000020101c723c */ /* 0x044ff0000004181c */
[----:B------:R-:W-:Y:S01]  /*d8e0*/  HMMA.16816.F32.BF16 R8, R16, R34, R8 ;  /* 0x000000221008723c */ /* 0x000fe20000041808 */
[----:B------:R-:W1:Y:S04]  /*d8f0*/  LDSM.16.M88.4 R32, [R176+0x1800] ;  /* 0x00180000b020783b */ /* 0x000e680000000200 */
[----:B------:R-:W2:Y:S03]  /*d900*/  LDSM.16.M88.4 R16, [R181+0x8000] ;  /* 0x00800000b510783b */ /* 0x000ea60000000200 */
[C---:B---3--:R-:W-:Y:S08]  /*d910*/  HMMA.16816.F32.BF16 R20, R4.reuse, R48, R20 ;  /* 0x000000300414723c */ /* 0x048ff00000041814 */
[C---:B------:R-:W-:Y:S01]  /*d920*/  HMMA.16816.F32.BF16 R24, R4.reuse, R50, R24 ;  /* 0x000000320418723c */ /* 0x040fe20000041818 */
[----:B------:R-:W-:Y:S07]  /*d930*/  LDSM.16.M88.4 R48, [R3+0x2000] ;  /* 0x002000000330783b */ /* 0x000fee0000000200 */
[C---:B----4-:R-:W-:Y:S08]  /*d940*/  HMMA.16816.F32.BF16 R28, R4.reuse, R36, R28 ;  /* 0x00000024041c723c */ /* 0x050ff0000004181c */
[----:B------:R-:W-:Y:S01]  /*d950*/  HMMA.16816.F32.BF16 R4, R4, R38, R8 ;  /* 0x000000260404723c */ /* 0x000fe20000041808 */
[----:B------:R-:W3:Y:S04]  /*d960*/  LDSM.16.M88.4 R36, [R143+0x2800] ;  /* 0x002800008f24783b */ /* 0x000ee80000000200 */
[----:B------:R-:W4:Y:S03]  /*d970*/  LDSM.16.M88.4 R8, [R182+0x8000] ;  /* 0x00800000b608783b */ /* 0x000f260000000200 */
[C---:B------:R-:W-:Y:S08]  /*d980*/  HMMA.16816.F32.BF16 R20, R12.reuse, R44, R20 ;  /* 0x0000002c0c14723c */ /* 0x040ff00000041814 */
[C---:B------:R-:W-:Y:S01]  /*d990*/  HMMA.16816.F32.BF16 R24, R12.reuse, R46, R24 ;  /* 0x0000002e0c18723c */ /* 0x040fe20000041818 */
[----:B------:R-:W-:Y:S07]  /*d9a0*/  LDSM.16.M88.4 R44, [R176+0x2000] ;  /* 0x00200000b02c783b */ /* 0x000fee0000000200 */
[C---:B-1----:R-:W-:Y:S08]  /*d9b0*/  HMMA.16816.F32.BF16 R28, R12.reuse, R32, R28 ;  /* 0x000000200c1c723c */ /* 0x042ff0000004181c */
[----:B------:R-:W-:Y:S01]  /*d9c0*/  HMMA.16816.F32.BF16 R12, R12, R34, R4 ;  /* 0x000000220c0c723c */ /* 0x000fe20000041804 */
[----:B------:R-:W1:Y:S04]  /*d9d0*/  LDSM.16.M88.4 R32, [R0+0x2800] ;  /* 0x002800000020783b */ /* 0x000e680000000200 */
[----:B------:R-:W1:Y:S03]  /*d9e0*/  LDSM.16.M88.4 R4, [R184+0x8000] ;  /* 0x00800000b804783b */ /* 0x000e660000000200 */
[C---:B--2---:R-:W-:Y:S08]  /*d9f0*/  HMMA.16816.F32.BF16 R20, R16.reuse, R40, R20 ;  /* 0x000000281014723c */ /* 0x044ff00000041814 */
[C---:B------:R-:W-:Y:S01]  /*da00*/  HMMA.16816.F32.BF16 R24, R16.reuse, R42, R24 ;  /* 0x0000002a1018723c */ /* 0x040fe20000041818 */
[----:B------:R-:W2:Y:S07]  /*da10*/  LDSM.16.M88.4 R40, [R3+0x2800] ;  /* 0x002800000328783b */ /* 0x000eae0000000200 */
[C---:B---3--:R-:W-:Y:S08]  /*da20*/  HMMA.16816.F32.BF16 R28, R16.reuse, R36, R28 ;  /* 0x00000024101c723c */ /* 0x048ff0000004181c */
[----:B------:R-:W-:Y:S01]  /*da30*/  HMMA.16816.F32.BF16 R12, R16, R38, R12 ;  /* 0x00000026100c723c */ /* 0x000fe2000004180c */
[----:B------:R-:W3:Y:S04]  /*da40*/  LDSM.16.M88.4 R16, [R183+0x8000] ;  /* 0x00800000b710783b */ /* 0x000ee80000000200 */
[----:B------:R-:W2:Y:S03]  /*da50*/  LDSM.16.M88.4 R36, [R176+0x2800] ;  /* 0x00280000b024783b */ /* 0x000ea60000000200 */
[C---:B----4-:R-:W-:Y:S08]  /*da60*/  HMMA.16816.F32.BF16 R20, R8.reuse, R52, R20 ;  /* 0x000000340814723c */ /* 0x050ff00000041814 */
[C---:B------:R-:W-:Y:S01]  /*da70*/  HMMA.16816.F32.BF16 R24, R8.reuse, R54, R24 ;  /* 0x000000360818723c */ /* 0x040fe20000041818 */
[----:B------:R-:W-:Y:S07]  /*da80*/  LDSM.16.M88.4 R52, [R143+0x3000] ;  /* 0x003000008f34783b */ /* 0x000fee0000000200 */
[C---:B-1----:R-:W-:Y:S08]  /*da90*/  HMMA.16816.F32.BF16 R28, R8.reuse, R32, R28 ;  /* 0x00000020081c723c */ /* 0x042ff0000004181c */
[----:B------:R-:W-:Y:S01]  /*daa0*/  HMMA.16816.F32.BF16 R12, R8, R34, R12 ;  /* 0x00000022080c723c */ /* 0x000fe2000004180c */
[----:B------:R-:W1:Y:S04]  /*dab0*/  LDSM.16.M88.4 R8, [R181+0xc000] ;  /* 0x00c00000b508783b */ /* 0x000e680000000200 */
[----:B------:R-:W4:Y:S03]  /*dac0*/  LDSM.16.M88.4 R32, [R143+0x3800] ;  /* 0x003800008f20783b */ /* 0x000f260000000200 */
[C---:B------:R-:W-:Y:S08]  /*dad0*/  HMMA.16816.F32.BF16 R20, R4.reuse, R48, R20 ;  /* 0x000000300414723c */ /* 0x040ff00000041814 */
[C---:B------:R-:W-:Y:S01]  /*dae0*/  HMMA.16816.F32.BF16 R24, R4.reuse, R50, R24 ;  /* 0x000000320418723c */ /* 0x040fe20000041818 */
[----:B------:R-:W-:Y:S07]  /*daf0*/  LDSM.16.M88.4 R48, [R3+0x3000] ;  /* 0x003000000330783b */ /* 0x000fee0000000200 */
[C---:B--2---:R-:W-:Y:S08]  /*db00*/  HMMA.16816.F32.BF16 R28, R4.reuse, R40, R28 ;  /* 0x00000028041c723c */ /* 0x044ff0000004181c */
[----:B------:R-:W-:Y:S01]  /*db10*/  HMMA.16816.F32.BF16 R4, R4, R42, R12 ;  /* 0x0000002a0404723c */ /* 0x000fe2000004180c */
[----:B------:R-:W-:Y:S04]  /*db20*/  LDSM.16.M88.4 R12, [R182+0xc000] ;  /* 0x00c00000b60c783b */ /* 0x000fe80000000200 */
[----:B------:R-:W2:Y:S03]  /*db30*/  LDSM.16.M88.4 R40, [R0+0x3000] ;  /* 0x003000000028783b */ /* 0x000ea60000000200 */
[C---:B---3--:R-:W-:Y:S08]  /*db40*/  HMMA.16816.F32.BF16 R20, R16.reuse, R44, R20 ;  /* 0x0000002c1014723c */ /* 0x048ff00000041814 */
[C---:B------:R-:W-:Y:S01]  /*db50*/  HMMA.16816.F32.BF16 R24, R16.reuse, R46, R24 ;  /* 0x0000002e1018723c */ /* 0x040fe20000041818 */
[----:B------:R3:W2:Y:S07]  /*db60*/  LDSM.16.M88.4 R44, [R0+0x3800] ;  /* 0x00380000002c783b */ /* 0x0006ae0000000200 */
[C---:B------:R-:W-:Y:S08]  /*db70*/  HMMA.16816.F32.BF16 R28, R16.reuse, R36, R28 ;  /* 0x00000024101c723c */ /* 0x040ff0000004181c */
[----:B------:R-:W-:Y:S01]  /*db80*/  HMMA.16816.F32.BF16 R16, R16, R38, R4 ;  /* 0x000000261010723c */ /* 0x000fe20000041804 */
[----:B------:R-:W2:Y:S04]  /*db90*/  LDSM.16.M88.4 R4, [R184+0xc000] ;  /* 0x00c00000b804783b */ /* 0x000ea80000000200 */
[----:B------:R-:W2:Y:S03]  /*dba0*/  LDSM.16.M88.4 R36, [R3+0x3800] ;  /* 0x003800000324783b */ /* 0x000ea60000000200 */
[----:B-1----:R-:W-:Y:S01]  /*dbb0*/  HMMA.16816.F32.BF16 R20, R8, R52, R20 ;  /* 0x000000340814723c */ /* 0x002fe20000041814 */
[----:B---3--:R-:W-:-:S05]  /*dbc0*/  IMAD.IADD R0, R60, 0x1, -R194 ;  /* 0x000000013c007824 */ /* 0x008fca00078e0ac2 */
[C---:B------:R-:W-:Y:S02]  /*dbd0*/  ISETP.GT.AND P0, PT, R0.reuse, RZ, PT ;  /* 0x000000ff0000720c */ /* 0x040fe40003f04270 */
[----:B------:R-:W-:Y:S01]  /*dbe0*/  HMMA.16816.F32.BF16 R24, R8, R54, R24 ;  /* 0x000000360818723c */ /* 0x000fe20000041818 */
[C---:B------:R-:W-:Y:S02]  /*dbf0*/  ISETP.GT.AND P1, PT, R0.reuse, 0x1, PT ;  /* 0x000000010000780c */ /* 0x040fe40003f24270 */
[C---:B------:R-:W-:Y:S02]  /*dc00*/  ISETP.GT.AND P3, PT, R0.reuse, 0x8, PT ;  /* 0x000000080000780c */ /* 0x040fe40003f64270 */
[----:B------:R-:W-:-:S03]  /*dc10*/  ISETP.GT.AND P2, PT, R0, 0x10, PT ;  /* 0x000000100000780c */ /* 0x000fc60003f44270 */
[C---:B----4-:R-:W-:Y:S08]  /*dc20*/  HMMA.16816.F32.BF16 R28, R8.reuse, R32, R28 ;  /* 0x00000020081c723c */ /* 0x050ff0000004181c */
[----:B------:R-:W-:Y:S01]  /*dc30*/  HMMA.16816.F32.BF16 R16, R8, R34, R16 ;  /* 0x000000220810723c */ /* 0x000fe20000041810 */
[----:B------:R-:W-:Y:S04]  /*dc40*/  LDSM.16.M88.4 R8, [R183+0xc000] ;  /* 0x00c00000b708783b */ /* 0x000fe80000000200 */
[----:B------:R-:W-:Y:S03]  /*dc50*/  LDSM.16.M88.4 R32, [R176+0x3800] ;  /* 0x00380000b020783b */ /* 0x000fe60000000200 */
[C---:B--2---:R-:W-:Y:S08]  /*dc60*/  HMMA.16816.F32.BF16 R20, R12.reuse, R40, R20 ;  /* 0x000000280c14723c */ /* 0x044ff00000041814 */
[----:B------:R-:W-:Y:S01]  /*dc70*/  HMMA.16816.F32.BF16 R24, R12, R42, R24 ;  /* 0x0000002a0c18723c */ /* 0x000fe20000041818 */
[----:B------:R-:W1:Y:S01]  /*dc80*/  LDSM.16.M88.4 R40, [R176+0x3000] ;  /* 0x00300000b028783b */ /* 0x000e620000000200 */
[----:B------:R-:W-:-:S06]  /*dc90*/  DEPBAR.LE SB0, 0x0 ;  /* 0x000080000000791a */ /* 0x000fcc0000000000 */
[C---:B------:R-:W-:Y:S08]  /*dca0*/  HMMA.16816.F32.BF16 R28, R12.reuse, R44, R28 ;  /* 0x0000002c0c1c723c */ /* 0x040ff0000004181c */
[----:B------:R-:W-:Y:S08]  /*dcb0*/  HMMA.16816.F32.BF16 R12, R12, R46, R16 ;  /* 0x0000002e0c0c723c */ /* 0x000ff00000041810 */
[C---:B------:R-:W-:Y:S08]  /*dcc0*/  HMMA.16816.F32.BF16 R16, R4.reuse, R48, R20 ;  /* 0x000000300410723c */ /* 0x040ff00000041814 */
[C---:B------:R-:W-:Y:S08]  /*dcd0*/  HMMA.16816.F32.BF16 R20, R4.reuse, R50, R24 ;  /* 0x000000320414723c */ /* 0x040ff00000041818 */
[C---:B------:R-:W-:Y:S08]  /*dce0*/  HMMA.16816.F32.BF16 R24, R4.reuse, R36, R28 ;  /* 0x000000240418723c */ /* 0x040ff0000004181c */
[----:B------:R-:W-:Y:S08]  /*dcf0*/  HMMA.16816.F32.BF16 R4, R4, R38, R12 ;  /* 0x000000260404723c */ /* 0x000ff0000004180c */
[C---:B-1----:R-:W-:Y:S08]  /*dd00*/  HMMA.16816.F32.BF16 R12, R8.reuse, R40, R16 ;  /* 0x00000028080c723c */ /* 0x042ff00000041810 */
[C---:B------:R-:W-:Y:S08]  /*dd10*/  HMMA.16816.F32.BF16 R16, R8.reuse, R42, R20 ;  /* 0x0000002a0810723c */ /* 0x040ff00000041814 */
[C---:B------:R-:W-:Y:S08]  /*dd20*/  HMMA.16816.F32.BF16 R24, R8.reuse, R32, R24 ;  /* 0x000000200818723c */ /* 0x040ff00000041818 */
[----:B------:R-:W-:Y:S01]  /*dd30*/  HMMA.16816.F32.BF16 R20, R8, R34, R4 ;  /* 0x000000220814723c */ /* 0x000fe20000041804 */
[----:B------:R-:W-:-:S06]  /*dd40*/  FSEL R14, R14, -INF , P0 ;  /* 0xff8000000e0e7808 */ /* 0x000fcc0000000000 */
[----:B------:R-:W-:Y:S02]  /*dd50*/  FSEL R5, R12, -INF , P0 ;  /* 0xff8000000c057808 */ /* 0x000fe40000000000 */
[----:B------:R-:W-:Y:S01]  /*dd60*/  FSEL R6, R13, -INF , P1 ;  /* 0xff8000000d067808 */ /* 0x000fe20000800000 */
[----:B------:R-:W-:Y:S01]  /*dd70*/  BAR.SYNC.DEFER_BLOCKING 0x0 ;  /* 0x0000000000007b1d */ /* 0x000fe20000010000 */
[----:B------:R-:W-:Y:S02]  /*dd80*/  ISETP.GT.AND P0, PT, R0, 0x9, PT ;  /* 0x000000090000780c */ /* 0x000fe40003f04270 */
[----:B------:R-:W-:Y:S02]  /*dd90*/  FSEL R7, R16, -INF , P3 ;  /* 0xff80000010077808 */ /* 0x000fe40001800000 */
[----:B------:R-:W-:Y:S02]  /*dda0*/  FMNMX.FTZ R2, R5, R6, !PT ;  /* 0x0000000605027209 */ /* 0x000fe40007810000 */
[----:B------:R-:W-:-:S02]  /*ddb0*/  FSEL R8, R17, -INF , P0 ;  /* 0xff80000011087808 */ /* 0x000fc40000000000 */
[----:B------:R-:W-:Y:S02]  /*ddc0*/  FMNMX.FTZ R2, R7, R2, !PT ;  /* 0x0000000207027209 */ /* 0x000fe40007810000 */
[----:B------:R-:W-:Y:S02]  /*ddd0*/  FSEL R18, R18, -INF , P3 ;  /* 0xff80000012127808 */ /* 0x000fe40001800000 */
[----:B------:R-:W-:Y:S02]  /*dde0*/  ISETP.GT.AND P3, PT, R0, 0x11, PT ;  /* 0x000000110000780c */ /* 0x000fe40003f64270 */
[----:B------:R-:W-:Y:S02]  /*ddf0*/  FSEL R10, R24, -INF , P2 ;  /* 0xff800000180a7808 */ /* 0x000fe40001000000 */
[----:B------:R-:W-:Y:S02]  /*de00*/  FMNMX.FTZ R2, R8, R2, !PT ;  /* 0x0000000208027209 */ /* 0x000fe40007810000 */
[----:B------:R-:W-:-:S02]  /*de10*/  FSEL R16, R15, -INF , P1 ;  /* 0xff8000000f107808 */ /* 0x000fc40000800000 */
[----:B------:R-:W-:Y:S02]  /*de20*/  ISETP.GT.AND P1, PT, R0, 0x18, PT ;  /* 0x000000180000780c */ /* 0x000fe40003f24270 */
[----:B------:R-:W-:Y:S02]  /*de30*/  FSEL R11, R25, -INF , P3 ;  /* 0xff800000190b7808 */ /* 0x000fe40001800000 */
[----:B------:R-:W-:Y:S02]  /*de40*/  FMNMX.FTZ R2, R10, R2, !PT ;  /* 0x000000020a027209 */ /* 0x000fe40007810000 */
[----:B------:R-:W-:Y:S02]  /*de50*/  FSEL R24, R19, -INF , P0 ;  /* 0xff80000013187808 */ /* 0x000fe40000000000 */
[----:B------:R-:W-:Y:S02]  /*de60*/  ISETP.GT.AND P0, PT, R0, 0x19, PT ;  /* 0x000000190000780c */ /* 0x000fe40003f04270 */
[----:B------:R-:W-:-:S02]  /*de70*/  FSEL R12, R20, -INF , P1 ;  /* 0xff800000140c7808 */ /* 0x000fc40000800000 */
[----:B------:R-:W-:Y:S02]  /*de80*/  FMNMX.FTZ R0, R11, R2, !PT ;  /* 0x000000020b007209 */ /* 0x000fe40007810000 */
[----:B------:R-:W-:Y:S02]  /*de90*/  FSEL R21, R21, -INF , P0 ;  /* 0xff80000015157808 */ /* 0x000fe40000000000 */
[----:B------:R-:W-:Y:S02]  /*dea0*/  FMNMX.FTZ R0, R12, R0, !PT ;  /* 0x000000000c007209 */ /* 0x000fe40007810000 */
[----:B------:R-:W-:Y:S02]  /*deb0*/  FMNMX.FTZ R3, R14, R16, !PT ;  /* 0x000000100e037209 */ /* 0x000fe40007810000 */
[----:B------:R-:W-:Y:S02]  /*dec0*/  FMNMX.FTZ R0, R21, R0, !PT ;  /* 0x0000000015007209 */ /* 0x000fe40007810000 */
[----:B------:R-:W-:-:S02]  /*ded0*/  FMNMX.FTZ R3, R18, R3, !PT ;  /* 0x0000000312037209 */ /* 0x000fc40007810000 */
[----:B------:R-:W-:Y:S01]  /*dee0*/  FSEL R26, R26, -INF , P2 ;  /* 0xff8000001a1a7808 */ /* 0x000fe20001000000 */
[----:B------:R-:W1:Y:S01]  /*def0*/  SHFL.BFLY PT, R2, R0, 0x2, 0x1f ;  /* 0x0c401f0000027f89 */ /* 0x000e6200000e0000 */
[----:B------:R-:W-:Y:S02]  /*df00*/  FMNMX.FTZ R3, R24, R3, !PT ;  /* 0x0000000318037209 */ /* 0x000fe40007810000 */
[----:B------:R-:W-:Y:S02]  /*df10*/  FSEL R20, R27, -INF , P3 ;  /* 0xff8000001b147808 */ /* 0x000fe40001800000 */
[----:B------:R-:W-:Y:S02]  /*df20*/  FMNMX.FTZ R3, R26, R3, !PT ;  /* 0x000000031a037209 */ /* 0x000fe40007810000 */
[----:B------:R-:W-:Y:S02]  /*df30*/  FSEL R22, R22, -INF , P1 ;  /* 0xff80000016167808 */ /* 0x000fe40000800000 */
[----:B------:R-:W-:-:S02]  /*df40*/  FMNMX.FTZ R3, R20, R3, !PT ;  /* 0x0000000314037209 */ /* 0x000fc40007810000 */
[----:B------:R-:W-:Y:S02]  /*df50*/  FSEL R23, R23, -INF , P0 ;  /* 0xff80000017177808 */ /* 0x000fe40000000000 */
[----:B------:R-:W-:Y:S02]  /*df60*/  FMNMX.FTZ R3, R22, R3, !PT ;  /* 0x0000000316037209 */ /* 0x000fe40007810000 */
[----:B------:R-:W-:Y:S02]  /*df70*/  LOP3.LUT P2, RZ, R222, 0x8, RZ, 0xc0, !PT ;  /* 0x00000008deff7812 */ /* 0x000fe4000784c0ff */
[----:B------:R-:W-:-:S05]  /*df80*/  FMNMX.FTZ R3, R23, R3, !PT ;  /* 0x0000000317037209 */ /* 0x000fca0007810000 */
[----:B------:R-:W-:Y:S01]  /*df90*/  SHFL.BFLY PT, R4, R3, 0x2, 0x1f ;  /* 0x0c401f0003047f89 */ /* 0x000fe200000e0000 */
[----:B-1----:R-:W-:-:S05]  /*dfa0*/  FMNMX.FTZ R0, R0, R2, !PT ;  /* 0x0000000200007209 */ /* 0x002fca0007810000 */
[----:B------:R-:W1:Y:S02]  /*dfb0*/  SHFL.BFLY PT, R2, R0, 0x1, 0x1f ;  /* 0x0c201f0000027f89 */ /* 0x000e6400000e0000 */
[----:B-1----:R-:W-:-:S04]  /*dfc0*/  FMNMX.FTZ R135, R0, R2, !PT ;  /* 0x0000000200877209 */ /* 0x002fc80007810000 */
[C---:B------:R-:W-:Y:S01]  /*dfd0*/  FSETP.NEU.FTZ.AND P0, PT, R135.reuse, -INF , PT ;  /* 0xff8000008700780b */ /* 0x040fe20003f1d000 */
[----:B------:R-:W-:-:S05]  /*dfe0*/  FMUL.FTZ R2, R135, c[0x0][0x2d0] ;  /* 0x0000b40087027a20 */ /* 0x000fca0000410000 */
[----:B------:R-:W-:Y:S02]  /*dff0*/  FSEL R2, R2, RZ, P0 ;  /* 0x000000ff02027208 */ /* 0x000fe40000000000 */
[----:B------:R-:W-:-:S03]  /*e000*/  ISETP.GT.AND P0, PT, R61, R214, PT ;  /* 0x000000d63d00720c */ /* 0x000fc60003f04270 */
[----:B------:R-:W-:-:S04]  /*e010*/  FFMA.FTZ R0, R5, c[0x0][0x2d0], -R2 ;  /* 0x0000b40005007a23 */ /* 0x000fc80000010802 */
[----:B------:R1:W-:Y:S02]  /*e020*/  MUFU.EX2 R208, R0 ;  /* 0x0000000000d07308 */ /* 0x0003e40000000800 */
[----:B-1----:R-:W-:Y:S01]  /*e030*/  FMNMX.FTZ R0, R3, R4, !PT ;  /* 0x0000000403007209 */ /* 0x002fe20007810000 */
[----:B------:R-:W-:-:S03]  /*e040*/  FFMA.FTZ R3, R6, c[0x0][0x2d0], -R2 ;  /* 0x0000b40006037a23 */ /* 0x000fc60000010802 */
[----:B------:R-:W-:Y:S01]  /*e050*/  @P0 SHF.R.S32.HI R6, RZ, 0x1f, R223 ;  /* 0x0000001fff060819 */ /* 0x000fe200000114df */
[----:B------:R-:W-:Y:S01]  /*e060*/  @P0 IMAD.WIDE.U32 R4, R223, c[0x0][0x1e0], RZ ;  /* 0x00007800df040a25 */ /* 0x000fe200078e00ff */
[----:B------:R-:W1:Y:S01]  /*e070*/  SHFL.BFLY PT, R9, R0, 0x1, 0x1f ;  /* 0x0c201f0000097f89 */ /* 0x000e6200000e0000 */
[----:B------:R2:W-:Y:S02]  /*e080*/  MUFU.EX2 R205, R3 ;  /* 0x0000000300cd7308 */ /* 0x0005e40000000800 */
[----:B------:R-:W-:-:S04]  /*e090*/  @P0 IMAD R6, R6, c[0x0][0x1e0], RZ ;  /* 0x0000780006060a24 */ /* 0x000fc800078e02ff */
[----:B------:R-:W-:-:S04]  /*e0a0*/  @P0 IMAD R6, R223, c[0x0][0x1e4], R6 ;  /* 0x00007900df060a24 */ /* 0x000fc800078e0206 */
[----:B------:R-:W-:Y:S02]  /*e0b0*/  @P0 IMAD.IADD R5, R5, 0x1, R6 ;  /* 0x0000000105050824 */ /* 0x000fe400078e0206 */
[--C-:B--2---:R-:W-:Y:S02]  /*e0c0*/  FFMA.FTZ R3, R7, c[0x0][0x2d0], -R2.reuse ;  /* 0x0000b40007037a23 */ /* 0x104fe40000010802 */
[--C-:B------:R-:W-:Y:S02]  /*e0d0*/  FFMA.FTZ R7, R10, c[0x0][0x2d0], -R2.reuse ;  /* 0x0000b4000a077a23 */ /* 0x100fe40000010802 */
[----:B------:R2:W-:Y:S08]  /*e0e0*/  MUFU.EX2 R204, R3 ;  /* 0x0000000300cc7308 */ /* 0x0005f00000000800 */
[----:B------:R-:W-:Y:S01]  /*e0f0*/  MUFU.EX2 R206, R7 ;  /* 0x0000000700ce7308 */ /* 0x000fe20000000800 */
[--C-:B--2---:R-:W-:Y:S01]  /*e100*/  FFMA.FTZ R3, R8, c[0x0][0x2d0], -R2.reuse ;  /* 0x0000b40008037a23 */ /* 0x104fe20000010802 */
[----:B-1----:R-:W-:Y:S01]  /*e110*/  FMNMX.FTZ R8, R0, R9, !PT ;  /* 0x0000000900087209 */ /* 0x002fe20007810000 */
[----:B------:R-:W-:-:S05]  /*e120*/  FFMA.FTZ R0, R11, c[0x0][0x2d0], -R2 ;  /* 0x0000b4000b007a23 */ /* 0x000fca0000010802 */
[----:B------:R1:W2:Y:S08]  /*e130*/  MUFU.EX2 R207, R3 ;  /* 0x0000000300cf7308 */ /* 0x0002b00000000800 */
[----:B------:R3:W4:Y:S01]  /*e140*/  MUFU.EX2 R195, R0 ;  /* 0x0000000000c37308 */ /* 0x0007220000000800 */
[----:B-1----:R-:W-:Y:S02]  /*e150*/  @P0 LEA R3, P1, R4, R210, 0x5 ;  /* 0x000000d204030211 */ /* 0x002fe400078228ff */
[----:B--2---:R-:W-:-:S02]  /*e160*/  F2FP.BF16.PACK_AB R6, R207, R204 ;  /* 0x000000cccf06723e */ /* 0x004fc400000010ff */
[----:B------:R-:W-:Y:S02]  /*e170*/  @P0 LEA.HI.X R5, R4, R218, R5, 0x5, P1 ;  /* 0x000000da04050211 */ /* 0x000fe400008f2c05 */
[----:B------:R-:W-:Y:S01]  /*e180*/  @P0 LEA R4, P1, R3, c[0x0][0x1c8], 0x1 ;  /* 0x0000720003040a11 */ /* 0x000fe200078208ff */
[----:B---3--:R-:W-:Y:S01]  /*e190*/  FMUL.FTZ R0, R8, c[0x0][0x2d0] ;  /* 0x0000b40008007a20 */ /* 0x008fe20000410000 */
[----:B----4-:R-:W-:Y:S02]  /*e1a0*/  F2FP.BF16.PACK_AB R156, R195, R206 ;  /* 0x000000cec39c723e */ /* 0x010fe400000010ff */
[----:B------:R-:W-:Y:S01]  /*e1b0*/  @P0 LEA.HI.X R5, R3, c[0x0][0x1cc], R5, 0x1, P1 ;  /* 0x0000730003050a11 */ /* 0x000fe200008f0c05 */
[--C-:B------:R-:W-:Y:S01]  /*e1c0*/  FFMA.FTZ R3, R12, c[0x0][0x2d0], -R2.reuse ;  /* 0x0000b4000c037a23 */ /* 0x100fe20000010802 */
[----:B------:R-:W-:Y:S01]  /*e1d0*/  FSETP.NEU.FTZ.AND P1, PT, R8, -INF , PT ;  /* 0xff8000000800780b */ /* 0x000fe20003f3d000 */
[----:B------:R-:W-:Y:S02]  /*e1e0*/  FFMA.FTZ R2, R21, c[0x0][0x2d0], -R2 ;  /* 0x0000b40015027a23 */ /* 0x000fe40000010802 */
[----:B------:R1:W-:Y:S01]  /*e1f0*/  MUFU.EX2 R189, R3 ;  /* 0x0000000300bd7308 */ /* 0x0003e20000000800 */
[----:B------:R-:W-:Y:S01]  /*e200*/  FSEL R0, R0, RZ, P1 ;  /* 0x000000ff00007208 */ /* 0x000fe20000800000 */
[----:B------:R2:W-:Y:S04]  /*e210*/  @P0 LDGSTS.E.BYPASS.LTC128B.128 [R185+0xc080], [R4.64], !P2 ;  /* 0x0c08000004b90fae */ /* 0x0005e8000d101d46 */
[----:B------:R2:W-:Y:S02]  /*e220*/  @P0 LDGSTS.E.BYPASS.LTC128B.128 [R185+0xd080], [R4.64+0x80], !P6 ;  /* 0x0d08008004b90fae */ /* 0x0005e4000f101d46 */
[----:B------:R3:W4:Y:S02]  /*e230*/  MUFU.EX2 R190, R2 ;  /* 0x0000000200be7308 */ /* 0x0007240000000800 */
[----:B------:R2:W-:Y:S04]  /*e240*/  @P0 LDGSTS.E.BYPASS.LTC128B.128 [R185+0xe080], [R4.64+0x100], !P4 ;  /* 0x0e08010004b90fae */ /* 0x0005e8000e101d46 */
[----:B------:R2:W-:Y:S01]  /*e250*/  @P0 LDGSTS.E.BYPASS.LTC128B.128 [R185+0xf080], [R4.64+0x180], !P5 ;  /* 0x0f08018004b90fae */ /* 0x0005e2000e901d46 */
[----:B------:R-:W-:Y:S01]  /*e260*/  ISETP.GE.AND P0, PT, R223, R214, PT ;  /* 0x000000d6df00720c */ /* 0x000fe20003f06270 */
[----:B-1----:R-:W-:-:S02]  /*e270*/  FFMA.FTZ R3, R14, c[0x0][0x2d0], -R0 ;  /* 0x0000b4000e037a23 */ /* 0x002fc40000010800 */
[----:B------:R-:W-:Y:S02]  /*e280*/  LDSM.16.MT88.4 R12, [R177] ;  /* 0x00000000b10c783b */ /* 0x000fe40000004200 */
[----:B------:R1:W-:Y:S02]  /*e290*/  MUFU.EX2 R188, R3 ;  /* 0x0000000300bc7308 */ /* 0x0003e40000000800 */
[----:B------:R-:W-:Y:S01]  /*e2a0*/  LDSM.16.MT88.4 R32, [R180] ;  /* 0x00000000b420783b */ /* 0x000fe20000004200 */
[--C-:B---3--:R-:W-:Y:S01]  /*e2b0*/  FFMA.FTZ R2, R26, c[0x0][0x2d0], -R0.reuse ;  /* 0x0000b4001a027a23 */ /* 0x108fe20000010800 */
[----:B----4-:R-:W-:Y:S02]  /*e2c0*/  F2FP.BF16.PACK_AB R158, R190, R189 ;  /* 0x000000bdbe9e723e */ /* 0x010fe400000010ff */
[----:B------:R-:W-:Y:S02]  /*e2d0*/  LDSM.16.MT88.4 R148, [R177+0x800] ;  /* 0x00080000b194783b */ /* 0x000fe40000004200 */
[----:B------:R3:W-:Y:S02]  /*e2e0*/  MUFU.EX2 R186, R2 ;  /* 0x0000000200ba7308 */ /* 0x0007e40000000800 */
[----:B------:R-:W-:Y:S04]  /*e2f0*/  LDSM.16.MT88.4 R40, [R180+0x800] ;  /* 0x00080000b428783b */ /* 0x000fe80000004200 */
[----:B------:R-:W-:Y:S01]  /*e300*/  LDSM.16.MT88.4 R44, [R179] ;  /* 0x00000000b32c783b */ /* 0x000fe20000004200 */
[----:B-1----:R-:W-:-:S03]  /*e310*/  FFMA.FTZ R3, R16, c[0x0][0x2d0], -R0 ;  /* 0x0000b40010037a23 */ /* 0x002fc60000010800 */
[----:B------:R-:W-:Y:S01]  /*e320*/  LDSM.16.MT88.4 R48, [R177+0x1000] ;  /* 0x00100000b130783b */ /* 0x000fe20000004200 */
[----:B------:R1:W4:Y:S01]  /*e330*/  MUFU.EX2 R137, R3 ;  /* 0x0000000300897308 */ /* 0x0003220000000800 */
[----:B--2---:R-:W-:Y:S02]  /*e340*/  F2FP.BF16.PACK_AB R4, R205, R208 ;  /* 0x000000d0cd04723e */ /* 0x004fe400000010ff */
[----:B------:R-:W-:Y:S01]  /*e350*/  LDSM.16.MT88.4 R56, [R178+0x1000] ;  /* 0x00100000b238783b */ /* 0x000fe20000004200 */
[----:B---3--:R-:W-:-:S03]  /*e360*/  FFMA.FTZ R2, R20, c[0x0][0x2d0], -R0 ;  /* 0x0000b40014027a23 */ /* 0x008fc60000010800 */
[----:B------:R-:W-:Y:S01]  /*e370*/  LDSM.16.MT88.4 R64, [R180+0x1000] ;  /* 0x00100000b440783b */ /* 0x000fe20000004200 */
[----:B------:R2:W3:Y:S03]  /*e380*/  MUFU.EX2 R11, R2 ;  /* 0x00000002000b7308 */ /* 0x0004e60000000800 */
[----:B------:R-:W-:Y:S04]  /*e390*/  LDSM.16.MT88.4 R72, [R179+0x800] ;  /* 0x00080000b348783b */ /* 0x000fe80000004200 */
[----:B------:R-:W-:Y:S01]  /*e3a0*/  LDSM.16.MT88.4 R68, [R180+0x1800] ;  /* 0x00180000b444783b */ /* 0x000fe20000004200 */
[----:B-1----:R-:W-:Y:S01]  /*e3b0*/  FFMA.FTZ R3, R18, c[0x0][0x2d0], -R0 ;  /* 0x0000b40012037a23 */ /* 0x002fe20000010800 */
[----:B----4-:R-:W-:-:S02]  /*e3c0*/  F2FP.BF16.PACK_AB R5, R137, R188 ;  /* 0x000000bc8905723e */ /* 0x010fc400000010ff */
[----:B------:R-:W1:Y:S01]  /*e3d0*/  LDSM.16.MT88.4 R16, [R178] ;  /* 0x00000000b210783b */ /* 0x000e620000004200 */
[----:B------:R4:W-:Y:S03]  /*e3e0*/  MUFU.EX2 R136, R3 ;  /* 0x0000000300887308 */ /* 0x0009e60000000800 */
[----:B------:R-:W-:Y:S01]  /*e3f0*/  LDSM.16.MT88.4 R76, [R179+0x1000] ;  /* 0x00100000b34c783b */ /* 0x000fe20000004200 */
[--C-:B--2---:R-:W-:Y:S01]  /*e400*/  FFMA.FTZ R2, R22, c[0x0][0x2d0], -R0.reuse ;  /* 0x0000b40016027a23 */ /* 0x104fe20000010800 */
[----:B---3--:R-:W-:Y:S02]  /*e410*/  F2FP.BF16.PACK_AB R157, R11, R186 ;  /* 0x000000ba0b9d723e */ /* 0x008fe400000010ff */
[----:B------:R-:W-:Y:S01]  /*e420*/  LDSM.16.MT88.4 R88, [R178+0x2000] ;  /* 0x00200000b258783b */ /* 0x000fe20000004200 */
[----:B------:R2:W-:Y:S03]  /*e430*/  MUFU.EX2 R10, R2 ;  /* 0x00000002000a7308 */ /* 0x0005e60000000800 */
[----:B------:R-:W-:Y:S04]  /*e440*/  LDSM.16.MT88.4 R80, [R177+0x2000] ;  /* 0x00200000b150783b */ /* 0x000fe80000004200 */
[----:B------:R-:W-:Y:S01]  /*e450*/  LDSM.16.MT88.4 R92, [R179+0x1800] ;  /* 0x00180000b35c783b */ /* 0x000fe20000004200 */
[----:B----4-:R-:W-:-:S03]  /*e460*/  FFMA.FTZ R3, R24, c[0x0][0x2d0], -R0 ;  /* 0x0000b40018037a23 */ /* 0x010fc60000010800 */
[----:B------:R-:W3:Y:S01]  /*e470*/  LDSM.16.MT88.4 R24, [R178+0x800] ;  /* 0x00080000b218783b */ /* 0x000ee20000004200 */
[----:B------:R-:W-:Y:S01]  /*e480*/  FFMA.FTZ R0, R23, c[0x0][0x2d0], -R0 ;  /* 0x0000b40017007a23 */ /* 0x000fe20000010800 */
[----:B------:R-:W4:Y:S02]  /*e490*/  MUFU.EX2 R187, R3 ;  /* 0x0000000300bb7308 */ /* 0x000f240000000800 */
[----:B------:R-:W-:Y:S01]  /*e4a0*/  LDSM.16.MT88.4 R120, [R178+0x3000] ;  /* 0x00300000b278783b */ /* 0x000fe20000004200 */
[----:B--2---:R-:W-:-:S03]  /*e4b0*/  FADD.FTZ R2, R208, R205 ;  /* 0x000000cdd0027221 */ /* 0x004fc60000010000 */
[----:B------:R-:W-:Y:S02]  /*e4c0*/  LDSM.16.MT88.4 R96, [R180+0x2000] ;  /* 0x00200000b460783b */ /* 0x000fe40000004200 */
[----:B------:R-:W2:Y:S02]  /*e4d0*/  MUFU.EX2 R9, R0 ;  /* 0x0000000000097308 */ /* 0x000ea40000000800 */
[----:B------:R-:W-:Y:S04]  /*e4e0*/  LDSM.16.MT88.4 R104, [R179+0x2000] ;  /* 0x00200000b368783b */ /* 0x000fe80000004200 */
[----:B------:R-:W-:Y:S01]  /*e4f0*/  LDSM.16.MT88.4 R124, [R177+0x3000] ;  /* 0x00300000b17c783b */ /* 0x000fe20000004200 */
[----:B----4-:R-:W-:Y:S01]  /*e500*/  F2FP.BF16.PACK_AB R7, R187, R136 ;  /* 0x00000088bb07723e */ /* 0x010fe200000010ff */
[----:B------:R-:W-:-:S02]  /*e510*/  FADD.FTZ R3, R204, R2 ;  /* 0x00000002cc037221 */ /* 0x000fc40000010000 */
[----:B------:R-:W-:Y:S04]  /*e520*/  LDSM.16.MT88.4 R116, [R180+0x3000] ;  /* 0x00300000b474783b */ /* 0x000fe80000004200 */
[----:B------:R-:W-:Y:S01]  /*e530*/  LDSM.16.MT88.4 R112, [R179+0x3000] ;  /* 0x00300000b370783b */ /* 0x000fe20000004200 */
[C---:B-1----:R-:W-:Y:S01]  /*e540*/  HMMA.16816.F32.BF16 R20, R4.reuse, R16, RZ ;  /* 0x000000100414723c */ /* 0x042fe200000418ff */
[----:B--2---:R-:W-:Y:S01]  /*e550*/  F2FP.BF16.PACK_AB R159, R9, R10 ;  /* 0x0000000a099f723e */ /* 0x004fe200000010ff */
[----:B------:R-:W-:Y:S01]  /*e560*/  FADD.FTZ R0, R188, R137 ;  /* 0x00000089bc007221 */ /* 0x000fe20000010000 */
[----:B------:R-:W-:Y:S03]  /*e570*/  LDSM.16.MT88.4 R160, [R180+0x2800] ;  /* 0x00280000b4a0783b */ /* 0x000fe60000004200 */
[----:B------:R-:W-:Y:S01]  /*e580*/  FADD.FTZ R2, R136, R0 ;  /* 0x0000000088027221 */ /* 0x000fe20000010000 */
[----:B------:R-:W-:Y:S01]  /*e590*/  LDSM.16.MT88.4 R196, [R179+0x2800] ;  /* 0x00280000b3c4783b */ /* 0x000fe20000004200 */
[----:B------:R-:W-:Y:S01]  /*e5a0*/  HMMA.16816.F32.BF16 R144, R4, R12, RZ ;  /* 0x0000000c0490723c */ /* 0x000fe200000418ff */
[----:B------:R-:W-:-:S02]  /*e5b0*/  FADD.FTZ R0, R207, R3 ;  /* 0x00000003cf007221 */ /* 0x000fc40000010000 */
[----:B------:R-:W-:Y:S01]  /*e5c0*/  LDSM.16.MT88.4 R200, [R177+0x3800] ;  /* 0x00380000b1c8783b */ /* 0x000fe20000004200 */
[----:B------:R-:W-:Y:S02]  /*e5d0*/  FADD.FTZ R2, R187, R2 ;  /* 0x00000002bb027221 */ /* 0x000fe40000010000 */
[----:B------:R-:W-:Y:S01]  /*e5e0*/  FADD.FTZ R0, R206, R0 ;  /* 0x00000000ce007221 */ /* 0x000fe20000010000 */
[----:B------:R-:W0:Y:S01]  /*e5f0*/  LDGDEPBAR ;  /* 0x00000000000079af */ /* 0x000e220000000000 */
[----:B------:R-:W-:Y:S01]  /*e600*/  HMMA.16816.F32.BF16 R16, R4, R18, RZ ;  /* 0x000000120410723c */ /* 0x000fe200000418ff */
[----:B------:R-:W-:Y:S02]  /*e610*/  FADD.FTZ R2, R186, R2 ;  /* 0x00000002ba027221 */ /* 0x000fe40000010000 */
[----:B------:R-:W-:Y:S02]  /*e620*/  FADD.FTZ R0, R195, R0 ;  /* 0x00000000c3007221 */ /* 0x000fe40000010000 */
[----:B------:R-:W-:-:S02]  /*e630*/  FADD.FTZ R2, R11, R2 ;  /* 0x000000020b027221 */ /* 0x000fc40000010000 */
[----:B------:R-:W-:Y:S01]  /*e640*/  FADD.FTZ R0, R189, R0 ;  /* 0x00000000bd007221 */ /* 0x000fe20000010000 */
[----:B------:R-:W-:Y:S01]  /*e650*/  HMMA.16816.F32.BF16 R12, R4, R14, RZ ;  /* 0x0000000e040c723c */ /* 0x000fe200000418ff */
[----:B------:R-:W-:Y:S02]  /*e660*/  FADD.FTZ R2, R10, R2 ;  /* 0x000000020a027221 */ /* 0x000fe40000010000 */
[----:B------:R-:W-:Y:S02]  /*e670*/  FADD.FTZ R190, R190, R0 ;  /* 0x00000000bebe7221 */ /* 0x000fe40000010000 */
[----:B------:R-:W-:-:S03]  /*e680*/  FADD.FTZ R189, R9, R2 ;  /* 0x0000000209bd7221 */ /* 0x000fc60000010000 */
[C---:B------:R-:W-:Y:S08]  /*e690*/  HMMA.16816.F32.BF16 R28, R4.reuse, R32, RZ ;  /* 0x00000020041c723c */ /* 0x040ff000000418ff */
[----:B------:R-:W-:Y:S08]  /*e6a0*/  HMMA.16816.F32.BF16 R32, R4, R34, RZ ;  /* 0x000000220420723c */ /* 0x000ff000000418ff */
[C---:B---3--:R-:W-:Y:S08]  /*e6b0*/  HMMA.16816.F32.BF16 R20, R156.reuse, R24, R20 ;  /* 0x000000189c14723c */ /* 0x048ff00000041814 */
[C---:B------:R-:W-:Y:S08]  /*e6c0*/  HMMA.16816.F32.BF16 R144, R156.reuse, R148, R144 ;  /* 0x000000949c90723c */ /* 0x040ff00000041890 */
[C---:B------:R-:W-:Y:S01]  /*e6d0*/  HMMA.16816.F32.BF16 R24, R156.reuse, R26, R16 ;  /* 0x0000001a9c18723c */ /* 0x040fe20000041810 */
[----:B------:R-:W1:Y:S07]  /*e6e0*/  LDSM.16.MT88.4 R16, [R177+0x1800] ;  /* 0x00180000b110783b */ /* 0x000e6e0000004200 */
[C---:B------:R-:W-:Y:S01]  /*e6f0*/  HMMA.16816.F32.BF16 R148, R156.reuse, R150, R12 ;  /* 0x000000969c94723c */ /* 0x040fe2000004180c */
[----:B------:R-:W2:Y:S07]  /*e700*/  LDSM.16.MT88.4 R12, [R178+0x1800] ;  /* 0x00180000b20c783b */ /* 0x000eae0000004200 */
[C---:B------:R-:W-:Y:S08]  /*e710*/  HMMA.16816.F32.BF16 R28, R156.reuse, R40, R28 ;  /* 0x000000289c1c723c */ /* 0x040ff0000004181c */
[----:B------:R-:W-:Y:S08]  /*e720*/  HMMA.16816.F32.BF16 R32, R156, R42, R32 ;  /* 0x0000002a9c20723c */ /* 0x000ff00000041820 */
[C---:B------:R-:W-:Y:S08]  /*e730*/  HMMA.16816.F32.BF16 R36, R4.reuse, R44, RZ ;  /* 0x0000002c0424723c */ /* 0x040ff000000418ff */
[C---:B------:R-:W-:Y:S08]  /*e740*/  HMMA.16816.F32.BF16 R40, R4.reuse, R46, RZ ;  /* 0x0000002e0428723c */ /* 0x040ff000000418ff */
[C---:B------:R-:W-:Y:S08]  /*e750*/  HMMA.16816.F32.BF16 R44, R4.reuse, R48, RZ ;  /* 0x00000030042c723c */ /* 0x040ff000000418ff */
[C---:B------:R-:W-:Y:S08]  /*e760*/  HMMA.16816.F32.BF16 R48, R4.reuse, R50, RZ ;  /* 0x000000320430723c */ /* 0x040ff000000418ff */
[C---:B------:R-:W-:Y:S08]  /*e770*/  HMMA.16816.F32.BF16 R52, R4.reuse, R56, RZ ;  /* 0x000000380434723c */ /* 0x040ff000000418ff */
[C---:B------:R-:W-:Y:S08]  /*e780*/  HMMA.16816.F32.BF16 R56, R4.reuse, R58, RZ ;  /* 0x0000003a0438723c */ /* 0x040ff000000418ff */
[C---:B------:R-:W-:Y:S08]  /*e790*/  HMMA.16816.F32.BF16 R60, R4.reuse, R64, RZ ;  /* 0x00000040043c723c */ /* 0x040ff000000418ff */
[----:B------:R-:W-:Y:S08]  /*e7a0*/  HMMA.16816.F32.BF16 R64, R4, R66, RZ ;  /* 0x000000420440723c */ /* 0x000ff000000418ff */
[C---:B-1----:R-:W-:Y:S08]  /*e7b0*/  HMMA.16816.F32.BF16 R44, R156.reuse, R16, R44 ;  /* 0x000000109c2c723c */ /* 0x042ff0000004182c */
[C---:B------:R-:W-:Y:S01]  /*e7c0*/  HMMA.16816.F32.BF16 R48, R156.reuse, R18, R48 ;  /* 0x000000129c30723c */ /* 0x040fe20000041830 */
[----:B------:R-:W1:Y:S07]  /*e7d0*/  LDSM.16.MT88.4 R16, [R178+0x2800] ;  /* 0x00280000b210783b */ /* 0x000e6e0000004200 */
[C---:B--2---:R-:W-:Y:S08]  /*e7e0*/  HMMA.16816.F32.BF16 R52, R156.reuse, R12, R52 ;  /* 0x0000000c9c34723c */ /* 0x044ff00000041834 */
[C---:B------:R-:W-:Y:S01]  /*e7f0*/  HMMA.16816.F32.BF16 R56, R156.reuse, R14, R56 ;  /* 0x0000000e9c38723c */ /* 0x040fe20000041838 */
[----:B------:R-:W2:Y:S07]  /*e800*/  LDSM.16.MT88.4 R12, [R177+0x2800] ;  /* 0x00280000b10c783b */ /* 0x000eae0000004200 */
[C---:B------:R-:W-:Y:S08]  /*e810*/  HMMA.16816.F32.BF16 R36, R156.reuse, R72, R36 ;  /* 0x000000489c24723c */ /* 0x040ff00000041824 */
[C---:B------:R-:W-:Y:S08]  /*e820*/  HMMA.16816.F32.BF16 R40, R156.reuse, R74, R40 ;  /* 0x0000004a9c28723c */ /* 0x040ff00000041828 */
[C---:B------:R-:W-:Y:S08]  /*e830*/  HMMA.16816.F32.BF16 R60, R156.reuse, R68, R60 ;  /* 0x000000449c3c723c */ /* 0x040ff0000004183c */
[----:B------:R-:W-:Y:S08]  /*e840*/  HMMA.16816.F32.BF16 R64, R156, R70, R64 ;  /* 0x000000469c40723c */ /* 0x000ff00000041840 */
[C---:B------:R-:W-:Y:S08]  /*e850*/  HMMA.16816.F32.BF16 R68, R4.reuse, R76, RZ ;  /* 0x0000004c0444723c */ /* 0x040ff000000418ff */
[C---:B------:R-:W-:Y:S08]  /*e860*/  HMMA.16816.F32.BF16 R72, R4.reuse, R78, RZ ;  /* 0x0000004e0448723c */ /* 0x040ff000000418ff */
[C---:B------:R-:W-:Y:S08]  /*e870*/  HMMA.16816.F32.BF16 R84, R4.reuse, R88, RZ ;  /* 0x000000580454723c */ /* 0x040ff000000418ff */
[C---:B------:R-:W-:Y:S08]  /*e880*/  HMMA.16816.F32.BF16 R76, R4.reuse, R80, RZ ;  /* 0x00000050044c723c */ /* 0x040ff000000418ff */
[C---:B------:R-:W-:Y:S08]  /*e890*/  HMMA.16816.F32.BF16 R88, R4.reuse, R90, RZ ;  /* 0x0000005a0458723c */ /* 0x040ff000000418ff */
[----:B------:R-:W-:Y:S08]  /*e8a0*/  HMMA.16816.F32.BF16 R80, R4, R82, RZ ;  /* 0x000000520450723c */ /* 0x000ff000000418ff */
[C---:B-1----:R-:W-:Y:S08]  /*e8b0*/  HMMA.16816.F32.BF16 R84, R156.reuse, R16, R84 ;  /* 0x000000109c54723c */ /* 0x042ff00000041854 */
[C---:B------:R-:W-:Y:S08]  /*e8c0*/  HMMA.16816.F32.BF16 R88, R156.reuse, R18, R88 ;  /* 0x000000129c58723c */ /* 0x040ff00000041858 */
[C---:B------:R-:W-:Y:S08]  /*e8d0*/  HMMA.16816.F32.BF16 R68, R156.reuse, R92, R68 ;  /* 0x0000005c9c44723c */ /* 0x040ff00000041844 */
[C---:B------:R-:W-:Y:S08]  /*e8e0*/  HMMA.16816.F32.BF16 R72, R156.reuse, R94, R72 ;  /* 0x0000005e9c48723c */ /* 0x040ff00000041848 */
[C---:B--2---:R-:W-:Y:S08]  /*e8f0*/  HMMA.16816.F32.BF16 R76, R156.reuse, R12, R76 ;  /* 0x0000000c9c4c723c */ /* 0x044ff0000004184c */
[----:B------:R-:W-:Y:S08]  /*e900*/  HMMA.16816.F32.BF16 R80, R156, R14, R80 ;  /* 0x0000000e9c50723c */ /* 0x000ff00000041850 */
[C---:B------:R-:W-:Y:S08]  /*e910*/  HMMA.16816.F32.BF16 R16, R4.reuse, R120, RZ ;  /* 0x000000780410723c */ /* 0x040ff000000418ff */
[C---:B------:R-:W-:Y:S01]  /*e920*/  HMMA.16816.F32.BF16 R128, R4.reuse, R122, RZ ;  /* 0x0000007a0480723c */ /* 0x040fe200000418ff */
[----:B------:R-:W1:Y:S07]  /*e930*/  LDSM.16.MT88.4 R120, [R178+0x3800] ;  /* 0x00380000b278783b */ /* 0x000e6e0000004200 */
[C---:B------:R-:W-:Y:S08]  /*e940*/  HMMA.16816.F32.BF16 R92, R4.reuse, R96, RZ ;  /* 0x00000060045c723c */ /* 0x040ff000000418ff */
[C---:B------:R-:W-:Y:S08]  /*e950*/  HMMA.16816.F32.BF16 R100, R4.reuse, R104, RZ ;  /* 0x000000680464723c */ /* 0x040ff000000418ff */
[C---:B-----5:R-:W-:Y:S08]  /*e960*/  HMMA.16816.F32.BF16 R108, R4.reuse, R124, RZ ;  /* 0x0000007c046c723c */ /* 0x060ff000000418ff */
[C---:B------:R-:W-:Y:S01]  /*e970*/  HMMA.16816.F32.BF16 R12, R4.reuse, R126, RZ ;  /* 0x0000007e040c723c */ /* 0x040fe200000418ff */
[----:B------:R-:W2:Y:S07]  /*e980*/  LDSM.16.MT88.4 R124, [R180+0x3800] ;  /* 0x00380000b47c783b */ /* 0x000eae0000004200 */
[C---:B------:R-:W-:Y:S08]  /*e990*/  HMMA.16816.F32.BF16 R96, R4.reuse, R98, RZ ;  /* 0x000000620460723c */ /* 0x040ff000000418ff */
[C---:B------:R-:W-:Y:S08]  /*e9a0*/  HMMA.16816.F32.BF16 R104, R4.reuse, R106, RZ ;  /* 0x0000006a0468723c */ /* 0x040ff000000418ff */
[C---:B------:R-:W-:Y:S08]  /*e9b0*/  HMMA.16816.F32.BF16 R152, R4.reuse, R116, RZ ;  /* 0x000000740498723c */ /* 0x040ff000000418ff */
[C---:B------:R-:W-:Y:S08]  /*e9c0*/  HMMA.16816.F32.BF16 R164, R4.reuse, R118, RZ ;  /* 0x0000007604a4723c */ /* 0x040ff000000418ff */
[C---:B------:R-:W-:Y:S08]  /*e9d0*/  HMMA.16816.F32.BF16 R168, R4.reuse, R112, RZ ;  /* 0x0000007004a8723c */ /* 0x040ff000000418ff */
[----:B------:R-:W-:Y:S01]  /*e9e0*/  HMMA.16816.F32.BF16 R172, R4, R114, RZ ;  /* 0x0000007204ac723c */ /* 0x000fe200000418ff */
[----:B------:R-:W3:Y:S07]  /*e9f0*/  LDSM.16.MT88.4 R4, [R179+0x3800] ;  /* 0x00380000b304783b */ /* 0x000eee0000004200 */
[C---:B-1----:R-:W-:Y:S08]  /*ea00*/  HMMA.16816.F32.BF16 R116, R156.reuse, R120, R16 ;  /* 0x000000789c74723c */ /* 0x042ff00000041810 */
[C---:B------:R-:W-:Y:S08]  /*ea10*/  HMMA.16816.F32.BF16 R120, R156.reuse, R122, R128 ;  /* 0x0000007a9c78723c */ /* 0x040ff00000041880 */
[C---:B--2---:R-:W-:Y:S08]  /*ea20*/  HMMA.16816.F32.BF16 R152, R156.reuse, R124, R152 ;  /* 0x0000007c9c98723c */ /* 0x044ff00000041898 */
[C---:B------:R-:W-:Y:S08]  /*ea30*/  HMMA.16816.F32.BF16 R92, R156.reuse, R160, R92 ;  /* 0x000000a09c5c723c */ /* 0x040ff0000004185c */
[C---:B------:R-:W-:Y:S08]  /*ea40*/  HMMA.16816.F32.BF16 R96, R156.reuse, R162, R96 ;  /* 0x000000a29c60723c */ /* 0x040ff00000041860 */
[C---:B------:R-:W-:Y:S08]  /*ea50*/  HMMA.16816.F32.BF16 R100, R156.reuse, R196, R100 ;  /* 0x000000c49c64723c */ /* 0x040ff00000041864 */
[C---:B------:R-:W-:Y:S08]  /*ea60*/  HMMA.16816.F32.BF16 R104, R156.reuse, R198, R104 ;  /* 0x000000c69c68723c */ /* 0x040ff00000041868 */
[C---:B------:R-:W-:Y:S08]  /*ea70*/  HMMA.16816.F32.BF16 R108, R156.reuse, R200, R108 ;  /* 0x000000c89c6c723c */ /* 0x040ff0000004186c */
[C---:B------:R-:W-:Y:S08]  /*ea80*/  HMMA.16816.F32.BF16 R112, R156.reuse, R202, R12 ;  /* 0x000000ca9c70723c */ /* 0x040ff0000004180c */
[C---:B------:R-:W-:Y:S08]  /*ea90*/  HMMA.16816.F32.BF16 R124, R156.reuse, R126, R164 ;  /* 0x0000007e9c7c723c */ /* 0x040ff000000418a4 */
[C---:B---3--:R-:W-:Y:S08]  /*eaa0*/  HMMA.16816.F32.BF16 R128, R156.reuse, R4, R168 ;  /* 0x000000049c80723c */ /* 0x048ff000000418a8 */
[----:B------:R-:W-:Y:S01]  /*eab0*/  HMMA.16816.F32.BF16 R156, R156, R6, R172 ;  /* 0x000000069c9c723c */ /* 0x000fe200000418ac */
[----:B------:R-:W-:Y:S07]  /*eac0*/  @!UPT UIADD3 URZ, URZ, URZ, URZ ;  /* 0x0000003f3f3ff290 */ /* 0x000fee000fffe03f */
[----:B------:R-:W-:Y:S11]  /*ead0*/  @!P0 BRA `(.L_x_228) ;  /* 0x00001de000008947 */ /* 0x000ff60003800000 */
[----:B------:R-:W-:Y:S02]  /*eae0*/  MOV R188, R223 ;  /* 0x000000df00bc7202 */ /* 0x000fe40000000f00 */
[----:B------:R-:W-:-:S02]  /*eaf0*/  MOV R137, R8 ;  /* 0x0000000800897202 */ /* 0x000fc40000000f00 */
[----:B------:R-:W-:Y:S02]  /*eb00*/  MOV R136, R135 ;  /* 0x0000008700887202 */ /* 0x000fe40000000f00 */
.L_x_229:
[----:B------:R-:W-:Y:S04]  /*eb10*/  DEPBAR.LE SB0, 0x0 ;  /* 0x000080000000791a */ /* 0x000fe80000000000 */
[----:B------:R-:W-:Y:S01]  /*eb20*/  WARPSYNC 0xffffffff ;  /* 0xffffffff00007948 */ /* 0x000fe20003800000 */
[----:B------:R-:W-:Y:S01]  /*eb30*/  BAR.SYNC.DEFER_BLOCKING 0x0 ;  /* 0x0000000000007b1d */ /* 0x000fe20000010000 */
[----:B------:R-:W-:Y:S02]  /*eb40*/  R2P PR, R219, 0x6 ;  /* 0x00000006db007804 */ /* 0x000fe40000000000 */
[----:B------:R-:W-:Y:S02]  /*eb50*/  SHF.R.S32.HI R2, RZ, 0x1f, R188 ;  /* 0x0000001fff027819 */ /* 0x000fe400000114bc */
[----:B------:R-:W-:Y:S02]  /*eb60*/  IADD3 R0, R143, 0x20, RZ ;  /* 0x000000208f007810 */ /* 0x000fe40007ffe0ff */
[----:B------:R-:W-:Y:S01]  /*eb70*/  ISETP.GE.AND P3, PT, R132, c[0x0][0x1d4], PT ;  /* 0x0000750084007a0c */ /* 0x000fe20003f66270 */
[----:B------:R-:W-:Y:S01]  /*eb80*/  IMAD R3, R2, c[0x0][0x208], RZ ;  /* 0x0000820002037a24 */ /* 0x000fe200078e02ff */
[----:B------:R-:W-:Y:S02]  /*eb90*/  ISETP.GE.AND P4, PT, R134, c[0x0][0x1d4], PT ;  /* 0x0000750086007a0c */ /* 0x000fe40003f86270 */
[----:B------:R-:W-:Y:S01]  /*eba0*/  ISETP.GE.AND P5, PT, R191, c[0x0][0x1d4], PT ;  /* 0x00007500bf007a0c */ /* 0x000fe20003fa6270 */
[----:B------:R-:W-:Y:S01]  /*ebb0*/  IMAD R3, R188, c[0x0][0x20c], R3 ;  /* 0x00008300bc037a24 */ /* 0x000fe200078e0203 */
[----:B------:R-:W-:Y:S02]  /*ebc0*/  ISETP.GE.AND P6, PT, R192, c[0x0][0x1d4], PT ;  /* 0x00007500c0007a0c */ /* 0x000fe40003fc6270 */
[----:B------:R-:W-:Y:S01]  /*ebd0*/  @P1 IADD3 R0, R143, -0x20, RZ ;  /* 0xffffffe08f001810 */ /* 0x000fe20007ffe0ff */
[----:B------:R-:W-:Y:S07]  /*ebe0*/  LDSM.16.M88.4 R16, [R181] ;  /* 0x00000000b510783b */ /* 0x000fee0000000200 */
[----:B------:R-:W1:Y:S07]  /*ebf0*/  LDSM.16.M88.4 R8, [R143] ;  /* 0x000000008f08783b */ /* 0x000e6e0000000200 */
[----:B------:R-:W2:Y:S07]  /*ec00*/  LDSM.16.M88.4 R160, [R143+0x800] ;  /* 0x000800008fa0783b */ /* 0x000eae0000000200 */
[----:B------:R-:W-:Y:S07]  /*ec10*/  LDSM.16.M88.4 R164, [R182] ;  /* 0x00000000b6a4783b */ /* 0x000fee0000000200 */
[----:B------:R-:W3:Y:S07]  /*ec20*/  LDSM.16.M88.4 R168, [R0] ;  /* 0x0000000000a8783b */ /* 0x000eee0000000200 */
[----:B------:R-:W4:Y:S01]  /*ec30*/  LDSM.16.M88.4 R172, [R0+0x800] ;  /* 0x0008000000ac783b */ /* 0x000f220000000200 */
[C---:B-1----:R-:W-:Y:S08]  /*ec40*/  HMMA.16816.F32.BF16 R4, R16.reuse, R8, RZ ;  /* 0x000000081004723c */ /* 0x042ff000000418ff */
[C---:B------:R-:W-:Y:S08]  /*ec50*/  HMMA.16816.F32.BF16 R8, R16.reuse, R10, RZ ;  /* 0x0000000a1008723c */ /* 0x040ff000000418ff */
[C---:B--2---:R-:W-:Y:S07]  /*ec60*/  HMMA.16816.F32.BF16 R12, R16.reuse, R160, RZ ;  /* 0x000000a0100c723c */ /* 0x044fee00000418ff */
[----:B------:R-:W-:Y:S01]  /*ec70*/  IMAD.WIDE.U32 R160, R188, c[0x0][0x208], RZ ;  /* 0x00008200bca07a25 */ /* 0x000fe200078e00ff */
[----:B------:R-:W-:Y:S04]  /*ec80*/  HMMA.16816.F32.BF16 R16, R16, R162, RZ ;  /* 0x000000a21010723c */ /* 0x000fe800000418ff */
[C---:B------:R-:W-:Y:S02]  /*ec90*/  LEA R2, P0, R160.reuse, R216, 0x5 ;  /* 0x000000d8a0027211 */ /* 0x040fe400078028ff */
[----:B------:R-:W-:Y:S02]  /*eca0*/  IADD3 R3, R161, R3, RZ ;  /* 0x00000003a1037210 */ /* 0x000fe40007ffe0ff */
[C---:B---3--:R-:W-:Y:S05]  /*ecb0*/  HMMA.16816.F32.BF16 R4, R164.reuse, R168, R4 ;  /* 0x000000a8a404723c */ /* 0x048fea0000041804 */
[----:B------:R-:W-:Y:S02]  /*ecc0*/  LEA.HI.X R3, R160, R221, R3, 0x5, P0 ;  /* 0x000000dda0037211 */ /* 0x000fe400000f2c03 */
[C---:B------:R-:W-:Y:S01]  /*ecd0*/  LEA R186, P0, R2.reuse, c[0x0][0x1f8], 0x1 ;  /* 0x00007e0002ba7a11 */ /* 0x040fe200078008ff */
[C---:B------:R-:W-:Y:S04]  /*ece0*/  HMMA.16816.F32.BF16 R8, R164.reuse, R170, R8 ;  /* 0x000000aaa408723c */ /* 0x040fe80000041808 */
[----:B------:R-:W-:Y:S02]  /*ecf0*/  LEA.HI.X R187, R2, c[0x0][0x1fc], R3, 0x1, P0 ;  /* 0x00007f0002bb7a11 */ /* 0x000fe400000f0c03 */
[C---:B------:R-:W-:Y:S02]  /*ed00*/  IADD3 R2, R143.reuse, 0x40, RZ ;  /* 0x000000408f027810 */ /* 0x040fe40007ffe0ff */
[C---:B----4-:R-:W-:Y:S01]  /*ed10*/  HMMA.16816.F32.BF16 R12, R164.reuse, R172, R12 ;  /* 0x000000aca40c723c */ /* 0x050fe2000004180c */
[----:B------:R-:W-:Y:S01]  /*ed20*/  @!PT LDS RZ, [RZ] ;  /* 0x00000000fffff984 */ /* 0x000fe20000000800 */
[----:B------:R-:W-:Y:S01]  /*ed30*/  @!PT LDS RZ, [RZ] ;  /* 0x00000000fffff984 */ /* 0x000fe20000000800 */
[----:B------:R-:W-:Y:S01]  /*ed40*/  @!PT LDS RZ, [RZ] ;  /* 0x00000000fffff984 */ /* 0x000fe20000000800 */
[----:B------:R1:W-:Y:S02]  /*ed50*/  LDGSTS.E.BYPASS.LTC128B.128 [R185+0x8080], [R186.64], !P3 ;  /* 0x08080000bab97fae */ /* 0x0003e4000d901d46 */
[C---:B------:R-:W-:Y:S02]  /*ed60*/  ISETP.GT.AND P0, PT, R188.reuse, R214, PT ;  /* 0x000000d6bc00720c */ /* 0x040fe40003f04270 */
[----:B------:R-:W-:Y:S02]  /*ed70*/  @P2 IADD3 R2, R143, -0x40, RZ ;  /* 0xffffffc08f022810 */ /* 0x000fe40007ffe0ff */
[----:B------:R-:W-:Y:S01]  /*ed80*/  IADD3 R188, R188, -0x1, RZ ;  /* 0xffffffffbcbc7810 */ /* 0x000fe20007ffe0ff */
[----:B------:R-:W-:Y:S01]  /*ed90*/  HMMA.16816.F32.BF16 R16, R164, R174, R16 ;  /* 0x000000aea410723c */ /* 0x000fe20000041810 */
[----:B------:R1:W-:Y:S07]  /*eda0*/  LDGSTS.E.BYPASS.LTC128B.128 [R185+0x9080], [R186.64+0x80], !P4 ;  /* 0x09080080bab97fae */ /* 0x0003ee000e101d46 */
[----:B------:R1:W-:Y:S07]  /*edb0*/  LDGSTS.E.BYPASS.LTC128B.128 [R185+0xa080], [R186.64+0x100], !P5 ;  /* 0x0a080100bab97fae */ /* 0x0003ee000e901d46 */
[----:B------:R1:W-:Y:S07]  /*edc0*/  LDGSTS.E.BYPASS.LTC128B.128 [R185+0xb080], [R186.64+0x180], !P6 ;  /* 0x0b080180bab97fae */ /* 0x0003ee000f101d46 */
[----:B------:R-:W-:Y:S07]  /*edd0*/  LDSM.16.M88.4 R160, [R184] ;  /* 0x00000000b8a0783b */ /* 0x000fee0000000200 */
[----:B------:R-:W2:Y:S07]  /*ede0*/  LDSM.16.M88.4 R168, [R2] ;  /* 0x0000000002a8783b */ /* 0x000eae0000000200 */
[----:B------:R-:W3:Y:S07]  /*edf0*/  LDSM.16.M88.4 R164, [R2+0x800] ;  /* 0x0008000002a4783b */ /* 0x000eee0000000200 */
[----:B------:R-:W0:Y:S07]  /*ee00*/  LDGDEPBAR ;  /* 0x00000000000079af */ /* 0x000e2e0000000000 */
[----:B------:R-:W-:Y:S01]  /*ee10*/  LDSM.16.M88.4 R172, [R176] ;  /* 0x00000000b0ac783b */ /* 0x000fe20000000200 */
[C---:B--2---:R-:W-:Y:S08]  /*ee20*/  HMMA.16816.F32.BF16 R4, R160.reuse, R168, R4 ;  /* 0x000000a8a004723c */ /* 0x044ff00000041804 */
[C---:B------:R-:W-:Y:S01]  /*ee30*/  HMMA.16816.F32.BF16 R8, R160.reuse, R170, R8 ;  /* 0x000000aaa008723c */ /* 0x040fe20000041808 */
[----:B------:R-:W2:Y:S07]  /*ee40*/  LDSM.16.M88.4 R168, [R183] ;  /* 0x00000000b7a8783b */ /* 0x000eae0000000200 */
[C---:B---3--:R-:W-:Y:S08]  /*ee50*/  HMMA.16816.F32.BF16 R12, R160.reuse, R164, R12 ;  /* 0x000000a4a00c723c */ /* 0x048ff0000004180c */
[----:B------:R-:W-:Y:S01]  /*ee60*/  HMMA.16816.F32.BF16 R16, R160, R166, R16 ;  /* 0x000000a6a010723c */ /* 0x000fe20000041810 */
[----:B------:R-:W3:Y:S07]  /*ee70*/  LDSM.16.M88.4 R160, [R176+0x800] ;  /* 0x00080000b0a0783b */ /* 0x000eee0000000200 */
[----:B------:R-:W-:Y:S01]  /*ee80*/  LDSM.16.M88.4 R164, [R181+0x4000] ;  /* 0x00400000b5a4783b */ /* 0x000fe20000000200 */
[C---:B--2---:R-:W-:Y:S08]  /*ee90*/  HMMA.16816.F32.BF16 R4, R168.reuse, R172, R4 ;  /* 0x000000aca804723c */ /* 0x044ff00000041804 */
[C---:B------:R-:W-:Y:S01]  /*eea0*/  HMMA.16816.F32.BF16 R8, R168.reuse, R174, R8 ;  /* 0x000000aea808723c */ /* 0x040fe20000041808 */
[----:B------:R-:W2:Y:S07]  /*eeb0*/  LDSM.16.M88.4 R172, [R143+0x1000] ;  /* 0x001000008fac783b */ /* 0x000eae0000000200 */
        /* <DEDUP_REMOVED lines=79> */
[----:B------:R-:W3:Y:S01]  /*f3b0*/  LDSM.16.M88.4 R160, [R176+0x3800] ;  /* 0x00380000b0a0783b */ /* 0x000ee20000000200 */
[----:B------:R-:W-:Y:S06]  /*f3c0*/  DEPBAR.LE SB0, 0x0 ;  /* 0x000080000000791a */ /* 0x000fec0000000000 */
[----:B------:R-:W-:Y:S01]  /*f3d0*/  BAR.SYNC.DEFER_BLOCKING 0x0 ;  /* 0x0000000000007b1d */ /* 0x000fe20000010000 */
[C---:B--2---:R-:W-:Y:S08]  /*f3e0*/  HMMA.16816.F32.BF16 R4, R168.reuse, R172, R4 ;  /* 0x000000aca804723c */ /* 0x044ff00000041804 */
[C---:B------:R-:W-:Y:S08]  /*f3f0*/  HMMA.16816.F32.BF16 R8, R168.reuse, R174, R8 ;  /* 0x000000aea808723c */ /* 0x040ff00000041808 */
[C---:B---3--:R-:W-:Y:S08]  /*f400*/  HMMA.16816.F32.BF16 R12, R168.reuse, R160, R12 ;  /* 0x000000a0a80c723c */ /* 0x048ff0000004180c */
[----:B------:R-:W-:Y:S04]  /*f410*/  HMMA.16816.F32.BF16 R16, R168, R162, R16 ;  /* 0x000000a2a810723c */ /* 0x000fe80000041810 */
[----:B------:R-:W-:Y:S02]  /*f420*/  FMNMX.FTZ R0, R4, R136, !PT ;  /* 0x0000008804007209 */ /* 0x000fe40007810000 */
[----:B------:R-:W-:Y:S02]  /*f430*/  FMNMX.FTZ R2, R6, R137, !PT ;  /* 0x0000008906027209 */ /* 0x000fe40007810000 */
[----:B------:R-:W-:Y:S04]  /*f440*/  FMNMX.FTZ R0, R5, R0, !PT ;  /* 0x0000000005007209 */ /* 0x000fe80007810000 */
[----:B------:R-:W-:Y:S02]  /*f450*/  FMNMX.FTZ R0, R8, R0, !PT ;  /* 0x0000000008007209 */ /* 0x000fe40007810000 */
        /* <DEDUP_REMOVED lines=10> */
[----:B------:R-:W-:Y:S03]  /*f500*/  FMNMX.FTZ R0, R18, R0, !PT ;  /* 0x0000000012007209 */ /* 0x000fe60007810000 */
[----:B------:R-:W2:Y:S01]  /*f510*/  SHFL.BFLY PT, R135, R3, 0x2, 0x1f ;  /* 0x0c401f0003877f89 */ /* 0x000ea200000e0000 */
[----:B------:R-:W-:Y:S06]  /*f520*/  FMNMX.FTZ R0, R19, R0, !PT ;  /* 0x0000000013007209 */ /* 0x000fec0007810000 */
[----:B------:R-:W3:Y:S01]  /*f530*/  SHFL.BFLY PT, R2, R0, 0x2, 0x1f ;  /* 0x0c401f0000027f89 */ /* 0x000ee200000e0000 */
[----:B--2---:R-:W-:Y:S06]  /*f540*/  FMNMX.FTZ R135, R3, R135, !PT ;  /* 0x0000008703877209 */ /* 0x004fec0007810000 */
[----:B------:R-:W2:Y:S01]  /*f550*/  SHFL.BFLY PT, R160, R135, 0x1, 0x1f ;  /* 0x0c201f0087a07f89 */ /* 0x000ea200000e0000 */
[----:B---3--:R-:W-:Y:S06]  /*f560*/  FMNMX.FTZ R0, R0, R2, !PT ;  /* 0x0000000200007209 */ /* 0x008fec0007810000 */
[----:B------:R-:W3:Y:S01]  /*f570*/  SHFL.BFLY PT, R3, R0, 0x1, 0x1f ;  /* 0x0c201f0000037f89 */ /* 0x000ee200000e0000 */
[----:B--2---:R-:W-:Y:S05]  /*f580*/  FMNMX.FTZ R135, R135, R160, !PT ;  /* 0x000000a087877209 */ /* 0x004fea0007810000 */
[----:B------:R-:W-:Y:S01]  /*f590*/  FADD.FTZ R2, -R135, R136 ;  /* 0x0000008887027221 */ /* 0x000fe20000010100 */
[----:B---3--:R-:W-:Y:S03]  /*f5a0*/  FMNMX.FTZ R3, R0, R3, !PT ;  /* 0x0000000300037209 */ /* 0x008fe60007810000 */
[----:B------:R-:W-:Y:S04]  /*f5b0*/  FMUL.FTZ R0, R2, c[0x0][0x2d0] ;  /* 0x0000b40002007a20 */ /* 0x000fe80000410000 */
[----:B------:R2:W3:Y:S02]  /*f5c0*/  MUFU.EX2 R2, R0 ;  /* 0x0000000000027308 */ /* 0x0004e40000000800 */
[----:B--2---:R-:W-:Y:S02]  /*f5d0*/  FADD.FTZ R0, -R3, R137 ;  /* 0x0000008903007221 */ /* 0x004fe40000010100 */
[----:B------:R-:W-:Y:S02]  /*f5e0*/  FMUL.FTZ R137, R135, c[0x0][0x2d0] ;  /* 0x0000b40087897a20 */ /* 0x000fe40000410000 */
[----:B------:R-:W-:Y:S02]  /*f5f0*/  FMUL.FTZ R0, R0, c[0x0][0x2d0] ;  /* 0x0000b40000007a20 */ /* 0x000fe40000410000 */
[--C-:B------:R-:W-:Y:S02]  /*f600*/  FFMA.FTZ R5, R5, c[0x0][0x2d0], -R137.reuse ;  /* 0x0000b40005057a23 */ /* 0x100fe40000010889 */
[--C-:B------:R-:W-:Y:S02]  /*f610*/  FFMA.FTZ R4, R4, c[0x0][0x2d0], -R137.reuse ;  /* 0x0000b40004047a23 */ /* 0x100fe40000010889 */
[----:B-1----:R1:W-:Y:S01]  /*f620*/  MUFU.EX2 R186, R5 ;  /* 0x0000000500ba7308 */ /* 0x0023e20000000800 */
[--C-:B------:R-:W-:Y:S02]  /*f630*/  FFMA.FTZ R9, R9, c[0x0][0x2d0], -R137.reuse ;  /* 0x0000b40009097a23 */ /* 0x100fe40000010889 */
[C---:B---3--:R-:W-:Y:S02]  /*f640*/  FMUL.FTZ R20, R2.reuse, R20 ;  /* 0x0000001402147220 */ /* 0x048fe40000410000 */
[C---:B------:R-:W-:Y:S02]  /*f650*/  FMUL.FTZ R21, R2.reuse, R21 ;  /* 0x0000001502157220 */ /* 0x040fe40000410000 */
[C---:B------:R-:W-:Y:S02]  /*f660*/  FMUL.FTZ R24, R2.reuse, R24 ;  /* 0x0000001802187220 */ /* 0x040fe40000410000 */
[C---:B------:R-:W-:Y:S01]  /*f670*/  FMUL.FTZ R25, R2.reuse, R25 ;  /* 0x0000001902197220 */ /* 0x040fe20000410000 */
[----:B------:R2:W-:Y:S01]  /*f680*/  MUFU.EX2 R187, R4 ;  /* 0x0000000400bb7308 */ /* 0x0005e20000000800 */
[C---:B------:R-:W-:Y:S02]  /*f690*/  FMUL.FTZ R28, R2.reuse, R28 ;  /* 0x0000001c021c7220 */ /* 0x040fe40000410000 */
[C---:B------:R-:W-:Y:S02]  /*f6a0*/  FMUL.FTZ R29, R2.reuse, R29 ;  /* 0x0000001d021d7220 */ /* 0x040fe40000410000 */
[C---:B------:R-:W-:Y:S02]  /*f6b0*/  FMUL.FTZ R32, R2.reuse, R32 ;  /* 0x0000002002207220 */ /* 0x040fe40000410000 */
[C---:B------:R-:W-:Y:S02]  /*f6c0*/  FMUL.FTZ R33, R2.reuse, R33 ;  /* 0x0000002102217220 */ /* 0x040fe40000410000 */
[C---:B------:R-:W-:Y:S01]  /*f6d0*/  FMUL.FTZ R36, R2.reuse, R36 ;  /* 0x0000002402247220 */ /* 0x040fe20000410000 */
[----:B------:R-:W3:Y:S01]  /*f6e0*/  MUFU.EX2 R0, R0 ;  /* 0x0000000000007308 */ /* 0x000ee20000000800 */
[C---:B------:R-:W-:Y:S02]  /*f6f0*/  FMUL.FTZ R37, R2.reuse, R37 ;  /* 0x0000002502257220 */ /* 0x040fe40000410000 */
[----:B------:R-:W-:Y:S02]  /*f700*/  FMUL.FTZ R40, R2, R40 ;  /* 0x0000002802287220 */ /* 0x000fe40000410000 */
[----:B-1----:R-:W-:Y:S02]  /*f710*/  FFMA.FTZ R5, R8, c[0x0][0x2d0], -R137 ;  /* 0x0000b40008057a23 */ /* 0x002fe40000010889 */
[C---:B------:R-:W-:Y:S02]  /*f720*/  FMUL.FTZ R41, R2.reuse, R41 ;  /* 0x0000002902297220 */ /* 0x040fe40000410000 */
[C---:B------:R-:W-:Y:S01]  /*f730*/  FMUL.FTZ R44, R2.reuse, R44 ;  /* 0x0000002c022c7220 */ /* 0x040fe20000410000 */
[----:B------:R1:W-:Y:S01]  /*f740*/  MUFU.EX2 R175, R5 ;  /* 0x0000000500af7308 */ /* 0x0003e20000000800 */
[C---:B------:R-:W-:Y:S02]  /*f750*/  FMUL.FTZ R45, R2.reuse, R45 ;  /* 0x0000002d022d7220 */ /* 0x040fe40000410000 */
[C---:B------:R-:W-:Y:S01]  /*f760*/  FMUL.FTZ R48, R2.reuse, R48 ;  /* 0x0000003002307220 */ /* 0x040fe20000410000 */
[----:B--2---:R-:W-:Y:S01]  /*f770*/  @P0 SHF.R.S32.HI R4, RZ, 0x1f, R188 ;  /* 0x0000001fff040819 */ /* 0x004fe200000114bc */
[C---:B------:R-:W-:Y:S02]  /*f780*/  FMUL.FTZ R49, R2.reuse, R49 ;  /* 0x0000003102317220 */ /* 0x040fe40000410000 */
[----:B------:R-:W-:Y:S02]  /*f790*/  FMUL.FTZ R52, R2, R52 ;  /* 0x0000003402347220 */ /* 0x000fe40000410000 */
[----:B------:R-:W-:Y:S01]  /*f7a0*/  @P0 IMAD R8, R4, c[0x0][0x1e0], RZ ;  /* 0x0000780004080a24 */ /* 0x000fe200078e02ff */
[----:B------:R2:W-:Y:S01]  /*f7b0*/  MUFU.EX2 R174, R9 ;  /* 0x0000000900ae7308 */ /* 0x0005e20000000800 */
[----:B------:R-:W-:Y:S02]  /*f7c0*/  FMUL.FTZ R53, R2, R53 ;  /* 0x0000003502357220 */ /* 0x000fe40000410000 */
[----:B------:R-:W-:Y:S02]  /*f7d0*/  @P0 IMAD R136, R188, c[0x0][0x1e4], R8 ;  /* 0x00007900bc880a24 */ /* 0x000fe400078e0208 */
[C---:B---3--:R-:W-:Y:S02]  /*f7e0*/  FMUL.FTZ R22, R0.reuse, R22 ;  /* 0x0000001600167220 */ /* 0x048fe40000410000 */
[C---:B------:R-:W-:Y:S02]  /*f7f0*/  FMUL.FTZ R23, R0.reuse, R23 ;  /* 0x0000001700177220 */ /* 0x040fe40000410000 */
[C---:B------:R-:W-:Y:S02]  /*f800*/  FMUL.FTZ R26, R0.reuse, R26 ;  /* 0x0000001a001a7220 */ /* 0x040fe40000410000 */
[C---:B------:R-:W-:Y:S02]  /*f810*/  FMUL.FTZ R27, R0.reuse, R27 ;  /* 0x0000001b001b7220 */ /* 0x040fe40000410000 */
[----:B------:R-:W-:Y:S02]  /*f820*/  FMUL.FTZ R30, R0, R30 ;  /* 0x0000001e001e7220 */ /* 0x000fe40000410000 */
[----:B-1----:R-:W-:Y:S04]  /*f830*/  @P0 IMAD.WIDE.U32 R4, R188, c[0x0][0x1e0], RZ ;  /* 0x00007800bc040a25 */ /* 0x002fe800078e00ff */
[----:B------:R-:W-:Y:S01]  /*f840*/  FMUL.FTZ R31, R0, R31 ;  /* 0x0000001f001f7220 */ /* 0x000fe20000410000 */
[----:B------:R-:W-:Y:S01]  /*f850*/  @P0 LEA R8, P1, R4, R210, 0x5 ;  /* 0x000000d204080211 */ /* 0x000fe200078228ff */
[----:B------:R-:W-:Y:S01]  /*f860*/  FMUL.FTZ R34, R0, R34 ;  /* 0x0000002200227220 */ /* 0x000fe20000410000 */
[----:B------:R-:W-:Y:S01]  /*f870*/  @P0 IADD3 R5, R5, R136, RZ ;  /* 0x0000008805050210 */ /* 0x000fe20007ffe0ff */
[----:B------:R-:W-:Y:S02]  /*f880*/  FMUL.FTZ R136, R3, c[0x0][0x2d0] ;  /* 0x0000b40003887a20 */ /* 0x000fe40000410000 */
[----:B--2---:R-:W-:Y:S01]  /*f890*/  FMUL.FTZ R9, R2, R149 ;  /* 0x0000009502097220 */ /* 0x004fe20000410000 */
[----:B------:R-:W-:Y:S01]  /*f8a0*/  @P0 LEA.HI.X R5, R4, R218, R5, 0x5, P1 ;  /* 0x000000da04050211 */ /* 0x000fe200008f2c05 */
[--C-:B------:R-:W-:Y:S01]  /*f8b0*/  FFMA.FTZ R6, R6, c[0x0][0x2d0], -R136.reuse ;  /* 0x0000b40006067a23 */ /* 0x100fe20000010888 */
[C---:B------:R-:W-:Y:S01]  /*f8c0*/  @P0 LEA R4, P1, R8.reuse, c[0x0][0x1c8], 0x1 ;  /* 0x0000720008040a11 */ /* 0x040fe200078208ff */
[--C-:B------:R-:W-:Y:S02]  /*f8d0*/  FFMA.FTZ R7, R7, c[0x0][0x2d0], -R136.reuse ;  /* 0x0000b40007077a23 */ /* 0x100fe40000010888 */
[----:B------:R1:W-:Y:S01]  /*f8e0*/  MUFU.EX2 R171, R6 ;  /* 0x0000000600ab7308 */ /* 0x0003e20000000800 */
[----:B------:R-:W-:Y:S01]  /*f8f0*/  @P0 LEA.HI.X R5, R8, c[0x0][0x1cc], R5, 0x1, P1 ;  /* 0x0000730008050a11 */ /* 0x000fe200008f0c05 */
[----:B------:R-:W-:Y:S02]  /*f900*/  FMUL.FTZ R8, R2, R148 ;  /* 0x0000009402087220 */ /* 0x000fe40000410000 */
[C---:B------:R-:W-:Y:S02]  /*f910*/  FMUL.FTZ R35, R0.reuse, R35 ;  /* 0x0000002300237220 */ /* 0x040fe40000410000 */
[----:B------:R2:W-:Y:S01]  /*f920*/  @P0 LDGSTS.E.BYPASS.LTC128B.128 [R185+0xc080], [R4.64], !P3 ;  /* 0x0c08000004b90fae */ /* 0x0005e2000d901d46 */
[C---:B------:R-:W-:Y:S02]  /*f930*/  FMUL.FTZ R38, R0.reuse, R38 ;  /* 0x0000002600267220 */ /* 0x040fe40000410000 */
[C---:B------:R-:W-:Y:S01]  /*f940*/  FMUL.FTZ R39, R0.reuse, R39 ;  /* 0x0000002700277220 */ /* 0x040fe20000410000 */
[----:B------:R3:W4:Y:S01]  /*f950*/  MUFU.EX2 R170, R7 ;  /* 0x0000000700aa7308 */ /* 0x0007220000000800 */
[C---:B------:R-:W-:Y:S02]  /*f960*/  FMUL.FTZ R42, R0.reuse, R42 ;  /* 0x0000002a002a7220 */ /* 0x040fe40000410000 */
[----:B------:R2:W-:Y:S01]  /*f970*/  @P0 LDGSTS.E.BYPASS.LTC128B.128 [R185+0xd080], [R4.64+0x80], !P4 ;  /* 0x0d08008004b90fae */ /* 0x0005e2000e101d46 */
[C---:B------:R-:W-:Y:S02]  /*f980*/  FMUL.FTZ R43, R0.reuse, R43 ;  /* 0x0000002b002b7220 */ /* 0x040fe40000410000 */
[C---:B------:R-:W-:Y:S02]  /*f990*/  FMUL.FTZ R46, R0.reuse, R46 ;  /* 0x0000002e002e7220 */ /* 0x040fe40000410000 */
[C---:B------:R-:W-:Y:S02]  /*f9a0*/  FMUL.FTZ R47, R0.reuse, R47 ;  /* 0x0000002f002f7220 */ /* 0x040fe40000410000 */
[----:B------:R2:W-:Y:S01]  /*f9b0*/  @P0 LDGSTS.E.BYPASS.LTC128B.128 [R185+0xe080], [R4.64+0x100], !P5 ;  /* 0x0e08010004b90fae */ /* 0x0005e2000e901d46 */
[C---:B------:R-:W-:Y:S02]  /*f9c0*/  FMUL.FTZ R50, R0.reuse, R50 ;  /* 0x0000003200327220 */ /* 0x040fe40000410000 */
[----:B------:R-:W-:Y:S02]  /*f9d0*/  FMUL.FTZ R51, R0, R51 ;  /* 0x0000003300337220 */ /* 0x000fe40000410000 */
[--C-:B-1----:R-:W-:Y:S02]  /*f9e0*/  FFMA.FTZ R6, R10, c[0x0][0x2d0], -R136.reuse ;  /* 0x0000b4000a067a23 */ /* 0x102fe40000010888 */
[----:B------:R2:W-:Y:S01]  /*f9f0*/  @P0 LDGSTS.E.BYPASS.LTC128B.128 [R185+0xf080], [R4.64+0x180], !P6 ;  /* 0x0f08018004b90fae */ /* 0x0005e2000f101d46 */
[C---:B------:R-:W-:Y:S01]  /*fa00*/  FMUL.FTZ R10, R0.reuse, R150 ;  /* 0x00000096000a7220 */ /* 0x040fe20000410000 */
[----:B------:R1:W-:Y:S01]  /*fa10*/  MUFU.EX2 R169, R6 ;  /* 0x0000000600a97308 */ /* 0x0003e20000000800 */
[C---:B------:R-:W-:Y:S02]  /*fa20*/  FMUL.FTZ R54, R0.reuse, R54 ;  /* 0x0000003600367220 */ /* 0x040fe40000410000 */
[C---:B------:R-:W-:Y:S02]  /*fa30*/  FMUL.FTZ R55, R0.reuse, R55 ;  /* 0x0000003700377220 */ /* 0x040fe40000410000 */
[----:B------:R-:W5:Y:S01]  /*fa40*/  LDSM.16.MT88.4 R160, [R177] ;  /* 0x00000000b1a0783b */ /* 0x000f620000004200 */
[----:B---3--:R-:W-:Y:S02]  /*fa50*/  FMUL.FTZ R7, R0, R147 ;  /* 0x0000009300077220 */ /* 0x008fe40000410000 */
[C---:B------:R-:W-:Y:S02]  /*fa60*/  FMUL.FTZ R56, R2.reuse, R56 ;  /* 0x0000003802387220 */ /* 0x040fe40000410000 */
[----:B------:R-:W-:Y:S02]  /*fa70*/  FMUL.FTZ R57, R2, R57 ;  /* 0x0000003902397220 */ /* 0x000fe40000410000 */
[----:B------:R-:W3:Y:S01]  /*fa80*/  LDSM.16.MT88.4 R164, [R178] ;  /* 0x00000000b2a4783b */ /* 0x000ee20000004200 */
[C---:B------:R-:W-:Y:S02]  /*fa90*/  FMUL.FTZ R58, R0.reuse, R58 ;  /* 0x0000003a003a7220 */ /* 0x040fe40000410000 */
[----:B------:R-:W-:Y:S02]  /*faa0*/  FMUL.FTZ R59, R0, R59 ;  /* 0x0000003b003b7220 */ /* 0x000fe40000410000 */
[C---:B------:R-:W-:Y:S02]  /*fab0*/  FMUL.FTZ R60, R2.reuse, R60 ;  /* 0x0000003c023c7220 */ /* 0x040fe40000410000 */
[----:B------:R-:W-:Y:S01]  /*fac0*/  FMUL.FTZ R61, R2, R61 ;  /* 0x0000003d023d7220 */ /* 0x000fe20000410000 */
[----:B------:R-:W0:Y:S01]  /*fad0*/  LDGDEPBAR ;  /* 0x00000000000079af */ /* 0x000e220000000000 */
[C---:B------:R-:W-:Y:S02]  /*fae0*/  FMUL.FTZ R62, R0.reuse, R62 ;  /* 0x0000003e003e7220 */ /* 0x040fe40000410000 */
[C---:B------:R-:W-:Y:S02]  /*faf0*/  FMUL.FTZ R63, R0.reuse, R63 ;  /* 0x0000003f003f7220 */ /* 0x040fe40000410000 */
[--C-:B--2---:R-:W-:Y:S02]  /*fb00*/  FFMA.FTZ R4, R11, c[0x0][0x2d0], -R136.reuse ;  /* 0x0000b4000b047a23 */ /* 0x104fe40000010888 */
[----:B------:R-:W-:Y:S02]  /*fb10*/  FMUL.FTZ R11, R0, R151 ;  /* 0x00000097000b7220 */ /* 0x000fe40000410000 */
[----:B------:R2:W2:Y:S01]  /*fb20*/  MUFU.EX2 R168, R4 ;  /* 0x0000000400a87308 */ /* 0x0004a20000000800 */
[----:B------:R-:W3:Y:S01]  /*fb30*/  LDSM.16.MT88.4 R148, [R180] ;  /* 0x00000000b494783b */ /* 0x000ee20000004200 */
[----:B------:R-:W-:Y:S01]  /*fb40*/  FMUL.FTZ R5, R2, R145 ;  /* 0x0000009102057220 */ /* 0x000fe20000410000 */
[----:B----4-:R-:W-:Y:S01]  /*fb50*/  F2FP.BF16.PACK_AB R145, R170, R171 ;  /* 0x000000abaa91723e */ /* 0x010fe200000010ff */
[----:B-1----:R-:W-:Y:S01]  /*fb60*/  FMUL.FTZ R6, R0, R146 ;  /* 0x0000009200067220 */ /* 0x002fe20000410000 */
[----:B------:R-:W-:Y:S01]  /*fb70*/  F2FP.BF16.PACK_AB R146, R174, R175 ;  /* 0x000000afae92723e */ /* 0x000fe200000010ff */
[C---:B------:R-:W-:Y:S02]  /*fb80*/  FMUL.FTZ R64, R2.reuse, R64 ;  /* 0x0000004002407220 */ /* 0x040fe40000410000 */
[----:B------:R-:W-:Y:S02]  /*fb90*/  FMUL.FTZ R65, R2, R65 ;  /* 0x0000004102417220 */ /* 0x000fe40000410000 */
[C---:B------:R-:W-:Y:S02]  /*fba0*/  FMUL.FTZ R66, R0.reuse, R66 ;  /* 0x0000004200427220 */ /* 0x040fe40000410000 */
[----:B------:R-:W-:Y:S02]  /*fbb0*/  FMUL.FTZ R67, R0, R67 ;  /* 0x0000004300437220 */ /* 0x000fe40000410000 */
[C---:B------:R-:W-:Y:S02]  /*fbc0*/  FMUL.FTZ R68, R2.reuse, R68 ;  /* 0x0000004402447220 */ /* 0x040fe40000410000 */
[----:B------:R-:W-:Y:S02]  /*fbd0*/  FMUL.FTZ R69, R2, R69 ;  /* 0x0000004502457220 */ /* 0x000fe40000410000 */
[C---:B------:R-:W-:Y:S02]  /*fbe0*/  FMUL.FTZ R70, R0.reuse, R70 ;  /* 0x0000004600467220 */ /* 0x040fe40000410000 */
[----:B------:R-:W-:Y:S02]  /*fbf0*/  FMUL.FTZ R71, R0, R71 ;  /* 0x0000004700477220 */ /* 0x000fe40000410000 */
[C---:B------:R-:W-:Y:S02]  /*fc00*/  FMUL.FTZ R72, R2.reuse, R72 ;  /* 0x0000004802487220 */ /* 0x040fe40000410000 */
[----:B--2---:R-:W-:Y:S01]  /*fc10*/  FMUL.FTZ R4, R2, R144 ;  /* 0x0000009002047220 */ /* 0x004fe20000410000 */
[----:B------:R-:W-:Y:S01]  /*fc20*/  F2FP.BF16.PACK_AB R144, R186, R187 ;  /* 0x000000bbba90723e */ /* 0x000fe200000010ff */
[----:B------:R-:W-:Y:S01]  /*fc30*/  FMUL.FTZ R73, R2, R73 ;  /* 0x0000004902497220 */ /* 0x000fe20000410000 */
[----:B------:R-:W-:Y:S01]  /*fc40*/  F2FP.BF16.PACK_AB R147, R168, R169 ;  /* 0x000000a9a893723e */ /* 0x000fe200000010ff */
[C---:B------:R-:W-:Y:S02]  /*fc50*/  FMUL.FTZ R74, R0.reuse, R74 ;  /* 0x0000004a004a7220 */ /* 0x040fe40000410000 */
[----:B------:R-:W-:Y:S02]  /*fc60*/  FMUL.FTZ R75, R0, R75 ;  /* 0x0000004b004b7220 */ /* 0x000fe40000410000 */
[C---:B------:R-:W-:Y:S02]  /*fc70*/  FMUL.FTZ R76, R2.reuse, R76 ;  /* 0x0000004c024c7220 */ /* 0x040fe40000410000 */
[C---:B-----5:R-:W-:Y:S05]  /*fc80*/  HMMA.16816.F32.BF16 R4, R144.reuse, R160, R4 ;  /* 0x000000a09004723c */ /* 0x060fea0000041804 */
[----:B------:R-:W-:Y:S02]  /*fc90*/  FMUL.FTZ R77, R2, R77 ;  /* 0x0000004d024d7220 */ /* 0x000fe40000410000 */
[C---:B------:R-:W-:Y:S01]  /*fca0*/  FMUL.FTZ R78, R0.reuse, R78 ;  /* 0x0000004e004e7220 */ /* 0x040fe20000410000 */
[C---:B------:R-:W-:Y:S01]  /*fcb0*/  HMMA.16816.F32.BF16 R8, R144.reuse, R162, R8 ;  /* 0x000000a29008723c */ /* 0x040fe20000041808 */
[----:B------:R-:W1:Y:S03]  /*fcc0*/  LDSM.16.MT88.4 R160, [R179] ;  /* 0x00000000b3a0783b */ /* 0x000e660000004200 */
[----:B------:R-:W-:Y:S02]  /*fcd0*/  FMUL.FTZ R79, R0, R79 ;  /* 0x0000004f004f7220 */ /* 0x000fe40000410000 */
[C---:B------:R-:W-:Y:S02]  /*fce0*/  FMUL.FTZ R80, R2.reuse, R80 ;  /* 0x0000005002507220 */ /* 0x040fe40000410000 */
[C---:B---3--:R-:W-:Y:S04]  /*fcf0*/  HMMA.16816.F32.BF16 R20, R144.reuse, R164, R20 ;  /* 0x000000a49014723c */ /* 0x048fe80000041814 */
[----:B------:R-:W-:Y:S02]  /*fd00*/  FMUL.FTZ R81, R2, R81 ;  /* 0x0000005102517220 */ /* 0x000fe40000410000 */
[C---:B------:R-:W-:Y:S02]  /*fd10*/  FMUL.FTZ R82, R0.reuse, R82 ;  /* 0x0000005200527220 */ /* 0x040fe40000410000 */
[C---:B------:R-:W-:Y:S04]  /*fd20*/  HMMA.16816.F32.BF16 R24, R144.reuse, R166, R24 ;  /* 0x000000a69018723c */ /* 0x040fe80000041818 */
[----:B------:R-:W-:Y:S02]  /*fd30*/  FMUL.FTZ R83, R0, R83 ;  /* 0x0000005300537220 */ /* 0x000fe40000410000 */
[C---:B------:R-:W-:Y:S02]  /*fd40*/  FMUL.FTZ R84, R2.reuse, R84 ;  /* 0x0000005402547220 */ /* 0x040fe40000410000 */
[C---:B------:R-:W-:Y:S04]  /*fd50*/  HMMA.16816.F32.BF16 R28, R144.reuse, R148, R28 ;  /* 0x00000094901c723c */ /* 0x040fe8000004181c */
[----:B------:R-:W-:Y:S02]  /*fd60*/  FMUL.FTZ R85, R2, R85 ;  /* 0x0000005502557220 */ /* 0x000fe40000410000 */
[C---:B------:R-:W-:Y:S02]  /*fd70*/  FMUL.FTZ R86, R0.reuse, R86 ;  /* 0x0000005600567220 */ /* 0x040fe40000410000 */
[C---:B------:R-:W-:Y:S01]  /*fd80*/  HMMA.16816.F32.BF16 R32, R144.reuse, R150, R32 ;  /* 0x000000969020723c */ /* 0x040fe20000041820 */
[----:B------:R-:W2:Y:S03]  /*fd90*/  LDSM.16.MT88.4 R148, [R177+0x1000] ;  /* 0x00100000b194783b */ /* 0x000ea60000004200 */
[----:B------:R-:W-:Y:S02]  /*fda0*/  FMUL.FTZ R87, R0, R87 ;  /* 0x0000005700577220 */ /* 0x000fe40000410000 */
[C---:B------:R-:W-:Y:S02]  /*fdb0*/  FMUL.FTZ R88, R2.reuse, R88 ;  /* 0x0000005802587220 */ /* 0x040fe40000410000 */
[----:B------:R-:W-:Y:S01]  /*fdc0*/  FMUL.FTZ R89, R2, R89 ;  /* 0x0000005902597220 */ /* 0x000fe20000410000 */
[C---:B-1----:R-:W-:Y:S03]  /*fdd0*/  HMMA.16816.F32.BF16 R36, R144.reuse, R160, R36 ;  /* 0x000000a09024723c */ /* 0x042fe60000041824 */
[C---:B------:R-:W-:Y:S02]  /*fde0*/  FMUL.FTZ R90, R0.reuse, R90 ;  /* 0x0000005a005a7220 */ /* 0x040fe40000410000 */
[----:B------:R-:W-:Y:S02]  /*fdf0*/  FMUL.FTZ R91, R0, R91 ;  /* 0x0000005b005b7220 */ /* 0x000fe40000410000 */
[C---:B------:R-:W-:Y:S01]  /*fe00*/  FMUL.FTZ R92, R2.reuse, R92 ;  /* 0x0000005c025c7220 */ /* 0x040fe20000410000 */
[C---:B------:R-:W-:Y:S01]  /*fe10*/  HMMA.16816.F32.BF16 R40, R144.reuse, R162, R40 ;  /* 0x000000a29028723c */ /* 0x040fe20000041828 */
[----:B------:R-:W1:Y:S03]  /*fe20*/  LDSM.16.MT88.4 R160, [R178+0x1000] ;  /* 0x00100000b2a0783b */ /* 0x000e660000004200 */
[----:B------:R-:W-:Y:S02]  /*fe30*/  FMUL.FTZ R93, R2, R93 ;  /* 0x0000005d025d7220 */ /* 0x000fe40000410000 */
[C---:B------:R-:W-:Y:S02]  /*fe40*/  FMUL.FTZ R94, R0.reuse, R94 ;  /* 0x0000005e005e7220 */ /* 0x040fe40000410000 */
[----:B------:R-:W-:Y:S04]  /*fe50*/  FMUL.FTZ R95, R0, R95 ;  /* 0x0000005f005f7220 */ /* 0x000fe80000410000 */
[C---:B------:R-:W-:Y:S02]  /*fe60*/  FMUL.FTZ R96, R2.reuse, R96 ;  /* 0x0000006002607220 */ /* 0x040fe40000410000 */
[----:B------:R-:W-:Y:S02]  /*fe70*/  FMUL.FTZ R97, R2, R97 ;  /* 0x0000006102617220 */ /* 0x000fe40000410000 */
[C---:B------:R-:W-:Y:S02]  /*fe80*/  FMUL.FTZ R98, R0.reuse, R98 ;  /* 0x0000006200627220 */ /* 0x040fe40000410000 */
[----:B------:R-:W-:Y:S02]  /*fe90*/  FMUL.FTZ R99, R0, R99 ;  /* 0x0000006300637220 */ /* 0x000fe40000410000 */
[C---:B------:R-:W-:Y:S02]  /*fea0*/  FMUL.FTZ R100, R2.reuse, R100 ;  /* 0x0000006402647220 */ /* 0x040fe40000410000 */
[----:B------:R-:W-:Y:S01]  /*feb0*/  FMUL.FTZ R101, R2, R101 ;  /* 0x0000006502657220 */ /* 0x000fe20000410000 */
[C---:B--2---:R-:W-:Y:S03]  /*fec0*/  HMMA.16816.F32.BF16 R44, R144.reuse, R148, R44 ;  /* 0x00000094902c723c */ /* 0x044fe6000004182c */
[C---:B------:R-:W-:Y:S02]  /*fed0*/  FMUL.FTZ R102, R0.reuse, R102 ;  /* 0x0000006600667220 */ /* 0x040fe40000410000 */
[----:B------:R-:W-:Y:S02]  /*fee0*/  FMUL.FTZ R103, R0, R103 ;  /* 0x0000006700677220 */ /* 0x000fe40000410000 */
[C---:B------:R-:W-:Y:S01]  /*fef0*/  FMUL.FTZ R104, R2.reuse, R104 ;  /* 0x0000006802687220 */ /* 0x040fe20000410000 */
        /* <DEDUP_REMOVED lines=16> */
[--C-:B------:R-:W-:Y:S02]  /*10000*/  FFMA.FTZ R13, R13, c[0x0][0x2d0], -R137.reuse ;  /* 0x0000b4000d0d7a23 */ /* 0x100fe40000010889 */
[--C-:B------:R-:W-:Y:S02]  /*10010*/  FFMA.FTZ R14, R14, c[0x0][0x2d0], -R136.reuse ;  /* 0x0000b4000e0e7a23 */ /* 0x100fe40000010888 */
[--C-:B------:R-:W-:Y:S01]  /*10020*/  FFMA.FTZ R15, R15, c[0x0][0x2d0], -R136.reuse ;  /* 0x0000b4000f0f7a23 */ /* 0x100fe20000010888 */
[----:B------:R3:W-:Y:S01]  /*10030*/  MUFU.EX2 R172, R13 ;  /* 0x0000000d00ac7308 */ /* 0x0007e20000000800 */
[C---:B------:R-:W-:Y:S01]  /*10040*/  FMUL.FTZ R116, R2.reuse, R116 ;  /* 0x0000007402747220 */ /* 0x040fe20000410000 */
[C---:B--2---:R-:W-:Y:S03]  /*10050*/  HMMA.16816.F32.BF16 R60, R144.reuse, R148, R60 ;  /* 0x00000094903c723c */ /* 0x044fe6000004183c */
[----:B------:R-:W-:Y:S02]  /*10060*/  FMUL.FTZ R117, R2, R117 ;  /* 0x0000007502757220 */ /* 0x000fe40000410000 */
[C---:B------:R-:W-:Y:S03]  /*10070*/  FMUL.FTZ R118, R0.reuse, R118 ;  /* 0x0000007600767220 */ /* 0x040fe60000410000 */
[----:B------:R2:W-:Y:S01]  /*10080*/  MUFU.EX2 R165, R14 ;  /* 0x0000000e00a57308 */ /* 0x0005e20000000800 */
[C---:B------:R-:W-:Y:S01]  /*10090*/  HMMA.16816.F32.BF16 R64, R144.reuse, R150, R64 ;  /* 0x000000969040723c */ /* 0x040fe20000041840 */
[----:B------:R-:W4:Y:S02]  /*100a0*/  LDSM.16.MT88.4 R148, [R177+0x2000] ;  /* 0x00200000b194783b */ /* 0x000f240000004200 */
[----:B------:R-:W-:Y:S02]  /*100b0*/  FMUL.FTZ R119, R0, R119 ;  /* 0x0000007700777220 */ /* 0x000fe40000410000 */
[C---:B------:R-:W-:Y:S02]  /*100c0*/  FMUL.FTZ R120, R2.reuse, R120 ;  /* 0x0000007802787220 */ /* 0x040fe40000410000 */
[----:B------:R-:W-:Y:S01]  /*100d0*/  FMUL.FTZ R121, R2, R121 ;  /* 0x0000007902797220 */ /* 0x000fe20000410000 */
[C---:B-1----:R-:W-:Y:S01]  /*100e0*/  HMMA.16816.F32.BF16 R68, R144.reuse, R160, R68 ;  /* 0x000000a09044723c */ /* 0x042fe20000041844 */
[----:B------:R1:W-:Y:S03]  /*100f0*/  MUFU.EX2 R164, R15 ;  /* 0x0000000f00a47308 */ /* 0x0003e60000000800 */
[----:B------:R-:W-:Y:S02]  /*10100*/  FMUL.FTZ R122, R0, R122 ;  /* 0x0000007a007a7220 */ /* 0x000fe40000410000 */
[----:B---3--:R-:W-:Y:S02]  /*10110*/  FMUL.FTZ R13, R2, R153 ;  /* 0x00000099020d7220 */ /* 0x008fe40000410000 */
[----:B------:R-:W-:Y:S01]  /*10120*/  FMUL.FTZ R123, R0, R123 ;  /* 0x0000007b007b7220 */ /* 0x000fe20000410000 */
[C---:B------:R-:W-:Y:S01]  /*10130*/  HMMA.16816.F32.BF16 R72, R144.reuse, R162, R72 ;  /* 0x000000a29048723c */ /* 0x040fe20000041848 */
[----:B------:R-:W3:Y:S02]  /*10140*/  LDSM.16.MT88.4 R160, [R178+0x2000] ;  /* 0x00200000b2a0783b */ /* 0x000ee40000004200 */
[----:B------:R-:W-:Y:S02]  /*10150*/  FMUL.FTZ R124, R2, R124 ;  /* 0x0000007c027c7220 */ /* 0x000fe40000410000 */
[----:B--2---:R-:W-:Y:S02]  /*10160*/  FMUL.FTZ R14, R0, R154 ;  /* 0x0000009a000e7220 */ /* 0x004fe40000410000 */
[----:B------:R-:W-:Y:S02]  /*10170*/  FMUL.FTZ R125, R2, R125 ;  /* 0x0000007d027d7220 */ /* 0x000fe40000410000 */
[C---:B------:R-:W-:Y:S03]  /*10180*/  FMUL.FTZ R126, R0.reuse, R126 ;  /* 0x0000007e007e7220 */ /* 0x040fe60000410000 */
[----:B------:R-:W-:Y:S02]  /*10190*/  FMUL.FTZ R127, R0, R127 ;  /* 0x0000007f007f7220 */ /* 0x000fe40000410000 */
[--C-:B------:R-:W-:Y:S02]  /*101a0*/  FFMA.FTZ R12, R12, c[0x0][0x2d0], -R137.reuse ;  /* 0x0000b4000c0c7a23 */ /* 0x100fe40000010889 */
[----:B-1----:R-:W-:Y:S02]  /*101b0*/  FMUL.FTZ R15, R0, R155 ;  /* 0x0000009b000f7220 */ /* 0x002fe40000410000 */
[----:B------:R1:W2:Y:S01]  /*101c0*/  MUFU.EX2 R173, R12 ;  /* 0x0000000c00ad7308 */ /* 0x0002a20000000800 */
[C---:B------:R-:W-:Y:S02]  /*101d0*/  FMUL.FTZ R128, R2.reuse, R128 ;  /* 0x0000008002807220 */ /* 0x040fe40000410000 */
[----:B------:R-:W-:Y:S01]  /*101e0*/  FMUL.FTZ R129, R2, R129 ;  /* 0x0000008102817220 */ /* 0x000fe20000410000 */
[C---:B----4-:R-:W-:Y:S03]  /*101f0*/  HMMA.16816.F32.BF16 R76, R144.reuse, R148, R76 ;  /* 0x00000094904c723c */ /* 0x050fe6000004184c */
[C---:B------:R-:W-:Y:S02]  /*10200*/  FMUL.FTZ R130, R0.reuse, R130 ;  /* 0x0000008200827220 */ /* 0x040fe40000410000 */
[----:B------:R-:W-:Y:S02]  /*10210*/  FMUL.FTZ R131, R0, R131 ;  /* 0x0000008300837220 */ /* 0x000fe40000410000 */
[--C-:B------:R-:W-:Y:S01]  /*10220*/  FFMA.FTZ R17, R17, c[0x0][0x2d0], -R137.reuse ;  /* 0x0000b40011117a23 */ /* 0x100fe20000010889 */
[C---:B------:R-:W-:Y:S01]  /*10230*/  HMMA.16816.F32.BF16 R80, R144.reuse, R150, R80 ;  /* 0x000000969050723c */ /* 0x040fe20000041850 */
[----:B------:R-:W4:Y:S02]  /*10240*/  LDSM.16.MT88.4 R148, [R180+0x2000] ;  /* 0x00200000b494783b */ /* 0x000f240000004200 */
[----:B------:R5:W-:Y:S01]  /*10250*/  MUFU.EX2 R166, R17 ;  /* 0x0000001100a67308 */ /* 0x000be20000000800 */
[--C-:B------:R-:W-:Y:S02]  /*10260*/  FFMA.FTZ R18, R18, c[0x0][0x2d0], -R136.reuse ;  /* 0x0000b40012127a23 */ /* 0x100fe40000010888 */
[----:B------:R-:W-:Y:S02]  /*10270*/  FFMA.FTZ R136, R19, c[0x0][0x2d0], -R136 ;  /* 0x0000b40013887a23 */ /* 0x000fe40000010888 */
[----:B------:R-:W-:Y:S01]  /*10280*/  FMUL.FTZ R19, R0, R159 ;  /* 0x0000009f00137220 */ /* 0x000fe20000410000 */
[C---:B---3--:R-:W-:Y:S03]  /*10290*/  HMMA.16816.F32.BF16 R84, R144.reuse, R160, R84 ;  /* 0x000000a09054723c */ /* 0x048fe60000041854 */
[----:B-1----:R-:W-:Y:S01]  /*102a0*/  FFMA.FTZ R12, R16, c[0x0][0x2d0], -R137 ;  /* 0x0000b400100c7a23 */ /* 0x002fe20000010889 */
[----:B------:R-:W-:Y:S01]  /*102b0*/  MUFU.EX2 R136, R136 ;  /* 0x0000008800887308 */ /* 0x000fe20000000800 */
[----:B------:R-:W-:Y:S01]  /*102c0*/  FMUL.FTZ R16, R2, R156 ;  /* 0x0000009c02107220 */ /* 0x000fe20000410000 */
[----:B--2---:R-:W-:Y:S02]  /*102d0*/  F2FP.BF16.PACK_AB R156, R172, R173 ;  /* 0x000000adac9c723e */ /* 0x004fe400000010ff */
[C---:B------:R-:W-:Y:S01]  /*102e0*/  HMMA.16816.F32.BF16 R88, R144.reuse, R162, R88 ;  /* 0x000000a29058723c */ /* 0x040fe20000041858 */
[----:B------:R-:W1:Y:S05]  /*102f0*/  LDSM.16.MT88.4 R160, [R179+0x2000] ;  /* 0x00200000b3a0783b */ /* 0x000e6a0000004200 */
[----:B------:R2:W-:Y:S01]  /*10300*/  MUFU.EX2 R167, R12 ;  /* 0x0000000c00a77308 */ /* 0x0005e20000000800 */
[----:B-----5:R-:W-:Y:S01]  /*10310*/  FMUL.FTZ R17, R2, R157 ;  /* 0x0000009d02117220 */ /* 0x020fe20000410000 */
[----:B------:R-:W-:Y:S08]  /*10320*/  F2FP.BF16.PACK_AB R157, R164, R165 ;  /* 0x000000a5a49d723e */ /* 0x000ff000000010ff */
[----:B------:R-:W3:Y:S01]  /*10330*/  MUFU.EX2 R137, R18 ;  /* 0x0000001200897308 */ /* 0x000ee20000000800 */
[C---:B----4-:R-:W-:Y:S03]  /*10340*/  HMMA.16816.F32.BF16 R92, R144.reuse, R148, R92 ;  /* 0x00000094905c723c */ /* 0x050fe6000004185c */
[C---:B--2---:R-:W-:Y:S05]  /*10350*/  FMUL.FTZ R12, R2.reuse, R152 ;  /* 0x00000098020c7220 */ /* 0x044fea0000410000 */
[C---:B------:R-:W-:Y:S01]  /*10360*/  HMMA.16816.F32.BF16 R96, R144.reuse, R150, R96 ;  /* 0x000000969060723c */ /* 0x040fe20000041860 */
[----:B------:R-:W2:Y:S03]  /*10370*/  LDSM.16.MT88.4 R148, [R177+0x3000] ;  /* 0x00300000b194783b */ /* 0x000ea60000004200 */
[----:B------:R-:W-:Y:S04]  /*10380*/  FFMA.FTZ R2, R2, R190, R187 ;  /* 0x000000be02027223 */ /* 0x000fe800000100bb */
[----:B------:R-:W-:Y:S01]  /*10390*/  LDSM.16.MT88.4 R152, [R178+0x800] ;  /* 0x00080000b298783b */ /* 0x000fe20000004200 */
[C---:B-1----:R-:W-:Y:S03]  /*103a0*/  HMMA.16816.F32.BF16 R100, R144.reuse, R160, R100 ;  /* 0x000000a09064723c */ /* 0x042fe60000041864 */
[----:B---3--:R-:W-:Y:S01]  /*103b0*/  F2FP.BF16.PACK_AB R159, R136, R137 ;  /* 0x00000089889f723e */ /* 0x008fe200000010ff */
[----:B------:R-:W-:Y:S01]  /*103c0*/  FMUL.FTZ R18, R0, R158 ;  /* 0x0000009e00127220 */ /* 0x000fe20000410000 */
[----:B------:R-:W-:Y:S01]  /*103d0*/  F2FP.BF16.PACK_AB R158, R166, R167 ;  /* 0x000000a7a69e723e */ /* 0x000fe200000010ff */
[----:B------:R-:W-:Y:S02]  /*103e0*/  FFMA.FTZ R0, R0, R189, R171 ;  /* 0x000000bd00007223 */ /* 0x000fe400000100ab */
[C---:B------:R-:W-:Y:S01]  /*103f0*/  HMMA.16816.F32.BF16 R104, R144.reuse, R162, R104 ;  /* 0x000000a29068723c */ /* 0x040fe20000041868 */
[----:B------:R-:W1:Y:S03]  /*10400*/  LDSM.16.MT88.4 R160, [R178+0x3000] ;  /* 0x00300000b2a0783b */ /* 0x000e660000004200 */
[----:B------:R-:W-:Y:S02]  /*10410*/  FADD.FTZ R2, R186, R2 ;  /* 0x00000002ba027221 */ /* 0x000fe40000010000 */
[----:B------:R-:W-:Y:S02]  /*10420*/  FADD.FTZ R0, R170, R0 ;  /* 0x00000000aa007221 */ /* 0x000fe40000010000 */
[----:B------:R-:W-:Y:S04]  /*10430*/  FADD.FTZ R2, R175, R2 ;  /* 0x00000002af027221 */ /* 0x000fe80000010000 */
[----:B------:R-:W-:Y:S01]  /*10440*/  FADD.FTZ R0, R169, R0 ;  /* 0x00000000a9007221 */ /* 0x000fe20000010000 */
        /* <DEDUP_REMOVED lines=10> */
[----:B------:R-:W-:Y:S08]  /*104f0*/  HMMA.16816.F32.BF16 R16, R144, R162, R16 ;  /* 0x000000a29010723c */ /* 0x000ff00000041810 */
[C---:B--2---:R-:W-:Y:S01]  /*10500*/  HMMA.16816.F32.BF16 R144, R156.reuse, R148, R4 ;  /* 0x000000949c90723c */ /* 0x044fe20000041804 */
[----:B------:R-:W1:Y:S07]  /*10510*/  LDSM.16.MT88.4 R4, [R180+0x800] ;  /* 0x00080000b404783b */ /* 0x000e6e0000004200 */
[C---:B------:R-:W-:Y:S01]  /*10520*/  HMMA.16816.F32.BF16 R148, R156.reuse, R150, R8 ;  /* 0x000000969c94723c */ /* 0x040fe20000041808 */
[----:B------:R-:W2:Y:S07]  /*10530*/  LDSM.16.MT88.4 R8, [R179+0x800] ;  /* 0x00080000b308783b */ /* 0x000eae0000004200 */
[C---:B------:R-:W-:Y:S08]  /*10540*/  HMMA.16816.F32.BF16 R20, R156.reuse, R152, R20 ;  /* 0x000000989c14723c */ /* 0x040ff00000041814 */
[C---:B------:R-:W-:Y:S01]  /*10550*/  HMMA.16816.F32.BF16 R24, R156.reuse, R154, R24 ;  /* 0x0000009a9c18723c */ /* 0x040fe20000041818 */
[----:B------:R-:W3:Y:S07]  /*10560*/  LDSM.16.MT88.4 R152, [R177+0x1800] ;  /* 0x00180000b198783b */ /* 0x000eee0000004200 */
[C---:B-1----:R-:W-:Y:S08]  /*10570*/  HMMA.16816.F32.BF16 R28, R156.reuse, R4, R28 ;  /* 0x000000049c1c723c */ /* 0x042ff0000004181c */
[C---:B------:R-:W-:Y:S01]  /*10580*/  HMMA.16816.F32.BF16 R32, R156.reuse, R6, R32 ;  /* 0x000000069c20723c */ /* 0x040fe20000041820 */
[----:B------:R-:W1:Y:S07]  /*10590*/  LDSM.16.MT88.4 R4, [R178+0x1800] ;  /* 0x00180000b204783b */ /* 0x000e6e0000004200 */
[C---:B--2---:R-:W-:Y:S08]  /*105a0*/  HMMA.16816.F32.BF16 R36, R156.reuse, R8, R36 ;  /* 0x000000089c24723c */ /* 0x044ff00000041824 */
[C---:B------:R-:W-:Y:S01]  /*105b0*/  HMMA.16816.F32.BF16 R40, R156.reuse, R10, R40 ;  /* 0x0000000a9c28723c */ /* 0x040fe20000041828 */
[----:B------:R-:W2:Y:S07]  /*105c0*/  LDSM.16.MT88.4 R8, [R180+0x1800] ;  /* 0x00180000b408783b */ /* 0x000eae0000004200 */
[C---:B---3--:R-:W-:Y:S08]  /*105d0*/  HMMA.16816.F32.BF16 R44, R156.reuse, R152, R44 ;  /* 0x000000989c2c723c */ /* 0x048ff0000004182c */
        /* <DEDUP_REMOVED lines=27> */
[C---:B------:R-:W-:Y:S08]  /*10790*/  HMMA.16816.F32.BF16 R120, R156.reuse, R154, R120 ;  /* 0x0000009a9c78723c */ /* 0x040ff00000041878 */
[C---:B-1----:R-:W-:Y:S07]  /*107a0*/  HMMA.16816.F32.BF16 R152, R156.reuse, R4, R12 ;  /* 0x000000049c98723c */ /* 0x042fee000004180c */
[----:B------:R-:W-:Y:S01]  /*107b0*/  FADD.FTZ R4, R174, R2 ;  /* 0x00000002ae047221 */ /* 0x000fe20000010000 */
[C---:B------:R-:W-:Y:S04]  /*107c0*/  HMMA.16816.F32.BF16 R124, R156.reuse, R6, R124 ;  /* 0x000000069c7c723c */ /* 0x040fe8000004187c */
[----:B------:R-:W-:Y:S02]  /*107d0*/  FADD.FTZ R2, R168, R0 ;  /* 0x00000000a8027221 */ /* 0x000fe40000010000 */
[----:B------:R-:W-:Y:S02]  /*107e0*/  FADD.FTZ R0, R173, R4 ;  /* 0x00000004ad007221 */ /* 0x000fe40000010000 */
[C---:B--2---:R-:W-:Y:S04]  /*107f0*/  HMMA.16816.F32.BF16 R128, R156.reuse, R8, R128 ;  /* 0x000000089c80723c */ /* 0x044fe80000041880 */
[----:B------:R-:W-:Y:S02]  /*10800*/  FADD.FTZ R2, R165, R2 ;  /* 0x00000002a5027221 */ /* 0x000fe40000010000 */
[----:B------:R-:W-:Y:S01]  /*10810*/  FADD.FTZ R0, R172, R0 ;  /* 0x00000000ac007221 */ /* 0x000fe20000010000 */
[-C--:B------:R-:W-:Y:S01]  /*10820*/  MOV R8, R3.reuse ;  /* 0x0000000300087202 */ /* 0x080fe20000000f00 */
[----:B------:R-:W-:Y:S01]  /*10830*/  FADD.FTZ R4, R164, R2 ;  /* 0x00000002a4047221 */ /* 0x000fe20000010000 */
[----:B------:R-:W-:Y:S03]  /*10840*/  HMMA.16816.F32.BF16 R156, R156, R10, R16 ;  /* 0x0000000a9c9c723c */ /* 0x000fe60000041810 */
[----:B------:R-:W-:Y:S02]  /*10850*/  FADD.FTZ R2, R167, R0 ;  /* 0x00000000a7027221 */ /* 0x000fe40000010000 */
[----:B------:R-:W-:Y:S01]  /*10860*/  FADD.FTZ R0, R137, R4 ;  /* 0x0000000489007221 */ /* 0x000fe20000010000 */
[----:B------:R-:W-:Y:S01]  /*10870*/  MOV R137, R3 ;  /* 0x0000000300897202 */ /* 0x000fe20000000f00 */
[----:B------:R-:W-:Y:S02]  /*10880*/  FADD.FTZ R190, R166, R2 ;  /* 0x00000002a6be7221 */ /* 0x000fe40000010000 */
[----:B------:R-:W-:Y:S03]  /*10890*/  FADD.FTZ R189, R136, R0 ;  /* 0x0000000088bd7221 */ /* 0x000fe60000010000 */
[----:B------:R-:W-:Y:S01]  /*108a0*/  MOV R136, R135 ;  /* 0x0000008700887202 */ /* 0x000fe20000000f00 */
[----:B------:R-:W-:-:S05]  /*108b0*/  @P0 BRA `(.L_x_229) ;  /* 0xffffe25000000947 */ /* 0x000fca000383ffff */
.L_x_228:
[----:B------:R-:W-:Y:S01]  /*108c0*/  @!UPT UIADD3 URZ, URZ, URZ, URZ ;  /* 0x0000003f3f3ff290 */ /* 0x000fe2000fffe03f */
[----:B------:R-:W-:Y:S05]  /*108d0*/  BRA.DIV ~URZ, `(.L_x_230) ;  /* 0x00005ba27f007947 */ /* 0x000fea000b800000 */
[----:B------:R-:W1:Y:S04]  /*108e0*/  SHFL.BFLY PT, R0, R190, 0x2, 0x1f ;  /* 0x0c401f00be007f89 */ /* 0x000e6800000e0000 */
[----:B------:R-:W2:Y:S01]  /*108f0*/  SHFL.BFLY PT, R2, R189, 0x2, 0x1f ;  /* 0x0c401f00bd027f89 */ /* 0x000ea200000e0000 */
[----:B-1----:R-:W-:-:S02]  /*10900*/  FADD.FTZ R0, R0, R190 ;  /* 0x000000be00007221 */ /* 0x002fc40000010000 */
[----:B--2---:R-:W-:-:S03]  /*10910*/  FADD.FTZ R4, R2, R189 ;  /* 0x000000bd02047221 */ /* 0x004fc60000010000 */
[----:B------:R-:W1:Y:S04]  /*10920*/  SHFL.BFLY PT, R5, R0, 0x1, 0x1f ;  /* 0x0c201f0000057f89 */ /* 0x000e6800000e0000 */
[----:B------:R2:W3:Y:S01]  /*10930*/  SHFL.BFLY PT, R3, R4, 0x1, 0x1f ;  /* 0x0c201f0004037f89 */ /* 0x0004e200000e0000 */
[----:B-1----:R-:W-:-:S05]  /*10940*/  FADD.FTZ R0, R0, R5 ;  /* 0x0000000500007221 */ /* 0x002fca0000010000 */
.L_x_299:
[----:B------:R-:W-:Y:S01]  /*10950*/  FSETP.NE.FTZ.AND P1, PT, R0, RZ, PT ;  /* 0x000000ff0000720b */ /* 0x000fe20003f35000 */
[----:B---3--:R-:W-:Y:S01]  /*10960*/  FADD.FTZ R3, R3, R4 ;  /* 0x0000000403037221 */ /* 0x008fe20000010000 */
[----:B------:R-:W-:Y:S02]  /*10970*/  MOV R2, RZ ;  /* 0x000000ff00027202 */ /* 0x000fe40000000f00 */
[----:B------:R-:W-:Y:S02]  /*10980*/  MOV R136, 0xff800000 ;  /* 0xff80000000887802 */ /* 0x000fe40000000f00 */
[----:B------:R-:W-:-:S07]  /*10990*/  FSETP.NE.FTZ.AND P0, PT, R3, RZ, PT ;  /* 0x000000ff0300720b */ /* 0x000fce0003f15000 */
[----:B------:R-:W1:Y:S01]  /*109a0*/  @P1 MUFU.RCP R2, R0 ;  /* 0x0000000000021308 */ /* 0x000e620000001000 */
[----:B--2---:R-:W-:-:S05]  /*109b0*/  @P1 MOV R4, 0x3f317218 ;  /* 0x3f31721800041802 */ /* 0x004fca0000000f00 */
[----:B------:R-:W-:Y:S02]  /*109c0*/  @P1 FMUL.FTZ R4, R4, c[0x0][0x2d0] ;  /* 0x0000b40004041a20 */ /* 0x000fe40000410000 */
[----:B------:R2:W-:Y:S01]  /*109d0*/  @P1 MUFU.LG2 R5, R0 ;  /* 0x0000000000051308 */ /* 0x0005e20000000c00 */
[C---:B-1----:R-:W-:Y:S02]  /*109e0*/  FMUL.FTZ R162, R2.reuse, R40 ;  /* 0x0000002802a27220 */ /* 0x042fe40000410000 */
[C---:B------:R-:W-:Y:S02]  /*109f0*/  FMUL.FTZ R163, R2.reuse, R41 ;  /* 0x0000002902a37220 */ /* 0x040fe40000410000 */
[C---:B------:R-:W-:Y:S02]  /*10a00*/  FMUL.FTZ R40, R2.reuse, R48 ;  /* 0x0000003002287220 */ /* 0x040fe40000410000 */
[C---:B------:R-:W-:Y:S01]  /*10a10*/  FMUL.FTZ R41, R2.reuse, R49 ;  /* 0x0000003102297220 */ /* 0x040fe20000410000 */
[----:B--2---:R-:W-:Y:S01]  /*10a20*/  MOV R0, RZ ;  /* 0x000000ff00007202 */ /* 0x004fe20000000f00 */
        /* <DEDUP_REMOVED lines=23> */
[C---:B------:R-:W-:Y:S01]  /*10ba0*/  FMUL.FTZ R148, R2.reuse, R20 ;  /* 0x0000001402947220 */ /* 0x040fe20000410000 */
[----:B------:R-:W-:Y:S01]  /*10bb0*/  MOV R20, 0xff800000 ;  /* 0xff80000000147802 */ /* 0x000fe20000000f00 */
        /* <DEDUP_REMOVED lines=37> */
[----:B------:R2:W3:Y:S01]  /*10e10*/  @P0 MUFU.LG2 R2, R3 ;  /* 0x0000000300020308 */ /* 0x0004e20000000c00 */
[----:B-1----:R-:W-:-:S02]  /*10e20*/  FMUL.FTZ R128, R0, R146 ;  /* 0x0000009200807220 */ /* 0x002fc40000410000 */
[C---:B------:R-:W-:Y:S02]  /*10e30*/  FMUL.FTZ R129, R0.reuse, R147 ;  /* 0x0000009300817220 */ /* 0x040fe40000410000 */
[C---:B------:R-:W-:Y:S02]  /*10e40*/  FMUL.FTZ R146, R0.reuse, R22 ;  /* 0x0000001600927220 */ /* 0x040fe40000410000 */
[C---:B------:R-:W-:Y:S02]  /*10e50*/  FMUL.FTZ R147, R0.reuse, R23 ;  /* 0x0000001700937220 */ /* 0x040fe40000410000 */
[C---:B------:R-:W-:Y:S02]  /*10e60*/  FMUL.FTZ R156, R0.reuse, R30 ;  /* 0x0000001e009c7220 */ /* 0x040fe40000410000 */
[C---:B------:R-:W-:Y:S02]  /*10e70*/  FMUL.FTZ R157, R0.reuse, R31 ;  /* 0x0000001f009d7220 */ /* 0x040fe40000410000 */
[----:B------:R-:W-:-:S02]  /*10e80*/  FMUL.FTZ R22, R0, R38 ;  /* 0x0000002600167220 */ /* 0x000fc40000410000 */
[C---:B------:R-:W-:Y:S01]  /*10e90*/  FMUL.FTZ R23, R0.reuse, R39 ;  /* 0x0000002700177220 */ /* 0x040fe20000410000 */
[----:B--2---:R-:W-:Y:S01]  /*10ea0*/  @P0 MOV R3, 0x3f317218 ;  /* 0x3f31721800030802 */ /* 0x004fe20000000f00 */
[----:B------:R-:W-:Y:S02]  /*10eb0*/  @P1 FMUL.FTZ R5, R5, 0.69314718246459960938 ;  /* 0x3f31721805051820 */ /* 0x000fe40000410000 */
        /* <DEDUP_REMOVED lines=16> */
[----:B------:R-:W-:Y:S01]  /*10fc0*/  @P1 FFMA.FTZ R136, R4, R135, R5 ;  /* 0x0000008704881223 */ /* 0x000fe20000010005 */
[----:B------:R-:W-:Y:S01]  /*10fd0*/  MOV R4, 0x1 ;  /* 0x0000000100047802 */ /* 0x000fe20000000f00 */
[C---:B------:R-:W-:Y:S02]  /*10fe0*/  FMUL.FTZ R66, R0.reuse, R70 ;  /* 0x0000004600427220 */ /* 0x040fe40000410000 */
[C---:B------:R-:W-:Y:S02]  /*10ff0*/  FMUL.FTZ R67, R0.reuse, R71 ;  /* 0x0000004700437220 */ /* 0x040fe40000410000 */
[C---:B------:R-:W-:Y:S02]  /*11000*/  FMUL.FTZ R74, R0.reuse, R78 ;  /* 0x0000004e004a7220 */ /* 0x040fe40000410000 */
[C---:B------:R-:W-:Y:S02]  /*11010*/  FMUL.FTZ R75, R0.reuse, R79 ;  /* 0x0000004f004b7220 */ /* 0x040fe40000410000 */
[----:B------:R-:W-:-:S02]  /*11020*/  FMUL.FTZ R70, R0, R82 ;  /* 0x0000005200467220 */ /* 0x000fc40000410000 */
[C---:B------:R-:W-:Y:S02]  /*11030*/  FMUL.FTZ R71, R0.reuse, R83 ;  /* 0x0000005300477220 */ /* 0x040fe40000410000 */
[C---:B------:R-:W-:Y:S02]  /*11040*/  FMUL.FTZ R78, R0.reuse, R90 ;  /* 0x0000005a004e7220 */ /* 0x040fe40000410000 */
[----:B------:R-:W-:Y:S02]  /*11050*/  FMUL.FTZ R79, R0, R91 ;  /* 0x0000005b004f7220 */ /* 0x000fe40000410000 */
[----:B---3--:R-:W-:Y:S02]  /*11060*/  @P0 FMUL.FTZ R2, R2, 0.69314718246459960938 ;  /* 0x3f31721802020820 */ /* 0x008fe40000410000 */
[----:B------:R-:W-:Y:S02]  /*11070*/  @P0 FMUL.FTZ R3, R3, c[0x0][0x2d0] ;  /* 0x0000b40003030a20 */ /* 0x000fe40000410000 */
        /* <DEDUP_REMOVED lines=34> */
.L_x_161:
[----:B------:R-:W2:Y:S01]  /*112a0*/  S2R R2, SR_TID.X ;  /* 0x0000000000027919 */ /* 0x000ea20000002100 */
[----:B------:R-:W-:Y:S01]  /*112b0*/  BSSY B0, `(.L_x_231) ;  /* 0x0000010000007945 */ /* 0x000fe20003800000 */
[----:B--2---:R-:W-:-:S13]  /*112c0*/  LOP3.LUT P0, RZ, R2, 0xff, RZ, 0xc0, !PT ;  /* 0x000000ff02ff7812 */ /* 0x004fda000780c0ff */
[----:B------:R-:W-:Y:S05]  /*112d0*/  @P0 BRA `(.L_x_232) ;  /* 0x000000d000000947 */ /* 0x000fea0003800000 */
[----:B-1----:R-:W1:Y:S01]  /*112e0*/  S2R R4, SR_LANEID ;  /* 0x0000000000047919 */ /* 0x002e620000000000 */
[----:B------:R-:W-:Y:S01]  /*112f0*/  VOTEU.ANY UR4, UPT, PT ;  /* 0x0000000000047886 */ /* 0x000fe200038e0100 */
[----:B------:R-:W-:Y:S01]  /*11300*/  IMAD.MOV.U32 R5, RZ, RZ, c[0x0][0x564] ;  /* 0x00015900ff057624 */ /* 0x000fe200078e00ff */
[----:B------:R-:W1:Y:S08]  /*11310*/  FLO.U32 R3, UR4 ;  /* 0x0000000400037d00 */ /* 0x000e7000080e0000 */
[----:B------:R-:W2:Y:S01]  /*11320*/  POPC R2, UR4 ;  /* 0x0000000400027d09 */ /* 0x000ea20008000000 */
[----:B-1----:R-:W-:Y:S01]  /*11330*/  ISETP.EQ.U32.AND P0, PT, R3, R4, PT ;  /* 0x000000040300720c */ /* 0x002fe20003f02070 */
[----:B------:R-:W-:-:S12]  /*11340*/  IMAD.MOV.U32 R4, RZ, RZ, c[0x0][0x560] ;  /* 0x00015800ff047624 */ /* 0x000fd800078e00ff */
[----:B--2---:R1:W2:Y:S04]  /*11350*/  @P0 ATOMG.E.ADD.STRONG.GPU PT, R2, [R4.64], R2 ;  /* 0x00000002040209a8 */ /* 0x0042a800081ee1c6 */
[----:B-1----:R-:W1:Y:S04]  /*11360*/  S2R R4, SR_LTMASK ;  /* 0x0000000000047919 */ /* 0x002e680000003900 */
[----:B--2---:R1:W2:Y:S02]  /*11370*/  SHFL.IDX PT, R3, R2, R3, 0x1f ;  /* 0x00001f0302037589 */ /* 0x0042a400000e0000 */
[----:B-1----:R-:W-:-:S06]  /*11380*/  LOP3.LUT R2, R4, UR4, RZ, 0xc0, !PT ;  /* 0x0000000404027c12 */ /* 0x002fcc000f8ec0ff */
[----:B------:R-:W2:Y:S02]  /*11390*/  POPC R2, R2 ;  /* 0x0000000200027309 */ /* 0x000ea40000000000 */
[----:B--2---:R-:W-:-:S06]  /*113a0*/  IADD3 R212, R3, c[0x0][0xc], R2 ;  /* 0x0000030003d47a10 */ /* 0x004fcc0007ffe002 */
.L_x_232:
[----:B------:R-:W-:Y:S05]  /*113b0*/  BSYNC B0 ;  /* 0x0000000000007941 */ /* 0x000fea0003800000 */
.L_x_231:
[----:B------:R-:W-:Y:S01]  /*113c0*/  PRMT R0, R0, 0x9910, RZ ;  /* 0x0000991000007816 */ /* 0x000fe200000000ff */
[----:B------:R-:W-:Y:S01]  /*113d0*/  BSSY B1, `(.L_x_233) ;  /* 0x00003e5000017945 */ /* 0x000fe20003800000 */
[----:B------:R-:W-:Y:S02]  /*113e0*/  IMAD.MOV.U32 R21, RZ, RZ, R212 ;  /* 0x000000ffff157224 */ /* 0x000fe400078e00d4 */
[----:B------:R-:W-:-:S13]  /*113f0*/  ISETP.NE.AND P0, PT, R0, RZ, PT ;  /* 0x000000ff0000720c */ /* 0x000fda0003f05270 */
[----:B------:R-:W-:Y:S05]  /*11400*/  @!P0 BRA `(.L_x_234) ;  /* 0x000030e000008947 */ /* 0x000fea0003800000 */
[----:B------:R-:W-:Y:S01]  /*11410*/  WARPSYNC 0xffffffff ;  /* 0xffffffff00007948 */ /* 0x000fe20003800000 */
[----:B------:R-:W-:Y:S01]  /*11420*/  BAR.SYNC.DEFER_BLOCKING 0x1, 0x100 ;  /* 0x0044000000007b1d */ /* 0x000fe20000010000 */
[----:B------:R-:W-:Y:S01]  /*11430*/  F2FP.BF16.PACK_AB R0, R161, R160 ;  /* 0x000000a0a100723e */ /* 0x000fe200000010ff */
[----:B------:R-:W-:Y:S01]  /*11440*/  IMAD.MOV.U32 R6, RZ, RZ, 0x4 ;  /* 0x00000004ff067424 */ /* 0x000fe200078e00ff */
[----:B------:R-:W-:Y:S01]  /*11450*/  F2FP.BF16.PACK_AB R2, R129, R128 ;  /* 0x000000808102723e */ /* 0x000fe200000010ff */
[----:B------:R-:W-:Y:S01]  /*11460*/  IMAD.MOV.U32 R13, RZ, RZ, c[0x0][0x388] ;  /* 0x0000e200ff0d7624 */ /* 0x000fe200078e00ff */
[----:B------:R-:W-:Y:S01]  /*11470*/  F2FP.BF16.PACK_AB R3, R145, R144 ;  /* 0x000000909103723e */ /* 0x000fe200000010ff */
[----:B------:R-:W-:Y:S01]  /*11480*/  IMAD.WIDE R6, R209, R6, c[0x0][0x500] ;  /* 0x00014000d1067625 */ /* 0x000fe200078e0206 */
[----:B-1----:R-:W-:Y:S02]  /*11490*/  F2FP.BF16.PACK_AB R4, R105, R104 ;  /* 0x000000686904723e */ /* 0x002fe400000010ff */
[----:B------:R-:W-:-:S02]  /*114a0*/  ISETP.NE.U32.AND P0, PT, RZ, c[0x0][0x508], PT ;  /* 0x00014200ff007a0c */ /* 0x000fc40003f05070 */
[----:B------:R-:W-:Y:S02]  /*114b0*/  ISETP.NE.U32.AND P2, PT, RZ, c[0x0][0x500], PT ;  /* 0x00014000ff007a0c */ /* 0x000fe40003f45070 */
[----:B------:R-:W-:Y:S02]  /*114c0*/  ISETP.NE.AND.EX P1, PT, RZ, c[0x0][0x50c], PT, P0 ;  /* 0x00014300ff007a0c */ /* 0x000fe40003f25300 */
[----:B------:R-:W-:Y:S01]  /*114d0*/  ISETP.NE.AND.EX P2, PT, RZ, c[0x0][0x504], PT, P2 ;  /* 0x00014100ff007a0c */ /* 0x000fe20003f45320 */
[----:B------:R1:W-:Y:S04]  /*114e0*/  STS [R226+0x80], R0 ;  /* 0x00008000e2007388 */ /* 0x0003e80000000800 */
[----:B------:R2:W-:Y:S04]  /*114f0*/  STS [R226+0x480], R2 ;  /* 0x00048002e2007388 */ /* 0x0005e80000000800 */
[----:B------:R3:W-:Y:S01]  /*11500*/  STS [R227], R3 ;  /* 0x00000003e3007388 */ /* 0x0007e20000000800 */
[----:B-1----:R-:W-:-:S02]  /*11510*/  F2FP.BF16.PACK_AB R0, R151, R150 ;  /* 0x000000969700723e */ /* 0x002fc400000010ff */
[----:B--2---:R-:W-:-:S03]  /*11520*/  F2FP.BF16.PACK_AB R2, R149, R148 ;  /* 0x000000949502723e */ /* 0x004fc600000010ff */
[----:B------:R1:W-:Y:S01]  /*11530*/  STS [R227+0x400], R0 ;  /* 0x00040000e3007388 */ /* 0x0003e20000000800 */
[----:B---3--:R-:W-:-:S03]  /*11540*/  F2FP.BF16.PACK_AB R3, R147, R146 ;  /* 0x000000929303723e */ /* 0x008fc600000010ff */
[----:B------:R2:W-:Y:S04]  /*11550*/  STS [R229+0x80], R2 ;  /* 0x00008002e5007388 */ /* 0x0005e80000000800 */
[----:B------:R3:W-:Y:S01]  /*11560*/  STS [R229+0x480], R3 ;  /* 0x00048003e5007388 */ /* 0x0007e20000000800 */
[----:B-1----:R-:W-:Y:S02]  /*11570*/  F2FP.BF16.PACK_AB R0, R25, R24 ;  /* 0x000000181900723e */ /* 0x002fe400000010ff */
[----:B--2---:R-:W-:-:S03]  /*11580*/  F2FP.BF16.PACK_AB R2, R27, R26 ;  /* 0x0000001a1b02723e */ /* 0x004fc600000010ff */
[----:B------:R1:W-:Y:S01]  /*11590*/  STS [R228], R0 ;  /* 0x00000000e4007388 */ /* 0x0003e20000000800 */
[----:B---3--:R-:W-:-:S03]  /*115a0*/  F2FP.BF16.PACK_AB R3, R29, R28 ;  /* 0x0000001c1d03723e */ /* 0x008fc600000010ff */
[----:B------:R2:W-:Y:S04]  /*115b0*/  STS [R228+0x400], R2 ;  /* 0x00040002e4007388 */ /* 0x0005e80000000800 */
[----:B------:R3:W-:Y:S01]  /*115c0*/  STS [R233+0x80], R3 ;  /* 0x00008003e9007388 */ /* 0x0007e20000000800 */
        /* <DEDUP_REMOVED lines=8> */
[----:B------:R1:W-:Y:S01]  /*11650*/  STS [R232+0x80], R0 ;  /* 0x00008000e8007388 */ /* 0x0003e20000000800 */
        /* <DEDUP_REMOVED lines=80> */
[----:B------:R3:W-:Y:S04]  /*11b60*/  STS [R229+0xc480], R4 ;  /* 0x00c48004e5007388 */ /* 0x0007e80000000800 */
[----:B------:R4:W-:Y:S01]  /*11b70*/  STS [R228+0xc000], R2 ;  /* 0x00c00002e4007388 */ /* 0x0009e20000000800 */
[----:B-1----:R-:W-:Y:S02]  /*11b80*/  F2FP.BF16.PACK_AB R0, R169, R168 ;  /* 0x000000a8a900723e */ /* 0x002fe400000010ff */
[----:B--2---:R-:W-:-:S03]  /*11b90*/  F2FP.BF16.PACK_AB R3, R153, R152 ;  /* 0x000000989903723e */ /* 0x004fc600000010ff */
[----:B------:R1:W-:Y:S01]  /*11ba0*/  STS [R228+0xc400], R0 ;  /* 0x00c40000e4007388 */ /* 0x0003e20000000800 */
[----:B---3--:R-:W-:-:S03]  /*11bb0*/  @P1 LEA R4, P0, R209, c[0x0][0x508], 0x2 ;  /* 0x00014200d1041a11 */ /* 0x008fc600078010ff */
[----:B------:R2:W-:Y:S01]  /*11bc0*/  STS [R233+0xc080], R3 ;  /* 0x00c08003e9007388 */ /* 0x0005e20000000800 */
[----:B----4-:R-:W-:Y:S02]  /*11bd0*/  F2FP.BF16.PACK_AB R2, R123, R122 ;  /* 0x0000007a7b02723e */ /* 0x010fe400000010ff */
[----:B------:R-:W-:-:S03]  /*11be0*/  @P1 LEA.HI.X R5, R209, c[0x0][0x50c], R224, 0x2, P0 ;  /* 0x00014300d1051a11 */ /* 0x000fc600000f14e0 */
[----:B------:R3:W-:Y:S01]  /*11bf0*/  STS [R233+0xc480], R2 ;  /* 0x00c48002e9007388 */ /* 0x0007e20000000800 */
[----:B-1----:R-:W-:Y:S02]  /*11c00*/  F2FP.BF16.PACK_AB R0, R125, R124 ;  /* 0x0000007c7d00723e */ /* 0x002fe400000010ff */
[----:B--2---:R-:W-:-:S03]  /*11c10*/  F2FP.BF16.PACK_AB R3, R119, R118 ;  /* 0x000000767703723e */ /* 0x004fc600000010ff */
[----:B------:R1:W-:Y:S04]  /*11c20*/  STS [R231+0xc000], R0 ;  /* 0x00c00000e7007388 */ /* 0x0003e80000000800 */
[----:B------:R2:W-:Y:S01]  /*11c30*/  STS [R231+0xc400], R3 ;  /* 0x00c40003e7007388 */ /* 0x0005e20000000800 */
[----:B---3--:R-:W-:-:S05]  /*11c40*/  F2FP.BF16.PACK_AB R2, R121, R120 ;  /* 0x000000787902723e */ /* 0x008fca00000010ff */
[----:B------:R3:W-:Y:S01]  /*11c50*/  STS [R232+0xc080], R2 ;  /* 0x00c08002e8007388 */ /* 0x0007e20000000800 */
[----:B-1----:R-:W-:Y:S02]  /*11c60*/  F2FP.BF16.PACK_AB R0, R107, R106 ;  /* 0x0000006a6b00723e */ /* 0x002fe400000010ff */
[----:B--2---:R-:W-:-:S03]  /*11c70*/  F2FP.BF16.PACK_AB R3, R113, R112 ;  /* 0x000000707103723e */ /* 0x004fc600000010ff */
[----:B------:R1:W-:Y:S04]  /*11c80*/  STS [R232+0xc480], R0 ;  /* 0x00c48000e8007388 */ /* 0x0003e80000000800 */
[----:B------:R2:W-:Y:S01]  /*11c90*/  STS [R230+0xc000], R3 ;  /* 0x00c00003e6007388 */ /* 0x0005e20000000800 */
[----:B---3--:R-:W-:Y:S01]  /*11ca0*/  IMAD.MOV.U32 R2, RZ, RZ, RZ ;  /* 0x000000ffff027224 */ /* 0x008fe200078e00ff */
[----:B-1----:R-:W-:-:S05]  /*11cb0*/  F2FP.BF16.PACK_AB R0, R99, R98 ;  /* 0x000000626300723e */ /* 0x002fca00000010ff */
[----:B------:R1:W-:Y:S04]  /*11cc0*/  STS [R230+0xc400], R0 ;  /* 0x00c40000e6007388 */ /* 0x0003e80000000800 */
[----:B------:R-:W-:Y:S06]  /*11cd0*/  BAR.SYNC.DEFER_BLOCKING 0x1, 0x100 ;  /* 0x0044000000007b1d */ /* 0x000fec0000010000 */
[----:B------:R1:W5:Y:S04]  /*11ce0*/  @P1 LDG.E R13, [R4.64] ;  /* 0x00000006040d1981 */ /* 0x000368000c1e1900 */
[----:B------:R1:W5:Y:S01]  /*11cf0*/  @P2 LDG.E R2, [R6.64] ;  /* 0x0000000606022981 */ /* 0x000362000c1e1900 */
[----:B------:R-:W-:-:S04]  /*11d00*/  ISETP.NE.AND P0, PT, R225, RZ, PT ;  /* 0x000000ffe100720c */ /* 0x000fc80003f05270 */
[----:B--2---:R-:W-:Y:S01]  /*11d10*/  SEL R3, R225, c[0x0][0x3d4], P0 ;  /* 0x0000f500e1037a07 */ /* 0x004fe20000000000 */
[----:B------:R-:W-:Y:S05]  /*11d20*/  @P1 BRA `(.L_x_235) ;  /* 0x0000004000001947 */ /* 0x000fea0003800000 */
[----:B------:R-:W-:Y:S05]  /*11d30*/  @!P2 BRA `(.L_x_235) ;  /* 0x000000300000a947 */ /* 0x000fea0003800000 */
[----:B-1----:R1:W2:Y:S04]  /*11d40*/  LDG.E R0, [R6.64] ;  /* 0x0000000606007981 */ /* 0x0022a8000c1e1900 */
[----:B-1----:R-:W2:Y:S02]  /*11d50*/  LDG.E R6, [R6.64+0x4] ;  /* 0x0000040606067981 */ /* 0x002ea4000c1e1900 */
[----:B--2--5:R-:W-:Y:S02]  /*11d60*/  IADD3 R13, -R0, R6, RZ ;  /* 0x00000006000d7210 */ /* 0x024fe40007ffe1ff */
.L_x_235:
[----:B-1----:R-:W2:Y:S01]  /*11d70*/  LDL R4, [R1+0x8] ;  /* 0x0000080001047983 */ /* 0x002ea20000100800 */
[----:B------:R-:W-:Y:S01]  /*11d80*/  IMAD.MOV.U32 R11, RZ, RZ, 0x368 ;  /* 0x00000368ff0b7424 */ /* 0x000fe200078e00ff */
[----:B------:R-:W-:Y:S01]  /*11d90*/  ISETP.GT.AND P2, PT, R3, 0x1, PT ;  /* 0x000000010300780c */ /* 0x000fe20003f44270 */
[----:B------:R-:W-:Y:S01]  /*11da0*/  IMAD.MOV.U32 R0, RZ, RZ, c[0x0][0x4e8] ;  /* 0x00013a00ff007624 */ /* 0x000fe200078e00ff */
[----:B------:R-:W3:Y:S01]  /*11db0*/  LDL R111, [R1+0x4] ;  /* 0x00000400016f7983 */ /* 0x000ee20000100800 */
[----:B------:R-:W-:-:S02]  /*11dc0*/  ISETP.NE.U32.AND P0, PT, RZ, c[0x0][0x500], PT ;  /* 0x00014000ff007a0c */ /* 0x000fc40003f05070 */
[----:B------:R-:W-:Y:S02]  /*11dd0*/  SEL R11, R11, 0x328, P2 ;  /* 0x000003280b0b7807 */ /* 0x000fe40001000000 */
[----:B------:R-:W-:Y:S02]  /*11de0*/  ISETP.NE.AND P3, PT, R0, 0x1, PT ;  /* 0x000000010000780c */ /* 0x000fe40003f65270 */
[----:B------:R-:W1:Y:S01]  /*11df0*/  LDC.64 R6, c[0x0][R11+0x170] ;  /* 0x00005c000b067b82 */ /* 0x000e620000000a00 */
[----:B------:R-:W-:-:S04]  /*11e00*/  ISETP.NE.AND.EX P0, PT, RZ, c[0x0][0x504], PT, P0 ;  /* 0x00014100ff007a0c */ /* 0x000fc80003f05300 */
[----:B------:R-:W-:-:S03]  /*11e10*/  SEL R0, R209, RZ, !P0 ;  /* 0x000000ffd1007207 */ /* 0x000fc60004000000 */
[----:B------:R-:W4:Y:S08]  /*11e20*/  LDC.64 R14, c[0x0][R11+0x168] ;  /* 0x00005a000b0e7b82 */ /* 0x000f300000000a00 */
[----:B------:R1:W2:Y:S08]  /*11e30*/  LDC.64 R16, c[0x0][R11+0x178] ;  /* 0x00005e000b107b82 */ /* 0x0002b00000000a00 */
[----:B------:R1:W2:Y:S01]  /*11e40*/  LDC.64 R18, c[0x0][R11+0x160] ;  /* 0x000058000b127b82 */ /* 0x0002a20000000a00 */
[----:B------:R-:W4:Y:S01]  /*11e50*/  S2R R114, SR_TID.X ;  /* 0x0000000000727919 */ /* 0x000f220000002100 */
[----:B-1----:R-:W-:-:S02]  /*11e60*/  IMAD R3, R7, R0, RZ ;  /* 0x0000000007037224 */ /* 0x002fc400078e02ff */
[----:B----4-:R-:W-:Y:S01]  /*11e70*/  IMAD R10, R15, R220, RZ ;  /* 0x000000dc0f0a7224 */ /* 0x010fe200078e02ff */
[----:B-----5:R-:W-:-:S04]  /*11e80*/  SHF.R.S32.HI R110, RZ, 0x1f, R114 ;  /* 0x0000001fff6e7819 */ /* 0x020fc80000011472 */
[----:B------:R-:W-:-:S04]  /*11e90*/  LEA.HI R110, R110, R114, RZ, 0x5 ;  /* 0x000000726e6e7211 */ /* 0x000fc800078f28ff */
[----:B------:R-:W-:Y:S01]  /*11ea0*/  LOP3.LUT R110, R110, 0xffffffe0, RZ, 0xc0, !PT ;  /* 0xffffffe06e6e7812 */ /* 0x000fe200078ec0ff */
[----:B------:R-:W-:-:S04]  /*11eb0*/  IMAD R13, R13, c[0x0][0x4e8], RZ ;  /* 0x00013a000d0d7a24 */ /* 0x000fc800078e02ff */
[----:B------:R-:W-:Y:S01]  /*11ec0*/  IMAD.IADD R110, R114, 0x1, -R110 ;  /* 0x00000001726e7824 */ /* 0x000fe200078e0a6e */
[----:B------:R-:W-:Y:S01]  /*11ed0*/  LOP3.LUT R222, R222, 0xfffffffd, RZ, 0xc0, !PT ;  /* 0xfffffffddede7812 */ /* 0x000fe200078ec0ff */
[----:B--2---:R-:W-:Y:S01]  /*11ee0*/  IMAD R8, R213, 0x80, R4 ;  /* 0x00000080d5087824 */ /* 0x004fe200078e0204 */
[----:B------:R-:W-:-:S03]  /*11ef0*/  SEL R4, R224, RZ, !P0 ;  /* 0x000000ffe0047207 */ /* 0x000fc60004000000 */
[----:B------:R-:W-:-:S04]  /*11f00*/  @P3 IMAD.HI.U32 R9, R8, c[0x0][0x4ec], RZ ;  /* 0x00013b0008093a27 */ /* 0x000fc800078e00ff */
[C---:B------:R-:W-:Y:S02]  /*11f10*/  IMAD R11, R6.reuse, R4, R3 ;  /* 0x00000004060b7224 */ /* 0x040fe400078e0203 */
[----:B------:R-:W-:-:S04]  /*11f20*/  IMAD.WIDE.U32 R4, R6, R0, RZ ;  /* 0x0000000006047225 */ /* 0x000fc800078e00ff */
[----:B------:R-:W-:-:S04]  /*11f30*/  IMAD.WIDE.U32 R6, R14, R220, RZ ;  /* 0x000000dc0e067225 */ /* 0x000fc800078e00ff */
[----:B------:R-:W-:Y:S01]  /*11f40*/  IMAD.MOV.U32 R3, RZ, RZ, R8 ;  /* 0x000000ffff037224 */ /* 0x000fe200078e0008 */
[----:B------:R-:W-:Y:S02]  /*11f50*/  @P3 SHF.R.U32.HI R3, RZ, c[0x0][0x4f0], R9 ;  /* 0x00013c00ff033a19 */ /* 0x000fe40000011609 */
[----:B------:R-:W-:Y:S01]  /*11f60*/  SEL R9, R235, RZ, P2 ;  /* 0x000000ffeb097207 */ /* 0x000fe20001000000 */
[----:B------:R-:W-:Y:S01]  /*11f70*/  IMAD.IADD R12, R5, 0x1, R11 ;  /* 0x00000001050c7824 */ /* 0x000fe200078e020b */
[----:B------:R-:W-:Y:S01]  /*11f80*/  IADD3 R14, P1, P0, R4, R6, R2 ;  /* 0x00000006040e7210 */ /* 0x000fe2000783e002 */
[----:B------:R-:W-:Y:S01]  /*11f90*/  IMAD.IADD R4, R7, 0x1, R10 ;  /* 0x0000000107047824 */ /* 0x000fe200078e020a */
[----:B------:R-:W-:Y:S01]  /*11fa0*/  SHF.R.S32.HI R10, RZ, 0x1f, R2 ;  /* 0x0000001fff0a7819 */ /* 0x000fe20000011402 */
[----:B------:R-:W-:Y:S02]  /*11fb0*/  IMAD R11, R17, R9, RZ ;  /* 0x00000009110b7224 */ /* 0x000fe400078e02ff */
[----:B------:R-:W-:-:S02]  /*11fc0*/  IMAD.MOV R5, RZ, RZ, -R3 ;  /* 0x000000ffff057224 */ /* 0x000fc400078e0a03 */
        /* <DEDUP_REMOVED lines=13> */
[----:B------:R-:W-:Y:S02]  /*120a0*/  IMAD.MOV.U32 R7, RZ, RZ, c[0x0][0x4ac] ;  /* 0x00012b00ff077624 */ /* 0x000fe400078e00ff */
[----:B------:R-:W-:Y:S01]  /*120b0*/  IMAD.IADD R5, R5, 0x1, R3 ;  /* 0x0000000105057824 */ /* 0x000fe200078e0203 */
[----:B------:R-:W-:Y:S02]  /*120c0*/  LEA R3, P0, R4, R6, 0x2 ;  /* 0x0000000604037211 */ /* 0x000fe400078010ff */
[----:B------:R-:W-:-:S04]  /*120d0*/  SEL R7, R7, c[0x0][0x454], P2 ;  /* 0x0001150007077a07 */ /* 0x000fc80001000000 */
[----:B------:R-:W-:Y:S01]  /*120e0*/  LEA.HI.X R5, R4, R7, R5, 0x2, P0 ;  /* 0x0000000704057211 */ /* 0x000fe200000f1405 */
[----:B------:R-:W-:Y:S04]  /*120f0*/  SHFL.IDX PT, R6, R3, RZ, 0x1c1f ;  /* 0x001c1fff03067589 */ /* 0x000fe800000e0000 */
[----:B------:R-:W1:Y:S01]  /*12100*/  SHFL.IDX PT, R7, R5, RZ, 0x1c1f ;  /* 0x001c1fff05077589 */ /* 0x000e6200000e0000 */
[----:B------:R-:W-:-:S03]  /*12110*/  LOP3.LUT P0, RZ, R110, 0x3, RZ, 0xc0, !PT ;  /* 0x000000036eff7812 */ /* 0x000fc6000780c0ff */
[----:B------:R3:W-:Y:S04]  /*12120*/  SHFL.IDX PT, R4, R3, 0x1, 0x1c1f ;  /* 0x003c1f0003047f89 */ /* 0x0007e800000e0000 */
[----:B------:R-:W2:Y:S01]  /*12130*/  SHFL.IDX PT, R5, R5, 0x1, 0x1c1f ;  /* 0x003c1f0005057f89 */ /* 0x000ea200000e0000 */
[----:B---3--:R-:W-:-:S05]  /*12140*/  IMAD R3, R213, 0x80, R111 ;  /* 0x00000080d5037824 */ /* 0x008fca00078e026f */
[C---:B------:R-:W-:Y:S02]  /*12150*/  ISETP.GE.OR P1, PT, R3.reuse, R13, P0 ;  /* 0x0000000d0300720c */ /* 0x040fe40000726670 */
[----:B------:R-:W-:-:S04]  /*12160*/  IADD3 R9, R3, 0x8, RZ ;  /* 0x0000000803097810 */ /* 0x000fc80007ffe0ff */
[----:B------:R-:W-:-:S07]  /*12170*/  ISETP.GE.OR P0, PT, R9, R13, P0 ;  /* 0x0000000d0900720c */ /* 0x000fce0000706670 */
[----:B-1----:R1:W-:Y:S01]  /*12180*/  @!P1 ST.E [R6.64], R136 ;  /* 0x0000008806009985 */ /* 0x0023e2000c101906 */
[----:B------:R-:W-:-:S05]  /*12190*/  ISETP.GE.AND P1, PT, R9, R13, PT ;  /* 0x0000000d0900720c */ /* 0x000fca0003f26270 */
[----:B--2---:R1:W-:Y:S01]  /*121a0*/  @!P0 ST.E [R4.64], R20 ;  /* 0x0000001404008985 */ /* 0x0043e2000c101906 */
[----:B------:R-:W-:-:S07]  /*121b0*/  ISETP.GE.AND P0, PT, R3, R13, PT ;  /* 0x0000000d0300720c */ /* 0x000fce0003f06270 */
[----:B------:R-:W-:Y:S01]  /*121c0*/  @P1 LOP3.LUT R222, R222, 0x2, RZ, 0xfc, !PT ;  /* 0x00000002dede1812 */ /* 0x000fe200078efcff */
[----:B------:R-:W-:Y:S05]  /*121d0*/  @P2 BRA `(.L_x_236) ;  /* 0x0000098000002947 */ /* 0x000fea0003800000 */
[----:B------:R-:W-:Y:S01]  /*121e0*/  IMAD R10, R10, c[0x0][0x3a0], RZ ;  /* 0x0000e8000a0a7a24 */ /* 0x000fe200078e02ff */
[-C--:B-1----:R-:W-:Y:S01]  /*121f0*/  LEA R6, R219, R193.reuse, 0x5 ;  /* 0x000000c1db067211 */ /* 0x082fe200078e28ff */
[C---:B------:R-:W-:Y:S01]  /*12200*/  IMAD.WIDE.U32 R4, R2.reuse, c[0x0][0x3a0], RZ ;  /* 0x0000e80002047a25 */ /* 0x040fe200078e00ff */
[----:B------:R-:W-:Y:S01]  /*12210*/  SHF.R.S32.HI R7, RZ, 0x1f, R0 ;  /* 0x0000001fff077819 */ /* 0x000fe20000011400 */
[----:B------:R1:W2:Y:S01]  /*12220*/  LDS.128 R36, [R185+0x80] ;  /* 0x00008000b9247984 */ /* 0x0002a20000000c00 */
[C---:B------:R-:W-:Y:S01]  /*12230*/  LEA R6, R213.reuse, R6, 0x7 ;  /* 0x00000006d5067211 */ /* 0x040fe200078e38ff */
[----:B------:R-:W-:Y:S01]  /*12240*/  IMAD R2, R2, c[0x0][0x3a4], R10 ;  /* 0x0000e90002027a24 */ /* 0x000fe200078e020a */
[----:B------:R-:W-:Y:S01]  /*12250*/  LEA R14, R213, R193, 0x7 ;  /* 0x000000c1d50e7211 */ /* 0x000fe200078e38ff */
[----:B------:R1:W3:Y:S03]  /*12260*/  LDS.128 R52, [R185+0x1080] ;  /* 0x00108000b9347984 */ /* 0x0002e60000000c00 */
[----:B------:R-:W-:Y:S01]  /*12270*/  IADD3 R3, R5, R2, RZ ;  /* 0x0000000205037210 */ /* 0x000fe20007ffe0ff */
[----:B------:R1:W4:Y:S01]  /*12280*/  LDS.128 R68, [R185+0x2080] ;  /* 0x00208000b9447984 */ /* 0x0003220000000c00 */
[----:B------:R-:W-:-:S03]  /*12290*/  MOV R2, R4 ;  /* 0x0000000400027202 */ /* 0x000fc60000000f00 */
[----:B------:R1:W1:Y:S02]  /*122a0*/  LDS.128 R84, [R185+0x3080] ;  /* 0x00308000b9547984 */ /* 0x0002640000000c00 */
[----:B------:R-:W-:Y:S01]  /*122b0*/  IMAD.WIDE.U32 R4, R220, c[0x0][0x3e8], R2 ;  /* 0x0000fa00dc047a25 */ /* 0x000fe200078e0002 */
[----:B------:R-:W-:Y:S01]  /*122c0*/  MOV R2, R6 ;  /* 0x0000000600027202 */ /* 0x000fe20000000f00 */
[----:B------:R1:W1:Y:S02]  /*122d0*/  LDS.128 R32, [R185+0x4080] ;  /* 0x00408000b9207984 */ /* 0x0002640000000c00 */
[----:B------:R-:W-:Y:S02]  /*122e0*/  IMAD R3, R7, c[0x0][0x3f0], RZ ;  /* 0x0000fc0007037a24 */ /* 0x000fe400078e02ff */
[----:B------:R-:W-:Y:S01]  /*122f0*/  @P3 IMAD.HI.U32 R7, R6, c[0x0][0x4ec], RZ ;  /* 0x00013b0006073a27 */ /* 0x000fe200078e00ff */
[----:B------:R1:W1:Y:S03]  /*12300*/  LDS.128 R48, [R185+0x5080] ;  /* 0x00508000b9307984 */ /* 0x0002660000000c00 */
[----:B------:R-:W-:Y:S01]  /*12310*/  IMAD R5, R220, c[0x0][0x3ec], R5 ;  /* 0x0000fb00dc057a24 */ /* 0x000fe200078e0205 */
[----:B------:R1:W1:Y:S01]  /*12320*/  LDS.128 R64, [R185+0x6080] ;  /* 0x00608000b9407984 */ /* 0x0002620000000c00 */
[----:B------:R-:W-:Y:S01]  /*12330*/  @P3 SHF.R.U32.HI R2, RZ, c[0x0][0x4f0], R7 ;  /* 0x00013c00ff023a19 */ /* 0x000fe20000011607 */
[----:B------:R-:W-:-:S02]  /*12340*/  IMAD R8, R0, c[0x0][0x3f4], R3 ;  /* 0x0000fd0000087a24 */ /* 0x000fc400078e0203 */
[----:B------:R1:W1:Y:S01]  /*12350*/  LDS.128 R80, [R185+0x7080] ;  /* 0x00708000b9507984 */ /* 0x0002620000000c00 */
[----:B------:R-:W-:Y:S01]  /*12360*/  IMAD.WIDE.U32 R4, R0, c[0x0][0x3f0], R4 ;  /* 0x0000fc0000047a25 */ /* 0x000fe200078e0004 */
[----:B------:R-:W-:Y:S02]  /*12370*/  SHF.R.S32.HI R3, RZ, 0x1f, R2 ;  /* 0x0000001fff037819 */ /* 0x000fe40000011402 */
[----:B------:R1:W1:Y:S01]  /*12380*/  LDS.128 R28, [R185+0x8080] ;  /* 0x00808000b91c7984 */ /* 0x0002620000000c00 */
[----:B------:R-:W-:Y:S02]  /*12390*/  IADD3 R0, -R2, RZ, RZ ;  /* 0x000000ff02007210 */ /* 0x000fe40007ffe1ff */
[----:B------:R-:W-:Y:S01]  /*123a0*/  IADD3 R5, R5, R8, RZ ;  /* 0x0000000805057210 */ /* 0x000fe20007ffe0ff */
[----:B------:R1:W1:Y:S01]  /*123b0*/  LDS.128 R44, [R185+0x9080] ;  /* 0x00908000b92c7984 */ /* 0x0002620000000c00 */
[----:B------:R-:W-:Y:S02]  /*123c0*/  IMAD R3, R3, c[0x0][0x3e0], RZ ;  /* 0x0000f80003037a24 */ /* 0x000fe400078e02ff */
[----:B------:R-:W-:Y:S01]  /*123d0*/  IMAD R0, R0, c[0x0][0x4e8], R6 ;  /* 0x00013a0000007a24 */ /* 0x000fe200078e0206 */
[----:B------:R1:W1:Y:S01]  /*123e0*/  LDS.128 R60, [R185+0xa080] ;  /* 0x00a08000b93c7984 */ /* 0x0002620000000c00 */
[----:B------:R-:W-:-:S02]  /*123f0*/  IMAD R6, R2, c[0x0][0x3e4], R3 ;  /* 0x0000f90002067a24 */ /* 0x000fc400078e0203 */
[----:B------:R-:W-:Y:S01]  /*12400*/  IMAD.WIDE.U32 R2, R2, c[0x0][0x3e0], R4 ;  /* 0x0000f80002027a25 */ /* 0x000fe200078e0004 */
[----:B------:R1:W1:Y:S01]  /*12410*/  LDS.128 R76, [R185+0xb080] ;  /* 0x00b08000b94c7984 */ /* 0x0002620000000c00 */
[----:B------:R-:W-:-:S03]  /*12420*/  SHF.R.S32.HI R4, RZ, 0x1f, R0 ;  /* 0x0000001fff047819 */ /* 0x000fc60000011400 */
[----:B------:R1:W1:Y:S01]  /*12430*/  LDS.128 R24, [R185+0xc080] ;  /* 0x00c08000b9187984 */ /* 0x0002620000000c00 */
[----:B------:R-:W-:Y:S01]  /*12440*/  IADD3 R3, R3, R6, RZ ;  /* 0x0000000603037210 */ /* 0x000fe20007ffe0ff */
[----:B------:R-:W-:Y:S02]  /*12450*/  IMAD R4, R4, c[0x0][0x3d8], RZ ;  /* 0x0000f60004047a24 */ /* 0x000fe400078e02ff */
[----:B------:R1:W1:Y:S02]  /*12460*/  LDS.128 R40, [R185+0xd080] ;  /* 0x00d08000b9287984 */ /* 0x0002640000000c00 */
[C---:B------:R-:W-:Y:S02]  /*12470*/  IMAD.WIDE.U32 R2, R0.reuse, c[0x0][0x3d8], R2 ;  /* 0x0000f60000027a25 */ /* 0x040fe400078e0002 */
[----:B------:R1:W1:Y:S02]  /*12480*/  LDS.128 R56, [R185+0xe080] ;  /* 0x00e08000b9387984 */ /* 0x0002640000000c00 */
[----:B------:R-:W-:Y:S01]  /*12490*/  IMAD R0, R0, c[0x0][0x3dc], R4 ;  /* 0x0000f70000007a24 */ /* 0x000fe200078e0204 */
[----:B------:R-:W-:Y:S01]  /*124a0*/  LEA R16, P0, R2, c[0x0][0x380], 0x1 ;  /* 0x0000e00002107a11 */ /* 0x000fe200078008ff */
[----:B------:R1:W1:Y:S03]  /*124b0*/  LDS.128 R72, [R185+0xf080] ;  /* 0x00f08000b9487984 */ /* 0x0002660000000c00 */
[----:B------:R-:W-:-:S04]  /*124c0*/  IADD3 R0, R3, R0, RZ ;  /* 0x0000000003007210 */ /* 0x000fc80007ffe0ff */
[----:B------:R-:W-:Y:S01]  /*124d0*/  LEA.HI.X R15, R2, c[0x0][0x384], R0, 0x1, P0 ;  /* 0x0000e100020f7a11 */ /* 0x000fe200000f0c00 */
[----:B------:R-:W-:Y:S05]  /*124e0*/  BRA.DIV ~URZ, `(.L_x_237) ;  /* 0x000041027f007947 */ /* 0x000fea000b800000 */
[----:B--234-:R2:W3:Y:S02]  /*124f0*/  SHFL.IDX PT, R12, R15, RZ, 0x181f ;  /* 0x00181fff0f0c7589 */ /* 0x01c4e400000e0000 */
.L_x_300:
[----:B------:R-:W-:Y:S05]  /*12500*/  BRA.DIV ~URZ, `(.L_x_238) ;  /* 0x000041527f007947 */ /* 0x000fea000b800000 */
[----:B------:R4:W2:Y:S02]  /*12510*/  SHFL.IDX PT, R0, R16, RZ, 0x181f ;  /* 0x00181fff10007589 */ /* 0x0008a400000e0000 */
.L_x_301:
[----:B------:R-:W-:Y:S01]  /*12520*/  ISETP.GE.AND P0, PT, R14, R13, PT ;  /* 0x0000000d0e00720c */ /* 0x000fe20003f06270 */
[----:B------:R-:W-:Y:S01]  /*12530*/  BSSY B0, `(.L_x_239) ;  /* 0x0000019000007945 */ /* 0x000fe20003800000 */
[----:B------:R-:W-:Y:S02]  /*12540*/  SHF.R.S32.HI R2, RZ, 0x1f, R134 ;  /* 0x0000001fff027819 */ /* 0x000fe40000011486 */
[----:B------:R-:W-:Y:S02]  /*12550*/  SHF.R.S32.HI R18, RZ, 0x1f, R191 ;  /* 0x0000001fff127819 */ /* 0x000fe400000114bf */
[----:B------:R-:W-:Y:S02]  /*12560*/  LEA.HI R2, R2, R134, RZ, 0x3 ;  /* 0x0000008602027211 */ /* 0x000fe400078f18ff */
[----:B------:R-:W-:Y:S02]  /*12570*/  SHF.R.S32.HI R20, RZ, 0x1f, R192 ;  /* 0x0000001fff147819 */ /* 0x000fe400000114c0 */
[----:B------:R-:W-:-:S02]  /*12580*/  LOP3.LUT R4, R2, 0xfffffff8, RZ, 0xc0, !PT ;  /* 0xfffffff802047812 */ /* 0x000fc400078ec0ff */
[----:B------:R-:W-:Y:S02]  /*12590*/  SHF.R.S32.HI R17, RZ, 0x1f, R132 ;  /* 0x0000001fff117819 */ /* 0x000fe40000011484 */
[----:B------:R-:W-:Y:S01]  /*125a0*/  SHF.R.S32.HI R19, RZ, 0x1f, R4 ;  /* 0x0000001fff137819 */ /* 0x000fe20000011404 */
[----:B------:R-:W-:Y:S05]  /*125b0*/  @P0 BRA `(.L_x_240) ;  /* 0x0000010000000947 */ /* 0x000fea0003800000 */
[----:B------:R-:W-:Y:S02]  /*125c0*/  ISETP.GE.AND P3, PT, R132, c[0x0][0x3c8], PT ;  /* 0x0000f20084007a0c */ /* 0x000fe40003f66270 */
[----:B------:R-:W-:Y:S02]  /*125d0*/  ISETP.GE.AND P2, PT, R134, c[0x0][0x3c8], PT ;  /* 0x0000f20086007a0c */ /* 0x000fe40003f46270 */
[----:B------:R-:W-:Y:S02]  /*125e0*/  ISETP.GE.AND P1, PT, R191, c[0x0][0x3c8], PT ;  /* 0x0000f200bf007a0c */ /* 0x000fe40003f26270 */
[----:B------:R-:W-:-:S07]  /*125f0*/  ISETP.GE.AND P0, PT, R192, c[0x0][0x3c8], PT ;  /* 0x0000f200c0007a0c */ /* 0x000fce0003f06270 */
[-C--:B--2---:R-:W-:Y:S02]  /*12600*/  @!P3 LEA R10, P4, R132, R0.reuse, 0x1 ;  /* 0x00000000840ab211 */ /* 0x084fe400078808ff */
[-C--:B------:R-:W-:Y:S02]  /*12610*/  @!P2 LEA R8, P6, R4, R0.reuse, 0x1 ;  /* 0x000000000408a211 */ /* 0x080fe400078c08ff */
[C---:B------:R-:W-:Y:S02]  /*12620*/  @!P1 LEA R6, P5, R191.reuse, R0, 0x1 ;  /* 0x00000000bf069211 */ /* 0x040fe400078a08ff */
[----:B---3--:R-:W-:Y:S02]  /*12630*/  @!P3 LEA.HI.X R11, R132, R12, R17, 0x1, P4 ;  /* 0x0000000c840bb211 */ /* 0x008fe400020f0c11 */
[----:B------:R-:W-:Y:S02]  /*12640*/  @!P0 LEA R2, P4, R192, R0, 0x1 ;  /* 0x00000000c0028211 */ /* 0x000fe400078808ff */
[-C--:B------:R-:W-:Y:S01]  /*12650*/  @!P2 LEA.HI.X R9, R4, R12.reuse, R19, 0x1, P6 ;  /* 0x0000000c0409a211 */ /* 0x080fe200030f0c13 */
[----:B------:R2:W-:Y:S01]  /*12660*/  @!P3 ST.E.128 [R10.64], R36 ;  /* 0x000000240a00b985 */ /* 0x0005e2000c101d06 */
[----:B------:R-:W-:-:S02]  /*12670*/  @!P1 LEA.HI.X R7, R191, R12, R18, 0x1, P5 ;  /* 0x0000000cbf079211 */ /* 0x000fc400028f0c12 */
[----:B------:R-:W-:Y:S01]  /*12680*/  @!P0 LEA.HI.X R3, R192, R12, R20, 0x1, P4 ;  /* 0x0000000cc0038211 */ /* 0x000fe200020f0c14 */
[----:B-1----:R2:W-:Y:S04]  /*12690*/  @!P2 ST.E.128 [R8.64], R32 ;  /* 0x000000200800a985 */ /* 0x0025e8000c101d06 */
[----:B------:R2:W-:Y:S04]  /*126a0*/  @!P1 ST.E.128 [R6.64], R28 ;  /* 0x0000001c06009985 */ /* 0x0005e8000c101d06 */
[----:B------:R2:W-:Y:S02]  /*126b0*/  @!P0 ST.E.128 [R2.64], R24 ;  /* 0x0000001802008985 */ /* 0x0005e4000c101d06 */
.L_x_240:
[----:B------:R-:W-:Y:S05]  /*126c0*/  BSYNC B0 ;  /* 0x0000000000007941 */ /* 0x000fea0003800000 */
.L_x_239:
[----:B------:R-:W-:Y:S05]  /*126d0*/  BRA.DIV ~URZ, `(.L_x_241) ;  /* 0x00003fe27f007947 */ /* 0x000fea000b800000 */
[----:B---3--:R3:W4:Y:S04]  /*126e0*/  SHFL.IDX PT, R12, R15, 0x1, 0x181f ;  /* 0x00381f000f0c7f89 */ /* 0x00872800000e0000 */
[----:B--2---:R3:W2:Y:S02]  /*126f0*/  SHFL.IDX PT, R0, R16, 0x1, 0x181f ;  /* 0x00381f0010007f89 */ /* 0x0046a400000e0000 */
.L_x_302:
[----:B------:R-:W-:Y:S01]  /*12700*/  IADD3 R2, R14, 0x20, RZ ;  /* 0x000000200e027810 */ /* 0x000fe20007ffe0ff */
[----:B------:R-:W-:Y:S03]  /*12710*/  BSSY B0, `(.L_x_242) ;  /* 0x0000013000007945 */ /* 0x000fe60003800000 */
[----:B------:R-:W-:-:S13]  /*12720*/  ISETP.GE.AND P0, PT, R2, R13, PT ;  /* 0x0000000d0200720c */ /* 0x000fda0003f06270 */
        /* <DEDUP_REMOVED lines=8> */
[----:B----4-:R-:W-:Y:S02]  /*127b0*/  @!P3 LEA.HI.X R11, R132, R12, R17, 0x1, P4 ;  /* 0x0000000c840bb211 */ /* 0x010fe400020f0c11 */
        /* <DEDUP_REMOVED lines=8> */
.L_x_243:
[----:B------:R-:W-:Y:S05]  /*12840*/  BSYNC B0 ;  /* 0x0000000000007941 */ /* 0x000fea0003800000 */
.L_x_242:
[----:B------:R-:W-:Y:S05]  /*12850*/  BRA.DIV ~URZ, `(.L_x_244) ;  /* 0x00003f227f007947 */ /* 0x000fea000b800000 */
[----:B----4-:R4:W3:Y:S02]  /*12860*/  SHFL.IDX PT, R12, R15, 0x2, 0x181f ;  /* 0x00581f000f0c7f89 */ /* 0x0108e400000e0000 */
.L_x_303:
[----:B------:R-:W-:Y:S05]  /*12870*/  BRA.DIV ~URZ, `(.L_x_245) ;  /* 0x00003f727f007947 */ /* 0x000fea000b800000 */
[----:B--2---:R2:W4:Y:S02]  /*12880*/  SHFL.IDX PT, R0, R16, 0x2, 0x181f ;  /* 0x00581f0010007f89 */ /* 0x00452400000e0000 */
.L_x_304:
        /* <DEDUP_REMOVED lines=8> */
[-C--:B----4-:R-:W-:Y:S02]  /*12910*/  @!P3 LEA R10, P4, R132, R0.reuse, 0x1 ;  /* 0x00000000840ab211 */ /* 0x090fe400078808ff */
        /* <DEDUP_REMOVED lines=11> */
.L_x_247:
[----:B------:R-:W-:Y:S05]  /*129d0*/  BSYNC B0 ;  /* 0x0000000000007941 */ /* 0x000fea0003800000 */
.L_x_246:
[----:B------:R-:W-:Y:S05]  /*129e0*/  BRA.DIV ~URZ, `(.L_x_248) ;  /* 0x00003e627f007947 */ /* 0x000fea000b800000 */
[----:B---3--:R3:W2:Y:S04]  /*129f0*/  SHFL.IDX PT, R10, R15, 0x3, 0x181f ;  /* 0x00781f000f0a7f89 */ /* 0x0086a800000e0000 */
[----:B----4-:R3:W4:Y:S02]  /*12a00*/  SHFL.IDX PT, R0, R16, 0x3, 0x181f ;  /* 0x00781f0010007f89 */ /* 0x01072400000e0000 */
.L_x_305:
[----:B------:R-:W-:-:S04]  /*12a10*/  IADD3 R2, R14, 0x60, RZ ;  /* 0x000000600e027810 */ /* 0x000fc80007ffe0ff */
[----:B------:R-:W-:-:S13]  /*12a20*/  ISETP.GE.AND P0, PT, R2, R13, PT ;  /* 0x0000000d0200720c */ /* 0x000fda0003f06270 */
[----:B------:R-:W-:Y:S05]  /*12a30*/  @P0 BRA `(.L_x_249) ;  /* 0x000027e000000947 */ /* 0x000fea0003800000 */
[----:B------:R-:W-:Y:S02]  /*12a40*/  ISETP.GE.AND P2, PT, R132, c[0x0][0x3c8], PT ;  /* 0x0000f20084007a0c */ /* 0x000fe40003f46270 */
[----:B------:R-:W-:Y:S02]  /*12a50*/  ISETP.GE.AND P1, PT, R134, c[0x0][0x3c8], PT ;  /* 0x0000f20086007a0c */ /* 0x000fe40003f26270 */
[----:B------:R-:W-:-:S09]  /*12a60*/  ISETP.GE.AND P0, PT, R191, c[0x0][0x3c8], PT ;  /* 0x0000f200bf007a0c */ /* 0x000fd20003f06270 */
[-C--:B----4-:R-:W-:Y:S02]  /*12a70*/  @!P2 LEA R8, P5, R132, R0.reuse, 0x1 ;  /* 0x000000008408a211 */ /* 0x090fe400078a08ff */
[-C--:B------:R-:W-:Y:S02]  /*12a80*/  @!P1 LEA R6, P4, R4, R0.reuse, 0x1 ;  /* 0x0000000004069211 */ /* 0x080fe400078808ff */
[C---:B------:R-:W-:Y:S02]  /*12a90*/  @!P0 LEA R2, P3, R191.reuse, R0, 0x1 ;  /* 0x00000000bf028211 */ /* 0x040fe400078608ff */
[-C--:B--2---:R-:W-:Y:S02]  /*12aa0*/  @!P2 LEA.HI.X R9, R132, R10.reuse, R17, 0x1, P5 ;  /* 0x0000000a8409a211 */ /* 0x084fe400028f0c11 */
[-C--:B------:R-:W-:Y:S02]  /*12ab0*/  @!P1 LEA.HI.X R7, R4, R10.reuse, R19, 0x1, P4 ;  /* 0x0000000a04079211 */ /* 0x080fe400020f0c13 */
[----:B------:R-:W-:Y:S01]  /*12ac0*/  @!P0 LEA.HI.X R3, R191, R10, R18, 0x1, P3 ;  /* 0x0000000abf038211 */ /* 0x000fe200018f0c12 */
[----:B-1----:R1:W-:Y:S04]  /*12ad0*/  @!P2 ST.E.128 [R8.64], R84 ;  /* 0x000000540800a985 */ /* 0x0023e8000c101d06 */
[----:B------:R1:W-:Y:S04]  /*12ae0*/  @!P1 ST.E.128 [R6.64], R80 ;  /* 0x0000005006009985 */ /* 0x0003e8000c101d06 */
[----:B------:R1:W-:Y:S01]  /*12af0*/  @!P0 ST.E.128 [R2.64], R76 ;  /* 0x0000004c02008985 */ /* 0x0003e2000c101d06 */
[----:B------:R-:W-:-:S13]  /*12b00*/  ISETP.GE.AND P0, PT, R192, c[0x0][0x3c8], PT ;  /* 0x0000f200c0007a0c */ /* 0x000fda0003f06270 */
[----:B------:R-:W-:Y:S05]  /*12b10*/  @P0 BRA `(.L_x_249) ;  /* 0x0000270000000947 */ /* 0x000fea0003800000 */
[----:B-1----:R-:W-:-:S04]  /*12b20*/  LEA R2, P0, R192, R0, 0x1 ;  /* 0x00000000c0027211 */ /* 0x002fc800078008ff */
[----:B------:R-:W-:-:S05]  /*12b30*/  LEA.HI.X R3, R192, R10, R20, 0x1, P0 ;  /* 0x0000000ac0037211 */ /* 0x000fca00000f0c14 */
[----:B------:R1:W-:Y:S01]  /*12b40*/  ST.E.128 [R2.64], R72 ;  /* 0x0000004802007985 */ /* 0x0003e2000c101d06 */
[----:B------:R-:W-:Y:S05]  /*12b50*/  BRA `(.L_x_249) ;  /* 0x000026c000007947 */ /* 0x000fea0003800000 */
.L_x_236:
[----:B------:R-:W-:Y:S02]  /*12b60*/  IMAD R10, R10, c[0x0][0x408], RZ ;  /* 0x000102000a0a7a24 */ /* 0x000fe400078e02ff */
[----:B-1----:R-:W-:-:S04]  /*12b70*/  IMAD.WIDE.U32 R4, R2, c[0x0][0x408], RZ ;  /* 0x0001020002047a25 */ /* 0x002fc800078e00ff */
[----:B------:R-:W-:-:S05]  /*12b80*/  IMAD R2, R2, c[0x0][0x40c], R10 ;  /* 0x0001030002027a24 */ /* 0x000fca00078e020a */
[----:B------:R-:W-:Y:S02]  /*12b90*/  IADD3 R3, R5, R2, RZ ;  /* 0x0000000205037210 */ /* 0x000fe40007ffe0ff */
[----:B------:R-:W-:Y:S02]  /*12ba0*/  MOV R2, R4 ;  /* 0x0000000400027202 */ /* 0x000fe40000000f00 */
[----:B------:R-:W-:-:S03]  /*12bb0*/  SHF.R.S32.HI R5, RZ, 0x1f, R0 ;  /* 0x0000001fff057819 */ /* 0x000fc60000011400 */
[----:B------:R-:W-:-:S04]  /*12bc0*/  IMAD.WIDE.U32 R2, R220, c[0x0][0x438], R2 ;  /* 0x00010e00dc027a25 */ /* 0x000fc800078e0002 */
[----:B------:R-:W-:Y:S02]  /*12bd0*/  IMAD R4, R5, c[0x0][0x440], RZ ;  /* 0x0001100005047a24 */ /* 0x000fe400078e02ff */
[----:B------:R-:W-:Y:S02]  /*12be0*/  IMAD R3, R220, c[0x0][0x43c], R3 ;  /* 0x00010f00dc037a24 */ /* 0x000fe400078e0203 */
[----:B------:R-:W-:-:S04]  /*12bf0*/  @P3 IMAD.HI.U32 R5, R8, c[0x0][0x4ec], RZ ;  /* 0x00013b0008053a27 */ /* 0x000fc800078e00ff */
[C---:B------:R-:W-:Y:S02]  /*12c00*/  IMAD R4, R0.reuse, c[0x0][0x444], R4 ;  /* 0x0001110000047a24 */ /* 0x040fe400078e0204 */
[----:B------:R-:W-:Y:S01]  /*12c10*/  IMAD.WIDE.U32 R2, R0, c[0x0][0x440], R2 ;  /* 0x0001100000027a25 */ /* 0x000fe200078e0002 */
[----:B------:R-:W-:Y:S02]  /*12c20*/  MOV R0, R8 ;  /* 0x0000000800007202 */ /* 0x000fe40000000f00 */
[----:B------:R-:W-:Y:S02]  /*12c30*/  @P3 SHF.R.U32.HI R0, RZ, c[0x0][0x4f0], R5 ;  /* 0x00013c00ff003a19 */ /* 0x000fe40000011605 */
[----:B------:R-:W-:Y:S02]  /*12c40*/  IADD3 R3, R3, R4, RZ ;  /* 0x0000000403037210 */ /* 0x000fe40007ffe0ff */
[----:B------:R-:W-:Y:S02]  /*12c50*/  SHF.R.S32.HI R5, RZ, 0x1f, R0 ;  /* 0x0000001fff057819 */ /* 0x000fe40000011400 */
[----:B------:R-:W-:Y:S01]  /*12c60*/  IADD3 R4, -R0, RZ, RZ ;  /* 0x000000ff00047210 */ /* 0x000fe20007ffe1ff */
[----:B------:R-:W-:-:S04]  /*12c70*/  IMAD.WIDE.U32 R2, R235, c[0x0][0x448], R2 ;  /* 0x00011200eb027a25 */ /* 0x000fc800078e0002 */
        /* <DEDUP_REMOVED lines=15> */
.L_x_306:
[----:B------:R-:W-:Y:S05]  /*12d70*/  BRA.DIV ~URZ, `(.L_x_251) ;  /* 0x00003c027f007947 */ /* 0x000fea000b800000 */
[----:B------:R3:W4:Y:S02]  /*12d80*/  SHFL.IDX PT, R0, R17, RZ, 0x1c1f ;  /* 0x001c1fff11007589 */ /* 0x00072400000e0000 */
.L_x_307:
[----:B------:R-:W-:Y:S01]  /*12d90*/  BSSY B0, `(.L_x_252) ;  /* 0x00000b6000007945 */ /* 0x000fe20003800000 */
[----:B------:R-:W-:Y:S05]  /*12da0*/  @P0 BRA `(.L_x_253) ;  /* 0x00000b4000000947 */ /* 0x000fea0003800000 */
[----:B------:R-:W-:Y:S02]  /*12db0*/  ISETP.GE.AND P2, PT, R194, c[0x0][0x3c8], PT ;  /* 0x0000f200c2007a0c */ /* 0x000fe40003f46270 */
[----:B------:R-:W-:Y:S02]  /*12dc0*/  ISETP.GE.AND P1, PT, R244, c[0x0][0x3c8], PT ;  /* 0x0000f200f4007a0c */ /* 0x000fe40003f26270 */
[----:B------:R-:W-:Y:S02]  /*12dd0*/  ISETP.GE.AND P0, PT, R243, c[0x0][0x3c8], PT ;  /* 0x0000f200f3007a0c */ /* 0x000fe40003f06270 */
[----:B------:R-:W-:Y:S02]  /*12de0*/  ISETP.GE.AND P6, PT, R242, c[0x0][0x3c8], PT ;  /* 0x0000f200f2007a0c */ /* 0x000fe40003fc6270 */
[----:B------:R-:W-:-:S02]  /*12df0*/  ISETP.GE.AND P5, PT, R241, c[0x0][0x3c8], PT ;  /* 0x0000f200f1007a0c */ /* 0x000fc40003fa6270 */
[----:B------:R-:W-:Y:S02]  /*12e00*/  SHF.R.S32.HI R8, RZ, 0x1f, R244 ;  /* 0x0000001fff087819 */ /* 0x000fe400000114f4 */
[----:B------:R-:W-:Y:S01]  /*12e10*/  SHF.R.S32.HI R5, RZ, 0x1f, R243 ;  /* 0x0000001fff057819 */ /* 0x000fe200000114f3 */
[----:B----4-:R-:W-:Y:S01]  /*12e20*/  @!P2 IMAD.MOV.U32 R2, RZ, RZ, R0 ;  /* 0x000000ffff02a224 */ /* 0x010fe200078e0000 */
[----:B------:R-:W-:Y:S01]  /*12e30*/  ISETP.GE.AND P4, PT, R240, c[0x0][0x3c8], PT ;  /* 0x0000f200f0007a0c */ /* 0x000fe20003f86270 */
[----:B--2---:R-:W-:Y:S01]  /*12e40*/  @!P2 IMAD.MOV.U32 R3, RZ, RZ, R4 ;  /* 0x000000ffff03a224 */ /* 0x004fe200078e0004 */
[----:B------:R-:W-:-:S03]  /*12e50*/  SHF.R.S32.HI R10, RZ, 0x1f, R242 ;  /* 0x0000001fff0a7819 */ /* 0x000fc600000114f2 */
[----:B------:R-:W-:Y:S01]  /*12e60*/  @!P2 IMAD.WIDE R6, R194, 0x4, R2 ;  /* 0x00000004c206a825 */ /* 0x000fe200078e0202 */
[----:B------:R-:W-:-:S04]  /*12e70*/  @!P1 LEA R2, P3, R244, R0, 0x2 ;  /* 0x00000000f4029211 */ /* 0x000fc800078610ff */
[----:B------:R2:W-:Y:S01]  /*12e80*/  @!P2 ST.E.64 [R6.64], R160 ;  /* 0x000000a00600a985 */ /* 0x0005e2000c101b06 */
[----:B------:R-:W-:Y:S02]  /*12e90*/  @!P1 LEA.HI.X R3, R244, R4, R8, 0x2, P3 ;  /* 0x00000004f4039211 */ /* 0x000fe400018f1408 */
[----:B------:R-:W-:-:S03]  /*12ea0*/  ISETP.GE.AND P3, PT, R239, c[0x0][0x3c8], PT ;  /* 0x0000f200ef007a0c */ /* 0x000fc60003f66270 */
[----:B------:R4:W-:Y:S01]  /*12eb0*/  @!P1 ST.E.64 [R2.64], R144 ;  /* 0x0000009002009985 */ /* 0x0009e2000c101b06 */
[----:B--2---:R-:W-:-:S04]  /*12ec0*/  @!P0 LEA R6, P2, R243, R0, 0x2 ;  /* 0x00000000f3068211 */ /* 0x004fc800078410ff */
[----:B------:R-:W-:Y:S02]  /*12ed0*/  @!P0 LEA.HI.X R7, R243, R4, R5, 0x2, P2 ;  /* 0x00000004f3078211 */ /* 0x000fe400010f1405 */
[-C--:B----4-:R-:W-:Y:S02]  /*12ee0*/  @!P6 LEA R2, P1, R242, R0.reuse, 0x2 ;  /* 0x00000000f202e211 */ /* 0x090fe400078210ff */
[----:B------:R-:W-:Y:S01]  /*12ef0*/  SHF.R.S32.HI R5, RZ, 0x1f, R241 ;  /* 0x0000001fff057819 */ /* 0x000fe200000114f1 */
[----:B------:R2:W-:Y:S01]  /*12f00*/  @!P0 ST.E.64 [R6.64], R148 ;  /* 0x0000009406008985 */ /* 0x0005e2000c101b06 */
[----:B------:R-:W-:Y:S02]  /*12f10*/  @!P5 LEA R8, P0, R241, R0, 0x2 ;  /* 0x00000000f108d211 */ /* 0x000fe400078010ff */
[----:B------:R-:W-:Y:S02]  /*12f20*/  ISETP.GE.AND P2, PT, R238, c[0x0][0x3c8], PT ;  /* 0x0000f200ee007a0c */ /* 0x000fe40003f46270 */
[----:B------:R-:W-:-:S02]  /*12f30*/  @!P6 LEA.HI.X R3, R242, R4, R10, 0x2, P1 ;  /* 0x00000004f203e211 */ /* 0x000fc400008f140a */
[----:B------:R-:W-:Y:S02]  /*12f40*/  @!P5 LEA.HI.X R9, R241, R4, R5, 0x2, P0 ;  /* 0x00000004f109d211 */ /* 0x000fe400000f1405 */
[----:B------:R-:W-:Y:S01]  /*12f50*/  SHF.R.S32.HI R10, RZ, 0x1f, R240 ;  /* 0x0000001fff0a7819 */ /* 0x000fe200000114f0 */
[----:B------:R4:W-:Y:S01]  /*12f60*/  @!P6 ST.E.64 [R2.64], R24 ;  /* 0x000000180200e985 */ /* 0x0009e2000c101b06 */
[----:B------:R-:W-:Y:S02]  /*12f70*/  SHF.R.S32.HI R5, RZ, 0x1f, R239 ;  /* 0x0000001fff057819 */ /* 0x000fe400000114ef */
[----:B------:R-:W-:Y:S01]  /*12f80*/  ISETP.GE.AND P1, PT, R237, c[0x0][0x3c8], PT ;  /* 0x0000f200ed007a0c */ /* 0x000fe20003f26270 */
[----:B------:R5:W-:Y:S01]  /*12f90*/  @!P5 ST.E.64 [R8.64], R28 ;  /* 0x0000001c0800d985 */ /* 0x000be2000c101b06 */
[----:B------:R-:W-:Y:S02]  /*12fa0*/  ISETP.GE.AND P6, PT, R234, c[0x0][0x3c8], PT ;  /* 0x0000f200ea007a0c */ /* 0x000fe40003fc6270 */
[----:B--2---:R-:W-:-:S04]  /*12fb0*/  @!P4 LEA R6, P0, R240, R0, 0x2 ;  /* 0x00000000f006c211 */ /* 0x004fc800078010ff */
[----:B------:R-:W-:Y:S02]  /*12fc0*/  @!P4 LEA.HI.X R7, R240, R4, R10, 0x2, P0 ;  /* 0x00000004f007c211 */ /* 0x000fe400000f140a */
[----:B------:R-:W-:-:S03]  /*12fd0*/  ISETP.GE.AND P0, PT, R236, c[0x0][0x3c8], PT ;  /* 0x0000f200ec007a0c */ /* 0x000fc60003f06270 */
[----:B------:R2:W-:Y:S01]  /*12fe0*/  @!P4 ST.E.64 [R6.64], R32 ;  /* 0x000000200600c985 */ /* 0x0005e2000c101b06 */
[CC--:B----4-:R-:W-:Y:S02]  /*12ff0*/  @!P3 LEA R2, P5, R239.reuse, R0.reuse, 0x2 ;  /* 0x00000000ef02b211 */ /* 0x0d0fe400078a10ff */
[----:B------:R-:W-:Y:S02]  /*13000*/  @!P2 LEA R10, P4, R238, R0, 0x2 ;  /* 0x00000000ee0aa211 */ /* 0x000fe400078810ff */
[----:B------:R-:W-:Y:S02]  /*13010*/  @!P3 LEA.HI.X R3, R239, R4, R5, 0x2, P5 ;  /* 0x00000004ef03b211 */ /* 0x000fe400028f1405 */
[----:B------:R-:W-:-:S03]  /*13020*/  SHF.R.S32.HI R5, RZ, 0x1f, R238 ;  /* 0x0000001fff057819 */ /* 0x000fc600000114ee */
[----:B------:R4:W-:Y:S01]  /*13030*/  @!P3 ST.E.64 [R2.64], R36 ;  /* 0x000000240200b985 */ /* 0x0009e2000c101b06 */
[----:B------:R-:W-:Y:S02]  /*13040*/  @!P2 LEA.HI.X R11, R238, R4, R5, 0x2, P4 ;  /* 0x00000004ee0ba211 */ /* 0x000fe400020f1405 */
[----:B-----5:R-:W-:Y:S02]  /*13050*/  @!P0 LEA R8, P4, R236, R0, 0x2 ;  /* 0x00000000ec088211 */ /* 0x020fe400078810ff */
[----:B------:R-:W-:Y:S01]  /*13060*/  IADD3 R5, R194, 0x70, RZ ;  /* 0x00000070c2057810 */ /* 0x000fe20007ffe0ff */
[----:B------:R5:W-:Y:S01]  /*13070*/  @!P2 ST.E.64 [R10.64], R162 ;  /* 0x000000a20a00a985 */ /* 0x000be2000c101b06 */
[----:B------:R-:W-:Y:S02]  /*13080*/  @!P0 LEA.HI.X R9, R236, R4, R251, 0x2, P4 ;  /* 0x00000004ec098211 */ /* 0x000fe400020f14fb */
[----:B------:R-:W-:Y:S02]  /*13090*/  ISETP.GE.AND P4, PT, R5, c[0x0][0x3c8], PT ;  /* 0x0000f20005007a0c */ /* 0x000fe40003f86270 */
[----:B--2---:R-:W-:-:S04]  /*130a0*/  @!P1 LEA R6, P3, R237, R0, 0x2 ;  /* 0x00000000ed069211 */ /* 0x004fc800078610ff */
[----:B------:R-:W-:-:S05]  /*130b0*/  @!P1 LEA.HI.X R7, R237, R4, R252, 0x2, P3 ;  /* 0x00000004ed079211 */ /* 0x000fca00018f14fc */
[----:B------:R2:W-:Y:S01]  /*130c0*/  @!P1 ST.E.64 [R6.64], R44 ;  /* 0x0000002c06009985 */ /* 0x0005e2000c101b06 */
[C---:B----4-:R-:W-:Y:S02]  /*130d0*/  IADD3 R3, R194.reuse, 0x58, RZ ;  /* 0x00000058c2037810 */ /* 0x050fe40007ffe0ff */
[----:B------:R-:W-:Y:S01]  /*130e0*/  IADD3 R2, R194, 0x60, RZ ;  /* 0x00000060c2027810 */ /* 0x000fe20007ffe0ff */
[----:B------:R4:W-:Y:S01]  /*130f0*/  @!P0 ST.E.64 [R8.64], R40 ;  /* 0x0000002808008985 */ /* 0x0009e2000c101b06 */
[----:B------:R-:W-:Y:S02]  /*13100*/  ISETP.GE.AND P2, PT, R3, c[0x0][0x3c8], PT ;  /* 0x0000f20003007a0c */ /* 0x000fe40003f46270 */
[----:B------:R-:W-:Y:S02]  /*13110*/  ISETP.GE.AND P5, PT, R2, c[0x0][0x3c8], PT ;  /* 0x0000f20002007a0c */ /* 0x000fe40003fa6270 */
[----:B-----5:R-:W-:Y:S02]  /*13120*/  @!P6 LEA R10, P0, R234, R0, 0x2 ;  /* 0x00000000ea0ae211 */ /* 0x020fe400078010ff */
[----:B------:R-:W-:-:S02]  /*13130*/  SHF.R.S32.HI R13, RZ, 0x1f, R2 ;  /* 0x0000001fff0d7819 */ /* 0x000fc40000011402 */
[----:B--2---:R-:W-:Y:S02]  /*13140*/  IADD3 R6, R194, 0x68, RZ ;  /* 0x00000068c2067810 */ /* 0x004fe40007ffe0ff */
[----:B------:R-:W-:Y:S02]  /*13150*/  SHF.R.S32.HI R7, RZ, 0x1f, R234 ;  /* 0x0000001fff077819 */ /* 0x000fe400000114ea */
[----:B------:R-:W-:Y:S02]  /*13160*/  ISETP.GE.AND P3, PT, R6, c[0x0][0x3c8], PT ;  /* 0x0000f20006007a0c */ /* 0x000fe40003f66270 */
[----:B----4-:R-:W-:Y:S02]  /*13170*/  SHF.R.S32.HI R9, RZ, 0x1f, R3 ;  /* 0x0000001fff097819 */ /* 0x010fe40000011403 */
[----:B------:R-:W-:Y:S02]  /*13180*/  @!P2 LEA R8, P1, R3, R0, 0x2 ;  /* 0x000000000308a211 */ /* 0x000fe400078210ff */
[----:B------:R-:W-:-:S02]  /*13190*/  @!P6 LEA.HI.X R11, R234, R4, R7, 0x2, P0 ;  /* 0x00000004ea0be211 */ /* 0x000fc400000f1407 */
[----:B------:R-:W-:Y:S02]  /*131a0*/  @!P2 LEA.HI.X R9, R3, R4, R9, 0x2, P1 ;  /* 0x000000040309a211 */ /* 0x000fe400008f1409 */
[----:B------:R-:W-:Y:S01]  /*131b0*/  IADD3 R3, R194, 0x78, RZ ;  /* 0x00000078c2037810 */ /* 0x000fe20007ffe0ff */
[----:B------:R2:W-:Y:S01]  /*131c0*/  @!P6 ST.E.64 [R10.64], R52 ;  /* 0x000000340a00e985 */ /* 0x0005e2000c101b06 */
[C---:B------:R-:W-:Y:S02]  /*131d0*/  @!P5 LEA R12, P0, R2.reuse, R0, 0x2 ;  /* 0x00000000020cd211 */ /* 0x040fe400078010ff */
[----:B------:R-:W-:Y:S01]  /*131e0*/  SHF.R.S32.HI R7, RZ, 0x1f, R5 ;  /* 0x0000001fff077819 */ /* 0x000fe20000011405 */
[----:B------:R4:W-:Y:S01]  /*131f0*/  @!P2 ST.E.64 [R8.64], R48 ;  /* 0x000000300800a985 */ /* 0x0009e2000c101b06 */
[----:B------:R-:W-:Y:S02]  /*13200*/  ISETP.GE.AND P2, PT, R3, c[0x0][0x3c8], PT ;  /* 0x0000f20003007a0c */ /* 0x000fe40003f46270 */
[----:B------:R-:W-:-:S02]  /*13210*/  @!P5 LEA.HI.X R13, R2, R4, R13, 0x2, P0 ;  /* 0x00000004020dd211 */ /* 0x000fc400000f140d */
[----:B------:R-:W-:-:S03]  /*13220*/  IADD3 R2, R194, 0x80, RZ ;  /* 0x00000080c2027810 */ /* 0x000fc60007ffe0ff */
[----:B------:R5:W-:Y:S01]  /*13230*/  @!P5 ST.E.64 [R12.64], R60 ;  /* 0x0000003c0c00d985 */ /* 0x000be2000c101b06 */
[----:B------:R-:W-:Y:S02]  /*13240*/  ISETP.GE.AND P5, PT, R2, c[0x0][0x3c8], PT ;  /* 0x0000f20002007a0c */ /* 0x000fe40003fa6270 */
[CC--:B--2---:R-:W-:Y:S02]  /*13250*/  @!P4 LEA R10, P0, R5.reuse, R0.reuse, 0x2 ;  /* 0x00000000050ac211 */ /* 0x0c4fe400078010ff */
[----:B----4-:R-:W-:Y:S02]  /*13260*/  SHF.R.S32.HI R9, RZ, 0x1f, R6 ;  /* 0x0000001fff097819 */ /* 0x010fe40000011406 */
[C---:B------:R-:W-:Y:S02]  /*13270*/  @!P3 LEA R8, P1, R6.reuse, R0, 0x2 ;  /* 0x000000000608b211 */ /* 0x040fe400078210ff */
[-C--:B------:R-:W-:Y:S02]  /*13280*/  @!P4 LEA.HI.X R11, R5, R4.reuse, R7, 0x2, P0 ;  /* 0x00000004050bc211 */ /* 0x080fe400000f1407 */
[----:B------:R-:W-:-:S02]  /*13290*/  @!P3 LEA.HI.X R9, R6, R4, R9, 0x2, P1 ;  /* 0x000000040609b211 */ /* 0x000fc400008f1409 */
[C---:B------:R-:W-:Y:S02]  /*132a0*/  IADD3 R6, R194.reuse, 0x88, RZ ;  /* 0x00000088c2067810 */ /* 0x040fe40007ffe0ff */
[----:B------:R-:W-:Y:S01]  /*132b0*/  IADD3 R5, R194, 0x90, RZ ;  /* 0x00000090c2057810 */ /* 0x000fe20007ffe0ff */
[----:B------:R2:W-:Y:S01]  /*132c0*/  @!P3 ST.E.64 [R8.64], R56 ;  /* 0x000000380800b985 */ /* 0x0005e2000c101b06 */
[----:B------:R-:W-:Y:S02]  /*132d0*/  ISETP.GE.AND P3, PT, R6, c[0x0][0x3c8], PT ;  /* 0x0000f20006007a0c */ /* 0x000fe40003f66270 */
[----:B------:R-:W-:Y:S01]  /*132e0*/  ISETP.GE.AND P6, PT, R5, c[0x0][0x3c8], PT ;  /* 0x0000f20005007a0c */ /* 0x000fe20003fc6270 */
[----:B------:R4:W-:Y:S01]  /*132f0*/  @!P4 ST.E.64 [R10.64], R68 ;  /* 0x000000440a00c985 */ /* 0x0009e2000c101b06 */
[----:B------:R-:W-:Y:S02]  /*13300*/  SHF.R.S32.HI R7, RZ, 0x1f, R2 ;  /* 0x0000001fff077819 */ /* 0x000fe40000011402 */
[----:B-----5:R-:W-:-:S02]  /*13310*/  @!P5 LEA R12, P0, R2, R0, 0x2 ;  /* 0x00000000020cd211 */ /* 0x020fc400078010ff */
[C---:B------:R-:W-:Y:S02]  /*13320*/  ISETP.GE.AND P4, PT, R2.reuse, c[0x0][0x3c8], PT ;  /* 0x0000f20002007a0c */ /* 0x040fe40003f86270 */
[----:B------:R-:W-:Y:S02]  /*13330*/  @!P5 LEA.HI.X R13, R2, R4, R7, 0x2, P0 ;  /* 0x00000004020dd211 */ /* 0x000fe400000f1407 */
[C---:B------:R-:W-:Y:S02]  /*13340*/  IADD3 R7, R194.reuse, 0xa0, RZ ;  /* 0x000000a0c2077810 */ /* 0x040fe40007ffe0ff */
[----:B------:R-:W-:Y:S02]  /*13350*/  IADD3 R2, R194, 0xb0, RZ ;  /* 0x000000b0c2027810 */ /* 0x000fe40007ffe0ff */
[----:B------:R-:W-:Y:S02]  /*13360*/  ISETP.GE.AND P5, PT, R7, c[0x0][0x3c8], PT ;  /* 0x0000f20007007a0c */ /* 0x000fe40003fa6270 */
[----:B------:R-:W-:-:S02]  /*13370*/  @!P6 LEA R14, P0, R5, R0, 0x2 ;  /* 0x00000000050ee211 */ /* 0x000fc400078010ff */
[----:B--2---:R-:W-:Y:S02]  /*13380*/  SHF.R.S32.HI R9, RZ, 0x1f, R3 ;  /* 0x0000001fff097819 */ /* 0x004fe40000011403 */
[----:B------:R-:W-:-:S04]  /*13390*/  @!P2 LEA R8, P1, R3, R0, 0x2 ;  /* 0x000000000308a211 */ /* 0x000fc800078210ff */
[----:B------:R-:W-:Y:S02]  /*133a0*/  @!P2 LEA.HI.X R9, R3, R4, R9, 0x2, P1 ;  /* 0x000000040309a211 */ /* 0x000fe400008f1409 */
[----:B----4-:R-:W-:Y:S02]  /*133b0*/  @!P3 LEA R10, P1, R6, R0, 0x2 ;  /* 0x00000000060ab211 */ /* 0x010fe400078210ff */
[----:B------:R-:W-:Y:S01]  /*133c0*/  SHF.R.S32.HI R3, RZ, 0x1f, R5 ;  /* 0x0000001fff037819 */ /* 0x000fe20000011405 */
[----:B------:R2:W-:Y:S03]  /*133d0*/  @!P2 ST.E.64 [R8.64], R64 ;  /* 0x000000400800a985 */ /* 0x0005e6000c101b06 */
[----:B------:R-:W-:Y:S01]  /*133e0*/  @!P6 LEA.HI.X R15, R5, R4, R3, 0x2, P0 ;  /* 0x00000004050fe211 */ /* 0x000fe200000f1403 */
[----:B------:R4:W-:Y:S01]  /*133f0*/  @!P4 ST.E.64 [R12.64], R76 ;  /* 0x0000004c0c00c985 */ /* 0x0009e2000c101b06 */
[----:B------:R-:W-:-:S02]  /*13400*/  IADD3 R3, R194, 0xa8, RZ ;  /* 0x000000a8c2037810 */ /* 0x000fc40007ffe0ff */
[----:B------:R-:W-:Y:S02]  /*13410*/  SHF.R.S32.HI R5, RZ, 0x1f, R7 ;  /* 0x0000001fff057819 */ /* 0x000fe40000011407 */
[----:B--2---:R-:W-:Y:S02]  /*13420*/  IADD3 R8, R194, 0x98, RZ ;  /* 0x00000098c2087810 */ /* 0x004fe40007ffe0ff */
[----:B------:R-:W-:Y:S02]  /*13430*/  SHF.R.S32.HI R9, RZ, 0x1f, R6 ;  /* 0x0000001fff097819 */ /* 0x000fe40000011406 */
[----:B------:R-:W-:Y:S02]  /*13440*/  ISETP.GE.AND P2, PT, R8, c[0x0][0x3c8], PT ;  /* 0x0000f20008007a0c */ /* 0x000fe40003f46270 */
[----:B------:R-:W-:Y:S02]  /*13450*/  @!P3 LEA.HI.X R11, R6, R4, R9, 0x2, P1 ;  /* 0x00000004060bb211 */ /* 0x000fe400008f1409 */
[----:B------:R-:W-:-:S02]  /*13460*/  SHF.R.S32.HI R6, RZ, 0x1f, R8 ;  /* 0x0000001fff067819 */ /* 0x000fc40000011408 */
[----:B----4-:R-:W-:Y:S01]  /*13470*/  @!P5 LEA R12, P0, R7, R0, 0x2 ;  /* 0x00000000070cd211 */ /* 0x010fe200078010ff */
[----:B------:R2:W-:Y:S01]  /*13480*/  @!P3 ST.E.64 [R10.64], R72 ;  /* 0x000000480a00b985 */ /* 0x0005e2000c101b06 */
[----:B------:R-:W-:Y:S02]  /*13490*/  ISETP.GE.AND P3, PT, R3, c[0x0][0x3c8], PT ;  /* 0x0000f20003007a0c */ /* 0x000fe40003f66270 */
[----:B------:R-:W-:Y:S01]  /*134a0*/  @!P5 LEA.HI.X R13, R7, R4, R5, 0x2, P0 ;  /* 0x00000004070dd211 */ /* 0x000fe200000f1405 */
[----:B------:R-:W-:Y:S01]  /*134b0*/  @!P6 ST.E.64 [R14.64], R84 ;  /* 0x000000540e00e985 */ /* 0x000fe2000c101b06 */
[----:B------:R-:W-:Y:S02]  /*134c0*/  ISETP.GE.AND P6, PT, R2, c[0x0][0x3c8], PT ;  /* 0x0000f20002007a0c */ /* 0x000fe40003fc6270 */
[----:B------:R-:W-:Y:S02]  /*134d0*/  IADD3 R5, R194, 0xc0, RZ ;  /* 0x000000c0c2057810 */ /* 0x000fe40007ffe0ff */
[----:B------:R-:W-:-:S02]  /*134e0*/  SHF.R.S32.HI R7, RZ, 0x1f, R3 ;  /* 0x0000001fff077819 */ /* 0x000fc40000011403 */
[----:B------:R-:W-:Y:S02]  /*134f0*/  ISETP.GE.AND P4, PT, R5, c[0x0][0x3c8], PT ;  /* 0x0000f20005007a0c */ /* 0x000fe40003f86270 */
[----:B--2---:R-:W-:-:S04]  /*13500*/  @!P2 LEA R10, P1, R8, R0, 0x2 ;  /* 0x00000000080aa211 */ /* 0x004fc800078210ff */
[----:B------:R-:W-:Y:S02]  /*13510*/  @!P2 LEA.HI.X R11, R8, R4, R6, 0x2, P1 ;  /* 0x00000004080ba211 */ /* 0x000fe400008f1406 */
[----:B------:R-:W-:Y:S02]  /*13520*/  IADD3 R6, R194, 0xb8, RZ ;  /* 0x000000b8c2067810 */ /* 0x000fe40007ffe0ff */
[C---:B------:R-:W-:Y:S01]  /*13530*/  @!P3 LEA R8, P1, R3.reuse, R0, 0x2 ;  /* 0x000000000308b211 */ /* 0x040fe200078210ff */
[----:B------:R2:W-:Y:S01]  /*13540*/  @!P2 ST.E.64 [R10.64], R80 ;  /* 0x000000500a00a985 */ /* 0x0005e2000c101b06 */
[----:B------:R-:W-:Y:S02]  /*13550*/  ISETP.GE.AND P2, PT, R6, c[0x0][0x3c8], PT ;  /* 0x0000f20006007a0c */ /* 0x000fe40003f46270 */
[----:B------:R-:W-:Y:S01]  /*13560*/  @!P3 LEA.HI.X R9, R3, R4, R7, 0x2, P1 ;  /* 0x000000040309b211 */ /* 0x000fe200008f1407 */
[----:B------:R-:W-:Y:S01]  /*13570*/  @!P5 ST.E.64 [R12.64], R92 ;  /* 0x0000005c0c00d985 */ /* 0x000fe2000c101b06 */
[----:B------:R-:W-:-:S02]  /*13580*/  IADD3 R3, R194, 0xc8, RZ ;  /* 0x000000c8c2037810 */ /* 0x000fc40007ffe0ff */
[----:B------:R-:W-:Y:S01]  /*13590*/  SHF.R.S32.HI R7, RZ, 0x1f, R5 ;  /* 0x0000001fff077819 */ /* 0x000fe20000011405 */
[----:B------:R4:W-:Y:S01]  /*135a0*/  @!P3 ST.E.64 [R8.64], R88 ;  /* 0x000000580800b985 */ /* 0x0009e2000c101b06 */
[----:B------:R-:W-:Y:S02]  /*135b0*/  ISETP.GE.AND P1, PT, R3, c[0x0][0x3c8], PT ;  /* 0x0000f20003007a0c */ /* 0x000fe40003f26270 */
[----:B--2---:R-:W-:Y:S02]  /*135c0*/  SHF.R.S32.HI R11, RZ, 0x1f, R2 ;  /* 0x0000001fff0b7819 */ /* 0x004fe40000011402 */
[----:B------:R-:W-:-:S04]  /*135d0*/  @!P6 LEA R10, P0, R2, R0, 0x2 ;  /* 0x00000000020ae211 */ /* 0x000fc800078010ff */
[----:B------:R-:W-:Y:S02]  /*135e0*/  @!P6 LEA.HI.X R11, R2, R4, R11, 0x2, P0 ;  /* 0x00000004020be211 */ /* 0x000fe400000f140b */
[----:B------:R-:W-:Y:S02]  /*135f0*/  IADD3 R2, R194, 0xd0, RZ ;  /* 0x000000d0c2027810 */ /* 0x000fe40007ffe0ff */
[----:B----4-:R-:W-:Y:S01]  /*13600*/  SHF.R.S32.HI R9, RZ, 0x1f, R6 ;  /* 0x0000001fff097819 */ /* 0x010fe20000011406 */
[----:B------:R2:W-:Y:S01]  /*13610*/  @!P6 ST.E.64 [R10.64], R100 ;  /* 0x000000640a00e985 */ /* 0x0005e2000c101b06 */
[-C--:B------:R-:W-:Y:S02]  /*13620*/  @!P2 LEA R8, P3, R6, R0.reuse, 0x2 ;  /* 0x000000000608a211 */ /* 0x080fe400078610ff */
[----:B------:R-:W-:Y:S02]  /*13630*/  @!P4 LEA R12, P0, R5, R0, 0x2 ;  /* 0x00000000050cc211 */ /* 0x000fe400078010ff */
[----:B------:R-:W-:-:S02]  /*13640*/  ISETP.GE.AND P5, PT, R2, c[0x0][0x3c8], PT ;  /* 0x0000f20002007a0c */ /* 0x000fc40003fa6270 */
[-C--:B------:R-:W-:Y:S02]  /*13650*/  @!P2 LEA.HI.X R9, R6, R4.reuse, R9, 0x2, P3 ;  /* 0x000000040609a211 */ /* 0x080fe400018f1409 */
[----:B------:R-:W-:Y:S02]  /*13660*/  @!P4 LEA.HI.X R13, R5, R4, R7, 0x2, P0 ;  /* 0x00000004050dc211 */ /* 0x000fe400000f1407 */
[C---:B------:R-:W-:Y:S01]  /*13670*/  IADD3 R6, R194.reuse, 0xd8, RZ ;  /* 0x000000d8c2067810 */ /* 0x040fe20007ffe0ff */
[----:B------:R4:W-:Y:S01]  /*13680*/  @!P2 ST.E.64 [R8.64], R96 ;  /* 0x000000600800a985 */ /* 0x0009e2000c101b06 */
[----:B------:R-:W-:Y:S02]  /*13690*/  IADD3 R7, R194, 0xe0, RZ ;  /* 0x000000e0c2077810 */ /* 0x000fe40007ffe0ff */
[----:B------:R-:W-:Y:S01]  /*136a0*/  SHF.R.S32.HI R5, RZ, 0x1f, R2 ;  /* 0x0000001fff057819 */ /* 0x000fe20000011402 */
[----:B------:R5:W-:Y:S01]  /*136b0*/  @!P4 ST.E.64 [R12.64], R108 ;  /* 0x0000006c0c00c985 */ /* 0x000be2000c101b06 */
[----:B------:R-:W-:-:S02]  /*136c0*/  ISETP.GE.AND P4, PT, R6, c[0x0][0x3c8], PT ;  /* 0x0000f20006007a0c */ /* 0x000fc40003f86270 */
[----:B------:R-:W-:Y:S02]  /*136d0*/  ISETP.GE.AND P6, PT, R7, c[0x0][0x3c8], PT ;  /* 0x0000f20007007a0c */ /* 0x000fe40003fc6270 */
[----:B--2---:R-:W-:-:S04]  /*136e0*/  @!P5 LEA R10, P0, R2, R0, 0x2 ;  /* 0x00000000020ad211 */ /* 0x004fc800078010ff */
[----:B------:R-:W-:Y:S02]  /*136f0*/  @!P5 LEA.HI.X R11, R2, R4, R5, 0x2, P0 ;  /* 0x00000004020bd211 */ /* 0x000fe400000f1405 */
[----:B------:R-:W-:Y:S02]  /*13700*/  IADD3 R5, R194, 0xe8, RZ ;  /* 0x000000e8c2057810 */ /* 0x000fe40007ffe0ff */
[----:B------:R-:W-:Y:S02]  /*13710*/  SHF.R.S32.HI R2, RZ, 0x1f, R6 ;  /* 0x0000001fff027819 */ /* 0x000fe40000011406 */
[----:B------:R-:W-:Y:S02]  /*13720*/  ISETP.GE.AND P3, PT, R5, c[0x0][0x3c8], PT ;  /* 0x0000f20005007a0c */ /* 0x000fe40003f66270 */
[----:B----4-:R-:W-:Y:S02]  /*13730*/  SHF.R.S32.HI R9, RZ, 0x1f, R3 ;  /* 0x0000001fff097819 */ /* 0x010fe40000011403 */
[----:B------:R-:W-:-:S02]  /*13740*/  @!P1 LEA R8, P2, R3, R0, 0x2 ;  /* 0x0000000003089211 */ /* 0x000fc400078410ff */
[----:B-----5:R-:W-:Y:S02]  /*13750*/  @!P6 LEA R12, P0, R7, R0, 0x2 ;  /* 0x00000000070ce211 */ /* 0x020fe400078010ff */
[----:B------:R-:W-:Y:S02]  /*13760*/  @!P1 LEA.HI.X R9, R3, R4, R9, 0x2, P2 ;  /* 0x0000000403099211 */ /* 0x000fe400010f1409 */
[----:B------:R-:W-:-:S03]  /*13770*/  IADD3 R3, R194, 0xf0, RZ ;  /* 0x000000f0c2037810 */ /* 0x000fc60007ffe0ff */
[----:B------:R2:W-:Y:S01]  /*13780*/  @!P1 ST.E.64 [R8.64], R104 ;  /* 0x0000006808009985 */ /* 0x0005e2000c101b06 */
[C---:B------:R-:W-:Y:S02]  /*13790*/  @!P4 LEA R14, P1, R6.reuse, R0, 0x2 ;  /* 0x00000000060ec211 */ /* 0x040fe400078210ff */
[----:B------:R-:W-:Y:S01]  /*137a0*/  ISETP.GE.AND P2, PT, R3, c[0x0][0x3c8], PT ;  /* 0x0000f20003007a0c */ /* 0x000fe20003f46270 */
[----:B------:R4:W-:Y:S01]  /*137b0*/  @!P5 ST.E.64 [R10.64], R116 ;  /* 0x000000740a00d985 */ /* 0x0009e2000c101b06 */
[----:B------:R-:W-:Y:S02]  /*137c0*/  @!P4 LEA.HI.X R15, R6, R4, R2, 0x2, P1 ;  /* 0x00000004060fc211 */ /* 0x000fe400008f1402 */
[----:B------:R-:W-:Y:S02]  /*137d0*/  IADD3 R2, R194, 0xf8, RZ ;  /* 0x000000f8c2027810 */ /* 0x000fe40007ffe0ff */
[----:B------:R-:W-:Y:S01]  /*137e0*/  SHF.R.S32.HI R6, RZ, 0x1f, R5 ;  /* 0x0000001fff067819 */ /* 0x000fe20000011405 */
[----:B------:R1:W-:Y:S01]  /*137f0*/  @!P4 ST.E.64 [R14.64], R164 ;  /* 0x000000a40e00c985 */ /* 0x0003e2000c101b06 */
[----:B------:R-:W-:-:S02]  /*13800*/  ISETP.GE.AND P1, PT, R2, c[0x0][0x3c8], PT ;  /* 0x0000f20002007a0c */ /* 0x000fc40003f26270 */
[----:B--2---:R-:W-:-:S04]  /*13810*/  SHF.R.S32.HI R8, RZ, 0x1f, R7 ;  /* 0x0000001fff087819 */ /* 0x004fc80000011407 */
[----:B------:R-:W-:Y:S02]  /*13820*/  @!P6 LEA.HI.X R13, R7, R4, R8, 0x2, P0 ;  /* 0x00000004070de211 */ /* 0x000fe400000f1408 */
[----:B----4-:R-:W-:-:S03]  /*13830*/  @!P3 LEA R10, P0, R5, R0, 0x2 ;  /* 0x00000000050ab211 */ /* 0x010fc600078010ff */
[----:B------:R1:W-:Y:S01]  /*13840*/  @!P6 ST.E.64 [R12.64], R152 ;  /* 0x000000980c00e985 */ /* 0x0003e2000c101b06 */
[----:B------:R-:W-:Y:S02]  /*13850*/  @!P3 LEA.HI.X R11, R5, R4, R6, 0x2, P0 ;  /* 0x00000004050bb211 */ /* 0x000fe400000f1406 */
[----:B------:R-:W-:Y:S02]  /*13860*/  SHF.R.S32.HI R5, RZ, 0x1f, R3 ;  /* 0x0000001fff057819 */ /* 0x000fe40000011403 */
[C---:B------:R-:W-:Y:S01]  /*13870*/  @!P2 LEA R8, P0, R3.reuse, R0, 0x2 ;  /* 0x000000000308a211 */ /* 0x040fe200078010ff */
[----:B------:R1:W-:Y:S03]  /*13880*/  @!P3 ST.E.64 [R10.64], R124 ;  /* 0x0000007c0a00b985 */ /* 0x0003e6000c101b06 */
[----:B------:R-:W-:Y:S02]  /*13890*/  @!P2 LEA.HI.X R9, R3, R4, R5, 0x2, P0 ;  /* 0x000000040309a211 */ /* 0x000fe400000f1405 */
[----:B------:R-:W-:-:S02]  /*138a0*/  SHF.R.S32.HI R3, RZ, 0x1f, R2 ;  /* 0x0000001fff037819 */ /* 0x000fc40000011402 */
[C---:B------:R-:W-:Y:S01]  /*138b0*/  @!P1 LEA R6, P0, R2.reuse, R0, 0x2 ;  /* 0x0000000002069211 */ /* 0x040fe200078010ff */
[----:B------:R1:W-:Y:S03]  /*138c0*/  @!P2 ST.E.64 [R8.64], R120 ;  /* 0x000000780800a985 */ /* 0x0003e6000c101b06 */
[----:B------:R-:W-:-:S05]  /*138d0*/  @!P1 LEA.HI.X R7, R2, R4, R3, 0x2, P0 ;  /* 0x0000000402079211 */ /* 0x000fca00000f1403 */
[----:B------:R1:W-:Y:S04]  /*138e0*/  @!P1 ST.E.64 [R6.64], R112 ;  /* 0x0000007006009985 */ /* 0x0003e8000c101b06 */
.L_x_253:
[----:B------:R-:W-:Y:S05]  /*138f0*/  BSYNC B0 ;  /* 0x0000000000007941 */ /* 0x000fea0003800000 */
.L_x_252:
[----:B------:R-:W-:Y:S05]  /*13900*/  BRA.DIV ~URZ, `(.L_x_254) ;  /* 0x000030d27f007947 */ /* 0x000fea000b800000 */
[----:B--2---:R2:W1:Y:S04]  /*13910*/  SHFL.IDX PT, R4, R16, 0x1, 0x1c1f ;  /* 0x003c1f0010047f89 */ /* 0x00446800000e0000 */
[----:B----4-:R2:W4:Y:S02]  /*13920*/  SHFL.IDX PT, R0, R17, 0x1, 0x1c1f ;  /* 0x003c1f0011007f89 */ /* 0x01052400000e0000 */
.L_x_308:
[----:B------:R-:W-:-:S13]  /*13930*/  LOP3.LUT P0, RZ, R222, 0x2, RZ, 0xc0, !PT ;  /* 0x00000002deff7812 */ /* 0x000fda000780c0ff */
[----:B------:R-:W-:Y:S05]  /*13940*/  @P0 BRA `(.L_x_249) ;  /* 0x000018d000000947 */ /* 0x000fea0003800000 */
[----:B------:R-:W-:Y:S02]  /*13950*/  ISETP.GE.AND P2, PT, R194, c[0x0][0x3c8], PT ;  /* 0x0000f200c2007a0c */ /* 0x000fe40003f46270 */
[----:B------:R-:W-:Y:S02]  /*13960*/  ISETP.GE.AND P1, PT, R244, c[0x0][0x3c8], PT ;  /* 0x0000f200f4007a0c */ /* 0x000fe40003f26270 */
[----:B------:R-:W-:Y:S02]  /*13970*/  ISETP.GE.AND P0, PT, R243, c[0x0][0x3c8], PT ;  /* 0x0000f200f3007a0c */ /* 0x000fe40003f06270 */
[----:B------:R-:W-:Y:S02]  /*13980*/  ISETP.GE.AND P3, PT, R242, c[0x0][0x3c8], PT ;  /* 0x0000f200f2007a0c */ /* 0x000fe40003f66270 */
[----:B------:R-:W-:Y:S02]  /*13990*/  ISETP.GE.AND P5, PT, R241, c[0x0][0x3c8], PT ;  /* 0x0000f200f1007a0c */ /* 0x000fe40003fa6270 */
[----:B------:R-:W-:-:S02]  /*139a0*/  SHF.R.S32.HI R5, RZ, 0x1f, R244 ;  /* 0x0000001fff057819 */ /* 0x000fc400000114f4 */
[----:B-1----:R-:W-:Y:S01]  /*139b0*/  SHF.R.S32.HI R10, RZ, 0x1f, R243 ;  /* 0x0000001fff0a7819 */ /* 0x002fe200000114f3 */
[----:B----4-:R-:W-:Y:S01]  /*139c0*/  @!P2 IMAD.MOV.U32 R2, RZ, RZ, R0 ;  /* 0x000000ffff02a224 */ /* 0x010fe200078e0000 */
[----:B------:R-:W-:Y:S01]  /*139d0*/  SHF.R.S32.HI R12, RZ, 0x1f, R240 ;  /* 0x0000001fff0c7819 */ /* 0x000fe200000114f0 */
[----:B------:R-:W-:Y:S01]  /*139e0*/  @!P2 IMAD.MOV.U32 R3, RZ, RZ, R4 ;  /* 0x000000ffff03a224 */ /* 0x000fe200078e0004 */
[----:B------:R-:W-:-:S03]  /*139f0*/  @!P1 LEA R8, P4, R244, R0, 0x2 ;  /* 0x00000000f4089211 */ /* 0x000fc600078810ff */
[----:B------:R-:W-:Y:S01]  /*13a00*/  @!P2 IMAD.WIDE R2, R194, 0x4, R2 ;  /* 0x00000004c202a825 */ /* 0x000fe200078e0202 */
[----:B------:R-:W-:Y:S02]  /*13a10*/  @!P1 LEA.HI.X R9, R244, R4, R5, 0x2, P4 ;  /* 0x00000004f4099211 */ /* 0x000fe400020f1405 */
[----:B------:R-:W-:Y:S02]  /*13a20*/  SHF.R.S32.HI R5, RZ, 0x1f, R242 ;  /* 0x0000001fff057819 */ /* 0x000fe400000114f2 */
[----:B------:R1:W-:Y:S01]  /*13a30*/  @!P2 ST.E.64 [R2.64], R128 ;  /* 0x000000800200a985 */ /* 0x0003e2000c101b06 */
[C---:B------:R-:W-:Y:S02]  /*13a40*/  @!P0 LEA R6, P2, R243.reuse, R0, 0x2 ;  /* 0x00000000f3068211 */ /* 0x040fe400078410ff */
[----:B------:R-:W-:Y:S01]  /*13a50*/  ISETP.GE.AND P4, PT, R240, c[0x0][0x3c8], PT ;  /* 0x0000f200f0007a0c */ /* 0x000fe20003f86270 */
[----:B------:R4:W-:Y:S01]  /*13a60*/  @!P1 ST.E.64 [R8.64], R150 ;  /* 0x0000009608009985 */ /* 0x0009e2000c101b06 */
[----:B------:R-:W-:-:S02]  /*13a70*/  @!P0 LEA.HI.X R7, R243, R4, R10, 0x2, P2 ;  /* 0x00000004f3078211 */ /* 0x000fc400010f140a */
[----:B------:R-:W-:-:S03]  /*13a80*/  ISETP.GE.AND P2, PT, R239, c[0x0][0x3c8], PT ;  /* 0x0000f200ef007a0c */ /* 0x000fc60003f46270 */
[----:B------:R5:W-:Y:S01]  /*13a90*/  @!P0 ST.E.64 [R6.64], R146 ;  /* 0x0000009206008985 */ /* 0x000be2000c101b06 */
[-C--:B------:R-:W-:Y:S02]  /*13aa0*/  @!P5 LEA R10, P0, R241, R0.reuse, 0x2 ;  /* 0x00000000f10ad211 */ /* 0x080fe400078010ff */
[----:B-1----:R-:W-:-:S04]  /*13ab0*/  @!P3 LEA R2, P6, R242, R0, 0x2 ;  /* 0x00000000f202b211 */ /* 0x002fc800078c10ff */
[----:B------:R-:W-:Y:S02]  /*13ac0*/  @!P3 LEA.HI.X R3, R242, R4, R5, 0x2, P6 ;  /* 0x00000004f203b211 */ /* 0x000fe400030f1405 */
[----:B------:R-:W-:Y:S02]  /*13ad0*/  SHF.R.S32.HI R5, RZ, 0x1f, R241 ;  /* 0x0000001fff057819 */ /* 0x000fe400000114f1 */
[----:B----4-:R-:W-:Y:S01]  /*13ae0*/  @!P4 LEA R8, P1, R240, R0, 0x2 ;  /* 0x00000000f008c211 */ /* 0x010fe200078210ff */
[----:B------:R1:W-:Y:S01]  /*13af0*/  @!P3 ST.E.64 [R2.64], R26 ;  /* 0x0000001a0200b985 */ /* 0x0003e2000c101b06 */
[----:B------:R-:W-:Y:S02]  /*13b00*/  @!P5 LEA.HI.X R11, R241, R4, R5, 0x2, P0 ;  /* 0x00000004f10bd211 */ /* 0x000fe400000f1405 */
[----:B-----5:R-:W-:Y:S02]  /*13b10*/  @!P2 LEA R6, P0, R239, R0, 0x2 ;  /* 0x00000000ef06a211 */ /* 0x020fe400078010ff */
[----:B------:R-:W-:Y:S01]  /*13b20*/  SHF.R.S32.HI R5, RZ, 0x1f, R239 ;  /* 0x0000001fff057819 */ /* 0x000fe200000114ef */
[----:B------:R4:W-:Y:S01]  /*13b30*/  @!P5 ST.E.64 [R10.64], R156 ;  /* 0x0000009c0a00d985 */ /* 0x0009e2000c101b06 */
[----:B------:R-:W-:-:S02]  /*13b40*/  ISETP.GE.AND P5, PT, R238, c[0x0][0x3c8], PT ;  /* 0x0000f200ee007a0c */ /* 0x000fc40003fa6270 */
[-C--:B------:R-:W-:Y:S02]  /*13b50*/  @!P4 LEA.HI.X R9, R240, R4.reuse, R12, 0x2, P1 ;  /* 0x00000004f009c211 */ /* 0x080fe400008f140c */
[----:B------:R-:W-:Y:S02]  /*13b60*/  @!P2 LEA.HI.X R7, R239, R4, R5, 0x2, P0 ;  /* 0x00000004ef07a211 */ /* 0x000fe400000f1405 */
[----:B------:R-:W-:Y:S01]  /*13b70*/  ISETP.GE.AND P6, PT, R237, c[0x0][0x3c8], PT ;  /* 0x0000f200ed007a0c */ /* 0x000fe20003fc6270 */
[----:B------:R5:W-:Y:S01]  /*13b80*/  @!P4 ST.E.64 [R8.64], R30 ;  /* 0x0000001e0800c985 */ /* 0x000be2000c101b06 */
[----:B------:R-:W-:Y:S02]  /*13b90*/  SHF.R.S32.HI R5, RZ, 0x1f, R238 ;  /* 0x0000001fff057819 */ /* 0x000fe400000114ee */
[----:B------:R-:W-:Y:S01]  /*13ba0*/  ISETP.GE.AND P0, PT, R236, c[0x0][0x3c8], PT ;  /* 0x0000f200ec007a0c */ /* 0x000fe20003f06270 */
[----:B------:R2:W-:Y:S01]  /*13bb0*/  @!P2 ST.E.64 [R6.64], R22 ;  /* 0x000000160600a985 */ /* 0x0005e2000c101b06 */
[----:B------:R-:W-:-:S02]  /*13bc0*/  ISETP.GE.AND P4, PT, R234, c[0x0][0x3c8], PT ;  /* 0x0000f200ea007a0c */ /* 0x000fc40003f86270 */
[----:B------:R-:W-:-:S04]  /*13bd0*/  @!P5 LEA R12, P1, R238, R0, 0x2 ;  /* 0x00000000ee0cd211 */ /* 0x000fc800078210ff */
[----:B------:R-:W-:Y:S02]  /*13be0*/  @!P5 LEA.HI.X R13, R238, R4, R5, 0x2, P1 ;  /* 0x00000004ee0dd211 */ /* 0x000fe400008f1405 */
[C---:B------:R-:W-:Y:S02]  /*13bf0*/  IADD3 R5, R194.reuse, 0x68, RZ ;  /* 0x00000068c2057810 */ /* 0x040fe40007ffe0ff */
[----:B-1----:R-:W-:Y:S01]  /*13c00*/  IADD3 R2, R194, 0x58, RZ ;  /* 0x00000058c2027810 */ /* 0x002fe20007ffe0ff */
[----:B------:R-:W-:Y:S03]  /*13c10*/  @!P5 ST.E.64 [R12.64], R42 ;  /* 0x0000002a0c00d985 */ /* 0x000fe6000c101b06 */
[----:B------:R-:W-:Y:S02]  /*13c20*/  ISETP.GE.AND P3, PT, R2, c[0x0][0x3c8], PT ;  /* 0x0000f20002007a0c */ /* 0x000fe40003f66270 */
[----:B------:R-:W-:-:S02]  /*13c30*/  SHF.R.S32.HI R3, RZ, 0x1f, R2 ;  /* 0x0000001fff037819 */ /* 0x000fc40000011402 */
[----:B----4-:R-:W-:-:S04]  /*13c40*/  @!P6 LEA R10, P2, R237, R0, 0x2 ;  /* 0x00000000ed0ae211 */ /* 0x010fc800078410ff */
[----:B------:R-:W-:Y:S02]  /*13c50*/  @!P6 LEA.HI.X R11, R237, R4, R252, 0x2, P2 ;  /* 0x00000004ed0be211 */ /* 0x000fe400010f14fc */
[----:B-----5:R-:W-:-:S03]  /*13c60*/  @!P0 LEA R8, P2, R236, R0, 0x2 ;  /* 0x00000000ec088211 */ /* 0x020fc600078410ff */
[----:B------:R-:W-:Y:S01]  /*13c70*/  @!P3 LEA R14, P1, R2, R0, 0x2 ;  /* 0x00000000020eb211 */ /* 0x000fe200078210ff */
[----:B------:R1:W-:Y:S01]  /*13c80*/  @!P6 ST.E.64 [R10.64], R38 ;  /* 0x000000260a00e985 */ /* 0x0003e2000c101b06 */
[----:B--2---:R-:W-:Y:S02]  /*13c90*/  IADD3 R6, R194, 0x60, RZ ;  /* 0x00000060c2067810 */ /* 0x004fe40007ffe0ff */
[-C--:B------:R-:W-:Y:S02]  /*13ca0*/  @!P3 LEA.HI.X R15, R2, R4.reuse, R3, 0x2, P1 ;  /* 0x00000004020fb211 */ /* 0x080fe400008f1403 */
[----:B------:R-:W-:Y:S02]  /*13cb0*/  ISETP.GE.AND P3, PT, R6, c[0x0][0x3c8], PT ;  /* 0x0000f20006007a0c */ /* 0x000fe40003f66270 */
[----:B------:R-:W-:Y:S02]  /*13cc0*/  @!P0 LEA.HI.X R9, R236, R4, R251, 0x2, P2 ;  /* 0x00000004ec098211 */ /* 0x000fe400010f14fb */
[----:B------:R-:W-:-:S02]  /*13cd0*/  ISETP.GE.AND P2, PT, R5, c[0x0][0x3c8], PT ;  /* 0x0000f20005007a0c */ /* 0x000fc40003f46270 */
[C---:B------:R-:W-:Y:S01]  /*13ce0*/  IADD3 R3, R194.reuse, 0x70, RZ ;  /* 0x00000070c2037810 */ /* 0x040fe20007ffe0ff */
[----:B------:R2:W-:Y:S01]  /*13cf0*/  @!P0 ST.E.64 [R8.64], R34 ;  /* 0x0000002208008985 */ /* 0x0005e2000c101b06 */
[----:B------:R-:W-:Y:S02]  /*13d00*/  IADD3 R7, R194, 0x78, RZ ;  /* 0x00000078c2077810 */ /* 0x000fe40007ffe0ff */
[----:B------:R-:W-:Y:S02]  /*13d10*/  ISETP.GE.AND P6, PT, R3, c[0x0][0x3c8], PT ;  /* 0x0000f20003007a0c */ /* 0x000fe40003fc6270 */
[----:B------:R-:W-:Y:S02]  /*13d20*/  ISETP.GE.AND P5, PT, R7, c[0x0][0x3c8], PT ;  /* 0x0000f20007007a0c */ /* 0x000fe40003fa6270 */
[----:B------:R-:W-:Y:S02]  /*13d30*/  @!P3 LEA R16, P1, R6, R0, 0x2 ;  /* 0x000000000610b211 */ /* 0x000fe400078210ff */
[----:B-1----:R-:W-:-:S02]  /*13d40*/  SHF.R.S32.HI R11, RZ, 0x1f, R6 ;  /* 0x0000001fff0b7819 */ /* 0x002fc40000011406 */
[----:B------:R-:W-:Y:S02]  /*13d50*/  SHF.R.S32.HI R10, RZ, 0x1f, R5 ;  /* 0x0000001fff0a7819 */ /* 0x000fe40000011405 */
[----:B---3--:R-:W-:Y:S02]  /*13d60*/  @!P3 LEA.HI.X R17, R6, R4, R11, 0x2, P1 ;  /* 0x000000040611b211 */ /* 0x008fe400008f140b */
[----:B------:R-:W-:Y:S02]  /*13d70*/  ISETP.GE.AND P1, PT, R2, c[0x0][0x3c8], PT ;  /* 0x0000f20002007a0c */ /* 0x000fe40003f26270 */
[----:B------:R-:W-:Y:S02]  /*13d80*/  SHF.R.S32.HI R6, RZ, 0x1f, R7 ;  /* 0x0000001fff067819 */ /* 0x000fe40000011407 */
[----:B------:R-:W-:Y:S02]  /*13d90*/  IADD3 R2, R194, 0x80, RZ ;  /* 0x00000080c2027810 */ /* 0x000fe40007ffe0ff */
[----:B--2---:R-:W-:-:S02]  /*13da0*/  SHF.R.S32.HI R9, RZ, 0x1f, R234 ;  /* 0x0000001fff097819 */ /* 0x004fc400000114ea */
[----:B------:R-:W-:-:S04]  /*13db0*/  @!P4 LEA R8, P0, R234, R0, 0x2 ;  /* 0x00000000ea08c211 */ /* 0x000fc800078010ff */
[----:B------:R-:W-:Y:S02]  /*13dc0*/  @!P4 LEA.HI.X R9, R234, R4, R9, 0x2, P0 ;  /* 0x00000004ea09c211 */ /* 0x000fe400000f1409 */
[----:B------:R-:W-:-:S03]  /*13dd0*/  @!P2 LEA R12, P0, R5, R0, 0x2 ;  /* 0x00000000050ca211 */ /* 0x000fc600078010ff */
[----:B------:R1:W-:Y:S01]  /*13de0*/  @!P4 ST.E.64 [R8.64], R50 ;  /* 0x000000320800c985 */ /* 0x0003e2000c101b06 */
[----:B------:R-:W-:Y:S02]  /*13df0*/  @!P2 LEA.HI.X R13, R5, R4, R10, 0x2, P0 ;  /* 0x00000004050da211 */ /* 0x000fe400000f140a */
[----:B------:R-:W-:Y:S01]  /*13e00*/  IADD3 R5, R194, 0x88, RZ ;  /* 0x00000088c2057810 */ /* 0x000fe20007ffe0ff */
[----:B------:R-:W-:Y:S01]  /*13e10*/  @!P1 ST.E.64 [R14.64], R46 ;  /* 0x0000002e0e009985 */ /* 0x000fe2000c101b06 */
[----:B------:R-:W-:-:S03]  /*13e20*/  @!P6 LEA R10, P1, R3, R0, 0x2 ;  /* 0x00000000030ae211 */ /* 0x000fc600078210ff */
[----:B------:R-:W-:Y:S01]  /*13e30*/  @!P3 ST.E.64 [R16.64], R58 ;  /* 0x0000003a1000b985 */ /* 0x000fe2000c101b06 */
[----:B------:R-:W-:-:S03]  /*13e40*/  ISETP.GE.AND P3, PT, R2, c[0x0][0x3c8], PT ;  /* 0x0000f20002007a0c */ /* 0x000fc60003f66270 */
[----:B------:R2:W-:Y:S01]  /*13e50*/  @!P2 ST.E.64 [R12.64], R54 ;  /* 0x000000360c00a985 */ /* 0x0005e2000c101b06 */
[----:B------:R-:W-:Y:S02]  /*13e60*/  ISETP.GE.AND P2, PT, R3, c[0x0][0x3c8], PT ;  /* 0x0000f20003007a0c */ /* 0x000fe40003f46270 */
[----:B-1----:R-:W-:Y:S02]  /*13e70*/  SHF.R.S32.HI R9, RZ, 0x1f, R3 ;  /* 0x0000001fff097819 */ /* 0x002fe40000011403 */
[----:B------:R-:W-:Y:S02]  /*13e80*/  @!P5 LEA R8, P0, R7, R0, 0x2 ;  /* 0x000000000708d211 */ /* 0x000fe400078010ff */
[-C--:B------:R-:W-:Y:S02]  /*13e90*/  @!P6 LEA.HI.X R11, R3, R4.reuse, R9, 0x2, P1 ;  /* 0x00000004030be211 */ /* 0x080fe400008f1409 */
[----:B------:R-:W-:Y:S02]  /*13ea0*/  ISETP.GE.AND P6, PT, R5, c[0x0][0x3c8], PT ;  /* 0x0000f20005007a0c */ /* 0x000fe40003fc6270 */
[----:B------:R-:W-:-:S03]  /*13eb0*/  @!P5 LEA.HI.X R9, R7, R4, R6, 0x2, P0 ;  /* 0x000000040709d211 */ /* 0x000fc600000f1406 */
[----:B------:R1:W-:Y:S01]  /*13ec0*/  @!P2 ST.E.64 [R10.64], R66 ;  /* 0x000000420a00a985 */ /* 0x0003e2000c101b06 */
[----:B------:R-:W-:Y:S02]  /*13ed0*/  IADD3 R6, R194, 0x90, RZ ;  /* 0x00000090c2067810 */ /* 0x000fe40007ffe0ff */
[----:B--2---:R-:W-:Y:S01]  /*13ee0*/  SHF.R.S32.HI R13, RZ, 0x1f, R5 ;  /* 0x0000001fff0d7819 */ /* 0x004fe20000011405 */
[----:B------:R2:W-:Y:S01]  /*13ef0*/  @!P5 ST.E.64 [R8.64], R62 ;  /* 0x0000003e0800d985 */ /* 0x0005e2000c101b06 */
[----:B------:R-:W-:Y:S02]  /*13f00*/  ISETP.GE.AND P4, PT, R6, c[0x0][0x3c8], PT ;  /* 0x0000f20006007a0c */ /* 0x000fe40003f86270 */
[----:B------:R-:W-:Y:S02]  /*13f10*/  SHF.R.S32.HI R15, RZ, 0x1f, R2 ;  /* 0x0000001fff0f7819 */ /* 0x000fe40000011402 */
[-C--:B------:R-:W-:Y:S02]  /*13f20*/  @!P3 LEA R14, P1, R2, R0.reuse, 0x2 ;  /* 0x00000000020eb211 */ /* 0x080fe400078210ff */
[----:B------:R-:W-:-:S02]  /*13f30*/  @!P6 LEA R12, P0, R5, R0, 0x2 ;  /* 0x00000000050ce211 */ /* 0x000fc400078010ff */
[----:B------:R-:W-:Y:S02]  /*13f40*/  IADD3 R7, R194, 0x98, RZ ;  /* 0x00000098c2077810 */ /* 0x000fe40007ffe0ff */
[-C--:B------:R-:W-:Y:S02]  /*13f50*/  @!P6 LEA.HI.X R13, R5, R4.reuse, R13, 0x2, P0 ;  /* 0x00000004050de211 */ /* 0x080fe400000f140d */
[----:B------:R-:W-:Y:S02]  /*13f60*/  @!P3 LEA.HI.X R15, R2, R4, R15, 0x2, P1 ;  /* 0x00000004020fb211 */ /* 0x000fe400008f140f */
[----:B------:R-:W-:Y:S02]  /*13f70*/  ISETP.GE.AND P3, PT, R7, c[0x0][0x3c8], PT ;  /* 0x0000f20007007a0c */ /* 0x000fe40003f66270 */
[----:B------:R-:W-:Y:S02]  /*13f80*/  IADD3 R5, R194, 0xa0, RZ ;  /* 0x000000a0c2057810 */ /* 0x000fe40007ffe0ff */
[----:B------:R-:W-:-:S02]  /*13f90*/  SHF.R.S32.HI R16, RZ, 0x1f, R7 ;  /* 0x0000001fff107819 */ /* 0x000fc40000011407 */
[----:B------:R-:W-:Y:S02]  /*13fa0*/  ISETP.GE.AND P2, PT, R5, c[0x0][0x3c8], PT ;  /* 0x0000f20005007a0c */ /* 0x000fe40003f46270 */
[----:B------:R-:W-:Y:S02]  /*13fb0*/  IADD3 R3, R194, 0xa8, RZ ;  /* 0x000000a8c2037810 */ /* 0x000fe40007ffe0ff */
[-C--:B-1----:R-:W-:Y:S02]  /*13fc0*/  @!P4 LEA R10, P0, R6, R0.reuse, 0x2 ;  /* 0x00000000060ac211 */ /* 0x082fe400078010ff */
[----:B------:R-:W-:Y:S02]  /*13fd0*/  ISETP.GE.AND P1, PT, R3, c[0x0][0x3c8], PT ;  /* 0x0000f20003007a0c */ /* 0x000fe40003f26270 */
[----:B--2---:R-:W-:Y:S02]  /*13fe0*/  SHF.R.S32.HI R9, RZ, 0x1f, R6 ;  /* 0x0000001fff097819 */ /* 0x004fe40000011406 */
[----:B------:R-:W-:-:S02]  /*13ff0*/  @!P3 LEA R8, P5, R7, R0, 0x2 ;  /* 0x000000000708b211 */ /* 0x000fc400078a10ff */
[-C--:B------:R-:W-:Y:S02]  /*14000*/  @!P4 LEA.HI.X R11, R6, R4.reuse, R9, 0x2, P0 ;  /* 0x00000004060bc211 */ /* 0x080fe400000f1409 */
[----:B------:R-:W-:Y:S02]  /*14010*/  ISETP.GE.AND P0, PT, R2, c[0x0][0x3c8], PT ;  /* 0x0000f20002007a0c */ /* 0x000fe40003f06270 */
[----:B------:R-:W-:Y:S02]  /*14020*/  @!P3 LEA.HI.X R9, R7, R4, R16, 0x2, P5 ;  /* 0x000000040709b211 */ /* 0x000fe400028f1410 */
[C---:B------:R-:W-:Y:S02]  /*14030*/  IADD3 R7, R194.reuse, 0xb0, RZ ;  /* 0x000000b0c2077810 */ /* 0x040fe40007ffe0ff */
[----:B------:R-:W-:Y:S02]  /*14040*/  IADD3 R6, R194, 0xb8, RZ ;  /* 0x000000b8c2067810 */ /* 0x000fe40007ffe0ff */
[----:B------:R-:W-:-:S02]  /*14050*/  ISETP.GE.AND P5, PT, R7, c[0x0][0x3c8], PT ;  /* 0x0000f20007007a0c */ /* 0x000fc40003fa6270 */
[----:B------:R-:W-:-:S03]  /*14060*/  SHF.R.S32.HI R2, RZ, 0x1f, R3 ;  /* 0x0000001fff027819 */ /* 0x000fc60000011403 */
[----:B------:R1:W-:Y:S01]  /*14070*/  @!P0 ST.E.64 [R14.64], R74 ;  /* 0x0000004a0e008985 */ /* 0x0003e2000c101b06 */
[----:B------:R-:W-:-:S03]  /*14080*/  @!P2 LEA R16, P0, R5, R0, 0x2 ;  /* 0x000000000510a211 */ /* 0x000fc600078010ff */
[----:B------:R2:W-:Y:S04]  /*14090*/  @!P6 ST.E.64 [R12.64], R70 ;  /* 0x000000460c00e985 */ /* 0x0005e8000c101b06 */
[----:B------:R-:W-:Y:S04]  /*140a0*/  @!P4 ST.E.64 [R10.64], R82 ;  /* 0x000000520a00c985 */ /* 0x000fe8000c101b06 */
[----:B------:R3:W-:Y:S01]  /*140b0*/  @!P3 ST.E.64 [R8.64], R78 ;  /* 0x0000004e0800b985 */ /* 0x0007e2000c101b06 */
[----:B-1----:R-:W-:Y:S02]  /*140c0*/  @!P1 LEA R14, P6, R3, R0, 0x2 ;  /* 0x00000000030e9211 */ /* 0x002fe400078c10ff */
[----:B--2---:R-:W-:-:S02]  /*140d0*/  SHF.R.S32.HI R12, RZ, 0x1f, R5 ;  /* 0x0000001fff0c7819 */ /* 0x004fc40000011405 */
[-C--:B------:R-:W-:Y:S02]  /*140e0*/  @!P1 LEA.HI.X R15, R3, R4.reuse, R2, 0x2, P6 ;  /* 0x00000004030f9211 */ /* 0x080fe400030f1402 */
[----:B------:R-:W-:Y:S02]  /*140f0*/  @!P2 LEA.HI.X R17, R5, R4, R12, 0x2, P0 ;  /* 0x000000040511a211 */ /* 0x000fe400000f140c */
[----:B------:R-:W-:Y:S02]  /*14100*/  ISETP.GE.AND P0, PT, R6, c[0x0][0x3c8], PT ;  /* 0x0000f20006007a0c */ /* 0x000fe40003f06270 */
[----:B------:R-:W-:Y:S01]  /*14110*/  SHF.R.S32.HI R5, RZ, 0x1f, R7 ;  /* 0x0000001fff057819 */ /* 0x000fe20000011407 */
[----:B------:R1:W-:Y:S01]  /*14120*/  @!P2 ST.E.64 [R16.64], R90 ;  /* 0x0000005a1000a985 */ /* 0x0003e2000c101b06 */
[----:B------:R-:W-:Y:S02]  /*14130*/  @!P5 LEA R12, P4, R7, R0, 0x2 ;  /* 0x00000000070cd211 */ /* 0x000fe400078810ff */
[----:B------:R-:W-:Y:S01]  /*14140*/  IADD3 R3, R194, 0xc0, RZ ;  /* 0x000000c0c2037810 */ /* 0x000fe20007ffe0ff */
[----:B------:R2:W-:Y:S01]  /*14150*/  @!P1 ST.E.64 [R14.64], R86 ;  /* 0x000000560e009985 */ /* 0x0005e2000c101b06 */
[----:B---3--:R-:W-:-:S02]  /*14160*/  SHF.R.S32.HI R9, RZ, 0x1f, R6 ;  /* 0x0000001fff097819 */ /* 0x008fc40000011406 */
[----:B------:R-:W-:Y:S02]  /*14170*/  IADD3 R2, R194, 0xc8, RZ ;  /* 0x000000c8c2027810 */ /* 0x000fe40007ffe0ff */
[----:B------:R-:W-:Y:S02]  /*14180*/  @!P5 LEA.HI.X R13, R7, R4, R5, 0x2, P4 ;  /* 0x00000004070dd211 */ /* 0x000fe400020f1405 */
[C---:B------:R-:W-:Y:S02]  /*14190*/  @!P0 LEA R8, P3, R6.reuse, R0, 0x2 ;  /* 0x0000000006088211 */ /* 0x040fe400078610ff */
[----:B------:R-:W-:Y:S01]  /*141a0*/  ISETP.GE.AND P4, PT, R3, c[0x0][0x3c8], PT ;  /* 0x0000f20003007a0c */ /* 0x000fe20003f86270 */
[----:B------:R-:W-:Y:S01]  /*141b0*/  @!P5 ST.E.64 [R12.64], R102 ;  /* 0x000000660c00d985 */ /* 0x000fe2000c101b06 */
[----:B------:R-:W-:Y:S02]  /*141c0*/  @!P0 LEA.HI.X R9, R6, R4, R9, 0x2, P3 ;  /* 0x0000000406098211 */ /* 0x000fe400018f1409 */
[----:B------:R-:W-:-:S02]  /*141d0*/  ISETP.GE.AND P3, PT, R2, c[0x0][0x3c8], PT ;  /* 0x0000f20002007a0c */ /* 0x000fc40003f66270 */
[C---:B------:R-:W-:Y:S01]  /*141e0*/  IADD3 R5, R194.reuse, 0xd0, RZ ;  /* 0x000000d0c2057810 */ /* 0x040fe20007ffe0ff */
[----:B------:R3:W-:Y:S01]  /*141f0*/  @!P0 ST.E.64 [R8.64], R94 ;  /* 0x0000005e08008985 */ /* 0x0007e2000c101b06 */
[----:B------:R-:W-:Y:S02]  /*14200*/  SHF.R.S32.HI R11, RZ, 0x1f, R3 ;  /* 0x0000001fff0b7819 */ /* 0x000fe40000011403 */
[----:B------:R-:W-:Y:S02]  /*14210*/  IADD3 R7, R194, 0xd8, RZ ;  /* 0x000000d8c2077810 */ /* 0x000fe40007ffe0ff */
[----:B------:R-:W-:Y:S02]  /*14220*/  SHF.R.S32.HI R6, RZ, 0x1f, R2 ;  /* 0x0000001fff067819 */ /* 0x000fe40000011402 */
[----:B------:R-:W-:Y:S02]  /*14230*/  @!P4 LEA R10, P2, R3, R0, 0x2 ;  /* 0x00000000030ac211 */ /* 0x000fe400078410ff */
[----:B------:R-:W-:-:S02]  /*14240*/  ISETP.GE.AND P6, PT, R5, c[0x0][0x3c8], PT ;  /* 0x0000f20005007a0c */ /* 0x000fc40003fc6270 */
[C---:B-1----:R-:W-:Y:S02]  /*14250*/  @!P3 LEA R16, P1, R2.reuse, R0, 0x2 ;  /* 0x000000000210b211 */ /* 0x042fe400078210ff */
[-C--:B------:R-:W-:Y:S02]  /*14260*/  @!P4 LEA.HI.X R11, R3, R4.reuse, R11, 0x2, P2 ;  /* 0x00000004030bc211 */ /* 0x080fe400010f140b */
[----:B------:R-:W-:Y:S02]  /*14270*/  ISETP.GE.AND P4, PT, R7, c[0x0][0x3c8], PT ;  /* 0x0000f20007007a0c */ /* 0x000fe40003f86270 */
[----:B------:R-:W-:Y:S02]  /*14280*/  @!P3 LEA.HI.X R17, R2, R4, R6, 0x2, P1 ;  /* 0x000000040211b211 */ /* 0x000fe400008f1406 */
[----:B------:R-:W-:Y:S02]  /*14290*/  IADD3 R6, R194, 0xe0, RZ ;  /* 0x000000e0c2067810 */ /* 0x000fe40007ffe0ff */
[----:B------:R-:W-:-:S02]  /*142a0*/  ISETP.GE.AND P5, PT, R3, c[0x0][0x3c8], PT ;  /* 0x0000f20003007a0c */ /* 0x000fc40003fa6270 */
[----:B------:R-:W-:Y:S02]  /*142b0*/  ISETP.GE.AND P3, PT, R6, c[0x0][0x3c8], PT ;  /* 0x0000f20006007a0c */ /* 0x000fe40003f66270 */
[----:B--2---:R-:W-:Y:S02]  /*142c0*/  @!P6 LEA R14, P1, R5, R0, 0x2 ;  /* 0x00000000050ee211 */ /* 0x004fe400078210ff */
[C---:B------:R-:W-:Y:S02]  /*142d0*/  IADD3 R3, R194.reuse, 0xf0, RZ ;  /* 0x000000f0c2037810 */ /* 0x040fe40007ffe0ff */
[----:B---3--:R-:W-:Y:S02]  /*142e0*/  IADD3 R8, R194, 0xe8, RZ ;  /* 0x000000e8c2087810 */ /* 0x008fe40007ffe0ff */
[----:B------:R-:W-:Y:S02]  /*142f0*/  SHF.R.S32.HI R9, RZ, 0x1f, R5 ;  /* 0x0000001fff097819 */ /* 0x000fe40000011405 */
[----:B------:R-:W-:Y:S01]  /*14300*/  ISETP.GE.AND P2, PT, R8, c[0x0][0x3c8], PT ;  /* 0x0000f20008007a0c */ /* 0x000fe20003f46270 */
[----:B------:R1:W-:Y:S01]  /*14310*/  @!P5 ST.E.64 [R10.64], R166 ;  /* 0x000000a60a00d985 */ /* 0x0003e2000c101b06 */
[----:B------:R-:W-:-:S02]  /*14320*/  SHF.R.S32.HI R13, RZ, 0x1f, R7 ;  /* 0x0000001fff0d7819 */ /* 0x000fc40000011407 */
[----:B------:R-:W-:Y:S02]  /*14330*/  @!P4 LEA R12, P0, R7, R0, 0x2 ;  /* 0x00000000070cc211 */ /* 0x000fe400078010ff */
[-C--:B------:R-:W-:Y:S02]  /*14340*/  @!P6 LEA.HI.X R15, R5, R4.reuse, R9, 0x2, P1 ;  /* 0x00000004050fe211 */ /* 0x080fe400008f1409 */
[----:B------:R-:W-:Y:S02]  /*14350*/  ISETP.GE.AND P1, PT, R3, c[0x0][0x3c8], PT ;  /* 0x0000f20003007a0c */ /* 0x000fe40003f26270 */
[----:B------:R-:W-:Y:S02]  /*14360*/  @!P4 LEA.HI.X R13, R7, R4, R13, 0x2, P0 ;  /* 0x00000004070dc211 */ /* 0x000fe400000f140d */
[----:B------:R-:W-:Y:S02]  /*14370*/  SHF.R.S32.HI R5, RZ, 0x1f, R6 ;  /* 0x0000001fff057819 */ /* 0x000fe40000011406 */
[----:B------:R-:W-:-:S13]  /*14380*/  ISETP.GE.AND P5, PT, R2, c[0x0][0x3c8], PT ;  /* 0x0000f20002007a0c */ /* 0x000fda0003fa6270 */
[----:B------:R-:W-:Y:S01]  /*14390*/  @!P5 ST.E.64 [R16.64], R172 ;  /* 0x000000ac1000d985 */ /* 0x000fe2000c101b06 */
[----:B-1----:R-:W-:-:S03]  /*143a0*/  @!P3 LEA R10, P0, R6, R0, 0x2 ;  /* 0x00000000060ab211 */ /* 0x002fc600078010ff */
[----:B------:R-:W-:Y:S01]  /*143b0*/  @!P6 ST.E.64 [R14.64], R170 ;  /* 0x000000aa0e00e985 */ /* 0x000fe2000c101b06 */
[----:B------:R-:W-:-:S03]  /*143c0*/  @!P3 LEA.HI.X R11, R6, R4, R5, 0x2, P0 ;  /* 0x00000004060bb211 */ /* 0x000fc600000f1405 */
[----:B------:R-:W-:Y:S01]  /*143d0*/  @!P4 ST.E.64 [R12.64], R168 ;  /* 0x000000a80c00c985 */ /* 0x000fe2000c101b06 */
[----:B------:R-:W-:Y:S02]  /*143e0*/  SHF.R.S32.HI R5, RZ, 0x1f, R8 ;  /* 0x0000001fff057819 */ /* 0x000fe40000011408 */
[C---:B------:R-:W-:Y:S01]  /*143f0*/  @!P2 LEA R6, P0, R8.reuse, R0, 0x2 ;  /* 0x000000000806a211 */ /* 0x040fe200078010ff */
[----:B------:R-:W-:Y:S03]  /*14400*/  @!P3 ST.E.64 [R10.64], R122 ;  /* 0x0000007a0a00b985 */ /* 0x000fe6000c101b06 */
[----:B------:R-:W-:Y:S02]  /*14410*/  @!P2 LEA.HI.X R7, R8, R4, R5, 0x2, P0 ;  /* 0x000000040807a211 */ /* 0x000fe400000f1405 */
[----:B------:R-:W-:Y:S02]  /*14420*/  SHF.R.S32.HI R5, RZ, 0x1f, R3 ;  /* 0x0000001fff057819 */ /* 0x000fe40000011403 */
[C---:B------:R-:W-:Y:S01]  /*14430*/  @!P1 LEA R2, P0, R3.reuse, R0, 0x2 ;  /* 0x0000000003029211 */ /* 0x040fe200078010ff */
[----:B------:R-:W-:Y:S03]  /*14440*/  @!P2 ST.E.64 [R6.64], R118 ;  /* 0x000000760600a985 */ /* 0x000fe6000c101b06 */
[----:B------:R-:W-:-:S05]  /*14450*/  @!P1 LEA.HI.X R3, R3, R4, R5, 0x2, P0 ;  /* 0x0000000403039211 */ /* 0x000fca00000f1405 */
[----:B------:R1:W-:Y:S02]  /*14460*/  @!P1 ST.E.64 [R2.64], R106 ;  /* 0x0000006a02009985 */ /* 0x0003e4000c101b06 */
[----:B-1----:R-:W-:-:S04]  /*14470*/  IADD3 R2, R194, 0xf8, RZ ;  /* 0x000000f8c2027810 */ /* 0x002fc80007ffe0ff */
[----:B------:R-:W-:-:S13]  /*14480*/  ISETP.GE.AND P0, PT, R2, c[0x0][0x3c8], PT ;  /* 0x0000f20002007a0c */ /* 0x000fda0003f06270 */
[----:B------:R-:W-:Y:S05]  /*14490*/  @P0 BRA `(.L_x_249) ;  /* 0x00000d8000000947 */ /* 0x000fea0003800000 */
[----:B------:R-:W-:Y:S02]  /*144a0*/  LEA R6, P0, R2, R0, 0x2 ;  /* 0x0000000002067211 */ /* 0x000fe400078010ff */
[----:B------:R-:W-:-:S04]  /*144b0*/  SHF.R.S32.HI R0, RZ, 0x1f, R2 ;  /* 0x0000001fff007819 */ /* 0x000fc80000011402 */
[----:B------:R-:W-:-:S05]  /*144c0*/  LEA.HI.X R7, R2, R4, R0, 0x2, P0 ;  /* 0x0000000402077211 */ /* 0x000fca00000f1400 */
[----:B------:R1:W-:Y:S01]  /*144d0*/  ST.E.64 [R6.64], R98 ;  /* 0x0000006206007985 */ /* 0x0003e2000c101b06 */
[----:B------:R-:W-:Y:S05]  /*144e0*/  BRA `(.L_x_249) ;  /* 0x00000d3000007947 */ /* 0x000fea0003800000 */
.L_x_234:
[----:B------:R-:W-:Y:S01]  /*144f0*/  ISETP.NE.U32.AND P0, PT, RZ, c[0x0][0x508], PT ;  /* 0x00014200ff007a0c */ /* 0x000fe20003f05070 */
[----:B-1----:R-:W-:Y:S01]  /*14500*/  IMAD.MOV.U32 R4, RZ, RZ, 0x4 ;  /* 0x00000004ff047424 */ /* 0x002fe200078e00ff */
[----:B------:R-:W-:Y:S01]  /*14510*/  ISETP.NE.U32.AND P2, PT, RZ, c[0x0][0x500], PT ;  /* 0x00014000ff007a0c */ /* 0x000fe20003f45070 */
[----:B------:R-:W-:Y:S01]  /*14520*/  IMAD.MOV.U32 R6, RZ, RZ, RZ ;  /* 0x000000ffff067224 */ /* 0x000fe200078e00ff */
[----:B------:R-:W-:Y:S01]  /*14530*/  ISETP.NE.AND.EX P1, PT, RZ, c[0x0][0x50c], PT, P0 ;  /* 0x00014300ff007a0c */ /* 0x000fe20003f25300 */
[----:B------:R-:W-:Y:S01]  /*14540*/  IMAD.MOV.U32 R19, RZ, RZ, c[0x0][0x388] ;  /* 0x0000e200ff137624 */ /* 0x000fe200078e00ff */
[----:B------:R-:W-:Y:S01]  /*14550*/  ISETP.NE.AND.EX P2, PT, RZ, c[0x0][0x504], PT, P2 ;  /* 0x00014100ff007a0c */ /* 0x000fe20003f45320 */
[----:B------:R-:W-:-:S10]  /*14560*/  IMAD.WIDE R4, R209, R4, c[0x0][0x500] ;  /* 0x00014000d1047625 */ /* 0x000fd400078e0204 */
[C---:B------:R-:W-:Y:S02]  /*14570*/  @P1 LEA R2, P0, R209.reuse, c[0x0][0x508], 0x2 ;  /* 0x00014200d1021a11 */ /* 0x040fe400078010ff */
[----:B------:R1:W5:Y:S02]  /*14580*/  @P2 LDG.E R6, [R4.64] ;  /* 0x0000000604062981 */ /* 0x000364000c1e1900 */
[----:B------:R-:W-:-:S05]  /*14590*/  @P1 LEA.HI.X R3, R209, c[0x0][0x50c], R224, 0x2, P0 ;  /* 0x00014300d1031a11 */ /* 0x000fca00000f14e0 */
[----:B------:R1:W5:Y:S01]  /*145a0*/  @P1 LDG.E R19, [R2.64] ;  /* 0x0000000602131981 */ /* 0x000362000c1e1900 */
[----:B------:R-:W-:-:S04]  /*145b0*/  ISETP.NE.AND P0, PT, R225, RZ, PT ;  /* 0x000000ffe100720c */ /* 0x000fc80003f05270 */
[----:B------:R-:W-:Y:S01]  /*145c0*/  SEL R18, R225, c[0x0][0x3d4], P0 ;  /* 0x0000f500e1127a07 */ /* 0x000fe20000000000 */
[----:B------:R-:W-:Y:S05]  /*145d0*/  @P1 BRA `(.L_x_255) ;  /* 0x0000004000001947 */ /* 0x000fea0003800000 */
[----:B------:R-:W-:Y:S05]  /*145e0*/  @!P2 BRA `(.L_x_255) ;  /* 0x000000300000a947 */ /* 0x000fea0003800000 */
[----:B------:R2:W3:Y:S04]  /*145f0*/  LDG.E R0, [R4.64] ;  /* 0x0000000604007981 */ /* 0x0004e8000c1e1900 */
[----:B-12---:R-:W3:Y:S02]  /*14600*/  LDG.E R4, [R4.64+0x4] ;  /* 0x0000040604047981 */ /* 0x006ee4000c1e1900 */
[----:B---3-5:R-:W-:Y:S02]  /*14610*/  IADD3 R19, -R0, R4, RZ ;  /* 0x0000000400137210 */ /* 0x028fe40007ffe1ff */
.L_x_255:
[----:B-1----:R-:W1:Y:S01]  /*14620*/  S2R R2, SR_TID.X ;  /* 0x0000000000027919 */ /* 0x002e620000002100 */
[----:B------:R-:W-:Y:S01]  /*14630*/  BSSY B0, `(.L_x_256) ;  /* 0x0000035000007945 */ /* 0x000fe20003800000 */
[----:B------:R-:W-:Y:S02]  /*14640*/  SEL R12, R209, RZ, !P2 ;  /* 0x000000ffd10c7207 */ /* 0x000fe40005000000 */
[----:B------:R-:W-:-:S02]  /*14650*/  SEL R20, R224, RZ, !P2 ;  /* 0x000000ffe0147207 */ /* 0x000fc40005000000 */
[----:B-----5:R-:W-:Y:S02]  /*14660*/  SHF.R.S32.HI R17, RZ, 0x1f, R6 ;  /* 0x0000001fff117819 */ /* 0x020fe40000011406 */
[----:B-1----:R-:W-:-:S13]  /*14670*/  ISETP.GT.AND P0, PT, R2, 0x7f, PT ;  /* 0x0000007f0200780c */ /* 0x002fda0003f04270 */
[----:B------:R-:W-:Y:S05]  /*14680*/  @P0 BRA `(.L_x_257) ;  /* 0x000002f000000947 */ /* 0x000fea0003800000 */
[----:B------:R-:W-:Y:S01]  /*14690*/  IMAD R0, R19, c[0x0][0x4e8], RZ ;  /* 0x00013a0013007a24 */ /* 0x000fe200078e02ff */
[----:B------:R-:W-:-:S04]  /*146a0*/  LEA R13, R213, R2, 0x7 ;  /* 0x00000002d50d7211 */ /* 0x000fc800078e38ff */
[----:B------:R-:W-:-:S13]  /*146b0*/  ISETP.GE.AND P0, PT, R13, R0, PT ;  /* 0x000000000d00720c */ /* 0x000fda0003f06270 */
[----:B------:R-:W-:Y:S05]  /*146c0*/  @P0 BRA `(.L_x_257) ;  /* 0x000002b000000947 */ /* 0x000fea0003800000 */
[----:B------:R-:W-:Y:S01]  /*146d0*/  IMAD.MOV.U32 R0, RZ, RZ, 0x368 ;  /* 0x00000368ff007424 */ /* 0x000fe200078e00ff */
[----:B------:R-:W-:-:S04]  /*146e0*/  ISETP.GT.AND P2, PT, R18, 0x1, PT ;  /* 0x000000011200780c */ /* 0x000fc80003f44270 */
[----:B------:R-:W-:-:S04]  /*146f0*/  SEL R0, R0, 0x328, P2 ;  /* 0x0000032800007807 */ /* 0x000fc80001000000 */
[----:B------:R1:W2:Y:S08]  /*14700*/  LDC.64 R8, c[0x0][R0+0x170] ;  /* 0x00005c0000087b82 */ /* 0x0002b00000000a00 */
[----:B------:R1:W3:Y:S08]  /*14710*/  LDC.64 R4, c[0x0][R0+0x168] ;  /* 0x00005a0000047b82 */ /* 0x0002f00000000a00 */
[----:B------:R1:W4:Y:S08]  /*14720*/  LDC.64 R14, c[0x0][R0+0x178] ;  /* 0x00005e00000e7b82 */ /* 0x0003300000000a00 */
[----:B------:R1:W5:Y:S02]  /*14730*/  LDC.64 R10, c[0x0][R0+0x160] ;  /* 0x00005800000a7b82 */ /* 0x0003640000000a00 */
[----:B-1----:R-:W-:-:S02]  /*14740*/  IMAD.MOV.U32 R0, RZ, RZ, c[0x0][0x4e8] ;  /* 0x00013a00ff007624 */ /* 0x002fc400078e00ff */
[-C--:B--2---:R-:W-:Y:S02]  /*14750*/  IMAD R7, R9, R12.reuse, RZ ;  /* 0x0000000c09077224 */ /* 0x084fe400078e02ff */
[----:B------:R-:W-:Y:S01]  /*14760*/  IMAD.WIDE.U32 R2, R8, R12, RZ ;  /* 0x0000000c08027225 */ /* 0x000fe200078e00ff */
[----:B------:R-:W-:Y:S02]  /*14770*/  ISETP.NE.AND P0, PT, R0, 0x1, PT ;  /* 0x000000010000780c */ /* 0x000fe40003f05270 */
[----:B------:R-:W-:Y:S01]  /*14780*/  MOV R0, R13 ;  /* 0x0000000d00007202 */ /* 0x000fe20000000f00 */
[----:B------:R-:W-:Y:S01]  /*14790*/  IMAD R8, R8, R20, R7 ;  /* 0x0000001408087224 */ /* 0x000fe200078e0207 */
[----:B------:R-:W-:Y:S01]  /*147a0*/  SEL R7, R235, RZ, P2 ;  /* 0x000000ffeb077207 */ /* 0x000fe20001000000 */
[-C--:B---3--:R-:W-:Y:S02]  /*147b0*/  IMAD R9, R5, R220.reuse, RZ ;  /* 0x000000dc05097224 */ /* 0x088fe400078e02ff */
[----:B------:R-:W-:Y:S01]  /*147c0*/  IMAD.WIDE.U32 R4, R4, R220, RZ ;  /* 0x000000dc04047225 */ /* 0x000fe200078e00ff */
[----:B------:R-:W-:-:S03]  /*147d0*/  IADD3 R3, R3, R8, RZ ;  /* 0x0000000803037210 */ /* 0x000fc60007ffe0ff */
[----:B------:R-:W-:Y:S02]  /*147e0*/  IMAD.IADD R9, R5, 0x1, R9 ;  /* 0x0000000105097824 */ /* 0x000fe400078e0209 */
[----:B------:R-:W-:-:S04]  /*147f0*/  @P0 IMAD.HI.U32 R16, R13, c[0x0][0x4ec], RZ ;  /* 0x00013b000d100a27 */ /* 0x000fc800078e00ff */
[-C--:B----4-:R-:W-:Y:S01]  /*14800*/  IMAD R8, R15, R7.reuse, RZ ;  /* 0x000000070f087224 */ /* 0x090fe200078e02ff */
[----:B------:R-:W-:Y:S02]  /*14810*/  @P0 SHF.R.U32.HI R0, RZ, c[0x0][0x4f0], R16 ;  /* 0x00013c00ff000a19 */ /* 0x000fe40000011610 */
[----:B------:R-:W-:Y:S01]  /*14820*/  IADD3 R16, P1, P0, R2, R4, R6 ;  /* 0x0000000402107210 */ /* 0x000fe2000783e006 */
[----:B------:R-:W-:-:S03]  /*14830*/  IMAD.WIDE.U32 R4, R14, R7, RZ ;  /* 0x000000070e047225 */ /* 0x000fc600078e00ff */
[----:B------:R-:W-:Y:S01]  /*14840*/  IADD3.X R9, R3, R9, R17, P1, P0 ;  /* 0x0000000903097210 */ /* 0x000fe20000fe0411 */
[----:B------:R-:W-:Y:S01]  /*14850*/  IMAD.MOV R2, RZ, RZ, -R0 ;  /* 0x000000ffff027224 */ /* 0x000fe200078e0a00 */
[----:B------:R-:W-:Y:S01]  /*14860*/  IADD3 R5, R5, R8, RZ ;  /* 0x0000000805057210 */ /* 0x000fe20007ffe0ff */
[----:B------:R-:W-:Y:S01]  /*14870*/  IMAD.MOV.U32 R8, RZ, RZ, c[0x0][0x4a8] ;  /* 0x00012a00ff087624 */ /* 0x000fe200078e00ff */
[----:B------:R-:W-:Y:S01]  /*14880*/  IADD3 R4, P1, P0, R0, R16, R4 ;  /* 0x0000001000047210 */ /* 0x000fe2000783e004 */
[----:B------:R-:W-:Y:S01]  /*14890*/  IMAD R2, R2, c[0x0][0x4e8], R13 ;  /* 0x00013a0002027a24 */ /* 0x000fe200078e020d */
[----:B------:R-:W-:-:S03]  /*148a0*/  SHF.R.S32.HI R3, RZ, 0x1f, R0 ;  /* 0x0000001fff037819 */ /* 0x000fc60000011400 */
[----:B-----5:R-:W-:Y:S01]  /*148b0*/  IMAD R0, R11, R2, RZ ;  /* 0x000000020b007224 */ /* 0x020fe200078e02ff */
        /* <DEDUP_REMOVED lines=12> */
.L_x_257:
[----:B------:R-:W-:Y:S05]  /*14980*/  BSYNC B0 ;  /* 0x0000000000007941 */ /* 0x000fea0003800000 */
.L_x_256:
[----:B------:R-:W-:-:S13]  /*14990*/  ISETP.GT.AND P0, PT, R18, 0x1, PT ;  /* 0x000000011200780c */ /* 0x000fda0003f04270 */
[----:B------:R-:W-:Y:S05]  /*149a0*/  @P0 BRA `(.L_x_249) ;  /* 0x0000087000000947 */ /* 0x000fea0003800000 */
[----:B------:R-:W-:Y:S01]  /*149b0*/  MOV R2, c[0x0][0x4e8] ;  /* 0x00013a0000027a02 */ /* 0x000fe20000000f00 */
[----:B-1----:R-:W-:Y:S01]  /*149c0*/  IMAD R0, R17, c[0x0][0x3a0], RZ ;  /* 0x0000e80011007a24 */ /* 0x002fe200078e02ff */
[-C--:B------:R-:W-:Y:S01]  /*149d0*/  LEA R4, R219, R193.reuse, 0x5 ;  /* 0x000000c1db047211 */ /* 0x080fe200078e28ff */
[----:B------:R-:W-:Y:S01]  /*149e0*/  IMAD R5, R20, c[0x0][0x3f0], RZ ;  /* 0x0000fc0014057a24 */ /* 0x000fe200078e02ff */
[----:B------:R-:W-:Y:S01]  /*149f0*/  ISETP.NE.AND P0, PT, R2, 0x1, PT ;  /* 0x000000010200780c */ /* 0x000fe20003f05270 */
[C---:B------:R-:W-:Y:S01]  /*14a00*/  IMAD.WIDE.U32 R2, R6.reuse, c[0x0][0x3a0], RZ ;  /* 0x0000e80006027a25 */ /* 0x040fe200078e00ff */
[C---:B------:R-:W-:Y:S02]  /*14a10*/  LEA R4, R213.reuse, R4, 0x7 ;  /* 0x00000004d5047211 */ /* 0x040fe400078e38ff */
[----:B------:R-:W-:Y:S01]  /*14a20*/  LEA R15, R213, R193, 0x7 ;  /* 0x000000c1d50f7211 */ /* 0x000fe200078e38ff */
[----:B------:R-:W-:Y:S01]  /*14a30*/  IMAD R6, R6, c[0x0][0x3a4], R0 ;  /* 0x0000e90006067a24 */ /* 0x000fe200078e0200 */
[----:B------:R-:W-:Y:S01]  /*14a40*/  MOV R0, R4 ;  /* 0x0000000400007202 */ /* 0x000fe20000000f00 */
[----:B------:R-:W-:-:S03]  /*14a50*/  IMAD R7, R12, c[0x0][0x3f4], R5 ;  /* 0x0000fd000c077a24 */ /* 0x000fc600078e0205 */
[----:B------:R-:W-:-:S03]  /*14a60*/  IADD3 R3, R3, R6, RZ ;  /* 0x0000000603037210 */ /* 0x000fc60007ffe0ff */
[----:B------:R-:W-:-:S04]  /*14a70*/  @P0 IMAD.HI.U32 R6, R4, c[0x0][0x4ec], RZ ;  /* 0x00013b0004060a27 */ /* 0x000fc800078e00ff */
[----:B------:R-:W-:Y:S01]  /*14a80*/  IMAD.WIDE.U32 R2, R220, c[0x0][0x3e8], R2 ;  /* 0x0000fa00dc027a25 */ /* 0x000fe200078e0002 */
[----:B------:R-:W-:-:S03]  /*14a90*/  @P0 SHF.R.U32.HI R0, RZ, c[0x0][0x4f0], R6 ;  /* 0x00013c00ff000a19 */ /* 0x000fc60000011606 */
[----:B------:R-:W-:Y:S01]  /*14aa0*/  IMAD R3, R220, c[0x0][0x3ec], R3 ;  /* 0x0000fb00dc037a24 */ /* 0x000fe200078e0203 */
[----:B------:R-:W-:Y:S02]  /*14ab0*/  SHF.R.S32.HI R6, RZ, 0x1f, R0 ;  /* 0x0000001fff067819 */ /* 0x000fe40000011400 */
[----:B------:R-:W-:Y:S01]  /*14ac0*/  IADD3 R5, -R0, RZ, RZ ;  /* 0x000000ff00057210 */ /* 0x000fe20007ffe1ff */
[----:B------:R-:W-:-:S04]  /*14ad0*/  IMAD.WIDE.U32 R2, R12, c[0x0][0x3f0], R2 ;  /* 0x0000fc000c027a25 */ /* 0x000fc800078e0002 */
[----:B------:R-:W-:Y:S01]  /*14ae0*/  IMAD R6, R6, c[0x0][0x3e0], RZ ;  /* 0x0000f80006067a24 */ /* 0x000fe200078e02ff */
[----:B------:R-:W-:Y:S01]  /*14af0*/  IADD3 R3, R3, R7, RZ ;  /* 0x0000000703037210 */ /* 0x000fe20007ffe0ff */
        /* <DEDUP_REMOVED lines=13> */
.L_x_309:
[----:B------:R-:W-:Y:S05]  /*14bd0*/  BRA.DIV ~URZ, `(.L_x_259) ;  /* 0x00001f327f007947 */ /* 0x000fea000b800000 */
[----:B------:R3:W4:Y:S02]  /*14be0*/  SHFL.IDX PT, R0, R16, RZ, 0x181f ;  /* 0x00181fff10007589 */ /* 0x00072400000e0000 */
.L_x_310:
[----:B------:R-:W-:Y:S01]  /*14bf0*/  IMAD R14, R19, c[0x0][0x4e8], RZ ;  /* 0x00013a00130e7a24 */ /* 0x000fe200078e02ff */
[----:B------:R-:W-:Y:S01]  /*14c00*/  SHF.R.S32.HI R4, RZ, 0x1f, R134 ;  /* 0x0000001fff047819 */ /* 0x000fe20000011486 */
[----:B------:R-:W-:Y:S01]  /*14c10*/  BSSY B0, `(.L_x_260) ;  /* 0x0000019000007945 */ /* 0x000fe20003800000 */
[----:B------:R-:W-:Y:S02]  /*14c20*/  SHF.R.S32.HI R17, RZ, 0x1f, R132 ;  /* 0x0000001fff117819 */ /* 0x000fe40000011484 */
[----:B------:R-:W-:Y:S02]  /*14c30*/  ISETP.GE.AND P0, PT, R15, R14, PT ;  /* 0x0000000e0f00720c */ /* 0x000fe40003f06270 */
[----:B------:R-:W-:Y:S02]  /*14c40*/  LEA.HI R4, R4, R134, RZ, 0x3 ;  /* 0x0000008604047211 */ /* 0x000fe400078f18ff */
[----:B------:R-:W-:-:S02]  /*14c50*/  SHF.R.S32.HI R19, RZ, 0x1f, R192 ;  /* 0x0000001fff137819 */ /* 0x000fc400000114c0 */
[----:B------:R-:W-:Y:S02]  /*14c60*/  LOP3.LUT R4, R4, 0xfffffff8, RZ, 0xc0, !PT ;  /* 0xfffffff804047812 */ /* 0x000fe400078ec0ff */
[----:B------:R-:W-:Y:S02]  /*14c70*/  SHF.R.S32.HI R18, RZ, 0x1f, R191 ;  /* 0x0000001fff127819 */ /* 0x000fe400000114bf */
[----:B------:R-:W-:-:S03]  /*14c80*/  SHF.R.S32.HI R20, RZ, 0x1f, R4 ;  /* 0x0000001fff147819 */ /* 0x000fc60000011404 */
        /* <DEDUP_REMOVED lines=8> */
[----:B--2---:R-:W-:Y:S02]  /*14d10*/  @!P3 LEA.HI.X R11, R132, R12, R17, 0x1, P4 ;  /* 0x0000000c840bb211 */ /* 0x004fe400020f0c11 */
[----:B------:R-:W-:Y:S02]  /*14d20*/  @!P0 LEA R2, P4, R192, R0, 0x1 ;  /* 0x00000000c0028211 */ /* 0x000fe400078808ff */
[-C--:B------:R-:W-:Y:S01]  /*14d30*/  @!P2 LEA.HI.X R9, R4, R12.reuse, R20, 0x1, P6 ;  /* 0x0000000c0409a211 */ /* 0x080fe200030f0c14 */
[----:B------:R2:W-:Y:S01]  /*14d40*/  @!P3 ST.E.128 [R10.64], RZ ;  /* 0x000000ff0a00b985 */ /* 0x0005e2000c101d06 */
[----:B------:R-:W-:-:S02]  /*14d50*/  @!P1 LEA.HI.X R7, R191, R12, R18, 0x1, P5 ;  /* 0x0000000cbf079211 */ /* 0x000fc400028f0c12 */
[----:B------:R-:W-:Y:S01]  /*14d60*/  @!P0 LEA.HI.X R3, R192, R12, R19, 0x1, P4 ;  /* 0x0000000cc0038211 */ /* 0x000fe200020f0c13 */
[----:B------:R2:W-:Y:S04]  /*14d70*/  @!P2 ST.E.128 [R8.64], RZ ;  /* 0x000000ff0800a985 */ /* 0x0005e8000c101d06 */
[----:B------:R2:W-:Y:S04]  /*14d80*/  @!P1 ST.E.128 [R6.64], RZ ;  /* 0x000000ff06009985 */ /* 0x0005e8000c101d06 */
[----:B------:R2:W-:Y:S02]  /*14d90*/  @!P0 ST.E.128 [R2.64], RZ ;  /* 0x000000ff02008985 */ /* 0x0005e4000c101d06 */
.L_x_261:
[----:B------:R-:W-:Y:S05]  /*14da0*/  BSYNC B0 ;  /* 0x0000000000007941 */ /* 0x000fea0003800000 */
.L_x_260:
[----:B------:R-:W-:Y:S05]  /*14db0*/  BRA.DIV ~URZ, `(.L_x_262) ;  /* 0x00001db27f007947 */ /* 0x000fea000b800000 */
[----:B--2---:R2:W1:Y:S04]  /*14dc0*/  SHFL.IDX PT, R12, R13, 0x1, 0x181f ;  /* 0x00381f000d0c7f89 */ /* 0x00446800000e0000 */
[----:B----4-:R2:W4:Y:S02]  /*14dd0*/  SHFL.IDX PT, R0, R16, 0x1, 0x181f ;  /* 0x00381f0010007f89 */ /* 0x01052400000e0000 */
.L_x_311:
        /* <DEDUP_REMOVED lines=11> */
[----:B-1----:R-:W-:Y:S02]  /*14e90*/  @!P3 LEA.HI.X R11, R132, R12, R17, 0x1, P4 ;  /* 0x0000000c840bb211 */ /* 0x002fe400020f0c11 */
        /* <DEDUP_REMOVED lines=8> */
.L_x_264:
[----:B------:R-:W-:Y:S05]  /*14f20*/  BSYNC B0 ;  /* 0x0000000000007941 */ /* 0x000fea0003800000 */
.L_x_263:
[----:B------:R-:W-:Y:S05]  /*14f30*/  BRA.DIV ~URZ, `(.L_x_265) ;  /* 0x00001cf27f007947 */ /* 0x000fea000b800000 */
[----:B-1----:R1:W2:Y:S02]  /*14f40*/  SHFL.IDX PT, R12, R13, 0x2, 0x181f ;  /* 0x00581f000d0c7f89 */ /* 0x0022a400000e0000 */
.L_x_312:
[----:B------:R-:W-:Y:S05]  /*14f50*/  BRA.DIV ~URZ, `(.L_x_266) ;  /* 0x00001d427f007947 */ /* 0x000fea000b800000 */
[----:B----4-:R4:W1:Y:S02]  /*14f60*/  SHFL.IDX PT, R0, R16, 0x2, 0x181f ;  /* 0x00581f0010007f89 */ /* 0x01086400000e0000 */
.L_x_313:
        /* <DEDUP_REMOVED lines=8> */
[-C--:B-1----:R-:W-:Y:S02]  /*14ff0*/  @!P3 LEA R10, P4, R132, R0.reuse, 0x1 ;  /* 0x00000000840ab211 */ /* 0x082fe400078808ff */
        /* <DEDUP_REMOVED lines=11> */
.L_x_268:
[----:B------:R-:W-:Y:S05]  /*150b0*/  BSYNC B0 ;  /* 0x0000000000007941 */ /* 0x000fea0003800000 */
.L_x_267:
[----:B------:R-:W-:Y:S05]  /*150c0*/  BRA.DIV ~URZ, `(.L_x_269) ;  /* 0x00001c327f007947 */ /* 0x000fea000b800000 */
[----:B--2---:R2:W3:Y:S04]  /*150d0*/  SHFL.IDX PT, R12, R13, 0x3, 0x181f ;  /* 0x00781f000d0c7f89 */ /* 0x0044e800000e0000 */
[----:B-1----:R2:W1:Y:S02]  /*150e0*/  SHFL.IDX PT, R0, R16, 0x3, 0x181f ;  /* 0x00781f0010007f89 */ /* 0x00246400000e0000 */
.L_x_314:
[----:B------:R-:W-:-:S04]  /*150f0*/  IADD3 R2, R15, 0x60, RZ ;  /* 0x000000600f027810 */ /* 0x000fc80007ffe0ff */
        /* <DEDUP_REMOVED lines=9> */
[----:B---3--:R-:W-:Y:S02]  /*15190*/  @!P3 LEA.HI.X R11, R132, R12, R17, 0x1, P4 ;  /* 0x0000000c840bb211 */ /* 0x008fe400020f0c11 */
        /* <DEDUP_REMOVED lines=8> */
.L_x_249:
[----:B------:R-:W-:Y:S05]  /*15220*/  BSYNC B1 ;  /* 0x0000000000017941 */ /* 0x000fea0003800000 */
.L_x_233:
[----:B-1--4-:R-:W4:Y:S02]  /*15230*/  LDL R0, [R1] ;  /* 0x0000000001007983 */ /* 0x012f240000100800 */
[----:B----4-:R-:W-:-:S13]  /*15240*/  ISETP.NE.AND P0, PT, R0, RZ, PT ;  /* 0x000000ff0000720c */ /* 0x010fda0003f05270 */
[----:B------:R-:W-:Y:S01]  /*15250*/  @P0 WARPSYNC 0xffffffff ;  /* 0xffffffff00000948 */ /* 0x000fe20003800000 */
[----:B------:R-:W-:Y:S06]  /*15260*/  @P0 BAR.SYNC.DEFER_BLOCKING 0x5, 0x100 ;  /* 0x0144000000000b1d */ /* 0x000fec0000010000 */
[----:B------:R-:W1:Y:S04]  /*15270*/  @P0 LDS.128 R212, [0x20080] ;  /* 0x02008000ffd40984 */ /* 0x000e680000000c00 */
[----:B------:R-:W-:Y:S06]  /*15280*/  @P0 BAR.ARV 0x4, 0x100 ;  /* 0x0104000000000b1d */ /* 0x000fec0000002000 */
[----:B------:R-:W-:Y:S05]  /*15290*/  @P0 BRA `(.L_x_270) ;  /* 0x00000ae000000947 */ /* 0x000fea0003800000 */
[----:B------:R-:W4:Y:S01]  /*152a0*/  S2R R0, SR_TID.X ;  /* 0x0000000000007919 */ /* 0x000f220000002100 */
[----:B------:R-:W-:Y:S01]  /*152b0*/  IMAD.MOV.U32 R7, RZ, RZ, RZ ;  /* 0x000000ffff077224 */ /* 0x000fe200078e00ff */
[----:B--2-4-:R-:W-:-:S04]  /*152c0*/  LOP3.LUT R13, R0, 0x1f, RZ, 0xc0, !PT ;  /* 0x0000001f000d7812 */ /* 0x014fc800078ec0ff */
[----:B------:R-:W-:Y:S01]  /*152d0*/  ISETP.NE.AND P6, PT, R13, 0x1f, PT ;  /* 0x0000001f0d00780c */ /* 0x000fe20003fc5270 */
[----:B------:R-:W-:Y:S10]  /*152e0*/  BRA.DIV ~URZ, `(.L_x_271) ;  /* 0x00001ad27f007947 */ /* 0x000ff4000b800000 */
[----:B------:R2:W4:Y:S02]  /*152f0*/  SHFL.IDX PT, R9, R21, RZ, 0x1f ;  /* 0x00001fff15097589 */ /* 0x00052400000e0000 */
.L_x_315:
[----:B------:R-:W-:Y:S05]  /*15300*/  BRA.DIV ~URZ, `(.L_x_272) ;  /* 0x00001b227f007947 */ /* 0x000fea000b800000 */
[----:B------:R2:W4:Y:S02]  /*15310*/  SHFL.IDX PT, R8, R21, 0x1, 0x1f ;  /* 0x00201f0015087f89 */ /* 0x00052400000e0000 */
.L_x_316:
[----:B-1----:R-:W-:Y:S02]  /*15320*/  IMAD.IADD R0, R215, 0x1, R13 ;  /* 0x00000001d7007824 */ /* 0x002fe400078e020d */
[----:B------:R-:W-:-:S03]  /*15330*/  IMAD.MOV.U32 R6, RZ, RZ, RZ ;  /* 0x000000ffff067224 */ /* 0x000fc600078e00ff */
[----:B------:R-:W-:-:S13]  /*15340*/  ISETP.GE.OR P0, PT, R0, c[0x0][0x53c], !P6 ;  /* 0x00014f0000007a0c */ /* 0x000fda0007706670 */
[----:B------:R-:W-:Y:S01]  /*15350*/  @!P0 MOV R2, 0x4 ;  /* 0x0000000400028802 */ /* 0x000fe20000000f00 */
[----:B------:R-:W-:-:S04]  /*15360*/  @!P0 IMAD.MOV.U32 R4, RZ, RZ, 0x4 ;  /* 0x00000004ff048424 */ /* 0x000fc800078e00ff */
        /* <DEDUP_REMOVED lines=9> */
[----:B---3--:R-:W-:Y:S01]  /*15400*/  MOV R12, RZ ;  /* 0x000000ff000c7202 */ /* 0x008fe20000000f00 */
[----:B-----5:R-:W-:Y:S01]  /*15410*/  IMAD R0, R7, R6, RZ ;  /* 0x0000000607007224 */ /* 0x020fe200078e02ff */
[----:B------:R-:W-:Y:S07]  /*15420*/  BRA.DIV ~URZ, `(.L_x_273) ;  /* 0x00001a727f007947 */ /* 0x000fee000b800000 */
[----:B------:R1:W3:Y:S02]  /*15430*/  SHFL.UP PT, R4, R0, 0x1, RZ ;  /* 0x0420000000047989 */ /* 0x0002e400000e00ff */
.L_x_317:
        /* <DEDUP_REMOVED lines=16> */
.L_x_318:
[----:B---3--:R-:W-:Y:S01]  /*15540*/  IMAD R0, R0, c[0x0][0x538], RZ ;  /* 0x00014e0000007a24 */ /* 0x008fe200078e02ff */
[----:B------:R-:W-:Y:S04]  /*15550*/  BSSY B1, `(.L_x_275) ;  /* 0x000007d000017945 */ /* 0x000fe80003800000 */
[----:B----4-:R-:W-:-:S04]  /*15560*/  IADD3 R8, R0, R8, RZ ;  /* 0x0000000800087210 */ /* 0x010fc80007ffe0ff */
[----:B------:R-:W-:-:S13]  /*15570*/  ISETP.GT.AND P0, PT, R8, R9, PT ;  /* 0x000000090800720c */ /* 0x000fda0003f04270 */
[----:B------:R-:W-:Y:S05]  /*15580*/  @P0 BRA `(.L_x_276) ;  /* 0x0000024000000947 */ /* 0x000fea0003800000 */
.L_x_280:
[----:B------:R-:W-:-:S04]  /*15590*/  IADD3 R0, R215, 0x1f, RZ ;  /* 0x0000001fd7007810 */ /* 0x000fc80007ffe0ff */
[----:B------:R-:W-:-:S13]  /*155a0*/  ISETP.GE.AND P0, PT, R0, c[0x0][0x53c], PT ;  /* 0x00014f0000007a0c */ /* 0x000fda0003f06270 */
[----:B------:R-:W-:Y:S05]  /*155b0*/  @P0 BRA `(.L_x_277) ;  /* 0x0000072000000947 */ /* 0x000fea0003800000 */
[----:B------:R-:W-:Y:S01]  /*155c0*/  MOV R215, R0 ;  /* 0x0000000000d77202 */ /* 0x000fe20000000f00 */
[----:B------:R-:W-:-:S03]  /*155d0*/  CS2R R6, SRZ ;  /* 0x0000000000067805 */ /* 0x000fc6000001ff00 */
[----:B------:R-:W-:-:S04]  /*155e0*/  IADD3 R0, R215, R13, RZ ;  /* 0x0000000dd7007210 */ /* 0x000fc80007ffe0ff */
[----:B------:R-:W-:-:S13]  /*155f0*/  ISETP.GE.OR P0, PT, R0, c[0x0][0x53c], !P6 ;  /* 0x00014f0000007a0c */ /* 0x000fda0007706670 */
[----:B-1----:R-:W-:Y:S02]  /*15600*/  @!P0 MOV R4, 0x4 ;  /* 0x0000000400048802 */ /* 0x002fe40000000f00 */
[----:B------:R-:W-:-:S03]  /*15610*/  @!P0 MOV R2, 0x4 ;  /* 0x0000000400028802 */ /* 0x000fc60000000f00 */
[----:B------:R-:W-:-:S04]  /*15620*/  @!P0 IMAD.WIDE R4, R0, R4, c[0x0][0x580] ;  /* 0x0001600000048625 */ /* 0x000fc800078e0204 */
[----:B------:R-:W-:Y:S01]  /*15630*/  @!P0 IMAD.WIDE R2, R0, R2, c[0x0][0x578] ;  /* 0x00015e0000028625 */ /* 0x000fe200078e0202 */
[----:B------:R-:W3:Y:S04]  /*15640*/  @!P0 LDG.E R6, [R4.64] ;  /* 0x0000000604068981 */ /* 0x000ee8000c1e1900 */
[----:B------:R-:W3:Y:S02]  /*15650*/  @!P0 LDG.E R7, [R2.64] ;  /* 0x0000000602078981 */ /* 0x000ee4000c1e1900 */
[----:B---3--:R-:W-:Y:S01]  /*15660*/  IMAD R0, R7, R6, RZ ;  /* 0x0000000607007224 */ /* 0x008fe200078e02ff */
[----:B------:R-:W-:Y:S05]  /*15670*/  BRA.DIV ~URZ, `(.L_x_278) ;  /* 0x00001a027f007947 */ /* 0x000fea000b800000 */
[----:B------:R1:W3:Y:S02]  /*15680*/  SHFL.UP PT, R2, R0, 0x1, RZ ;  /* 0x0420000000027989 */ /* 0x0002e400000e00ff */
.L_x_319:
        /* <DEDUP_REMOVED lines=16> */
.L_x_320:
[----:B---3--:R-:W-:-:S05]  /*15790*/  IMAD R0, R0, c[0x0][0x538], RZ ;  /* 0x00014e0000007a24 */ /* 0x008fca00078e02ff */
[----:B------:R-:W-:-:S04]  /*157a0*/  IADD3 R8, R0, R8, RZ ;  /* 0x0000000800087210 */ /* 0x000fc80007ffe0ff */
[----:B------:R-:W-:-:S13]  /*157b0*/  ISETP.GT.AND P0, PT, R8, R9, PT ;  /* 0x000000090800720c */ /* 0x000fda0003f04270 */
[----:B-12---:R-:W-:Y:S05]  /*157c0*/  @!P0 BRA `(.L_x_280) ;  /* 0xfffffdc000008947 */ /* 0x006fea000383ffff */
.L_x_276:
[----:B------:R-:W-:-:S05]  /*157d0*/  IADD3 R10, -R0, R8, RZ ;  /* 0x00000008000a7210 */ /* 0x000fca0007ffe1ff */
[----:B------:R-:W-:-:S05]  /*157e0*/  IMAD R0, R4, c[0x0][0x538], R10 ;  /* 0x00014e0004007a24 */ /* 0x000fca00078e020a */
[----:B------:R-:W-:Y:S01]  /*157f0*/  ISETP.GT.AND P0, PT, R0, R9, PT ;  /* 0x000000090000720c */ /* 0x000fe20003f04270 */
[----:B------:R-:W-:-:S12]  /*15800*/  BRA.DIV ~URZ, `(.L_x_281) ;  /* 0x00001a627f007947 */ /* 0x000fd8000b800000 */
[----:B------:R-:W-:-:S04]  /*15810*/  VOTE.ANY R8, PT, !P0 ;  /* 0x0000000000087806 */ /* 0x000fc800040e0100 */
.L_x_321:
[----:B------:R3:W4:Y:S01]  /*15820*/  POPC R11, R8 ;  /* 0x00000008000b7309 */ /* 0x0007220000000000 */
[----:B------:R-:W-:Y:S05]  /*15830*/  BRA.DIV ~URZ, `(.L_x_282) ;  /* 0x00001a827f007947 */ /* 0x000fea000b800000 */
[----:B----4-:R4:W1:Y:S04]  /*15840*/  SHFL.IDX PT, R6, R6, R11, 0x1f ;  /* 0x00001f0b06067589 */ /* 0x01086800000e0000 */
[----:B------:R4:W2:Y:S02]  /*15850*/  SHFL.IDX PT, R7, R7, R11, 0x1f ;  /* 0x00001f0b07077589 */ /* 0x0008a400000e0000 */
.L_x_322:
[----:B------:R-:W-:Y:S01]  /*15860*/  ISETP.NE.AND P0, PT, R8, RZ, PT ;  /* 0x000000ff0800720c */ /* 0x000fe20003f05270 */
[----:B------:R-:W-:-:S12]  /*15870*/  BSSY B0, `(.L_x_283) ;  /* 0x0000005000007945 */ /* 0x000fd80003800000 */
[----:B------:R-:W-:Y:S05]  /*15880*/  @!P0 BRA `(.L_x_284) ;  /* 0x0000003000008947 */ /* 0x000fea0003800000 */
[----:B------:R-:W-:Y:S01]  /*15890*/  IADD3 R3, R11, -0x1, RZ ;  /* 0xffffffff0b037810 */ /* 0x000fe20007ffe0ff */
[----:B------:R-:W-:Y:S05]  /*158a0*/  BRA.DIV ~URZ, `(.L_x_285) ;  /* 0x00001ae27f007947 */ /* 0x000fea000b800000 */
[----:B------:R3:W4:Y:S02]  /*158b0*/  SHFL.IDX PT, R12, R4, R3, 0x1f ;  /* 0x00001f03040c7589 */ /* 0x00072400000e0000 */
.L_x_284:
[----:B------:R-:W-:Y:S05]  /*158c0*/  BSYNC B0 ;  /* 0x0000000000007941 */ /* 0x000fea0003800000 */
.L_x_283:
[----:B-1-3--:R-:W-:Y:S01]  /*158d0*/  IABS R4, R6 ;  /* 0x0000000600047213 */ /* 0x00afe20000000000 */
[----:B----4-:R-:W-:Y:S02]  /*158e0*/  IMAD R212, R12, c[0x0][0x538], R10 ;  /* 0x00014e000cd47a24 */ /* 0x010fe400078e020a */
[----:B------:R-:W-:Y:S01]  /*158f0*/  IMAD.IADD R215, R11, 0x1, R215 ;  /* 0x000000010bd77824 */ /* 0x000fe200078e02d7 */
[----:B------:R-:W1:Y:S01]  /*15900*/  I2F.RP R2, R4 ;  /* 0x0000000400027306 */ /* 0x000e620000209400 */
[----:B------:R-:W-:-:S07]  /*15910*/  IMAD.IADD R8, R9, 0x1, -R212 ;  /* 0x0000000109087824 */ /* 0x000fce00078e0ad4 */
[----:B-1----:R-:W1:Y:S02]  /*15920*/  MUFU.RCP R2, R2 ;  /* 0x0000000200027308 */ /* 0x002e640000001000 */
[----:B-1----:R-:W-:-:S06]  /*15930*/  IADD3 R2, R2, 0xffffffe, RZ ;  /* 0x0ffffffe02027810 */ /* 0x002fcc0007ffe0ff */
[----:B------:R1:W3:Y:S02]  /*15940*/  F2I.FTZ.U32.TRUNC.NTZ R3, R2 ;  /* 0x0000000200037305 */ /* 0x0002e4000021f000 */
[----:B-12---:R-:W-:Y:S01]  /*15950*/  IABS R2, R7 ;  /* 0x0000000700027213 */ /* 0x006fe20000000000 */
[----:B---3--:R-:W-:-:S03]  /*15960*/  IMAD.MOV R0, RZ, RZ, -R3 ;  /* 0x000000ffff007224 */ /* 0x008fc600078e0a03 */
[----:B------:R-:W-:Y:S01]  /*15970*/  MOV R5, R2 ;  /* 0x0000000200057202 */ /* 0x000fe20000000f00 */
[----:B------:R-:W-:Y:S01]  /*15980*/  IMAD.MOV.U32 R10, RZ, RZ, R0 ;  /* 0x000000ffff0a7224 */ /* 0x000fe200078e0000 */
[----:B------:R-:W-:Y:S01]  /*15990*/  IABS R0, R6 ;  /* 0x0000000600007213 */ /* 0x000fe20000000000 */
[----:B------:R-:W-:Y:S01]  /*159a0*/  IMAD.MOV.U32 R2, RZ, RZ, RZ ;  /* 0x000000ffff027224 */ /* 0x000fe200078e00ff */
[----:B------:R-:W1:Y:S01]  /*159b0*/  I2F.RP R12, R5 ;  /* 0x00000005000c7306 */ /* 0x000e620000209400 */
[----:B------:R-:W-:Y:S01]  /*159c0*/  IMAD R9, R10, R4, RZ ;  /* 0x000000040a097224 */ /* 0x000fe200078e02ff */
[----:B------:R-:W-:Y:S01]  /*159d0*/  IABS R10, R8 ;  /* 0x00000008000a7213 */ /* 0x000fe20000000000 */
[----:B------:R-:W-:Y:S02]  /*159e0*/  IMAD.MOV R0, RZ, RZ, -R0 ;  /* 0x000000ffff007224 */ /* 0x000fe400078e0a00 */
[----:B------:R-:W-:-:S03]  /*159f0*/  IMAD.HI.U32 R9, R3, R9, R2 ;  /* 0x0000000903097227 */ /* 0x000fc600078e0002 */
[----:B------:R-:W-:Y:S01]  /*15a00*/  MOV R3, R0 ;  /* 0x0000000000037202 */ /* 0x000fe20000000f00 */
[----:B------:R-:W-:-:S04]  /*15a10*/  IMAD.MOV.U32 R2, RZ, RZ, R10 ;  /* 0x000000ffff027224 */ /* 0x000fc800078e000a */
[----:B------:R-:W-:-:S04]  /*15a20*/  IMAD.HI.U32 R0, R9, R2, RZ ;  /* 0x0000000209007227 */ /* 0x000fc800078e00ff */
[----:B------:R-:W-:Y:S02]  /*15a30*/  IMAD R2, R0, R3, R2 ;  /* 0x0000000300027224 */ /* 0x000fe400078e0202 */
[----:B-1----:R-:W1:Y:S03]  /*15a40*/  MUFU.RCP R3, R12 ;  /* 0x0000000c00037308 */ /* 0x002e660000001000 */
        /* <DEDUP_REMOVED lines=9> */
[----:B------:R-:W-:Y:S01]  /*15ae0*/  @P2 IADD3 R0, R0, 0x1, RZ ;  /* 0x0000000100002810 */ /* 0x000fe20007ffe0ff */
[----:B-1----:R-:W-:-:S05]  /*15af0*/  IMAD.MOV R2, RZ, RZ, -R3 ;  /* 0x000000ffff027224 */ /* 0x002fca00078e0a03 */
[----:B------:R-:W-:Y:S01]  /*15b00*/  @!P1 IMAD.MOV R0, RZ, RZ, -R0 ;  /* 0x000000ffff009224 */ /* 0x000fe200078e0a00 */
[----:B------:R-:W-:Y:S02]  /*15b10*/  MOV R4, R2 ;  /* 0x0000000200047202 */ /* 0x000fe40000000f00 */
[----:B------:R-:W-:Y:S02]  /*15b20*/  IABS R2, R7 ;  /* 0x0000000700027213 */ /* 0x000fe40000000000 */
[----:B------:R-:W-:Y:S01]  /*15b30*/  @!P0 LOP3.LUT R0, RZ, R6, RZ, 0x33, !PT ;  /* 0x00000006ff008212 */ /* 0x000fe200078e33ff */
[----:B------:R-:W-:Y:S02]  /*15b40*/  IMAD R4, R4, R5, RZ ;  /* 0x0000000504047224 */ /* 0x000fe400078e02ff */
[----:B------:R-:W-:Y:S01]  /*15b50*/  IMAD.MOV R9, RZ, RZ, -R2 ;  /* 0x000000ffff097224 */ /* 0x000fe200078e0a02 */
[----:B------:R-:W-:Y:S01]  /*15b60*/  IABS R10, R0 ;  /* 0x00000000000a7213 */ /* 0x000fe20000000000 */
[----:B------:R-:W-:-:S02]  /*15b70*/  IMAD.MOV.U32 R2, RZ, RZ, RZ ;  /* 0x000000ffff027224 */ /* 0x000fc400078e00ff */
[----:B------:R-:W-:Y:S02]  /*15b80*/  IMAD R6, R0, R6, RZ ;  /* 0x0000000600067224 */ /* 0x000fe400078e02ff */
[----:B------:R-:W-:Y:S01]  /*15b90*/  IMAD.HI.U32 R2, R3, R4, R2 ;  /* 0x0000000403027227 */ /* 0x000fe200078e0002 */
[----:B------:R-:W-:Y:S02]  /*15ba0*/  MOV R4, R9 ;  /* 0x0000000900047202 */ /* 0x000fe40000000f00 */
[----:B------:R-:W-:Y:S01]  /*15bb0*/  IADD3 R213, R8, -R6, RZ ;  /* 0x8000000608d57210 */ /* 0x000fe20007ffe0ff */
[----:B------:R-:W-:-:S04]  /*15bc0*/  IMAD.MOV.U32 R3, RZ, RZ, R10 ;  /* 0x000000ffff037224 */ /* 0x000fc800078e000a */
        /* <DEDUP_REMOVED lines=11> */
[----:B------:R-:W-:-:S04]  /*15c80*/  @!P0 LOP3.LUT R2, RZ, R7, RZ, 0x33, !PT ;  /* 0x00000007ff028212 */ /* 0x000fc800078e33ff */
[----:B------:R-:W-:Y:S01]  /*15c90*/  IADD3 R3, -R2, RZ, RZ ;  /* 0x000000ff02037210 */ /* 0x000fe20007ffe1ff */
[----:B------:R-:W-:-:S04]  /*15ca0*/  IMAD R2, R7, 0x1000000, R2 ;  /* 0x0100000007027824 */ /* 0x000fc800078e0202 */
[----:B------:R-:W-:-:S04]  /*15cb0*/  IMAD R0, R7, R3, R0 ;  /* 0x0000000307007224 */ /* 0x000fc800078e0200 */
[----:B------:R-:W-:Y:S01]  /*15cc0*/  IMAD R214, R0, 0x10000, R2 ;  /* 0x0001000000d67824 */ /* 0x000fe200078e0202 */
[----:B------:R-:W-:Y:S05]  /*15cd0*/  BRA `(.L_x_286) ;  /* 0x0000004000007947 */ /* 0x000fea0003800000 */
.L_x_277:
[----:B------:R-:W-:Y:S01]  /*15ce0*/  IMAD.MOV.U32 R212, RZ, RZ, R9 ;  /* 0x000000ffffd47224 */ /* 0x000fe200078e0009 */
[----:B------:R-:W-:Y:S01]  /*15cf0*/  MOV R214, RZ ;  /* 0x000000ff00d67202 */ /* 0x000fe20000000f00 */
[----:B------:R-:W-:Y:S01]  /*15d00*/  IMAD.MOV.U32 R213, RZ, RZ, RZ ;  /* 0x000000ffffd57224 */ /* 0x000fe200078e00ff */
[----:B------:R-:W-:Y:S02]  /*15d10*/  MOV R215, c[0x0][0x53c] ;  /* 0x00014f0000d77a02 */ /* 0x000fe40000000f00 */
.L_x_286:
[----:B------:R-:W-:Y:S05]  /*15d20*/  BSYNC B1 ;  /* 0x0000000000017941 */ /* 0x000fea0003800000 */
.L_x_275:
[----:B------:R-:W-:Y:S01]  /*15d30*/  WARPSYNC 0xffffffff ;  /* 0xffffffff00007948 */ /* 0x000fe20003800000 */
[----:B------:R-:W-:Y:S01]  /*15d40*/  BAR.SYNC.DEFER_BLOCKING 0x4, 0x100 ;  /* 0x0104000000007b1d */ /* 0x000fe20000010000 */
[----:B------:R-:W-:-:S13]  /*15d50*/  ISETP.NE.AND P0, PT, R13, RZ, PT ;  /* 0x000000ff0d00720c */ /* 0x000fda0003f05270 */
[----:B------:R3:W-:Y:S04]  /*15d60*/  @!P0 STS.128 [0x20080], R212 ;  /* 0x020080d4ff008388 */ /* 0x0007e80000000c00 */
[----:B------:R-:W-:Y:S06]  /*15d70*/  BAR.ARV 0x5, 0x100 ;  /* 0x0144000000007b1d */ /* 0x000fec0000002000 */
.L_x_270:
[----:B-1----:R-:W-:-:S13]  /*15d80*/  ISETP.GE.AND P0, PT, R215, c[0x0][0x53c], PT ;  /* 0x00014f00d7007a0c */ /* 0x002fda0003f06270 */
[----:B--23--:R-:W-:Y:S01]  /*15d90*/  @P0 CALL.REL.NOINC `(.L_x_287) ;  /* 0x0000001000000944 */ /* 0x00cfe20003c00000 */
[----:B------:R-:W-:Y:S05]  /*15da0*/  BRA `(.L_x_288) ;  /* 0xfffeb75000007947 */ /* 0x000fea000383ffff */
.L_x_287:
[----:B------:R-:W-:Y:S05]  /*15db0*/  EXIT ;  /* 0x000000000000794d */ /* 0x000fea0003800000 */
.L_x_125:
[----:B------:R-:W-:Y:S01]  /*15dc0*/  IMAD.MOV.U32 R0, RZ, RZ, R5 ;  /* 0x000000ffff007224 */ /* 0x000fe200078e0005 */
[----:B------:R-:W-:Y:S02]  /*15dd0*/  MOV R2, 0x1 ;  /* 0x0000000100027802 */ /* 0x000fe40000000f00 */
[----:B------:R-:W-:Y:S02]  /*15de0*/  MOV R3, 0x15e00 ;  /* 0x00015e0000037802 */ /* 0x000fe40000000f00 */
[----:B--2---:R-:W-:Y:S05]  /*15df0*/  CALL.REL.NOINC `($__internal_6_$__cuda_sm70_shflsync_up_p) ;  /* 0x0000169000007944 */ /* 0x004fea0003c00000 */
[----:B------:R-:W-:Y:S01]  /*15e00*/  MOV R0, R4 ;  /* 0x0000000400007202 */ /* 0x000fe20000000f00 */
[----:B------:R-:W-:Y:S05]  /*15e10*/  BRA `(.L_x_289) ;  /* 0xfffea63000007947 */ /* 0x000fea000383ffff */
.L_x_126:
[----:B------:R-:W-:Y:S01]  /*15e20*/  IMAD.MOV.U32 R0, RZ, RZ, R5 ;  /* 0x000000ffff007224 */ /* 0x000fe200078e0005 */
[----:B------:R-:W-:Y:S02]  /*15e30*/  MOV R2, 0x2 ;  /* 0x0000000200027802 */ /* 0x000fe40000000f00 */
[----:B------:R-:W-:Y:S02]  /*15e40*/  MOV R3, 0x15e60 ;  /* 0x00015e6000037802 */ /* 0x000fe40000000f00 */
[----:B--2---:R-:W-:Y:S05]  /*15e50*/  CALL.REL.NOINC `($__internal_6_$__cuda_sm70_shflsync_up_p) ;  /* 0x0000163000007944 */ /* 0x004fea0003c00000 */
[----:B------:R-:W-:Y:S01]  /*15e60*/  SEL R0, R4, RZ, P4 ;  /* 0x000000ff04007207 */ /* 0x000fe20002000000 */
[----:B------:R-:W-:Y:S01]  /*15e70*/  IMAD.MOV.U32 R2, RZ, RZ, 0x4 ;  /* 0x00000004ff027424 */ /* 0x000fe200078e00ff */
[----:B------:R-:W-:-:S03]  /*15e80*/  MOV R3, 0x15eb0 ;  /* 0x00015eb000037802 */ /* 0x000fc60000000f00 */
[----:B------:R-:W-:Y:S02]  /*15e90*/  IMAD.IADD R0, R5, 0x1, R0 ;  /* 0x0000000105007824 */ /* 0x000fe400078e0200 */
[----:B------:R-:W-:Y:S05]  /*15ea0*/  CALL.REL.NOINC `($__internal_6_$__cuda_sm70_shflsync_up_p) ;  /* 0x000015e000007944 */ /* 0x000fea0003c00000 */
        /* <DEDUP_REMOVED lines=13> */
[----:B------:R-:W-:Y:S01]  /*15f80*/  IMAD.IADD R4, R0, 0x1, R4 ;  /* 0x0000000100047824 */ /* 0x000fe200078e0204 */
[----:B------:R-:W-:-:S03]  /*15f90*/  MOV R0, 0x1f ;  /* 0x0000001f00007802 */ /* 0x000fc60000000f00 */
[----:B------:R-:W-:Y:S02]  /*15fa0*/  IMAD.MOV.U32 R5, RZ, RZ, R4 ;  /* 0x000000ffff057224 */ /* 0x000fe400078e0004 */
[----:B------:R-:W-:Y:S05]  /*15fb0*/  CALL.REL.NOINC `($__internal_5_$__cuda_sm70_shflsync_idx_p) ;  /* 0x0000148000007944 */ /* 0x000fea0003c00000 */
[----:B------:R-:W-:Y:S05]  /*15fc0*/  BRA `(.L_x_290) ;  /* 0xfffea58000007947 */ /* 0x000fea000383ffff */
.L_x_128:
[----:B------:R-:W-:Y:S02]  /*15fd0*/  SEL R0, RZ, 0x1, P0 ;  /* 0x00000001ff007807 */ /* 0x000fe40000000000 */
[----:B------:R-:W-:Y:S02]  /*15fe0*/  MOV R2, 0x16000 ;  /* 0x0001600000027802 */ /* 0x000fe40000000f00 */
[----:B------:R-:W-:Y:S05]  /*15ff0*/  CALL.REL.NOINC `($__internal_7_$__cuda_sm70_votesync_ballot) ;  /* 0x0000150000007944 */ /* 0x000fea0003c00000 */
[----:B------:R-:W-:Y:S01]  /*16000*/  MOV R6, R0 ;  /* 0x0000000000067202 */ /* 0x000fe20000000f00 */
[----:B------:R-:W-:Y:S05]  /*16010*/  BRA `(.L_x_291) ;  /* 0xfffea5c000007947 */ /* 0x000fea000383ffff */
.L_x_129:
[----:B------:R-:W-:Y:S01]  /*16020*/  IMAD.MOV.U32 R5, RZ, RZ, R8 ;  /* 0x000000ffff057224 */ /* 0x000fe200078e0008 */
[----:B--2---:R-:W-:Y:S01]  /*16030*/  MOV R3, R215 ;  /* 0x000000d700037202 */ /* 0x004fe20000000f00 */
[----:B------:R-:W-:Y:S01]  /*16040*/  IMAD.MOV.U32 R0, RZ, RZ, 0x1f ;  /* 0x0000001fff007424 */ /* 0x000fe200078e00ff */
[----:B------:R-:W-:Y:S02]  /*16050*/  MOV R2, 0x16070 ;  /* 0x0001607000027802 */ /* 0x000fe40000000f00 */
[----:B-1----:R-:W-:Y:S05]  /*16060*/  CALL.REL.NOINC `($__internal_5_$__cuda_sm70_shflsync_idx_p) ;  /* 0x000013d000007944 */ /* 0x002fea0003c00000 */
[----:B------:R-:W-:Y:S01]  /*16070*/  IMAD.MOV.U32 R11, RZ, RZ, R0 ;  /* 0x000000ffff0b7224 */ /* 0x000fe200078e0000 */
[----:B------:R-:W-:Y:S01]  /*16080*/  MOV R5, R7 ;  /* 0x0000000700057202 */ /* 0x000fe20000000f00 */
[----:B------:R-:W-:Y:S01]  /*16090*/  IMAD.MOV.U32 R7, RZ, RZ, RZ ;  /* 0x000000ffff077224 */ /* 0x000fe200078e00ff */
[----:B------:R-:W-:Y:S01]  /*160a0*/  MOV R3, R215 ;  /* 0x000000d700037202 */ /* 0x000fe20000000f00 */
[----:B------:R-:W-:Y:S01]  /*160b0*/  IMAD.MOV.U32 R0, RZ, RZ, 0x1f ;  /* 0x0000001fff007424 */ /* 0x000fe200078e00ff */
[----:B------:R-:W-:-:S02]  /*160c0*/  MOV R2, 0x160e0 ;  /* 0x000160e000027802 */ /* 0x000fc40000000f00 */
[----:B------:R-:W-:Y:S05]  /*160d0*/  CALL.REL.NOINC `($__internal_5_$__cuda_sm70_shflsync_idx_p) ;  /* 0x0000136000007944 */ /* 0x000fea0003c00000 */
[----:B------:R-:W-:Y:S01]  /*160e0*/  MOV R10, R0 ;  /* 0x00000000000a7202 */ /* 0x000fe20000000f00 */
[----:B------:R-:W-:Y:S05]  /*160f0*/  BRA `(.L_x_292) ;  /* 0xfffea53000007947 */ /* 0x000fea000383ffff */
.L_x_132:
[----:B------:R-:W-:Y:S01]  /*16100*/  IMAD.MOV.U32 R5, RZ, RZ, R4 ;  /* 0x000000ffff057224 */ /* 0x000fe200078e0004 */
[----:B------:R-:W-:-:S02]  /*16110*/  MOV R0, 0x1f ;  /* 0x0000001f00007802 */ /* 0x000fc40000000f00 */
[----:B------:R-:W-:Y:S02]  /*16120*/  MOV R2, 0x16140 ;  /* 0x0001614000027802 */ /* 0x000fe40000000f00 */
[----:B-1----:R-:W-:Y:S05]  /*16130*/  CALL.REL.NOINC `($__internal_5_$__cuda_sm70_shflsync_idx_p) ;  /* 0x0000130000007944 */ /* 0x002fea0003c00000 */
[----:B------:R-:W-:Y:S01]  /*16140*/  MOV R7, R0 ;  /* 0x0000000000077202 */ /* 0x000fe20000000f00 */
[----:B------:R-:W-:Y:S05]  /*16150*/  BRA `(.L_x_131) ;  /* 0xfffea53000007947 */ /* 0x000fea000383ffff */
.L_x_162:
[----:B------:R-:W-:Y:S01]  /*16160*/  IMAD.MOV.U32 R5, RZ, RZ, R19 ;  /* 0x000000ffff057224 */ /* 0x000fe200078e0013 */
[----:B------:R-:W-:Y:S01]  /*16170*/  MOV R3, RZ ;  /* 0x000000ff00037202 */ /* 0x000fe20000000f00 */
[----:B------:R-:W-:Y:S01]  /*16180*/  IMAD.MOV.U32 R0, RZ, RZ, 0x181f ;  /* 0x0000181fff007424 */ /* 0x000fe200078e00ff */
[----:B------:R-:W-:Y:S02]  /*16190*/  MOV R2, 0x161b0 ;  /* 0x000161b000027802 */ /* 0x000fe40000000f00 */
[----:B-----5:R-:W-:Y:S05]  /*161a0*/  CALL.REL.NOINC `($__internal_5_$__cuda_sm70_shflsync_idx_p) ;  /* 0x0000129000007944 */ /* 0x020fea0003c00000 */
[----:B------:R-:W-:Y:S01]  /*161b0*/  MOV R4, R0 ;  /* 0x0000000000047202 */ /* 0x000fe20000000f00 */
[----:B------:R-:W-:Y:S05]  /*161c0*/  BRA `(.L_x_293) ;  /* 0xffff014000007947 */ /* 0x000fea000383ffff */
.L_x_163:
[----:B------:R-:W-:Y:S01]  /*161d0*/  IMAD.MOV.U32 R5, RZ, RZ, R21 ;  /* 0x000000ffff057224 */ /* 0x000fe200078e0015 */
[----:B------:R-:W-:Y:S01]  /*161e0*/  MOV R3, RZ ;  /* 0x000000ff00037202 */ /* 0x000fe20000000f00 */
[----:B------:R-:W-:Y:S01]  /*161f0*/  IMAD.MOV.U32 R0, RZ, RZ, 0x181f ;  /* 0x0000181fff007424 */ /* 0x000fe200078e00ff */
[----:B------:R-:W-:Y:S02]  /*16200*/  MOV R2, 0x16220 ;  /* 0x0001622000027802 */ /* 0x000fe40000000f00 */
[----:B-12--5:R-:W-:Y:S05]  /*16210*/  CALL.REL.NOINC `($__internal_5_$__cuda_sm70_shflsync_idx_p) ;  /* 0x0000122000007944 */ /* 0x026fea0003c00000 */
[----:B------:R-:W-:Y:S05]  /*16220*/  BRA `(.L_x_294) ;  /* 0xffff010000007947 */ /* 0x000fea000383ffff */
.L_x_166:
[----:B------:R-:W-:Y:S01]  /*16230*/  IMAD.MOV.U32 R5, RZ, RZ, R19 ;  /* 0x000000ffff057224 */ /* 0x000fe200078e0013 */
[----:B--2---:R-:W-:Y:S01]  /*16240*/  MOV R3, 0x1 ;  /* 0x0000000100037802 */ /* 0x004fe20000000f00 */
[----:B----4-:R-:W-:Y:S01]  /*16250*/  IMAD.MOV.U32 R0, RZ, RZ, 0x181f ;  /* 0x0000181fff007424 */ /* 0x010fe200078e00ff */
[----:B------:R-:W-:-:S02]  /*16260*/  MOV R2, 0x16280 ;  /* 0x0001628000027802 */ /* 0x000fc40000000f00 */
[----:B-1-3-5:R-:W-:Y:S05]  /*16270*/  CALL.REL.NOINC `($__internal_5_$__cuda_sm70_shflsync_idx_p) ;  /* 0x000011c000007944 */ /* 0x02afea0003c00000 */
[----:B------:R-:W-:Y:S01]  /*16280*/  IMAD.MOV.U32 R6, RZ, RZ, R0 ;  /* 0x000000ffff067224 */ /* 0x000fe200078e0000 */
[----:B------:R-:W-:Y:S01]  /*16290*/  MOV R3, 0x1 ;  /* 0x0000000100037802 */ /* 0x000fe20000000f00 */
[----:B------:R-:W-:Y:S01]  /*162a0*/  IMAD.MOV.U32 R5, RZ, RZ, R21 ;  /* 0x000000ffff057224 */ /* 0x000fe200078e0015 */
[----:B------:R-:W-:-:S02]  /*162b0*/  MOV R0, 0x181f ;  /* 0x0000181f00007802 */ /* 0x000fc40000000f00 */
[----:B------:R-:W-:Y:S02]  /*162c0*/  MOV R2, 0x162e0 ;  /* 0x000162e000027802 */ /* 0x000fe40000000f00 */
[----:B------:R-:W-:Y:S05]  /*162d0*/  CALL.REL.NOINC `($__internal_5_$__cuda_sm70_shflsync_idx_p) ;  /* 0x0000116000007944 */ /* 0x000fea0003c00000 */
[----:B------:R-:W-:Y:S05]  /*162e0*/  BRA `(.L_x_295) ;  /* 0xffff021000007947 */ /* 0x000fea000383ffff */
.L_x_169:
[----:B------:R-:W-:Y:S01]  /*162f0*/  IMAD.MOV.U32 R5, RZ, RZ, R19 ;  /* 0x000000ffff057224 */ /* 0x000fe200078e0013 */
[----:B-1----:R-:W-:Y:S01]  /*16300*/  MOV R3, 0x2 ;  /* 0x0000000200037802 */ /* 0x002fe20000000f00 */
[----:B----4-:R-:W-:Y:S01]  /*16310*/  IMAD.MOV.U32 R0, RZ, RZ, 0x181f ;  /* 0x0000181fff007424 */ /* 0x010fe200078e00ff */
[----:B------:R-:W-:Y:S02]  /*16320*/  MOV R2, 0x16340 ;  /* 0x0001634000027802 */ /* 0x000fe40000000f00 */
[----:B--23-5:R-:W-:Y:S05]  /*16330*/  CALL.REL.NOINC `($__internal_5_$__cuda_sm70_shflsync_idx_p) ;  /* 0x0000110000007944 */ /* 0x02cfea0003c00000 */
[----:B------:R-:W-:Y:S01]  /*16340*/  MOV R6, R0 ;  /* 0x0000000000067202 */ /* 0x000fe20000000f00 */
[----:B------:R-:W-:Y:S05]  /*16350*/  BRA `(.L_x_296) ;  /* 0xffff032000007947 */ /* 0x000fea000383ffff */
.L_x_170:
[----:B------:R-:W-:Y:S01]  /*16360*/  IMAD.MOV.U32 R5, RZ, RZ, R21 ;  /* 0x000000ffff057224 */ /* 0x000fe200078e0015 */
[----:B------:R-:W-:Y:S01]  /*16370*/  MOV R3, 0x2 ;  /* 0x0000000200037802 */ /* 0x000fe20000000f00 */
[----:B----4-:R-:W-:Y:S01]  /*16380*/  IMAD.MOV.U32 R0, RZ, RZ, 0x181f ;  /* 0x0000181fff007424 */ /* 0x010fe200078e00ff */
[----:B------:R-:W-:Y:S02]  /*16390*/  MOV R2, 0x163b0 ;  /* 0x000163b000027802 */ /* 0x000fe40000000f00 */
[----:B-123-5:R-:W-:Y:S05]  /*163a0*/  CALL.REL.NOINC `($__internal_5_$__cuda_sm70_shflsync_idx_p) ;  /* 0x0000109000007944 */ /* 0x02efea0003c00000 */
[----:B------:R-:W-:Y:S05]  /*163b0*/  BRA `(.L_x_297) ;  /* 0xffff02e000007947 */ /* 0x000fea000383ffff */
.L_x_173:
[----:B------:R-:W-:Y:S01]  /*163c0*/  IMAD.MOV.U32 R5, RZ, RZ, R19 ;  /* 0x000000ffff057224 */ /* 0x000fe200078e0013 */
[----:B-1----:R-:W-:Y:S01]  /*163d0*/  MOV R3, 0x3 ;  /* 0x0000000300037802 */ /* 0x002fe20000000f00 */
[----:B------:R-:W-:Y:S01]  /*163e0*/  IMAD.MOV.U32 R0, RZ, RZ, 0x181f ;  /* 0x0000181fff007424 */ /* 0x000fe200078e00ff */
[----:B------:R-:W-:-:S02]  /*163f0*/  MOV R2, 0x16410 ;  /* 0x0001641000027802 */ /* 0x000fc40000000f00 */
[----:B--2345:R-:W-:Y:S05]  /*16400*/  CALL.REL.NOINC `($__internal_5_$__cuda_sm70_shflsync_idx_p) ;  /* 0x0000103000007944 */ /* 0x03cfea0003c00000 */
[----:B------:R-:W-:Y:S01]  /*16410*/  IMAD.MOV.U32 R6, RZ, RZ, R0 ;  /* 0x000000ffff067224 */ /* 0x000fe200078e0000 */
[----:B------:R-:W-:Y:S01]  /*16420*/  MOV R3, 0x3 ;  /* 0x0000000300037802 */ /* 0x000fe20000000f00 */
[----:B------:R-:W-:Y:S01]  /*16430*/  IMAD.MOV.U32 R5, RZ, RZ, R21 ;  /* 0x000000ffff057224 */ /* 0x000fe200078e0015 */
[----:B------:R-:W-:-:S02]  /*16440*/  MOV R0, 0x181f ;  /* 0x0000181f00007802 */ /* 0x000fc40000000f00 */
[----:B------:R-:W-:Y:S02]  /*16450*/  MOV R2, 0x16470 ;  /* 0x0001647000027802 */ /* 0x000fe40000000f00 */
[----:B------:R-:W-:Y:S05]  /*16460*/  CALL.REL.NOINC `($__internal_5_$__cuda_sm70_shflsync_idx_p) ;  /* 0x00000fd000007944 */ /* 0x000fea0003c00000 */
[----:B------:R-:W-:Y:S05]  /*16470*/  BRA `(.L_x_298) ;  /* 0xffff039000007947 */ /* 0x000fea000383ffff */
.L_x_230:
[----:B------:R-:W-:Y:S01]  /*16480*/  IMAD.MOV.U32 R2, RZ, RZ, R190 ;  /* 0x000000ffff027224 */ /* 0x000fe200078e00be */
[----:B------:R-:W-:Y:S01]  /*16490*/  MOV R7, 0x1f ;  /* 0x0000001f00077802 */ /* 0x000fe20000000f00 */
[----:B------:R-:W-:Y:S01]  /*164a0*/  IMAD.MOV.U32 R5, RZ, RZ, 0x2 ;  /* 0x00000002ff057424 */ /* 0x000fe200078e00ff */
[----:B------:R-:W-:Y:S02]  /*164b0*/  MOV R6, 0xffffffff ;  /* 0xffffffff00067802 */ /* 0x000fe40000000f00 */
[----:B------:R-:W-:Y:S02]  /*164c0*/  MOV R3, 0x164e0 ;  /* 0x000164e000037802 */ /* 0x000fe40000000f00 */
[----:B------:R-:W-:Y:S05]  /*164d0*/  CALL.REL.NOINC `($__internal_4_$__cuda_sm70_shflsync_bfly_p) ;  /* 0x00000f1000007944 */ /* 0x000fea0003c00000 */
[----:B------:R-:W-:Y:S01]  /*164e0*/  FADD.FTZ R0, R190, R5 ;  /* 0x00000005be007221 */ /* 0x000fe20000010000 */
[----:B------:R-:W-:Y:S02]  /*164f0*/  MOV R5, 0x1 ;  /* 0x0000000100057802 */ /* 0x000fe40000000f00 */
[----:B------:R-:W-:Y:S02]  /*16500*/  MOV R3, 0x16530 ;  /* 0x0001653000037802 */ /* 0x000fe40000000f00 */
[----:B------:R-:W-:-:S02]  /*16510*/  MOV R2, R0 ;  /* 0x0000000000027202 */ /* 0x000fc40000000f00 */
[----:B------:R-:W-:Y:S05]  /*16520*/  CALL.REL.NOINC `($__internal_4_$__cuda_sm70_shflsync_bfly_p) ;  /* 0x00000ec000007944 */ /* 0x000fea0003c00000 */
[----:B------:R-:W-:Y:S01]  /*16530*/  FADD.FTZ R0, R0, R5 ;  /* 0x0000000500007221 */ /* 0x000fe20000010000 */
[----:B------:R-:W-:-:S02]  /*16540*/  MOV R2, R189 ;  /* 0x000000bd00027202 */ /* 0x000fc40000000f00 */
[----:B------:R-:W-:Y:S02]  /*16550*/  MOV R5, 0x2 ;  /* 0x0000000200057802 */ /* 0x000fe40000000f00 */
[----:B------:R-:W-:Y:S02]  /*16560*/  MOV R3, 0x16580 ;  /* 0x0001658000037802 */ /* 0x000fe40000000f00 */
[----:B------:R-:W-:Y:S05]  /*16570*/  CALL.REL.NOINC `($__internal_4_$__cuda_sm70_shflsync_bfly_p) ;  /* 0x00000e7000007944 */ /* 0x000fea0003c00000 */
[----:B------:R-:W-:Y:S01]  /*16580*/  FADD.FTZ R4, R189, R5 ;  /* 0x00000005bd047221 */ /* 0x000fe20000010000 */
[----:B------:R-:W-:Y:S02]  /*16590*/  MOV R5, 0x1 ;  /* 0x0000000100057802 */ /* 0x000fe40000000f00 */
[----:B------:R-:W-:Y:S02]  /*165a0*/  MOV R3, 0x165d0 ;  /* 0x000165d000037802 */ /* 0x000fe40000000f00 */
[----:B------:R-:W-:Y:S02]  /*165b0*/  MOV R2, R4 ;  /* 0x0000000400027202 */ /* 0x000fe40000000f00 */
[----:B------:R-:W-:Y:S05]  /*165c0*/  CALL.REL.NOINC `($__internal_4_$__cuda_sm70_shflsync_bfly_p) ;  /* 0x00000e2000007944 */ /* 0x000fea0003c00000 */
[----:B------:R-:W-:Y:S01]  /*165d0*/  MOV R3, R5 ;  /* 0x0000000500037202 */ /* 0x000fe20000000f00 */
[----:B------:R-:W-:Y:S05]  /*165e0*/  BRA `(.L_x_299) ;  /* 0xffffa36000007947 */ /* 0x000fea000383ffff */
.L_x_237:
[----:B--234-:R-:W-:Y:S01]  /*165f0*/  IMAD.MOV.U32 R5, RZ, RZ, R15 ;  /* 0x000000ffff057224 */ /* 0x01cfe200078e000f */
[----:B------:R-:W-:Y:S01]  /*16600*/  MOV R3, RZ ;  /* 0x000000ff00037202 */ /* 0x000fe20000000f00 */
[----:B------:R-:W-:Y:S01]  /*16610*/  IMAD.MOV.U32 R0, RZ, RZ, 0x181f ;  /* 0x0000181fff007424 */ /* 0x000fe200078e00ff */
[----:B------:R-:W-:-:S02]  /*16620*/  MOV R2, 0x16640 ;  /* 0x0001664000027802 */ /* 0x000fc40000000f00 */
[----:B-1----:R-:W-:Y:S05]  /*16630*/  CALL.REL.NOINC `($__internal_5_$__cuda_sm70_shflsync_idx_p) ;  /* 0x00000e0000007944 */ /* 0x002fea0003c00000 */
[----:B------:R-:W-:Y:S01]  /*16640*/  MOV R12, R0 ;  /* 0x00000000000c7202 */ /* 0x000fe20000000f00 */
[----:B------:R-:W-:Y:S05]  /*16650*/  BRA `(.L_x_300) ;  /* 0xffffbea000007947 */ /* 0x000fea000383ffff */
.L_x_238:
[----:B------:R-:W-:Y:S01]  /*16660*/  IMAD.MOV.U32 R5, RZ, RZ, R16 ;  /* 0x000000ffff057224 */ /* 0x000fe200078e0010 */
[----:B------:R-:W-:Y:S01]  /*16670*/  MOV R3, RZ ;  /* 0x000000ff00037202 */ /* 0x000fe20000000f00 */
[----:B------:R-:W-:Y:S01]  /*16680*/  IMAD.MOV.U32 R0, RZ, RZ, 0x181f ;  /* 0x0000181fff007424 */ /* 0x000fe200078e00ff */
[----:B------:R-:W-:-:S02]  /*16690*/  MOV R2, 0x166b0 ;  /* 0x000166b000027802 */ /* 0x000fc40000000f00 */
[----:B-123--:R-:W-:Y:S05]  /*166a0*/  CALL.REL.NOINC `($__internal_5_$__cuda_sm70_shflsync_idx_p) ;  /* 0x00000d9000007944 */ /* 0x00efea0003c00000 */
[----:B------:R-:W-:Y:S05]  /*166b0*/  BRA `(.L_x_301) ;  /* 0xffffbe6000007947 */ /* 0x000fea000383ffff */
.L_x_241:
[----:B------:R-:W-:Y:S01]  /*166c0*/  IMAD.MOV.U32 R5, RZ, RZ, R15 ;  /* 0x000000ffff057224 */ /* 0x000fe200078e000f */
[----:B--2---:R-:W-:Y:S01]  /*166d0*/  MOV R3, 0x1 ;  /* 0x0000000100037802 */ /* 0x004fe20000000f00 */
[----:B------:R-:W-:Y:S01]  /*166e0*/  IMAD.MOV.U32 R0, RZ, RZ, 0x181f ;  /* 0x0000181fff007424 */ /* 0x000fe200078e00ff */
[----:B------:R-:W-:-:S02]  /*166f0*/  MOV R2, 0x16710 ;  /* 0x0001671000027802 */ /* 0x000fc40000000f00 */
[----:B-1-34-:R-:W-:Y:S05]  /*16700*/  CALL.REL.NOINC `($__internal_5_$__cuda_sm70_shflsync_idx_p) ;  /* 0x00000d3000007944 */ /* 0x01afea0003c00000 */
[----:B------:R-:W-:Y:S01]  /*16710*/  IMAD.MOV.U32 R12, RZ, RZ, R0 ;  /* 0x000000ffff0c7224 */ /* 0x000fe200078e0000 */
[----:B------:R-:W-:Y:S01]  /*16720*/  MOV R3, 0x1 ;  /* 0x0000000100037802 */ /* 0x000fe20000000f00 */
[----:B------:R-:W-:Y:S01]  /*16730*/  IMAD.MOV.U32 R5, RZ, RZ, R16 ;  /* 0x000000ffff057224 */ /* 0x000fe200078e0010 */
[----:B------:R-:W-:-:S02]  /*16740*/  MOV R0, 0x181f ;  /* 0x0000181f00007802 */ /* 0x000fc40000000f00 */
[----:B------:R-:W-:Y:S02]  /*16750*/  MOV R2, 0x16770 ;  /* 0x0001677000027802 */ /* 0x000fe40000000f00 */
[----:B------:R-:W-:Y:S05]  /*16760*/  CALL.REL.NOINC `($__internal_5_$__cuda_sm70_shflsync_idx_p) ;  /* 0x00000cd000007944 */ /* 0x000fea0003c00000 */
[----:B------:R-:W-:Y:S05]  /*16770*/  BRA `(.L_x_302) ;  /* 0xffffbf8000007947 */ /* 0x000fea000383ffff */
.L_x_244:
[----:B------:R-:W-:Y:S01]  /*16780*/  IMAD.MOV.U32 R5, RZ, RZ, R15 ;  /* 0x000000ffff057224 */ /* 0x000fe200078e000f */
[----:B--2---:R-:W-:Y:S01]  /*16790*/  MOV R3, 0x2 ;  /* 0x0000000200037802 */ /* 0x004fe20000000f00 */
[----:B------:R-:W-:Y:S01]  /*167a0*/  IMAD.MOV.U32 R0, RZ, RZ, 0x181f ;  /* 0x0000181fff007424 */ /* 0x000fe200078e00ff */
[----:B------:R-:W-:Y:S02]  /*167b0*/  MOV R2, 0x167d0 ;  /* 0x000167d000027802 */ /* 0x000fe40000000f00 */
[----:B-1-34-:R-:W-:Y:S05]  /*167c0*/  CALL.REL.NOINC `($__internal_5_$__cuda_sm70_shflsync_idx_p) ;  /* 0x00000c7000007944 */ /* 0x01afea0003c00000 */
[----:B------:R-:W-:Y:S01]  /*167d0*/  MOV R12, R0 ;  /* 0x00000000000c7202 */ /* 0x000fe20000000f00 */
[----:B------:R-:W-:Y:S05]  /*167e0*/  BRA `(.L_x_303) ;  /* 0xffffc08000007947 */ /* 0x000fea000383ffff */
.L_x_245:
[----:B------:R-:W-:Y:S01]  /*167f0*/  IMAD.MOV.U32 R5, RZ, RZ, R16 ;  /* 0x000000ffff057224 */ /* 0x000fe200078e0010 */
[----:B--2---:R-:W-:Y:S01]  /*16800*/  MOV R3, 0x2 ;  /* 0x0000000200037802 */ /* 0x004fe20000000f00 */
[----:B------:R-:W-:Y:S01]  /*16810*/  IMAD.MOV.U32 R0, RZ, RZ, 0x181f ;  /* 0x0000181fff007424 */ /* 0x000fe200078e00ff */
[----:B------:R-:W-:Y:S02]  /*16820*/  MOV R2, 0x16840 ;  /* 0x0001684000027802 */ /* 0x000fe40000000f00 */
[----:B-1-34-:R-:W-:Y:S05]  /*16830*/  CALL.REL.NOINC `($__internal_5_$__cuda_sm70_shflsync_idx_p) ;  /* 0x00000c0000007944 */ /* 0x01afea0003c00000 */
[----:B------:R-:W-:Y:S05]  /*16840*/  BRA `(.L_x_304) ;  /* 0xffffc04000007947 */ /* 0x000fea000383ffff */
.L_x_248:
[----:B------:R-:W-:Y:S01]  /*16850*/  IMAD.MOV.U32 R5, RZ, RZ, R15 ;  /* 0x000000ffff057224 */ /* 0x000fe200078e000f */
[----:B---3--:R-:W-:Y:S01]  /*16860*/  MOV R3, 0x3 ;  /* 0x0000000300037802 */ /* 0x008fe20000000f00 */
[----:B----4-:R-:W-:Y:S01]  /*16870*/  IMAD.MOV.U32 R0, RZ, RZ, 0x181f ;  /* 0x0000181fff007424 */ /* 0x010fe200078e00ff */
[----:B------:R-:W-:-:S02]  /*16880*/  MOV R2, 0x168a0 ;  /* 0x000168a000027802 */ /* 0x000fc40000000f00 */
[----:B-12---:R-:W-:Y:S05]  /*16890*/  CALL.REL.NOINC `($__internal_5_$__cuda_sm70_shflsync_idx_p) ;  /* 0x00000ba000007944 */ /* 0x006fea0003c00000 */
[----:B------:R-:W-:Y:S01]  /*168a0*/  IMAD.MOV.U32 R10, RZ, RZ, R0 ;  /* 0x000000ffff0a7224 */ /* 0x000fe200078e0000 */
[----:B------:R-:W-:Y:S01]  /*168b0*/  MOV R3, 0x3 ;  /* 0x0000000300037802 */ /* 0x000fe20000000f00 */
[----:B------:R-:W-:Y:S01]  /*168c0*/  IMAD.MOV.U32 R5, RZ, RZ, R16 ;  /* 0x000000ffff057224 */ /* 0x000fe200078e0010 */
[----:B------:R-:W-:-:S02]  /*168d0*/  MOV R0, 0x181f ;  /* 0x0000181f00007802 */ /* 0x000fc40000000f00 */
[----:B------:R-:W-:Y:S02]  /*168e0*/  MOV R2, 0x16900 ;  /* 0x0001690000027802 */ /* 0x000fe40000000f00 */
[----:B------:R-:W-:Y:S05]  /*168f0*/  CALL.REL.NOINC `($__internal_5_$__cuda_sm70_shflsync_idx_p) ;  /* 0x00000b4000007944 */ /* 0x000fea0003c00000 */
[----:B------:R-:W-:Y:S05]  /*16900*/  BRA `(.L_x_305) ;  /* 0xffffc10000007947 */ /* 0x000fea000383ffff */
.L_x_250:
[----:B------:R-:W-:Y:S01]  /*16910*/  IMAD.MOV.U32 R5, RZ, RZ, R16 ;  /* 0x000000ffff057224 */ /* 0x000fe200078e0010 */
[----:B------:R-:W-:Y:S01]  /*16920*/  MOV R3, RZ ;  /* 0x000000ff00037202 */ /* 0x000fe20000000f00 */
[----:B------:R-:W-:Y:S01]  /*16930*/  IMAD.MOV.U32 R0, RZ, RZ, 0x1c1f ;  /* 0x00001c1fff007424 */ /* 0x000fe200078e00ff */
[----:B------:R-:W-:Y:S02]  /*16940*/  MOV R2, 0x16960 ;  /* 0x0001696000027802 */ /* 0x000fe40000000f00 */
[----:B------:R-:W-:Y:S05]  /*16950*/  CALL.REL.NOINC `($__internal_5_$__cuda_sm70_shflsync_idx_p) ;  /* 0x00000ae000007944 */ /* 0x000fea0003c00000 */
[----:B------:R-:W-:Y:S01]  /*16960*/  MOV R4, R0 ;  /* 0x0000000000047202 */ /* 0x000fe20000000f00 */
[----:B------:R-:W-:Y:S05]  /*16970*/  BRA `(.L_x_306) ;  /* 0xffffc3f000007947 */ /* 0x000fea000383ffff */
.L_x_251:
[----:B------:R-:W-:Y:S01]  /*16980*/  IMAD.MOV.U32 R5, RZ, RZ, R17 ;  /* 0x000000ffff057224 */ /* 0x000fe200078e0011 */
[----:B------:R-:W-:Y:S01]  /*16990*/  MOV R3, RZ ;  /* 0x000000ff00037202 */ /* 0x000fe20000000f00 */
[----:B------:R-:W-:Y:S01]  /*169a0*/  IMAD.MOV.U32 R0, RZ, RZ, 0x1c1f ;  /* 0x00001c1fff007424 */ /* 0x000fe200078e00ff */
[----:B------:R-:W-:Y:S02]  /*169b0*/  MOV R2, 0x169d0 ;  /* 0x000169d000027802 */ /* 0x000fe40000000f00 */
[----:B-12---:R-:W-:Y:S05]  /*169c0*/  CALL.REL.NOINC `($__internal_5_$__cuda_sm70_shflsync_idx_p) ;  /* 0x00000a7000007944 */ /* 0x006fea0003c00000 */
[----:B------:R-:W-:Y:S05]  /*169d0*/  BRA `(.L_x_307) ;  /* 0xffffc3b000007947 */ /* 0x000fea000383ffff */
.L_x_254:
[----:B------:R-:W-:Y:S01]  /*169e0*/  IMAD.MOV.U32 R5, RZ, RZ, R16 ;  /* 0x000000ffff057224 */ /* 0x000fe200078e0010 */
[----:B------:R-:W-:Y:S01]  /*169f0*/  MOV R3, 0x1 ;  /* 0x0000000100037802 */ /* 0x000fe20000000f00 */
[----:B----4-:R-:W-:Y:S01]  /*16a00*/  IMAD.MOV.U32 R0, RZ, RZ, 0x1c1f ;  /* 0x00001c1fff007424 */ /* 0x010fe200078e00ff */
[----:B------:R-:W-:-:S02]  /*16a10*/  MOV R2, 0x16a30 ;  /* 0x00016a3000027802 */ /* 0x000fc40000000f00 */
[----:B-123--:R-:W-:Y:S05]  /*16a20*/  CALL.REL.NOINC `($__internal_5_$__cuda_sm70_shflsync_idx_p) ;  /* 0x00000a1000007944 */ /* 0x00efea0003c00000 */
[----:B------:R-:W-:Y:S01]  /*16a30*/  IMAD.MOV.U32 R4, RZ, RZ, R0 ;  /* 0x000000ffff047224 */ /* 0x000fe200078e0000 */
[----:B------:R-:W-:Y:S01]  /*16a40*/  MOV R3, 0x1 ;  /* 0x0000000100037802 */ /* 0x000fe20000000f00 */
[----:B------:R-:W-:Y:S01]  /*16a50*/  IMAD.MOV.U32 R5, RZ, RZ, R17 ;  /* 0x000000ffff057224 */ /* 0x000fe200078e0011 */
[----:B------:R-:W-:-:S02]  /*16a60*/  MOV R0, 0x1c1f ;  /* 0x00001c1f00007802 */ /* 0x000fc40000000f00 */
[----:B------:R-:W-:Y:S02]  /*16a70*/  MOV R2, 0x16a90 ;  /* 0x00016a9000027802 */ /* 0x000fe40000000f00 */
[----:B------:R-:W-:Y:S05]  /*16a80*/  CALL.REL.NOINC `($__internal_5_$__cuda_sm70_shflsync_idx_p) ;  /* 0x000009b000007944 */ /* 0x000fea0003c00000 */
[----:B------:R-:W-:Y:S05]  /*16a90*/  BRA `(.L_x_308) ;  /* 0xffffce9000007947 */ /* 0x000fea000383ffff */
.L_x_258:
[----:B------:R-:W-:Y:S01]  /*16aa0*/  IMAD.MOV.U32 R5, RZ, RZ, R13 ;  /* 0x000000ffff057224 */ /* 0x000fe200078e000d */
[----:B------:R-:W-:Y:S01]  /*16ab0*/  MOV R3, RZ ;  /* 0x000000ff00037202 */ /* 0x000fe20000000f00 */
[----:B------:R-:W-:Y:S01]  /*16ac0*/  IMAD.MOV.U32 R0, RZ, RZ, 0x181f ;  /* 0x0000181fff007424 */ /* 0x000fe200078e00ff */
[----:B------:R-:W-:Y:S02]  /*16ad0*/  MOV R2, 0x16af0 ;  /* 0x00016af000027802 */ /* 0x000fe40000000f00 */
[----:B------:R-:W-:Y:S05]  /*16ae0*/  CALL.REL.NOINC `($__internal_5_$__cuda_sm70_shflsync_idx_p) ;  /* 0x0000095000007944 */ /* 0x000fea0003c00000 */
[----:B------:R-:W-:Y:S01]  /*16af0*/  MOV R12, R0 ;  /* 0x00000000000c7202 */ /* 0x000fe20000000f00 */
[----:B------:R-:W-:Y:S05]  /*16b00*/  BRA `(.L_x_309) ;  /* 0xffffe0c000007947 */ /* 0x000fea000383ffff */
.L_x_259:
[----:B------:R-:W-:Y:S01]  /*16b10*/  IMAD.MOV.U32 R5, RZ, RZ, R16 ;  /* 0x000000ffff057224 */ /* 0x000fe200078e0010 */
[----:B------:R-:W-:Y:S01]  /*16b20*/  MOV R3, RZ ;  /* 0x000000ff00037202 */ /* 0x000fe20000000f00 */
[----:B------:R-:W-:Y:S01]  /*16b30*/  IMAD.MOV.U32 R0, RZ, RZ, 0x181f ;  /* 0x0000181fff007424 */ /* 0x000fe200078e00ff */
[----:B------:R-:W-:Y:S02]  /*16b40*/  MOV R2, 0x16b60 ;  /* 0x00016b6000027802 */ /* 0x000fe40000000f00 */
[----:B-12---:R-:W-:Y:S05]  /*16b50*/  CALL.REL.NOINC `($__internal_5_$__cuda_sm70_shflsync_idx_p) ;  /* 0x000008e000007944 */ /* 0x006fea0003c00000 */
[----:B------:R-:W-:Y:S05]  /*16b60*/  BRA `(.L_x_310) ;  /* 0xffffe08000007947 */ /* 0x000fea000383ffff */
.L_x_262:
[----:B------:R-:W-:Y:S01]  /*16b70*/  IMAD.MOV.U32 R5, RZ, RZ, R13 ;  /* 0x000000ffff057224 */ /* 0x000fe200078e000d */
[----:B--2---:R-:W-:Y:S01]  /*16b80*/  MOV R3, 0x1 ;  /* 0x0000000100037802 */ /* 0x004fe20000000f00 */
[----:B----4-:R-:W-:Y:S01]  /*16b90*/  IMAD.MOV.U32 R0, RZ, RZ, 0x181f ;  /* 0x0000181fff007424 */ /* 0x010fe200078e00ff */
[----:B------:R-:W-:-:S02]  /*16ba0*/  MOV R2, 0x16bc0 ;  /* 0x00016bc000027802 */ /* 0x000fc40000000f00 */
[----:B-1-3--:R-:W-:Y:S05]  /*16bb0*/  CALL.REL.NOINC `($__internal_5_$__cuda_sm70_shflsync_idx_p) ;  /* 0x0000088000007944 */ /* 0x00afea0003c00000 */
[----:B------:R-:W-:Y:S01]  /*16bc0*/  IMAD.MOV.U32 R12, RZ, RZ, R0 ;  /* 0x000000ffff0c7224 */ /* 0x000fe200078e0000 */
[----:B------:R-:W-:Y:S01]  /*16bd0*/  MOV R3, 0x1 ;  /* 0x0000000100037802 */ /* 0x000fe20000000f00 */
[----:B------:R-:W-:Y:S01]  /*16be0*/  IMAD.MOV.U32 R5, RZ, RZ, R16 ;  /* 0x000000ffff057224 */ /* 0x000fe200078e0010 */
[----:B------:R-:W-:-:S02]  /*16bf0*/  MOV R0, 0x181f ;  /* 0x0000181f00007802 */ /* 0x000fc40000000f00 */
[----:B------:R-:W-:Y:S02]  /*16c00*/  MOV R2, 0x16c20 ;  /* 0x00016c2000027802 */ /* 0x000fe40000000f00 */
[----:B------:R-:W-:Y:S05]  /*16c10*/  CALL.REL.NOINC `($__internal_5_$__cuda_sm70_shflsync_idx_p) ;  /* 0x0000082000007944 */ /* 0x000fea0003c00000 */
[----:B------:R-:W-:Y:S05]  /*16c20*/  BRA `(.L_x_311) ;  /* 0xffffe1b000007947 */ /* 0x000fea000383ffff */
.L_x_265:
[----:B------:R-:W-:Y:S01]  /*16c30*/  IMAD.MOV.U32 R5, RZ, RZ, R13 ;  /* 0x000000ffff057224 */ /* 0x000fe200078e000d */
[----:B-1----:R-:W-:Y:S01]  /*16c40*/  MOV R3, 0x2 ;  /* 0x0000000200037802 */ /* 0x002fe20000000f00 */
[----:B----4-:R-:W-:Y:S01]  /*16c50*/  IMAD.MOV.U32 R0, RZ, RZ, 0x181f ;  /* 0x0000181fff007424 */ /* 0x010fe200078e00ff */
[----:B------:R-:W-:Y:S02]  /*16c60*/  MOV R2, 0x16c80 ;  /* 0x00016c8000027802 */ /* 0x000fe40000000f00 */
[----:B--23--:R-:W-:Y:S05]  /*16c70*/  CALL.REL.NOINC `($__internal_5_$__cuda_sm70_shflsync_idx_p) ;  /* 0x000007c000007944 */ /* 0x00cfea0003c00000 */
[----:B------:R-:W-:Y:S01]  /*16c80*/  MOV R12, R0 ;  /* 0x00000000000c7202 */ /* 0x000fe20000000f00 */
[----:B------:R-:W-:Y:S05]  /*16c90*/  BRA `(.L_x_312) ;  /* 0xffffe2b000007947 */ /* 0x000fea000383ffff */
.L_x_266:
[----:B------:R-:W-:Y:S01]  /*16ca0*/  IMAD.MOV.U32 R5, RZ, RZ, R16 ;  /* 0x000000ffff057224 */ /* 0x000fe200078e0010 */
[----:B------:R-:W-:Y:S01]  /*16cb0*/  MOV R3, 0x2 ;  /* 0x0000000200037802 */ /* 0x000fe20000000f00 */
[----:B----4-:R-:W-:Y:S01]  /*16cc0*/  IMAD.MOV.U32 R0, RZ, RZ, 0x181f ;  /* 0x0000181fff007424 */ /* 0x010fe200078e00ff */
[----:B------:R-:W-:Y:S02]  /*16cd0*/  MOV R2, 0x16cf0 ;  /* 0x00016cf000027802 */ /* 0x000fe40000000f00 */
[----:B-123--:R-:W-:Y:S05]  /*16ce0*/  CALL.REL.NOINC `($__internal_5_$__cuda_sm70_shflsync_idx_p) ;  /* 0x0000075000007944 */ /* 0x00efea0003c00000 */
[----:B------:R-:W-:Y:S05]  /*16cf0*/  BRA `(.L_x_313) ;  /* 0xffffe27000007947 */ /* 0x000fea000383ffff */
.L_x_269:
[----:B------:R-:W-:Y:S01]  /*16d00*/  IMAD.MOV.U32 R5, RZ, RZ, R13 ;  /* 0x000000ffff057224 */ /* 0x000fe200078e000d */
[----:B-1----:R-:W-:Y:S01]  /*16d10*/  MOV R3, 0x3 ;  /* 0x0000000300037802 */ /* 0x002fe20000000f00 */
[----:B------:R-:W-:Y:S01]  /*16d20*/  IMAD.MOV.U32 R0, RZ, RZ, 0x181f ;  /* 0x0000181fff007424 */ /* 0x000fe200078e00ff */
[----:B------:R-:W-:-:S02]  /*16d30*/  MOV R2, 0x16d50 ;  /* 0x00016d5000027802 */ /* 0x000fc40000000f00 */
[----:B--234-:R-:W-:Y:S05]  /*16d40*/  CALL.REL.NOINC `($__internal_5_$__cuda_sm70_shflsync_idx_p) ;  /* 0x000006f000007944 */ /* 0x01cfea0003c00000 */
[----:B------:R-:W-:Y:S01]  /*16d50*/  IMAD.MOV.U32 R12, RZ, RZ, R0 ;  /* 0x000000ffff0c7224 */ /* 0x000fe200078e0000 */
[----:B------:R-:W-:Y:S01]  /*16d60*/  MOV R3, 0x3 ;  /* 0x0000000300037802 */ /* 0x000fe20000000f00 */
[----:B------:R-:W-:Y:S01]  /*16d70*/  IMAD.MOV.U32 R5, RZ, RZ, R16 ;  /* 0x000000ffff057224 */ /* 0x000fe200078e0010 */
[----:B------:R-:W-:-:S02]  /*16d80*/  MOV R0, 0x181f ;  /* 0x0000181f00007802 */ /* 0x000fc40000000f00 */
[----:B------:R-:W-:Y:S02]  /*16d90*/  MOV R2, 0x16db0 ;  /* 0x00016db000027802 */ /* 0x000fe40000000f00 */
[----:B------:R-:W-:Y:S05]  /*16da0*/  CALL.REL.NOINC `($__internal_5_$__cuda_sm70_shflsync_idx_p) ;  /* 0x0000069000007944 */ /* 0x000fea0003c00000 */
[----:B------:R-:W-:Y:S05]  /*16db0*/  BRA `(.L_x_314) ;  /* 0xffffe33000007947 */ /* 0x000fea000383ffff */
.L_x_271:
[----:B------:R-:W-:Y:S01]  /*16dc0*/  IMAD.MOV.U32 R5, RZ, RZ, R21 ;  /* 0x000000ffff057224 */ /* 0x000fe200078e0015 */
[----:B------:R-:W-:Y:S01]  /*16dd0*/  MOV R3, RZ ;  /* 0x000000ff00037202 */ /* 0x000fe20000000f00 */
[----:B------:R-:W-:Y:S01]  /*16de0*/  IMAD.MOV.U32 R0, RZ, RZ, 0x1f ;  /* 0x0000001fff007424 */ /* 0x000fe200078e00ff */
[----:B------:R-:W-:Y:S02]  /*16df0*/  MOV R2, 0x16e10 ;  /* 0x00016e1000027802 */ /* 0x000fe40000000f00 */
[----:B-1-3--:R-:W-:Y:S05]  /*16e00*/  CALL.REL.NOINC `($__internal_5_$__cuda_sm70_shflsync_idx_p) ;  /* 0x0000063000007944 */ /* 0x00afea0003c00000 */
[----:B------:R-:W-:Y:S01]  /*16e10*/  MOV R9, R0 ;  /* 0x0000000000097202 */ /* 0x000fe20000000f00 */
[----:B------:R-:W-:Y:S05]  /*16e20*/  BRA `(.L_x_315) ;  /* 0xffffe4d000007947 */ /* 0x000fea000383ffff */
.L_x_272:
[----:B------:R-:W-:Y:S01]  /*16e30*/  IMAD.MOV.U32 R5, RZ, RZ, R21 ;  /* 0x000000ffff057224 */ /* 0x000fe200078e0015 */
[----:B------:R-:W-:Y:S01]  /*16e40*/  MOV R3, 0x1 ;  /* 0x0000000100037802 */ /* 0x000fe20000000f00 */
[----:B------:R-:W-:Y:S01]  /*16e50*/  IMAD.MOV.U32 R0, RZ, RZ, 0x1f ;  /* 0x0000001fff007424 */ /* 0x000fe200078e00ff */
[----:B------:R-:W-:Y:S02]  /*16e60*/  MOV R2, 0x16e80 ;  /* 0x00016e8000027802 */ /* 0x000fe40000000f00 */
[----:B-1234-:R-:W-:Y:S05]  /*16e70*/  CALL.REL.NOINC `($__internal_5_$__cuda_sm70_shflsync_idx_p) ;  /* 0x000005c000007944 */ /* 0x01efea0003c00000 */
[----:B------:R-:W-:Y:S01]  /*16e80*/  MOV R8, R0 ;  /* 0x0000000000087202 */ /* 0x000fe20000000f00 */
[----:B------:R-:W-:Y:S05]  /*16e90*/  BRA `(.L_x_316) ;  /* 0xffffe48000007947 */ /* 0x000fea000383ffff */
.L_x_273:
[----:B------:R-:W-:Y:S02]  /*16ea0*/  MOV R2, 0x1 ;  /* 0x0000000100027802 */ /* 0x000fe40000000f00 */
[----:B------:R-:W-:-:S02]  /*16eb0*/  MOV R3, 0x16ed0 ;  /* 0x00016ed000037802 */ /* 0x000fc40000000f00 */
[----:B--2-4-:R-:W-:Y:S05]  /*16ec0*/  CALL.REL.NOINC `($__internal_6_$__cuda_sm70_shflsync_up_p) ;  /* 0x000005c000007944 */ /* 0x014fea0003c00000 */
[----:B------:R-:W-:Y:S05]  /*16ed0*/  BRA `(.L_x_317) ;  /* 0xffffe56000007947 */ /* 0x000fea000383ffff */
.L_x_274:
[----:B------:R-:W-:Y:S02]  /*16ee0*/  MOV R2, 0x2 ;  /* 0x0000000200027802 */ /* 0x000fe40000000f00 */
[----:B------:R-:W-:-:S02]  /*16ef0*/  MOV R3, 0x16f10 ;  /* 0x00016f1000037802 */ /* 0x000fc40000000f00 */
[----:B--2-4-:R-:W-:Y:S05]  /*16f00*/  CALL.REL.NOINC `($__internal_6_$__cuda_sm70_shflsync_up_p) ;  /* 0x0000058000007944 */ /* 0x014fea0003c00000 */
        /* <DEDUP_REMOVED lines=23> */
.L_x_278:
[----:B------:R-:W-:Y:S02]  /*17080*/  MOV R2, 0x1 ;  /* 0x0000000100027802 */ /* 0x000fe40000000f00 */
[----:B------:R-:W-:Y:S02]  /*17090*/  MOV R3, 0x170b0 ;  /* 0x000170b000037802 */ /* 0x000fe40000000f00 */
[----:B--2---:R-:W-:Y:S05]  /*170a0*/  CALL.REL.NOINC `($__internal_6_$__cuda_sm70_shflsync_up_p) ;  /* 0x000003e000007944 */ /* 0x004fea0003c00000 */
[----:B------:R-:W-:Y:S01]  /*170b0*/  MOV R2, R4 ;  /* 0x0000000400027202 */ /* 0x000fe20000000f00 */
[----:B------:R-:W-:Y:S05]  /*170c0*/  BRA `(.L_x_319) ;  /* 0xffffe5c000007947 */ /* 0x000fea000383ffff */
.L_x_279:
        /* <DEDUP_REMOVED lines=26> */
.L_x_281:
[----:B------:R-:W-:Y:S02]  /*17270*/  SEL R0, RZ, 0x1, P0 ;  /* 0x00000001ff007807 */ /* 0x000fe40000000000 */
[----:B------:R-:W-:Y:S02]  /*17280*/  MOV R2, 0x172a0 ;  /* 0x000172a000027802 */ /* 0x000fe40000000f00 */
[----:B-12---:R-:W-:Y:S05]  /*17290*/  CALL.REL.NOINC `($__internal_7_$__cuda_sm70_votesync_ballot) ;  /* 0x0000026000007944 */ /* 0x006fea0003c00000 */
[----:B------:R-:W-:Y:S01]  /*172a0*/  MOV R8, R0 ;  /* 0x0000000000087202 */ /* 0x000fe20000000f00 */
[----:B------:R-:W-:Y:S05]  /*172b0*/  BRA `(.L_x_321) ;  /* 0xffffe56000007947 */ /* 0x000fea000383ffff */
.L_x_282:
[----:B------:R-:W-:Y:S01]  /*172c0*/  IMAD.MOV.U32 R5, RZ, RZ, R6 ;  /* 0x000000ffff057224 */ /* 0x000fe200078e0006 */
[----:B----4-:R-:W-:Y:S01]  /*172d0*/  MOV R3, R11 ;  /* 0x0000000b00037202 */ /* 0x010fe20000000f00 */
[----:B------:R-:W-:Y:S01]  /*172e0*/  IMAD.MOV.U32 R0, RZ, RZ, 0x1f ;  /* 0x0000001fff007424 */ /* 0x000fe200078e00ff */
[----:B------:R-:W-:Y:S02]  /*172f0*/  MOV R2, 0x17310 ;  /* 0x0001731000027802 */ /* 0x000fe40000000f00 */
[----:B-123--:R-:W-:Y:S05]  /*17300*/  CALL.REL.NOINC `($__internal_5_$__cuda_sm70_shflsync_idx_p) ;  /* 0x0000013000007944 */ /* 0x00efea0003c00000 */
[----:B------:R-:W-:Y:S01]  /*17310*/  IMAD.MOV.U32 R6, RZ, RZ, R0 ;  /* 0x000000ffff067224 */ /* 0x000fe200078e0000 */
[----:B------:R-:W-:Y:S01]  /*17320*/  MOV R3, R11 ;  /* 0x0000000b00037202 */ /* 0x000fe20000000f00 */
[----:B------:R-:W-:Y:S01]  /*17330*/  IMAD.MOV.U32 R5, RZ, RZ, R7 ;  /* 0x000000ffff057224 */ /* 0x000fe200078e0007 */
[----:B------:R-:W-:Y:S02]  /*17340*/  MOV R0, 0x1f ;  /* 0x0000001f00007802 */ /* 0x000fe40000000f00 */
[----:B------:R-:W-:-:S02]  /*17350*/  MOV R2, 0x17370 ;  /* 0x0001737000027802 */ /* 0x000fc40000000f00 */
[----:B------:R-:W-:Y:S05]  /*17360*/  CALL.REL.NOINC `($__internal_5_$__cuda_sm70_shflsync_idx_p) ;  /* 0x000000d000007944 */ /* 0x000fea0003c00000 */
[----:B------:R-:W-:Y:S01]  /*17370*/  MOV R7, R0 ;  /* 0x0000000000077202 */ /* 0x000fe20000000f00 */
[----:B------:R-:W-:Y:S05]  /*17380*/  BRA `(.L_x_322) ;  /* 0xffffe4d000007947 */ /* 0x000fea000383ffff */
.L_x_285:
[----:B------:R-:W-:Y:S01]  /*17390*/  IMAD.MOV.U32 R5, RZ, RZ, R4 ;  /* 0x000000ffff057224 */ /* 0x000fe200078e0004 */
[----:B------:R-:W-:-:S02]  /*173a0*/  MOV R0, 0x1f ;  /* 0x0000001f00007802 */ /* 0x000fc40000000f00 */
[----:B------:R-:W-:Y:S02]  /*173b0*/  MOV R2, 0x173d0 ;  /* 0x000173d000027802 */ /* 0x000fe40000000f00 */
[----:B-1234-:R-:W-:Y:S05]  /*173c0*/  CALL.REL.NOINC `($__internal_5_$__cuda_sm70_shflsync_idx_p) ;  /* 0x0000007000007944 */ /* 0x01efea0003c00000 */
[----:B------:R-:W-:Y:S01]  /*173d0*/  MOV R12, R0 ;  /* 0x00000000000c7202 */ /* 0x000fe20000000f00 */
[----:B------:R-:W-:Y:S05]  /*173e0*/  BRA `(.L_x_284) ;  /* 0xffffe4d000007947 */ /* 0x000fea000383ffff */
        .weak           $__internal_4_$__cuda_sm70_shflsync_bfly_p
        .type           $__internal_4_$__cuda_sm70_shflsync_bfly_p,@function
        .size           $__internal_4_$__cuda_sm70_shflsync_bfly_p,($__internal_5_$__cuda_sm70_shflsync_idx_p - $__internal_4_$__cuda_sm70_shflsync_bfly_p)
$__internal_4_$__cuda_sm70_shflsync_bfly_p:
[----:B------:R-:W-:Y:S04]  /*173f0*/  WARPSYNC R6 ;  /* 0x0000000600007348 */ /* 0x000fe80003800000 */
[----:B------:R1:W2:Y:S02]  /*17400*/  SHFL.BFLY PT, R5, R2, R5, R7 ;  /* 0x0c00000502057389 */ /* 0x0002a400000e0007 */
[----:B-1----:R-:W-:Y:S02]  /*17410*/  MOV R2, R3 ;  /* 0x0000000300027202 */ /* 0x002fe40000000f00 */
[----:B------:R-:W-:-:S04]  /*17420*/  MOV R3, 0x0 ;  /* 0x0000000000037802 */ /* 0x000fc80000000f00 */
[----:B--2---:R-:W-:Y:S05]  /*17430*/  RET.REL.NODEC R2 `(_ZN7cutlass13device_kernelIN5flash19enable_sm80_to_sm89INS1_16FlashAttnFwdSm80INS1_25CollectiveMainloopFwdSm80ILi8ELi1ELb0EN4cute5tupleIJNS5_1CILi128EEENS7_ILi32EEENS7_ILi256EEEEEELi256ENS_10bfloat16_tEfNS_4arch4Sm80ELb0ELb0ELb0ELb1ELb0ELb1ELb1ELb1EEENS1_21CollectiveEpilogueFwdINS6_IJS8_SA_S9_EEENS6_IJNS7_ILi1EEESI_SI_EEESC_SE_Li256ELb1ELb1ELb1ELb0EEENS1_36VarlenDynamicPersistentTileSchedulerILi128ELi32ELi256ELi256ELb1ELb1ELb0ELb0ELb1ELb1EEEEEEEEEvNT_6ParamsE) ;  /* 0xfffe8bc002007950 */ /* 0x004fea0003c3ffff */
        .weak           $__internal_5_$__cuda_sm70_shflsync_idx_p
        .type           $__internal_5_$__cuda_sm70_shflsync_idx_p,@function
        .size           $__internal_5_$__cuda_sm70_shflsync_idx_p,($__internal_6_$__cuda_sm70_shflsync_up_p - $__internal_5_$__cuda_sm70_shflsync_idx_p)
$__internal_5_$__cuda_sm70_shflsync_idx_p:
[----:B------:R-:W-:-:S04]  /*17440*/  MOV R115, 0xffffffff ;  /* 0xffffffff00737802 */ /* 0x000fc80000000f00 */
[----:B------:R-:W-:Y:S04]  /*17450*/  WARPSYNC R115 ;  /* 0x0000007300007348 */ /* 0x000fe80003800000 */
[----:B------:R1:W2:Y:S02]  /*17460*/  SHFL.IDX PT, R0, R5, R3, R0 ;  /* 0x0000000305007389 */ /* 0x0002a400000e0000 */
[----:B-1----:R-:W-:-:S04]  /*17470*/  MOV R3, 0x0 ;  /* 0x0000000000037802 */ /* 0x002fc80000000f00 */
[----:B--2---:R-:W-:Y:S05]  /*17480*/  RET.REL.NODEC R2 `(_ZN7cutlass13device_kernelIN5flash19enable_sm80_to_sm89INS1_16FlashAttnFwdSm80INS1_25CollectiveMainloopFwdSm80ILi8ELi1ELb0EN4cute5tupleIJNS5_1CILi128EEENS7_ILi32EEENS7_ILi256EEEEEELi256ENS_10bfloat16_tEfNS_4arch4Sm80ELb0ELb0ELb0ELb1ELb0ELb1ELb1ELb1EEENS1_21CollectiveEpilogueFwdINS6_IJS8_SA_S9_EEENS6_IJNS7_ILi1EEESI_SI_EEESC_SE_Li256ELb1ELb1ELb1ELb0EEENS1_36VarlenDynamicPersistentTileSchedulerILi128ELi32ELi256ELi256ELb1ELb1ELb0ELb0ELb1ELb1EEEEEEEEEvNT_6ParamsE) ;  /* 0xfffe8b7002007950 */ /* 0x004fea0003c3ffff */
        .weak           $__internal_6_$__cuda_sm70_shflsync_up_p
        .type           $__internal_6_$__cuda_sm70_shflsync_up_p,@function
        .size           $__internal_6_$__cuda_sm70_shflsync_up_p,($__internal_7_$__cuda_sm70_votesync_ballot - $__internal_6_$__cuda_sm70_shflsync_up_p)
$__internal_6_$__cuda_sm70_shflsync_up_p:
[----:B------:R-:W-:Y:S02]  /*17490*/  IMAD.MOV.U32 R4, RZ, RZ, RZ ;  /* 0x000000ffff047224 */ /* 0x000fe400078e00ff */
[----:B------:R-:W-:-:S04]  /*174a0*/  IMAD.MOV.U32 R10, RZ, RZ, -0x1 ;  /* 0xffffffffff0a7424 */ /* 0x000fc800078e00ff */
[----:B------:R-:W-:Y:S04]  /*174b0*/  WARPSYNC R10 ;  /* 0x0000000a00007348 */ /* 0x000fe80003800000 */
[----:B------:R1:W2:Y:S02]  /*174c0*/  SHFL.UP PT, R4, R0, R2, R4 ;  /* 0x0400000200047389 */ /* 0x0002a400000e0004 */
[----:B-1----:R-:W-:Y:S02]  /*174d0*/  MOV R2, R3 ;  /* 0x0000000300027202 */ /* 0x002fe40000000f00 */
[----:B------:R-:W-:-:S04]  /*174e0*/  MOV R3, 0x0 ;  /* 0x0000000000037802 */ /* 0x000fc80000000f00 */
[----:B--2---:R-:W-:Y:S05]  /*174f0*/  RET.REL.NODEC R2 `(_ZN7cutlass13device_kernelIN5flash19enable_sm80_to_sm89INS1_16FlashAttnFwdSm80INS1_25CollectiveMainloopFwdSm80ILi8ELi1ELb0EN4cute5tupleIJNS5_1CILi128EEENS7_ILi32EEENS7_ILi256EEEEEELi256ENS_10bfloat16_tEfNS_4arch4Sm80ELb0ELb0ELb0ELb1ELb0ELb1ELb1ELb1EEENS1_21CollectiveEpilogueFwdINS6_IJS8_SA_S9_EEENS6_IJNS7_ILi1EEESI_SI_EEESC_SE_Li256ELb1ELb1ELb1ELb0EEENS1_36VarlenDynamicPersistentTileSchedulerILi128ELi32ELi256ELi256ELb1ELb1ELb0ELb0ELb1ELb1EEEEEEEEEvNT_6ParamsE) ;  /* 0xfffe8b0002007950 */ /* 0x004fea0003c3ffff */
        .weak           $__internal_7_$__cuda_sm70_votesync_ballot
        .type           $__internal_7_$__cuda_sm70_votesync_ballot,@function
        .size           $__internal_7_$__cuda_sm70_votesync_ballot,(.L_x_2590 - $__internal_7_$__cuda_sm70_votesync_ballot)
$__internal_7_$__cuda_sm70_votesync_ballot:
[----:B------:R-:W-:Y:S01]  /*17500*/  ISETP.NE.U32.AND P0, PT, R0, 0x1, PT ;  /* 0x000000010000780c */ /* 0x000fe20003f05070 */
[----:B------:R-:W-:-:S04]  /*17510*/  IMAD.MOV.U32 R3, RZ, RZ, -0x1 ;  /* 0xffffffffff037424 */ /* 0x000fc800078e00ff */
[----:B------:R-:W-:Y:S08]  /*17520*/  WARPSYNC R3 ;  /* 0x0000000300007348 */ /* 0x000ff00003800000 */
[----:B------:R-:W-:-:S04]  /*17530*/  VOTE.ANY R0, PT, !P0 ;  /* 0x0000000000007806 */ /* 0x000fc800040e0100 */
[----:B------:R-:W-:Y:S01]  /*17540*/  LOP3.LUT R0, R0, R3, RZ, 0xc0, !PT ;  /* 0x0000000300007212 */ /* 0x000fe200078ec0ff */
[----:B------:R-:W-:-:S04]  /*17550*/  IMAD.MOV.U32 R3, RZ, RZ, 0x0 ;  /* 0x00000000ff037424 */ /* 0x000fc800078e00ff */
[----:B------:R-:W-:Y:S05]  /*17560*/  RET.REL.NODEC R2 `(_ZN7cutlass13device_kernelIN5flash19enable_sm80_to_sm89INS1_16FlashAttnFwdSm80INS1_25CollectiveMainloopFwdSm80ILi8ELi1ELb0EN4cute5tupleIJNS5_1CILi128EEENS7_ILi32EEENS7_ILi256EEEEEELi256ENS_10bfloat16_tEfNS_4arch4Sm80ELb0ELb0ELb0ELb1ELb0ELb1ELb1ELb1EEENS1_21CollectiveEpilogueFwdINS6_IJS8_SA_S9_EEENS6_IJNS7_ILi1EEESI_SI_EEESC_SE_Li256ELb1ELb1ELb1ELb0EEENS1_36VarlenDynamicPersistentTileSchedulerILi128ELi32ELi256ELi256ELb1ELb1ELb0ELb0ELb1ELb1EEEEEEEEEvNT_6ParamsE) ;  /* 0xfffe8a9002007950 */ /* 0x000fea0003c3ffff */
.L_x_323:
        /* <DEDUP_REMOVED lines=9> */
.L_x_2590:


//--------------------- .text._ZN7cutlass13device_kernelIN5flash19enable_sm80_to_sm89INS1_16FlashAttnFwdSm80INS1_25CollectiveMainloopFwdSm80ILi8ELi1ELb1EN4cute5tupleIJNS5_1CILi128EEENS7_ILi48EEENS7_ILi256EEEEEELi256ENS_10bfloat16_tEfNS_4arch4Sm80ELb0ELb1ELb0ELb0ELb0ELb0ELb1ELb1EEENS1_21CollectiveEpilogueFwdINS6_IJS8_SA_S9_EEENS6_IJNS7_ILi1EEESI_SI_EEESC_SE_Li256ELb0ELb1ELb1ELb0EEENS1_19SingleTileSchedulerILb0ELb1ELb1ELi128EEEEEEEEEvNT_6ParamsE --------------------------
	.section	.text._ZN7cutlass13device_kernelIN5flash19enable_sm80_to_sm89INS1_16FlashAttnFwdSm80INS1_25CollectiveMainloopFwdSm80ILi8ELi1ELb1EN4cute5tupleIJNS5_1CILi128EEENS7_ILi48EEENS7_ILi256EEEEEELi256ENS_10bfloat16_tEfNS_4arch4Sm80ELb0ELb1ELb0ELb0ELb0ELb0ELb1ELb1EEENS1_21CollectiveEpilogueFwdINS6_IJS8_SA_S9_EEENS6_IJNS7_ILi1EEESI_SI_EEESC_SE_Li256ELb0ELb1ELb1ELb0EEENS1_19SingleTileSchedulerILb0ELb1ELb1ELi128EEEEEEEEEvNT_6ParamsE,"ax",@progbits
	.sectioninfo	@"SHI_REGISTERS=255"
	.align	128
.text._ZN7cutlass13device_kernelIN5flash19enable_sm80_to_sm89INS1_16FlashAttnFwdSm80INS1_25CollectiveMainloopFwdSm80ILi8ELi1ELb1EN4cute5tupleIJNS5_1CILi128EEENS7_ILi48EEENS7_ILi256EEEEEELi256ENS_10bfloat16_tEfNS_4arch4Sm80ELb0ELb1ELb0ELb0ELb0ELb0ELb1ELb1EEENS1_21CollectiveEpilogueFwdINS6_IJS8_SA_S9_EEENS6_IJNS7_ILi1EEESI_SI_EEESC_SE_Li256ELb0ELb1ELb1ELb0EEENS1_19SingleTileSchedulerILb0ELb1ELb1ELi128EEEEEEEEEvNT_6ParamsE:
        .type           _ZN7cutlass13device_kernelIN5flash19enable_sm80_to_sm89INS1_16FlashAttnFwdSm80INS1_25CollectiveMainloopFwdSm80ILi8ELi1ELb1EN4cute5tupleIJNS5_1CILi128EEENS7_ILi48EEENS7_ILi256EEEEEELi256ENS_10bfloat16_tEfNS_4arch4Sm80ELb0ELb1ELb0ELb0ELb0ELb0ELb1ELb1EEENS1_21CollectiveEpilogueFwdINS6_IJS8_SA_S9_EEENS6_IJNS7_ILi1EEESI_SI_EEESC_SE_Li256ELb0ELb1ELb1ELb0EEENS1_19SingleTileSchedulerILb0ELb1ELb1ELi128EEEEEEEEEvNT_6ParamsE,@function
        .size           _ZN7cutlass13device_kernelIN5flash19enable_sm80_to_sm89INS1_16FlashAttnFwdSm80INS1_25CollectiveMainloopFwdSm80ILi8ELi1ELb1EN4cute5tupleIJNS5_1CILi128EEENS7_ILi48EEENS7_ILi256EEEEEELi256ENS_10bfloat16_tEfNS_4arch4Sm80ELb0ELb1ELb0ELb0ELb0ELb0ELb1ELb1EEENS1_21CollectiveEpilogueFwdINS6_IJS8_SA_S9_EEENS6_IJNS7_ILi1EEESI_SI_EEESC_SE_Li256ELb0ELb1ELb1ELb0EEENS1_19SingleTileSchedulerILb0ELb1ELb1ELi128EEEEEEEEEvNT_6ParamsE,(.L_x_2595 - _ZN7cutlass13device_kernelIN5flash19enable_sm80_to_sm89INS1_16FlashAttnFwdSm80INS1_25CollectiveMainloopFwdSm80ILi8ELi1ELb1EN4cute5tupleIJNS5_1CILi128EEENS7_ILi48EEENS7_ILi256EEEEEELi256ENS_10bfloat16_tEfNS_4arch4Sm80ELb0ELb1ELb0ELb0ELb0ELb0ELb1ELb1EEENS1_21CollectiveEpilogueFwdINS6_IJS8_SA_S9_EEENS6_IJNS7_ILi1EEESI_SI_EEESC_SE_Li256ELb0ELb1ELb1ELb0EEENS1_19SingleTileSchedulerILb0ELb1ELb1ELi128EEEEEEEEEvNT_6ParamsE)
        .other          _ZN7cutlass13device_kernelIN5flash19enable_sm80_to_sm89INS1_16FlashAttnFwdSm80INS1_25CollectiveMainloopFwdSm80ILi8ELi1ELb1EN4cute5tupleIJNS5_1CILi128EEENS7_ILi48EEENS7_ILi256EEEEEELi256ENS_10bfloat16_tEfNS_4arch4Sm80ELb0ELb1ELb0ELb0ELb0ELb0ELb1ELb1EEENS1_21CollectiveEpilogueFwdINS6_IJS8_SA_S9_EEENS6_IJNS7_ILi1EEESI_SI_EEESC_SE_Li256ELb0ELb1ELb1ELb0EEENS1_19SingleTileSchedulerILb0ELb1ELb1ELi128EEEEEEEEEvNT_6ParamsE,@"STO_CUDA_ENTRY STV_DEFAULT"
_ZN7cutlass13device_kernelIN5flash19enable_sm80_to_sm89INS1_16FlashAttnFwdSm80INS1_25CollectiveMainloopFwdSm80ILi8ELi1ELb1EN4cute5tupleIJNS5_1CILi128EEENS7_ILi48EEENS7_ILi256EEEEEELi256ENS_10bfloat16_tEfNS_4arch4Sm80ELb0ELb1ELb0ELb0ELb0ELb0ELb1ELb1EEENS1_21CollectiveEpilogueFwdINS6_IJS8_SA_S9_EEENS6_IJNS7_ILi1EEESI_SI_EEESC_SE_Li256ELb0ELb1ELb1ELb0EEENS1_19SingleTileSchedulerILb0ELb1ELb1ELi128EEEEEEEEEvNT_6ParamsE:
        /* <DEDUP_REMOVED lines=18> */
.L_x_324:
[----:B---3--:R-:W-:Y:S02]  /*0120*/  ULDC.64 UR4, c[0x0][0x550] ;  /* 0x0001540000047ab9 */ /* 0x008fe40000000a00 */
[----:B------:R-:W-:Y:S02]  /*0130*/  UISETP.NE.AND UP0, UPT, UR4, 0x1, UPT ;  /* 0x000000010400788c */ /* 0x000fe4000bf05270 */
[----:B------:R-:W-:-:S02]  /*0140*/  UIMAD.WIDE.U32 UR8, UR6, UR5, URZ ;  /* 0x00000005060872a5 */ /* 0x000fc4000f8e003f */
[----:B------:R-:W-:Y:S02]  /*0150*/  ULDC UR4, c[0x0][0x558] ;  /* 0x0001560000047ab9 */ /* 0x000fe40000000800 */
[----:B------:R-:W-:-:S05]  /*0160*/  UMOV UR12, UR6 ;  /* 0x00000006000c7c82 */ /* 0x000fca0008000000 */
[----:B------:R-:W-:-:S03]  /*0170*/  @UP0 USHF.R.U32.HI UR12, URZ, UR4, UR9 ;  /* 0x000000043f0c0299 */ /* 0x000fc60008011609 */
.L_x_325:
[----:B------:R-:W-:Y:S01]  /*0180*/  ISETP.GE.AND P0, PT, R11, RZ, PT ;  /* 0x000000ff0b00720c */ /* 0x000fe20003f06270 */
[----:B------:R-:W-:Y:S02]  /*0190*/  UIADD3 UR5, -UR12, URZ, URZ ;  /* 0x0000003f0c057290 */ /* 0x000fe4000fffe13f */
[----:B------:R-:W-:Y:S02]  /*01a0*/  ULDC UR4, c[0x0][0x550] ;  /* 0x0001540000047ab9 */ /* 0x000fe40000000800 */
[----:B------:R-:W-:-:S08]  /*01b0*/  UIMAD UR6, UR5, UR4, UR6 ;  /* 0x00000004050672a4 */ /* 0x000fd0000f8e0206 */
[----:B------:R-:W-:Y:S05]  /*01c0*/  @!P0 EXIT ;  /* 0x000000000000894d */ /* 0x000fea0003800000 */
[----:B------:R-:W1:Y:S01]  /*01d0*/  S2UR UR11, SR_CTAID.X ;  /* 0x00000000000b79c3 */ /* 0x000e620000002500 */
[----:B------:R-:W-:Y:S02]  /*01e0*/  ULDC UR7, c[0x0][0x2c4] ;  /* 0x0000b10000077ab9 */ /* 0x000fe40000000800 */
[----:B------:R-:W-:Y:S02]  /*01f0*/  UISETP.NE.AND UP1, UPT, UR7, 0x1, UPT ;  /* 0x000000010700788c */ /* 0x000fe4000bf25270 */
[----:B------:R-:W-:Y:S02]  /*0200*/  UMOV UR10, 0x1 ;  /* 0x00000001000a7882 */ /* 0x000fe40000000000 */
[----:B------:R-:W-:Y:S02]  /*0210*/  ULDC.64 UR4, c[0x0][0x328] ;  /* 0x0000ca0000047ab9 */ /* 0x000fe40000000a00 */
[----:B------:R-:W-:Y:S02]  /*0220*/  UISETP.LE.AND UP0, UPT, UR10, UR5, UPT ;  /* 0x000000050a00728c */ /* 0x000fe4000bf03270 */
[----:B------:R-:W-:-:S02]  /*0230*/  ULDC.64 UR8, c[0x0][0x2c8] ;  /* 0x0000b20000087ab9 */ /* 0x000fc40000000a00 */
[----:B------:R-:W-:Y:S02]  /*0240*/  ULDC UR13, c[0x0][0x168] ;  /* 0x00005a00000d7ab9 */ /* 0x000fe40000000800 */
[----:B------:R-:W-:Y:S01]  /*0250*/  PLOP3.LUT P0, PT, PT, PT, UP0, 0x40, 0x0 ;  /* 0x000000000000781c */ /* 0x000fe20003f0e808 */
[----:B------:R-:W-:Y:S02]  /*0260*/  ULDC UR5, c[0x0][0x1d0] ;  /* 0x0000740000057ab9 */ /* 0x000fe40000000800 */
[----:B------:R-:W-:Y:S02]  /*0270*/  UP2UR UR14, UPR, URZ, 0x2 ;  /* 0x000000023f0e7883 */ /* 0x000fe40008000000 */
[----:B-1----:R-:W-:-:S04]  /*0280*/  USHF.L.U32 UR11, UR11, 0x7, URZ ;  /* 0x000000070b0b7899 */ /* 0x002fc8000800063f */
[----:B------:R-:W-:Y:S02]  /*0290*/  @UP1 UIADD3 UR16, UR11, 0x7f, URZ ;  /* 0x0000007f0b101890 */ /* 0x000fe4000fffe03f */
[----:B------:R-:W-:Y:S02]  /*02a0*/  UIADD3 UR15, UR11, 0x7f, URZ ;  /* 0x0000007f0b0f7890 */ /* 0x000fe4000fffe03f */
[----:B------:R-:W-:Y:S02]  /*02b0*/  UIMAD.WIDE.U32 UR16, UR16, UR8, URZ ;  /* 0x00000008101072a5 */ /* 0x000fe4000f8e003f */
[----:B------:R-:W-:Y:S02]  /*02c0*/  UIADD3 UR8, UR10, -UR13, URZ ;  /* 0x8000000d0a087290 */ /* 0x000fe4000fffe03f */
[----:B------:R-:W-:Y:S02]  /*02d0*/  @UP1 USHF.R.U32.HI UR15, URZ, UR9, UR17 ;  /* 0x000000093f0f1299 */ /* 0x000fe40008011611 */
[----:B------:R-:W-:-:S02]  /*02e0*/  UP2UR UR13, UPR, URZ, 0x1 ;  /* 0x000000013f0d7883 */ /* 0x000fc40008000000 */
[----:B------:R-:W-:-:S04]  /*02f0*/  UIADD3 UR5, UR15, UR5, UR8 ;  /* 0x000000050f057290 */ /* 0x000fc8000fffe008 */
[----:B------:R-:W-:Y:S01]  /*0300*/  UIADD3 UR8, UR5, UR4, URZ ;  /* 0x0000000405087290 */ /* 0x000fe2000fffe03f */
[----:B------:R-:W-:Y:S05]  /*0310*/  @P0 BRA `(.L_x_326) ;  /* 0x0000014000000947 */ /* 0x000fea0003800000 */
[----:B------:R-:W-:Y:S01]  /*0320*/  ISETP.LT.AND P0, PT, RZ, UR5, PT ;  /* 0x00000005ff007c0c */ /* 0x000fe2000bf01270 */
[----:B------:R-:W-:-:S12]  /*0330*/  UIADD3 UR9, UR5, -0x1, URZ ;  /* 0xffffffff05097890 */ /* 0x000fd8000fffe03f */
[----:B------:R-:W-:Y:S05]  /*0340*/  @P0 BRA `(.L_x_327) ;  /* 0x0000008000000947 */ /* 0x000fea0003800000 */
[----:B------:R-:W-:Y:S02]  /*0350*/  ULDC UR4, c[0x0][0x32c] ;  /* 0x0000cb0000047ab9 */ /* 0x000fe40000000800 */
[----:B------:R-:W-:Y:S02]  /*0360*/  UISETP.NE.AND UP0, UPT, UR10, UR4, UPT ;  /* 0x000000040a00728c */ /* 0x000fe4000bf05270 */
[----:B------:R-:W-:-:S03]  /*0370*/  UIADD3 UR9, -UR5, URZ, URZ ;  /* 0x0000003f05097290 */ /* 0x000fc6000fffe13f */
[----:B------:R-:W-:Y:S02]  /*0380*/  ULDC.64 UR4, c[0x0][0x330] ;  /* 0x0000cc0000047ab9 */ /* 0x000fe40000000a00 */
[----:B------:R-:W-:-:S04]  /*0390*/  UIMAD.WIDE.U32 UR16, UR9, UR4, URZ ;  /* 0x00000004091072a5 */ /* 0x000fc8000f8e003f */
[----:B------:R-:W-:-:S04]  /*03a0*/  @UP0 USHF.R.U32.HI UR9, URZ, UR5, UR17 ;  /* 0x000000053f090299 */ /* 0x000fc80008011611 */
[----:B------:R-:W-:Y:S01]  /*03b0*/  ULOP3.LUT UR9, URZ, UR9, URZ, 0x33, !UPT ;  /* 0x000000093f097292 */ /* 0x000fe2000f8e333f */
[----:B------:R-:W-:Y:S05]  /*03c0*/  BRA `(.L_x_328) ;  /* 0x0000005000007947 */ /* 0x000fea0003800000 */
.L_x_327:
[----:B------:R-:W-:Y:S02]  /*03d0*/  ULDC UR4, c[0x0][0x32c] ;  /* 0x0000cb0000047ab9 */ /* 0x000fe40000000800 */
[----:B------:R-:W-:-:S03]  /*03e0*/  UISETP.NE.AND UP0, UPT, UR10, UR4, UPT ;  /* 0x000000040a00728c */ /* 0x000fc6000bf05270 */
[----:B------:R-:W-:Y:S02]  /*03f0*/  ULDC.64 UR4, c[0x0][0x330] ;  /* 0x0000cc0000047ab9 */ /* 0x000fe40000000a00 */
[----:B------:R-:W-:-:S06]  /*0400*/  UIMAD.WIDE.U32 UR16, UR9, UR4, URZ ;  /* 0x00000004091072a5 */ /* 0x000fcc000f8e003f */
[----:B------:R-:W-:Y:S02]  /*0410*/  @UP0 USHF.R.U32.HI UR9, URZ, UR5, UR17 ;  /* 0x000000053f090299 */ /* 0x000fe40008011611 */
.L_x_328:
[----:B------:R-:W-:Y:S02]  /*0420*/  ULDC UR4, c[0x0][0x32c] ;  /* 0x0000cb0000047ab9 */ /* 0x000fe40000000800 */
[----:B------:R-:W-:-:S04]  /*0430*/  UIMAD UR4, UR9, UR4, UR4 ;  /* 0x00000004090472a4 */ /* 0x000fc8000f8e0204 */
[----:B------:R-:W-:-:S04]  /*0440*/  UISETP.LT.AND UP0, UPT, UR8, UR4, UPT ;  /* 0x000000040800728c */ /* 0x000fc8000bf01270 */
[----:B------:R-:W-:Y:S02]  /*0450*/  USEL UR8, UR8, UR4, UP0 ;  /* 0x0000000408087287 */ /* 0x000fe40008000000 */
.L_x_326:
[----:B------:R-:W-:Y:S02]  /*0460*/  UMOV UR18, 0x2f ;  /* 0x0000002f00127882 */ /* 0x000fe40000000000 */
[----:B------:R-:W-:Y:S02]  /*0470*/  ULDC UR10, c[0x0][0x1d0] ;  /* 0x00007400000a7ab9 */ /* 0x000fe40000000800 */
[----:B------:R-:W-:Y:S02]  /*0480*/  UISETP.NE.AND UP0, UPT, UR7, 0x1, UPT ;  /* 0x000000010700788c */ /* 0x000fe4000bf05270 */
[----:B------:R-:W-:Y:S02]  /*0490*/  UIADD3 UR18, UR18, UR10, URZ ;  /* 0x0000000a12127290 */ /* 0x000fe4000fffe03f */
[----:B------:R-:W-:Y:S02]  /*04a0*/  ULDC.64 UR4, c[0x0][0x2c8] ;  /* 0x0000b20000047ab9 */ /* 0x000fe40000000a00 */
[----:B------:R-:W-:-:S02]  /*04b0*/  UIMAD.WIDE.U32 UR16, UR11, UR4, URZ ;  /* 0x000000040b1072a5 */ /* 0x000fc4000f8e003f */
[----:B------:R-:W-:Y:S02]  /*04c0*/  UIMAD.WIDE UR18, UR18, 0x2aaaaaab, URZ ;  /* 0x2aaaaaab121278a5 */ /* 0x000fe4000f8e023f */
[----:B------:R-:W-:Y:S02]  /*04d0*/  UIADD3 UR8, UR8, 0x2f, URZ ;  /* 0x0000002f08087890 */ /* 0x000fe4000fffe03f */
[----:B------:R-:W-:Y:S02]  /*04e0*/  UISETP.NE.AND UP1, UPT, UR13, URZ, UPT ;  /* 0x0000003f0d00728c */ /* 0x000fe4000bf25270 */
[----:B------:R-:W-:Y:S02]  /*04f0*/  UIMAD.WIDE UR8, UR8, 0x2aaaaaab, URZ ;  /* 0x2aaaaaab080878a5 */ /* 0x000fe4000f8e023f */
[----:B------:R-:W-:Y:S02]  /*0500*/  @UP0 UMOV UR15, UR17 ;  /* 0x00000011000f0c82 */ /* 0x000fe40008000000 */
[----:B------:R-:W-:Y:S01]  /*0510*/  UMOV UR4, UR11 ;  /* 0x0000000b00047c82 */ /* 0x000fe20008000000 */
[----:B------:R-:W-:Y:S01]  /*0520*/  PLOP3.LUT P0, PT, PT, PT, UP1, 0x40, 0x0 ;  /* 0x000000000000781c */ /* 0x000fe20003f0e818 */
[----:B------:R-:W-:-:S02]  /*0530*/  UMOV UR17, UR19 ;  /* 0x0000001300117c82 */ /* 0x000fc40008000000 */
[----:B------:R-:W-:Y:S02]  /*0540*/  @UP0 USHF.R.U32.HI UR4, URZ, UR5, UR15 ;  /* 0x000000053f040299 */ /* 0x000fe4000801160f */
[----:B------:R-:W-:Y:S02]  /*0550*/  USHF.R.U32.HI UR8, URZ, 0x1f, UR9 ;  /* 0x0000001f3f087899 */ /* 0x000fe40008011609 */
[----:B------:R-:W-:Y:S02]  /*0560*/  USHF.R.U32.HI UR15, URZ, 0x1f, UR17 ;  /* 0x0000001f3f0f7899 */ /* 0x000fe40008011611 */
[----:B------:R-:W-:Y:S02]  /*0570*/  ULDC UR16, c[0x0][0x168] ;  /* 0x00005a0000107ab9 */ /* 0x000fe40000000800 */
[----:B------:R-:W-:Y:S02]  /*0580*/  UIADD3 UR10, UR10, -UR16, URZ ;  /* 0x800000100a0a7290 */ /* 0x000fe4000fffe03f */
[----:B------:R-:W-:-:S02]  /*0590*/  ULEA.HI.SX32 UR8, UR9, UR8, 0x1d ;  /* 0x0000000809087291 */ /* 0x000fc4000f8fea3f */
[----:B------:R-:W-:Y:S02]  /*05a0*/  ULEA.HI.SX32 UR15, UR17, UR15, 0x1d ;  /* 0x0000000f110f7291 */ /* 0x000fe4000f8fea3f */
[----:B------:R-:W-:Y:S02]  /*05b0*/  UIADD3 UR4, UR10, UR4, URZ ;  /* 0x000000040a047290 */ /* 0x000fe4000fffe03f */
[----:B------:R-:W-:Y:S02]  /*05c0*/  UISETP.LT.AND UP0, UPT, UR15, UR8, UPT ;  /* 0x000000080f00728c */ /* 0x000fe4000bf01270 */
[----:B------:R-:W-:Y:S02]  /*05d0*/  ULDC UR5, c[0x0][0x324] ;  /* 0x0000c90000057ab9 */ /* 0x000fe40000000800 */
[----:B------:R-:W-:Y:S02]  /*05e0*/  UIADD3 UR9, UR4, -UR5, URZ ;  /* 0x8000000504097290 */ /* 0x000fe4000fffe03f */
[----:B------:R-:W-:Y:S01]  /*05f0*/  USEL UR8, UR15, UR8, UP0 ;  /* 0x000000080f087287 */ /* 0x000fe20008000000 */
[----:B------:R-:W-:Y:S05]  /*0600*/  @P0 BRA `(.L_x_329) ;  /* 0x0000015000000947 */ /* 0x000fea0003800000 */
[----:B------:R-:W-:Y:S02]  /*0610*/  UMOV UR15, UR4 ;  /* 0x00000004000f7c82 */ /* 0x000fe40008000000 */
[----:B------:R-:W-:-:S06]  /*0620*/  UISETP.GT.AND UP0, UPT, UR15, -0x1, UPT ;  /* 0xffffffff0f00788c */ /* 0x000fcc000bf04270 */
[----:B------:R-:W-:-:S13]  /*0630*/  PLOP3.LUT P0, PT, PT, PT, UP0, 0x80, 0x0 ;  /* 0x000000000000781c */ /* 0x000fda0003f0f008 */
[----:B------:R-:W-:Y:S05]  /*0640*/  @P0 BRA `(.L_x_330) ;  /* 0x0000008000000947 */ /* 0x000fea0003800000 */
[----:B------:R-:W-:Y:S02]  /*0650*/  ULDC UR4, c[0x0][0x32c] ;  /* 0x0000cb0000047ab9 */ /* 0x000fe40000000800 */
[----:B------:R-:W-:Y:S02]  /*0660*/  UISETP.NE.AND UP0, UPT, UR4, 0x1, UPT ;  /* 0x000000010400788c */ /* 0x000fe4000bf05270 */
[----:B------:R-:W-:Y:S02]  /*0670*/  ULOP3.LUT UR15, URZ, UR15, URZ, 0x33, !UPT ;  /* 0x0000000f3f0f7292 */ /* 0x000fe4000f8e333f */
[----:B------:R-:W-:Y:S02]  /*0680*/  ULDC.64 UR4, c[0x0][0x330] ;  /* 0x0000cc0000047ab9 */ /* 0x000fe40000000a00 */
[----:B------:R-:W-:-:S05]  /*0690*/  UIMAD.WIDE.U32 UR16, UR15, UR4, URZ ;  /* 0x000000040f1072a5 */ /* 0x000fca000f8e003f */
[----:B------:R-:W-:-:S04]  /*06a0*/  @UP0 USHF.R.U32.HI UR15, URZ, UR5, UR17 ;  /* 0x000000053f0f0299 */ /* 0x000fc80008011611 */
[----:B------:R-:W-:Y:S01]  /*06b0*/  ULOP3.LUT UR15, URZ, UR15, URZ, 0x33, !UPT ;  /* 0x0000000f3f0f7292 */ /* 0x000fe2000f8e333f */
[----:B------:R-:W-:Y:S05]  /*06c0*/  BRA `(.L_x_331) ;  /* 0x0000005000007947 */ /* 0x000fea0003800000 */
.L_x_330:
[----:B------:R-:W-:Y:S02]  /*06d0*/  ULDC UR4, c[0x0][0x32c] ;  /* 0x0000cb0000047ab9 */ /* 0x000fe40000000800 */
[----:B------:R-:W-:-:S03]  /*06e0*/  UISETP.NE.AND UP0, UPT, UR4, 0x1, UPT ;  /* 0x000000010400788c */ /* 0x000fc6000bf05270 */
[----:B------:R-:W-:Y:S02]  /*06f0*/  ULDC.64 UR4, c[0x0][0x330] ;  /* 0x0000cc0000047ab9 */ /* 0x000fe40000000a00 */
[----:B------:R-:W-:-:S06]  /*0700*/  UIMAD.WIDE.U32 UR16, UR15, UR4, URZ ;  /* 0x000000040f1072a5 */ /* 0x000fcc000f8e003f */
[----:B------:R-:W-:Y:S02]  /*0710*/  @UP0 USHF.R.U32.HI UR15, URZ, UR5, UR17 ;  /* 0x000000053f0f0299 */ /* 0x000fe40008011611 */
.L_x_331:
[----:B------:R-:W-:Y:S02]  /*0720*/  ULDC UR4, c[0x0][0x32c] ;  /* 0x0000cb0000047ab9 */ /* 0x000fe40000000800 */
[----:B------:R-:W-:-:S04]  /*0730*/  UIMAD UR4, UR15, UR4, URZ ;  /* 0x000000040f0472a4 */ /* 0x000fc8000f8e023f */
[----:B------:R-:W-:-:S04]  /*0740*/  UISETP.LT.AND UP0, UPT, UR9, UR4, UPT ;  /* 0x000000040900728c */ /* 0x000fc8000bf01270 */
[----:B------:R-:W-:-:S04]  /*0750*/  USEL UR9, UR9, UR4, !UP0 ;  /* 0x0000000409097287 */ /* 0x000fc8000c000000 */
.L_x_329:
[----:B------:R-:W-:-:S04]  /*0760*/  UIMAD.WIDE UR4, UR9, 0x2aaaaaab, URZ ;  /* 0x2aaaaaab090478a5 */ /* 0x000fc8000f8e023f */
[----:B------:R-:W-:-:S04]  /*0770*/  USHF.R.U32.HI UR4, URZ, 0x1f, UR5 ;  /* 0x0000001f3f047899 */ /* 0x000fc80008011605 */
[----:B------:R-:W-:-:S03]  /*0780*/  ULEA.HI.SX32 UR4, UR5, UR4, 0x1d ;  /* 0x0000000405047291 */ /* 0x000fc6000f8fea3f */
[----:B------:R-:W-:Y:S02]  /*0790*/  ULDC UR5, c[0x0][0x338] ;  /* 0x0000ce0000057ab9 */ /* 0x000fe40000000800 */
[----:B------:R-:W-:-:S04]  /*07a0*/  UISETP.LT.AND UP0, UPT, URZ, UR4, UPT ;  /* 0x000000043f00728c */ /* 0x000fc8000bf01270 */
[----:B------:R-:W-:Y:S02]  /*07b0*/  USEL UR9, URZ, UR4, !UP0 ;  /* 0x000000043f097287 */ /* 0x000fe4000c000000 */
[----:B------:R-:W-:Y:S02]  /*07c0*/  USHF.R.U32.HI UR4, URZ, 0x10, UR6 ;  /* 0x000000103f047899 */ /* 0x000fe40008011606 */
[----:B------:R-:W-:Y:S02]  /*07d0*/  UISETP.GT.AND UP0, UPT, UR8, UR9, UPT ;  /* 0x000000090800728c */ /* 0x000fe4000bf04270 */
[----:B------:R-:W-:-:S04]  /*07e0*/  UISETP.NE.AND UP1, UPT, UR4, URZ, UPT ;  /* 0x0000003f0400728c */ /* 0x000fc8000bf25270 */
[----:B------:R-:W-:Y:S01]  /*07f0*/  PLOP3.LUT P0, PT, PT, PT, UP0, 0x80, 0x0 ;  /* 0x000000000000781c */ /* 0x000fe20003f0f008 */
[----:B------:R-:W-:-:S03]  /*0800*/  USEL UR5, UR4, UR5, UP1 ;  /* 0x0000000504057287 */ /* 0x000fc60008800000 */
[----:B------:R-:W-:-:S09]  /*0810*/  UMOV UR4, URZ ;  /* 0x0000003f00047c82 */ /* 0x000fd20008000000 */
[----:B------:R-:W-:Y:S05]  /*0820*/  @!P0 BRA `(.L_x_332) ;  /* 0x0000021000008947 */ /* 0x000fea0003800000 */
[----:B------:R-:W-:Y:S01]  /*0830*/  IMAD.U32 R3, RZ, RZ, UR5 ;  /* 0x00000005ff037e24 */ /* 0x000fe2000f8e00ff */
[----:B------:R-:W-:Y:S02]  /*0840*/  UIADD3 UR18, UR5, -0x1, UR8 ;  /* 0xffffffff05127890 */ /* 0x000fe4000fffe008 */
[----:B------:R-:W-:Y:S02]  /*0850*/  UMOV UR20, URZ ;  /* 0x0000003f00147c82 */ /* 0x000fe40008000000 */
[----:B------:R-:W-:Y:S01]  /*0860*/  IABS R0, R3 ;  /* 0x0000000300007213 */ /* 0x000fe20000000000 */
[----:B------:R-:W-:-:S03]  /*0870*/  UIADD3 UR18, -UR9, UR18, URZ ;  /* 0x0000001209127290 */ /* 0x000fc6000fffe13f */
        /* <DEDUP_REMOVED lines=10> */
[----:B------:R-:W-:Y:S01]  /*0920*/  UIMAD UR4, UR4, UR17, URZ ;  /* 0x00000011040472a4 */ /* 0x000fe2000f8e023f */
[----:B------:R-:W-:-:S02]  /*0930*/  IABS R0, R3 ;  /* 0x0000000300007213 */ /* 0x000fc40000000000 */
[----:B------:R-:W1:Y:S01]  /*0940*/  R2UR UR16, R2 ;  /* 0x00000000021073c2 */ /* 0x000e6200000e0000 */
[----:B------:R-:W-:Y:S02]  /*0950*/  UIMAD.WIDE.U32 UR20, UR21, UR4, UR20 ;  /* 0x00000004151472a5 */ /* 0x000fe4000f8e0014 */
[----:B------:R-:W-:-:S05]  /*0960*/  IMAD.MOV R0, RZ, RZ, -R0 ;  /* 0x000000ffff007224 */ /* 0x000fca00078e0a00 */
        /* <DEDUP_REMOVED lines=9> */
[----:B------:R-:W-:-:S05]  /*0a00*/  UISETP.NE.AND UP1, UPT, UR5, URZ, UPT ;  /* 0x0000003f0500728c */ /* 0x000fca000bf25270 */
[----:B------:R-:W-:Y:S02]  /*0a10*/  UMOV UR4, UR21 ;  /* 0x0000001500047c82 */ /* 0x000fe40008000000 */
[----:B------:R-:W-:-:S04]  /*0a20*/  @!UP0 UIADD3 UR4, -UR4, URZ, URZ ;  /* 0x0000003f04048290 */ /* 0x000fc8000fffe13f */
[----:B------:R-:W-:Y:S02]  /*0a30*/  @!UP1 ULOP3.LUT UR4, URZ, UR5, URZ, 0x33, !UPT ;  /* 0x000000053f049292 */ /* 0x000fe4000f8e333f */
.L_x_332:
[----:B------:R-:W-:Y:S01]  /*0a40*/  ULOP3.LUT UR6, UR6, 0xffff, URZ, 0xc0, !UPT ;  /* 0x0000ffff06067892 */ /* 0x000fe2000f8ec03f */
[----:B------:R-:W-:Y:S01]  /*0a50*/  PLOP3.LUT P2, PT, PT, PT, PT, 0x80, 0x0 ;  /* 0x000000000000781c */ /* 0x000fe20003f4f070 */
[----:B------:R-:W-:Y:S01]  /*0a60*/  ULDC.64 UR16, c[0x0][0x118] ;  /* 0x0000460000107ab9 */ /* 0x000fe20000000a00 */
[----:B------:R-:W-:Y:S01]  /*0a70*/  CS2R R16, SRZ ;  /* 0x0000000000107805 */ /* 0x000fe2000001ff00 */
[----:B------:R-:W-:Y:S01]  /*0a80*/  UIMAD UR9, UR6, UR4, UR9 ;  /* 0x00000004060972a4 */ /* 0x000fe2000f8e0209 */
        /* <DEDUP_REMOVED lines=71> */
[----:B------:R-:W2:Y:S01]  /*0f00*/  LDL.LU R133, [R1+0x1c] ;  /* 0x00001c0001857983 */ /* 0x000ea20000300800 */
[----:B------:R-:W-:Y:S01]  /*0f10*/  SHF.R.S32.HI R67, RZ, 0x1f, R132 ;  /* 0x0000001fff437819 */ /* 0x000fe20000011484 */
[----:B------:R-:W-:Y:S01]  /*0f20*/  UISETP.NE.AND UP0, UPT, UR14, URZ, UPT ;  /* 0x0000003f0e00728c */ /* 0x000fe2000bf05270 */
[----:B------:R-:W-:Y:S01]  /*0f30*/  ISETP.NE.AND.EX P3, PT, RZ, c[0x0][0x344], PT, P0 ;  /* 0x0000d100ff007a0c */ /* 0x000fe20003f65300 */
[----:B------:R-:W-:-:S02]  /*0f40*/  USHF.R.S32.HI UR6, URZ, 0x1f, UR12 ;  /* 0x0000001f3f067899 */ /* 0x000fc4000801140c */
[----:B------:R-:W-:-:S10]  /*0f50*/  ULDC.64 UR4, c[0x0][0x1b8] ;  /* 0x00006e0000047ab9 */ /* 0x000fd40000000a00 */
[----:B------:R-:W-:-:S04]  /*0f60*/  @P3 IMAD.MOV.U32 R2, RZ, RZ, 0x4 ;  /* 0x00000004ff023424 */ /* 0x000fc800078e00ff */
[----:B------:R-:W-:-:S05]  /*0f70*/  @P3 IMAD.WIDE R2, R11, R2, c[0x0][0x340] ;  /* 0x0000d0000b023625 */ /* 0x000fca00078e0202 */
[----:B------:R1:W3:Y:S01]  /*0f80*/  @P3 LDG.E R8, [R2.64] ;  /* 0x0000001002083981 */ /* 0x0002e2000c1e1900 */
[----:B------:R-:W-:Y:S01]  /*0f90*/  PLOP3.LUT P1, PT, PT, PT, UP0, 0x80, 0x0 ;  /* 0x000000000000781c */ /* 0x000fe20003f2f008 */
[----:B------:R-:W-:Y:S01]  /*0fa0*/  UIMAD.WIDE.U32 UR18, UR12, UR4, URZ ;  /* 0x000000040c1272a5 */ /* 0x000fe2000f8e003f */
[----:B------:R-:W-:Y:S01]  /*0fb0*/  PLOP3.LUT P0, PT, PT, PT, UP0, 0x80, 0x0 ;  /* 0x000000000000781c */ /* 0x000fe20003f0f008 */
[----:B------:R-:W-:Y:S01]  /*0fc0*/  UIMAD UR4, UR6, UR4, URZ ;  /* 0x00000004060472a4 */ /* 0x000fe2000f8e023f */
[----:B------:R-:W-:Y:S01]  /*0fd0*/  SHF.R.S32.HI R10, RZ, 0x1f, R11 ;  /* 0x0000001fff0a7819 */ /* 0x000fe2000001140b */
[----:B------:R-:W-:Y:S01]  /*0fe0*/  UMOV UR21, 0x30 ;  /* 0x0000003000157882 */ /* 0x000fe20000000000 */
[-C--:B------:R-:W-:Y:S01]  /*0ff0*/  LEA.HI R66, R67, R132.reuse, RZ, 0x5 ;  /* 0x0000008443427211 */ /* 0x080fe200078f28ff */
[----:B------:R-:W-:Y:S02]  /*1000*/  UIMAD UR4, UR12, UR5, UR4 ;  /* 0x000000050c0472a4 */ /* 0x000fe4000f8e0204 */
[----:B------:R-:W-:Y:S01]  /*1010*/  IMAD R6, R10, c[0x0][0x1c0], RZ ;  /* 0x000070000a067a24 */ /* 0x000fe200078e02ff */
[----:B------:R-:W-:Y:S01]  /*1020*/  UIADD3 UR20, UR8, -0x1, URZ ;  /* 0xffffffff08147890 */ /* 0x000fe2000fffe03f */
[----:B------:R-:W-:Y:S01]  /*1030*/  SHF.R.S32.HI R65, RZ, 0x5, R66 ;  /* 0x00000005ff417819 */ /* 0x000fe20000011442 */
[----:B------:R-:W-:Y:S01]  /*1040*/  UIADD3 UR4, UR19, UR4, URZ ;  /* 0x0000000413047290 */ /* 0x000fe2000fffe03f */
[----:B------:R-:W-:Y:S01]  /*1050*/  IMAD R6, R11, c[0x0][0x1c4], R6 ;  /* 0x000071000b067a24 */ /* 0x000fe200078e0206 */
[----:B-1----:R-:W-:Y:S01]  /*1060*/  LEA.HI R2, R67, R132, RZ, 0x3 ;  /* 0x0000008443027211 */ /* 0x002fe200078f18ff */
[----:B------:R-:W-:Y:S01]  /*1070*/  IMAD.U32 R3, RZ, RZ, UR19 ;  /* 0x00000013ff037e24 */ /* 0x000fe2000f8e00ff */
[----:B------:R-:W-:-:S02]  /*1080*/  UIMAD UR19, UR8, -0x30, UR21 ;  /* 0xffffffd0081378a4 */ /* 0x000fc4000f8e0215 */
[----:B------:R-:W-:Y:S01]  /*1090*/  IMAD.U32 R3, RZ, RZ, UR4 ;  /* 0x00000004ff037e24 */ /* 0x000fe2000f8e00ff */
[----:B------:R-:W-:Y:S01]  /*10a0*/  LOP3.LUT R0, R2, 0xfffffff8, RZ, 0xc0, !PT ;  /* 0xfffffff802007812 */ /* 0x000fe200078ec0ff */
[----:B------:R-:W-:Y:S01]  /*10b0*/  ULDC UR4, c[0x0][0x168] ;  /* 0x00005a0000047ab9 */ /* 0x000fe20000000800 */
[----:B------:R-:W-:Y:S01]  /*10c0*/  SHF.R.S32.HI R69, RZ, 0x3, R2 ;  /* 0x00000003ff457819 */ /* 0x000fe20000011402 */
[----:B------:R-:W-:Y:S01]  /*10d0*/  IMAD.U32 R2, RZ, RZ, UR18 ;  /* 0x00000012ff027e24 */ /* 0x000fe2000f8e00ff */
[----:B------:R-:W-:Y:S01]  /*10e0*/  UIMAD UR4, UR7, UR4, URZ ;  /* 0x00000004070472a4 */ /* 0x000fe2000f8e023f */
[----:B------:R-:W-:Y:S01]  /*10f0*/  IMAD.IADD R21, R132, 0x1, -R0 ;  /* 0x0000000184157824 */ /* 0x000fe200078e0a00 */
[----:B------:R-:W-:Y:S01]  /*1100*/  IADD3 R18, R69, UR11, RZ ;  /* 0x0000000b45127c10 */ /* 0x000fe2000fffe0ff */
[----:B------:R-:W-:Y:S01]  /*1110*/  IMAD.WIDE.U32 R2, R11, c[0x0][0x1c0], R2 ;  /* 0x000070000b027a25 */ /* 0x000fe200078e0002 */
[----:B------:R-:W-:Y:S02]  /*1120*/  ULDC UR18, c[0x0][0x1d0] ;  /* 0x0000740000127ab9 */ /* 0x000fe40000000800 */
[----:B------:R-:W-:Y:S01]  /*1130*/  UIADD3 UR18, UR19, UR18, URZ ;  /* 0x0000001213127290 */ /* 0x000fe2000fffe03f */
[----:B------:R-:W-:-:S02]  /*1140*/  IMAD R0, R21, 0x20, R69 ;  /* 0x0000002015007824 */ /* 0x000fc400078e0245 */
[----:B------:R-:W-:Y:S01]  /*1150*/  IMAD.IADD R3, R3, 0x1, R6 ;  /* 0x0000000103037824 */ /* 0x000fe200078e0206 */
[----:B------:R-:W-:Y:S01]  /*1160*/  LEA.HI R6, R67, R132, RZ, 0x6 ;  /* 0x0000008443067211 */ /* 0x000fe200078f30ff */
[----:B------:R-:W-:Y:S01]  /*1170*/  UISETP.LT.AND UP0, UPT, UR18, 0x30, UPT ;  /* 0x000000301200788c */ /* 0x000fe2000bf01270 */
[----:B------:R-:W-:Y:S01]  /*1180*/  IADD3 R4, R0, UR11, RZ ;  /* 0x0000000b00047c10 */ /* 0x000fe2000fffe0ff */
[----:B------:R-:W-:Y:S02]  /*1190*/  IMAD.U32 R64, RZ, RZ, UR19 ;  /* 0x00000013ff407e24 */ /* 0x000fe4000f8e00ff */
[----:B------:R-:W-:Y:S02]  /*11a0*/  USEL UR23, UR18, 0x30, UP0 ;  /* 0x0000003012177887 */ /* 0x000fe40008000000 */
[----:B------:R-:W-:Y:S01]  /*11b0*/  @P1 IMAD.HI.U32 R5, R4, c[0x0][0x2c8], RZ ;  /* 0x0000b20004051a27 */ /* 0x000fe200078e00ff */
[----:B------:R-:W-:-:S03]  /*11c0*/  UISETP.GT.AND UP0, UPT, UR20, UR9, UPT ;  /* 0x000000091400728c */ /* 0x000fc6000bf04270 */
[----:B------:R-:W-:Y:S01]  /*11d0*/  IMAD.MOV.U32 R0, RZ, RZ, R4 ;  /* 0x000000ffff007224 */ /* 0x000fe200078e0004 */
[----:B------:R-:W-:-:S04]  /*11e0*/  @P0 SHF.R.U32.HI R0, RZ, c[0x0][0x2cc], R5 ;  /* 0x0000b300ff000a19 */ /* 0x000fc80000011605 */
[--C-:B------:R-:W-:Y:S01]  /*11f0*/  SHF.R.S32.HI R7, RZ, 0x1f, R0.reuse ;  /* 0x0000001fff077819 */ /* 0x100fe20000011400 */
[----:B------:R-:W-:Y:S02]  /*1200*/  IMAD.MOV R5, RZ, RZ, -R0 ;  /* 0x000000ffff057224 */ /* 0x000fe400078e0a00 */
[----:B------:R-:W-:-:S04]  /*1210*/  IMAD.WIDE.U32 R2, R0, c[0x0][0x1b0], R2 ;  /* 0x00006c0000027a25 */ /* 0x000fc800078e0002 */
[----:B------:R-:W-:Y:S02]  /*1220*/  IMAD R5, R5, c[0x0][0x2c4], R4 ;  /* 0x0000b10005057a24 */ /* 0x000fe400078e0204 */
[----:B------:R-:W-:-:S03]  /*1230*/  IMAD R7, R7, c[0x0][0x1b0], RZ ;  /* 0x00006c0007077a24 */ /* 0x000fc600078e02ff */
[----:B------:R-:W-:Y:S01]  /*1240*/  SHF.R.S32.HI R4, RZ, 0x1f, R5 ;  /* 0x0000001fff047819 */ /* 0x000fe20000011405 */
[----:B------:R-:W-:Y:S01]  /*1250*/  IMAD R0, R0, c[0x0][0x1b4], R7 ;  /* 0x00006d0000007a24 */ /* 0x000fe200078e0207 */
[----:B------:R-:W-:-:S03]  /*1260*/  IADD3 R7, R18, 0x20, RZ ;  /* 0x0000002012077810 */ /* 0x000fc60007ffe0ff */
[----:B------:R-:W-:Y:S01]  /*1270*/  IMAD.IADD R3, R3, 0x1, R0 ;  /* 0x0000000103037824 */ /* 0x000fe200078e0200 */
[----:B------:R-:W-:Y:S01]  /*1280*/  BAR.SYNC.DEFER_BLOCKING 0x0 ;  /* 0x0000000000007b1d */ /* 0x000fe20000010000 */
[----:B------:R-:W-:Y:S01]  /*1290*/  IMAD R0, R4, c[0x0][0x1a8], RZ ;  /* 0x00006a0004007a24 */ /* 0x000fe200078e02ff */
[----:B------:R-:W-:Y:S01]  /*12a0*/  ISETP.GE.AND P2, PT, R7, UR4, PT ;  /* 0x0000000407007c0c */ /* 0x000fe2000bf46270 */
[----:B------:R-:W-:-:S04]  /*12b0*/  IMAD.WIDE.U32 R2, R5, c[0x0][0x1a8], R2 ;  /* 0x00006a0005027a25 */ /* 0x000fc800078e0002 */
[----:B------:R-:W-:Y:S01]  /*12c0*/  IMAD R0, R5, c[0x0][0x1ac], R0 ;  /* 0x00006b0005007a24 */ /* 0x000fe200078e0200 */
[----:B------:R-:W-:-:S03]  /*12d0*/  LEA R19, P0, R2, c[0x0][0x160], 0x1 ;  /* 0x0000580002137a11 */ /* 0x000fc600078008ff */
[----:B------:R-:W-:Y:S02]  /*12e0*/  IMAD.IADD R0, R3, 0x1, R0 ;  /* 0x0000000103007824 */ /* 0x000fe400078e0200 */
[----:B------:R-:W-:Y:S01]  /*12f0*/  IMAD.SHL.U32 R3, R69, 0x40, RZ ;  /* 0x0000004045037824 */ /* 0x000fe200078e00ff */
[----:B------:R-:W-:Y:S02]  /*1300*/  SHFL.IDX PT, R4, R19, RZ, 0x181f ;  /* 0x00181fff13047589 */ /* 0x000fe400000e0000 */
[----:B------:R-:W-:Y:S01]  /*1310*/  LEA.HI.X R20, R2, c[0x0][0x164], R0, 0x1, P0 ;  /* 0x0000590002147a11 */ /* 0x000fe200000f0c00 */
[----:B------:R-:W-:Y:S01]  /*1320*/  IMAD.SHL.U32 R2, R21, 0x8, RZ ;  /* 0x0000000815027824 */ /* 0x000fe200078e00ff */
[----:B------:R-:W-:Y:S02]  /*1330*/  LOP3.LUT R0, R3, 0x1c0, RZ, 0xc0, !PT ;  /* 0x000001c003007812 */ /* 0x000fe400078ec0ff */
[----:B------:R-:W-:Y:S01]  /*1340*/  ISETP.GE.AND P0, PT, R18, UR4, PT ;  /* 0x0000000412007c0c */ /* 0x000fe2000bf06270 */
[----:B------:R-:W1:Y:S01]  /*1350*/  SHFL.IDX PT, R5, R20, RZ, 0x181f ;  /* 0x00181fff14057589 */ /* 0x000e6200000e0000 */
[----:B------:R-:W-:-:S02]  /*1360*/  SHF.R.U32.HI R3, RZ, 0x3, R0 ;  /* 0x00000003ff037819 */ /* 0x000fc40000011600 */
[----:B------:R-:W-:Y:S02]  /*1370*/  LOP3.LUT R0, R0, 0x38, R2, 0xf8, !PT ;  /* 0x0000003800007812 */ /* 0x000fe400078ef802 */
[----:B------:R-:W-:Y:S02]  /*1380*/  IADD3 R12, R2, 0x40, RZ ;  /* 0x00000040020c7810 */ /* 0x000fe40007ffe0ff */
[----:B------:R-:W-:Y:S01]  /*1390*/  LOP3.LUT R0, R0, R3, RZ, 0x3c, !PT ;  /* 0x0000000300007212 */ /* 0x000fe200078e3cff */
[----:B------:R-:W-:Y:S01]  /*13a0*/  IMAD.SHL.U32 R3, R6, 0x8, RZ ;  /* 0x0000000806037824 */ /* 0x000fe200078e00ff */
[----:B------:R-:W-:Y:S02]  /*13b0*/  IADD3 R6, R18, 0x40, RZ ;  /* 0x0000004012067810 */ /* 0x000fe40007ffe0ff */
[----:B------:R-:W-:Y:S02]  /*13c0*/  IADD3 R22, R2, 0xc0, RZ ;  /* 0x000000c002167810 */ /* 0x000fe40007ffe0ff */
[----:B------:R-:W-:-:S02]  /*13d0*/  LOP3.LUT R14, R0, 0xfffffe00, R3, 0xf8, !PT ;  /* 0xfffffe00000e7812 */ /* 0x000fc400078ef803 */
[----:B------:R-:W-:Y:S02]  /*13e0*/  IADD3 R0, R2, 0x80, RZ ;  /* 0x0000008002007810 */ /* 0x000fe40007ffe0ff */
[----:B------:R-:W-:Y:S01]  /*13f0*/  @!P0 SHF.R.S32.HI R13, RZ, 0x1f, R12 ;  /* 0x0000001fff0d8819 */ /* 0x000fe2000001140c */
[----:B------:R-:W-:Y:S01]  /*1400*/  IMAD.SHL.U32 R68, R14, 0x2, RZ ;  /* 0x000000020e447824 */ /* 0x000fe200078e00ff */
[----:B------:R-:W-:Y:S02]  /*1410*/  ISETP.GE.AND P1, PT, R6, UR4, PT ;  /* 0x0000000406007c0c */ /* 0x000fe4000bf26270 */
[----:B------:R-:W-:Y:S02]  /*1420*/  @!P0 SHF.R.S32.HI R7, RZ, 0x1f, R0 ;  /* 0x0000001fff078819 */ /* 0x000fe40000011400 */
[----:B------:R-:W-:Y:S01]  /*1430*/  @!P0 SHF.R.S32.HI R6, RZ, 0x1f, R22 ;  /* 0x0000001fff068819 */ /* 0x000fe20000011416 */
[----:B------:R-:W-:Y:S01]  /*1440*/  STL [R1+0x4], R68 ;  /* 0x0000044401007387 */ /* 0x000fe20000100800 */
[----:B------:R-:W-:-:S02]  /*1450*/  SHF.R.S32.HI R3, RZ, 0x1f, R2 ;  /* 0x0000001fff037819 */ /* 0x000fc40000011402 */
[----:B------:R-:W-:Y:S02]  /*1460*/  @!P0 LEA.HI R16, R13, R12, RZ, 0x3 ;  /* 0x0000000c0d108211 */ /* 0x000fe400078f18ff */
[----:B------:R-:W-:Y:S02]  /*1470*/  @!P0 LEA.HI R13, R7, R0, RZ, 0x3 ;  /* 0x00000000070d8211 */ /* 0x000fe400078f18ff */
[----:B------:R-:W-:Y:S02]  /*1480*/  @!P0 LEA.HI R7, R6, R22, RZ, 0x3 ;  /* 0x0000001606078211 */ /* 0x000fe400078f18ff */
[----:B------:R-:W-:Y:S01]  /*1490*/  ISETP.GE.AND P5, PT, R12, c[0x0][0x198], PT ;  /* 0x000066000c007a0c */ /* 0x000fe20003fa6270 */
[----:B------:R-:W4:Y:S01]  /*14a0*/  SHFL.IDX PT, R6, R19, 0x1, 0x181f ;  /* 0x00381f0013067f89 */ /* 0x000f2200000e0000 */
[----:B------:R-:W-:Y:S02]  /*14b0*/  ISETP.GE.AND P6, PT, R0, c[0x0][0x198], PT ;  /* 0x0000660000007a0c */ /* 0x000fe40003fc6270 */
[----:B------:R-:W-:-:S02]  /*14c0*/  @!P0 LOP3.LUT R16, R16, 0xfffffff8, RZ, 0xc0, !PT ;  /* 0xfffffff810108812 */ /* 0x000fc400078ec0ff */
[----:B------:R-:W-:Y:S02]  /*14d0*/  @!P0 LOP3.LUT R14, R13, 0xfffffff8, RZ, 0xc0, !PT ;  /* 0xfffffff80d0e8812 */ /* 0x000fe400078ec0ff */
[----:B------:R-:W-:Y:S01]  /*14e0*/  @!P0 LOP3.LUT R13, R7, 0xfffffff8, RZ, 0xc0, !PT ;  /* 0xfffffff8070d8812 */ /* 0x000fe200078ec0ff */
[--C-:B-1----:R-:W-:Y:S01]  /*14f0*/  @!P0 IMAD.WIDE R16, R16, 0x2, R4.reuse ;  /* 0x0000000210108825 */ /* 0x102fe200078e0204 */
[----:B------:R-:W1:Y:S01]  /*1500*/  SHFL.IDX PT, R7, R20, 0x1, 0x181f ;  /* 0x00381f0014077f89 */ /* 0x000e6200000e0000 */
[----:B------:R-:W-:Y:S02]  /*1510*/  IADD3 R18, R18, 0x60, RZ ;  /* 0x0000006012127810 */ /* 0x000fe40007ffe0ff */
[----:B------:R-:W-:Y:S01]  /*1520*/  @!P0 IMAD.WIDE R14, R14, 0x2, R4 ;  /* 0x000000020e0e8825 */ /* 0x000fe200078e0204 */
[----:B--2---:R-:W-:Y:S02]  /*1530*/  LOP3.LUT R133, R133, 0xfffffffe, RZ, 0xc0, !PT ;  /* 0xfffffffe85857812 */ /* 0x004fe400078ec0ff */
[----:B---3--:R-:W-:Y:S01]  /*1540*/  @P3 SHF.R.S32.HI R9, RZ, 0x1f, R8 ;  /* 0x0000001fff093819 */ /* 0x008fe20000011408 */
[----:B------:R-:W-:Y:S01]  /*1550*/  @!P3 IMAD.MOV.U32 R9, RZ, RZ, R10 ;  /* 0x000000ffff09b224 */ /* 0x000fe200078e000a */
[C---:B------:R-:W-:Y:S01]  /*1560*/  @!P0 LEA R10, P4, R2.reuse, R4, 0x1 ;  /* 0x00000004020a8211 */ /* 0x040fe200078808ff */
[----:B------:R-:W-:Y:S01]  /*1570*/  @!P3 IMAD.MOV.U32 R8, RZ, RZ, R11 ;  /* 0x000000ffff08b224 */ /* 0x000fe200078e000b */
[----:B------:R-:W-:-:S02]  /*1580*/  ISETP.GE.AND P3, PT, R2, c[0x0][0x198], PT ;  /* 0x0000660002007a0c */ /* 0x000fc40003f66270 */
[----:B------:R-:W-:Y:S01]  /*1590*/  @!P0 LEA.HI.X R11, R2, R5, R3, 0x1, P4 ;  /* 0x00000005020b8211 */ /* 0x000fe200020f0c03 */
[----:B------:R-:W-:Y:S01]  /*15a0*/  @!P0 IMAD.WIDE R4, R13, 0x2, R4 ;  /* 0x000000020d048825 */ /* 0x000fe200078e0204 */
[----:B------:R-:W-:-:S09]  /*15b0*/  ISETP.GE.AND P4, PT, R22, c[0x0][0x198], PT ;  /* 0x0000660016007a0c */ /* 0x000fd20003f86270 */
[----:B------:R2:W-:Y:S04]  /*15c0*/  @!P0 LDGSTS.E.BYPASS.LTC128B.128 [R68+0x100], [R10.64], !P3 ;  /* 0x001000000a448fae */ /* 0x0005e8000d901d50 */
[----:B------:R3:W-:Y:S04]  /*15d0*/  @!P0 LDGSTS.E.BYPASS.LTC128B.128 [R68+0x4100], [R16.64], !P5 ;  /* 0x0410000010448fae */ /* 0x0007e8000e901d50 */
[----:B------:R5:W-:Y:S04]  /*15e0*/  @!P0 LDGSTS.E.BYPASS.LTC128B.128 [R68+0x8100], [R14.64], !P6 ;  /* 0x081000000e448fae */ /* 0x000be8000f101d50 */
[----:B------:R1:W-:Y:S01]  /*15f0*/  @!P0 LDGSTS.E.BYPASS.LTC128B.128 [R68+0xc100], [R4.64], !P4 ;  /* 0x0c10000004448fae */ /* 0x0003e2000e101d50 */
[----:B--2---:R-:W-:-:S04]  /*1600*/  @!P2 SHF.R.S32.HI R10, RZ, 0x1f, R12 ;  /* 0x0000001fff0aa819 */ /* 0x004fc8000001140c */
[----:B------:R-:W-:-:S04]  /*1610*/  @!P2 LEA.HI R10, R10, R12, RZ, 0x3 ;  /* 0x0000000c0a0aa211 */ /* 0x000fc800078f18ff */
[----:B---3--:R-:W-:Y:S02]  /*1620*/  @!P2 LOP3.LUT R16, R10, 0xfffffff8, RZ, 0xc0, !PT ;  /* 0xfffffff80a10a812 */ /* 0x008fe400078ec0ff */
[----:B----4-:R-:W-:Y:S02]  /*1630*/  @!P2 LEA R10, P0, R2, R6, 0x1 ;  /* 0x00000006020aa211 */ /* 0x010fe400078008ff */
[----:B-1----:R-:W-:Y:S01]  /*1640*/  @!P2 SHF.R.S32.HI R5, RZ, 0x1f, R0 ;  /* 0x0000001fff05a819 */ /* 0x002fe20000011400 */
[----:B------:R-:W-:Y:S01]  /*1650*/  @!P2 IMAD.WIDE R16, R16, 0x2, R6 ;  /* 0x000000021010a825 */ /* 0x000fe200078e0206 */
[----:B------:R-:W-:Y:S02]  /*1660*/  @!P2 SHF.R.S32.HI R4, RZ, 0x1f, R22 ;  /* 0x0000001fff04a819 */ /* 0x000fe40000011416 */
[----:B-----5:R-:W-:Y:S02]  /*1670*/  @!P2 LEA.HI R14, R5, R0, RZ, 0x3 ;  /* 0x00000000050ea211 */ /* 0x020fe400078f18ff */
[----:B------:R-:W-:-:S02]  /*1680*/  @!P2 LEA.HI R5, R4, R22, RZ, 0x3 ;  /* 0x000000160405a211 */ /* 0x000fc400078f18ff */
[----:B------:R-:W-:Y:S01]  /*1690*/  SHFL.IDX PT, R4, R19, 0x2, 0x181f ;  /* 0x00581f0013047f89 */ /* 0x000fe200000e0000 */
[----:B------:R-:W-:Y:S02]  /*16a0*/  @!P2 LOP3.LUT R14, R14, 0xfffffff8, RZ, 0xc0, !PT ;  /* 0xfffffff80e0ea812 */ /* 0x000fe400078ec0ff */
[----:B------:R-:W-:Y:S02]  /*16b0*/  @!P2 LOP3.LUT R13, R5, 0xfffffff8, RZ, 0xc0, !PT ;  /* 0xfffffff8050da812 */ /* 0x000fe400078ec0ff */
[----:B------:R-:W1:Y:S01]  /*16c0*/  SHFL.IDX PT, R5, R20, 0x2, 0x181f ;  /* 0x00581f0014057f89 */ /* 0x000e6200000e0000 */
[----:B------:R-:W-:Y:S01]  /*16d0*/  @!P2 LEA.HI.X R11, R2, R7, R3, 0x1, P0 ;  /* 0x00000007020ba211 */ /* 0x000fe200000f0c03 */
[--C-:B------:R-:W-:Y:S01]  /*16e0*/  @!P2 IMAD.WIDE R14, R14, 0x2, R6.reuse ;  /* 0x000000020e0ea825 */ /* 0x100fe200078e0206 */
[----:B------:R-:W-:Y:S01]  /*16f0*/  ISETP.GE.AND P0, PT, R18, UR4, PT ;  /* 0x0000000412007c0c */ /* 0x000fe2000bf06270 */
[----:B------:R-:W-:Y:S02]  /*1700*/  ULDC.64 UR4, c[0x0][0x1e8] ;  /* 0x00007a0000047ab9 */ /* 0x000fe40000000a00 */
[----:B------:R-:W-:Y:S01]  /*1710*/  @!P2 IMAD.WIDE R6, R13, 0x2, R6 ;  /* 0x000000020d06a825 */ /* 0x000fe200078e0206 */
[----:B------:R2:W-:Y:S01]  /*1720*/  @!P2 LDGSTS.E.BYPASS.LTC128B.128 [R68+0x1100], [R10.64], !P3 ;  /* 0x011000000a44afae */ /* 0x0005e2000d901d50 */
[----:B------:R-:W-:Y:S01]  /*1730*/  @!P1 SHF.R.S32.HI R13, RZ, 0x1f, R0 ;  /* 0x0000001fff0d9819 */ /* 0x000fe20000011400 */
[----:B------:R-:W-:-:S02]  /*1740*/  UIMAD UR4, UR6, UR4, URZ ;  /* 0x00000004060472a4 */ /* 0x000fc4000f8e023f */
[----:B------:R3:W-:Y:S01]  /*1750*/  @!P2 LDGSTS.E.BYPASS.LTC128B.128 [R68+0x5100], [R16.64], !P5 ;  /* 0x051000001044afae */ /* 0x0007e2000e901d50 */
[----:B------:R-:W-:Y:S01]  /*1760*/  @!P1 LEA.HI R13, R13, R0, RZ, 0x3 ;  /* 0x000000000d0d9211 */ /* 0x000fe200078f18ff */
[----:B------:R-:W-:Y:S02]  /*1770*/  UIMAD UR15, UR12, UR5, UR4 ;  /* 0x000000050c0f72a4 */ /* 0x000fe4000f8e0204 */
[----:B------:R4:W-:Y:S01]  /*1780*/  @!P2 LDGSTS.E.BYPASS.LTC128B.128 [R68+0x9100], [R14.64], !P6 ;  /* 0x091000000e44afae */ /* 0x0009e2000f101d50 */
[----:B------:R-:W-:Y:S01]  /*1790*/  ISETP.GE.AND P6, PT, R2, c[0x0][0x1d4], PT ;  /* 0x0000750002007a0c */ /* 0x000fe20003fc6270 */
[----:B------:R-:W-:Y:S02]  /*17a0*/  ULDC.64 UR4, c[0x0][0x210] ;  /* 0x0000840000047ab9 */ /* 0x000fe40000000a00 */
[----:B------:R5:W-:Y:S01]  /*17b0*/  @!P2 LDGSTS.E.BYPASS.LTC128B.128 [R68+0xd100], [R6.64], !P4 ;  /* 0x0d1000000644afae */ /* 0x000be2000e101d50 */
[----:B------:R-:W-:-:S03]  /*17c0*/  UIMAD UR4, UR6, UR4, URZ ;  /* 0x00000004060472a4 */ /* 0x000fc6000f8e023f */
[----:B------:R-:W-:Y:S02]  /*17d0*/  ULDC.64 UR6, c[0x0][0x1e0] ;  /* 0x0000780000067ab9 */ /* 0x000fe40000000a00 */
[----:B------:R-:W-:Y:S02]  /*17e0*/  UIMAD.WIDE.U32 UR26, UR21, UR6, URZ ;  /* 0x00000006151a72a5 */ /* 0x000fe4000f8e003f */
[----:B------:R-:W-:Y:S02]  /*17f0*/  UIMAD UR21, UR21, UR7, URZ ;  /* 0x00000007151572a4 */ /* 0x000fe4000f8e023f */
[----:B------:R-:W-:Y:S02]  /*1800*/  UIMAD UR22, UR12, UR5, UR4 ;  /* 0x000000050c1672a4 */ /* 0x000fe4000f8e0204 */
[----:B------:R-:W-:Y:S02]  /*1810*/  UIADD3 UR21, UR27, UR21, URZ ;  /* 0x000000151b157290 */ /* 0x000fe4000fffe03f */
[----:B------:R-:W-:Y:S01]  /*1820*/  ULDC.64 UR4, c[0x0][0x208] ;  /* 0x0000820000047ab9 */ /* 0x000fe20000000a00 */
[----:B--2---:R-:W2:Y:S01]  /*1830*/  SHFL.IDX PT, R10, R19, 0x3, 0x181f ;  /* 0x00781f00130a7f89 */ /* 0x004ea200000e0000 */
[----:B------:R-:W-:-:S03]  /*1840*/  UIMAD.WIDE.U32 UR24, UR20, UR4, URZ ;  /* 0x00000004141872a5 */ /* 0x000fc6000f8e003f */
[----:B------:R-:W2:Y:S01]  /*1850*/  SHFL.IDX PT, R11, R20, 0x3, 0x181f ;  /* 0x00781f00140b7f89 */ /* 0x000ea200000e0000 */
[----:B----4-:R-:W-:Y:S02]  /*1860*/  @!P1 LOP3.LUT R14, R13, 0xfffffff8, RZ, 0xc0, !PT ;  /* 0xfffffff80d0e9812 */ /* 0x010fe400078ec0ff */
[----:B-----5:R-:W-:-:S03]  /*1870*/  @!P1 SHF.R.S32.HI R6, RZ, 0x1f, R12 ;  /* 0x0000001fff069819 */ /* 0x020fc6000001140c */
[----:B-1----:R-:W-:Y:S01]  /*1880*/  @!P1 IMAD.WIDE R14, R14, 0x2, R4 ;  /* 0x000000020e0e9825 */ /* 0x002fe200078e0204 */
[----:B------:R-:W-:Y:S02]  /*1890*/  @!P1 SHF.R.S32.HI R7, RZ, 0x1f, R22 ;  /* 0x0000001fff079819 */ /* 0x000fe40000011416 */
[----:B------:R-:W-:Y:S02]  /*18a0*/  @!P1 LEA.HI R6, R6, R12, RZ, 0x3 ;  /* 0x0000000c06069211 */ /* 0x000fe400078f18ff */
[----:B------:R-:W-:Y:S02]  /*18b0*/  @!P1 LEA.HI R7, R7, R22, RZ, 0x3 ;  /* 0x0000001607079211 */ /* 0x000fe400078f18ff */
[----:B---3--:R-:W-:Y:S02]  /*18c0*/  @!P1 LOP3.LUT R16, R6, 0xfffffff8, RZ, 0xc0, !PT ;  /* 0xfffffff806109812 */ /* 0x008fe400078ec0ff */
[----:B------:R-:W-:Y:S02]  /*18d0*/  @!P1 LEA R6, P2, R2, R4, 0x1 ;  /* 0x0000000402069211 */ /* 0x000fe400078408ff */
[----:B------:R-:W-:Y:S01]  /*18e0*/  @!P1 LOP3.LUT R13, R7, 0xfffffff8, RZ, 0xc0, !PT ;  /* 0xfffffff8070d9812 */ /* 0x000fe200078ec0ff */
[----:B------:R-:W-:Y:S01]  /*18f0*/  @!P1 IMAD.WIDE R16, R16, 0x2, R4 ;  /* 0x0000000210109825 */ /* 0x000fe200078e0204 */
[----:B------:R-:W-:-:S02]  /*1900*/  @!P1 LEA.HI.X R7, R2, R5, R3, 0x1, P2 ;  /* 0x0000000502079211 */ /* 0x000fc400010f0c03 */
[----:B------:R-:W-:Y:S01]  /*1910*/  ISETP.GE.AND P2, PT, R0, c[0x0][0x198], PT ;  /* 0x0000660000007a0c */ /* 0x000fe20003f46270 */
[----:B------:R-:W-:Y:S01]  /*1920*/  @!P1 IMAD.WIDE R4, R13, 0x2, R4 ;  /* 0x000000020d049825 */ /* 0x000fe200078e0204 */
[----:B------:R-:W-:Y:S01]  /*1930*/  SHF.R.S32.HI R13, RZ, 0x1f, R69 ;  /* 0x0000001fff0d7819 */ /* 0x000fe20000011445 */
[----:B------:R1:W-:Y:S04]  /*1940*/  @!P1 LDGSTS.E.BYPASS.LTC128B.128 [R68+0x2100], [R6.64], !P3 ;  /* 0x0210000006449fae */ /* 0x0003e8000d901d50 */
[----:B------:R3:W-:Y:S01]  /*1950*/  @!P1 LDGSTS.E.BYPASS.LTC128B.128 [R68+0x6100], [R16.64], !P5 ;  /* 0x0610000010449fae */ /* 0x0007e2000e901d50 */
[----:B------:R-:W-:-:S05]  /*1960*/  ISETP.GE.AND P5, PT, R12, c[0x0][0x1d4], PT ;  /* 0x000075000c007a0c */ /* 0x000fca0003fa6270 */
[----:B------:R4:W-:Y:S04]  /*1970*/  @!P1 LDGSTS.E.BYPASS.LTC128B.128 [R68+0xa100], [R14.64], !P2 ;  /* 0x0a1000000e449fae */ /* 0x0009e8000d101d50 */
[----:B------:R2:W-:Y:S04]  /*1980*/  @!P1 LDGSTS.E.BYPASS.LTC128B.128 [R68+0xe100], [R4.64], !P4 ;  /* 0x0e10000004449fae */ /* 0x0005e8000e101d50 */
[----:B------:R-:W-:Y:S02]  /*1990*/  @P5 LOP3.LUT R133, R133, 0x1, RZ, 0xfc, !PT ;  /* 0x0000000185855812 */ /* 0x000fe400078efcff */
[----:B------:R-:W-:-:S03]  /*19a0*/  ISETP.GE.AND P5, PT, R0, c[0x0][0x1d4], PT ;  /* 0x0000750000007a0c */ /* 0x000fc60003fa6270 */
[----:B------:R-:W-:Y:S01]  /*19b0*/  STL [R1+0x1c], R133 ;  /* 0x00001c8501007387 */ /* 0x000fe20000100800 */
[----:B-1----:R-:W-:Y:S01]  /*19c0*/  @!P0 SHF.R.S32.HI R6, RZ, 0x1f, R12 ;  /* 0x0000001fff068819 */ /* 0x002fe2000001140c */
[----:B------:R-:W-:-:S04]  /*19d0*/  IMAD R7, R13, c[0x0][0x1e0], RZ ;  /* 0x000078000d077a24 */ /* 0x000fc800078e02ff */
[----:B------:R-:W-:Y:S01]  /*19e0*/  IMAD R7, R69, c[0x0][0x1e4], R7 ;  /* 0x0000790045077a24 */ /* 0x000fe200078e0207 */
[----:B----4-:R-:W-:Y:S01]  /*19f0*/  @!P0 LEA.HI R14, R6, R12, RZ, 0x3 ;  /* 0x0000000c060e8211 */ /* 0x010fe200078f18ff */
[----:B------:R-:W-:Y:S01]  /*1a00*/  IMAD R6, R13, c[0x0][0x208], RZ ;  /* 0x000082000d067a24 */ /* 0x000fe200078e02ff */
[----:B--2---:R-:W-:-:S03]  /*1a10*/  @!P0 LEA R4, P1, R2, R10, 0x1 ;  /* 0x0000000a02048211 */ /* 0x004fc600078208ff */
[----:B------:R-:W-:Y:S01]  /*1a20*/  IMAD R13, R69, c[0x0][0x20c], R6 ;  /* 0x00008300450d7a24 */ /* 0x000fe200078e0206 */
[----:B------:R-:W-:Y:S02]  /*1a30*/  @!P0 SHF.R.S32.HI R6, RZ, 0x1f, R0 ;  /* 0x0000001fff068819 */ /* 0x000fe40000011400 */
[----:B------:R-:W-:Y:S02]  /*1a40*/  @!P0 LEA.HI.X R5, R2, R11, R3, 0x1, P1 ;  /* 0x0000000b02058211 */ /* 0x000fe400008f0c03 */
[----:B------:R-:W-:Y:S01]  /*1a50*/  @!P0 LEA.HI R6, R6, R0, RZ, 0x3 ;  /* 0x0000000006068211 */ /* 0x000fe200078f18ff */
[----:B------:R-:W-:Y:S01]  /*1a60*/  IMAD.U32 R0, RZ, RZ, UR12 ;  /* 0x0000000cff007e24 */ /* 0x000fe2000f8e00ff */
[----:B------:R-:W-:Y:S01]  /*1a70*/  ISETP.GE.AND P1, PT, R12, c[0x0][0x198], PT ;  /* 0x000066000c007a0c */ /* 0x000fe20003f26270 */
[----:B------:R1:W-:Y:S01]  /*1a80*/  @!P0 LDGSTS.E.BYPASS.LTC128B.128 [R68+0x3100], [R4.64], !P3 ;  /* 0x0310000004448fae */ /* 0x0003e2000d901d50 */
[----:B------:R-:W-:Y:S02]  /*1a90*/  @!P0 LOP3.LUT R14, R14, 0xfffffff8, RZ, 0xc0, !PT ;  /* 0xfffffff80e0e8812 */ /* 0x000fe400078ec0ff */
[----:B------:R-:W-:-:S02]  /*1aa0*/  @!P0 LOP3.LUT R6, R6, 0xfffffff8, RZ, 0xc0, !PT ;  /* 0xfffffff806068812 */ /* 0x000fc400078ec0ff */
[----:B------:R-:W-:Y:S01]  /*1ab0*/  LOP3.LUT P3, RZ, R133, 0x1, RZ, 0xc0, !PT ;  /* 0x0000000185ff7812 */ /* 0x000fe2000786c0ff */
[----:B------:R-:W-:-:S06]  /*1ac0*/  @!P0 IMAD.WIDE R14, R14, 0x2, R10 ;  /* 0x000000020e0e8825 */ /* 0x000fcc00078e020a */
[----:B------:R2:W-:Y:S01]  /*1ad0*/  @!P0 LDGSTS.E.BYPASS.LTC128B.128 [R68+0x7100], [R14.64], !P1 ;  /* 0x071000000e448fae */ /* 0x0005e2000c901d50 */
[----:B-1----:R-:W-:-:S04]  /*1ae0*/  IMAD.WIDE.U32 R4, R69, c[0x0][0x1e0], R2 ;  /* 0x0000780045047a25 */ /* 0x002fc800078e0002 */
[----:B------:R-:W-:-:S04]  /*1af0*/  IMAD.WIDE.U32 R2, R69, c[0x0][0x208], R2 ;  /* 0x0000820045027a25 */ /* 0x000fc800078e0002 */
[----:B------:R-:W-:Y:S02]  /*1b00*/  IMAD.IADD R5, R5, 0x1, R7 ;  /* 0x0000000105057824 */ /* 0x000fe400078e0207 */
[----:B------:R-:W-:Y:S02]  /*1b10*/  IMAD.IADD R3, R3, 0x1, R13 ;  /* 0x0000000103037824 */ /* 0x000fe400078e020d */
[----:B------:R-:W-:-:S04]  /*1b20*/  @!P0 IMAD.WIDE R6, R6, 0x2, R10 ;  /* 0x0000000206068825 */ /* 0x000fc800078e020a */
[C---:B------:R-:W-:Y:S01]  /*1b30*/  IMAD.WIDE.U32 R4, R0.reuse, c[0x0][0x1e8], R4 ;  /* 0x00007a0000047a25 */ /* 0x040fe200078e0004 */
[----:B------:R1:W-:Y:S03]  /*1b40*/  @!P0 LDGSTS.E.BYPASS.LTC128B.128 [R68+0xb100], [R6.64], !P2 ;  /* 0x0b10000006448fae */ /* 0x0003e6000d101d50 */
[----:B------:R-:W-:Y:S01]  /*1b50*/  IMAD.WIDE.U32 R2, R0, c[0x0][0x210], R2 ;  /* 0x0000840000027a25 */ /* 0x000fe200078e0002 */
[----:B------:R-:W-:Y:S02]  /*1b60*/  IADD3 R0, -R69, UR23, RZ ;  /* 0x0000001745007c10 */ /* 0x000fe4000fffe1ff */
[----:B------:R-:W-:Y:S01]  /*1b70*/  IADD3 R5, R5, UR15, RZ ;  /* 0x0000000f05057c10 */ /* 0x000fe2000fffe0ff */
[----:B------:R-:W-:Y:S01]  /*1b80*/  USHF.R.S32.HI UR15, URZ, 0x1f, UR20 ;  /* 0x0000001f3f0f7899 */ /* 0x000fe20008011414 */
[C---:B------:R-:W-:Y:S02]  /*1b90*/  ISETP.GE.AND P2, PT, R0.reuse, 0x1, PT ;  /* 0x000000010000780c */ /* 0x040fe40003f46270 */
[----:B------:R-:W-:Y:S01]  /*1ba0*/  ISETP.GE.AND P1, PT, R0, 0x21, PT ;  /* 0x000000210000780c */ /* 0x000fe20003f26270 */
[----:B------:R-:W-:Y:S01]  /*1bb0*/  IMAD.WIDE.U32 R72, R8, c[0x0][0x1f0], R4 ;  /* 0x00007c0008487a25 */ /* 0x000fe200078e0004 */
[----:B------:R-:W-:Y:S01]  /*1bc0*/  IADD3 R3, R3, UR22, RZ ;  /* 0x0000001603037c10 */ /* 0x000fe2000fffe0ff */
[----:B------:R-:W-:-:S02]  /*1bd0*/  UIMAD UR22, UR21, UR20, URZ ;  /* 0x00000014151672a4 */ /* 0x000fc4000f8e023f */
[----:B------:R-:W-:Y:S01]  /*1be0*/  IMAD.U32 R4, RZ, RZ, UR26 ;  /* 0x0000001aff047e24 */ /* 0x000fe2000f8e00ff */
[----:B------:R-:W-:Y:S01]  /*1bf0*/  UIMAD UR4, UR15, UR4, URZ ;  /* 0x000000040f0472a4 */ /* 0x000fe2000f8e023f */
[----:B------:R-:W-:Y:S01]  /*1c00*/  IMAD.MOV.U32 R70, RZ, RZ, R72 ;  /* 0x000000ffff467224 */ /* 0x000fe200078e0048 */
[----:B------:R-:W-:Y:S01]  /*1c10*/  UIMAD UR22, UR15, UR26, UR22 ;  /* 0x0000001a0f1672a4 */ /* 0x000fe2000f8e0216 */
[----:B------:R-:W-:Y:S01]  /*1c20*/  IMAD.U32 R5, RZ, RZ, UR27 ;  /* 0x0000001bff057e24 */ /* 0x000fe2000f8e00ff */
[----:B------:R-:W-:Y:S01]  /*1c30*/  USHF.L.U32 UR15, UR6, 0x5, URZ ;  /* 0x00000005060f7899 */ /* 0x000fe2000800063f */
[----:B------:R-:W-:Y:S01]  /*1c40*/  IMAD.WIDE.U32 R26, R8, c[0x0][0x218], R2 ;  /* 0x00008600081a7a25 */ /* 0x000fe200078e0002 */
[----:B------:R-:W-:Y:S01]  /*1c50*/  UIMAD UR4, UR20, UR5, UR4 ;  /* 0x00000005140472a4 */ /* 0x000fe2000f8e0204 */
[----:B------:R-:W-:Y:S02]  /*1c60*/  STL.64 [R1+0x30], R72 ;  /* 0x0000304801007387 */ /* 0x000fe40000100a00 */
[----:B------:R-:W-:Y:S01]  /*1c70*/  UMOV UR5, 0x5 ;  /* 0x0000000500057882 */ /* 0x000fe20000000000 */
[----:B------:R-:W-:Y:S01]  /*1c80*/  IMAD.MOV.U32 R24, RZ, RZ, R26 ;  /* 0x000000ffff187224 */ /* 0x000fe200078e001a */
[----:B-1----:R-:W-:Y:S01]  /*1c90*/  @!P0 SHF.R.S32.HI R6, RZ, 0x1f, R22 ;  /* 0x0000001fff068819 */ /* 0x002fe20000011416 */
[----:B------:R-:W-:Y:S01]  /*1ca0*/  USHF.L.U64.HI UR6, UR6, UR5, UR7 ;  /* 0x0000000506067299 */ /* 0x000fe20008010207 */
[----:B------:R-:W-:Y:S01]  /*1cb0*/  IMAD.U32 R7, RZ, RZ, UR25 ;  /* 0x00000019ff077e24 */ /* 0x000fe2000f8e00ff */
[----:B------:R-:W-:Y:S01]  /*1cc0*/  UIADD3 UR4, UR25, UR4, URZ ;  /* 0x0000000419047290 */ /* 0x000fe2000fffe03f */
[----:B------:R-:W-:Y:S01]  /*1cd0*/  @!P0 LEA.HI R0, R6, R22, RZ, 0x3 ;  /* 0x0000001606008211 */ /* 0x000fe200078f18ff */
[----:B------:R-:W-:-:S02]  /*1ce0*/  IMAD R6, R9, c[0x0][0x1f0], RZ ;  /* 0x00007c0009067a24 */ /* 0x000fc400078e02ff */
[----:B------:R-:W-:Y:S01]  /*1cf0*/  UIMAD UR4, UR4, 0x30, URZ ;  /* 0x00000030040478a4 */ /* 0x000fe2000f8e023f */
[----:B------:R-:W-:Y:S01]  /*1d00*/  @!P0 LOP3.LUT R0, R0, 0xfffffff8, RZ, 0xc0, !PT ;  /* 0xfffffff800008812 */ /* 0x000fe200078ec0ff */
[----:B------:R-:W-:-:S04]  /*1d10*/  IMAD R6, R8, c[0x0][0x1f4], R6 ;  /* 0x00007d0008067a24 */ /* 0x000fc800078e0206 */
[----:B------:R-:W-:-:S04]  /*1d20*/  @!P0 IMAD.WIDE R10, R0, 0x2, R10 ;  /* 0x00000002000a8825 */ /* 0x000fc800078e020a */
[----:B------:R-:W-:Y:S01]  /*1d30*/  IMAD R0, R9, c[0x0][0x218], RZ ;  /* 0x0000860009007a24 */ /* 0x000fe200078e02ff */
[----:B------:R1:W-:Y:S01]  /*1d40*/  @!P0 LDGSTS.E.BYPASS.LTC128B.128 [R68+0xf100], [R10.64], !P4 ;  /* 0x0f1000000a448fae */ /* 0x0003e2000e101d50 */
[----:B------:R-:W-:Y:S01]  /*1d50*/  IMAD.IADD R71, R73, 0x1, R6 ;  /* 0x0000000149477824 */ /* 0x000fe200078e0206 */
[----:B------:R-:W-:Y:S01]  /*1d60*/  ISETP.GE.AND P4, PT, R22, c[0x0][0x1d4], PT ;  /* 0x0000750016007a0c */ /* 0x000fe20003f86270 */
[----:B------:R-:W-:Y:S01]  /*1d70*/  IMAD R0, R8, c[0x0][0x21c], R0 ;  /* 0x0000870008007a24 */ /* 0x000fe200078e0200 */
[----:B------:R-:W0:Y:S01]  /*1d80*/  LDGDEPBAR ;  /* 0x00000000000079af */ /* 0x000e220000000000 */
[----:B------:R-:W-:-:S03]  /*1d90*/  IMAD.WIDE.U32 R4, R4, UR20, R70 ;  /* 0x0000001404047c25 */ /* 0x000fc6000f8e0046 */
[----:B------:R-:W-:Y:S01]  /*1da0*/  STL.64 [R1+0x28], R70 ;  /* 0x0000284601007387 */ /* 0x000fe20000100a00 */
[----:B------:R-:W-:Y:S01]  /*1db0*/  IMAD.IADD R25, R27, 0x1, R0 ;  /* 0x000000011b197824 */ /* 0x000fe200078e0200 */
[----:B------:R-:W-:Y:S01]  /*1dc0*/  IADD3 R0, R5, UR22, RZ ;  /* 0x0000001605007c10 */ /* 0x000fe2000fffe0ff */
[----:B------:R-:W-:Y:S01]  /*1dd0*/  IMAD.U32 R6, RZ, RZ, UR24 ;  /* 0x00000018ff067e24 */ /* 0x000fe2000f8e00ff */
[----:B------:R-:W-:Y:S01]  /*1de0*/  @P2 LEA R2, P0, R4, c[0x0][0x1c8], 0x1 ;  /* 0x0000720004022a11 */ /* 0x000fe200078008ff */
[----:B------:R-:W-:Y:S02]  /*1df0*/  STL.64 [R1+0x40], R26 ;  /* 0x0000401a01007387 */ /* 0x000fe40000100a00 */
[----:B------:R-:W-:Y:S01]  /*1e00*/  IMAD.WIDE.U32 R6, R6, 0x30, R24 ;  /* 0x0000003006067825 */ /* 0x000fe200078e0018 */
[C---:B------:R-:W-:Y:S01]  /*1e10*/  @P2 LEA.HI.X R3, R4.reuse, c[0x0][0x1cc], R0, 0x1, P0 ;  /* 0x0000730004032a11 */ /* 0x040fe200000f0c00 */
[----:B------:R-:W-:Y:S01]  /*1e20*/  STL.64 [R1+0x38], R24 ;  /* 0x0000381801007387 */ /* 0x000fe20000100a00 */
[----:B------:R-:W-:-:S03]  /*1e30*/  @P1 IADD3 R4, P0, R4, UR15, RZ ;  /* 0x0000000f04041c10 */ /* 0x000fc6000ff1e0ff */
[----:B------:R4:W-:Y:S01]  /*1e40*/  @P2 LDGSTS.E.BYPASS.LTC128B.128 [R68+0x10100], [R2.64], !P6 ;  /* 0x1010000002442fae */ /* 0x0009e2000f101d50 */
[----:B------:R-:W-:Y:S02]  /*1e50*/  @P1 IADD3.X R0, R0, UR6, RZ, P0, !PT ;  /* 0x0000000600001c10 */ /* 0x000fe400087fe4ff */
[----:B------:R-:W-:Y:S01]  /*1e60*/  @P1 LEA R8, P0, R4, c[0x0][0x1c8], 0x1 ;  /* 0x0000720004081a11 */ /* 0x000fe200078008ff */
[----:B------:R4:W-:Y:S01]  /*1e70*/  @P2 LDGSTS.E.BYPASS.LTC128B.128 [R68+0x11900], [R2.64+0x80], !P3 ;  /* 0x1190008002442fae */ /* 0x0009e2000d901d50 */
[----:B------:R-:W-:Y:S02]  /*1e80*/  ISETP.GT.AND P3, PT, R132, 0x7f, PT ;  /* 0x0000007f8400780c */ /* 0x000fe40003f64270 */
[----:B-1----:R-:W-:Y:S01]  /*1e90*/  LEA.HI R10, R67, R132, RZ, 0x4 ;  /* 0x00000084430a7211 */ /* 0x002fe200078f20ff */
[----:B------:R4:W-:Y:S01]  /*1ea0*/  @P2 LDGSTS.E.BYPASS.LTC128B.128 [R68+0x13100], [R2.64+0x100], !P5 ;  /* 0x1310010002442fae */ /* 0x0009e2000e901d50 */
[----:B------:R-:W-:Y:S02]  /*1eb0*/  @P1 LEA.HI.X R9, R4, c[0x0][0x1cc], R0, 0x1, P0 ;  /* 0x0000730004091a11 */ /* 0x000fe400000f0c00 */
[----:B------:R-:W-:Y:S01]  /*1ec0*/  IADD3 R0, R7, UR4, RZ ;  /* 0x0000000407007c10 */ /* 0x000fe2000fffe0ff */
[----:B------:R4:W-:Y:S01]  /*1ed0*/  @P2 LDGSTS.E.BYPASS.LTC128B.128 [R68+0x14900], [R2.64+0x180], !P4 ;  /* 0x1490018002442fae */ /* 0x0009e2000e101d50 */
[----:B------:R-:W-:-:S02]  /*1ee0*/  LEA R12, P0, R6, c[0x0][0x1f8], 0x1 ;  /* 0x00007e00060c7a11 */ /* 0x000fc400078008ff */
[----:B------:R-:W-:Y:S01]  /*1ef0*/  LOP3.LUT P2, RZ, R133, 0x1, RZ, 0xc0, !PT ;  /* 0x0000000185ff7812 */ /* 0x000fe2000784c0ff */
[----:B------:R1:W-:Y:S01]  /*1f00*/  @P1 LDGSTS.E.BYPASS.LTC128B.128 [R68+0x11100], [R8.64], !P6 ;  /* 0x1110000008441fae */ /* 0x0003e2000f101d50 */
[----:B------:R-:W-:Y:S01]  /*1f10*/  LEA.HI.X R13, R6, c[0x0][0x1fc], R0, 0x1, P0 ;  /* 0x00007f00060d7a11 */ /* 0x000fe200000f0c00 */
[----:B------:R-:W-:Y:S02]  /*1f20*/  IMAD.SHL.U32 R6, R69, 0x8, RZ ;  /* 0x0000000845067824 */ /* 0x000fe400078e00ff */
[----:B------:R-:W-:Y:S02]  /*1f30*/  @!P3 IMAD.MOV.U32 R7, RZ, RZ, c[0x0][0x208] ;  /* 0x00008200ff07b624 */ /* 0x000fe400078e00ff */
[----:B------:R-:W-:-:S03]  /*1f40*/  @!P3 IMAD.MOV.U32 R11, RZ, RZ, c[0x0][0x20c] ;  /* 0x00008300ff0bb624 */ /* 0x000fc600078e00ff */
[----:B--2---:R-:W-:-:S03]  /*1f50*/  @!P3 LEA R14, P0, R7, R12, 0x6 ;  /* 0x0000000c070eb211 */ /* 0x004fc600078030ff */
[----:B------:R1:W-:Y:S01]  /*1f60*/  @P1 LDGSTS.E.BYPASS.LTC128B.128 [R68+0x12900], [R8.64+0x80], !P2 ;  /* 0x1290008008441fae */ /* 0x0003e2000d101d50 */
[----:B------:R-:W-:Y:S02]  /*1f70*/  @!P3 LEA.HI.X R15, R7, R13, R11, 0x6, P0 ;  /* 0x0000000d070fb211 */ /* 0x000fe400000f340b */
[----:B------:R-:W-:Y:S01]  /*1f80*/  LOP3.LUT P0, RZ, R21, 0x2, RZ, 0xc0, !PT ;  /* 0x0000000215ff7812 */ /* 0x000fe2000780c0ff */
[----:B------:R1:W-:Y:S01]  /*1f90*/  @P1 LDGSTS.E.BYPASS.LTC128B.128 [R68+0x14100], [R8.64+0x100], !P5 ;  /* 0x1410010008441fae */ /* 0x0003e2000e901d50 */
[----:B------:R-:W-:Y:S02]  /*1fa0*/  SEL R7, RZ, 0x1, P6 ;  /* 0x00000001ff077807 */ /* 0x000fe40003000000 */
[----:B------:R-:W-:Y:S01]  /*1fb0*/  P2R R11, PR, RZ, 0x8 ;  /* 0x00000008ff0b7803 */ /* 0x000fe20000000000 */
[----:B------:R1:W-:Y:S01]  /*1fc0*/  @P1 LDGSTS.E.BYPASS.LTC128B.128 [R68+0x15900], [R8.64+0x180], !P4 ;  /* 0x1590018008441fae */ /* 0x0003e2000e101d50 */
[----:B----4-:R-:W-:-:S03]  /*1fd0*/  LOP3.LUT R2, R10, 0xfffffff0, RZ, 0xc0, !PT ;  /* 0xfffffff00a027812 */ /* 0x010fc600078ec0ff */
[----:B------:R-:W0:Y:S01]  /*1fe0*/  LDGDEPBAR ;  /* 0x00000000000079af */ /* 0x000e220000000000 */
[----:B------:R-:W-:Y:S01]  /*1ff0*/  SHF.R.S32.HI R3, RZ, 0x4, R10 ;  /* 0x00000004ff037819 */ /* 0x000fe2000001140a */
[----:B------:R-:W-:-:S03]  /*2000*/  IMAD.IADD R0, R132, 0x1, -R2 ;  /* 0x0000000184007824 */ /* 0x000fc600078e0a02 */
[----:B------:R-:W-:Y:S01]  /*2010*/  LEA.HI R4, R10, R3, RZ, 0x1 ;  /* 0x000000030a047211 */ /* 0x000fe200078f08ff */
[----:B------:R-:W-:Y:S01]  /*2020*/  IMAD.SHL.U32 R2, R21, 0x40, RZ ;  /* 0x0000004015027824 */ /* 0x000fe200078e00ff */
[----:B------:R-:W-:-:S04]  /*2030*/  SHF.R.S32.HI R5, RZ, 0x1f, R0 ;  /* 0x0000001fff057819 */ /* 0x000fc80000011400 */
[----:B------:R-:W-:Y:S02]  /*2040*/  LOP3.LUT R2, R2, 0x1c0, RZ, 0xc0, !PT ;  /* 0x000001c002027812 */ /* 0x000fe400078ec0ff */
[----:B------:R-:W-:Y:S02]  /*2050*/  LEA.HI R10, R5, R0, RZ, 0x3 ;  /* 0x00000000050a7211 */ /* 0x000fe400078f18ff */
[----:B------:R-:W-:Y:S02]  /*2060*/  LOP3.LUT R4, R4, 0xfffffffe, RZ, 0xc0, !PT ;  /* 0xfffffffe04047812 */ /* 0x000fe400078ec0ff */
[----:B------:R-:W-:Y:S02]  /*2070*/  LOP3.LUT R5, R10, 0xfffffff8, RZ, 0xc0, !PT ;  /* 0xfffffff80a057812 */ /* 0x000fe400078ec0ff */
[----:B------:R-:W-:Y:S01]  /*2080*/  LOP3.LUT R6, R2, 0x8, R6, 0xf8, !PT ;  /* 0x0000000802067812 */ /* 0x000fe200078ef806 */
[----:B------:R-:W-:Y:S01]  /*2090*/  IMAD.IADD R3, R3, 0x1, -R4 ;  /* 0x0000000103037824 */ /* 0x000fe200078e0a04 */
[----:B------:R-:W-:Y:S01]  /*20a0*/  SHF.R.U32.HI R2, RZ, 0x3, R2 ;  /* 0x00000003ff027819 */ /* 0x000fe20000011602 */
[----:B------:R-:W-:Y:S01]  /*20b0*/  IMAD.IADD R4, R0, 0x1, -R5 ;  /* 0x0000000100047824 */ /* 0x000fe200078e0a05 */
[----:B------:R-:W-:Y:S01]  /*20c0*/  SEL R5, RZ, 0x4, P5 ;  /* 0x00000004ff057807 */ /* 0x000fe20002800000 */
[----:B------:R-:W-:-:S04]  /*20d0*/  DEPBAR.LE SB0, 0x1 ;  /* 0x000080400000791a */ /* 0x000fc80000000000 */
[----:B------:R-:W-:Y:S01]  /*20e0*/  LOP3.LUT R0, R6, R2, RZ, 0x3c, !PT ;  /* 0x0000000206007212 */ /* 0x000fe200078e3cff */
[C---:B------:R-:W-:Y:S01]  /*20f0*/  IMAD.SHL.U32 R2, R4.reuse, 0x40, RZ ;  /* 0x0000004004027824 */ /* 0x040fe200078e00ff */
[----:B------:R-:W-:Y:S01]  /*2100*/  SEL R6, RZ, 0x2, P2 ;  /* 0x00000002ff067807 */ /* 0x000fe20001000000 */
[----:B------:R-:W-:Y:S01]  /*2110*/  BAR.SYNC.DEFER_BLOCKING 0x0 ;  /* 0x0000000000007b1d */ /* 0x000fe20000010000 */
[----:B------:R-:W-:Y:S01]  /*2120*/  LOP3.LUT P1, RZ, R4, 0x4, RZ, 0xc0, !PT ;  /* 0x0000000404ff7812 */ /* 0x000fe2000782c0ff */
[C---:B------:R-:W-:Y:S01]  /*2130*/  IMAD R0, R3.reuse, 0x200, R0 ;  /* 0x0000020003007824 */ /* 0x040fe200078e0200 */
[----:B------:R-:W-:Y:S01]  /*2140*/  LOP3.LUT R2, R2, 0x1c0, RZ, 0xc0, !PT ;  /* 0x000001c002027812 */ /* 0x000fe200078ec0ff */
[----:B------:R-:W-:Y:S01]  /*2150*/  IMAD.SHL.U32 R3, R3, 0x8, RZ ;  /* 0x0000000803037824 */ /* 0x000fe200078e00ff */
[----:B------:R-:W-:Y:S01]  /*2160*/  IADD3 R5, R5, R6, R7 ;  /* 0x0000000605057210 */ /* 0x000fe20007ffe007 */
[----:B------:R-:W-:Y:S01]  /*2170*/  IMAD.SHL.U32 R135, R0, 0x2, RZ ;  /* 0x0000000200877824 */ /* 0x000fe200078e00ff */
[----:B------:R-:W-:-:S02]  /*2180*/  P2R R7, PR, RZ, 0x40 ;  /* 0x00000040ff077803 */ /* 0x000fc40000000000 */
[----:B------:R-:W-:Y:S02]  /*2190*/  LOP3.LUT R3, R2, 0x8, R3, 0xf8, !PT ;  /* 0x0000000802037812 */ /* 0x000fe400078ef803 */
[----:B------:R-:W-:Y:S02]  /*21a0*/  SHF.R.U32.HI R2, RZ, 0x3, R2 ;  /* 0x00000003ff027819 */ /* 0x000fe40000011602 */
[----:B------:R-:W-:Y:S02]  /*21b0*/  IADD3 R0, R135, 0x10100, RZ ;  /* 0x0001010087007810 */ /* 0x000fe40007ffe0ff */
[----:B------:R-:W-:Y:S01]  /*21c0*/  LOP3.LUT R2, R3, R2, RZ, 0x3c, !PT ;  /* 0x0000000203027212 */ /* 0x000fe200078e3cff */
[----:B------:R-:W-:Y:S01]  /*21d0*/  IMAD.SHL.U32 R3, R10, 0x40, RZ ;  /* 0x000000400a037824 */ /* 0x000fe200078e00ff */
[----:B------:R-:W-:Y:S02]  /*21e0*/  IADD3 R242, R135, 0x10120, RZ ;  /* 0x0001012087f27810 */ /* 0x000fe40007ffe0ff */
[----:B------:R-:W-:-:S02]  /*21f0*/  @P0 IADD3 R242, R0, -0x20, RZ ;  /* 0xffffffe000f20810 */ /* 0x000fc40007ffe0ff */
[----:B------:R-:W-:Y:S01]  /*2200*/  LOP3.LUT R3, R2, 0xfffffe00, R3, 0xf8, !PT ;  /* 0xfffffe0002037812 */ /* 0x000fe200078ef803 */
[----:B------:R-:W-:Y:S01]  /*2210*/  IMAD.MOV.U32 R2, RZ, RZ, 0x40 ;  /* 0x00000040ff027424 */ /* 0x000fe200078e00ff */
[----:B------:R-:W-:Y:S02]  /*2220*/  SEL R0, RZ, 0x8, P4 ;  /* 0x00000008ff007807 */ /* 0x000fe40002000000 */
[----:B------:R-:W-:Y:S01]  /*2230*/  LOP3.LUT P0, RZ, R4, 0x2, RZ, 0xc0, !PT ;  /* 0x0000000204ff7812 */ /* 0x000fe2000780c0ff */
[----:B------:R-:W-:Y:S01]  /*2240*/  IMAD.MOV.U32 R4, RZ, RZ, 0x10 ;  /* 0x00000010ff047424 */ /* 0x000fe200078e00ff */
[C---:B------:R-:W-:Y:S01]  /*2250*/  IADD3 R252, R242.reuse, 0x1000, RZ ;  /* 0x00001000f2fc7810 */ /* 0x040fe20007ffe0ff */
[----:B------:R-:W-:Y:S01]  /*2260*/  IMAD R220, R65, 0x400, R3 ;  /* 0x0000040041dc7824 */ /* 0x000fe200078e0203 */
[----:B------:R-:W-:Y:S01]  /*2270*/  IADD3 R251, R242, 0x1800, RZ ;  /* 0x00001800f2fb7810 */ /* 0x000fe20007ffe0ff */
[----:B------:R-:W-:Y:S01]  /*2280*/  IMAD.IADD R6, R0, 0x1, R5 ;  /* 0x0000000100067824 */ /* 0x000fe200078e0205 */
[----:B------:R-:W-:Y:S01]  /*2290*/  SEL R4, R4, 0xfffffff0, !P0 ;  /* 0xfffffff004047807 */ /* 0x000fe20004000000 */
[----:B------:R-:W-:Y:S01]  /*22a0*/  IMAD.MOV.U32 R0, RZ, RZ, 0x20 ;  /* 0x00000020ff007424 */ /* 0x000fe200078e00ff */
[C---:B------:R-:W-:Y:S01]  /*22b0*/  LEA R228, R220.reuse, 0x100, 0x1 ;  /* 0x00000100dce47811 */ /* 0x040fe200078e08ff */
[----:B------:R-:W-:Y:S01]  /*22c0*/  IMAD.SHL.U32 R220, R220, 0x2, RZ ;  /* 0x00000002dcdc7824 */ /* 0x000fe200078e00ff */
[----:B------:R-:W-:-:S02]  /*22d0*/  IADD3 R5, R64, c[0x0][0x1d0], -R69 ;  /* 0x0000740040057a10 */ /* 0x000fc40007ffe845 */
[----:B------:R-:W-:Y:S01]  /*22e0*/  SEL R0, R0, 0xffffffe0, !P1 ;  /* 0xffffffe000007807 */ /* 0x000fe20004800000 */
[--C-:B------:R-:W-:Y:S01]  /*22f0*/  IMAD R224, R4, 0x2, R228.reuse ;  /* 0x0000000204e07824 */ /* 0x100fe200078e02e4 */
[----:B------:R-:W-:Y:S01]  /*2300*/  LDSM.16.M88.4 R160, [R220+0x100] ;  /* 0x00010000dca0783b */ /* 0x000fe20000000200 */
[----:B------:R-:W-:Y:S02]  /*2310*/  LOP3.LUT P6, RZ, R6, 0x1, RZ, 0xc0, !PT ;  /* 0x0000000106ff7812 */ /* 0x000fe400078cc0ff */
[C---:B------:R-:W-:Y:S01]  /*2320*/  IMAD R228, R0.reuse, 0x2, R228 ;  /* 0x0000000200e47824 */ /* 0x040fe200078e02e4 */
[----:B------:R-:W-:Y:S01]  /*2330*/  LDSM.16.M88.4 R188, [R220+0x4100] ;  /* 0x00410000dcbc783b */ /* 0x000fe20000000200 */
[----:B------:R-:W-:Y:S01]  /*2340*/  IMAD R232, R0, 0x2, R224 ;  /* 0x0000000200e87824 */ /* 0x000fe200078e02e0 */
[----:B------:R-:W-:Y:S02]  /*2350*/  ISETP.LT.OR P0, PT, R5, 0x1, !P6 ;  /* 0x000000010500780c */ /* 0x000fe40007701670 */
[----:B------:R-:W-:Y:S01]  /*2360*/  LDSM.16.M88.4 R204, [R220+0x8100] ;  /* 0x00810000dccc783b */ /* 0x000fe20000000200 */
[----:B------:R-:W-:-:S02]  /*2370*/  LOP3.LUT P2, RZ, R6, 0x2, RZ, 0xc0, !PT ;  /* 0x0000000206ff7812 */ /* 0x000fc4000784c0ff */
[----:B------:R-:W-:Y:S01]  /*2380*/  LOP3.LUT P1, RZ, R6, 0x4, RZ, 0xc0, !PT ;  /* 0x0000000406ff7812 */ /* 0x000fe2000782c0ff */
[----:B------:R-:W-:Y:S01]  /*2390*/  LDSM.16.M88.4 R164, [R224] ;  /* 0x00000000e0a4783b */ /* 0x000fe20000000200 */
[C---:B------:R-:W-:Y:S02]  /*23a0*/  IADD3 R250, R242.reuse, 0x2000, RZ ;  /* 0x00002000f2fa7810 */ /* 0x040fe40007ffe0ff */
[C---:B------:R-:W-:Y:S01]  /*23b0*/  IADD3 R249, R242.reuse, 0x2800, RZ ;  /* 0x00002800f2f97810 */ /* 0x040fe20007ffe0ff */
[----:B------:R-:W-:Y:S01]  /*23c0*/  LDSM.16.M88.4 R192, [R224+0x4000] ;  /* 0x00400000e0c0783b */ /* 0x000fe20000000200 */
[C---:B------:R-:W-:Y:S02]  /*23d0*/  IADD3 R248, R242.reuse, 0x3000, RZ ;  /* 0x00003000f2f87810 */ /* 0x040fe40007ffe0ff */
[C---:B------:R-:W-:Y:S01]  /*23e0*/  IADD3 R247, R242.reuse, 0x3800, RZ ;  /* 0x00003800f2f77810 */ /* 0x040fe20007ffe0ff */
[----:B------:R-:W-:Y:S01]  /*23f0*/  LDSM.16.M88.4 R208, [R224+0x8000] ;  /* 0x00800000e0d0783b */ /* 0x000fe20000000200 */
[----:B------:R-:W-:-:S02]  /*2400*/  IADD3 R246, R242, 0x4000, RZ ;  /* 0x00004000f2f67810 */ /* 0x000fc40007ffe0ff */
[C---:B------:R-:W-:Y:S01]  /*2410*/  IADD3 R245, R242.reuse, 0x4800, RZ ;  /* 0x00004800f2f57810 */ /* 0x040fe20007ffe0ff */
[----:B------:R-:W-:Y:S01]  /*2420*/  LDSM.16.M88.4 R180, [R228] ;  /* 0x00000000e4b4783b */ /* 0x000fe20000000200 */
[C---:B------:R-:W-:Y:S02]  /*2430*/  IADD3 R244, R242.reuse, 0x5000, RZ ;  /* 0x00005000f2f47810 */ /* 0x040fe40007ffe0ff */
[----:B------:R-:W-:Y:S01]  /*2440*/  IADD3 R243, R242, 0x5800, RZ ;  /* 0x00005800f2f37810 */ /* 0x000fe20007ffe0ff */
        /* <DEDUP_REMOVED lines=10> */
[----:B------:R-:W-:-:S04]  /*24f0*/  DEPBAR.LE SB0, 0x0 ;  /* 0x000080000000791a */ /* 0x000fc80000000000 */
[----:B------:R-:W-:Y:S06]  /*2500*/  BAR.SYNC.DEFER_BLOCKING 0x0 ;  /* 0x0000000000007b1d */ /* 0x000fec0000010000 */
[----:B---3--:R-:W-:Y:S04]  /*2510*/  LDSM.16.M88.4 R16, [R135+0x10100] ;  /* 0x010100008710783b */ /* 0x008fe80000000200 */
[----:B------:R-:W2:Y:S04]  /*2520*/  LDSM.16.M88.4 R24, [R135+0x10900] ;  /* 0x010900008718783b */ /* 0x000ea80000000200 */
[----:B------:R-:W3:Y:S04]  /*2530*/  LDSM.16.M88.4 R28, [R135+0x11100] ;  /* 0x01110000871c783b */ /* 0x000ee80000000200 */
[----:B------:R-:W-:Y:S04]  /*2540*/  LDSM.16.M88.4 R36, [R242] ;  /* 0x00000000f224783b */ /* 0x000fe80000000200 */
[----:B------:R-:W4:Y:S04]  /*2550*/  LDSM.16.M88.4 R44, [R242+0x800] ;  /* 0x00080000f22c783b */ /* 0x000f280000000200 */
[----:B------:R-:W5:Y:S04]  /*2560*/  LDSM.16.M88.4 R52, [R242+0x1000] ;  /* 0x00100000f234783b */ /* 0x000f680000000200 */
[----:B------:R-:W-:Y:S01]  /*2570*/  @!PT LDS RZ, [RZ] ;  /* 0x00000000fffff984 */ /* 0x000fe20000000800 */
[----:B------:R-:W-:Y:S01]  /*2580*/  @!PT LDS RZ, [RZ] ;  /* 0x00000000fffff984 */ /* 0x000fe20000000800 */
[----:B------:R-:W-:Y:S01]  /*2590*/  @!PT LDS RZ, [RZ] ;  /* 0x00000000fffff984 */ /* 0x000fe20000000800 */
[----:B------:R1:W-:Y:S01]  /*25a0*/  LDGSTS.E.BYPASS.LTC128B.128 [R68+0x100], [R12.64], !P0 ;  /* 0x001000000c447fae */ /* 0x0003e2000c101d50 */
[----:B------:R-:W-:-:S04]  /*25b0*/  LOP3.LUT P0, RZ, R21, 0x4, RZ, 0xc0, !PT ;  /* 0x0000000415ff7812 */ /* 0x000fc8000780c0ff */
[----:B------:R-:W-:Y:S02]  /*25c0*/  SEL R2, R2, 0xffffffc0, !P0 ;  /* 0xffffffc002027807 */ /* 0x000fe40004000000 */
[----:B------:R-:W-:-:S03]  /*25d0*/  ISETP.LT.OR P0, PT, R5, 0x1, !P2 ;  /* 0x000000010500780c */ /* 0x000fc60005701670 */
[--C-:B------:R-:W-:Y:S02]  /*25e0*/  IMAD.IADD R241, R135, 0x1, R2.reuse ;  /* 0x0000000187f17824 */ /* 0x100fe400078e0202 */
[C---:B------:R-:W-:Y:S01]  /*25f0*/  IMAD.IADD R238, R242.reuse, 0x1, R2 ;  /* 0x00000001f2ee7824 */ /* 0x040fe200078e0202 */
[----:B------:R-:W-:-:S05]  /*2600*/  IADD3 R2, R242, 0x800, RZ ;  /* 0x00000800f2027810 */ /* 0x000fca0007ffe0ff */
[----:B------:R-:W-:Y:S01]  /*2610*/  STL [R1], R2 ;  /* 0x0000000201007387 */ /* 0x000fe20000100800 */
[----:B--2---:R-:W-:Y:S03]  /*2620*/  HMMA.16816.F32.BF16 R20, R160, R24, RZ ;  /* 0x00000018a014723c */ /* 0x004fe600000418ff */
[----:B------:R2:W-:Y:S01]  /*2630*/  LDGSTS.E.BYPASS.LTC128B.128 [R68+0x1900], [R12.64+0x80], !P0 ;  /* 0x019000800c447fae */ /* 0x0005e2000c101d50 */
[----:B------:R-:W-:-:S04]  /*2640*/  ISETP.LT.OR P0, PT, R5, 0x1, !P1 ;  /* 0x000000010500780c */ /* 0x000fc80004f01670 */
[C---:B------:R-:W-:Y:S09]  /*2650*/  HMMA.16816.F32.BF16 R24, R160.reuse, R26, RZ ;  /* 0x0000001aa018723c */ /* 0x040ff200000418ff */
[----:B------:R2:W-:Y:S01]  /*2660*/  LDGSTS.E.BYPASS.LTC128B.128 [R68+0x3100], [R12.64+0x100], !P0 ;  /* 0x031001000c447fae */ /* 0x0005e2000c101d50 */
[----:B------:R-:W-:Y:S01]  /*2670*/  LOP3.LUT P0, RZ, R6, 0x8, RZ, 0xc0, !PT ;  /* 0x0000000806ff7812 */ /* 0x000fe2000780c0ff */
[----:B---3--:R-:W-:Y:S03]  /*2680*/  HMMA.16816.F32.BF16 R32, R160, R28, RZ ;  /* 0x0000001ca020723c */ /* 0x008fe600000418ff */
[----:B------:R-:W-:-:S05]  /*2690*/  ISETP.LT.OR P3, PT, R5, 0x1, !P0 ;  /* 0x000000010500780c */ /* 0x000fca0004761670 */
[----:B------:R-:W-:Y:S08]  /*26a0*/  HMMA.16816.F32.BF16 R40, R160, R30, RZ ;  /* 0x0000001ea028723c */ /* 0x000ff000000418ff */
[----:B------:R2:W-:Y:S01]  /*26b0*/  LDGSTS.E.BYPASS.LTC128B.128 [R68+0x4900], [R12.64+0x180], !P3 ;  /* 0x049001800c447fae */ /* 0x0005e2000d901d50 */
[----:B------:R-:W-:Y:S01]  /*26c0*/  ISETP.NE.AND P3, PT, R11, RZ, PT ;  /* 0x000000ff0b00720c */ /* 0x000fe20003f65270 */
[----:B----4-:R-:W-:Y:S08]  /*26d0*/  HMMA.16816.F32.BF16 R20, R164, R44, R20 ;  /* 0x0000002ca414723c */ /* 0x010ff00000041814 */
[----:B-1----:R-:W-:Y:S04]  /*26e0*/  HMMA.16816.F32.BF16 R8, R160, R16, RZ ;  /* 0x00000010a008723c */ /* 0x002fe800000418ff */
[----:B------:R-:W-:-:S02]  /*26f0*/  @!P3 ISETP.LT.OR P6, PT, R5, 0x21, !P6 ;  /* 0x000000210500b80c */ /* 0x000fc400077c1670 */
[C---:B------:R-:W-:Y:S02]  /*2700*/  @!P3 ISETP.LT.OR P2, PT, R5.reuse, 0x21, !P2 ;  /* 0x000000210500b80c */ /* 0x040fe40005741670 */
[C---:B------:R-:W-:Y:S01]  /*2710*/  @!P3 ISETP.LT.OR P1, PT, R5.reuse, 0x21, !P1 ;  /* 0x000000210500b80c */ /* 0x040fe20004f21670 */
[----:B------:R-:W-:Y:S01]  /*2720*/  HMMA.16816.F32.BF16 R16, R160, R18, RZ ;  /* 0x00000012a010723c */ /* 0x000fe200000418ff */
[----:B------:R-:W-:-:S07]  /*2730*/  @!P3 ISETP.LT.OR P0, PT, R5, 0x21, !P0 ;  /* 0x000000210500b80c */ /* 0x000fce0004701670 */
[----:B------:R2:W-:Y:S01]  /*2740*/  @!P3 LDGSTS.E.BYPASS.LTC128B.128 [R68+0x1100], [R14.64], !P6 ;  /* 0x011000000e44bfae */ /* 0x0005e2000f101d50 */
[C---:B------:R-:W-:Y:S01]  /*2750*/  HMMA.16816.F32.BF16 R24, R164.reuse, R46, R24 ;  /* 0x0000002ea418723c */ /* 0x040fe20000041818 */
[----:B------:R-:W-:Y:S02]  /*2760*/  ISETP.NE.AND P6, PT, R7, RZ, PT ;  /* 0x000000ff0700720c */ /* 0x000fe40003fc5270 */
[----:B------:R2:W-:Y:S04]  /*2770*/  @!P3 LDGSTS.E.BYPASS.LTC128B.128 [R68+0x2900], [R14.64+0x80], !P2 ;  /* 0x029000800e44bfae */ /* 0x0005e8000d101d50 */
[----:B------:R2:W-:Y:S01]  /*2780*/  @!P3 LDGSTS.E.BYPASS.LTC128B.128 [R68+0x4100], [R14.64+0x100], !P1 ;  /* 0x041001000e44bfae */ /* 0x0005e2000c901d50 */
[----:B------:R-:W-:Y:S03]  /*2790*/  HMMA.16816.F32.BF16 R8, R164, R36, R8 ;  /* 0x00000024a408723c */ /* 0x000fe60000041808 */
[----:B------:R2:W-:Y:S01]  /*27a0*/  @!P3 LDGSTS.E.BYPASS.LTC128B.128 [R68+0x5900], [R14.64+0x180], !P0 ;  /* 0x059001800e44bfae */ /* 0x0005e2000c101d50 */
[----:B------:R-:W-:-:S03]  /*27b0*/  PLOP3.LUT P0, PT, PT, PT, UP0, 0x40, 0x0 ;  /* 0x000000000000781c */ /* 0x000fc60003f0e808 */
[----:B------:R-:W1:Y:S01]  /*27c0*/  LDSM.16.M88.4 R48, [R241+0x10100] ;  /* 0x01010000f130783b */ /* 0x000e620000000200 */
[C---:B------:R-:W-:Y:S03]  /*27d0*/  HMMA.16816.F32.BF16 R16, R164.reuse, R38, R16 ;  /* 0x00000026a410723c */ /* 0x040fe60000041810 */
[----:B------:R-:W3:Y:S04]  /*27e0*/  LDSM.16.M88.4 R56, [R241+0x10900] ;  /* 0x01090000f138783b */ /* 0x000ee80000000200 */
[----:B------:R-:W4:Y:S01]  /*27f0*/  LDSM.16.M88.4 R60, [R241+0x11100] ;  /* 0x01110000f13c783b */ /* 0x000f220000000200 */
[C---:B-----5:R-:W-:Y:S03]  /*2800*/  HMMA.16816.F32.BF16 R28, R164.reuse, R52, R32 ;  /* 0x00000034a41c723c */ /* 0x060fe60000041820 */
[----:B------:R-:W-:Y:S04]  /*2810*/  LDSM.16.M88.4 R36, [R135+0x11900] ;  /* 0x011900008724783b */ /* 0x000fe80000000200 */
[----:B------:R-:W-:Y:S01]  /*2820*/  LDSM.16.M88.4 R44, [R135+0x12100] ;  /* 0x01210000872c783b */ /* 0x000fe20000000200 */
[----:B------:R-:W-:Y:S03]  /*2830*/  HMMA.16816.F32.BF16 R32, R164, R54, R40 ;  /* 0x00000036a420723c */ /* 0x000fe60000041828 */
[----:B------:R-:W-:Y:S04]  /*2840*/  LDSM.16.M88.4 R40, [R238+0x800] ;  /* 0x00080000ee28783b */ /* 0x000fe80000000200 */
[----:B--2---:R-:W2:Y:S04]  /*2850*/  LDSM.16.M88.4 R12, [R238] ;  /* 0x00000000ee0c783b */ /* 0x004ea80000000200 */
[----:B------:R-:W5:Y:S04]  /*2860*/  LDSM.16.M88.4 R52, [R238+0x1000] ;  /* 0x00100000ee34783b */ /* 0x000f680000000200 */
[----:B------:R-:W0:Y:S01]  /*2870*/  LDGDEPBAR ;  /* 0x00000000000079af */ /* 0x000e220000000000 */
[C---:B-1----:R-:W-:Y:S08]  /*2880*/  HMMA.16816.F32.BF16 R8, R180.reuse, R48, R8 ;  /* 0x00000030b408723c */ /* 0x042ff00000041808 */
[C---:B------:R-:W-:Y:S01]  /*2890*/  HMMA.16816.F32.BF16 R16, R180.reuse, R50, R16 ;  /* 0x00000032b410723c */ /* 0x040fe20000041810 */
[----:B------:R-:W-:Y:S07]  /*28a0*/  LDSM.16.M88.4 R48, [R242+0x2800] ;  /* 0x00280000f230783b */ /* 0x000fee0000000200 */
[C---:B---3--:R-:W-:Y:S08]  /*28b0*/  HMMA.16816.F32.BF16 R20, R180.reuse, R56, R20 ;  /* 0x00000038b414723c */ /* 0x048ff00000041814 */
[C---:B------:R-:W-:Y:S01]  /*28c0*/  HMMA.16816.F32.BF16 R24, R180.reuse, R58, R24 ;  /* 0x0000003ab418723c */ /* 0x040fe20000041818 */
[----:B------:R-:W1:Y:S07]  /*28d0*/  LDSM.16.M88.4 R56, [R135+0x12900] ;  /* 0x012900008738783b */ /* 0x000e6e0000000200 */
[C---:B----4-:R-:W-:Y:S08]  /*28e0*/  HMMA.16816.F32.BF16 R28, R180.reuse, R60, R28 ;  /* 0x0000003cb41c723c */ /* 0x050ff0000004181c */
[----:B------:R-:W-:Y:S01]  /*28f0*/  HMMA.16816.F32.BF16 R32, R180, R62, R32 ;  /* 0x0000003eb420723c */ /* 0x000fe20000041820 */
[----:B------:R-:W-:Y:S07]  /*2900*/  LDSM.16.M88.4 R60, [R135+0x15900] ;  /* 0x01590000873c783b */ /* 0x000fee0000000200 */
[C---:B--2---:R-:W-:Y:S08]  /*2910*/  HMMA.16816.F32.BF16 R8, R184.reuse, R12, R8 ;  /* 0x0000000cb808723c */ /* 0x044ff00000041808 */
[C---:B------:R-:W-:Y:S01]  /*2920*/  HMMA.16816.F32.BF16 R16, R184.reuse, R14, R16 ;  /* 0x0000000eb810723c */ /* 0x040fe20000041810 */
[----:B------:R-:W2:Y:S07]  /*2930*/  LDSM.16.M88.4 R12, [R242+0x1800] ;  /* 0x00180000f20c783b */ /* 0x000eae0000000200 */
[C---:B------:R-:W-:Y:S08]  /*2940*/  HMMA.16816.F32.BF16 R20, R184.reuse, R40, R20 ;  /* 0x00000028b814723c */ /* 0x040ff00000041814 */
[C---:B------:R-:W-:Y:S01]  /*2950*/  HMMA.16816.F32.BF16 R24, R184.reuse, R42, R24 ;  /* 0x0000002ab818723c */ /* 0x040fe20000041818 */
[----:B------:R-:W3:Y:S07]  /*2960*/  LDSM.16.M88.4 R40, [R242+0x2000] ;  /* 0x00200000f228783b */ /* 0x000eee0000000200 */
[C---:B-----5:R-:W-:Y:S08]  /*2970*/  HMMA.16816.F32.BF16 R28, R184.reuse, R52, R28 ;  /* 0x00000034b81c723c */ /* 0x060ff0000004181c */
[----:B------:R-:W-:Y:S01]  /*2980*/  HMMA.16816.F32.BF16 R32, R184, R54, R32 ;  /* 0x00000036b820723c */ /* 0x000fe20000041820 */
[----:B------:R-:W-:Y:S07]  /*2990*/  LDSM.16.M88.4 R52, [R238+0x2800] ;  /* 0x00280000ee34783b */ /* 0x000fee0000000200 */
[C---:B------:R-:W-:Y:S08]  /*29a0*/  HMMA.16816.F32.BF16 R8, R188.reuse, R36, R8 ;  /* 0x00000024bc08723c */ /* 0x040ff00000041808 */
[C---:B------:R-:W-:Y:S01]  /*29b0*/  HMMA.16816.F32.BF16 R16, R188.reuse, R38, R16 ;  /* 0x00000026bc10723c */ /* 0x040fe20000041810 */
[----:B------:R-:W4:Y:S07]  /*29c0*/  LDSM.16.M88.4 R36, [R241+0x11900] ;  /* 0x01190000f124783b */ /* 0x000f2e0000000200 */
[C---:B------:R-:W-:Y:S08]  /*29d0*/  HMMA.16816.F32.BF16 R20, R188.reuse, R44, R20 ;  /* 0x0000002cbc14723c */ /* 0x040ff00000041814 */
[C---:B------:R-:W-:Y:S01]  /*29e0*/  HMMA.16816.F32.BF16 R24, R188.reuse, R46, R24 ;  /* 0x0000002ebc18723c */ /* 0x040fe20000041818 */
[----:B------:R-:W5:Y:S07]  /*29f0*/  LDSM.16.M88.4 R44, [R241+0x12100] ;  /* 0x01210000f12c783b */ /* 0x000f6e0000000200 */
[C---:B-1----:R-:W-:Y:S08]  /*2a00*/  HMMA.16816.F32.BF16 R28, R188.reuse, R56, R28 ;  /* 0x00000038bc1c723c */ /* 0x042ff0000004181c */
[----:B------:R-:W-:Y:S01]  /*2a10*/  HMMA.16816.F32.BF16 R32, R188, R58, R32 ;  /* 0x0000003abc20723c */ /* 0x000fe20000041820 */
[----:B------:R-:W1:Y:S07]  /*2a20*/  LDSM.16.M88.4 R56, [R241+0x12900] ;  /* 0x01290000f138783b */ /* 0x000e6e0000000200 */
[C---:B--2---:R-:W-:Y:S08]  /*2a30*/  HMMA.16816.F32.BF16 R8, R192.reuse, R12, R8 ;  /* 0x0000000cc008723c */ /* 0x044ff00000041808 */
[C---:B------:R-:W-:Y:S01]  /*2a40*/  HMMA.16816.F32.BF16 R16, R192.reuse, R14, R16 ;  /* 0x0000000ec010723c */ /* 0x040fe20000041810 */
[----:B------:R-:W2:Y:S07]  /*2a50*/  LDSM.16.M88.4 R12, [R238+0x1800] ;  /* 0x00180000ee0c783b */ /* 0x000eae0000000200 */
[C---:B---3--:R-:W-:Y:S08]  /*2a60*/  HMMA.16816.F32.BF16 R20, R192.reuse, R40, R20 ;  /* 0x00000028c014723c */ /* 0x048ff00000041814 */
[C---:B------:R-:W-:Y:S01]  /*2a70*/  HMMA.16816.F32.BF16 R24, R192.reuse, R42, R24 ;  /* 0x0000002ac018723c */ /* 0x040fe20000041818 */
[----:B------:R-:W3:Y:S07]  /*2a80*/  LDSM.16.M88.4 R40, [R238+0x2000] ;  /* 0x00200000ee28783b */ /* 0x000eee0000000200 */
[C---:B------:R-:W-:Y:S08]  /*2a90*/  HMMA.16816.F32.BF16 R28, R192.reuse, R48, R28 ;  /* 0x00000030c01c723c */ /* 0x040ff0000004181c */
[----:B------:R-:W-:Y:S01]  /*2aa0*/  HMMA.16816.F32.BF16 R32, R192, R50, R32 ;  /* 0x00000032c020723c */ /* 0x000fe20000041820 */
[----:B------:R-:W-:Y:S07]  /*2ab0*/  LDSM.16.M88.4 R48, [R135+0x13900] ;  /* 0x013900008730783b */ /* 0x000fee0000000200 */
[C---:B----4-:R-:W-:Y:S08]  /*2ac0*/  HMMA.16816.F32.BF16 R8, R196.reuse, R36, R8 ;  /* 0x00000024c408723c */ /* 0x050ff00000041808 */
[C---:B------:R-:W-:Y:S01]  /*2ad0*/  HMMA.16816.F32.BF16 R16, R196.reuse, R38, R16 ;  /* 0x00000026c410723c */ /* 0x040fe20000041810 */
[----:B------:R-:W4:Y:S07]  /*2ae0*/  LDSM.16.M88.4 R36, [R135+0x13100] ;  /* 0x013100008724783b */ /* 0x000f2e0000000200 */
[C---:B-----5:R-:W-:Y:S08]  /*2af0*/  HMMA.16816.F32.BF16 R20, R196.reuse, R44, R20 ;  /* 0x0000002cc414723c */ /* 0x060ff00000041814 */
[C---:B------:R-:W-:Y:S01]  /*2b00*/  HMMA.16816.F32.BF16 R24, R196.reuse, R46, R24 ;  /* 0x0000002ec418723c */ /* 0x040fe20000041818 */
[----:B------:R-:W-:Y:S07]  /*2b10*/  LDSM.16.M88.4 R44, [R242+0x3800] ;  /* 0x00380000f22c783b */ /* 0x000fee0000000200 */
        /* <DEDUP_REMOVED lines=8> */
[----:B------:R-:W-:Y:S07]  /*2ba0*/  LDSM.16.M88.4 R40, [R241+0x13100] ;  /* 0x01310000f128783b */ /* 0x000fee0000000200 */
[C---:B------:R-:W-:Y:S08]  /*2bb0*/  HMMA.16816.F32.BF16 R28, R200.reuse, R52, R28 ;  /* 0x00000034c81c723c */ /* 0x040ff0000004181c */
[----:B------:R-:W-:Y:S01]  /*2bc0*/  HMMA.16816.F32.BF16 R32, R200, R54, R32 ;  /* 0x00000036c820723c */ /* 0x000fe20000041820 */
[----:B------:R-:W3:Y:S07]  /*2bd0*/  LDSM.16.M88.4 R52, [R242+0x4000] ;  /* 0x00400000f234783b */ /* 0x000eee0000000200 */
[C---:B----4-:R-:W-:Y:S08]  /*2be0*/  HMMA.16816.F32.BF16 R8, R204.reuse, R36, R8 ;  /* 0x00000024cc08723c */ /* 0x050ff00000041808 */
[C---:B------:R-:W-:Y:S01]  /*2bf0*/  HMMA.16816.F32.BF16 R16, R204.reuse, R38, R16 ;  /* 0x00000026cc10723c */ /* 0x040fe20000041810 */
[----:B------:R-:W-:Y:S07]  /*2c00*/  LDSM.16.M88.4 R36, [R238+0x3000] ;  /* 0x00300000ee24783b */ /* 0x000fee0000000200 */
[C---:B------:R-:W-:Y:S08]  /*2c10*/  HMMA.16816.F32.BF16 R20, R204.reuse, R48, R20 ;  /* 0x00000030cc14723c */ /* 0x040ff00000041814 */
[C---:B------:R-:W-:Y:S01]  /*2c20*/  HMMA.16816.F32.BF16 R24, R204.reuse, R50, R24 ;  /* 0x00000032cc18723c */ /* 0x040fe20000041818 */
[----:B------:R-:W4:Y:S07]  /*2c30*/  LDSM.16.M88.4 R48, [R241+0x13900] ;  /* 0x01390000f130783b */ /* 0x000f2e0000000200 */
[C---:B-1----:R-:W-:Y:S08]  /*2c40*/  HMMA.16816.F32.BF16 R28, R204.reuse, R56, R28 ;  /* 0x00000038cc1c723c */ /* 0x042ff0000004181c */
[----:B------:R-:W-:Y:S01]  /*2c50*/  HMMA.16816.F32.BF16 R32, R204, R58, R32 ;  /* 0x0000003acc20723c */ /* 0x000fe20000041820 */
[----:B------:R-:W1:Y:S07]  /*2c60*/  LDSM.16.M88.4 R56, [R241+0x14100] ;  /* 0x01410000f138783b */ /* 0x000e6e0000000200 */
[C---:B--2---:R-:W-:Y:S08]  /*2c70*/  HMMA.16816.F32.BF16 R8, R208.reuse, R12, R8 ;  /* 0x0000000cd008723c */ /* 0x044ff00000041808 */
[C---:B------:R-:W-:Y:S08]  /*2c80*/  HMMA.16816.F32.BF16 R16, R208.reuse, R14, R16 ;  /* 0x0000000ed010723c */ /* 0x040ff00000041810 */
[C---:B------:R-:W-:Y:S08]  /*2c90*/  HMMA.16816.F32.BF16 R20, R208.reuse, R44, R20 ;  /* 0x0000002cd014723c */ /* 0x040ff00000041814 */
[C---:B------:R-:W-:Y:S01]  /*2ca0*/  HMMA.16816.F32.BF16 R24, R208.reuse, R46, R24 ;  /* 0x0000002ed018723c */ /* 0x040fe20000041818 */
[----:B------:R-:W2:Y:S07]  /*2cb0*/  LDSM.16.M88.4 R44, [R238+0x3800] ;  /* 0x00380000ee2c783b */ /* 0x000eae0000000200 */
[C---:B---3--:R-:W-:Y:S08]  /*2cc0*/  HMMA.16816.F32.BF16 R28, R208.reuse, R52, R28 ;  /* 0x00000034d01c723c */ /* 0x048ff0000004181c */
[----:B------:R-:W-:Y:S01]  /*2cd0*/  HMMA.16816.F32.BF16 R32, R208, R54, R32 ;  /* 0x00000036d020723c */ /* 0x000fe20000041820 */
[----:B------:R-:W3:Y:S07]  /*2ce0*/  LDSM.16.M88.4 R52, [R238+0x4000] ;  /* 0x00400000ee34783b */ /* 0x000eee0000000200 */
[C---:B------:R-:W-:Y:S08]  /*2cf0*/  HMMA.16816.F32.BF16 R12, R212.reuse, R40, R8 ;  /* 0x00000028d40c723c */ /* 0x040ff00000041808 */
[C---:B------:R-:W-:Y:S01]  /*2d00*/  HMMA.16816.F32.BF16 R8, R212.reuse, R42, R16 ;  /* 0x0000002ad408723c */ /* 0x040fe20000041810 */
[----:B------:R-:W5:Y:S07]  /*2d10*/  LDSM.16.M88.4 R40, [R135+0x14900] ;  /* 0x014900008728783b */ /* 0x000f6e0000000200 */
[C---:B----4-:R-:W-:Y:S08]  /*2d20*/  HMMA.16816.F32.BF16 R20, R212.reuse, R48, R20 ;  /* 0x00000030d414723c */ /* 0x050ff00000041814 */
[C---:B------:R-:W-:Y:S01]  /*2d30*/  HMMA.16816.F32.BF16 R24, R212.reuse, R50, R24 ;  /* 0x00000032d418723c */ /* 0x040fe20000041818 */
[----:B------:R-:W4:Y:S07]  /*2d40*/  LDSM.16.M88.4 R48, [R135+0x15100] ;  /* 0x015100008730783b */ /* 0x000f2e0000000200 */
[C---:B-1----:R-:W-:Y:S08]  /*2d50*/  HMMA.16816.F32.BF16 R28, R212.reuse, R56, R28 ;  /* 0x00000038d41c723c */ /* 0x042ff0000004181c */
[----:B------:R-:W-:Y:S01]  /*2d60*/  HMMA.16816.F32.BF16 R32, R212, R58, R32 ;  /* 0x0000003ad420723c */ /* 0x000fe20000041820 */
[----:B------:R-:W-:Y:S07]  /*2d70*/  LDSM.16.M88.4 R56, [R242+0x5800] ;  /* 0x00580000f238783b */ /* 0x000fee0000000200 */
[C---:B------:R-:W-:Y:S08]  /*2d80*/  HMMA.16816.F32.BF16 R16, R216.reuse, R36, R12 ;  /* 0x00000024d810723c */ /* 0x040ff0000004180c */
[C---:B------:R-:W-:Y:S01]  /*2d90*/  HMMA.16816.F32.BF16 R12, R216.reuse, R38, R8 ;  /* 0x00000026d80c723c */ /* 0x040fe20000041808 */
[----:B------:R-:W1:Y:S07]  /*2da0*/  LDSM.16.M88.4 R36, [R242+0x4800] ;  /* 0x00480000f224783b */ /* 0x000e6e0000000200 */
[C---:B--2---:R-:W-:Y:S08]  /*2db0*/  HMMA.16816.F32.BF16 R8, R216.reuse, R44, R20 ;  /* 0x0000002cd808723c */ /* 0x044ff00000041814 */
[C---:B------:R-:W-:Y:S01]  /*2dc0*/  HMMA.16816.F32.BF16 R24, R216.reuse, R46, R24 ;  /* 0x0000002ed818723c */ /* 0x040fe20000041818 */
[----:B------:R-:W2:Y:S07]  /*2dd0*/  LDSM.16.M88.4 R44, [R242+0x5000] ;  /* 0x00500000f22c783b */ /* 0x000eae0000000200 */
[C---:B---3--:R-:W-:Y:S08]  /*2de0*/  HMMA.16816.F32.BF16 R28, R216.reuse, R52, R28 ;  /* 0x00000034d81c723c */ /* 0x048ff0000004181c */
[----:B------:R-:W-:Y:S01]  /*2df0*/  HMMA.16816.F32.BF16 R32, R216, R54, R32 ;  /* 0x00000036d820723c */ /* 0x000fe20000041820 */
[----:B------:R-:W-:Y:S07]  /*2e00*/  LDSM.16.M88.4 R52, [R241+0x15100] ;  /* 0x01510000f134783b */ /* 0x000fee0000000200 */
[C---:B-----5:R-:W-:Y:S08]  /*2e10*/  HMMA.16816.F32.BF16 R20, R220.reuse, R40, R16 ;  /* 0x00000028dc14723c */ /* 0x060ff00000041810 */
[C---:B------:R-:W-:Y:S01]  /*2e20*/  HMMA.16816.F32.BF16 R16, R220.reuse, R42, R12 ;  /* 0x0000002adc10723c */ /* 0x040fe2000004180c */
[----:B------:R-:W-:Y:S07]  /*2e30*/  LDSM.16.M88.4 R40, [R238+0x5000] ;  /* 0x00500000ee28783b */ /* 0x000fee0000000200 */
[C---:B----4-:R-:W-:Y:S08]  /*2e40*/  HMMA.16816.F32.BF16 R12, R220.reuse, R48, R8 ;  /* 0x00000030dc0c723c */ /* 0x050ff00000041808 */
[C---:B------:R-:W-:Y:S01]  /*2e50*/  HMMA.16816.F32.BF16 R8, R220.reuse, R50, R24 ;  /* 0x00000032dc08723c */ /* 0x040fe20000041818 */
[----:B------:R-:W3:Y:S07]  /*2e60*/  LDSM.16.M88.4 R48, [R241+0x14900] ;  /* 0x01490000f130783b */ /* 0x000eee0000000200 */
[C---:B------:R-:W-:Y:S08]  /*2e70*/  HMMA.16816.F32.BF16 R28, R220.reuse, R60, R28 ;  /* 0x0000003cdc1c723c */ /* 0x040ff0000004181c */
[----:B------:R-:W-:Y:S01]  /*2e80*/  HMMA.16816.F32.BF16 R32, R220, R62, R32 ;  /* 0x0000003edc20723c */ /* 0x000fe20000041820 */
[----:B------:R-:W4:Y:S07]  /*2e90*/  LDSM.16.M88.4 R60, [R241+0x15900] ;  /* 0x01590000f13c783b */ /* 0x000f2e0000000200 */
[C---:B-1----:R-:W-:Y:S08]  /*2ea0*/  HMMA.16816.F32.BF16 R24, R224.reuse, R36, R20 ;  /* 0x00000024e018723c */ /* 0x042ff00000041814 */
[C---:B------:R-:W-:Y:S01]  /*2eb0*/  HMMA.16816.F32.BF16 R20, R224.reuse, R38, R16 ;  /* 0x00000026e014723c */ /* 0x040fe20000041810 */
[----:B------:R-:W-:Y:S07]  /*2ec0*/  LDSM.16.M88.4 R36, [R238+0x5800] ;  /* 0x00580000ee24783b */ /* 0x000fee0000000200 */
[C---:B--2---:R-:W-:Y:S08]  /*2ed0*/  HMMA.16816.F32.BF16 R16, R224.reuse, R44, R12 ;  /* 0x0000002ce010723c */ /* 0x044ff0000004180c */
[----:B------:R-:W-:Y:S01]  /*2ee0*/  HMMA.16816.F32.BF16 R12, R224, R46, R8 ;  /* 0x0000002ee00c723c */ /* 0x000fe20000041808 */
[----:B------:R-:W1:Y:S01]  /*2ef0*/  LDSM.16.M88.4 R44, [R238+0x4800] ;  /* 0x00480000ee2c783b */ /* 0x000e620000000200 */
[----:B------:R-:W-:-:S06]  /*2f00*/  DEPBAR.LE SB0, 0x0 ;  /* 0x000080000000791a */ /* 0x000fcc0000000000 */
[C---:B------:R-:W-:Y:S08]  /*2f10*/  HMMA.16816.F32.BF16 R8, R224.reuse, R56, R28 ;  /* 0x00000038e008723c */ /* 0x040ff0000004181c */
[----:B------:R-:W-:Y:S08]  /*2f20*/  HMMA.16816.F32.BF16 R32, R224, R58, R32 ;  /* 0x0000003ae020723c */ /* 0x000ff00000041820 */
[C---:B---3--:R-:W-:Y:S08]  /*2f30*/  HMMA.16816.F32.BF16 R28, R228.reuse, R48, R24 ;  /* 0x00000030e41c723c */ /* 0x048ff00000041818 */
[C---:B------:R-:W-:Y:S08]  /*2f40*/  HMMA.16816.F32.BF16 R24, R228.reuse, R50, R20 ;  /* 0x00000032e418723c */ /* 0x040ff00000041814 */
[C---:B------:R-:W-:Y:S08]  /*2f50*/  HMMA.16816.F32.BF16 R20, R228.reuse, R52, R16 ;  /* 0x00000034e414723c */ /* 0x040ff00000041810 */
[C---:B------:R-:W-:Y:S08]  /*2f60*/  HMMA.16816.F32.BF16 R16, R228.reuse, R54, R12 ;  /* 0x00000036e410723c */ /* 0x040ff0000004180c */
[C---:B----4-:R-:W-:Y:S08]  /*2f70*/  HMMA.16816.F32.BF16 R12, R228.reuse, R60, R8 ;  /* 0x0000003ce40c723c */ /* 0x050ff00000041808 */
[----:B------:R-:W-:Y:S08]  /*2f80*/  HMMA.16816.F32.BF16 R8, R228, R62, R32 ;  /* 0x0000003ee408723c */ /* 0x000ff00000041820 */
[C---:B-1----:R-:W-:Y:S08]  /*2f90*/  HMMA.16816.F32.BF16 R32, R232.reuse, R44, R28 ;  /* 0x0000002ce820723c */ /* 0x042ff0000004181c */
[C---:B------:R-:W-:Y:S08]  /*2fa0*/  HMMA.16816.F32.BF16 R44, R232.reuse, R46, R24 ;  /* 0x0000002ee82c723c */ /* 0x040ff00000041818 */
[C---:B------:R-:W-:Y:S08]  /*2fb0*/  HMMA.16816.F32.BF16 R28, R232.reuse, R40, R20 ;  /* 0x00000028e81c723c */ /* 0x040ff00000041814 */
[C---:B------:R-:W-:Y:S08]  /*2fc0*/  HMMA.16816.F32.BF16 R24, R232.reuse, R36, R12 ;  /* 0x00000024e818723c */ /* 0x040ff0000004180c */
[C---:B------:R-:W-:Y:S08]  /*2fd0*/  HMMA.16816.F32.BF16 R40, R232.reuse, R42, R16 ;  /* 0x0000002ae828723c */ /* 0x040ff00000041810 */
[----:B------:R-:W-:Y:S01]  /*2fe0*/  HMMA.16816.F32.BF16 R36, R232, R38, R8 ;  /* 0x00000026e824723c */ /* 0x000fe20000041808 */
[----:B------:R-:W-:Y:S06]  /*2ff0*/  BAR.SYNC.DEFER_BLOCKING 0x0 ;  /* 0x0000000000007b1d */ /* 0x000fec0000010000 */
[----:B------:R-:W-:Y:S05]  /*3000*/  @P0 BRA `(.L_x_334) ;  /* 0x000001f000000947 */ /* 0x000fea0003800000 */
[----:B------:R-:W-:Y:S01]  /*3010*/  IADD3 R2, -R69, 0x30, RZ ;  /* 0x0000003045027810 */ /* 0x000fe20007ffe1ff */
[----:B------:R-:W-:Y:S01]  /*3020*/  UIADD3 UR5, UR8, -0x2, URZ ;  /* 0xfffffffe08057890 */ /* 0x000fe2000fffe03f */
[----:B------:R-:W-:-:S02]  /*3030*/  IMAD.U32 R5, RZ, RZ, UR15 ;  /* 0x0000000fff057e24 */ /* 0x000fc4000f8e00ff */
[----:B------:R-:W-:Y:S01]  /*3040*/  ISETP.GE.AND P0, PT, R2, 0x21, PT ;  /* 0x000000210200780c */ /* 0x000fe20003f06270 */
[----:B------:R-:W-:Y:S01]  /*3050*/  USHF.R.S32.HI UR4, URZ, 0x1f, UR5 ;  /* 0x0000001f3f047899 */ /* 0x000fe20008011405 */
[----:B------:R-:W-:Y:S01]  /*3060*/  IMAD.U32 R7, RZ, RZ, UR6 ;  /* 0x00000006ff077e24 */ /* 0x000fe2000f8e00ff */
[----:B------:R-:W-:Y:S02]  /*3070*/  UIMAD UR21, UR21, UR5, URZ ;  /* 0x00000005151572a4 */ /* 0x000fe4000f8e023f */
[----:B------:R-:W-:Y:S02]  /*3080*/  UIMAD.WIDE.U32 UR22, UR26, UR5, URZ ;  /* 0x000000051a1672a5 */ /* 0x000fe4000f8e003f */
[----:B------:R-:W-:-:S04]  /*3090*/  UIMAD UR4, UR4, UR26, UR21 ;  /* 0x0000001a040472a4 */ /* 0x000fc8000f8e0215 */
[----:B------:R-:W-:Y:S02]  /*30a0*/  UIADD3 UR4, UR23, UR4, URZ ;  /* 0x0000000417047290 */ /* 0x000fe4000fffe03f */
[----:B------:R-:W-:-:S04]  /*30b0*/  @P0 IADD3 R5, P2, P1, R72, UR22, R5 ;  /* 0x0000001648050c10 */ /* 0x000fc8000f95e005 */
[----:B------:R-:W-:Y:S02]  /*30c0*/  @P0 IADD3.X R7, R71, UR4, R7, P2, P1 ;  /* 0x0000000447070c10 */ /* 0x000fe400097e2407 */
[----:B------:R-:W-:-:S13]  /*30d0*/  ISETP.GE.AND P1, PT, R2, 0x1, PT ;  /* 0x000000010200780c */ /* 0x000fda0003f26270 */
[----:B------:R-:W-:-:S04]  /*30e0*/  @P1 IADD3 R2, P2, R72, UR22, RZ ;  /* 0x0000001648021c10 */ /* 0x000fc8000ff5e0ff */
[----:B------:R-:W-:Y:S02]  /*30f0*/  @P1 IADD3.X R6, R71, UR4, RZ, P2, !PT ;  /* 0x0000000447061c10 */ /* 0x000fe400097fe4ff */
[----:B------:R-:W-:-:S04]  /*3100*/  @P1 LEA R8, P2, R2, c[0x0][0x1c8], 0x1 ;  /* 0x0000720002081a11 */ /* 0x000fc800078408ff */
[----:B------:R-:W-:Y:S02]  /*3110*/  @P1 LEA.HI.X R9, R2, c[0x0][0x1cc], R6, 0x1, P2 ;  /* 0x0000730002091a11 */ /* 0x000fe400010f0c06 */
[----:B------:R-:W-:-:S03]  /*3120*/  @P0 LEA R6, P2, R5, c[0x0][0x1c8], 0x1 ;  /* 0x0000720005060a11 */ /* 0x000fc600078408ff */
[----:B------:R-:W-:Y:S01]  /*3130*/  @!PT LDS RZ, [RZ] ;  /* 0x00000000fffff984 */ /* 0x000fe20000000800 */
[----:B------:R-:W-:Y:S01]  /*3140*/  @!PT LDS RZ, [RZ] ;  /* 0x00000000fffff984 */ /* 0x000fe20000000800 */
[----:B------:R-:W-:Y:S01]  /*3150*/  @!PT LDS RZ, [RZ] ;  /* 0x00000000fffff984 */ /* 0x000fe20000000800 */
[----:B------:R1:W-:Y:S01]  /*3160*/  @P1 LDGSTS.E.BYPASS.LTC128B.128 [R68+0x10100], [R8.64], !P6 ;  /* 0x1010000008441fae */ /* 0x0003e2000f101d50 */
[----:B------:R-:W-:Y:S02]  /*3170*/  @P0 LEA.HI.X R7, R5, c[0x0][0x1cc], R7, 0x1, P2 ;  /* 0x0000730005070a11 */ /* 0x000fe400010f0c07 */
[----:B------:R-:W-:-:S13]  /*3180*/  LOP3.LUT P2, RZ, R133, 0x1, RZ, 0xc0, !PT ;  /* 0x0000000185ff7812 */ /* 0x000fda000784c0ff */
[----:B------:R1:W-:Y:S04]  /*3190*/  @P1 LDGSTS.E.BYPASS.LTC128B.128 [R68+0x11900], [R8.64+0x80], !P2 ;  /* 0x1190008008441fae */ /* 0x0003e8000d101d50 */
[----:B------:R1:W-:Y:S04]  /*31a0*/  @P1 LDGSTS.E.BYPASS.LTC128B.128 [R68+0x13100], [R8.64+0x100], !P5 ;  /* 0x1310010008441fae */ /* 0x0003e8000e901d50 */
[----:B------:R1:W-:Y:S04]  /*31b0*/  @P1 LDGSTS.E.BYPASS.LTC128B.128 [R68+0x14900], [R8.64+0x180], !P4 ;  /* 0x1490018008441fae */ /* 0x0003e8000e101d50 */
[----:B------:R1:W-:Y:S04]  /*31c0*/  @P0 LDGSTS.E.BYPASS.LTC128B.128 [R68+0x11100], [R6.64], !P6 ;  /* 0x1110000006440fae */ /* 0x0003e8000f101d50 */
[----:B------:R1:W-:Y:S04]  /*31d0*/  @P0 LDGSTS.E.BYPASS.LTC128B.128 [R68+0x12900], [R6.64+0x80], !P2 ;  /* 0x1290008006440fae */ /* 0x0003e8000d101d50 */
[----:B------:R1:W-:Y:S04]  /*31e0*/  @P0 LDGSTS.E.BYPASS.LTC128B.128 [R68+0x14100], [R6.64+0x100], !P5 ;  /* 0x1410010006440fae */ /* 0x0003e8000e901d50 */
[----:B------:R1:W-:Y:S02]  /*31f0*/  @P0 LDGSTS.E.BYPASS.LTC128B.128 [R68+0x15900], [R6.64+0x180], !P4 ;  /* 0x1590018006440fae */ /* 0x0003e4000e101d50 */
.L_x_334:
[----:B------:R-:W-:Y:S01]  /*3200*/  LOP3.LUT R2, R66, 0xffffffe0, RZ, 0xc0, !PT ;  /* 0xffffffe042027812 */ /* 0x000fe200078ec0ff */
[----:B------:R-:W-:Y:S01]  /*3210*/  UISETP.NE.AND UP1, UPT, UR14, URZ, UPT ;  /* 0x0000003f0e00728c */ /* 0x000fe2000bf25270 */
[----:B------:R-:W-:Y:S01]  /*3220*/  LEA.HI R5, R67, R132, RZ, 0x2 ;  /* 0x0000008443057211 */ /* 0x000fe200078f10ff */
[----:B------:R-:W-:Y:S01]  /*3230*/  UISETP.NE.AND UP0, UPT, UR13, URZ, UPT ;  /* 0x0000003f0d00728c */ /* 0x000fe2000bf05270 */
[----:B-1----:R-:W-:Y:S01]  /*3240*/  SHF.R.S32.HI R7, RZ, 0x1f, R65 ;  /* 0x0000001fff077819 */ /* 0x002fe20000011441 */
[C---:B------:R-:W-:Y:S01]  /*3250*/  IMAD.IADD R2, R132.reuse, 0x1, -R2 ;  /* 0x0000000184027824 */ /* 0x040fe200078e0a02 */
[----:B------:R-:W-:Y:S01]  /*3260*/  LOP3.LUT R5, R5, 0xfffffffc, RZ, 0xc0, !PT ;  /* 0xfffffffc05057812 */ /* 0x000fe200078ec0ff */
[----:B------:R-:W-:Y:S01]  /*3270*/  ULDC UR7, c[0x0][0x324] ;  /* 0x0000c90000077ab9 */ /* 0x000fe20000000800 */
[----:B------:R-:W-:Y:S01]  /*3280*/  LEA.HI R7, R7, R65, RZ, 0x3 ;  /* 0x0000004107077211 */ /* 0x000fe200078f18ff */
[----:B------:R-:W-:Y:S01]  /*3290*/  ULOP3.LUT UR7, URZ, UR7, URZ, 0x33, !UPT ;  /* 0x000000073f077292 */ /* 0x000fe2000f8e333f */
[----:B------:R-:W-:Y:S01]  /*32a0*/  SHF.R.S32.HI R6, RZ, 0x1f, R2 ;  /* 0x0000001fff067819 */ /* 0x000fe20000011402 */
[----:B------:R-:W-:Y:S01]  /*32b0*/  IMAD.IADD R5, R132, 0x1, -R5 ;  /* 0x0000000184057824 */ /* 0x000fe200078e0a05 */
[----:B------:R-:W-:Y:S01]  /*32c0*/  LOP3.LUT R7, R7, 0xffffff8, RZ, 0xc0, !PT ;  /* 0x0ffffff807077812 */ /* 0x000fe200078ec0ff */
[----:B------:R-:W0:Y:S01]  /*32d0*/  LDGDEPBAR ;  /* 0x00000000000079af */ /* 0x000e220000000000 */
[----:B------:R-:W-:-:S02]  /*32e0*/  LEA.HI R6, R6, R2, RZ, 0x2 ;  /* 0x0000000206067211 */ /* 0x000fc400078f10ff */
[----:B------:R-:W-:Y:S01]  /*32f0*/  LEA.HI R8, R5, R5, RZ, 0x1 ;  /* 0x0000000505087211 */ /* 0x000fe200078f08ff */
[----:B------:R-:W-:Y:S01]  /*3300*/  IMAD.IADD R9, R65, 0x1, -R7 ;  /* 0x0000000141097824 */ /* 0x000fe200078e0a07 */
[----:B------:R-:W-:Y:S02]  /*3310*/  PLOP3.LUT P1, PT, PT, PT, UP1, 0x80, 0x0 ;  /* 0x000000000000781c */ /* 0x000fe40003f2f018 */
[----:B------:R-:W-:Y:S02]  /*3320*/  LEA.HI.SX32 R7, R6, UR11, 0x1e ;  /* 0x0000000b06077c11 */ /* 0x000fe4000f8ff2ff */
[----:B------:R-:W-:Y:S02]  /*3330*/  LOP3.LUT R8, R8, 0x1ffffffe, RZ, 0xc0, !PT ;  /* 0x1ffffffe08087812 */ /* 0x000fe400078ec0ff */
[----:B------:R-:W-:Y:S01]  /*3340*/  PLOP3.LUT P0, PT, PT, PT, UP1, 0x80, 0x0 ;  /* 0x000000000000781c */ /* 0x000fe20003f0f018 */
[----:B------:R-:W-:Y:S02]  /*3350*/  IMAD R7, R9, 0x10, R7 ;  /* 0x0000001009077824 */ /* 0x000fe400078e0207 */
[----:B------:R-:W-:-:S04]  /*3360*/  IMAD.IADD R5, R5, 0x1, -R8 ;  /* 0x0000000105057824 */ /* 0x000fc800078e0a08 */
[----:B------:R-:W-:-:S04]  /*3370*/  IMAD R10, R5, 0x8, R7 ;  /* 0x00000008050a7824 */ /* 0x000fc800078e0207 */
[----:B------:R-:W-:Y:S01]  /*3380*/  @P1 IMAD.HI.U32 R5, R10, c[0x0][0x2c8], RZ ;  /* 0x0000b2000a051a27 */ /* 0x000fe200078e00ff */
[----:B------:R1:W-:Y:S03]  /*3390*/  STL [R1+0x78], R10 ;  /* 0x0000780a01007387 */ /* 0x0003e60000100800 */
[----:B------:R-:W-:Y:S01]  /*33a0*/  IMAD.MOV.U32 R7, RZ, RZ, R10 ;  /* 0x000000ffff077224 */ /* 0x000fe200078e000a */
[----:B------:R-:W-:Y:S02]  /*33b0*/  @P0 SHF.R.U32.HI R7, RZ, c[0x0][0x2cc], R5 ;  /* 0x0000b300ff070a19 */ /* 0x000fe40000011605 */
[----:B------:R-:W-:Y:S02]  /*33c0*/  LOP3.LUT R5, R6, 0x7ffffffc, RZ, 0xc0, !PT ;  /* 0x7ffffffc06057812 */ /* 0x000fe400078ec0ff */
[----:B------:R-:W-:Y:S01]  /*33d0*/  PLOP3.LUT P0, PT, PT, PT, UP0, 0x40, 0x0 ;  /* 0x000000000000781c */ /* 0x000fe20003f0e808 */
[----:B------:R-:W2:Y:S02]  /*33e0*/  SHFL.IDX PT, R6, R7, RZ, 0x1c1f ;  /* 0x001c1fff07067589 */ /* 0x000ea400000e0000 */
[----:B------:R-:W-:-:S02]  /*33f0*/  IMAD.IADD R5, R2, 0x1, -R5 ;  /* 0x0000000102057824 */ /* 0x000fc400078e0a05 */
[----:B------:R-:W-:Y:S02]  /*3400*/  IMAD.U32 R2, RZ, RZ, UR18 ;  /* 0x00000012ff027e24 */ /* 0x000fe4000f8e00ff */
[----:B------:R-:W-:-:S05]  /*3410*/  IMAD.SHL.U32 R11, R5, 0x2, RZ ;  /* 0x00000002050b7824 */ /* 0x000fca00078e00ff */
[C---:B------:R-:W-:Y:S01]  /*3420*/  IADD3 R2, -R11.reuse, 0x1, R2 ;  /* 0x000000010b027810 */ /* 0x040fe20007ffe102 */
[----:B------:R3:W-:Y:S01]  /*3430*/  STL [R1+0x74], R11 ;  /* 0x0000740b01007387 */ /* 0x0007e20000100800 */
[----:B------:R-:W-:Y:S02]  /*3440*/  IADD3 R9, -R11, c[0x0][0x1d0], R64 ;  /* 0x000074000b097a10 */ /* 0x000fe40007ffe140 */
[----:B------:R-:W-:-:S04]  /*3450*/  IADD3 R2, R2, -c[0x0][0x168], RZ ;  /* 0x80005a0002027a10 */ /* 0x000fc80007ffe0ff */
[C---:B------:R-:W-:Y:S02]  /*3460*/  IADD3 R8, R2.reuse, c[0x0][0x328], RZ ;  /* 0x0000ca0002087a10 */ /* 0x040fe40007ffe0ff */
[----:B-1----:R-:W-:-:S03]  /*3470*/  IADD3 R10, R2, UR7, RZ ;  /* 0x00000007020a7c10 */ /* 0x002fc6000fffe0ff */
[--C-:B--2---:R-:W-:Y:S02]  /*3480*/  IMAD.IADD R5, R8, 0x1, R6.reuse ;  /* 0x0000000108057824 */ /* 0x104fe400078e0206 */
[----:B------:R-:W-:-:S03]  /*3490*/  IMAD.IADD R2, R10, 0x1, R6 ;  /* 0x000000010a027824 */ /* 0x000fc600078e0206 */
[----:B------:R-:W-:Y:S02]  /*34a0*/  IMNMX R5, R5, R9, PT ;  /* 0x0000000905057217 */ /* 0x000fe40003800200 */
[----:B---3--:R-:W-:Y:S01]  /*34b0*/  IADD3 R11, -R11, UR19, RZ ;  /* 0x000000130b0b7c10 */ /* 0x008fe2000fffe1ff */
[----:B------:R-:W-:Y:S05]  /*34c0*/  @P0 BRA `(.L_x_335) ;  /* 0x0000015000000947 */ /* 0x000fea0003800000 */
[----:B------:R-:W-:Y:S01]  /*34d0*/  IADD3 R6, R6, c[0x0][0x1d0], RZ ;  /* 0x0000740006067a10 */ /* 0x000fe20007ffe0ff */
[----:B------:R-:W-:Y:S03]  /*34e0*/  BSSY B0, `(.L_x_336) ;  /* 0x000000f000007945 */ /* 0x000fe60003800000 */
[----:B------:R-:W-:-:S04]  /*34f0*/  IADD3 R6, R6, -c[0x0][0x168], RZ ;  /* 0x80005a0006067a10 */ /* 0x000fc80007ffe0ff */
[----:B------:R-:W-:-:S13]  /*3500*/  ISETP.GT.AND P0, PT, R6, -0x1, PT ;  /* 0xffffffff0600780c */ /* 0x000fda0003f04270 */
[----:B------:R-:W-:Y:S05]  /*3510*/  @P0 BRA `(.L_x_337) ;  /* 0x0000007000000947 */ /* 0x000fea0003800000 */
[----:B------:R-:W-:Y:S01]  /*3520*/  IMAD.MOV.U32 R12, RZ, RZ, c[0x0][0x32c] ;  /* 0x0000cb00ff0c7624 */ /* 0x000fe200078e00ff */
[----:B------:R-:W-:-:S04]  /*3530*/  LOP3.LUT R6, RZ, R6, RZ, 0x33, !PT ;  /* 0x00000006ff067212 */ /* 0x000fc800078e33ff */
[----:B------:R-:W-:-:S13]  /*3540*/  ISETP.NE.AND P0, PT, R12, 0x1, PT ;  /* 0x000000010c00780c */ /* 0x000fda0003f05270 */
[----:B------:R-:W-:-:S05]  /*3550*/  @P0 IMAD.HI.U32 R12, R6, c[0x0][0x330], RZ ;  /* 0x0000cc00060c0a27 */ /* 0x000fca00078e00ff */
[----:B------:R-:W-:-:S04]  /*3560*/  @P0 SHF.R.U32.HI R6, RZ, c[0x0][0x334], R12 ;  /* 0x0000cd00ff060a19 */ /* 0x000fc8000001160c */
[----:B------:R-:W-:Y:S01]  /*3570*/  LOP3.LUT R6, RZ, R6, RZ, 0x33, !PT ;  /* 0x00000006ff067212 */ /* 0x000fe200078e33ff */
[----:B------:R-:W-:Y:S05]  /*3580*/  BRA `(.L_x_338) ;  /* 0x0000004000007947 */ /* 0x000fea0003800000 */
.L_x_337:
[----:B------:R-:W-:-:S04]  /*3590*/  MOV R12, c[0x0][0x32c] ;  /* 0x0000cb00000c7a02 */ /* 0x000fc80000000f00 */
[----:B------:R-:W-:-:S13]  /*35a0*/  ISETP.NE.AND P0, PT, R12, 0x1, PT ;  /* 0x000000010c00780c */ /* 0x000fda0003f05270 */
[----:B------:R-:W-:-:S05]  /*35b0*/  @P0 IMAD.HI.U32 R12, R6, c[0x0][0x330], RZ ;  /* 0x0000cc00060c0a27 */ /* 0x000fca00078e00ff */
[----:B------:R-:W-:Y:S02]  /*35c0*/  @P0 SHF.R.U32.HI R6, RZ, c[0x0][0x334], R12 ;  /* 0x0000cd00ff060a19 */ /* 0x000fe4000001160c */
.L_x_338:
[----:B------:R-:W-:Y:S05]  /*35d0*/  BSYNC B0 ;  /* 0x0000000000007941 */ /* 0x000fea0003800000 */
.L_x_336:
[----:B------:R-:W-:-:S05]  /*35e0*/  IMAD R6, R6, c[0x0][0x32c], R11 ;  /* 0x0000cb0006067a24 */ /* 0x000fca00078e020b */
[----:B------:R-:W-:Y:S02]  /*35f0*/  IADD3 R12, R6, c[0x0][0x32c], RZ ;  /* 0x0000cb00060c7a10 */ /* 0x000fe40007ffe0ff */
[----:B------:R-:W-:Y:S02]  /*3600*/  IMNMX R2, R2, R6, !PT ;  /* 0x0000000602027217 */ /* 0x000fe40007800200 */
[----:B------:R-:W-:Y:S02]  /*3610*/  IMNMX R5, R5, R12, PT ;  /* 0x0000000c05057217 */ /* 0x000fe40003800200 */
.L_x_335:
[----:B------:R-:W-:Y:S01]  /*3620*/  UISETP.GE.AND UP1, UPT, UR19, 0x1, UPT ;  /* 0x000000011300788c */ /* 0x000fe2000bf26270 */
[----:B------:R-:W1:Y:S01]  /*3630*/  SHFL.IDX PT, R6, R7, 0x1, 0x1c1f ;  /* 0x003c1f0007067f89 */ /* 0x000e6200000e0000 */
[----:B------:R-:W-:Y:S02]  /*3640*/  UISETP.GE.AND UP0, UPT, UR19, 0x2, UPT ;  /* 0x000000021300788c */ /* 0x000fe4000bf06270 */
[----:B------:R-:W-:Y:S02]  /*3650*/  UP2UR UR21, UPR, URZ, 0x2 ;  /* 0x000000023f157883 */ /* 0x000fe40008000000 */
[----:B------:R-:W-:Y:S01]  /*3660*/  PLOP3.LUT P1, PT, PT, PT, UP1, 0x40, 0x0 ;  /* 0x000000000000781c */ /* 0x000fe20003f2e818 */
[----:B------:R-:W-:Y:S01]  /*3670*/  UP2UR UR20, UPR, URZ, 0x1 ;  /* 0x000000013f147883 */ /* 0x000fe20008000000 */
[----:B------:R-:W-:Y:S01]  /*3680*/  PLOP3.LUT P0, PT, PT, PT, UP0, 0x40, 0x0 ;  /* 0x000000000000781c */ /* 0x000fe20003f0e808 */
[----:B------:R-:W-:Y:S01]  /*3690*/  UISETP.GE.AND UP1, UPT, UR19, 0x9, UPT ;  /* 0x000000091300788c */ /* 0x000fe2000bf26270 */
[C---:B------:R-:W-:Y:S01]  /*36a0*/  ISETP.GT.AND P1, PT, R2.reuse, RZ, P1 ;  /* 0x000000ff0200720c */ /* 0x040fe20000f24270 */
[----:B------:R-:W-:Y:S01]  /*36b0*/  UISETP.GE.AND UP0, UPT, UR19, 0xa, UPT ;  /* 0x0000000a1300788c */ /* 0x000fe2000bf06270 */
[----:B------:R-:W-:Y:S01]  /*36c0*/  ISETP.GT.AND P0, PT, R2, 0x1, P0 ;  /* 0x000000010200780c */ /* 0x000fe20000704270 */
[----:B------:R-:W-:Y:S01]  /*36d0*/  UISETP.GE.AND UP6, UPT, UR19, 0x12, UPT ;  /* 0x000000121300788c */ /* 0x000fe2000bfc6270 */
[C---:B------:R-:W-:Y:S01]  /*36e0*/  ISETP.LT.OR P1, PT, R5.reuse, 0x1, P1 ;  /* 0x000000010500780c */ /* 0x040fe20000f21670 */
[----:B------:R-:W-:Y:S01]  /*36f0*/  UP2UR UR5, UPR, URZ, 0x1 ;  /* 0x000000013f057883 */ /* 0x000fe20008000000 */
[----:B------:R-:W-:Y:S01]  /*3700*/  ISETP.LT.OR P0, PT, R5, 0x2, P0 ;  /* 0x000000020500780c */ /* 0x000fe20000701670 */
[----:B------:R-:W-:Y:S01]  /*3710*/  UISETP.GE.AND UP5, UPT, UR19, 0x19, UPT ;  /* 0x000000191300788c */ /* 0x000fe2000bfa6270 */
[----:B------:R-:W-:Y:S01]  /*3720*/  FSEL R14, R32, -INF , !P1 ;  /* 0xff800000200e7808 */ /* 0x000fe20004800000 */
[----:B------:R-:W-:Y:S01]  /*3730*/  UISETP.GE.AND UP4, UPT, UR19, 0x1a, UPT ;  /* 0x0000001a1300788c */ /* 0x000fe2000bf86270 */
[----:B------:R-:W-:Y:S01]  /*3740*/  PLOP3.LUT P1, PT, PT, PT, UP1, 0x40, 0x0 ;  /* 0x000000000000781c */ /* 0x000fe20003f2e818 */
[----:B------:R-:W-:Y:S01]  /*3750*/  UISETP.GE.AND UP3, UPT, UR19, 0x21, UPT ;  /* 0x000000211300788c */ /* 0x000fe2000bf66270 */
[----:B------:R-:W-:Y:S01]  /*3760*/  FSEL R16, R33, -INF , !P0 ;  /* 0xff80000021107808 */ /* 0x000fe20004000000 */
[----:B------:R-:W-:Y:S01]  /*3770*/  UISETP.GE.AND UP2, UPT, UR19, 0x22, UPT ;  /* 0x000000221300788c */ /* 0x000fe2000bf46270 */
[----:B------:R-:W-:Y:S01]  /*3780*/  PLOP3.LUT P0, PT, PT, PT, UP0, 0x40, 0x0 ;  /* 0x000000000000781c */ /* 0x000fe20003f0e808 */
[----:B------:R-:W-:Y:S01]  /*3790*/  UISETP.GE.AND UP0, UPT, UR19, 0x11, UPT ;  /* 0x000000111300788c */ /* 0x000fe2000bf06270 */
[C---:B------:R-:W-:Y:S01]  /*37a0*/  ISETP.GT.AND P1, PT, R2.reuse, 0x8, P1 ;  /* 0x000000080200780c */ /* 0x040fe20000f24270 */
[----:B------:R-:W-:Y:S01]  /*37b0*/  UP2UR UR18, UPR, URZ, 0x2 ;  /* 0x000000023f127883 */ /* 0x000fe20008000000 */
[----:B------:R-:W-:Y:S01]  /*37c0*/  ISETP.GT.AND P0, PT, R2, 0x9, P0 ;  /* 0x000000090200780c */ /* 0x000fe20000704270 */
[----:B------:R-:W-:Y:S01]  /*37d0*/  UP2UR UR4, UPR, URZ, 0x1 ;  /* 0x000000013f047883 */ /* 0x000fe20008000000 */
[C---:B------:R-:W-:Y:S01]  /*37e0*/  ISETP.LT.OR P1, PT, R5.reuse, 0x9, P1 ;  /* 0x000000090500780c */ /* 0x040fe20000f21670 */
[----:B------:R-:W-:Y:S01]  /*37f0*/  UISETP.GE.AND UP1, UPT, UR19, 0x29, UPT ;  /* 0x000000291300788c */ /* 0x000fe2000bf26270 */
[----:B------:R-:W-:Y:S01]  /*3800*/  ISETP.LT.OR P0, PT, R5, 0xa, P0 ;  /* 0x0000000a0500780c */ /* 0x000fe20000701670 */
[----:B------:R-:W-:Y:S01]  /*3810*/  UP2UR UR22, UPR, URZ, 0x40 ;  /* 0x000000403f167883 */ /* 0x000fe20008000000 */
[----:B------:R-:W-:-:S02]  /*3820*/  FSEL R20, R44, -INF , !P1 ;  /* 0xff8000002c147808 */ /* 0x000fc40004800000 */
[----:B------:R-:W-:Y:S01]  /*3830*/  PLOP3.LUT P1, PT, PT, PT, UP0, 0x40, 0x0 ;  /* 0x000000000000781c */ /* 0x000fe20003f2e808 */
[----:B------:R-:W-:Y:S01]  /*3840*/  UISETP.GE.AND UP0, UPT, UR19, 0x2a, UPT ;  /* 0x0000002a1300788c */ /* 0x000fe2000bf06270 */
[----:B------:R-:W-:Y:S02]  /*3850*/  FSEL R19, R45, -INF , !P0 ;  /* 0xff8000002d137808 */ /* 0x000fe40004000000 */
[----:B------:R-:W-:Y:S01]  /*3860*/  PLOP3.LUT P0, PT, PT, PT, UP6, 0x40, 0x0 ;  /* 0x000000000000781c */ /* 0x000fe20003f0e868 */
[----:B------:R-:W-:Y:S01]  /*3870*/  UISETP.NE.AND UP6, UPT, UR13, URZ, UPT ;  /* 0x0000003f0d00728c */ /* 0x000fe2000bfc5270 */
[C---:B------:R-:W-:Y:S02]  /*3880*/  ISETP.GT.AND P1, PT, R2.reuse, 0x10, P1 ;  /* 0x000000100200780c */ /* 0x040fe40000f24270 */
[----:B------:R-:W-:Y:S02]  /*3890*/  ISETP.GT.AND P0, PT, R2, 0x11, P0 ;  /* 0x000000110200780c */ /* 0x000fe40000704270 */
[----:B------:R-:W-:-:S02]  /*38a0*/  ISETP.LT.OR P1, PT, R5, 0x11, P1 ;  /* 0x000000110500780c */ /* 0x000fc40000f21670 */
[----:B------:R-:W-:Y:S02]  /*38b0*/  ISETP.LT.OR P0, PT, R5, 0x12, P0 ;  /* 0x000000120500780c */ /* 0x000fe40000701670 */
[----:B------:R-:W-:Y:S02]  /*38c0*/  FSEL R18, R28, -INF , !P1 ;  /* 0xff8000001c127808 */ /* 0x000fe40004800000 */
[----:B------:R-:W-:Y:S02]  /*38d0*/  PLOP3.LUT P1, PT, PT, PT, UP5, 0x40, 0x0 ;  /* 0x000000000000781c */ /* 0x000fe40003f2e858 */
[----:B------:R-:W-:Y:S02]  /*38e0*/  FSEL R17, R29, -INF , !P0 ;  /* 0xff8000001d117808 */ /* 0x000fe40004000000 */
[----:B------:R-:W-:Y:S02]  /*38f0*/  PLOP3.LUT P0, PT, PT, PT, UP4, 0x40, 0x0 ;  /* 0x000000000000781c */ /* 0x000fe40003f0e848 */
[----:B------:R-:W-:-:S02]  /*3900*/  ISETP.GT.AND P1, PT, R2, 0x18, P1 ;  /* 0x000000180200780c */ /* 0x000fc40000f24270 */
[----:B------:R-:W-:Y:S02]  /*3910*/  ISETP.GT.AND P0, PT, R2, 0x19, P0 ;  /* 0x000000190200780c */ /* 0x000fe40000704270 */
[C---:B------:R-:W-:Y:S02]  /*3920*/  ISETP.LT.OR P1, PT, R5.reuse, 0x19, P1 ;  /* 0x000000190500780c */ /* 0x040fe40000f21670 */
[----:B------:R-:W-:Y:S02]  /*3930*/  ISETP.LT.OR P0, PT, R5, 0x1a, P0 ;  /* 0x0000001a0500780c */ /* 0x000fe40000701670 */
[----:B------:R-:W-:Y:S02]  /*3940*/  FSEL R22, R40, -INF , !P1 ;  /* 0xff80000028167808 */ /* 0x000fe40004800000 */
[----:B------:R-:W-:Y:S02]  /*3950*/  PLOP3.LUT P1, PT, PT, PT, UP3, 0x40, 0x0 ;  /* 0x000000000000781c */ /* 0x000fe40003f2e838 */
[----:B------:R-:W-:-:S02]  /*3960*/  FSEL R21, R41, -INF , !P0 ;  /* 0xff80000029157808 */ /* 0x000fc40004000000 */
[----:B------:R-:W-:Y:S02]  /*3970*/  PLOP3.LUT P0, PT, PT, PT, UP2, 0x40, 0x0 ;  /* 0x000000000000781c */ /* 0x000fe40003f0e828 */
[C---:B------:R-:W-:Y:S02]  /*3980*/  ISETP.GT.AND P1, PT, R2.reuse, 0x20, P1 ;  /* 0x000000200200780c */ /* 0x040fe40000f24270 */
[----:B------:R-:W-:Y:S02]  /*3990*/  ISETP.GT.AND P0, PT, R2, 0x21, P0 ;  /* 0x000000210200780c */ /* 0x000fe40000704270 */
[C---:B------:R-:W-:Y:S02]  /*39a0*/  ISETP.LT.OR P1, PT, R5.reuse, 0x21, P1 ;  /* 0x000000210500780c */ /* 0x040fe40000f21670 */
[----:B------:R-:W-:Y:S02]  /*39b0*/  ISETP.LT.OR P0, PT, R5, 0x22, P0 ;  /* 0x000000220500780c */ /* 0x000fe40000701670 */
[----:B------:R-:W-:-:S02]  /*39c0*/  FSEL R96, R24, -INF , !P1 ;  /* 0xff80000018607808 */ /* 0x000fc40004800000 */
[----:B------:R-:W-:Y:S02]  /*39d0*/  PLOP3.LUT P1, PT, PT, PT, UP1, 0x40, 0x0 ;  /* 0x000000000000781c */ /* 0x000fe40003f2e818 */
[----:B------:R-:W-:Y:S02]  /*39e0*/  FSEL R95, R25, -INF , !P0 ;  /* 0xff800000195f7808 */ /* 0x000fe40004000000 */
[----:B------:R-:W-:Y:S02]  /*39f0*/  PLOP3.LUT P0, PT, PT, PT, UP0, 0x40, 0x0 ;  /* 0x000000000000781c */ /* 0x000fe40003f0e808 */
[C---:B------:R-:W-:Y:S02]  /*3a00*/  ISETP.GT.AND P1, PT, R2.reuse, 0x28, P1 ;  /* 0x000000280200780c */ /* 0x040fe40000f24270 */
[----:B------:R-:W-:Y:S01]  /*3a10*/  ISETP.GT.AND P0, PT, R2, 0x29, P0 ;  /* 0x000000290200780c */ /* 0x000fe20000704270 */
[----:B-1----:R-:W-:Y:S01]  /*3a20*/  IMAD.IADD R2, R10, 0x1, R6 ;  /* 0x000000010a027824 */ /* 0x002fe200078e0206 */
[----:B------:R-:W-:-:S02]  /*3a30*/  ISETP.LT.OR P2, PT, R5, 0x29, P1 ;  /* 0x000000290500780c */ /* 0x000fc40000f41670 */
[----:B------:R-:W-:Y:S01]  /*3a40*/  ISETP.LT.OR P1, PT, R5, 0x2a, P0 ;  /* 0x0000002a0500780c */ /* 0x000fe20000721670 */
[----:B------:R-:W-:Y:S01]  /*3a50*/  IMAD.IADD R5, R8, 0x1, R6 ;  /* 0x0000000108057824 */ /* 0x000fe200078e0206 */
[----:B------:R-:W-:Y:S01]  /*3a60*/  PLOP3.LUT P0, PT, PT, PT, UP6, 0x40, 0x0 ;  /* 0x000000000000781c */ /* 0x000fe20003f0e868 */
[----:B------:R-:W-:Y:S01]  /*3a70*/  UISETP.NE.AND UP6, UPT, UR22, URZ, UPT ;  /* 0x0000003f1600728c */ /* 0x000fe2000bfc5270 */
[----:B------:R-:W-:Y:S02]  /*3a80*/  FSEL R94, R36, -INF , !P2 ;  /* 0xff800000245e7808 */ /* 0x000fe40005000000 */
[----:B------:R-:W-:Y:S02]  /*3a90*/  IMNMX R5, R5, R9, PT ;  /* 0x0000000905057217 */ /* 0x000fe40003800200 */
[----:B------:R-:W-:-:S07]  /*3aa0*/  FSEL R93, R37, -INF , !P1 ;  /* 0xff800000255d7808 */ /* 0x000fce0004800000 */
        /* <DEDUP_REMOVED lines=13> */
.L_x_341:
[----:B------:R-:W-:-:S04]  /*3b80*/  MOV R7, c[0x0][0x32c] ;  /* 0x0000cb0000077a02 */ /* 0x000fc80000000f00 */
[----:B------:R-:W-:-:S13]  /*3b90*/  ISETP.NE.AND P0, PT, R7, 0x1, PT ;  /* 0x000000010700780c */ /* 0x000fda0003f05270 */
[----:B------:R-:W-:-:S05]  /*3ba0*/  @P0 IMAD.HI.U32 R7, R6, c[0x0][0x330], RZ ;  /* 0x0000cc0006070a27 */ /* 0x000fca00078e00ff */
[----:B------:R-:W-:Y:S02]  /*3bb0*/  @P0 SHF.R.U32.HI R6, RZ, c[0x0][0x334], R7 ;  /* 0x0000cd00ff060a19 */ /* 0x000fe40000011607 */
.L_x_342:
[----:B------:R-:W-:Y:S05]  /*3bc0*/  BSYNC B0 ;  /* 0x0000000000007941 */ /* 0x000fea0003800000 */
.L_x_340:
[----:B------:R-:W-:-:S05]  /*3bd0*/  IMAD R6, R6, c[0x0][0x32c], R11 ;  /* 0x0000cb0006067a24 */ /* 0x000fca00078e020b */
[----:B------:R-:W-:Y:S02]  /*3be0*/  IADD3 R7, R6, c[0x0][0x32c], RZ ;  /* 0x0000cb0006077a10 */ /* 0x000fe40007ffe0ff */
[----:B------:R-:W-:Y:S02]  /*3bf0*/  IMNMX R2, R2, R6, !PT ;  /* 0x0000000602027217 */ /* 0x000fe40007800200 */
[----:B------:R-:W-:Y:S02]  /*3c00*/  IMNMX R5, R5, R7, PT ;  /* 0x0000000705057217 */ /* 0x000fe40003800200 */
.L_x_339:
[----:B------:R-:W-:Y:S01]  /*3c10*/  UP2UR UR19, UPR, URZ, 0x10 ;  /* 0x000000103f137883 */ /* 0x000fe20008000000 */
[----:B------:R-:W-:Y:S01]  /*3c20*/  FMNMX.FTZ R7, R14, R16, !PT ;  /* 0x000000100e077209 */ /* 0x000fe20007810000 */
[----:B------:R-:W-:Y:S01]  /*3c30*/  UISETP.NE.AND UP4, UPT, UR21, URZ, UPT ;  /* 0x0000003f1500728c */ /* 0x000fe2000bf85270 */
[----:B------:R-:W-:Y:S01]  /*3c40*/  IMAD.SHL.U32 R236, R3, 0x2, RZ ;  /* 0x0000000203ec7824 */ /* 0x000fe200078e00ff */
[----:B------:R-:W-:Y:S01]  /*3c50*/  UP2UR UR21, UPR, URZ, 0x8 ;  /* 0x000000083f157883 */ /* 0x000fe20008000000 */
[----:B------:R-:W-:Y:S01]  /*3c60*/  FMNMX.FTZ R7, R20, R7, !PT ;  /* 0x0000000714077209 */ /* 0x000fe20007810000 */
[----:B------:R-:W-:Y:S01]  /*3c70*/  UISETP.NE.AND UP3, UPT, UR20, URZ, UPT ;  /* 0x0000003f1400728c */ /* 0x000fe2000bf65270 */
[--C-:B------:R-:W-:Y:S01]  /*3c80*/  IMAD R237, R4, 0x2, R236.reuse ;  /* 0x0000000204ed7824 */ /* 0x100fe200078e02ec */
[----:B------:R-:W-:Y:S01]  /*3c90*/  PLOP3.LUT P0, PT, PT, PT, UP4, 0x40, 0x0 ;  /* 0x000000000000781c */ /* 0x000fe20003f0e848 */
[----:B------:R-:W-:Y:S01]  /*3ca0*/  UP2UR UR20, UPR, URZ, 0x4 ;  /* 0x000000043f147883 */ /* 0x000fe20008000000 */
[----:B------:R-:W-:Y:S01]  /*3cb0*/  FMNMX.FTZ R7, R19, R7, !PT ;  /* 0x0000000713077209 */ /* 0x000fe20007810000 */
[----:B------:R-:W-:Y:S01]  /*3cc0*/  UISETP.NE.AND UP2, UPT, UR18, URZ, UPT ;  /* 0x0000003f1200728c */ /* 0x000fe2000bf45270 */
[----:B------:R-:W-:Y:S01]  /*3cd0*/  ISETP.GT.AND P0, PT, R2, RZ, P0 ;  /* 0x000000ff0200720c */ /* 0x000fe20000704270 */
[----:B------:R-:W-:Y:S01]  /*3ce0*/  UP2UR UR18, UPR, URZ, 0x2 ;  /* 0x000000023f127883 */ /* 0x000fe20008000000 */
[----:B------:R-:W-:Y:S01]  /*3cf0*/  PLOP3.LUT P2, PT, PT, PT, UP3, 0x40, 0x0 ;  /* 0x000000000000781c */ /* 0x000fe20003f4e838 */
[----:B------:R-:W-:Y:S01]  /*3d00*/  UISETP.NE.AND UP1, UPT, UR5, URZ, UPT ;  /* 0x0000003f0500728c */ /* 0x000fe2000bf25270 */
[C---:B------:R-:W-:Y:S01]  /*3d10*/  ISETP.LT.OR P0, PT, R5.reuse, 0x1, P0 ;  /* 0x000000010500780c */ /* 0x040fe20000701670 */
[----:B------:R-:W-:Y:S01]  /*3d20*/  UP2UR UR5, UPR, URZ, 0x1 ;  /* 0x000000013f057883 */ /* 0x000fe20008000000 */
[----:B------:R-:W-:Y:S01]  /*3d30*/  PLOP3.LUT P1, PT, PT, PT, UP2, 0x40, 0x0 ;  /* 0x000000000000781c */ /* 0x000fe20003f2e828 */
[----:B------:R-:W-:Y:S01]  /*3d40*/  UISETP.NE.AND UP0, UPT, UR4, URZ, UPT ;  /* 0x0000003f0400728c */ /* 0x000fe2000bf05270 */
[----:B------:R-:W-:Y:S01]  /*3d50*/  FSEL R6, R34, -INF , !P0 ;  /* 0xff80000022067808 */ /* 0x000fe20004000000 */
[----:B------:R-:W-:Y:S01]  /*3d60*/  UISETP.NE.AND UP4, UPT, UR19, URZ, UPT ;  /* 0x0000003f1300728c */ /* 0x000fe2000bf85270 */
[----:B------:R-:W-:Y:S01]  /*3d70*/  ISETP.GT.AND P0, PT, R2, 0x1, P2 ;  /* 0x000000010200780c */ /* 0x000fe20001704270 */
[----:B------:R-:W-:Y:S01]  /*3d80*/  UISETP.NE.AND UP3, UPT, UR21, URZ, UPT ;  /* 0x0000003f1500728c */ /* 0x000fe2000bf65270 */
[----:B------:R-:W-:Y:S01]  /*3d90*/  PLOP3.LUT P2, PT, PT, PT, UP1, 0x40, 0x0 ;  /* 0x000000000000781c */ /* 0x000fe20003f4e818 */
[----:B------:R-:W-:Y:S01]  /*3da0*/  UISETP.NE.AND UP2, UPT, UR20, URZ, UPT ;  /* 0x0000003f1400728c */ /* 0x000fe2000bf45270 */
[----:B------:R-:W-:Y:S01]  /*3db0*/  ISETP.LT.OR P0, PT, R5, 0x2, P0 ;  /* 0x000000020500780c */ /* 0x000fe20000701670 */
[----:B------:R-:W-:Y:S01]  /*3dc0*/  UISETP.NE.AND UP1, UPT, UR18, URZ, UPT ;  /* 0x0000003f1200728c */ /* 0x000fe2000bf25270 */
[----:B------:R-:W-:Y:S01]  /*3dd0*/  FMNMX.FTZ R7, R18, R7, !PT ;  /* 0x0000000712077209 */ /* 0x000fe20007810000 */
[----:B------:R-:W-:Y:S01]  /*3de0*/  IMAD R240, R0, 0x2, R236 ;  /* 0x0000000200f07824 */ /* 0x000fe200078e02ec */
[----:B------:R-:W-:Y:S01]  /*3df0*/  FSEL R11, R35, -INF , !P0 ;  /* 0xff800000230b7808 */ /* 0x000fe20004000000 */
[----:B------:R-:W-:Y:S01]  /*3e00*/  LDSM.16.MT88.4 R48, [R237+0x900] ;  /* 0x00090000ed30783b */ /* 0x000fe20000004200 */
[----:B------:R-:W-:-:S02]  /*3e10*/  ISETP.GT.AND P0, PT, R2, 0x8, P1 ;  /* 0x000000080200780c */ /* 0x000fc40000f04270 */
[----:B------:R-:W-:Y:S01]  /*3e20*/  PLOP3.LUT P1, PT, PT, PT, UP0, 0x40, 0x0 ;  /* 0x000000000000781c */ /* 0x000fe20003f2e808 */
[----:B------:R-:W-:Y:S01]  /*3e30*/  UISETP.NE.AND UP0, UPT, UR5, URZ, UPT ;  /* 0x0000003f0500728c */ /* 0x000fe2000bf05270 */
[----:B------:R-:W-:Y:S01]  /*3e40*/  ISETP.LT.OR P0, PT, R5, 0x9, P0 ;  /* 0x000000090500780c */ /* 0x000fe20000701670 */
[----:B------:R-:W-:Y:S01]  /*3e50*/  LDSM.16.MT88.4 R68, [R240+0x1900] ;  /* 0x00190000f044783b */ /* 0x000fe20000004200 */
[----:B------:R-:W-:Y:S01]  /*3e60*/  FMNMX.FTZ R7, R17, R7, !PT ;  /* 0x0000000711077209 */ /* 0x000fe20007810000 */
[----:B------:R-:W-:Y:S01]  /*3e70*/  ULDC.64 UR4, c[0x0][0x2c8] ;  /* 0x0000b20000047ab9 */ /* 0x000fe20000000a00 */
[----:B------:R-:W-:Y:S01]  /*3e80*/  FSEL R10, R46, -INF , !P0 ;  /* 0xff8000002e0a7808 */ /* 0x000fe20004000000 */
[----:B------:R-:W-:Y:S01]  /*3e90*/  LDSM.16.MT88.4 R60, [R236+0x2100] ;  /* 0x00210000ec3c783b */ /* 0x000fe20000004200 */
[----:B------:R-:W-:Y:S02]  /*3ea0*/  ISETP.GT.AND P0, PT, R2, 0x9, P2 ;  /* 0x000000090200780c */ /* 0x000fe40001704270 */
[----:B------:R-:W-:Y:S01]  /*3eb0*/  FMNMX.FTZ R7, R22, R7, !PT ;  /* 0x0000000716077209 */ /* 0x000fe20007810000 */
[----:B------:R-:W-:Y:S01]  /*3ec0*/  LDSM.16.MT88.4 R64, [R237+0x1900] ;  /* 0x00190000ed40783b */ /* 0x000fe20000004200 */
[----:B------:R-:W-:-:S02]  /*3ed0*/  ISETP.LT.OR P0, PT, R5, 0xa, P0 ;  /* 0x0000000a0500780c */ /* 0x000fc40000701670 */
[----:B------:R-:W-:Y:S01]  /*3ee0*/  FMNMX.FTZ R7, R21, R7, !PT ;  /* 0x0000000715077209 */ /* 0x000fe20007810000 */
[----:B------:R-:W-:Y:S01]  /*3ef0*/  LDSM.16.MT88.4 R56, [R237+0x2100] ;  /* 0x00210000ed38783b */ /* 0x000fe20000004200 */
[----:B------:R-:W-:Y:S02]  /*3f00*/  FSEL R9, R47, -INF , !P0 ;  /* 0xff8000002f097808 */ /* 0x000fe40004000000 */
[----:B------:R-:W-:Y:S01]  /*3f10*/  ISETP.GT.AND P0, PT, R2, 0x10, P1 ;  /* 0x000000100200780c */ /* 0x000fe20000f04270 */
[----:B------:R-:W-:Y:S01]  /*3f20*/  LDSM.16.MT88.4 R44, [R240+0x100] ;  /* 0x00010000f02c783b */ /* 0x000fe20000004200 */
[----:B------:R-:W-:Y:S01]  /*3f30*/  PLOP3.LUT P2, PT, PT, PT, UP6, 0x40, 0x0 ;  /* 0x000000000000781c */ /* 0x000fe20003f4e868 */
[----:B------:R-:W-:Y:S01]  /*3f40*/  UISETP.NE.AND UP6, UPT, UR13, URZ, UPT ;  /* 0x0000003f0d00728c */ /* 0x000fe2000bfc5270 */
[----:B------:R-:W-:Y:S01]  /*3f50*/  ISETP.LT.OR P0, PT, R5, 0x11, P0 ;  /* 0x000000110500780c */ /* 0x000fe20000701670 */
[----:B------:R-:W-:Y:S01]  /*3f60*/  STL [R1+0x90], R163 ;  /* 0x000090a301007387 */ /* 0x000fe20000100800 */
[----:B------:R-:W-:-:S02]  /*3f70*/  FMNMX.FTZ R7, R96, R7, !PT ;  /* 0x0000000760077209 */ /* 0x000fc40007810000 */
[----:B------:R-:W-:Y:S01]  /*3f80*/  FSEL R8, R30, -INF , !P0 ;  /* 0xff8000001e087808 */ /* 0x000fe20004000000 */
[----:B------:R-:W-:Y:S01]  /*3f90*/  STL [R1+0x8c], R162 ;  /* 0x00008ca201007387 */ /* 0x000fe20000100800 */
[----:B------:R-:W-:Y:S02]  /*3fa0*/  ISETP.GT.AND P0, PT, R2, 0x11, P2 ;  /* 0x000000110200780c */ /* 0x000fe40001704270 */
[----:B------:R-:W-:Y:S01]  /*3fb0*/  FMNMX.FTZ R7, R95, R7, !PT ;  /* 0x000000075f077209 */ /* 0x000fe20007810000 */
[----:B------:R-:W-:Y:S01]  /*3fc0*/  STL [R1+0x88], R161 ;  /* 0x000088a101007387 */ /* 0x000fe20000100800 */
[----:B------:R-:W-:Y:S02]  /*3fd0*/  ISETP.LT.OR P0, PT, R5, 0x12, P0 ;  /* 0x000000120500780c */ /* 0x000fe40000701670 */
[----:B------:R-:W-:Y:S01]  /*3fe0*/  PLOP3.LUT P1, PT, PT, PT, UP5, 0x40, 0x0 ;  /* 0x000000000000781c */ /* 0x000fe20003f2e858 */
[----:B------:R-:W-:Y:S01]  /*3ff0*/  STL [R1+0x84], R160 ;  /* 0x000084a001007387 */ /* 0x000fe20000100800 */
[----:B------:R-:W-:Y:S01]  /*4000*/  FMNMX.FTZ R133, R94, R7, !PT ;  /* 0x000000075e857209 */ /* 0x000fe20007810000 */
[----:B------:R-:W-:Y:S01]  /*4010*/  UISETP.NE.AND UP5, UPT, UR14, URZ, UPT ;  /* 0x0000003f0e00728c */ /* 0x000fe2000bfa5270 */
[----:B------:R-:W-:Y:S01]  /*4020*/  FSEL R7, R31, -INF , !P0 ;  /* 0xff8000001f077808 */ /* 0x000fe20004000000 */
[----:B------:R-:W-:Y:S01]  /*4030*/  STL [R1+0x80], R135 ;  /* 0x0000808701007387 */ /* 0x000fe20000100800 */
[----:B------:R-:W-:-:S02]  /*4040*/  PLOP3.LUT P0, PT, PT, PT, UP4, 0x40, 0x0 ;  /* 0x000000000000781c */ /* 0x000fc40003f0e848 */
[----:B------:R-:W-:Y:S01]  /*4050*/  ISETP.GT.AND P1, PT, R2, 0x18, P1 ;  /* 0x000000180200780c */ /* 0x000fe20000f24270 */
[----:B------:R-:W-:Y:S01]  /*4060*/  LDSM.16.MT88.4 R28, [R237+0x100] ;  /* 0x00010000ed1c783b */ /* 0x000fe20000004200 */
[----:B------:R-:W-:Y:S02]  /*4070*/  FMNMX.FTZ R23, R6, R11, !PT ;  /* 0x0000000b06177209 */ /* 0x000fe40007810000 */
[----:B------:R-:W-:Y:S02]  /*4080*/  ISETP.GT.AND P0, PT, R2, 0x19, P0 ;  /* 0x000000190200780c */ /* 0x000fe40000704270 */
[C---:B------:R-:W-:Y:S02]  /*4090*/  ISETP.LT.OR P1, PT, R5.reuse, 0x19, P1 ;  /* 0x000000190500780c */ /* 0x040fe40000f21670 */
[----:B------:R-:W-:Y:S02]  /*40a0*/  FMNMX.FTZ R23, R10, R23, !PT ;  /* 0x000000170a177209 */ /* 0x000fe40007810000 */
[----:B------:R-:W-:-:S02]  /*40b0*/  ISETP.LT.OR P0, PT, R5, 0x1a, P0 ;  /* 0x0000001a0500780c */ /* 0x000fc40000701670 */
[----:B------:R-:W-:Y:S02]  /*40c0*/  FSEL R13, R42, -INF , !P1 ;  /* 0xff8000002a0d7808 */ /* 0x000fe40004800000 */
[----:B------:R-:W-:Y:S02]  /*40d0*/  PLOP3.LUT P1, PT, PT, PT, UP3, 0x40, 0x0 ;  /* 0x000000000000781c */ /* 0x000fe40003f2e838 */
[----:B------:R-:W-:Y:S02]  /*40e0*/  FMNMX.FTZ R23, R9, R23, !PT ;  /* 0x0000001709177209 */ /* 0x000fe40007810000 */
[----:B------:R-:W-:Y:S02]  /*40f0*/  FSEL R15, R43, -INF , !P0 ;  /* 0xff8000002b0f7808 */ /* 0x000fe40004000000 */
[----:B------:R-:W-:Y:S01]  /*4100*/  PLOP3.LUT P0, PT, PT, PT, UP2, 0x40, 0x0 ;  /* 0x000000000000781c */ /* 0x000fe20003f0e828 */
[----:B------:R-:W-:Y:S01]  /*4110*/  LDSM.16.MT88.4 R40, [R240+0x900] ;  /* 0x00090000f028783b */ /* 0x000fe20000004200 */
[----:B------:R-:W-:-:S02]  /*4120*/  ISETP.GT.AND P1, PT, R2, 0x20, P1 ;  /* 0x000000200200780c */ /* 0x000fc40000f24270 */
[----:B------:R-:W-:Y:S02]  /*4130*/  FMNMX.FTZ R23, R8, R23, !PT ;  /* 0x0000001708177209 */ /* 0x000fe40007810000 */
[----:B------:R-:W-:Y:S02]  /*4140*/  ISETP.GT.AND P0, PT, R2, 0x21, P0 ;  /* 0x000000210200780c */ /* 0x000fe40000704270 */
[----:B------:R-:W-:Y:S02]  /*4150*/  ISETP.LT.OR P1, PT, R5, 0x21, P1 ;  /* 0x000000210500780c */ /* 0x000fe40000f21670 */
[----:B------:R-:W-:Y:S02]  /*4160*/  FMNMX.FTZ R23, R7, R23, !PT ;  /* 0x0000001707177209 */ /* 0x000fe40007810000 */
[----:B------:R-:W-:Y:S02]  /*4170*/  ISETP.LT.OR P0, PT, R5, 0x22, P0 ;  /* 0x000000220500780c */ /* 0x000fe40000701670 */
[----:B------:R-:W-:-:S02]  /*4180*/  FSEL R91, R26, -INF , !P1 ;  /* 0xff8000001a5b7808 */ /* 0x000fc40004800000 */
[----:B------:R-:W-:Y:S02]  /*4190*/  PLOP3.LUT P1, PT, PT, PT, UP1, 0x40, 0x0 ;  /* 0x000000000000781c */ /* 0x000fe40003f2e818 */
[----:B------:R-:W-:Y:S02]  /*41a0*/  FMNMX.FTZ R23, R13, R23, !PT ;  /* 0x000000170d177209 */ /* 0x000fe40007810000 */
[----:B------:R-:W-:Y:S02]  /*41b0*/  FSEL R92, R27, -INF , !P0 ;  /* 0xff8000001b5c7808 */ /* 0x000fe40004000000 */
[----:B------:R-:W-:Y:S01]  /*41c0*/  PLOP3.LUT P0, PT, PT, PT, UP0, 0x40, 0x0 ;  /* 0x000000000000781c */ /* 0x000fe20003f0e808 */
[----:B------:R-:W-:Y:S01]  /*41d0*/  LDSM.16.MT88.4 R24, [R236+0x900] ;  /* 0x00090000ec18783b */ /* 0x000fe20000004200 */
[----:B------:R-:W-:Y:S02]  /*41e0*/  ISETP.GT.AND P1, PT, R2, 0x28, P1 ;  /* 0x000000280200780c */ /* 0x000fe40000f24270 */
[----:B------:R-:W-:-:S02]  /*41f0*/  FMNMX.FTZ R132, R15, R23, !PT ;  /* 0x000000170f847209 */ /* 0x000fc40007810000 */
[----:B------:R-:W-:Y:S02]  /*4200*/  ISETP.GT.AND P0, PT, R2, 0x29, P0 ;  /* 0x000000290200780c */ /* 0x000fe40000704270 */
[----:B------:R-:W-:Y:S02]  /*4210*/  ISETP.LT.OR P1, PT, R5, 0x29, P1 ;  /* 0x000000290500780c */ /* 0x000fe40000f21670 */
[----:B------:R-:W-:Y:S02]  /*4220*/  FMNMX.FTZ R132, R91, R132, !PT ;  /* 0x000000845b847209 */ /* 0x000fe40007810000 */
[----:B------:R-:W-:Y:S02]  /*4230*/  FMNMX.FTZ R133, R93, R133, !PT ;  /* 0x000000855d857209 */ /* 0x000fe40007810000 */
[----:B------:R-:W-:Y:S02]  /*4240*/  ISETP.LT.OR P0, PT, R5, 0x2a, P0 ;  /* 0x0000002a0500780c */ /* 0x000fe40000701670 */
[----:B------:R-:W-:Y:S01]  /*4250*/  FSEL R90, R38, -INF , !P1 ;  /* 0xff800000265a7808 */ /* 0x000fe20004800000 */
[----:B------:R-:W1:Y:S01]  /*4260*/  SHFL.BFLY PT, R12, R133, 0x2, 0x1f ;  /* 0x0c401f00850c7f89 */ /* 0x000e6200000e0000 */
[----:B------:R-:W-:-:S02]  /*4270*/  FMNMX.FTZ R132, R92, R132, !PT ;  /* 0x000000845c847209 */ /* 0x000fc40007810000 */
[----:B------:R-:W-:Y:S02]  /*4280*/  FSEL R89, R39, -INF , !P0 ;  /* 0xff80000027597808 */ /* 0x000fe40004000000 */
[----:B------:R-:W-:Y:S02]  /*4290*/  FMNMX.FTZ R132, R90, R132, !PT ;  /* 0x000000845a847209 */ /* 0x000fe40007810000 */
[----:B------:R-:W-:Y:S02]  /*42a0*/  LEA R239, R0, R237, 0x1 ;  /* 0x000000ed00ef7211 */ /* 0x000fe400078e08ff */
[----:B------:R-:W-:-:S03]  /*42b0*/  FMNMX.FTZ R132, R89, R132, !PT ;  /* 0x0000008459847209 */ /* 0x000fc60007810000 */
[----:B------:R-:W-:Y:S04]  /*42c0*/  LDSM.16.MT88.4 R32, [R239+0x100] ;  /* 0x00010000ef20783b */ /* 0x000fe80000004200 */
[----:B------:R-:W2:Y:S04]  /*42d0*/  SHFL.BFLY PT, R2, R132, 0x2, 0x1f ;  /* 0x0c401f0084027f89 */ /* 0x000ea800000e0000 */
[----:B------:R-:W-:Y:S01]  /*42e0*/  LDSM.16.MT88.4 R72, [R239+0x900] ;  /* 0x00090000ef48783b */ /* 0x000fe20000004200 */
[----:B-1----:R-:W-:-:S03]  /*42f0*/  FMNMX.FTZ R133, R133, R12, !PT ;  /* 0x0000000c85857209 */ /* 0x002fc60007810000 */
[----:B------:R-:W-:Y:S04]  /*4300*/  LDSM.16.MT88.4 R76, [R239+0x1900] ;  /* 0x00190000ef4c783b */ /* 0x000fe80000004200 */
[----:B------:R-:W1:Y:S04]  /*4310*/  SHFL.BFLY PT, R12, R133, 0x1, 0x1f ;  /* 0x0c201f00850c7f89 */ /* 0x000e6800000e0000 */
[----:B------:R-:W-:Y:S01]  /*4320*/  LDSM.16.MT88.4 R80, [R239+0x2100] ;  /* 0x00210000ef50783b */ /* 0x000fe20000004200 */
[----:B--2---:R-:W-:-:S05]  /*4330*/  FMNMX.FTZ R132, R132, R2, !PT ;  /* 0x0000000284847209 */ /* 0x004fca0007810000 */
[----:B------:R-:W2:Y:S01]  /*4340*/  SHFL.BFLY PT, R2, R132, 0x1, 0x1f ;  /* 0x0c201f0084027f89 */ /* 0x000ea200000e0000 */
[----:B-1----:R-:W-:-:S04]  /*4350*/  FMNMX.FTZ R133, R133, R12, !PT ;  /* 0x0000000c85857209 */ /* 0x002fc80007810000 */
[C---:B------:R-:W-:Y:S01]  /*4360*/  FSETP.NEU.FTZ.AND P0, PT, R133.reuse, -INF , PT ;  /* 0xff8000008500780b */ /* 0x040fe20003f1d000 */
[----:B------:R-:W-:-:S05]  /*4370*/  FMUL.FTZ R12, R133, c[0x0][0x2d0] ;  /* 0x0000b400850c7a20 */ /* 0x000fca0000410000 */
[----:B------:R-:W-:-:S05]  /*4380*/  FSEL R12, R12, RZ, P0 ;  /* 0x000000ff0c0c7208 */ /* 0x000fca0000000000 */
[--C-:B------:R-:W-:Y:S01]  /*4390*/  FFMA.FTZ R14, R14, c[0x0][0x2d0], -R12.reuse ;  /* 0x0000b4000e0e7a23 */ /* 0x100fe2000001080c */
[----:B--2---:R-:W-:Y:S01]  /*43a0*/  FMNMX.FTZ R132, R132, R2, !PT ;  /* 0x0000000284847209 */ /* 0x004fe20007810000 */
[--C-:B------:R-:W-:Y:S02]  /*43b0*/  FFMA.FTZ R16, R16, c[0x0][0x2d0], -R12.reuse ;  /* 0x0000b40010107a23 */ /* 0x100fe4000001080c */
[--C-:B------:R-:W-:Y:S01]  /*43c0*/  FFMA.FTZ R19, R19, c[0x0][0x2d0], -R12.reuse ;  /* 0x0000b40013137a23 */ /* 0x100fe2000001080c */
[C---:B------:R-:W-:Y:S01]  /*43d0*/  FSETP.NEU.FTZ.AND P0, PT, R132.reuse, -INF , PT ;  /* 0xff8000008400780b */ /* 0x040fe20003f1d000 */
[----:B------:R-:W-:Y:S01]  /*43e0*/  FMUL.FTZ R2, R132, c[0x0][0x2d0] ;  /* 0x0000b40084027a20 */ /* 0x000fe20000410000 */
[----:B------:R-:W-:Y:S01]  /*43f0*/  MUFU.EX2 R97, R14 ;  /* 0x0000000e00617308 */ /* 0x000fe20000000800 */
[--C-:B------:R-:W-:Y:S02]  /*4400*/  FFMA.FTZ R18, R18, c[0x0][0x2d0], -R12.reuse ;  /* 0x0000b40012127a23 */ /* 0x100fe4000001080c */
[--C-:B------:R-:W-:Y:S01]  /*4410*/  FFMA.FTZ R17, R17, c[0x0][0x2d0], -R12.reuse ;  /* 0x0000b40011117a23 */ /* 0x100fe2000001080c */
[----:B------:R-:W-:Y:S01]  /*4420*/  FSEL R2, R2, RZ, P0 ;  /* 0x000000ff02027208 */ /* 0x000fe20000000000 */
[----:B------:R-:W-:-:S02]  /*4430*/  FFMA.FTZ R20, R20, c[0x0][0x2d0], -R12 ;  /* 0x0000b40014147a23 */ /* 0x000fc4000001080c */
[----:B------:R-:W-:Y:S01]  /*4440*/  FFMA.FTZ R22, R22, c[0x0][0x2d0], -R12 ;  /* 0x0000b40016167a23 */ /* 0x000fe2000001080c */
[----:B------:R-:W-:Y:S01]  /*4450*/  MUFU.EX2 R14, R16 ;  /* 0x00000010000e7308 */ /* 0x000fe20000000800 */
[--C-:B------:R-:W-:Y:S02]  /*4460*/  FFMA.FTZ R3, R11, c[0x0][0x2d0], -R2.reuse ;  /* 0x0000b4000b037a23 */ /* 0x100fe40000010802 */
[----:B------:R-:W-:Y:S02]  /*4470*/  FFMA.FTZ R6, R6, c[0x0][0x2d0], -R2 ;  /* 0x0000b40006067a23 */ /* 0x000fe40000010802 */
[----:B------:R-:W-:-:S03]  /*4480*/  FFMA.FTZ R21, R21, c[0x0][0x2d0], -R12 ;  /* 0x0000b40015157a23 */ /* 0x000fc6000001080c */
[----:B------:R-:W-:Y:S08]  /*4490*/  MUFU.EX2 R99, R19 ;  /* 0x0000001300637308 */ /* 0x000ff00000000800 */
[----:B------:R-:W-:Y:S08]  /*44a0*/  MUFU.EX2 R128, R18 ;  /* 0x0000001200807308 */ /* 0x000ff00000000800 */
[----:B------:R1:W2:Y:S08]  /*44b0*/  MUFU.EX2 R130, R17 ;  /* 0x0000001100827308 */ /* 0x0002b00000000800 */
[----:B------:R3:W-:Y:S01]  /*44c0*/  MUFU.EX2 R84, R3 ;  /* 0x0000000300547308 */ /* 0x0007e20000000800 */
[----:B-1----:R-:W1:Y:S07]  /*44d0*/  LDSM.16.MT88.4 R16, [R236+0x100] ;  /* 0x00010000ec10783b */ /* 0x002e6e0000004200 */
[----:B------:R-:W4:Y:S01]  /*44e0*/  MUFU.EX2 R98, R20 ;  /* 0x0000001400627308 */ /* 0x000f220000000800 */
[----:B--2---:R-:W-:Y:S01]  /*44f0*/  F2FP.BF16.PACK_AB R4, R130, R128 ;  /* 0x000000808204723e */ /* 0x004fe200000010ff */
[----:B---3--:R-:W-:-:S06]  /*4500*/  FFMA.FTZ R3, R10, c[0x0][0x2d0], -R2 ;  /* 0x0000b4000a037a23 */ /* 0x008fcc0000010802 */
[----:B------:R-:W2:Y:S08]  /*4510*/  MUFU.EX2 R86, R6 ;  /* 0x0000000600567308 */ /* 0x000eb00000000800 */
[----:B------:R3:W-:Y:S01]  /*4520*/  MUFU.EX2 R85, R3 ;  /* 0x0000000300557308 */ /* 0x0007e20000000800 */
[----:B----4-:R-:W-:-:S07]  /*4530*/  F2FP.BF16.PACK_AB R10, R99, R98 ;  /* 0x00000062630a723e */ /* 0x010fce00000010ff */
[----:B------:R-:W-:Y:S01]  /*4540*/  MUFU.EX2 R129, R22 ;  /* 0x0000001600817308 */ /* 0x000fe20000000800 */
[----:B---3--:R-:W-:Y:S01]  /*4550*/  FFMA.FTZ R3, R9, c[0x0][0x2d0], -R2 ;  /* 0x0000b40009037a23 */ /* 0x008fe20000010802 */
[----:B--2---:R-:W-:-:S06]  /*4560*/  F2FP.BF16.PACK_AB R9, R84, R86 ;  /* 0x000000565409723e */ /* 0x004fcc00000010ff */
[----:B------:R-:W2:Y:S08]  /*4570*/  MUFU.EX2 R120, R21 ;  /* 0x0000001500787308 */ /* 0x000eb00000000800 */
[----:B------:R3:W4:Y:S01]  /*4580*/  MUFU.EX2 R88, R3 ;  /* 0x0000000300587308 */ /* 0x0007220000000800 */
[----:B--2---:R-:W-:Y:S01]  /*4590*/  F2FP.BF16.PACK_AB R6, R120, R129 ;  /* 0x000000817806723e */ /* 0x004fe200000010ff */
[----:B---3--:R-:W-:Y:S01]  /*45a0*/  FFMA.FTZ R3, R8, c[0x0][0x2d0], -R2 ;  /* 0x0000b40008037a23 */ /* 0x008fe20000010802 */
[----:B------:R-:W-:-:S02]  /*45b0*/  F2FP.BF16.PACK_AB R8, R14, R97 ;  /* 0x000000610e08723e */ /* 0x000fc400000010ff */
[----:B----4-:R-:W-:-:S03]  /*45c0*/  F2FP.BF16.PACK_AB R11, R88, R85 ;  /* 0x00000055580b723e */ /* 0x010fc600000010ff */
[----:B------:R2:W-:Y:S04]  /*45d0*/  MUFU.EX2 R87, R3 ;  /* 0x0000000300577308 */ /* 0x0005e80000000800 */
[C---:B-1----:R-:W-:Y:S08]  /*45e0*/  HMMA.16816.F32.BF16 R20, R8.reuse, R16, RZ ;  /* 0x000000100814723c */ /* 0x042ff000000418ff */
[----:B------:R-:W-:Y:S01]  /*45f0*/  HMMA.16816.F32.BF16 R16, R8, R18, RZ ;  /* 0x000000120810723c */ /* 0x000fe200000418ff */
[----:B--2---:R-:W-:-:S04]  /*4600*/  FFMA.FTZ R3, R7, c[0x0][0x2d0], -R2 ;  /* 0x0000b40007037a23 */ /* 0x004fc80000010802 */
[----:B------:R1:W2:Y:S03]  /*4610*/  MUFU.EX2 R103, R3 ;  /* 0x0000000300677308 */ /* 0x0002a60000000800 */
[----:B------:R-:W-:Y:S01]  /*4620*/  HMMA.16816.F32.BF16 R36, R8, R28, RZ ;  /* 0x0000001c0824723c */ /* 0x000fe200000418ff */
[----:B-1----:R-:W-:Y:S01]  /*4630*/  FFMA.FTZ R3, R13, c[0x0][0x2d0], -R2 ;  /* 0x0000b4000d037a23 */ /* 0x002fe20000010802 */
[----:B--2---:R-:W-:-:S03]  /*4640*/  F2FP.BF16.PACK_AB R5, R103, R87 ;  /* 0x000000576705723e */ /* 0x004fc600000010ff */
[----:B------:R1:W-:Y:S02]  /*4650*/  MUFU.EX2 R105, R3 ;  /* 0x0000000300697308 */ /* 0x0003e40000000800 */
[----:B-1----:R-:W-:-:S06]  /*4660*/  FFMA.FTZ R3, R15, c[0x0][0x2d0], -R2 ;  /* 0x0000b4000f037a23 */ /* 0x002fcc0000010802 */
[----:B------:R-:W1:Y:S02]  /*4670*/  MUFU.EX2 R134, R3 ;  /* 0x0000000300867308 */ /* 0x000e640000000800 */
[----:B-1----:R-:W-:-:S07]  /*4680*/  F2FP.BF16.PACK_AB R7, R134, R105 ;  /* 0x000000698607723e */ /* 0x002fce00000010ff */
[C---:B------:R-:W-:Y:S08]  /*4690*/  HMMA.16816.F32.BF16 R156, R4.reuse, R24, R20 ;  /* 0x00000018049c723c */ /* 0x040ff00000041814 */
[----:B------:R-:W-:Y:S08]  /*46a0*/  HMMA.16816.F32.BF16 R52, R4, R26, R16 ;  /* 0x0000001a0434723c */ /* 0x000ff00000041810 */
[C---:B------:R-:W-:Y:S01]  /*46b0*/  HMMA.16816.F32.BF16 R24, R8.reuse, R30, RZ ;  /* 0x0000001e0818723c */ /* 0x040fe200000418ff */
[----:B------:R-:W1:Y:S07]  /*46c0*/  LDSM.16.MT88.4 R28, [R236+0x1900] ;  /* 0x00190000ec1c783b */ /* 0x000e6e0000004200 */
[C---:B------:R-:W-:Y:S08]  /*46d0*/  HMMA.16816.F32.BF16 R20, R8.reuse, R44, RZ ;  /* 0x0000002c0814723c */ /* 0x040ff000000418ff */
[----:B------:R-:W-:Y:S01]  /*46e0*/  HMMA.16816.F32.BF16 R16, R8, R46, RZ ;  /* 0x0000002e0810723c */ /* 0x000fe200000418ff */
[----:B------:R-:W-:Y:S01]  /*46f0*/  IMAD.MOV.U32 R104, RZ, RZ, R52 ;  /* 0x000000ffff687224 */ /* 0x000fe200078e0034 */
[----:B------:R-:W-:Y:S01]  /*4700*/  MOV R169, R53 ;  /* 0x0000003500a97202 */ /* 0x000fe20000000f00 */
[----:B------:R-:W-:-:S02]  /*4710*/  IMAD.MOV.U32 R100, RZ, RZ, R55 ;  /* 0x000000ffff647224 */ /* 0x000fc400078e0037 */
[----:B------:R-:W-:Y:S02]  /*4720*/  IMAD.MOV.U32 R168, RZ, RZ, R54 ;  /* 0x000000ffffa87224 */ /* 0x000fe400078e0036 */
[----:B------:R-:W2:Y:S01]  /*4730*/  LDSM.16.MT88.4 R52, [R240+0x2100] ;  /* 0x00210000f034783b */ /* 0x000ea20000004200 */
[C---:B------:R-:W-:Y:S08]  /*4740*/  HMMA.16816.F32.BF16 R148, R4.reuse, R48, R36 ;  /* 0x000000300494723c */ /* 0x040ff00000041824 */
[C---:B------:R-:W-:Y:S08]  /*4750*/  HMMA.16816.F32.BF16 R140, R4.reuse, R40, R20 ;  /* 0x00000028048c723c */ /* 0x040ff00000041814 */
[C---:B------:R-:W-:Y:S08]  /*4760*/  HMMA.16816.F32.BF16 R108, R4.reuse, R42, R16 ;  /* 0x0000002a046c723c */ /* 0x040ff00000041810 */
[----:B------:R-:W-:Y:S08]  /*4770*/  HMMA.16816.F32.BF16 R136, R4, R50, R24 ;  /* 0x000000320488723c */ /* 0x000ff00000041818 */
[C---:B-1----:R-:W-:Y:S08]  /*4780*/  HMMA.16816.F32.BF16 R40, R8.reuse, R28, RZ ;  /* 0x0000001c0828723c */ /* 0x042ff000000418ff */
[----:B------:R-:W-:Y:S01]  /*4790*/  HMMA.16816.F32.BF16 R48, R8, R32, RZ ;  /* 0x000000200830723c */ /* 0x000fe200000418ff */
[----:B------:R-:W-:Y:S01]  /*47a0*/  IMAD.MOV.U32 R154, RZ, RZ, R108 ;  /* 0x000000ffff9a7224 */ /* 0x000fe200078e006c */
[----:B------:R-:W-:Y:S01]  /*47b0*/  MOV R153, R109 ;  /* 0x0000006d00997202 */ /* 0x000fe20000000f00 */
[----:B------:R-:W-:-:S02]  /*47c0*/  IMAD.MOV.U32 R152, RZ, RZ, R110 ;  /* 0x000000ffff987224 */ /* 0x000fc400078e006e */
[----:B------:R-:W-:-:S03]  /*47d0*/  IMAD.MOV.U32 R147, RZ, RZ, R111 ;  /* 0x000000ffff937224 */ /* 0x000fc600078e006f */
[C---:B------:R-:W-:Y:S08]  /*47e0*/  HMMA.16816.F32.BF16 R24, R8.reuse, R68, RZ ;  /* 0x000000440818723c */ /* 0x040ff000000418ff */
[----:B------:R-:W-:Y:S08]  /*47f0*/  HMMA.16816.F32.BF16 R44, R8, R34, RZ ;  /* 0x00000022082c723c */ /* 0x000ff000000418ff */
[----:B------:R-:W-:Y:S08]  /*4800*/  HMMA.16816.F32.BF16 R40, R4, R60, R40 ;  /* 0x0000003c0428723c */ /* 0x000ff00000041828 */
[----:B------:R-:W-:Y:S08]  /*4810*/  HMMA.16816.F32.BF16 R36, R8, R30, RZ ;  /* 0x0000001e0824723c */ /* 0x000ff000000418ff */
[----:B------:R-:W-:Y:S08]  /*4820*/  HMMA.16816.F32.BF16 R48, R4, R72, R48 ;  /* 0x000000480430723c */ /* 0x000ff00000041830 */
[----:B------:R-:W-:Y:S01]  /*4830*/  HMMA.16816.F32.BF16 R16, R8, R76, RZ ;  /* 0x0000004c0810723c */ /* 0x000fe200000418ff */
[----:B------:R-:W-:Y:S01]  /*4840*/  IMAD.MOV.U32 R146, RZ, RZ, R40 ;  /* 0x000000ffff927224 */ /* 0x000fe200078e0028 */
[----:B------:R-:W-:Y:S01]  /*4850*/  MOV R145, R41 ;  /* 0x0000002900917202 */ /* 0x000fe20000000f00 */
[----:B------:R-:W-:-:S02]  /*4860*/  IMAD.MOV.U32 R144, RZ, RZ, R42 ;  /* 0x000000ffff907224 */ /* 0x000fc400078e002a */
[----:B------:R-:W-:-:S03]  /*4870*/  IMAD.MOV.U32 R131, RZ, RZ, R43 ;  /* 0x000000ffff837224 */ /* 0x000fc600078e002b */
[C---:B------:R-:W-:Y:S08]  /*4880*/  HMMA.16816.F32.BF16 R32, R8.reuse, R64, RZ ;  /* 0x000000400820723c */ /* 0x040ff000000418ff */
[----:B------:R-:W-:Y:S01]  /*4890*/  HMMA.16816.F32.BF16 R28, R8, R66, RZ ;  /* 0x00000042081c723c */ /* 0x000fe200000418ff */
[----:B------:R-:W1:Y:S01]  /*48a0*/  LDSM.16.MT88.4 R64, [R236+0x3100] ;  /* 0x00310000ec40783b */ /* 0x000e620000004200 */
[----:B------:R-:W-:Y:S01]  /*48b0*/  MOV R161, R48 ;  /* 0x0000003000a17202 */ /* 0x000fe20000000f00 */
[----:B------:R-:W-:Y:S01]  /*48c0*/  IMAD.MOV.U32 R160, RZ, RZ, R49 ;  /* 0x000000ffffa07224 */ /* 0x000fe200078e0031 */
[----:B------:R-:W-:Y:S01]  /*48d0*/  MOV R155, R51 ;  /* 0x00000033009b7202 */ /* 0x000fe20000000f00 */
[----:B------:R-:W-:-:S02]  /*48e0*/  IMAD.MOV.U32 R135, RZ, RZ, R50 ;  /* 0x000000ffff877224 */ /* 0x000fc400078e0032 */
[----:B------:R-:W3:Y:S01]  /*48f0*/  LDSM.16.MT88.4 R48, [R237+0x3100] ;  /* 0x00310000ed30783b */ /* 0x000ee20000004200 */
[C---:B--2---:R-:W-:Y:S08]  /*4900*/  HMMA.16816.F32.BF16 R24, R4.reuse, R52, R24 ;  /* 0x000000340418723c */ /* 0x044ff00000041818 */
[C---:B------:R-:W-:Y:S08]  /*4910*/  HMMA.16816.F32.BF16 R44, R4.reuse, R74, R44 ;  /* 0x0000004a042c723c */ /* 0x040ff0000004182c */
[----:B------:R-:W-:Y:S01]  /*4920*/  HMMA.16816.F32.BF16 R40, R4, R62, R36 ;  /* 0x0000003e0428723c */ /* 0x000fe20000041824 */
[----:B------:R-:W-:Y:S07]  /*4930*/  LDSM.16.MT88.4 R60, [R236+0x4900] ;  /* 0x00490000ec3c783b */ /* 0x000fee0000004200 */
[----:B------:R-:W-:Y:S01]  /*4940*/  HMMA.16816.F32.BF16 R20, R8, R70, RZ ;  /* 0x000000460814723c */ /* 0x000fe200000418ff */
[----:B------:R-:W-:Y:S01]  /*4950*/  IMAD.MOV.U32 R119, RZ, RZ, R25 ;  /* 0x000000ffff777224 */ /* 0x000fe200078e0019 */
[----:B------:R-:W-:Y:S01]  /*4960*/  MOV R118, R26 ;  /* 0x0000001a00767202 */ /* 0x000fe20000000f00 */
[----:B------:R-:W-:-:S02]  /*4970*/  IMAD.MOV.U32 R117, RZ, RZ, R27 ;  /* 0x000000ffff757224 */ /* 0x000fc400078e001b */
[----:B------:R-:W-:Y:S02]  /*4980*/  IMAD.MOV.U32 R116, RZ, RZ, R24 ;  /* 0x000000ffff747224 */ /* 0x000fe400078e0018 */
[----:B------:R-:W2:Y:S01]  /*4990*/  LDSM.16.MT88.4 R24, [R236+0x3900] ;  /* 0x00390000ec18783b */ /* 0x000ea20000004200 */
[C---:B------:R-:W-:Y:S01]  /*49a0*/  HMMA.16816.F32.BF16 R16, R4.reuse, R80, R16 ;  /* 0x000000500410723c */ /* 0x040fe20000041810 */
[----:B------:R-:W-:Y:S01]  /*49b0*/  IMAD.MOV.U32 R102, RZ, RZ, R45 ;  /* 0x000000ffff667224 */ /* 0x000fe200078e002d */
[----:B------:R-:W-:Y:S01]  /*49c0*/  MOV R163, R46 ;  /* 0x0000002e00a37202 */ /* 0x000fe20000000f00 */
[----:B------:R-:W-:Y:S02]  /*49d0*/  IMAD.MOV.U32 R101, RZ, RZ, R44 ;  /* 0x000000ffff657224 */ /* 0x000fe400078e002c */
[----:B------:R-:W-:Y:S02]  /*49e0*/  IMAD.MOV.U32 R162, RZ, RZ, R47 ;  /* 0x000000ffffa27224 */ /* 0x000fe400078e002f */
[----:B------:R-:W4:Y:S01]  /*49f0*/  LDSM.16.MT88.4 R44, [R240+0x3100] ;  /* 0x00310000f02c783b */ /* 0x000f220000004200 */
[----:B------:R-:W-:Y:S01]  /*4a00*/  HMMA.16816.F32.BF16 R32, R4, R56, R32 ;  /* 0x000000380420723c */ /* 0x000fe20000041820 */
[----:B------:R-:W-:Y:S01]  /*4a10*/  MOV R36, R41 ;  /* 0x0000002900247202 */ /* 0x000fe20000000f00 */
[----:B------:R-:W-:Y:S01]  /*4a20*/  IMAD.MOV.U32 R127, RZ, RZ, R42 ;  /* 0x000000ffff7f7224 */ /* 0x000fe200078e002a */
[----:B------:R-:W-:Y:S01]  /*4a30*/  MOV R125, R40 ;  /* 0x00000028007d7202 */ /* 0x000fe20000000f00 */
[----:B------:R-:W-:-:S02]  /*4a40*/  IMAD.MOV.U32 R126, RZ, RZ, R43 ;  /* 0x000000ffff7e7224 */ /* 0x000fc400078e002b */
[----:B------:R-:W2:Y:S02]  /*4a50*/  LDSM.16.MT88.4 R40, [R237+0x3900] ;  /* 0x00390000ed28783b */ /* 0x000ea40000004200 */
[C---:B------:R-:W-:Y:S02]  /*4a60*/  HMMA.16816.F32.BF16 R20, R4.reuse, R54, R20 ;  /* 0x000000360414723c */ /* 0x040fe40000041814 */
[----:B------:R-:W2:Y:S06]  /*4a70*/  LDSM.16.MT88.4 R52, [R239+0x3100] ;  /* 0x00310000ef34783b */ /* 0x000eac0000004200 */
[----:B------:R-:W-:Y:S01]  /*4a80*/  IMAD.MOV.U32 R15, RZ, RZ, R17 ;  /* 0x000000ffff0f7224 */ /* 0x000fe200078e0011 */
[----:B------:R-:W-:Y:S01]  /*4a90*/  MOV R3, R19 ;  /* 0x0000001300037202 */ /* 0x000fe20000000f00 */
[----:B------:R-:W-:Y:S01]  /*4aa0*/  IMAD.MOV.U32 R13, RZ, RZ, R18 ;  /* 0x000000ffff0d7224 */ /* 0x000fe200078e0012 */
[----:B------:R-:W-:Y:S01]  /*4ab0*/  HMMA.16816.F32.BF16 R72, R4, R58, R28 ;  /* 0x0000003a0448723c */ /* 0x000fe2000004181c */
[----:B------:R-:W-:Y:S01]  /*4ac0*/  IMAD.MOV.U32 R0, RZ, RZ, R16 ;  /* 0x000000ffff007224 */ /* 0x000fe200078e0010 */
[----:B------:R-:W4:Y:S03]  /*4ad0*/  LDSM.16.MT88.4 R56, [R240+0x3900] ;  /* 0x00390000f038783b */ /* 0x000f260000004200 */
[----:B------:R-:W-:Y:S01]  /*4ae0*/  IMAD.MOV.U32 R124, RZ, RZ, R33 ;  /* 0x000000ffff7c7224 */ /* 0x000fe200078e0021 */
[----:B------:R-:W-:Y:S01]  /*4af0*/  MOV R122, R35 ;  /* 0x00000023007a7202 */ /* 0x000fe20000000f00 */
[----:B------:R-:W-:Y:S01]  /*4b00*/  IMAD.MOV.U32 R123, RZ, RZ, R34 ;  /* 0x000000ffff7b7224 */ /* 0x000fe200078e0022 */
[----:B-1----:R-:W-:Y:S01]  /*4b10*/  HMMA.16816.F32.BF16 R16, R8, R64, RZ ;  /* 0x000000400810723c */ /* 0x002fe200000418ff */
[----:B------:R-:W-:-:S04]  /*4b20*/  IMAD.MOV.U32 R121, RZ, RZ, R32 ;  /* 0x000000ffff797224 */ /* 0x000fc800078e0020 */
[----:B------:R-:W-:Y:S01]  /*4b30*/  MOV R111, R23 ;  /* 0x00000017006f7202 */ /* 0x000fe20000000f00 */
[----:B------:R-:W-:Y:S01]  /*4b40*/  IMAD.MOV.U32 R110, RZ, RZ, R21 ;  /* 0x000000ffff6e7224 */ /* 0x000fe200078e0015 */
[----:B------:R-:W-:Y:S01]  /*4b50*/  MOV R108, R20 ;  /* 0x00000014006c7202 */ /* 0x000fe20000000f00 */
[----:B---3--:R-:W-:Y:S01]  /*4b60*/  HMMA.16816.F32.BF16 R32, R8, R48, RZ ;  /* 0x000000300820723c */ /* 0x008fe200000418ff */
[----:B------:R-:W-:Y:S02]  /*4b70*/  IMAD.MOV.U32 R65, RZ, RZ, R36 ;  /* 0x000000ffff417224 */ /* 0x000fe400078e0024 */
[----:B------:R-:W-:-:S05]  /*4b80*/  IMAD.MOV.U32 R109, RZ, RZ, R22 ;  /* 0x000000ffff6d7224 */ /* 0x000fca00078e0016 */
[C---:B------:R-:W-:Y:S01]  /*4b90*/  HMMA.16816.F32.BF16 R28, R8.reuse, R50, RZ ;  /* 0x00000032081c723c */ /* 0x040fe200000418ff */
[----:B------:R-:W1:Y:S07]  /*4ba0*/  LDSM.16.MT88.4 R48, [R239+0x3900] ;  /* 0x00390000ef30783b */ /* 0x000e6e0000004200 */
[----:B------:R-:W-:Y:S08]  /*4bb0*/  HMMA.16816.F32.BF16 R36, R8, R66, RZ ;  /* 0x000000420824723c */ /* 0x000ff000000418ff */
[----:B--2---:R-:W-:Y:S08]  /*4bc0*/  HMMA.16816.F32.BF16 R68, R4, R24, R16 ;  /* 0x000000180444723c */ /* 0x004ff00000041810 */
[C---:B----4-:R-:W-:Y:S07]  /*4bd0*/  HMMA.16816.F32.BF16 R16, R8.reuse, R44, RZ ;  /* 0x0000002c0810723c */ /* 0x050fee00000418ff */
[----:B------:R-:W-:Y:S01]  /*4be0*/  MOV R45, R105 ;  /* 0x00000069002d7202 */ /* 0x000fe20000000f00 */
[----:B------:R-:W-:Y:S08]  /*4bf0*/  HMMA.16816.F32.BF16 R20, R8, R78, RZ ;  /* 0x0000004e0814723c */ /* 0x000ff000000418ff */
[C---:B------:R-:W-:Y:S08]  /*4c00*/  HMMA.16816.F32.BF16 R76, R4.reuse, R40, R32 ;  /* 0x00000028044c723c */ /* 0x040ff00000041820 */
[----:B------:R-:W-:Y:S01]  /*4c10*/  HMMA.16816.F32.BF16 R172, R4, R42, R28 ;  /* 0x0000002a04ac723c */ /* 0x000fe2000004181c */
[----:B------:R-:W-:Y:S07]  /*4c20*/  LDSM.16.MT88.4 R40, [R237+0x4900] ;  /* 0x00490000ed28783b */ /* 0x000fee0000004200 */
[C---:B------:R-:W-:Y:S07]  /*4c30*/  HMMA.16816.F32.BF16 R32, R8.reuse, R46, RZ ;  /* 0x0000002e0820723c */ /* 0x040fee00000418ff */
[----:B------:R-:W-:Y:S01]  /*4c40*/  MOV R46, R123 ;  /* 0x0000007b002e7202 */ /* 0x000fe20000000f00 */
[----:B------:R-:W-:Y:S01]  /*4c50*/  HMMA.16816.F32.BF16 R28, R8, R52, RZ ;  /* 0x00000034081c723c */ /* 0x000fe200000418ff */
[----:B------:R-:W-:-:S06]  /*4c60*/  IMAD.MOV.U32 R47, RZ, RZ, R122 ;  /* 0x000000ffff2f7224 */ /* 0x000fcc00078e007a */
[----:B------:R-:W-:Y:S01]  /*4c70*/  IMAD.MOV.U32 R53, RZ, RZ, R119 ;  /* 0x000000ffff357224 */ /* 0x000fe200078e0077 */
[----:B------:R-:W-:Y:S01]  /*4c80*/  HMMA.16816.F32.BF16 R176, R4, R26, R36 ;  /* 0x0000001a04b0723c */ /* 0x000fe20000041824 */
[----:B------:R-:W2:Y:S01]  /*4c90*/  LDSM.16.MT88.4 R36, [R236+0x5100] ;  /* 0x00510000ec24783b */ /* 0x000ea20000004200 */
[----:B------:R-:W-:-:S06]  /*4ca0*/  IMAD.MOV.U32 R52, RZ, RZ, R116 ;  /* 0x000000ffff347224 */ /* 0x000fcc00078e0074 */
[----:B------:R-:W-:Y:S07]  /*4cb0*/  HMMA.16816.F32.BF16 R24, R8, R54, RZ ;  /* 0x000000360818723c */ /* 0x000fee00000418ff */
[----:B------:R-:W-:Y:S01]  /*4cc0*/  IMAD.MOV.U32 R54, RZ, RZ, R118 ;  /* 0x000000ffff367224 */ /* 0x000fe200078e0076 */
[----:B------:R-:W-:Y:S01]  /*4cd0*/  HMMA.16816.F32.BF16 R16, R4, R56, R16 ;  /* 0x000000380410723c */ /* 0x000fe20000041810 */
[----:B------:R-:W-:-:S06]  /*4ce0*/  MOV R55, R117 ;  /* 0x0000007500377202 */ /* 0x000fcc0000000f00 */
[----:B------:R-:W-:Y:S01]  /*4cf0*/  IMAD.MOV.U32 R56, RZ, RZ, R104 ;  /* 0x000000ffff387224 */ /* 0x000fe200078e0068 */
[----:B------:R-:W-:Y:S01]  /*4d00*/  HMMA.16816.F32.BF16 R80, R4, R82, R20 ;  /* 0x000000520450723c */ /* 0x000fe20000041814 */
[----:B------:R-:W-:-:S07]  /*4d10*/  MOV R57, R103 ;  /* 0x0000006700397202 */ /* 0x000fce0000000f00 */
[----:B------:R-:W-:Y:S07]  /*4d20*/  HMMA.16816.F32.BF16 R20, R8, R60, RZ ;  /* 0x0000003c0814723c */ /* 0x000fee00000418ff */
[----:B------:R-:W-:Y:S01]  /*4d30*/  MOV R60, R0 ;  /* 0x00000000003c7202 */ /* 0x000fe20000000f00 */
[----:B------:R-:W-:Y:S01]  /*4d40*/  HMMA.16816.F32.BF16 R112, R4, R58, R32 ;  /* 0x0000003a0470723c */ /* 0x000fe20000041820 */
[----:B------:R-:W-:Y:S01]  /*4d50*/  IMAD.MOV.U32 R44, RZ, RZ, R16 ;  /* 0x000000ffff2c7224 */ /* 0x000fe200078e0010 */
[----:B------:R-:W-:Y:S01]  /*4d60*/  MOV R66, R18 ;  /* 0x0000001200427202 */ /* 0x000fe20000000f00 */
[----:B------:R-:W-:Y:S01]  /*4d70*/  IMAD.MOV.U32 R67, RZ, RZ, R17 ;  /* 0x000000ffff437224 */ /* 0x000fe200078e0011 */
[----:B------:R-:W-:Y:S01]  /*4d80*/  MOV R61, R15 ;  /* 0x0000000f003d7202 */ /* 0x000fe20000000f00 */
[----:B------:R-:W-:-:S02]  /*4d90*/  IMAD.MOV.U32 R64, RZ, RZ, R19 ;  /* 0x000000ffff407224 */ /* 0x000fc400078e0013 */
[----:B------:R-:W-:Y:S01]  /*4da0*/  IMAD.MOV.U32 R32, RZ, RZ, R102 ;  /* 0x000000ffff207224 */ /* 0x000fe200078e0066 */
[----:B-1----:R-:W-:Y:S01]  /*4db0*/  HMMA.16816.F32.BF16 R104, R4, R48, R28 ;  /* 0x000000300468723c */ /* 0x002fe2000004181c */
[----:B------:R-:W-:Y:S01]  /*4dc0*/  LDSM.16.MT88.4 R28, [R240+0x4900] ;  /* 0x00490000f01c783b */ /* 0x000fe20000004200 */
[----:B------:R-:W-:Y:S01]  /*4dd0*/  IMAD.MOV.U32 R33, RZ, RZ, R57 ;  /* 0x000000ffff217224 */ /* 0x000fe200078e0039 */
[----:B------:R-:W-:Y:S01]  /*4de0*/  MOV R35, R44 ;  /* 0x0000002c00237202 */ /* 0x000fe20000000f00 */
[----:B------:R-:W-:Y:S01]  /*4df0*/  IMAD.MOV.U32 R57, RZ, RZ, R65 ;  /* 0x000000ffff397224 */ /* 0x000fe200078e0041 */
[----:B------:R-:W-:Y:S01]  /*4e00*/  MOV R65, R120 ;  /* 0x0000007800417202 */ /* 0x000fe20000000f00 */
[----:B------:R-:W-:Y:S01]  /*4e10*/  IMAD.MOV.U32 R44, RZ, RZ, R121 ;  /* 0x000000ffff2c7224 */ /* 0x000fe200078e0079 */
[----:B------:R-:W-:Y:S01]  /*4e20*/  MOV R48, R100 ;  /* 0x0000006400307202 */ /* 0x000fe20000000f00 */
[----:B------:R-:W-:Y:S01]  /*4e30*/  IMAD.MOV.U32 R49, RZ, RZ, R101 ;  /* 0x000000ffff317224 */ /* 0x000fe200078e0065 */
[----:B------:R-:W-:Y:S01]  /*4e40*/  HMMA.16816.F32.BF16 R16, R8, R62, RZ ;  /* 0x0000003e0810723c */ /* 0x000fe200000418ff */
[----:B------:R-:W-:Y:S01]  /*4e50*/  IMAD.MOV.U32 R34, RZ, RZ, R45 ;  /* 0x000000ffff227224 */ /* 0x000fe200078e002d */
[----:B------:R-:W-:Y:S01]  /*4e60*/  MOV R59, R126 ;  /* 0x0000007e003b7202 */ /* 0x000fe20000000f00 */
[----:B------:R-:W-:-:S02]  /*4e70*/  IMAD.MOV.U32 R58, RZ, RZ, R127 ;  /* 0x000000ffff3a7224 */ /* 0x000fc400078e007f */
[----:B------:R-:W-:Y:S02]  /*4e80*/  IMAD.MOV.U32 R45, RZ, RZ, R124 ;  /* 0x000000ffff2d7224 */ /* 0x000fe400078e007c */
[----:B------:R-:W-:Y:S01]  /*4e90*/  FADD.FTZ R0, R97, R14 ;  /* 0x0000000e61007221 */ /* 0x000fe20000010000 */
[----:B------:R-:W-:Y:S01]  /*4ea0*/  HMMA.16816.F32.BF16 R100, R4, R50, R24 ;  /* 0x000000320464723c */ /* 0x000fe20000041818 */
[----:B------:R-:W1:Y:S01]  /*4eb0*/  LDSM.16.MT88.4 R24, [R237+0x5100] ;  /* 0x00510000ed18783b */ /* 0x000e620000004200 */
[----:B------:R-:W-:Y:S02]  /*4ec0*/  IMAD.MOV.U32 R62, RZ, RZ, R13 ;  /* 0x000000ffff3e7224 */ /* 0x000fe400078e000d */
[----:B------:R-:W-:Y:S02]  /*4ed0*/  FADD.FTZ R13, R98, R0 ;  /* 0x00000000620d7221 */ /* 0x000fe40000010000 */
[----:B------:R-:W-:Y:S02]  /*4ee0*/  IMAD.MOV.U32 R63, RZ, RZ, R3 ;  /* 0x000000ffff3f7224 */ /* 0x000fe400078e0003 */
[----:B------:R-:W-:-:S02]  /*4ef0*/  IMAD.MOV.U32 R50, RZ, RZ, R169 ;  /* 0x000000ffff327224 */ /* 0x000fc400078e00a9 */
[----:B------:R-:W-:Y:S02]  /*4f00*/  IMAD.MOV.U32 R51, RZ, RZ, R168 ;  /* 0x000000ffff337224 */ /* 0x000fe400078e00a8 */
[----:B--2---:R-:W-:Y:S01]  /*4f10*/  HMMA.16816.F32.BF16 R168, R4, R36, R20 ;  /* 0x0000002404a8723c */ /* 0x004fe20000041814 */
[--C-:B------:R-:W-:Y:S02]  /*4f20*/  FFMA.FTZ R3, R94, c[0x0][0x2d0], -R12.reuse ;  /* 0x0000b4005e037a23 */ /* 0x100fe4000001080c */
[----:B------:R-:W-:Y:S02]  /*4f30*/  FFMA.FTZ R0, R93, c[0x0][0x2d0], -R12 ;  /* 0x0000b4005d007a23 */ /* 0x000fe4000001080c */
[----:B------:R-:W-:Y:S01]  /*4f40*/  IMAD.MOV.U32 R97, RZ, RZ, R50 ;  /* 0x000000ffff617224 */ /* 0x000fe200078e0032 */
[----:B------:R-:W-:Y:S01]  /*4f50*/  MOV R50, R163 ;  /* 0x000000a300327202 */ /* 0x000fe20000000f00 */
[----:B------:R-:W-:Y:S01]  /*4f60*/  IMAD.MOV.U32 R36, RZ, RZ, R111 ;  /* 0x000000ffff247224 */ /* 0x000fe200078e006f */
[----:B------:R-:W-:Y:S01]  /*4f70*/  HMMA.16816.F32.BF16 R20, R8, R40, RZ ;  /* 0x000000280814723c */ /* 0x000fe200000418ff */
[----:B------:R-:W-:Y:S01]  /*4f80*/  MOV R37, R56 ;  /* 0x0000003800257202 */ /* 0x000fe20000000f00 */
[----:B------:R-:W-:Y:S01]  /*4f90*/  IMAD.MOV.U32 R56, RZ, RZ, R125 ;  /* 0x000000ffff387224 */ /* 0x000fe200078e007d */
[----:B------:R2:W3:Y:S01]  /*4fa0*/  MUFU.EX2 R40, R0 ;  /* 0x0000000000287308 */ /* 0x0004e20000000800 */
[----:B------:R-:W-:Y:S01]  /*4fb0*/  IMAD.MOV.U32 R98, RZ, RZ, R51 ;  /* 0x000000ffff627224 */ /* 0x000fe200078e0033 */
[----:B------:R4:W5:Y:S02]  /*4fc0*/  LDL.LU R163, [R1+0x90] ;  /* 0x0000900001a37983 */ /* 0x0009640000300800 */
[----:B------:R-:W-:Y:S01]  /*4fd0*/  IMAD.MOV.U32 R41, RZ, RZ, R108 ;  /* 0x000000ffff297224 */ /* 0x000fe200078e006c */
[----:B------:R-:W-:Y:S07]  /*4fe0*/  HMMA.16816.F32.BF16 R120, R4, R38, R16 ;  /* 0x000000260478723c */ /* 0x000fee0000041810 */
[----:B------:R-:W-:Y:S01]  /*4ff0*/  MOV R38, R110 ;  /* 0x0000006e00267202 */ /* 0x000fe20000000f00 */
[----:B------:R-:W-:Y:S01]  /*5000*/  HMMA.16816.F32.BF16 R16, R8, R42, RZ ;  /* 0x0000002a0810723c */ /* 0x000fe200000418ff */
[----:B------:R-:W-:-:S02]  /*5010*/  IMAD.MOV.U32 R39, RZ, RZ, R109 ;  /* 0x000000ffff277224 */ /* 0x000fc400078e006d */
[----:B------:R-:W-:Y:S01]  /*5020*/  MOV R93, R38 ;  /* 0x00000026005d7202 */ /* 0x000fe20000000f00 */
[----:B--2---:R-:W-:-:S04]  /*5030*/  FFMA.FTZ R0, R91, c[0x0][0x2d0], -R2 ;  /* 0x0000b4005b007a23 */ /* 0x004fc80000010802 */
[C---:B-1----:R-:W-:Y:S01]  /*5040*/  HMMA.16816.F32.BF16 R108, R4.reuse, R24, R20 ;  /* 0x00000018046c723c */ /* 0x042fe20000041814 */
[----:B------:R-:W1:Y:S11]  /*5050*/  LDSM.16.MT88.4 R20, [R240+0x5100] ;  /* 0x00510000f014783b */ /* 0x000e760000004200 */
[----:B------:R-:W-:Y:S04]  /*5060*/  @!UPT UIADD3 URZ, URZ, URZ, URZ ;  /* 0x0000003f3f3ff290 */ /* 0x000fe8000fffe03f */
[----:B------:R-:W-:Y:S01]  /*5070*/  HMMA.16816.F32.BF16 R116, R4, R26, R16 ;  /* 0x0000001a0474723c */ /* 0x000fe20000041810 */
[----:B------:R-:W-:Y:S02]  /*5080*/  IMAD.MOV.U32 R43, RZ, RZ, R155 ;  /* 0x000000ffff2b7224 */ /* 0x000fe400078e009b */
[----:B------:R-:W-:-:S05]  /*5090*/  IMAD.MOV.U32 R94, RZ, RZ, R39 ;  /* 0x000000ffff5e7224 */ /* 0x000fca00078e0027 */
[----:B------:R-:W-:Y:S11]  /*50a0*/  HMMA.16816.F32.BF16 R16, R8, R28, RZ ;  /* 0x0000001c0810723c */ /* 0x000ff600000418ff */
[----:B------:R-:W-:Y:S11]  /*50b0*/  @!UPT UIADD3 URZ, URZ, URZ, URZ ;  /* 0x0000003f3f3ff290 */ /* 0x000ff6000fffe03f */
[----:B------:R-:W-:Y:S02]  /*50c0*/  @!UPT UIADD3 URZ, URZ, URZ, URZ ;  /* 0x0000003f3f3ff290 */ /* 0x000fe4000fffe03f */
[----:B-1----:R-:W-:Y:S07]  /*50d0*/  HMMA.16816.F32.BF16 R124, R4, R20, R16 ;  /* 0x00000014047c723c */ /* 0x002fee0000041810 */
[--C-:B------:R-:W-:Y:S01]  /*50e0*/  FFMA.FTZ R21, R96, c[0x0][0x2d0], -R12.reuse ;  /* 0x0000b40060157a23 */ /* 0x100fe2000001080c */
[----:B------:R-:W-:Y:S01]  /*50f0*/  HMMA.16816.F32.BF16 R16, R8, R30, RZ ;  /* 0x0000001e0810723c */ /* 0x000fe200000418ff */
[----:B------:R-:W-:Y:S01]  /*5100*/  FFMA.FTZ R20, R95, c[0x0][0x2d0], -R12 ;  /* 0x0000b4005f147a23 */ /* 0x000fe2000001080c */
[----:B------:R-:W-:Y:S01]  /*5110*/  MOV R96, R37 ;  /* 0x0000002500607202 */ /* 0x000fe20000000f00 */
[----:B------:R-:W-:Y:S01]  /*5120*/  IMAD.MOV.U32 R95, RZ, RZ, R36 ;  /* 0x000000ffff5f7224 */ /* 0x000fe200078e0024 */
[----:B------:R-:W-:Y:S01]  /*5130*/  MOV R38, R144 ;  /* 0x0000009000267202 */ /* 0x000fe20000000f00 */
[----:B------:R-:W-:Y:S01]  /*5140*/  IMAD.MOV.U32 R29, RZ, RZ, R153 ;  /* 0x000000ffff1d7224 */ /* 0x000fe200078e0099 */
[----:B------:R-:W-:Y:S01]  /*5150*/  MOV R28, R154 ;  /* 0x0000009a001c7202 */ /* 0x000fe20000000f00 */
[----:B------:R-:W-:Y:S11]  /*5160*/  MUFU.EX2 R21, R21 ;  /* 0x0000001500157308 */ /* 0x000ff60000000800 */
[----:B------:R-:W-:Y:S06]  /*5170*/  @!UPT UIADD3 URZ, URZ, URZ, URZ ;  /* 0x0000003f3f3ff290 */ /* 0x000fec000fffe03f */
[----:B------:R-:W-:Y:S01]  /*5180*/  HMMA.16816.F32.BF16 R24, R4, R22, R16 ;  /* 0x000000160418723c */ /* 0x000fe20000041810 */
[----:B------:R-:W-:Y:S01]  /*5190*/  MOV R31, R147 ;  /* 0x00000093001f7202 */ /* 0x000fe20000000f00 */
[----:B------:R-:W-:Y:S01]  /*51a0*/  IMAD.MOV.U32 R36, RZ, RZ, R146 ;  /* 0x000000ffff247224 */ /* 0x000fe200078e0092 */
[----:B------:R1:W-:Y:S04]  /*51b0*/  MUFU.EX2 R23, R3 ;  /* 0x0000000300177308 */ /* 0x0003e80000000800 */
[----:B------:R-:W-:Y:S01]  /*51c0*/  FADD.FTZ R22, R99, R13 ;  /* 0x0000000d63167221 */ /* 0x000fe20000010000 */
[----:B------:R-:W-:Y:S01]  /*51d0*/  MOV R99, R48 ;  /* 0x0000003000637202 */ /* 0x000fe20000000f00 */
[----:B------:R-:W2:Y:S01]  /*51e0*/  LDSM.16.MT88.4 R12, [R239+0x4900] ;  /* 0x00490000ef0c783b */ /* 0x000ea20000004200 */
[----:B------:R-:W-:Y:S01]  /*51f0*/  IMAD.MOV.U32 R37, RZ, RZ, R145 ;  /* 0x000000ffff257224 */ /* 0x000fe200078e0091 */
[----:B------:R-:W2:Y:S01]  /*5200*/  MUFU.EX2 R20, R20 ;  /* 0x0000001400147308 */ /* 0x000ea20000000800 */
[----:B------:R-:W-:Y:S01]  /*5210*/  IMAD.MOV.U32 R30, RZ, RZ, R152 ;  /* 0x000000ffff1e7224 */ /* 0x000fe200078e0098 */
[----:B------:R-:W-:Y:S01]  /*5220*/  LDSM.16.MT88.4 R144, [R237+0x1100] ;  /* 0x00110000ed90783b */ /* 0x000fe20000004200 */
[----:B------:R-:W-:-:S02]  /*5230*/  IMAD.MOV.U32 R39, RZ, RZ, R131 ;  /* 0x000000ffff277224 */ /* 0x000fc400078e0083 */
[----:B------:R-:W-:Y:S01]  /*5240*/  IMAD.MOV.U32 R48, RZ, RZ, R49 ;  /* 0x000000ffff307224 */ /* 0x000fe200078e0031 */
[----:B------:R-:W-:Y:S01]  /*5250*/  LDSM.16.MT88.4 R152, [R236+0x1100] ;  /* 0x00110000ec98783b */ /* 0x000fe20000004200 */
[----:B------:R-:W-:Y:S02]  /*5260*/  IMAD.MOV.U32 R49, RZ, RZ, R32 ;  /* 0x000000ffff317224 */ /* 0x000fe400078e0020 */
[----:B-1----:R-:W-:Y:S01]  /*5270*/  FFMA.FTZ R3, R90, c[0x0][0x2d0], -R2 ;  /* 0x0000b4005a037a23 */ /* 0x002fe20000010802 */
[C---:B--2---:R-:W-:Y:S08]  /*5280*/  HMMA.16816.F32.BF16 R16, R8.reuse, R12, RZ ;  /* 0x0000000c0810723c */ /* 0x044ff000000418ff */
[----:B------:R-:W-:Y:S01]  /*5290*/  HMMA.16816.F32.BF16 R8, R8, R14, RZ ;  /* 0x0000000e0808723c */ /* 0x000fe200000418ff */
[----:B------:R-:W1:Y:S11]  /*52a0*/  LDSM.16.MT88.4 R12, [R239+0x5100] ;  /* 0x00510000ef0c783b */ /* 0x000e760000004200 */
[----:B------:R-:W-:Y:S04]  /*52b0*/  @!UPT UIADD3 URZ, URZ, URZ, URZ ;  /* 0x0000003f3f3ff290 */ /* 0x000fe8000fffe03f */
[C---:B-1----:R-:W-:Y:S08]  /*52c0*/  HMMA.16816.F32.BF16 R16, R4.reuse, R12, R16 ;  /* 0x0000000c0410723c */ /* 0x042ff00000041810 */
[----:B------:R-:W-:Y:S01]  /*52d0*/  HMMA.16816.F32.BF16 R12, R4, R14, R8 ;  /* 0x0000000e040c723c */ /* 0x000fe20000041808 */
[----:B------:R1:W-:Y:S06]  /*52e0*/  MUFU.EX2 R7, R0 ;  /* 0x0000000000077308 */ /* 0x0003ec0000000800 */
[----:B------:R-:W-:-:S02]  /*52f0*/  FADD.FTZ R4, R128, R22 ;  /* 0x0000001680047221 */ /* 0x000fc40000010000 */
[----:B------:R-:W-:Y:S01]  /*5300*/  MUFU.EX2 R5, R3 ;  /* 0x0000000300057308 */ /* 0x000fe20000000800 */
[----:B---3--:R-:W-:Y:S02]  /*5310*/  IMAD.MOV.U32 R22, RZ, RZ, R40 ;  /* 0x000000ffff167224 */ /* 0x008fe400078e0028 */
[--C-:B-1----:R-:W-:Y:S02]  /*5320*/  FFMA.FTZ R0, R92, c[0x0][0x2d0], -R2.reuse ;  /* 0x0000b4005c007a23 */ /* 0x102fe40000010802 */
[----:B------:R-:W-:-:S03]  /*5330*/  FFMA.FTZ R2, R89, c[0x0][0x2d0], -R2 ;  /* 0x0000b40059027a23 */ /* 0x000fc60000010802 */
[----:B------:R1:W-:Y:S01]  /*5340*/  MUFU.EX2 R6, R0 ;  /* 0x0000000000067308 */ /* 0x0003e20000000800 */
[----:B------:R-:W-:Y:S01]  /*5350*/  F2FP.BF16.PACK_AB R128, R20, R21 ;  /* 0x000000151480723e */ /* 0x000fe200000010ff */
[----:B------:R-:W-:Y:S02]  /*5360*/  IMAD.MOV.U32 R8, RZ, RZ, R35 ;  /* 0x000000ffff087224 */ /* 0x000fe400078e0023 */
[----:B------:R-:W-:-:S04]  /*5370*/  IMAD.MOV.U32 R92, RZ, RZ, R41 ;  /* 0x000000ffff5c7224 */ /* 0x000fc800078e0029 */
[----:B------:R2:W3:Y:S01]  /*5380*/  MUFU.EX2 R3, R2 ;  /* 0x0000000200037308 */ /* 0x0004e20000000800 */
[----:B------:R-:W-:Y:S02]  /*5390*/  IMAD.MOV.U32 R40, RZ, RZ, R161 ;  /* 0x000000ffff287224 */ /* 0x000fe400078e00a1 */
[----:B------:R-:W-:Y:S02]  /*53a0*/  IMAD.MOV.U32 R42, RZ, RZ, R135 ;  /* 0x000000ffff2a7224 */ /* 0x000fe400078e0087 */
[----:B------:R-:W-:Y:S01]  /*53b0*/  IMAD.MOV.U32 R51, RZ, RZ, R162 ;  /* 0x000000ffff337224 */ /* 0x000fe200078e00a2 */
[----:B------:R-:W-:Y:S01]  /*53c0*/  MOV R41, R160 ;  /* 0x000000a000297202 */ /* 0x000fe20000000f00 */
[----:B------:R-:W-:Y:S01]  /*53d0*/  IMAD.MOV.U32 R9, RZ, RZ, R67 ;  /* 0x000000ffff097224 */ /* 0x000fe200078e0043 */
[----:B------:R-:W-:Y:S01]  /*53e0*/  MOV R10, R66 ;  /* 0x00000042000a7202 */ /* 0x000fe20000000f00 */
[----:B-1----:R-:W-:Y:S01]  /*53f0*/  FADD.FTZ R0, R86, R84 ;  /* 0x0000005456007221 */ /* 0x002fe20000010000 */
[----:B------:R4:W5:Y:S01]  /*5400*/  LDL.LU R162, [R1+0x8c] ;  /* 0x00008c0001a27983 */ /* 0x0009620000300800 */
[----:B--2---:R-:W-:Y:S01]  /*5410*/  FADD.FTZ R2, R130, R4 ;  /* 0x0000000482027221 */ /* 0x004fe20000010000 */
[----:B------:R-:W-:-:S02]  /*5420*/  F2FP.BF16.PACK_AB R130, R22, R23 ;  /* 0x000000171682723e */ /* 0x000fc400000010ff */
[----:B---3--:R-:W-:Y:S01]  /*5430*/  F2FP.BF16.PACK_AB R131, R3, R5 ;  /* 0x000000050383723e */ /* 0x008fe200000010ff */
[----:B------:R-:W-:Y:S01]  /*5440*/  FADD.FTZ R4, R129, R2 ;  /* 0x0000000281047221 */ /* 0x000fe20000010000 */
[----:B------:R-:W-:Y:S01]  /*5450*/  F2FP.BF16.PACK_AB R129, R6, R7 ;  /* 0x000000070681723e */ /* 0x000fe200000010ff */
[----:B------:R-:W-:Y:S01]  /*5460*/  FADD.FTZ R0, R85, R0 ;  /* 0x0000000055007221 */ /* 0x000fe20000010000 */
[----:B------:R4:W5:Y:S05]  /*5470*/  LDL.LU R161, [R1+0x88] ;  /* 0x0000880001a17983 */ /* 0x00096a0000300800 */
[C---:B------:R-:W-:Y:S08]  /*5480*/  HMMA.16816.F32.BF16 R148, R128.reuse, R144, R148 ;  /* 0x000000908094723c */ /* 0x040ff00000041894 */
[C---:B------:R-:W-:Y:S01]  /*5490*/  HMMA.16816.F32.BF16 R156, R128.reuse, R152, R156 ;  /* 0x00000098809c723c */ /* 0x040fe2000004189c */
[----:B------:R-:W-:Y:S01]  /*54a0*/  FADD.FTZ R0, R88, R0 ;  /* 0x0000000058007221 */ /* 0x000fe20000010000 */
[----:B------:R4:W5:Y:S06]  /*54b0*/  LDL.LU R160, [R1+0x84] ;  /* 0x0000840001a07983 */ /* 0x00096c0000300800 */
[C---:B------:R-:W-:Y:S01]  /*54c0*/  HMMA.16816.F32.BF16 R144, R128.reuse, R146, R136 ;  /* 0x000000928090723c */ /* 0x040fe20000041888 */
[----:B------:R-:W1:Y:S07]  /*54d0*/  LDSM.16.MT88.4 R136, [R240+0x1100] ;  /* 0x00110000f088783b */ /* 0x000e6e0000004200 */
[----:B------:R-:W-:Y:S01]  /*54e0*/  HMMA.16816.F32.BF16 R152, R128, R154, R96 ;  /* 0x0000009a8098723c */ /* 0x000fe20000041860 */
[----:B------:R-:W-:Y:S01]  /*54f0*/  FADD.FTZ R2, R87, R0 ;  /* 0x0000000057027221 */ /* 0x000fe20000010000 */
[----:B------:R-:W-:Y:S01]  /*5500*/  LDSM.16.MT88.4 R88, [R240+0x4100] ;  /* 0x00410000f058783b */ /* 0x000fe20000004200 */
[----:B------:R-:W-:-:S03]  /*5510*/  IMAD.MOV.U32 R11, RZ, RZ, R64 ;  /* 0x000000ffff0b7224 */ /* 0x000fc600078e0040 */
[----:B------:R4:W5:Y:S01]  /*5520*/  LDL.LU R135, [R1+0x80] ;  /* 0x0000800001877983 */ /* 0x0009620000300800 */
[----:B------:R-:W-:Y:S01]  /*5530*/  IMAD.MOV.U32 R98, RZ, RZ, R33 ;  /* 0x000000ffff627224 */ /* 0x000fe200078e0021 */
[----:B------:R-:W-:Y:S02]  /*5540*/  MOV R97, R34 ;  /* 0x0000002200617202 */ /* 0x000fe40000000f00 */
[----:B------:R-:W2:Y:S01]  /*5550*/  LDSM.16.MT88.4 R32, [R239+0x1100] ;  /* 0x00110000ef20783b */ /* 0x000ea20000004200 */
[C---:B-1----:R-:W-:Y:S08]  /*5560*/  HMMA.16816.F32.BF16 R140, R128.reuse, R136, R140 ;  /* 0x00000088808c723c */ /* 0x042ff0000004188c */
[C---:B------:R-:W-:Y:S08]  /*5570*/  HMMA.16816.F32.BF16 R136, R128.reuse, R138, R28 ;  /* 0x0000008a8088723c */ /* 0x040ff0000004181c */
[C---:B--2---:R-:W-:Y:S01]  /*5580*/  HMMA.16816.F32.BF16 R28, R128.reuse, R32, R40 ;  /* 0x00000020801c723c */ /* 0x044fe20000041828 */
[----:B------:R-:W-:Y:S07]  /*5590*/  LDSM.16.MT88.4 R40, [R236+0x2900] ;  /* 0x00290000ec28783b */ /* 0x000fee0000004200 */
[C---:B------:R-:W-:Y:S01]  /*55a0*/  HMMA.16816.F32.BF16 R32, R128.reuse, R34, R48 ;  /* 0x000000228020723c */ /* 0x040fe20000041830 */
[----:B------:R-:W1:Y:S07]  /*55b0*/  LDSM.16.MT88.4 R48, [R237+0x2900] ;  /* 0x00290000ed30783b */ /* 0x000e6e0000004200 */
[C---:B-1----:R-:W-:Y:S08]  /*55c0*/  HMMA.16816.F32.BF16 R44, R128.reuse, R48, R44 ;  /* 0x00000030802c723c */ /* 0x042ff0000004182c */
[C---:B------:R-:W-:Y:S01]  /*55d0*/  HMMA.16816.F32.BF16 R48, R128.reuse, R50, R72 ;  /* 0x000000328030723c */ /* 0x040fe20000041848 */
[----:B------:R-:W1:Y:S07]  /*55e0*/  LDSM.16.MT88.4 R72, [R236+0x4100] ;  /* 0x00410000ec48783b */ /* 0x000e6e0000004200 */
[C---:B------:R-:W-:Y:S08]  /*55f0*/  HMMA.16816.F32.BF16 R36, R128.reuse, R40, R36 ;  /* 0x000000288024723c */ /* 0x040ff00000041824 */
[C---:B------:R-:W-:Y:S01]  /*5600*/  HMMA.16816.F32.BF16 R40, R128.reuse, R42, R56 ;  /* 0x0000002a8028723c */ /* 0x040fe20000041838 */
[----:B------:R-:W2:Y:S07]  /*5610*/  LDSM.16.MT88.4 R56, [R240+0x2900] ;  /* 0x00290000f038783b */ /* 0x000eae0000004200 */
[C---:B-1----:R-:W-:Y:S08]  /*5620*/  HMMA.16816.F32.BF16 R68, R128.reuse, R72, R68 ;  /* 0x000000488044723c */ /* 0x042ff00000041844 */
[----:B------:R-:W-:Y:S07]  /*5630*/  HMMA.16816.F32.BF16 R72, R128, R74, R176 ;  /* 0x0000004a8048723c */ /* 0x000fee00000418b0 */
[----:B------:R-:W-:Y:S01]  /*5640*/  MOV R178, R98 ;  /* 0x0000006200b27202 */ /* 0x000fe20000000f00 */
[----:B------:R-:W-:-:S02]  /*5650*/  IMAD.MOV.U32 R179, RZ, RZ, R97 ;  /* 0x000000ffffb37224 */ /* 0x000fc400078e0061 */
[----:B------:R-:W1:Y:S01]  /*5660*/  LDSM.16.MT88.4 R96, [R239+0x4100] ;  /* 0x00410000ef60783b */ /* 0x000e620000004200 */
[C---:B--2---:R-:W-:Y:S01]  /*5670*/  HMMA.16816.F32.BF16 R52, R128.reuse, R56, R52 ;  /* 0x000000388034723c */ /* 0x044fe20000041834 */
[----:B------:R-:W-:Y:S02]  /*5680*/  IMAD.MOV.U32 R0, RZ, RZ, R65 ;  /* 0x000000ffff007224 */ /* 0x000fe400078e0041 */
[----:B------:R-:W2:Y:S05]  /*5690*/  LDSM.16.MT88.4 R64, [R239+0x2900] ;  /* 0x00290000ef40783b */ /* 0x000eaa0000004200 */
[C---:B------:R-:W-:Y:S08]  /*56a0*/  HMMA.16816.F32.BF16 R56, R128.reuse, R58, R92 ;  /* 0x0000003a8038723c */ /* 0x040ff0000004185c */
[----:B-1----:R-:W-:Y:S01]  /*56b0*/  HMMA.16816.F32.BF16 R92, R128, R96, R104 ;  /* 0x00000060805c723c */ /* 0x002fe20000041868 */
[----:B------:R-:W1:Y:S01]  /*56c0*/  LDSM.16.MT88.4 R104, [R236+0x5900] ;  /* 0x00590000ec68783b */ /* 0x000e620000004200 */
[----:B------:R-:W-:-:S02]  /*56d0*/  FADD.FTZ R0, R0, R4 ;  /* 0x0000000400007221 */ /* 0x000fc40000010000 */
[----:B------:R-:W-:Y:S02]  /*56e0*/  FADD.FTZ R2, R178, R2 ;  /* 0x00000002b2027221 */ /* 0x000fe40000010000 */
[----:B------:R-:W-:Y:S02]  /*56f0*/  FADD.FTZ R4, R21, R0 ;  /* 0x0000000015047221 */ /* 0x000fe40000010000 */
[C---:B------:R-:W-:Y:S01]  /*5700*/  HMMA.16816.F32.BF16 R84, R128.reuse, R88, R8 ;  /* 0x000000588054723c */ /* 0x040fe20000041808 */
[----:B------:R-:W-:Y:S01]  /*5710*/  FADD.FTZ R0, R179, R2 ;  /* 0x00000002b3007221 */ /* 0x000fe20000010000 */
[----:B------:R-:W-:Y:S06]  /*5720*/  LDSM.16.MT88.4 R8, [R239+0x5900] ;  /* 0x00590000ef08783b */ /* 0x000fec0000004200 */
[----:B------:R-:W-:Y:S01]  /*5730*/  HMMA.16816.F32.BF16 R88, R128, R90, R112 ;  /* 0x0000005a8058723c */ /* 0x000fe20000041870 */
[----:B------:R-:W3:Y:S01]  /*5740*/  LDSM.16.MT88.4 R112, [R237+0x5900] ;  /* 0x00590000ed70783b */ /* 0x000ee20000004200 */
[----:B------:R-:W-:-:S06]  /*5750*/  FADD.FTZ R0, R134, R0 ;  /* 0x0000000086007221 */ /* 0x000fcc0000010000 */
[C---:B------:R-:W-:Y:S08]  /*5760*/  HMMA.16816.F32.BF16 R96, R128.reuse, R98, R100 ;  /* 0x000000628060723c */ /* 0x040ff00000041864 */
[C---:B--2---:R-:W-:Y:S08]  /*5770*/  HMMA.16816.F32.BF16 R60, R128.reuse, R64, R60 ;  /* 0x00000040803c723c */ /* 0x044ff0000004183c */
[C---:B------:R-:W-:Y:S01]  /*5780*/  HMMA.16816.F32.BF16 R64, R128.reuse, R66, R80 ;  /* 0x000000428040723c */ /* 0x040fe20000041850 */
[----:B------:R-:W2:Y:S07]  /*5790*/  LDSM.16.MT88.4 R80, [R237+0x4100] ;  /* 0x00410000ed50783b */ /* 0x000eae0000004200 */
[C---:B-1----:R-:W-:Y:S08]  /*57a0*/  HMMA.16816.F32.BF16 R100, R128.reuse, R104, R168 ;  /* 0x000000688064723c */ /* 0x042ff000000418a8 */
[----:B------:R-:W-:Y:S01]  /*57b0*/  HMMA.16816.F32.BF16 R104, R128, R106, R120 ;  /* 0x0000006a8068723c */ /* 0x000fe20000041878 */
[----:B------:R-:W1:Y:S01]  /*57c0*/  LDSM.16.MT88.4 R120, [R240+0x5900] ;  /* 0x00590000f078783b */ /* 0x000e620000004200 */
[----:B------:R-:W-:-:S02]  /*57d0*/  FADD.FTZ R7, R7, R0 ;  /* 0x0000000007077221 */ /* 0x000fc40000010000 */
[----:B------:R-:W-:Y:S02]  /*57e0*/  FADD.FTZ R2, R20, R4 ;  /* 0x0000000414027221 */ /* 0x000fe40000010000 */
[----:B------:R-:W-:Y:S02]  /*57f0*/  FADD.FTZ R6, R6, R7 ;  /* 0x0000000706067221 */ /* 0x000fe40000010000 */
[----:B------:R-:W-:Y:S02]  /*5800*/  FADD.FTZ R0, R23, R2 ;  /* 0x0000000217007221 */ /* 0x000fe40000010000 */
[----:B------:R-:W-:Y:S02]  /*5810*/  FADD.FTZ R5, R5, R6 ;  /* 0x0000000605057221 */ /* 0x000fe40000010000 */
[----:B------:R-:W-:Y:S02]  /*5820*/  FADD.FTZ R2, R22, R0 ;  /* 0x0000000016027221 */ /* 0x000fe40000010000 */
[----:B------:R-:W-:-:S05]  /*5830*/  FADD.FTZ R0, R3, R5 ;  /* 0x0000000503007221 */ /* 0x000fca0000010000 */
[----:B------:R4:W-:Y:S04]  /*5840*/  STL [R1+0x18], R0 ;  /* 0x0000180001007387 */ /* 0x0009e80000100800 */
[----:B------:R4:W-:Y:S01]  /*5850*/  STL [R1+0x14], R2 ;  /* 0x0000140201007387 */ /* 0x0009e20000100800 */
[----:B------:R-:W-:Y:S01]  /*5860*/  UIMAD.WIDE.U32 UR18, UR11, UR4, URZ ;  /* 0x000000040b1272a5 */ /* 0x000fe2000f8e003f */
[----:B------:R-:W-:-:S03]  /*5870*/  PLOP3.LUT P0, PT, PT, PT, UP6, 0x40, 0x0 ;  /* 0x000000000000781c */ /* 0x000fc60003f0e868 */
[----:B------:R-:W-:Y:S01]  /*5880*/  @UP5 USHF.R.U32.HI UR11, URZ, UR5, UR19 ;  /* 0x000000053f0b5299 */ /* 0x000fe20008011613 */
[----:B---3--:R-:W-:Y:S03]  /*5890*/  HMMA.16816.F32.BF16 R108, R128, R112, R108 ;  /* 0x00000070806c723c */ /* 0x008fe6000004186c */
[----:B------:R-:W-:-:S03]  /*58a0*/  UIADD3 UR4, UR10, UR11, URZ ;  /* 0x0000000b0a047290 */ /* 0x000fc6000fffe03f */
[----:B------:R-:W-:Y:S02]  /*58b0*/  ULDC UR11, c[0x0][0x328] ;  /* 0x0000ca00000b7ab9 */ /* 0x000fe40000000800 */
[----:B------:R-:W-:Y:S01]  /*58c0*/  HMMA.16816.F32.BF16 R112, R128, R114, R116 ;  /* 0x000000728070723c */ /* 0x000fe20000041874 */
[----:B------:R-:W-:Y:S02]  /*58d0*/  UIADD3 UR8, UR8, -0x2, URZ ;  /* 0xfffffffe08087890 */ /* 0x000fe4000fffe03f */
[----:B------:R-:W-:-:S05]  /*58e0*/  UIADD3 UR11, UR4, UR11, URZ ;  /* 0x0000000b040b7290 */ /* 0x000fca000fffe03f */
[C---:B--2---:R-:W-:Y:S08]  /*58f0*/  HMMA.16816.F32.BF16 R76, R128.reuse, R80, R76 ;  /* 0x00000050804c723c */ /* 0x044ff0000004184c */
[C---:B-1----:R-:W-:Y:S08]  /*5900*/  HMMA.16816.F32.BF16 R116, R128.reuse, R120, R124 ;  /* 0x000000788074723c */ /* 0x042ff0000004187c */
[C---:B------:R-:W-:Y:S08]  /*5910*/  HMMA.16816.F32.BF16 R80, R128.reuse, R82, R172 ;  /* 0x000000528050723c */ /* 0x040ff000000418ac */
[C---:B------:R-:W-:Y:S08]  /*5920*/  HMMA.16816.F32.BF16 R120, R128.reuse, R122, R24 ;  /* 0x0000007a8078723c */ /* 0x040ff00000041818 */
[C---:B------:R-:W-:Y:S08]  /*5930*/  HMMA.16816.F32.BF16 R124, R128.reuse, R8, R16 ;  /* 0x00000008807c723c */ /* 0x040ff00000041810 */
[----:B------:R-:W-:Y:S01]  /*5940*/  HMMA.16816.F32.BF16 R128, R128, R10, R12 ;  /* 0x0000000a8080723c */ /* 0x000fe2000004180c */
[----:B------:R-:W-:Y:S07]  /*5950*/  @P0 BRA `(.L_x_343) ;  /* 0x0000015000000947 */ /* 0x000fee0003800000 */
[----:B----4-:R-:W-:Y:S01]  /*5960*/  ISETP.LT.AND P0, PT, RZ, UR4, PT ;  /* 0x00000004ff007c0c */ /* 0x010fe2000bf01270 */
[----:B------:R-:W-:-:S02]  /*5970*/  UIADD3 UR18, UR4, -0x1, URZ ;  /* 0xffffffff04127890 */ /* 0x000fc4000fffe03f */
[----:B------:R-:W-:-:S10]  /*5980*/  ULDC UR10, c[0x0][0x32c] ;  /* 0x0000cb00000a7ab9 */ /* 0x000fd40000000800 */
[----:B------:R-:W-:Y:S05]  /*5990*/  @P0 BRA `(.L_x_344) ;  /* 0x0000008000000947 */ /* 0x000fea0003800000 */
[----:B------:R-:W-:Y:S02]  /*59a0*/  UISETP.NE.AND UP0, UPT, UR10, 0x1, UPT ;  /* 0x000000010a00788c */ /* 0x000fe4000bf05270 */
[----:B------:R-:W-:-:S03]  /*59b0*/  UIADD3 UR18, -UR4, URZ, URZ ;  /* 0x0000003f04127290 */ /* 0x000fc6000fffe13f */
[----:B------:R-:W-:Y:S02]  /*59c0*/  ULDC.64 UR4, c[0x0][0x330] ;  /* 0x0000cc0000047ab9 */ /* 0x000fe40000000a00 */
[----:B------:R-:W-:-:S07]  /*59d0*/  UIMAD.WIDE.U32 UR20, UR18, UR4, URZ ;  /* 0x00000004121472a5 */ /* 0x000fce000f8e003f */
[----:B------:R-:W-:Y:S02]  /*59e0*/  @UP0 UMOV UR19, UR21 ;  /* 0x0000001500130c82 */ /* 0x000fe40008000000 */
[----:B------:R-:W-:-:S04]  /*59f0*/  @UP0 USHF.R.U32.HI UR18, URZ, UR5, UR19 ;  /* 0x000000053f120299 */ /* 0x000fc80008011613 */
[----:B------:R-:W-:Y:S01]  /*5a00*/  ULOP3.LUT UR18, URZ, UR18, URZ, 0x33, !UPT ;  /* 0x000000123f127292 */ /* 0x000fe2000f8e333f */
[----:B------:R-:W-:Y:S05]  /*5a10*/  BRA `(.L_x_345) ;  /* 0x0000005000007947 */ /* 0x000fea0003800000 */
.L_x_344:
[----:B------:R-:W-:Y:S02]  /*5a20*/  UISETP.NE.AND UP0, UPT, UR10, 0x1, UPT ;  /* 0x000000010a00788c */ /* 0x000fe4000bf05270 */
[----:B------:R-:W-:Y:S02]  /*5a30*/  ULDC.64 UR4, c[0x0][0x330] ;  /* 0x0000cc0000047ab9 */ /* 0x000fe40000000a00 */
[----:B------:R-:W-:-:S07]  /*5a40*/  UIMAD.WIDE.U32 UR20, UR18, UR4, URZ ;  /* 0x00000004121472a5 */ /* 0x000fce000f8e003f */
[----:B------:R-:W-:Y:S02]  /*5a50*/  @UP0 UMOV UR19, UR21 ;  /* 0x0000001500130c82 */ /* 0x000fe40008000000 */
[----:B------:R-:W-:Y:S02]  /*5a60*/  @UP0 USHF.R.U32.HI UR18, URZ, UR5, UR19 ;  /* 0x000000053f120299 */ /* 0x000fe40008011613 */
.L_x_345:
[----:B------:R-:W-:Y:S02]  /*5a70*/  ULDC UR4, c[0x0][0x32c] ;  /* 0x0000cb0000047ab9 */ /* 0x000fe40000000800 */
[----:B------:R-:W-:-:S04]  /*5a80*/  UIMAD UR4, UR18, UR10, UR4 ;  /* 0x0000000a120472a4 */ /* 0x000fc8000f8e0204 */
[----:B------:R-:W-:-:S04]  /*5a90*/  UISETP.LT.AND UP0, UPT, UR11, UR4, UPT ;  /* 0x000000040b00728c */ /* 0x000fc8000bf01270 */
[----:B------:R-:W-:-:S04]  /*5aa0*/  USEL UR11, UR11, UR4, UP0 ;  /* 0x000000040b0b7287 */ /* 0x000fc80008000000 */
.L_x_343:
[----:B----4-:R-:W-:-:S04]  /*5ab0*/  UIMAD.WIDE UR4, UR11, 0x2aaaaaab, URZ ;  /* 0x2aaaaaab0b0478a5 */ /* 0x010fc8000f8e023f */
[----:B------:R-:W-:-:S04]  /*5ac0*/  USHF.R.U32.HI UR4, URZ, 0x1f, UR5 ;  /* 0x0000001f3f047899 */ /* 0x000fc80008011605 */
[----:B------:R-:W-:-:S04]  /*5ad0*/  ULEA.HI.SX32 UR4, UR5, UR4, 0x1d ;  /* 0x0000000405047291 */ /* 0x000fc8000f8fea3f */
[----:B------:R-:W-:-:S04]  /*5ae0*/  UISETP.LT.AND UP0, UPT, UR9, UR4, UPT ;  /* 0x000000040900728c */ /* 0x000fc8000bf01270 */
[----:B------:R-:W-:-:S04]  /*5af0*/  USEL UR10, UR9, UR4, !UP0 ;  /* 0x00000004090a7287 */ /* 0x000fc8000c000000 */
[----:B------:R-:W-:-:S06]  /*5b00*/  UISETP.GE.AND UP0, UPT, UR8, UR10, UPT ;  /* 0x0000000a0800728c */ /* 0x000fcc000bf06270 */
[----:B------:R-:W-:-:S13]  /*5b10*/  PLOP3.LUT P0, PT, PT, PT, UP0, 0x40, 0x0 ;  /* 0x000000000000781c */ /* 0x000fda0003f0e808 */
[----:B------:R-:W-:Y:S05]  /*5b20*/  @P0 BRA `(.L_x_346) ;  /* 0x00003c9000000947 */ /* 0x000fea0003800000 */
[----:B------:R-:W2:Y:S04]  /*5b30*/  LDL.64 R8, [R1+0x40] ;  /* 0x0000400001087983 */ /* 0x000ea80000100a00 */
[----:B------:R-:W3:Y:S04]  /*5b40*/  LDL.64 R6, [R1+0x38] ;  /* 0x0000380001067983 */ /* 0x000ee80000100a00 */
[----:B------:R-:W4:Y:S04]  /*5b50*/  LDL.64 R2, [R1+0x30] ;  /* 0x0000300001027983 */ /* 0x000f280000100a00 */
[----:B------:R-:W4:Y:S01]  /*5b60*/  LDL.64 R4, [R1+0x28] ;  /* 0x0000280001047983 */ /* 0x000f220000100a00 */
[----:B------:R-:W-:-:S02]  /*5b70*/  MOV R134, R132 ;  /* 0x0000008400867202 */ /* 0x000fc40000000f00 */
[C---:B--2---:R-:W-:Y:S02]  /*5b80*/  IADD3 R0, P0, R8.reuse, 0x40, RZ ;  /* 0x0000004008007810 */ /* 0x044fe40007f1e0ff */
[----:B------:R-:W-:-:S03]  /*5b90*/  IADD3 R11, P1, R8, 0x80, RZ ;  /* 0x00000080080b7810 */ /* 0x000fc60007f3e0ff */
[--C-:B---3--:R-:W-:Y:S01]  /*5ba0*/  IMAD.X R10, RZ, RZ, R7.reuse, P0 ;  /* 0x000000ffff0a7224 */ /* 0x108fe200000e0607 */
[----:B------:R1:W-:Y:S01]  /*5bb0*/  STL [R1+0x68], R0 ;  /* 0x0000680001007387 */ /* 0x0003e20000100800 */
[----:B------:R-:W-:-:S03]  /*5bc0*/  IMAD.X R9, RZ, RZ, R7, P1 ;  /* 0x000000ffff097224 */ /* 0x000fc600008e0607 */
[----:B------:R-:W-:Y:S04]  /*5bd0*/  STL [R1+0x60], R11 ;  /* 0x0000600b01007387 */ /* 0x000fe80000100800 */
[----:B------:R-:W-:Y:S01]  /*5be0*/  STL [R1+0x64], R10 ;  /* 0x0000640a01007387 */ /* 0x000fe20000100800 */
[----:B-1----:R-:W-:Y:S02]  /*5bf0*/  IADD3 R0, P0, R8, 0xc0, RZ ;  /* 0x000000c008007810 */ /* 0x002fe40007f1e0ff */
[----:B----4-:R-:W-:-:S03]  /*5c00*/  IADD3 R8, P2, R2, 0x40, RZ ;  /* 0x0000004002087810 */ /* 0x010fc60007f5e0ff */
[----:B------:R1:W-:Y:S02]  /*5c10*/  STL [R1+0x58], R0 ;  /* 0x0000580001007387 */ /* 0x0003e40000100800 */
[----:B------:R-:W-:Y:S02]  /*5c20*/  IMAD.X R6, RZ, RZ, R5, P2 ;  /* 0x000000ffff067224 */ /* 0x000fe400010e0605 */
[----:B------:R-:W-:Y:S04]  /*5c30*/  STL [R1+0x5c], R9 ;  /* 0x00005c0901007387 */ /* 0x000fe80000100800 */
[----:B------:R-:W-:Y:S01]  /*5c40*/  STL [R1+0x50], R8 ;  /* 0x0000500801007387 */ /* 0x000fe20000100800 */
[----:B-1----:R-:W-:Y:S01]  /*5c50*/  IMAD.X R0, RZ, RZ, R7, P0 ;  /* 0x000000ffff007224 */ /* 0x002fe200000e0607 */
[----:B------:R-:W-:-:S04]  /*5c60*/  IADD3 R7, P1, R2, 0x80, RZ ;  /* 0x0000008002077810 */ /* 0x000fc80007f3e0ff */
[----:B------:R1:W-:Y:S01]  /*5c70*/  STL [R1+0x54], R0 ;  /* 0x0000540001007387 */ /* 0x0003e20000100800 */
[----:B------:R-:W-:-:S03]  /*5c80*/  IMAD.X R3, RZ, RZ, R5, P1 ;  /* 0x000000ffff037224 */ /* 0x000fc600008e0605 */
[----:B------:R-:W-:Y:S04]  /*5c90*/  STL [R1+0x48], R7 ;  /* 0x0000480701007387 */ /* 0x000fe80000100800 */
[----:B------:R-:W-:Y:S01]  /*5ca0*/  STL [R1+0x4c], R6 ;  /* 0x00004c0601007387 */ /* 0x000fe20000100800 */
[----:B-1----:R-:W-:-:S05]  /*5cb0*/  IADD3 R0, P0, R2, 0xc0, RZ ;  /* 0x000000c002007810 */ /* 0x002fca0007f1e0ff */
[----:B------:R1:W-:Y:S04]  /*5cc0*/  STL [R1+0x10], R0 ;  /* 0x0000100001007387 */ /* 0x0003e80000100800 */
[----:B------:R2:W-:Y:S01]  /*5cd0*/  STL [R1+0x20], R3 ;  /* 0x0000200301007387 */ /* 0x0005e20000100800 */
[----:B-1----:R-:W-:-:S05]  /*5ce0*/  IADD3.X R0, RZ, R5, RZ, P0, !PT ;  /* 0x00000005ff007210 */ /* 0x002fca00007fe4ff */
[----:B------:R2:W-:Y:S01]  /*5cf0*/  STL [R1+0xc], R0 ;  /* 0x00000c0001007387 */ /* 0x0005e20000100800 */
[----:B------:R-:W-:-:S03]  /*5d00*/  IMAD.MOV.U32 R2, RZ, RZ, R133 ;  /* 0x000000ffff027224 */ /* 0x000fc600078e0085 */
.L_x_357:
[----:B-12---:R-:W2:Y:S01]  /*5d10*/  LDL R0, [R1] ;  /* 0x0000000001007983 */ /* 0x006ea20000100800 */
[----:B------:R-:W-:Y:S04]  /*5d20*/  DEPBAR.LE SB0, 0x0 ;  /* 0x000080000000791a */ /* 0x000fe80000000000 */
[----:B------:R-:W-:Y:S01]  /*5d30*/  BAR.SYNC.DEFER_BLOCKING 0x0 ;  /* 0x0000000000007b1d */ /* 0x000fe20000010000 */
[----:B------:R-:W-:Y:S06]  /*5d40*/  UISETP.GT.AND UP0, UPT, UR9, UR8, UPT ;  /* 0x000000080900728c */ /* 0x000fec000bf04270 */
[----:B------:R-:W-:Y:S01]  /*5d50*/  PLOP3.LUT P0, PT, PT, PT, UP0, 0x80, 0x0 ;  /* 0x000000000000781c */ /* 0x000fe20003f0f008 */
[----:B-----5:R1:W3:Y:S04]  /*5d60*/  LDSM.16.M88.4 R8, [R135+0x10100] ;  /* 0x010100008708783b */ /* 0x0202e80000000200 */
[----:B------:R1:W4:Y:S04]  /*5d70*/  LDSM.16.M88.4 R16, [R135+0x10900] ;  /* 0x010900008710783b */ /* 0x0003280000000200 */
[----:B------:R1:W1:Y:S04]  /*5d80*/  LDSM.16.M88.4 R24, [R135+0x11100] ;  /* 0x011100008718783b */ /* 0x0002680000000200 */
[----:B------:R1:W1:Y:S04]  /*5d90*/  LDSM.16.M88.4 R168, [R242] ;  /* 0x00000000f2a8783b */ /* 0x0002680000000200 */
[----:B------:R1:W1:Y:S04]  /*5da0*/  LDSM.16.M88.4 R176, [R252] ;  /* 0x00000000fcb0783b */ /* 0x0002680000000200 */
[----:B--2---:R2:W1:Y:S01]  /*5db0*/  LDSM.16.M88.4 R172, [R0] ;  /* 0x0000000000ac783b */ /* 0x0044620000000200 */
[----:B------:R-:W-:-:S05]  /*5dc0*/  @P0 BRA `(.L_x_347) ;  /* 0x0000043000000947 */ /* 0x000fca0003800000 */
[----:B--234-:R-:W2:Y:S01]  /*5dd0*/  LDL R0, [R1+0x1c] ;  /* 0x00001c0001007983 */ /* 0x01cea20000100800 */
[----:B------:R-:W-:Y:S02]  /*5de0*/  ULDC.64 UR4, c[0x0][0x208] ;  /* 0x0000820000047ab9 */ /* 0x000fe40000000a00 */
[----:B------:R-:W-:Y:S01]  /*5df0*/  UIMAD.WIDE.U32 UR18, UR8, UR4, URZ ;  /* 0x00000004081272a5 */ /* 0x000fe2000f8e003f */
[----:B------:R-:W3:Y:S01]  /*5e00*/  LDL.64 R6, [R1+0x40] ;  /* 0x0000400001067983 */ /* 0x000ee20000100a00 */
[----:B------:R-:W-:Y:S03]  /*5e10*/  USHF.R.S32.HI UR11, URZ, 0x1f, UR8 ;  /* 0x0000001f3f0b7899 */ /* 0x000fe60008011408 */
[----:B------:R-:W4:Y:S01]  /*5e20*/  LDL.64 R132, [R1+0x38] ;  /* 0x0000380001847983 */ /* 0x000f220000100a00 */
[----:B------:R-:W-:Y:S03]  /*5e30*/  UIMAD UR11, UR11, UR4, URZ ;  /* 0x000000040b0b72a4 */ /* 0x000fe6000f8e023f */
[----:B------:R-:W5:Y:S01]  /*5e40*/  LDL R12, [R1+0x4] ;  /* 0x00000400010c7983 */ /* 0x000f620000100800 */
[----:B------:R-:W-:Y:S03]  /*5e50*/  UIMAD UR11, UR8, UR5, UR11 ;  /* 0x00000005080b72a4 */ /* 0x000fe6000f8e020b */
[----:B------:R-:W5:Y:S01]  /*5e60*/  LDL R22, [R1+0x68] ;  /* 0x0000680001167983 */ /* 0x000f620000100800 */
[----:B------:R-:W-:Y:S02]  /*5e70*/  UIADD3 UR4, UR19, UR11, URZ ;  /* 0x0000000b13047290 */ /* 0x000fe4000fffe03f */
[----:B------:R-:W-:Y:S01]  /*5e80*/  UIMAD.WIDE.U32 UR18, UR18, 0x30, URZ ;  /* 0x00000030121278a5 */ /* 0x000fe2000f8e003f */
[----:B------:R-:W5:Y:S01]  /*5e90*/  LDL R21, [R1+0x64] ;  /* 0x0000640001157983 */ /* 0x000f620000100800 */
[----:B------:R-:W-:Y:S03]  /*5ea0*/  UIMAD UR4, UR4, 0x30, URZ ;  /* 0x00000030040478a4 */ /* 0x000fe6000f8e023f */
[----:B------:R-:W5:Y:S01]  /*5eb0*/  LDL R20, [R1+0x60] ;  /* 0x0000600001147983 */ /* 0x000f620000100800 */
[----:B------:R-:W-:Y:S03]  /*5ec0*/  UIADD3 UR4, UR19, UR4, URZ ;  /* 0x0000000413047290 */ /* 0x000fe6000fffe03f */
[----:B------:R-:W5:Y:S04]  /*5ed0*/  LDL R15, [R1+0x5c] ;  /* 0x00005c00010f7983 */ /* 0x000f680000100800 */
[----:B------:R-:W5:Y:S04]  /*5ee0*/  LDL R14, [R1+0x58] ;  /* 0x00005800010e7983 */ /* 0x000f680000100800 */
[----:B------:R-:W5:Y:S01]  /*5ef0*/  LDL R13, [R1+0x54] ;  /* 0x00005400010d7983 */ /* 0x000f620000100800 */
[----:B--2---:R-:W-:Y:S02]  /*5f00*/  LOP3.LUT P2, RZ, R0, 0x1, RZ, 0xc0, !PT ;  /* 0x0000000100ff7812 */ /* 0x004fe4000784c0ff */
[----:B---3--:R-:W-:Y:S04]  /*5f10*/  IADD3 R0, P1, R6, UR18, RZ ;  /* 0x0000001206007c10 */ /* 0x008fe8000ff3e0ff */
[C---:B------:R-:W-:Y:S02]  /*5f20*/  LEA R4, P0, R0.reuse, c[0x0][0x1f8], 0x1 ;  /* 0x00007e0000047a11 */ /* 0x040fe400078008ff */
[----:B----4-:R-:W-:Y:S04]  /*5f30*/  IADD3.X R3, R133, UR4, RZ, P1, !PT ;  /* 0x0000000485037c10 */ /* 0x010fe80008ffe4ff */
[----:B------:R-:W-:Y:S02]  /*5f40*/  LEA.HI.X R5, R0, c[0x0][0x1fc], R3, 0x1, P0 ;  /* 0x00007f0000057a11 */ /* 0x000fe400000f0c03 */
[----:B-----5:R-:W-:Y:S03]  /*5f50*/  IADD3 R0, P1, R22, UR18, RZ ;  /* 0x0000001216007c10 */ /* 0x020fe6000ff3e0ff */
[----:B------:R-:W-:Y:S01]  /*5f60*/  @!PT LDS RZ, [RZ] ;  /* 0x00000000fffff984 */ /* 0x000fe20000000800 */
[----:B------:R-:W-:Y:S01]  /*5f70*/  @!PT LDS RZ, [RZ] ;  /* 0x00000000fffff984 */ /* 0x000fe20000000800 */
[----:B------:R-:W-:Y:S01]  /*5f80*/  @!PT LDS RZ, [RZ] ;  /* 0x00000000fffff984 */ /* 0x000fe20000000800 */
[----:B------:R2:W-:Y:S01]  /*5f90*/  LDGSTS.E.BYPASS.LTC128B.128 [R12+0x100], [R4.64], !P6 ;  /* 0x00100000040c7fae */ /* 0x0005e2000f101d50 */
[----:B------:R-:W-:Y:S02]  /*5fa0*/  IADD3.X R3, R21, UR4, RZ, P1, !PT ;  /* 0x0000000415037c10 */ /* 0x000fe40008ffe4ff */
[C---:B--2---:R-:W-:Y:S04]  /*5fb0*/  LEA R4, P0, R0.reuse, c[0x0][0x1f8], 0x1 ;  /* 0x00007e0000047a11 */ /* 0x044fe800078008ff */
[----:B------:R-:W-:Y:S02]  /*5fc0*/  LEA.HI.X R5, R0, c[0x0][0x1fc], R3, 0x1, P0 ;  /* 0x00007f0000057a11 */ /* 0x000fe400000f0c03 */
[----:B------:R-:W-:Y:S03]  /*5fd0*/  IADD3 R0, P1, R20, UR18, RZ ;  /* 0x0000001214007c10 */ /* 0x000fe6000ff3e0ff */
        /* <DEDUP_REMOVED lines=8> */
[----:B------:R-:W-:Y:S01]  /*6060*/  LEA.HI.X R5, R0, c[0x0][0x1fc], R3, 0x1, P0 ;  /* 0x00007f0000057a11 */ /* 0x000fe200000f0c03 */
[----:B------:R-:W-:Y:S04]  /*6070*/  @!P3 IMAD.MOV.U32 R0, RZ, RZ, c[0x0][0x208] ;  /* 0x00008200ff00b624 */ /* 0x000fe800078e00ff */
[----:B------:R2:W-:Y:S01]  /*6080*/  LDGSTS.E.BYPASS.LTC128B.128 [R12+0x4900], [R4.64], !P4 ;  /* 0x04900000040c7fae */ /* 0x0005e2000e101d50 */
[C---:B------:R-:W-:Y:S01]  /*6090*/  @!P3 LEA R3, P0, R0.reuse, UR18, 0x5 ;  /* 0x000000120003bc11 */ /* 0x040fe2000f8028ff */
[----:B--2---:R-:W-:Y:S05]  /*60a0*/  @!P3 IMAD.MOV.U32 R4, RZ, RZ, c[0x0][0x20c] ;  /* 0x00008300ff04b624 */ /* 0x004fea00078e00ff */
[----:B------:R-:W-:Y:S02]  /*60b0*/  @!P3 LEA.HI.X R0, R0, UR4, R4, 0x5, P0 ;  /* 0x000000040000bc11 */ /* 0x000fe400080f2c04 */
[C---:B------:R-:W-:Y:S04]  /*60c0*/  @!P3 IADD3 R4, P1, R3.reuse, R6, RZ ;  /* 0x000000060304b210 */ /* 0x040fe80007f3e0ff */
[----:B------:R-:W-:Y:S01]  /*60d0*/  @!P3 LEA R6, P0, R4, c[0x0][0x1f8], 0x1 ;  /* 0x00007e000406ba11 */ /* 0x000fe200078008ff */
[----:B------:R-:W-:Y:S05]  /*60e0*/  @!P3 IMAD.X R5, R0, 0x1, R133, P1 ;  /* 0x000000010005b824 */ /* 0x000fea00008e0685 */
[----:B------:R-:W-:Y:S02]  /*60f0*/  @!P3 LEA.HI.X R7, R4, c[0x0][0x1fc], R5, 0x1, P0 ;  /* 0x00007f000407ba11 */ /* 0x000fe400000f0c05 */
[----:B------:R-:W-:Y:S03]  /*6100*/  @!P3 IADD3 R5, P1, R3, R22, RZ ;  /* 0x000000160305b210 */ /* 0x000fe60007f3e0ff */
[----:B------:R2:W-:Y:S01]  /*6110*/  @!P3 LDGSTS.E.BYPASS.LTC128B.128 [R12+0x1100], [R6.64], !P6 ;  /* 0x01100000060cbfae */ /* 0x0005e2000f101d50 */
[C---:B------:R-:W-:Y:S01]  /*6120*/  @!P3 LEA R4, P0, R5.reuse, c[0x0][0x1f8], 0x1 ;  /* 0x00007e000504ba11 */ /* 0x040fe200078008ff */
[C---:B--2---:R-:W-:Y:S05]  /*6130*/  @!P3 IMAD.X R6, R0.reuse, 0x1, R21, P1 ;  /* 0x000000010006b824 */ /* 0x044fea00008e0615 */
[----:B------:R-:W-:Y:S05]  /*6140*/  @!P3 LEA.HI.X R5, R5, c[0x0][0x1fc], R6, 0x1, P0 ;  /* 0x00007f000505ba11 */ /* 0x000fea00000f0c06 */
[----:B------:R2:W-:Y:S02]  /*6150*/  @!P3 LDGSTS.E.BYPASS.LTC128B.128 [R12+0x2900], [R4.64], !P2 ;  /* 0x02900000040cbfae */ /* 0x0005e4000d101d50 */
[----:B--2---:R-:W-:Y:S04]  /*6160*/  @!P3 IADD3 R5, P1, R3, R20, RZ ;  /* 0x000000140305b210 */ /* 0x004fe80007f3e0ff */
[----:B------:R-:W-:Y:S01]  /*6170*/  @!P3 LEA R4, P0, R5, c[0x0][0x1f8], 0x1 ;  /* 0x00007e000504ba11 */ /* 0x000fe200078008ff */
[C---:B------:R-:W-:Y:S01]  /*6180*/  @!P3 IMAD.X R6, R0.reuse, 0x1, R15, P1 ;  /* 0x000000010006b824 */ /* 0x040fe200008e060f */
[----:B------:R-:W-:Y:S04]  /*6190*/  @!P3 IADD3 R3, P1, R3, R14, RZ ;  /* 0x0000000e0303b210 */ /* 0x000fe80007f3e0ff */
[----:B------:R-:W-:Y:S01]  /*61a0*/  @!P3 LEA.HI.X R5, R5, c[0x0][0x1fc], R6, 0x1, P0 ;  /* 0x00007f000505ba11 */ /* 0x000fe200000f0c06 */
[----:B------:R-:W-:Y:S04]  /*61b0*/  @!P3 IMAD.X R0, R0, 0x1, R13, P1 ;  /* 0x000000010000b824 */ /* 0x000fe800008e060d */
[----:B------:R2:W-:Y:S02]  /*61c0*/  @!P3 LDGSTS.E.BYPASS.LTC128B.128 [R12+0x4100], [R4.64], !P5 ;  /* 0x04100000040cbfae */ /* 0x0005e4000e901d50 */
[C---:B--2---:R-:W-:Y:S04]  /*61d0*/  @!P3 LEA R4, P0, R3.reuse, c[0x0][0x1f8], 0x1 ;  /* 0x00007e000304ba11 */ /* 0x044fe800078008ff */
[----:B------:R-:W-:Y:S05]  /*61e0*/  @!P3 LEA.HI.X R5, R3, c[0x0][0x1fc], R0, 0x1, P0 ;  /* 0x00007f000305ba11 */ /* 0x000fea00000f0c00 */
[----:B------:R2:W-:Y:S04]  /*61f0*/  @!P3 LDGSTS.E.BYPASS.LTC128B.128 [R12+0x5900], [R4.64], !P4 ;  /* 0x05900000040cbfae */ /* 0x0005e8000e101d50 */
.L_x_347:
[C---:B--234-:R-:W-:Y:S01]  /*6200*/  HMMA.16816.F32.BF16 R4, R160.reuse, R8, RZ ;  /* 0x00000008a004723c */ /* 0x05cfe200000418ff */
[----:B------:R-:W0:Y:S01]  /*6210*/  LDGDEPBAR ;  /* 0x00000000000079af */ /* 0x000e220000000000 */
[----:B------:R-:W-:Y:S06]  /*6220*/  UISETP.GT.AND UP0, UPT, UR8, UR9, UPT ;  /* 0x000000090800728c */ /* 0x000fec000bf04270 */
[C---:B------:R-:W-:Y:S01]  /*6230*/  HMMA.16816.F32.BF16 R8, R160.reuse, R10, RZ ;  /* 0x0000000aa008723c */ /* 0x040fe200000418ff */
[----:B------:R-:W-:Y:S07]  /*6240*/  PLOP3.LUT P0, PT, PT, PT, UP0, 0x40, 0x0 ;  /* 0x000000000000781c */ /* 0x000fee0003f0e808 */
[C---:B------:R-:W-:Y:S08]  /*6250*/  HMMA.16816.F32.BF16 R12, R160.reuse, R16, RZ ;  /* 0x00000010a00c723c */ /* 0x040ff000000418ff */
[C---:B------:R-:W-:Y:S08]  /*6260*/  HMMA.16816.F32.BF16 R16, R160.reuse, R18, RZ ;  /* 0x00000012a010723c */ /* 0x040ff000000418ff */
[C---:B-1----:R-:W-:Y:S08]  /*6270*/  HMMA.16816.F32.BF16 R20, R160.reuse, R24, RZ ;  /* 0x00000018a014723c */ /* 0x042ff000000418ff */
[----:B------:R-:W-:Y:S08]  /*6280*/  HMMA.16816.F32.BF16 R24, R160, R26, RZ ;  /* 0x0000001aa018723c */ /* 0x000ff000000418ff */
[C---:B------:R-:W-:Y:S08]  /*6290*/  HMMA.16816.F32.BF16 R4, R164.reuse, R168, R4 ;  /* 0x000000a8a404723c */ /* 0x040ff00000041804 */
[C---:B------:R-:W-:Y:S01]  /*62a0*/  HMMA.16816.F32.BF16 R8, R164.reuse, R170, R8 ;  /* 0x000000aaa408723c */ /* 0x040fe20000041808 */
[----:B------:R-:W1:Y:S07]  /*62b0*/  LDSM.16.M88.4 R168, [R241+0x10100] ;  /* 0x01010000f1a8783b */ /* 0x000e6e0000000200 */
[C---:B------:R-:W-:Y:S08]  /*62c0*/  HMMA.16816.F32.BF16 R12, R164.reuse, R172, R12 ;  /* 0x000000aca40c723c */ /* 0x040ff0000004180c */
[C---:B------:R-:W-:Y:S01]  /*62d0*/  HMMA.16816.F32.BF16 R16, R164.reuse, R174, R16 ;  /* 0x000000aea410723c */ /* 0x040fe20000041810 */
[----:B------:R-:W2:Y:S07]  /*62e0*/  LDSM.16.M88.4 R172, [R241+0x10900] ;  /* 0x01090000f1ac783b */ /* 0x000eae0000000200 */
[C---:B------:R-:W-:Y:S08]  /*62f0*/  HMMA.16816.F32.BF16 R20, R164.reuse, R176, R20 ;  /* 0x000000b0a414723c */ /* 0x040ff00000041814 */
[----:B------:R-:W-:Y:S08]  /*6300*/  HMMA.16816.F32.BF16 R24, R164, R178, R24 ;  /* 0x000000b2a418723c */ /* 0x000ff00000041818 */
[C---:B-1----:R-:W-:Y:S08]  /*6310*/  HMMA.16816.F32.BF16 R4, R180.reuse, R168, R4 ;  /* 0x000000a8b404723c */ /* 0x042ff00000041804 */
[C---:B------:R-:W-:Y:S01]  /*6320*/  HMMA.16816.F32.BF16 R8, R180.reuse, R170, R8 ;  /* 0x000000aab408723c */ /* 0x040fe20000041808 */
[----:B------:R-:W1:Y:S07]  /*6330*/  LDSM.16.M88.4 R168, [R241+0x11100] ;  /* 0x01110000f1a8783b */ /* 0x000e6e0000000200 */
[C---:B--2---:R-:W-:Y:S08]  /*6340*/  HMMA.16816.F32.BF16 R12, R180.reuse, R172, R12 ;  /* 0x000000acb40c723c */ /* 0x044ff0000004180c */
[C---:B------:R-:W-:Y:S01]  /*6350*/  HMMA.16816.F32.BF16 R16, R180.reuse, R174, R16 ;  /* 0x000000aeb410723c */ /* 0x040fe20000041810 */
[----:B------:R-:W2:Y:S07]  /*6360*/  LDSM.16.M88.4 R172, [R238] ;  /* 0x00000000eeac783b */ /* 0x000eae0000000200 */
[C---:B-1----:R-:W-:Y:S08]  /*6370*/  HMMA.16816.F32.BF16 R20, R180.reuse, R168, R20 ;  /* 0x000000a8b414723c */ /* 0x042ff00000041814 */
[----:B------:R-:W-:Y:S01]  /*6380*/  HMMA.16816.F32.BF16 R24, R180, R170, R24 ;  /* 0x000000aab418723c */ /* 0x000fe20000041818 */
[----:B------:R-:W1:Y:S07]  /*6390*/  LDSM.16.M88.4 R168, [R238+0x800] ;  /* 0x00080000eea8783b */ /* 0x000e6e0000000200 */
[C---:B--2---:R-:W-:Y:S08]  /*63a0*/  HMMA.16816.F32.BF16 R4, R184.reuse, R172, R4 ;  /* 0x000000acb804723c */ /* 0x044ff00000041804 */
[C---:B------:R-:W-:Y:S01]  /*63b0*/  HMMA.16816.F32.BF16 R8, R184.reuse, R174, R8 ;  /* 0x000000aeb808723c */ /* 0x040fe20000041808 */
[----:B------:R-:W2:Y:S07]  /*63c0*/  LDSM.16.M88.4 R172, [R238+0x1000] ;  /* 0x00100000eeac783b */ /* 0x000eae0000000200 */
[C---:B-1----:R-:W-:Y:S08]  /*63d0*/  HMMA.16816.F32.BF16 R12, R184.reuse, R168, R12 ;  /* 0x000000a8b80c723c */ /* 0x042ff0000004180c */
[C---:B------:R-:W-:Y:S01]  /*63e0*/  HMMA.16816.F32.BF16 R16, R184.reuse, R170, R16 ;  /* 0x000000aab810723c */ /* 0x040fe20000041810 */
[----:B------:R-:W1:Y:S07]  /*63f0*/  LDSM.16.M88.4 R168, [R135+0x11900] ;  /* 0x0119000087a8783b */ /* 0x000e6e0000000200 */
[C---:B--2---:R-:W-:Y:S08]  /*6400*/  HMMA.16816.F32.BF16 R20, R184.reuse, R172, R20 ;  /* 0x000000acb814723c */ /* 0x044ff00000041814 */
[----:B------:R-:W-:Y:S01]  /*6410*/  HMMA.16816.F32.BF16 R24, R184, R174, R24 ;  /* 0x000000aeb818723c */ /* 0x000fe20000041818 */
[----:B------:R-:W2:Y:S07]  /*6420*/  LDSM.16.M88.4 R172, [R135+0x12100] ;  /* 0x0121000087ac783b */ /* 0x000eae0000000200 */
        /* <DEDUP_REMOVED lines=8> */
[----:B------:R-:W1:Y:S07]  /*64b0*/  LDSM.16.M88.4 R168, [R250] ;  /* 0x00000000faa8783b */ /* 0x000e6e0000000200 */
[C---:B--2---:R-:W-:Y:S08]  /*64c0*/  HMMA.16816.F32.BF16 R4, R192.reuse, R172, R4 ;  /* 0x000000acc004723c */ /* 0x044ff00000041804 */
[C---:B------:R-:W-:Y:S01]  /*64d0*/  HMMA.16816.F32.BF16 R8, R192.reuse, R174, R8 ;  /* 0x000000aec008723c */ /* 0x040fe20000041808 */
[----:B------:R-:W2:Y:S07]  /*64e0*/  LDSM.16.M88.4 R172, [R249] ;  /* 0x00000000f9ac783b */ /* 0x000eae0000000200 */
        /* <DEDUP_REMOVED lines=11> */
[----:B------:R-:W2:Y:S07]  /*65a0*/  LDSM.16.M88.4 R172, [R238+0x1800] ;  /* 0x00180000eeac783b */ /* 0x000eae0000000200 */
        /* <DEDUP_REMOVED lines=77> */
[----:B------:R-:W2:Y:S01]  /*6a80*/  LDSM.16.M88.4 R172, [R238+0x5800] ;  /* 0x00580000eeac783b */ /* 0x000ea20000000200 */
[----:B------:R-:W-:Y:S06]  /*6a90*/  DEPBAR.LE SB0, 0x0 ;  /* 0x000080000000791a */ /* 0x000fec0000000000 */
[----:B------:R-:W-:Y:S01]  /*6aa0*/  BAR.SYNC.DEFER_BLOCKING 0x0 ;  /* 0x0000000000007b1d */ /* 0x000fe20000010000 */
[C---:B-1----:R-:W-:Y:S08]  /*6ab0*/  HMMA.16816.F32.BF16 R12, R232.reuse, R168, R12 ;  /* 0x000000a8e80c723c */ /* 0x042ff0000004180c */
[C---:B------:R-:W-:Y:S08]  /*6ac0*/  HMMA.16816.F32.BF16 R16, R232.reuse, R170, R16 ;  /* 0x000000aae810723c */ /* 0x040ff00000041810 */
[C---:B--2---:R-:W-:Y:S08]  /*6ad0*/  HMMA.16816.F32.BF16 R20, R232.reuse, R172, R20 ;  /* 0x000000ace814723c */ /* 0x044ff00000041814 */
[----:B------:R-:W-:Y:S01]  /*6ae0*/  HMMA.16816.F32.BF16 R24, R232, R174, R24 ;  /* 0x000000aee818723c */ /* 0x000fe20000041818 */
[----:B------:R-:W-:-:S07]  /*6af0*/  @P0 BRA `(.L_x_348) ;  /* 0x000004e000000947 */ /* 0x000fce0003800000 */
[----:B------:R-:W2:Y:S01]  /*6b00*/  LDL.64 R174, [R1+0x30] ;  /* 0x0000300001ae7983 */ /* 0x000ea20000100a00 */
[----:B------:R-:W-:Y:S02]  /*6b10*/  UIADD3 UR18, UR8, -0x1, URZ ;  /* 0xffffffff08127890 */ /* 0x000fe4000fffe03f */
[----:B------:R-:W-:Y:S01]  /*6b20*/  ULDC.64 UR4, c[0x0][0x1e0] ;  /* 0x0000780000047ab9 */ /* 0x000fe20000000a00 */
[----:B------:R-:W3:Y:S01]  /*6b30*/  LDL.64 R178, [R1+0x28] ;  /* 0x0000280001b27983 */ /* 0x000ee20000100a00 */
[----:B------:R-:W-:Y:S02]  /*6b40*/  USHF.R.S32.HI UR11, URZ, 0x1f, UR18 ;  /* 0x0000001f3f0b7899 */ /* 0x000fe40008011412 */
[----:B------:R-:W-:Y:S01]  /*6b50*/  UIMAD.WIDE.U32 UR20, UR18, UR4, URZ ;  /* 0x00000004121472a5 */ /* 0x000fe2000f8e003f */
[----:B------:R-:W4:Y:S01]  /*6b60*/  LDL R177, [R1+0x4] ;  /* 0x0000040001b17983 */ /* 0x000f220000100800 */
[----:B------:R-:W-:Y:S03]  /*6b70*/  UIMAD UR11, UR11, UR4, URZ ;  /* 0x000000040b0b72a4 */ /* 0x000fe6000f8e023f */
[----:B------:R-:W5:Y:S01]  /*6b80*/  LDL R173, [R1+0x50] ;  /* 0x0000500001ad7983 */ /* 0x000f620000100800 */
[----:B------:R-:W-:Y:S03]  /*6b90*/  UIMAD UR11, UR18, UR5, UR11 ;  /* 0x00000005120b72a4 */ /* 0x000fe6000f8e020b */
[----:B------:R-:W4:Y:S01]  /*6ba0*/  LDL R172, [R1+0x4c] ;  /* 0x00004c0001ac7983 */ /* 0x000f220000100800 */
[----:B------:R-:W-:Y:S02]  /*6bb0*/  UIADD3 UR11, UR21, UR11, URZ ;  /* 0x0000000b150b7290 */ /* 0x000fe4000fffe03f */
[----:B------:R-:W-:Y:S01]  /*6bc0*/  UIMAD.WIDE.U32 UR20, UR20, 0x30, URZ ;  /* 0x00000030141478a5 */ /* 0x000fe2000f8e003f */
[----:B------:R-:W4:Y:S01]  /*6bd0*/  LDL R176, [R1+0x1c] ;  /* 0x00001c0001b07983 */ /* 0x000f220000100800 */
[----:B------:R-:W-:Y:S03]  /*6be0*/  UIMAD UR4, UR11, 0x30, URZ ;  /* 0x000000300b0478a4 */ /* 0x000fe6000f8e023f */
[----:B------:R-:W4:Y:S01]  /*6bf0*/  LDL R171, [R1+0x48] ;  /* 0x0000480001ab7983 */ /* 0x000f220000100800 */
[----:B------:R-:W-:Y:S03]  /*6c00*/  UIADD3 UR4, UR21, UR4, URZ ;  /* 0x0000000415047290 */ /* 0x000fe6000fffe03f */
[----:B------:R-:W4:Y:S04]  /*6c10*/  LDL R170, [R1+0x20] ;  /* 0x0000200001aa7983 */ /* 0x000f280000100800 */
[----:B------:R-:W4:Y:S04]  /*6c20*/  LDL R169, [R1+0x10] ;  /* 0x0000100001a97983 */ /* 0x000f280000100800 */
[----:B------:R-:W4:Y:S04]  /*6c30*/  LDL R168, [R1+0xc] ;  /* 0x00000c0001a87983 */ /* 0x000f280000100800 */
[----:B------:R-:W1:Y:S04]  /*6c40*/  S2R R0, SR_TID.X ;  /* 0x0000000000007919 */ /* 0x000e680000002100 */
[----:B------:R-:W1:Y:S02]  /*6c50*/  S2R R3, SR_TID.X ;  /* 0x0000000000037919 */ /* 0x000e640000002100 */
[----:B-1----:R-:W-:Y:S04]  /*6c60*/  SHF.R.S32.HI R0, RZ, 0x1f, R0 ;  /* 0x0000001fff007819 */ /* 0x002fe80000011400 */
[----:B------:R-:W-:Y:S04]  /*6c70*/  LEA.HI R0, R0, R3, RZ, 0x3 ;  /* 0x0000000300007211 */ /* 0x000fe800078f18ff */
[----:B------:R-:W-:Y:S04]  /*6c80*/  SHF.R.S32.HI R0, RZ, 0x3, R0 ;  /* 0x00000003ff007819 */ /* 0x000fe80000011400 */
[----:B------:R-:W-:Y:S04]  /*6c90*/  IADD3 R0, -R0, 0x30, RZ ;  /* 0x0000003000007810 */ /* 0x000fe80007ffe1ff */
[C---:B------:R-:W-:Y:S02]  /*6ca0*/  ISETP.GE.AND P1, PT, R0.reuse, 0x1, PT ;  /* 0x000000010000780c */ /* 0x040fe40003f26270 */
[----:B------:R-:W-:Y:S11]  /*6cb0*/  ISETP.GE.AND P0, PT, R0, 0x21, PT ;  /* 0x000000210000780c */ /* 0x000ff60003f06270 */
[----:B------:R-:W-:Y:S02]  /*6cc0*/  @!UPT UIADD3 URZ, URZ, URZ, URZ ;  /* 0x0000003f3f3ff290 */ /* 0x000fe4000fffe03f */
[----:B------:R-:W-:Y:S01]  /*6cd0*/  VOTEU.ANY UP0, P0 ;  /* 0x00000000003f7886 */ /* 0x000fe20000000100 */
[----:B--2---:R-:W-:Y:S04]  /*6ce0*/  @P1 IADD3 R0, P2, R174, UR20, RZ ;  /* 0x00000014ae001c10 */ /* 0x004fe8000ff5e0ff */
[----:B---3--:R-:W-:Y:S02]  /*6cf0*/  @P1 IADD3.X R3, R179, UR4, RZ, P2, !PT ;  /* 0x00000004b3031c10 */ /* 0x008fe400097fe4ff */
[C---:B------:R-:W-:Y:S04]  /*6d00*/  @P1 LEA R132, P2, R0.reuse, c[0x0][0x1c8], 0x1 ;  /* 0x0000720000841a11 */ /* 0x040fe800078408ff */
[----:B------:R-:W-:Y:S02]  /*6d10*/  @P1 LEA.HI.X R133, R0, c[0x0][0x1cc], R3, 0x1, P2 ;  /* 0x0000730000851a11 */ /* 0x000fe400010f0c03 */
[----:B-----5:R-:W-:Y:S03]  /*6d20*/  @P1 IADD3 R0, P2, R173, UR20, RZ ;  /* 0x00000014ad001c10 */ /* 0x020fe6000ff5e0ff */
[----:B------:R-:W-:Y:S01]  /*6d30*/  @!PT LDS RZ, [RZ] ;  /* 0x00000000fffff984 */ /* 0x000fe20000000800 */
[----:B------:R-:W-:Y:S01]  /*6d40*/  @!PT LDS RZ, [RZ] ;  /* 0x00000000fffff984 */ /* 0x000fe20000000800 */
[----:B------:R-:W-:Y:S01]  /*6d50*/  @!PT LDS RZ, [RZ] ;  /* 0x00000000fffff984 */ /* 0x000fe20000000800 */
[----:B----4-:R1:W-:Y:S01]  /*6d60*/  @P1 LDGSTS.E.BYPASS.LTC128B.128 [R177+0x10100], [R132.64], !P6 ;  /* 0x1010000084b11fae */ /* 0x0103e2000f101d50 */
[----:B------:R-:W-:Y:S02]  /*6d70*/  @P1 IADD3.X R3, R172, UR4, RZ, P2, !PT ;  /* 0x00000004ac031c10 */ /* 0x000fe400097fe4ff */
[C---:B-1----:R-:W-:Y:S04]  /*6d80*/  @P1 LEA R132, P2, R0.reuse, c[0x0][0x1c8], 0x1 ;  /* 0x0000720000841a11 */ /* 0x042fe800078408ff */
[----:B------:R-:W-:Y:S02]  /*6d90*/  @P1 LEA.HI.X R133, R0, c[0x0][0x1cc], R3, 0x1, P2 ;  /* 0x0000730000851a11 */ /* 0x000fe400010f0c03 */
[----:B------:R-:W-:Y:S11]  /*6da0*/  LOP3.LUT P2, RZ, R176, 0x1, RZ, 0xc0, !PT ;  /* 0x00000001b0ff7812 */ /* 0x000ff6000784c0ff */
[----:B------:R-:W-:Y:S02]  /*6db0*/  @!UPT UIADD3 URZ, URZ, URZ, URZ ;  /* 0x0000003f3f3ff290 */ /* 0x000fe4000fffe03f */
[----:B------:R1:W-:Y:S01]  /*6dc0*/  @P1 LDGSTS.E.BYPASS.LTC128B.128 [R177+0x11900], [R132.64], !P2 ;  /* 0x1190000084b11fae */ /* 0x0003e2000d101d50 */
[----:B------:R-:W-:Y:S04]  /*6dd0*/  @P1 IADD3 R0, P2, R171, UR20, RZ ;  /* 0x00000014ab001c10 */ /* 0x000fe8000ff5e0ff */
[----:B------:R-:W-:Y:S02]  /*6de0*/  @P1 IADD3.X R3, R170, UR4, RZ, P2, !PT ;  /* 0x00000004aa031c10 */ /* 0x000fe400097fe4ff */
[C---:B-1----:R-:W-:Y:S04]  /*6df0*/  @P1 LEA R132, P2, R0.reuse, c[0x0][0x1c8], 0x1 ;  /* 0x0000720000841a11 */ /* 0x042fe800078408ff */
[----:B------:R-:W-:Y:S02]  /*6e00*/  @P1 LEA.HI.X R133, R0, c[0x0][0x1cc], R3, 0x1, P2 ;  /* 0x0000730000851a11 */ /* 0x000fe400010f0c03 */
[----:B------:R-:W-:Y:S01]  /*6e10*/  @P1 IADD3 R0, P2, R169, UR20, RZ ;  /* 0x00000014a9001c10 */ /* 0x000fe2000ff5e0ff */
[----:B------:R-:W-:Y:S02]  /*6e20*/  @UP0 UIADD3 UR20, UP1, UR15, UR20, URZ ;  /* 0x000000140f140290 */ /* 0x000fe4000ff3e03f */
[----:B------:R1:W-:Y:S01]  /*6e30*/  @P1 LDGSTS.E.BYPASS.LTC128B.128 [R177+0x13100], [R132.64], !P5 ;  /* 0x1310000084b11fae */ /* 0x0003e2000e901d50 */
[----:B------:R-:W-:Y:S01]  /*6e40*/  @P1 IADD3.X R3, R168, UR4, RZ, P2, !PT ;  /* 0x00000004a8031c10 */ /* 0x000fe200097fe4ff */
[----:B------:R-:W-:Y:S01]  /*6e50*/  @UP0 UIADD3.X UR4, UR6, UR4, URZ, UP1, !UPT ;  /* 0x0000000406040290 */ /* 0x000fe20008ffe43f */
[C---:B-1----:R-:W-:Y:S04]  /*6e60*/  @P1 LEA R132, P2, R0.reuse, c[0x0][0x1c8], 0x1 ;  /* 0x0000720000841a11 */ /* 0x042fe800078408ff */
[----:B------:R-:W-:Y:S02]  /*6e70*/  @P1 LEA.HI.X R133, R0, c[0x0][0x1cc], R3, 0x1, P2 ;  /* 0x0000730000851a11 */ /* 0x000fe400010f0c03 */
[----:B------:R-:W-:Y:S03]  /*6e80*/  LOP3.LUT P2, RZ, R176, 0x1, RZ, 0xc0, !PT ;  /* 0x00000001b0ff7812 */ /* 0x000fe6000784c0ff */
[----:B------:R1:W-:Y:S01]  /*6e90*/  @P1 LDGSTS.E.BYPASS.LTC128B.128 [R177+0x14900], [R132.64], !P4 ;  /* 0x1490000084b11fae */ /* 0x0003e2000e101d50 */
[----:B------:R-:W-:Y:S04]  /*6ea0*/  @P0 IADD3 R0, P1, R174, UR20, RZ ;  /* 0x00000014ae000c10 */ /* 0x000fe8000ff3e0ff */
[----:B------:R-:W-:Y:S02]  /*6eb0*/  @P0 IADD3.X R3, R179, UR4, RZ, P1, !PT ;  /* 0x00000004b3030c10 */ /* 0x000fe40008ffe4ff */
[C---:B-1----:R-:W-:Y:S04]  /*6ec0*/  @P0 LEA R132, P1, R0.reuse, c[0x0][0x1c8], 0x1 ;  /* 0x0000720000840a11 */ /* 0x042fe800078208ff */
[----:B------:R-:W-:Y:S02]  /*6ed0*/  @P0 LEA.HI.X R133, R0, c[0x0][0x1cc], R3, 0x1, P1 ;  /* 0x0000730000850a11 */ /* 0x000fe400008f0c03 */
[----:B------:R-:W-:Y:S03]  /*6ee0*/  @P0 IADD3 R0, P1, R173, UR20, RZ ;  /* 0x00000014ad000c10 */ /* 0x000fe6000ff3e0ff */
[----:B------:R1:W-:Y:S01]  /*6ef0*/  @P0 LDGSTS.E.BYPASS.LTC128B.128 [R177+0x11100], [R132.64], !P6 ;  /* 0x1110000084b10fae */ /* 0x0003e2000f101d50 */
        /* <DEDUP_REMOVED lines=12> */
[----:B------:R-:W-:Y:S05]  /*6fc0*/  @P0 LEA.HI.X R133, R0, c[0x0][0x1cc], R3, 0x1, P1 ;  /* 0x0000730000850a11 */ /* 0x000fea00008f0c03 */
[----:B------:R1:W-:Y:S04]  /*6fd0*/  @P0 LDGSTS.E.BYPASS.LTC128B.128 [R177+0x15900], [R132.64], !P4 ;  /* 0x1590000084b10fae */ /* 0x0003e8000e101d50 */
.L_x_348:
[----:B------:R-:W2:Y:S01]  /*6fe0*/  LDL R3, [R1+0x78] ;  /* 0x0000780001037983 */ /* 0x000ea20000100800 */
[----:B------:R-:W-:Y:S02]  /*6ff0*/  UISETP.NE.AND UP1, UPT, UR14, URZ, UPT ;  /* 0x0000003f0e00728c */ /* 0x000fe4000bf25270 */
[----:B------:R-:W-:Y:S01]  /*7000*/  UIMAD UR4, UR8, -0x30, URZ ;  /* 0xffffffd0080478a4 */ /* 0x000fe2000f8e023f */
[----:B------:R-:W3:Y:S01]  /*7010*/  LDL R171, [R1+0x74] ;  /* 0x0000740001ab7983 */ /* 0x000ee20000100800 */
[----:B------:R-:W-:Y:S02]  /*7020*/  UISETP.NE.AND UP0, UPT, UR13, URZ, UPT ;  /* 0x0000003f0d00728c */ /* 0x000fe4000bf05270 */
[----:B------:R-:W-:Y:S01]  /*7030*/  PLOP3.LUT P1, PT, PT, PT, UP1, 0x80, 0x0 ;  /* 0x000000000000781c */ /* 0x000fe20003f2f018 */
[----:B------:R-:W0:Y:S01]  /*7040*/  LDGDEPBAR ;  /* 0x00000000000079af */ /* 0x000e220000000000 */
[----:B------:R-:W-:Y:S11]  /*7050*/  PLOP3.LUT P0, PT, PT, PT, UP1, 0x80, 0x0 ;  /* 0x000000000000781c */ /* 0x000ff60003f0f018 */
[----:B--2---:R-:W-:Y:S04]  /*7060*/  @P1 IMAD.HI.U32 R0, R3, c[0x0][0x2c8], RZ ;  /* 0x0000b20003001a27 */ /* 0x004fe800078e00ff */
[----:B-1----:R-:W-:Y:S01]  /*7070*/  IMAD.MOV.U32 R133, RZ, RZ, R3 ;  /* 0x000000ffff857224 */ /* 0x002fe200078e0003 */
[----:B------:R-:W-:Y:S01]  /*7080*/  @P0 SHF.R.U32.HI R133, RZ, c[0x0][0x2cc], R0 ;  /* 0x0000b300ff850a19 */ /* 0x000fe20000011600 */
[----:B------:R-:W-:Y:S01]  /*7090*/  IMAD.U32 R0, RZ, RZ, UR4 ;  /* 0x00000004ff007e24 */ /* 0x000fe2000f8e00ff */
[----:B------:R-:W-:Y:S03]  /*70a0*/  PLOP3.LUT P0, PT, PT, PT, UP0, 0x40, 0x0 ;  /* 0x000000000000781c */ /* 0x000fe60003f0e808 */
[----:B------:R-:W1:Y:S01]  /*70b0*/  SHFL.IDX PT, R132, R133, RZ, 0x1c1f ;  /* 0x001c1fff85847589 */ /* 0x000e6200000e0000 */
[----:B---3--:R-:W-:Y:S04]  /*70c0*/  IADD3 R0, -R171, 0x1, R0 ;  /* 0x00000001ab007810 */ /* 0x008fe80007ffe100 */
[----:B------:R-:W-:Y:S04]  /*70d0*/  IADD3 R0, R0, c[0x0][0x1d0], RZ ;  /* 0x0000740000007a10 */ /* 0x000fe80007ffe0ff */
[----:B------:R-:W-:Y:S04]  /*70e0*/  IADD3 R0, R0, -c[0x0][0x168], RZ ;  /* 0x80005a0000007a10 */ /* 0x000fe80007ffe0ff */
[C---:B------:R-:W-:Y:S02]  /*70f0*/  IADD3 R169, R0.reuse, c[0x0][0x328], RZ ;  /* 0x0000ca0000a97a10 */ /* 0x040fe40007ffe0ff */
[----:B------:R-:W-:Y:S03]  /*7100*/  IADD3 R168, R0, UR7, RZ ;  /* 0x0000000700a87c10 */ /* 0x000fe6000fffe0ff */
[----:B-1----:R-:W-:Y:S02]  /*7110*/  IMAD.IADD R3, R169, 0x1, R132 ;  /* 0x00000001a9037824 */ /* 0x002fe400078e0284 */
[----:B------:R-:W-:Y:S01]  /*7120*/  IMAD.IADD R0, R132, 0x1, R168 ;  /* 0x0000000184007824 */ /* 0x000fe200078e02a8 */
[----:B------:R-:W-:-:S05]  /*7130*/  @P0 BRA `(.L_x_349) ;  /* 0x0000019000000947 */ /* 0x000fca0003800000 */
[----:B------:R-:W-:Y:S01]  /*7140*/  IADD3 R132, R132, c[0x0][0x1d0], RZ ;  /* 0x0000740084847a10 */ /* 0x000fe20007ffe0ff */
[----:B------:R-:W-:Y:S03]  /*7150*/  BSSY B0, `(.L_x_350) ;  /* 0x0000012000007945 */ /* 0x000fe60003800000 */
[----:B------:R-:W-:Y:S04]  /*7160*/  IADD3 R132, R132, -c[0x0][0x168], RZ ;  /* 0x80005a0084847a10 */ /* 0x000fe80007ffe0ff */
[----:B------:R-:W-:Y:S11]  /*7170*/  ISETP.GT.AND P0, PT, R132, -0x1, PT ;  /* 0xffffffff8400780c */ /* 0x000ff60003f04270 */
[----:B------:R-:W-:Y:S02]  /*7180*/  @!UPT UIADD3 URZ, URZ, URZ, URZ ;  /* 0x0000003f3f3ff290 */ /* 0x000fe4000fffe03f */
[----:B------:R-:W-:-:S05]  /*7190*/  @P0 BRA `(.L_x_351) ;  /* 0x0000008000000947 */ /* 0x000fca0003800000 */
[----:B------:R-:W-:Y:S01]  /*71a0*/  LOP3.LUT R132, RZ, R132, RZ, 0x33, !PT ;  /* 0x00000084ff847212 */ /* 0x000fe200078e33ff */
[----:B------:R-:W-:Y:S05]  /*71b0*/  IMAD.MOV.U32 R170, RZ, RZ, c[0x0][0x32c] ;  /* 0x0000cb00ffaa7624 */ /* 0x000fea00078e00ff */
[----:B------:R-:W-:Y:S11]  /*71c0*/  ISETP.NE.AND P0, PT, R170, 0x1, PT ;  /* 0x00000001aa00780c */ /* 0x000ff60003f05270 */
[----:B------:R-:W-:Y:S02]  /*71d0*/  @!UPT UIADD3 URZ, URZ, URZ, URZ ;  /* 0x0000003f3f3ff290 */ /* 0x000fe4000fffe03f */
[----:B------:R-:W-:Y:S05]  /*71e0*/  @P0 IMAD.HI.U32 R170, R132, c[0x0][0x330], RZ ;  /* 0x0000cc0084aa0a27 */ /* 0x000fea00078e00ff */
[----:B------:R-:W-:Y:S04]  /*71f0*/  @P0 SHF.R.U32.HI R132, RZ, c[0x0][0x334], R170 ;  /* 0x0000cd00ff840a19 */ /* 0x000fe800000116aa */
[----:B------:R-:W-:Y:S01]  /*7200*/  LOP3.LUT R132, RZ, R132, RZ, 0x33, !PT ;  /* 0x00000084ff847212 */ /* 0x000fe200078e33ff */
[----:B------:R-:W-:-:S05]  /*7210*/  BRA `(.L_x_352) ;  /* 0x0000005000007947 */ /* 0x000fca0003800000 */
.L_x_351:
[----:B------:R-:W-:Y:S04]  /*7220*/  MOV R170, c[0x0][0x32c] ;  /* 0x0000cb0000aa7a02 */ /* 0x000fe80000000f00 */
[----:B------:R-:W-:Y:S11]  /*7230*/  ISETP.NE.AND P0, PT, R170, 0x1, PT ;  /* 0x00000001aa00780c */ /* 0x000ff60003f05270 */
[----:B------:R-:W-:Y:S02]  /*7240*/  @!UPT UIADD3 URZ, URZ, URZ, URZ ;  /* 0x0000003f3f3ff290 */ /* 0x000fe4000fffe03f */
[----:B------:R-:W-:Y:S05]  /*7250*/  @P0 IMAD.HI.U32 R170, R132, c[0x0][0x330], RZ ;  /* 0x0000cc0084aa0a27 */ /* 0x000fea00078e00ff */
[----:B------:R-:W-:Y:S02]  /*7260*/  @P0 SHF.R.U32.HI R132, RZ, c[0x0][0x334], R170 ;  /* 0x0000cd00ff840a19 */ /* 0x000fe400000116aa */
.L_x_352:
[----:B------:R-:W-:Y:S05]  /*7270*/  BSYNC B0 ;  /* 0x0000000000007941 */ /* 0x000fea0003800000 */
.L_x_350:
[----:B------:R-:W-:Y:S05]  /*7280*/  IADD3 R170, -R171, UR4, RZ ;  /* 0x00000004abaa7c10 */ /* 0x000fea000fffe1ff */
[----:B------:R-:W-:Y:S05]  /*7290*/  IMAD R132, R132, c[0x0][0x32c], R170 ;  /* 0x0000cb0084847a24 */ /* 0x000fea00078e02aa */
[----:B------:R-:W-:Y:S02]  /*72a0*/  IMNMX R0, R0, R132, !PT ;  /* 0x0000008400007217 */ /* 0x000fe40007800200 */
[----:B------:R-:W-:Y:S04]  /*72b0*/  IADD3 R132, R132, c[0x0][0x32c], RZ ;  /* 0x0000cb0084847a10 */ /* 0x000fe80007ffe0ff */
[----:B------:R-:W-:Y:S02]  /*72c0*/  IMNMX R3, R3, R132, PT ;  /* 0x0000008403037217 */ /* 0x000fe40003800200 */
.L_x_349:
[----:B------:R-:W-:Y:S02]  /*72d0*/  UISETP.GE.AND UP1, UPT, UR4, 0x1, UPT ;  /* 0x000000010400788c */ /* 0x000fe4000bf26270 */
        /* <DEDUP_REMOVED lines=29> */
[----:B------:R-:W1:Y:S01]  /*74b0*/  SHFL.IDX PT, R5, R133, 0x1, 0x1c1f ;  /* 0x003c1f0085057f89 */ /* 0x000e6200000e0000 */
[----:B------:R-:W-:Y:S01]  /*74c0*/  FSEL R8, R8, -INF , !P1 ;  /* 0xff80000008087808 */ /* 0x000fe20004800000 */
[----:B------:R-:W-:Y:S01]  /*74d0*/  UP2UR UR21, UPR, URZ, 0x40 ;  /* 0x000000403f157883 */ /* 0x000fe20008000000 */
[----:B------:R-:W-:Y:S01]  /*74e0*/  PLOP3.LUT P1, PT, PT, PT, UP0, 0x40, 0x0 ;  /* 0x000000000000781c */ /* 0x000fe20003f2e808 */
[----:B------:R-:W-:Y:S01]  /*74f0*/  UISETP.GE.AND UP0, UPT, UR4, 0x2a, UPT ;  /* 0x0000002a0400788c */ /* 0x000fe2000bf06270 */
[----:B------:R-:W-:Y:S02]  /*7500*/  FSEL R9, R9, -INF , !P0 ;  /* 0xff80000009097808 */ /* 0x000fe40004000000 */
[----:B------:R-:W-:Y:S01]  /*7510*/  PLOP3.LUT P0, PT, PT, PT, UP6, 0x40, 0x0 ;  /* 0x000000000000781c */ /* 0x000fe20003f0e868 */
[----:B------:R-:W-:Y:S01]  /*7520*/  UISETP.NE.AND UP6, UPT, UR13, URZ, UPT ;  /* 0x0000003f0d00728c */ /* 0x000fe2000bfc5270 */
[C---:B------:R-:W-:Y:S02]  /*7530*/  ISETP.GT.AND P1, PT, R0.reuse, 0x10, P1 ;  /* 0x000000100000780c */ /* 0x040fe40000f24270 */
[----:B------:R-:W-:Y:S02]  /*7540*/  ISETP.GT.AND P0, PT, R0, 0x11, P0 ;  /* 0x000000110000780c */ /* 0x000fe40000704270 */
[C---:B------:R-:W-:Y:S02]  /*7550*/  ISETP.LT.OR P1, PT, R3.reuse, 0x11, P1 ;  /* 0x000000110300780c */ /* 0x040fe40000f21670 */
[----:B------:R-:W-:Y:S02]  /*7560*/  ISETP.LT.OR P0, PT, R3, 0x12, P0 ;  /* 0x000000120300780c */ /* 0x000fe40000701670 */
[----:B------:R-:W-:Y:S02]  /*7570*/  FSEL R12, R12, -INF , !P1 ;  /* 0xff8000000c0c7808 */ /* 0x000fe40004800000 */
[----:B------:R-:W-:Y:S02]  /*7580*/  PLOP3.LUT P1, PT, PT, PT, UP5, 0x40, 0x0 ;  /* 0x000000000000781c */ /* 0x000fe40003f2e858 */
[----:B------:R-:W-:Y:S02]  /*7590*/  FSEL R13, R13, -INF , !P0 ;  /* 0xff8000000d0d7808 */ /* 0x000fe40004000000 */
[----:B------:R-:W-:Y:S01]  /*75a0*/  PLOP3.LUT P0, PT, PT, PT, UP4, 0x40, 0x0 ;  /* 0x000000000000781c */ /* 0x000fe20003f0e848 */
[--C-:B-1----:R-:W-:Y:S01]  /*75b0*/  IMAD.IADD R4, R169, 0x1, R5.reuse ;  /* 0x00000001a9047824 */ /* 0x102fe200078e0205 */
[C---:B------:R-:W-:Y:S02]  /*75c0*/  ISETP.GT.AND P1, PT, R0.reuse, 0x18, P1 ;  /* 0x000000180000780c */ /* 0x040fe40000f24270 */
[----:B------:R-:W-:Y:S02]  /*75d0*/  ISETP.GT.AND P0, PT, R0, 0x19, P0 ;  /* 0x000000190000780c */ /* 0x000fe40000704270 */
[C---:B------:R-:W-:Y:S02]  /*75e0*/  ISETP.LT.OR P1, PT, R3.reuse, 0x19, P1 ;  /* 0x000000190300780c */ /* 0x040fe40000f21670 */
[----:B------:R-:W-:Y:S02]  /*75f0*/  ISETP.LT.OR P0, PT, R3, 0x1a, P0 ;  /* 0x0000001a0300780c */ /* 0x000fe40000701670 */
[----:B------:R-:W-:Y:S02]  /*7600*/  FSEL R16, R16, -INF , !P1 ;  /* 0xff80000010107808 */ /* 0x000fe40004800000 */
[----:B------:R-:W-:Y:S02]  /*7610*/  PLOP3.LUT P1, PT, PT, PT, UP3, 0x40, 0x0 ;  /* 0x000000000000781c */ /* 0x000fe40003f2e838 */
[----:B------:R-:W-:Y:S02]  /*7620*/  FSEL R17, R17, -INF , !P0 ;  /* 0xff80000011117808 */ /* 0x000fe40004000000 */
[----:B------:R-:W-:Y:S02]  /*7630*/  PLOP3.LUT P0, PT, PT, PT, UP2, 0x40, 0x0 ;  /* 0x000000000000781c */ /* 0x000fe40003f0e828 */
        /* <DEDUP_REMOVED lines=11> */
[----:B------:R-:W-:Y:S01]  /*76f0*/  ISETP.LT.OR P1, PT, R3, 0x2a, P0 ;  /* 0x0000002a0300780c */ /* 0x000fe20000721670 */
[----:B------:R-:W-:Y:S01]  /*7700*/  IMAD.IADD R3, R168, 0x1, R5 ;  /* 0x00000001a8037824 */ /* 0x000fe200078e0205 */
[----:B------:R-:W-:Y:S01]  /*7710*/  PLOP3.LUT P0, PT, PT, PT, UP6, 0x40, 0x0 ;  /* 0x000000000000781c */ /* 0x000fe20003f0e868 */
[----:B------:R-:W-:Y:S01]  /*7720*/  UISETP.NE.AND UP6, UPT, UR21, URZ, UPT ;  /* 0x0000003f1500728c */ /* 0x000fe2000bfc5270 */
[----:B------:R-:W-:Y:S02]  /*7730*/  FSEL R24, R24, -INF , !P2 ;  /* 0xff80000018187808 */ /* 0x000fe40005000000 */
[----:B------:R-:W-:Y:S09]  /*7740*/  FSEL R25, R25, -INF , !P1 ;  /* 0xff80000019197808 */ /* 0x000ff20004800000 */
        /* <DEDUP_REMOVED lines=15> */
.L_x_355:
[----:B------:R-:W-:Y:S04]  /*7840*/  MOV R5, c[0x0][0x32c] ;  /* 0x0000cb0000057a02 */ /* 0x000fe80000000f00 */
[----:B------:R-:W-:Y:S11]  /*7850*/  ISETP.NE.AND P0, PT, R5, 0x1, PT ;  /* 0x000000010500780c */ /* 0x000ff60003f05270 */
[----:B------:R-:W-:Y:S02]  /*7860*/  @!UPT UIADD3 URZ, URZ, URZ, URZ ;  /* 0x0000003f3f3ff290 */ /* 0x000fe4000fffe03f */
[----:B------:R-:W-:Y:S05]  /*7870*/  @P0 IMAD.HI.U32 R5, R0, c[0x0][0x330], RZ ;  /* 0x0000cc0000050a27 */ /* 0x000fea00078e00ff */
[----:B------:R-:W-:Y:S02]  /*7880*/  @P0 SHF.R.U32.HI R0, RZ, c[0x0][0x334], R5 ;  /* 0x0000cd00ff000a19 */ /* 0x000fe40000011605 */
.L_x_356:
[----:B------:R-:W-:Y:S05]  /*7890*/  BSYNC B0 ;  /* 0x0000000000007941 */ /* 0x000fea0003800000 */
.L_x_354:
[----:B------:R-:W-:Y:S05]  /*78a0*/  IADD3 R5, -R171, UR4, RZ ;  /* 0x00000004ab057c10 */ /* 0x000fea000fffe1ff */
[----:B------:R-:W-:Y:S05]  /*78b0*/  IMAD R0, R0, c[0x0][0x32c], R5 ;  /* 0x0000cb0000007a24 */ /* 0x000fea00078e0205 */
[----:B------:R-:W-:Y:S02]  /*78c0*/  IMNMX R3, R3, R0, !PT ;  /* 0x0000000003037217 */ /* 0x000fe40007800200 */
[----:B------:R-:W-:Y:S04]  /*78d0*/  IADD3 R0, R0, c[0x0][0x32c], RZ ;  /* 0x0000cb0000007a10 */ /* 0x000fe80007ffe0ff */
[----:B------:R-:W-:Y:S02]  /*78e0*/  IMNMX R4, R4, R0, PT ;  /* 0x0000000004047217 */ /* 0x000fe40003800200 */
.L_x_353:
[----:B------:R-:W-:Y:S01]  /*78f0*/  FMNMX.FTZ R133, R132, R2, !PT ;  /* 0x0000000284857209 */ /* 0x000fe20007810000 */
[----:B------:R-:W-:Y:S02]  /*7900*/  UP2UR UR4, UPR, URZ, 0x10 ;  /* 0x000000103f047883 */ /* 0x000fe40008000000 */
[----:B------:R-:W-:Y:S01]  /*7910*/  UISETP.NE.AND UP4, UPT, UR20, URZ, UPT ;  /* 0x0000003f1400728c */ /* 0x000fe2000bf85270 */
[----:B------:R-:W-:Y:S01]  /*7920*/  FMNMX.FTZ R133, R170, R133, !PT ;  /* 0x00000085aa857209 */ /* 0x000fe20007810000 */
[----:B------:R-:W-:Y:S02]  /*7930*/  UP2UR UR20, UPR, URZ, 0x8 ;  /* 0x000000083f147883 */ /* 0x000fe40008000000 */
[----:B------:R-:W-:Y:S01]  /*7940*/  UISETP.NE.AND UP3, UPT, UR19, URZ, UPT ;  /* 0x0000003f1300728c */ /* 0x000fe2000bf65270 */
[----:B------:R-:W-:Y:S01]  /*7950*/  FMNMX.FTZ R133, R8, R133, !PT ;  /* 0x0000008508857209 */ /* 0x000fe20007810000 */
[----:B------:R-:W-:Y:S02]  /*7960*/  UP2UR UR19, UPR, URZ, 0x4 ;  /* 0x000000043f137883 */ /* 0x000fe40008000000 */
[----:B------:R-:W-:Y:S01]  /*7970*/  UISETP.NE.AND UP2, UPT, UR18, URZ, UPT ;  /* 0x0000003f1200728c */ /* 0x000fe2000bf45270 */
[----:B------:R-:W-:Y:S01]  /*7980*/  FMNMX.FTZ R133, R9, R133, !PT ;  /* 0x0000008509857209 */ /* 0x000fe20007810000 */
[----:B------:R-:W-:Y:S01]  /*7990*/  UP2UR UR18, UPR, URZ, 0x2 ;  /* 0x000000023f127883 */ /* 0x000fe20008000000 */
[----:B------:R-:W-:Y:S01]  /*79a0*/  PLOP3.LUT P2, PT, PT, PT, UP3, 0x40, 0x0 ;  /* 0x000000000000781c */ /* 0x000fe20003f4e838 */
[----:B------:R-:W-:Y:S01]  /*79b0*/  UISETP.NE.AND UP1, UPT, UR11, URZ, UPT ;  /* 0x0000003f0b00728c */ /* 0x000fe2000bf25270 */
[----:B------:R-:W-:Y:S01]  /*79c0*/  FMNMX.FTZ R133, R12, R133, !PT ;  /* 0x000000850c857209 */ /* 0x000fe20007810000 */
[----:B------:R-:W-:Y:S01]  /*79d0*/  UP2UR UR11, UPR, URZ, 0x1 ;  /* 0x000000013f0b7883 */ /* 0x000fe20008000000 */
[----:B------:R-:W-:Y:S01]  /*79e0*/  PLOP3.LUT P1, PT, PT, PT, UP2, 0x40, 0x0 ;  /* 0x000000000000781c */ /* 0x000fe20003f2e828 */
[----:B------:R-:W-:Y:S01]  /*79f0*/  UISETP.NE.AND UP0, UPT, UR5, URZ, UPT ;  /* 0x0000003f0500728c */ /* 0x000fe2000bf05270 */
[----:B------:R-:W-:Y:S01]  /*7a00*/  FMNMX.FTZ R133, R13, R133, !PT ;  /* 0x000000850d857209 */ /* 0x000fe20007810000 */
[----:B------:R-:W-:Y:S02]  /*7a10*/  UISETP.NE.AND UP3, UPT, UR20, URZ, UPT ;  /* 0x0000003f1400728c */ /* 0x000fe4000bf65270 */
[----:B------:R-:W-:Y:S01]  /*7a20*/  UISETP.NE.AND UP2, UPT, UR19, URZ, UPT ;  /* 0x0000003f1300728c */ /* 0x000fe2000bf45270 */
        /* <DEDUP_REMOVED lines=9> */
[----:B-1----:R-:W-:Y:S04]  /*7ac0*/  FMNMX.FTZ R133, R133, R0, !PT ;  /* 0x0000000085857209 */ /* 0x002fe80007810000 */
[C---:B------:R-:W-:Y:S04]  /*7ad0*/  FSETP.NEU.FTZ.AND P0, PT, R133.reuse, -INF , PT ;  /* 0xff8000008500780b */ /* 0x040fe80003f1d000 */
[C---:B------:R-:W-:Y:S05]  /*7ae0*/  FSEL R0, R133.reuse, RZ, P0 ;  /* 0x000000ff85007208 */ /* 0x040fea0000000000 */
[----:B------:R-:W-:Y:S02]  /*7af0*/  FADD.FTZ R0, -R0, R2 ;  /* 0x0000000200007221 */ /* 0x000fe40000010100 */
[----:B------:R-:W-:Y:S02]  /*7b00*/  FMUL.FTZ R2, R133, c[0x0][0x2d0] ;  /* 0x0000b40085027a20 */ /* 0x000fe40000410000 */
[----:B------:R-:W-:Y:S03]  /*7b10*/  FMUL.FTZ R0, R0, c[0x0][0x2d0] ;  /* 0x0000b40000007a20 */ /* 0x000fe60000410000 */
[----:B------:R-:W-:Y:S02]  /*7b20*/  FSEL R2, R2, RZ, P0 ;  /* 0x000000ff02027208 */ /* 0x000fe40000000000 */
[----:B------:R-:W-:Y:S01]  /*7b30*/  PLOP3.LUT P0, PT, PT, PT, UP4, 0x40, 0x0 ;  /* 0x000000000000781c */ /* 0x000fe20003f0e848 */
[----:B------:R-:W-:Y:S02]  /*7b40*/  UISETP.NE.AND UP4, UPT, UR4, URZ, UPT ;  /* 0x0000003f0400728c */ /* 0x000fe4000bf85270 */
[--C-:B------:R-:W-:Y:S01]  /*7b50*/  FFMA.FTZ R5, R12, c[0x0][0x2d0], -R2.reuse ;  /* 0x0000b4000c057a23 */ /* 0x100fe20000010802 */
[----:B------:R-:W-:Y:S01]  /*7b60*/  ISETP.GT.AND P0, PT, R3, RZ, P0 ;  /* 0x000000ff0300720c */ /* 0x000fe20000704270 */
[----:B------:R-:W2:Y:S01]  /*7b70*/  LDL.LU R12, [R1+0x14] ;  /* 0x00001400010c7983 */ /* 0x000ea20000300800 */
[--C-:B------:R-:W-:Y:S02]  /*7b80*/  FFMA.FTZ R132, R132, c[0x0][0x2d0], -R2.reuse ;  /* 0x0000b40084847a23 */ /* 0x100fe40000010802 */
[----:B------:R-:W-:Y:S01]  /*7b90*/  ISETP.LT.OR P0, PT, R4, 0x1, P0 ;  /* 0x000000010400780c */ /* 0x000fe20000701670 */
[--C-:B------:R-:W-:Y:S02]  /*7ba0*/  FFMA.FTZ R21, R21, c[0x0][0x2d0], -R2.reuse ;  /* 0x0000b40015157a23 */ /* 0x100fe40000010802 */
[--C-:B------:R-:W-:Y:S01]  /*7bb0*/  FFMA.FTZ R24, R24, c[0x0][0x2d0], -R2.reuse ;  /* 0x0000b40018187a23 */ /* 0x100fe20000010802 */
[----:B------:R-:W-:Y:S01]  /*7bc0*/  FSEL R6, R6, -INF , !P0 ;  /* 0xff80000006067808 */ /* 0x000fe20004000000 */
[--C-:B------:R-:W-:Y:S01]  /*7bd0*/  FFMA.FTZ R25, R25, c[0x0][0x2d0], -R2.reuse ;  /* 0x0000b40019197a23 */ /* 0x100fe20000010802 */
[----:B------:R-:W-:Y:S01]  /*7be0*/  ISETP.GT.AND P0, PT, R3, 0x1, P2 ;  /* 0x000000010300780c */ /* 0x000fe20001704270 */
[--C-:B------:R-:W-:Y:S01]  /*7bf0*/  FFMA.FTZ R170, R170, c[0x0][0x2d0], -R2.reuse ;  /* 0x0000b400aaaa7a23 */ /* 0x100fe20000010802 */
[----:B------:R-:W-:Y:S01]  /*7c00*/  PLOP3.LUT P2, PT, PT, PT, UP1, 0x40, 0x0 ;  /* 0x000000000000781c */ /* 0x000fe20003f4e818 */
[--C-:B------:R-:W-:Y:S01]  /*7c10*/  FFMA.FTZ R8, R8, c[0x0][0x2d0], -R2.reuse ;  /* 0x0000b40008087a23 */ /* 0x100fe20000010802 */
[----:B------:R-:W-:Y:S01]  /*7c20*/  ISETP.LT.OR P0, PT, R4, 0x2, P0 ;  /* 0x000000020400780c */ /* 0x000fe20000701670 */
[--C-:B------:R-:W-:Y:S01]  /*7c30*/  FFMA.FTZ R9, R9, c[0x0][0x2d0], -R2.reuse ;  /* 0x0000b40009097a23 */ /* 0x100fe20000010802 */
[----:B------:R-:W-:Y:S01]  /*7c40*/  MUFU.EX2 R132, R132 ;  /* 0x0000008400847308 */ /* 0x000fe20000000800 */
[--C-:B------:R-:W-:Y:S01]  /*7c50*/  FFMA.FTZ R176, R13, c[0x0][0x2d0], -R2.reuse ;  /* 0x0000b4000db07a23 */ /* 0x100fe20000010802 */
[----:B------:R-:W-:Y:S01]  /*7c60*/  FSEL R7, R7, -INF , !P0 ;  /* 0xff80000007077808 */ /* 0x000fe20004000000 */
[--C-:B------:R-:W-:Y:S01]  /*7c70*/  FFMA.FTZ R179, R16, c[0x0][0x2d0], -R2.reuse ;  /* 0x0000b40010b37a23 */ /* 0x100fe20000010802 */
[----:B------:R-:W-:Y:S01]  /*7c80*/  ISETP.GT.AND P0, PT, R3, 0x8, P1 ;  /* 0x000000080300780c */ /* 0x000fe20000f04270 */
[--C-:B------:R-:W-:Y:S01]  /*7c90*/  FFMA.FTZ R17, R17, c[0x0][0x2d0], -R2.reuse ;  /* 0x0000b40011117a23 */ /* 0x100fe20000010802 */
[----:B------:R-:W-:Y:S01]  /*7ca0*/  PLOP3.LUT P1, PT, PT, PT, UP0, 0x40, 0x0 ;  /* 0x000000000000781c */ /* 0x000fe20003f2e808 */
[----:B------:R-:W-:Y:S01]  /*7cb0*/  FFMA.FTZ R169, R20, c[0x0][0x2d0], -R2 ;  /* 0x0000b40014a97a23 */ /* 0x000fe20000010802 */
[----:B------:R-:W-:Y:S01]  /*7cc0*/  ISETP.LT.OR P0, PT, R4, 0x9, P0 ;  /* 0x000000090400780c */ /* 0x000fe20000701670 */
[----:B------:R-:W-:Y:S01]  /*7cd0*/  UISETP.NE.AND UP1, UPT, UR18, URZ, UPT ;  /* 0x0000003f1200728c */ /* 0x000fe2000bf25270 */
[----:B------:R-:W1:Y:S01]  /*7ce0*/  MUFU.EX2 R2, R0 ;  /* 0x0000000000027308 */ /* 0x000e620000000800 */
[----:B------:R-:W-:Y:S01]  /*7cf0*/  UISETP.NE.AND UP0, UPT, UR11, URZ, UPT ;  /* 0x0000003f0b00728c */ /* 0x000fe2000bf05270 */
[----:B------:R-:W-:Y:S02]  /*7d00*/  FSEL R10, R10, -INF , !P0 ;  /* 0xff8000000a0a7808 */ /* 0x000fe40004000000 */
[----:B------:R-:W-:Y:S02]  /*7d10*/  ISETP.GT.AND P0, PT, R3, 0x9, P2 ;  /* 0x000000090300780c */ /* 0x000fe40001704270 */
[----:B------:R-:W-:Y:S02]  /*7d20*/  PLOP3.LUT P2, PT, PT, PT, UP6, 0x40, 0x0 ;  /* 0x000000000000781c */ /* 0x000fe40003f4e868 */
[C---:B------:R-:W-:Y:S02]  /*7d30*/  ISETP.LT.OR P0, PT, R4.reuse, 0xa, P0 ;  /* 0x0000000a0400780c */ /* 0x040fe40000701670 */
[----:B------:R-:W-:Y:S02]  /*7d40*/  MUFU.EX2 R168, R170 ;  /* 0x000000aa00a87308 */ /* 0x000fe40000000800 */
[----:B------:R-:W-:Y:S02]  /*7d50*/  FSEL R171, R11, -INF , !P0 ;  /* 0xff8000000bab7808 */ /* 0x000fe40004000000 */
[C---:B------:R-:W-:Y:S02]  /*7d60*/  ISETP.GT.AND P0, PT, R3.reuse, 0x10, P1 ;  /* 0x000000100300780c */ /* 0x040fe40000f04270 */
[----:B------:R-:W-:Y:S02]  /*7d70*/  PLOP3.LUT P1, PT, PT, PT, UP5, 0x40, 0x0 ;  /* 0x000000000000781c */ /* 0x000fe40003f2e858 */
[----:B------:R-:W-:Y:S02]  /*7d80*/  ISETP.LT.OR P0, PT, R4, 0x11, P0 ;  /* 0x000000110400780c */ /* 0x000fe40000701670 */
[C---:B------:R-:W-:Y:S01]  /*7d90*/  ISETP.GT.AND P1, PT, R3.reuse, 0x18, P1 ;  /* 0x000000180300780c */ /* 0x040fe20000f24270 */
[----:B------:R-:W-:Y:S01]  /*7da0*/  MUFU.EX2 R8, R8 ;  /* 0x0000000800087308 */ /* 0x000fe20000000800 */
[----:B------:R-:W-:Y:S02]  /*7db0*/  FSEL R173, R14, -INF , !P0 ;  /* 0xff8000000ead7808 */ /* 0x000fe40004000000 */
[----:B------:R-:W-:Y:S01]  /*7dc0*/  ISETP.GT.AND P0, PT, R3, 0x11, P2 ;  /* 0x000000110300780c */ /* 0x000fe20001704270 */
[----:B-1----:R-:W-:Y:S01]  /*7dd0*/  FMUL.FTZ R16, R2, R144 ;  /* 0x0000009002107220 */ /* 0x002fe20000410000 */
[----:B------:R-:W-:Y:S01]  /*7de0*/  ISETP.LT.OR P1, PT, R4, 0x19, P1 ;  /* 0x000000190400780c */ /* 0x000fe20000f21670 */
[----:B------:R-:W-:Y:S01]  /*7df0*/  FMUL.FTZ R13, R2, R149 ;  /* 0x00000095020d7220 */ /* 0x000fe20000410000 */
[----:B------:R-:W-:Y:S01]  /*7e00*/  ISETP.LT.OR P0, PT, R4, 0x12, P0 ;  /* 0x000000120400780c */ /* 0x000fe20000701670 */
[----:B------:R-:W-:Y:S01]  /*7e10*/  FMUL.FTZ R20, R2, R140 ;  /* 0x0000008c02147220 */ /* 0x000fe20000410000 */
[----:B------:R-:W-:Y:S01]  /*7e20*/  FSEL R174, R18, -INF , !P1 ;  /* 0xff80000012ae7808 */ /* 0x000fe20004800000 */
[----:B------:R-:W1:Y:S01]  /*7e30*/  MUFU.EX2 R9, R9 ;  /* 0x0000000900097308 */ /* 0x000e620000000800 */
[----:B------:R-:W-:Y:S01]  /*7e40*/  FSEL R172, R15, -INF , !P0 ;  /* 0xff8000000fac7808 */ /* 0x000fe20004000000 */
[C---:B------:R-:W-:Y:S01]  /*7e50*/  FMUL.FTZ R28, R2.reuse, R28 ;  /* 0x0000001c021c7220 */ /* 0x040fe20000410000 */
[----:B------:R-:W-:Y:S01]  /*7e60*/  PLOP3.LUT P0, PT, PT, PT, UP4, 0x40, 0x0 ;  /* 0x000000000000781c */ /* 0x000fe20003f0e848 */
[C---:B------:R-:W-:Y:S01]  /*7e70*/  FMUL.FTZ R29, R2.reuse, R29 ;  /* 0x0000001d021d7220 */ /* 0x040fe20000410000 */
[----:B------:R-:W-:Y:S01]  /*7e80*/  PLOP3.LUT P1, PT, PT, PT, UP3, 0x40, 0x0 ;  /* 0x000000000000781c */ /* 0x000fe20003f2e838 */
[C---:B------:R-:W-:Y:S01]  /*7e90*/  FMUL.FTZ R32, R2.reuse, R32 ;  /* 0x0000002002207220 */ /* 0x040fe20000410000 */
[C---:B------:R-:W-:Y:S01]  /*7ea0*/  ISETP.GT.AND P0, PT, R3.reuse, 0x19, P0 ;  /* 0x000000190300780c */ /* 0x040fe20000704270 */
[C---:B------:R-:W-:Y:S01]  /*7eb0*/  FMUL.FTZ R33, R2.reuse, R33 ;  /* 0x0000002102217220 */ /* 0x040fe20000410000 */
[----:B------:R-:W-:Y:S01]  /*7ec0*/  ISETP.GT.AND P1, PT, R3, 0x20, P1 ;  /* 0x000000200300780c */ /* 0x000fe20000f24270 */
[----:B------:R-:W-:Y:S01]  /*7ed0*/  FMUL.FTZ R36, R2, R36 ;  /* 0x0000002402247220 */ /* 0x000fe20000410000 */
[----:B------:R-:W-:Y:S01]  /*7ee0*/  ISETP.LT.OR P0, PT, R4, 0x1a, P0 ;  /* 0x0000001a0400780c */ /* 0x000fe20000701670 */
[----:B------:R-:W-:Y:S01]  /*7ef0*/  FMUL.FTZ R37, R2, R37 ;  /* 0x0000002502257220 */ /* 0x000fe20000410000 */
[----:B------:R-:W-:Y:S01]  /*7f00*/  ISETP.LT.OR P1, PT, R4, 0x21, P1 ;  /* 0x000000210400780c */ /* 0x000fe20000f21670 */
[C---:B------:R-:W-:Y:S01]  /*7f10*/  FMUL.FTZ R40, R2.reuse, R40 ;  /* 0x0000002802287220 */ /* 0x040fe20000410000 */
[----:B------:R-:W-:Y:S01]  /*7f20*/  FSEL R175, R19, -INF , !P0 ;  /* 0xff80000013af7808 */ /* 0x000fe20004000000 */
[C---:B------:R-:W-:Y:S01]  /*7f30*/  FMUL.FTZ R41, R2.reuse, R41 ;  /* 0x0000002902297220 */ /* 0x040fe20000410000 */
[----:B------:R-:W-:Y:S01]  /*7f40*/  PLOP3.LUT P0, PT, PT, PT, UP2, 0x40, 0x0 ;  /* 0x000000000000781c */ /* 0x000fe20003f0e828 */
[----:B------:R-:W-:Y:S01]  /*7f50*/  FMUL.FTZ R44, R2, R44 ;  /* 0x0000002c022c7220 */ /* 0x000fe20000410000 */
[----:B------:R-:W-:Y:S01]  /*7f60*/  FSEL R177, R22, -INF , !P1 ;  /* 0xff80000016b17808 */ /* 0x000fe20004800000 */
[C---:B------:R-:W-:Y:S01]  /*7f70*/  FMUL.FTZ R45, R2.reuse, R45 ;  /* 0x0000002d022d7220 */ /* 0x040fe20000410000 */
[C---:B------:R-:W-:Y:S01]  /*7f80*/  ISETP.GT.AND P0, PT, R3.reuse, 0x21, P0 ;  /* 0x000000210300780c */ /* 0x040fe20000704270 */
[C---:B------:R-:W-:Y:S01]  /*7f90*/  FMUL.FTZ R48, R2.reuse, R48 ;  /* 0x0000003002307220 */ /* 0x040fe20000410000 */
[----:B------:R-:W-:Y:S01]  /*7fa0*/  PLOP3.LUT P1, PT, PT, PT, UP1, 0x40, 0x0 ;  /* 0x000000000000781c */ /* 0x000fe20003f2e818 */
[----:B------:R-:W-:Y:S01]  /*7fb0*/  FMUL.FTZ R49, R2, R49 ;  /* 0x0000003102317220 */ /* 0x000fe20000410000 */
[----:B------:R-:W-:Y:S01]  /*7fc0*/  ISETP.LT.OR P0, PT, R4, 0x22, P0 ;  /* 0x000000220400780c */ /* 0x000fe20000701670 */
[C---:B------:R-:W-:Y:S01]  /*7fd0*/  FMUL.FTZ R52, R2.reuse, R52 ;  /* 0x0000003402347220 */ /* 0x040fe20000410000 */
[----:B------:R-:W-:Y:S01]  /*7fe0*/  ISETP.GT.AND P1, PT, R3, 0x28, P1 ;  /* 0x000000280300780c */ /* 0x000fe20000f24270 */
[C---:B------:R-:W-:Y:S01]  /*7ff0*/  FMUL.FTZ R53, R2.reuse, R53 ;  /* 0x0000003502357220 */ /* 0x040fe20000410000 */
[----:B------:R-:W-:Y:S01]  /*8000*/  FSEL R178, R23, -INF , !P0 ;  /* 0xff80000017b27808 */ /* 0x000fe20004000000 */
[C---:B------:R-:W-:Y:S01]  /*8010*/  FMUL.FTZ R56, R2.reuse, R56 ;  /* 0x0000003802387220 */ /* 0x040fe20000410000 */
[----:B------:R-:W-:Y:S01]  /*8020*/  PLOP3.LUT P0, PT, PT, PT, UP0, 0x40, 0x0 ;  /* 0x000000000000781c */ /* 0x000fe20003f0e808 */
[----:B------:R-:W-:Y:S01]  /*8030*/  FMUL.FTZ R57, R2, R57 ;  /* 0x0000003902397220 */ /* 0x000fe20000410000 */
[----:B------:R-:W-:Y:S01]  /*8040*/  ISETP.LT.OR P1, PT, R4, 0x29, P1 ;  /* 0x000000290400780c */ /* 0x000fe20000f21670 */
[C---:B------:R-:W-:Y:S01]  /*8050*/  FMUL.FTZ R60, R2.reuse, R60 ;  /* 0x0000003c023c7220 */ /* 0x040fe20000410000 */
[----:B------:R-:W-:Y:S01]  /*8060*/  ISETP.GT.AND P0, PT, R3, 0x29, P0 ;  /* 0x000000290300780c */ /* 0x000fe20000704270 */
[C---:B------:R-:W-:Y:S01]  /*8070*/  FMUL.FTZ R61, R2.reuse, R61 ;  /* 0x0000003d023d7220 */ /* 0x040fe20000410000 */
[----:B------:R-:W-:Y:S01]  /*8080*/  MOV R15, R176 ;  /* 0x000000b0000f7202 */ /* 0x000fe20000000f00 */
[----:B------:R-:W-:Y:S01]  /*8090*/  FMUL.FTZ R64, R2, R64 ;  /* 0x0000004002407220 */ /* 0x000fe20000410000 */
[----:B------:R-:W-:Y:S01]  /*80a0*/  ISETP.LT.OR P0, PT, R4, 0x2a, P0 ;  /* 0x0000002a0400780c */ /* 0x000fe20000701670 */
[----:B------:R-:W-:Y:S01]  /*80b0*/  FMUL.FTZ R65, R2, R65 ;  /* 0x0000004102417220 */ /* 0x000fe20000410000 */
[----:B------:R-:W-:Y:S01]  /*80c0*/  FSEL R176, R26, -INF , !P1 ;  /* 0xff8000001ab07808 */ /* 0x000fe20004800000 */
[C---:B------:R-:W-:Y:S01]  /*80d0*/  FMUL.FTZ R68, R2.reuse, R68 ;  /* 0x0000004402447220 */ /* 0x040fe20000410000 */
[----:B-1----:R-:W-:Y:S01]  /*80e0*/  F2FP.BF16.PACK_AB R170, R9, R8 ;  /* 0x0000000809aa723e */ /* 0x002fe200000010ff */
[C---:B------:R-:W-:Y:S01]  /*80f0*/  FMUL.FTZ R69, R2.reuse, R69 ;  /* 0x0000004502457220 */ /* 0x040fe20000410000 */
[----:B------:R-:W-:Y:S01]  /*8100*/  MOV R14, R179 ;  /* 0x000000b3000e7202 */ /* 0x000fe20000000f00 */
        /* <DEDUP_REMOVED lines=13> */
[----:B------:R-:W-:Y:S01]  /*81e0*/  MUFU.EX2 R145, R145 ;  /* 0x0000009100917308 */ /* 0x000fe20000000800 */
[C---:B------:R-:W-:Y:S01]  /*81f0*/  FMUL.FTZ R80, R2.reuse, R80 ;  /* 0x0000005002507220 */ /* 0x040fe20000410000 */
[----:B------:R-:W-:Y:S01]  /*8200*/  UISETP.GT.AND UP0, UPT, UR8, UR10, UPT ;  /* 0x0000000a0800728c */ /* 0x000fe2000bf04270 */
[C---:B------:R-:W-:Y:S01]  /*8210*/  FMUL.FTZ R81, R2.reuse, R81 ;  /* 0x0000005102517220 */ /* 0x040fe20000410000 */
[----:B------:R-:W-:Y:S01]  /*8220*/  UIADD3 UR8, UR8, -0x1, URZ ;  /* 0xffffffff08087890 */ /* 0x000fe2000fffe03f */
        /* <DEDUP_REMOVED lines=25> */
[C---:B--2---:R-:W-:Y:S02]  /*83c0*/  FFMA.FTZ R0, R2.reuse, R12, R132 ;  /* 0x0000000c02007223 */ /* 0x044fe40000010084 */
[----:B------:R-:W-:Y:S01]  /*83d0*/  FMUL.FTZ R12, R2, R148 ;  /* 0x00000094020c7220 */ /* 0x000fe20000410000 */
[----:B------:R-:W-:Y:S01]  /*83e0*/  MOV R148, R169 ;  /* 0x000000a900947202 */ /* 0x000fe20000000f00 */
[----:B------:R-:W-:Y:S01]  /*83f0*/  FADD.FTZ R4, R168, R0 ;  /* 0x00000000a8047221 */ /* 0x000fe20000010000 */
[----:B------:R-:W-:Y:S02]  /*8400*/  FMNMX.FTZ R0, R6, R134, !PT ;  /* 0x0000008606007209 */ /* 0x000fe40007810000 */
[----:B------:R-:W-:Y:S02]  /*8410*/  F2FP.BF16.PACK_AB R168, R168, R132 ;  /* 0x00000084a8a8723e */ /* 0x000fe400000010ff */
[----:B------:R-:W-:Y:S02]  /*8420*/  FMNMX.FTZ R0, R7, R0, !PT ;  /* 0x0000000007007209 */ /* 0x000fe40007810000 */
[----:B------:R-:W-:Y:S02]  /*8430*/  FSEL R132, R27, -INF , !P0 ;  /* 0xff8000001b847808 */ /* 0x000fe40004000000 */
        /* <DEDUP_REMOVED lines=13> */
[----:B-1----:R-:W-:Y:S01]  /*8510*/  FMNMX.FTZ R3, R0, R3, !PT ;  /* 0x0000000300037209 */ /* 0x002fe20007810000 */
[----:B------:R-:W-:Y:S02]  /*8520*/  FADD.FTZ R0, R8, R4 ;  /* 0x0000000408007221 */ /* 0x000fe40000010000 */
[C---:B------:R-:W-:Y:S01]  /*8530*/  FMUL.FTZ R8, R2.reuse, R152 ;  /* 0x0000009802087220 */ /* 0x040fe20000410000 */
[----:B------:R-:W-:Y:S01]  /*8540*/  MOV R152, R21 ;  /* 0x0000001500987202 */ /* 0x000fe20000000f00 */
[C---:B------:R-:W-:Y:S01]  /*8550*/  FMUL.FTZ R21, R2.reuse, R141 ;  /* 0x0000008d02157220 */ /* 0x040fe20000410000 */
[----:B------:R-:W-:Y:S01]  /*8560*/  FSETP.NEU.FTZ.AND P0, PT, R3, -INF , PT ;  /* 0xff8000000300780b */ /* 0x000fe20003f1d000 */
[----:B------:R-:W2:Y:S01]  /*8570*/  LDL.LU R141, [R1+0x18] ;  /* 0x00001800018d7983 */ /* 0x000ea20000300800 */
[----:B------:R-:W-:Y:S02]  /*8580*/  FADD.FTZ R179, R9, R0 ;  /* 0x0000000009b37221 */ /* 0x000fe40000010000 */
[C---:B------:R-:W-:Y:S01]  /*8590*/  FSEL R0, R3.reuse, RZ, P0 ;  /* 0x000000ff03007208 */ /* 0x040fe20000000000 */
[C---:B------:R-:W-:Y:S01]  /*85a0*/  FMUL.FTZ R9, R2.reuse, R153 ;  /* 0x0000009902097220 */ /* 0x040fe20000410000 */
[----:B------:R-:W-:Y:S01]  /*85b0*/  MOV R153, R24 ;  /* 0x0000001800997202 */ /* 0x000fe20000000f00 */
[----:B------:R-:W-:Y:S01]  /*85c0*/  FMUL.FTZ R24, R2, R136 ;  /* 0x0000008802187220 */ /* 0x000fe20000410000 */
[----:B------:R-:W-:Y:S01]  /*85d0*/  MUFU.EX2 R152, R152 ;  /* 0x0000009800987308 */ /* 0x000fe20000000800 */
[----:B------:R-:W-:Y:S02]  /*85e0*/  FADD.FTZ R0, -R0, R134 ;  /* 0x0000008600007221 */ /* 0x000fe40000010100 */
[----:B------:R-:W-:Y:S02]  /*85f0*/  FMUL.FTZ R134, R3, c[0x0][0x2d0] ;  /* 0x0000b40003867a20 */ /* 0x000fe40000410000 */
[----:B------:R-:W-:Y:S02]  /*8600*/  FMUL.FTZ R0, R0, c[0x0][0x2d0] ;  /* 0x0000b40000007a20 */ /* 0x000fe40000410000 */
[----:B------:R-:W-:Y:S01]  /*8610*/  FMUL.FTZ R4, R2, R156 ;  /* 0x0000009c02047220 */ /* 0x000fe20000410000 */
[----:B------:R-:W-:Y:S02]  /*8620*/  FSEL R134, R134, RZ, P0 ;  /* 0x000000ff86867208 */ /* 0x000fe40000000000 */
[----:B------:R-:W-:Y:S01]  /*8630*/  MOV R156, R14 ;  /* 0x0000000e009c7202 */ /* 0x000fe20000000f00 */
[----:B------:R-:W1:Y:S01]  /*8640*/  MUFU.EX2 R0, R0 ;  /* 0x0000000000007308 */ /* 0x000e620000000800 */
[----:B------:R-:W-:Y:S01]  /*8650*/  PLOP3.LUT P0, PT, PT, PT, UP0, 0x80, 0x0 ;  /* 0x000000000000781c */ /* 0x000fe20003f0f008 */
[--C-:B------:R-:W-:Y:S02]  /*8660*/  FFMA.FTZ R169, R6, c[0x0][0x2d0], -R134.reuse ;  /* 0x0000b40006a97a23 */ /* 0x100fe40000010886 */
[--C-:B------:R-:W-:Y:S02]  /*8670*/  FFMA.FTZ R7, R7, c[0x0][0x2d0], -R134.reuse ;  /* 0x0000b40007077a23 */ /* 0x100fe40000010886 */
[--C-:B------:R-:W-:Y:S04]  /*8680*/  FFMA.FTZ R2, R10, c[0x0][0x2d0], -R134.reuse ;  /* 0x0000b4000a027a23 */ /* 0x100fe80000010886 */
[----:B------:R-:W2:Y:S10]  /*8690*/  MUFU.EX2 R169, R169 ;  /* 0x000000a900a97308 */ /* 0x000eb40000000800 */
[----:B------:R3:W4:Y:S01]  /*86a0*/  MUFU.EX2 R144, R7 ;  /* 0x0000000700907308 */ /* 0x0007220000000800 */
[C---:B-1----:R-:W-:Y:S02]  /*86b0*/  FMUL.FTZ R26, R0.reuse, R138 ;  /* 0x0000008a001a7220 */ /* 0x042fe40000410000 */
[C---:B------:R-:W-:Y:S02]  /*86c0*/  FMUL.FTZ R27, R0.reuse, R139 ;  /* 0x0000008b001b7220 */ /* 0x040fe40000410000 */
[----:B------:R-:W1:Y:S01]  /*86d0*/  LDSM.16.MT88.4 R136, [R236+0x100] ;  /* 0x00010000ec88783b */ /* 0x000e620000004200 */
[C---:B------:R-:W-:Y:S04]  /*86e0*/  FMUL.FTZ R11, R0.reuse, R155 ;  /* 0x0000009b000b7220 */ /* 0x040fe80000410000 */
[----:B------:R-:W-:Y:S01]  /*86f0*/  MUFU.EX2 R156, R156 ;  /* 0x0000009c009c7308 */ /* 0x000fe20000000800 */
[C---:B------:R-:W-:Y:S02]  /*8700*/  FMUL.FTZ R22, R0.reuse, R142 ;  /* 0x0000008e00167220 */ /* 0x040fe40000410000 */
[C---:B------:R-:W-:Y:S02]  /*8710*/  FMUL.FTZ R23, R0.reuse, R143 ;  /* 0x0000008f00177220 */ /* 0x040fe40000410000 */
[C---:B------:R-:W-:Y:S01]  /*8720*/  FMUL.FTZ R6, R0.reuse, R158 ;  /* 0x0000009e00067220 */ /* 0x040fe20000410000 */
[----:B------:R-:W-:Y:S01]  /*8730*/  MOV R158, R149 ;  /* 0x00000095009e7202 */ /* 0x000fe20000000f00 */
[C---:B------:R-:W-:Y:S02]  /*8740*/  FMUL.FTZ R10, R0.reuse, R154 ;  /* 0x0000009a000a7220 */ /* 0x040fe40000410000 */
[C---:B------:R-:W-:Y:S01]  /*8750*/  FMUL.FTZ R14, R0.reuse, R150 ;  /* 0x00000096000e7220 */ /* 0x040fe20000410000 */
[----:B------:R-:W-:Y:S01]  /*8760*/  MUFU.EX2 R153, R153 ;  /* 0x0000009900997308 */ /* 0x000fe20000000800 */
[C---:B------:R-:W-:Y:S02]  /*8770*/  FMUL.FTZ R15, R0.reuse, R151 ;  /* 0x00000097000f7220 */ /* 0x040fe40000410000 */
[C---:B------:R-:W-:Y:S02]  /*8780*/  FMUL.FTZ R18, R0.reuse, R146 ;  /* 0x0000009200127220 */ /* 0x040fe40000410000 */
[C---:B---3--:R-:W-:Y:S01]  /*8790*/  FMUL.FTZ R7, R0.reuse, R159 ;  /* 0x0000009f00077220 */ /* 0x048fe20000410000 */
[----:B------:R-:W-:Y:S01]  /*87a0*/  MOV R159, R148 ;  /* 0x00000094009f7202 */ /* 0x000fe20000000f00 */
        /* <DEDUP_REMOVED lines=57> */
[C---:B----4-:R-:W-:Y:S01]  /*8b40*/  F2FP.BF16.PACK_AB R169, R144.reuse, R169 ;  /* 0x000000a990a9723e */ /* 0x050fe200000010ff */
[--C-:B------:R-:W-:Y:S01]  /*8b50*/  FFMA.FTZ R0, R171, c[0x0][0x2d0], -R134.reuse ;  /* 0x0000b400ab007a23 */ /* 0x100fe20000010886 */
[----:B---3--:R-:W-:Y:S01]  /*8b60*/  LDSM.16.MT88.4 R140, [R236+0x900] ;  /* 0x00090000ec8c783b */ /* 0x008fe20000004200 */
[----:B------:R-:W-:Y:S02]  /*8b70*/  FADD.FTZ R144, R144, R151 ;  /* 0x0000009790907221 */ /* 0x000fe40000010000 */
[----:B------:R-:W2:Y:S02]  /*8b80*/  MUFU.EX2 R146, R0 ;  /* 0x0000000000927308 */ /* 0x000ea40000000800 */
[----:B--2---:R-:W-:Y:S01]  /*8b90*/  F2FP.BF16.PACK_AB R171, R146, R147 ;  /* 0x0000009392ab723e */ /* 0x004fe200000010ff */
[--C-:B------:R-:W-:Y:S07]  /*8ba0*/  FFMA.FTZ R0, R173, c[0x0][0x2d0], -R134.reuse ;  /* 0x0000b400ad007a23 */ /* 0x100fee0000010886 */
[----:B------:R2:W-:Y:S01]  /*8bb0*/  MUFU.EX2 R149, R0 ;  /* 0x0000000000957308 */ /* 0x0005e20000000800 */
[C---:B-1----:R-:W-:Y:S08]  /*8bc0*/  HMMA.16816.F32.BF16 R4, R168.reuse, R136, R4 ;  /* 0x00000088a804723c */ /* 0x042ff00000041804 */
[C---:B------:R-:W-:Y:S01]  /*8bd0*/  HMMA.16816.F32.BF16 R8, R168.reuse, R138, R8 ;  /* 0x0000008aa808723c */ /* 0x040fe20000041808 */
[----:B------:R-:W1:Y:S03]  /*8be0*/  LDSM.16.MT88.4 R136, [R237+0x100] ;  /* 0x00010000ed88783b */ /* 0x000e660000004200 */
[--C-:B--2---:R-:W-:Y:S04]  /*8bf0*/  FFMA.FTZ R0, R172, c[0x0][0x2d0], -R134.reuse ;  /* 0x0000b400ac007a23 */ /* 0x104fe80000010886 */
[----:B------:R2:W3:Y:S01]  /*8c00*/  MUFU.EX2 R150, R0 ;  /* 0x0000000000967308 */ /* 0x0004e20000000800 */
[C---:B-1----:R-:W-:Y:S03]  /*8c10*/  HMMA.16816.F32.BF16 R12, R168.reuse, R136, R12 ;  /* 0x00000088a80c723c */ /* 0x042fe6000004180c */
[--C-:B--2---:R-:W-:Y:S06]  /*8c20*/  FFMA.FTZ R0, R174, c[0x0][0x2d0], -R134.reuse ;  /* 0x0000b400ae007a23 */ /* 0x104fec0000010886 */
[----:B------:R1:W-:Y:S01]  /*8c30*/  MUFU.EX2 R148, R0 ;  /* 0x0000000000947308 */ /* 0x0003e20000000800 */
[C---:B------:R-:W-:Y:S01]  /*8c40*/  HMMA.16816.F32.BF16 R16, R168.reuse, R138, R16 ;  /* 0x0000008aa810723c */ /* 0x040fe20000041810 */
[----:B------:R-:W2:Y:S02]  /*8c50*/  LDSM.16.MT88.4 R136, [R240+0x100] ;  /* 0x00010000f088783b */ /* 0x000ea40000004200 */
[----:B-1----:R-:W-:Y:S06]  /*8c60*/  FFMA.FTZ R0, R175, c[0x0][0x2d0], -R134 ;  /* 0x0000b400af007a23 */ /* 0x002fec0000010886 */
[----:B------:R1:W4:Y:S01]  /*8c70*/  MUFU.EX2 R174, R0 ;  /* 0x0000000000ae7308 */ /* 0x0003220000000800 */
[C---:B--2---:R-:W-:Y:S08]  /*8c80*/  HMMA.16816.F32.BF16 R20, R168.reuse, R136, R20 ;  /* 0x00000088a814723c */ /* 0x044ff00000041814 */
[C---:B------:R-:W-:Y:S01]  /*8c90*/  HMMA.16816.F32.BF16 R24, R168.reuse, R138, R24 ;  /* 0x0000008aa818723c */ /* 0x040fe20000041818 */
[----:B------:R-:W2:Y:S03]  /*8ca0*/  LDSM.16.MT88.4 R136, [R239+0x100] ;  /* 0x00010000ef88783b */ /* 0x000ea60000004200 */
[----:B-1----:R-:W-:Y:S02]  /*8cb0*/  FADD.FTZ R0, R2, R179 ;  /* 0x000000b302007221 */ /* 0x002fe40000010000 */
[----:B------:R-:W1:Y:S02]  /*8cc0*/  MUFU.EX2 R179, R159 ;  /* 0x0000009f00b37308 */ /* 0x000e640000000800 */
[----:B------:R-:W-:Y:S04]  /*8cd0*/  FADD.FTZ R151, R145, R0 ;  /* 0x0000000091977221 */ /* 0x000fe80000010000 */
[----:B------:R-:W-:Y:S01]  /*8ce0*/  FADD.FTZ R0, R147, R144 ;  /* 0x0000009093007221 */ /* 0x000fe20000010000 */
        /* <DEDUP_REMOVED lines=36> */
[C---:B--2---:R-:W-:Y:S07]  /*8f30*/  HMMA.16816.F32.BF16 R124, R168.reuse, R136, R124 ;  /* 0x00000088a87c723c */ /* 0x044fee000004187c */
[----:B------:R-:W-:Y:S01]  /*8f40*/  F2FP.BF16.PACK_AB R136, R145, R2 ;  /* 0x000000029188723e */ /* 0x000fe200000010ff */
[----:B------:R-:W-:Y:S04]  /*8f50*/  HMMA.16816.F32.BF16 R128, R168, R138, R128 ;  /* 0x0000008aa880723c */ /* 0x000fe80000041880 */
[----:B---3--:R-:W-:Y:S01]  /*8f60*/  F2FP.BF16.PACK_AB R137, R150, R149 ;  /* 0x000000959689723e */ /* 0x008fe200000010ff */
[----:B------:R-:W-:Y:S02]  /*8f70*/  FADD.FTZ R2, R146, R0 ;  /* 0x0000000092027221 */ /* 0x000fe40000010000 */
[----:B------:R-:W-:Y:S01]  /*8f80*/  F2FP.BF16.PACK_AB R138, R157, R156 ;  /* 0x0000009c9d8a723e */ /* 0x000fe200000010ff */
[----:B------:R-:W-:Y:S01]  /*8f90*/  LDSM.16.MT88.4 R144, [R239+0x5100] ;  /* 0x00510000ef90783b */ /* 0x000fe20000004200 */
[----:B----4-:R-:W-:Y:S03]  /*8fa0*/  F2FP.BF16.PACK_AB R139, R174, R148 ;  /* 0x00000094ae8b723e */ /* 0x010fe600000010ff */
[----:B------:R-:W-:Y:S01]  /*8fb0*/  FFMA.FTZ R0, R177, c[0x0][0x2d0], -R134 ;  /* 0x0000b400b1007a23 */ /* 0x000fe20000010886 */
[----:B------:R-:W-:Y:S01]  /*8fc0*/  MOV R177, R154 ;  /* 0x0000009a00b17202 */ /* 0x000fe20000000f00 */
[----:B------:R-:W-:Y:S02]  /*8fd0*/  FADD.FTZ R2, R149, R2 ;  /* 0x0000000295027221 */ /* 0x000fe40000010000 */
[C---:B------:R-:W-:Y:S01]  /*8fe0*/  HMMA.16816.F32.BF16 R4, R136.reuse, R140, R4 ;  /* 0x0000008c8804723c */ /* 0x040fe20000041804 */
[----:B------:R2:W-:Y:S04]  /*8ff0*/  MUFU.EX2 R172, R0 ;  /* 0x0000000000ac7308 */ /* 0x0005e80000000800 */
[----:B------:R-:W-:Y:S03]  /*9000*/  FADD.FTZ R2, R150, R2 ;  /* 0x0000000296027221 */ /* 0x000fe60000010000 */
[C---:B------:R-:W-:Y:S01]  /*9010*/  HMMA.16816.F32.BF16 R8, R136.reuse, R142, R8 ;  /* 0x0000008e8808723c */ /* 0x040fe20000041808 */
[----:B------:R-:W3:Y:S03]  /*9020*/  LDSM.16.MT88.4 R140, [R237+0x900] ;  /* 0x00090000ed8c783b */ /* 0x000ee60000004200 */
[--C-:B--2---:R-:W-:Y:S01]  /*9030*/  FFMA.FTZ R0, R178, c[0x0][0x2d0], -R134.reuse ;  /* 0x0000b400b2007a23 */ /* 0x104fe20000010886 */
[----:B------:R-:W-:Y:S03]  /*9040*/  MOV R178, R153 ;  /* 0x0000009900b27202 */ /* 0x000fe60000000f00 */
[----:B------:R2:W4:Y:S01]  /*9050*/  MUFU.EX2 R173, R0 ;  /* 0x0000000000ad7308 */ /* 0x0005220000000800 */
[----:B------:R-:W-:Y:S01]  /*9060*/  F2FP.BF16.PACK_AB R170, R177, R178 ;  /* 0x000000b2b1aa723e */ /* 0x000fe200000010ff */
[C---:B---3--:R-:W-:Y:S03]  /*9070*/  HMMA.16816.F32.BF16 R12, R136.reuse, R140, R12 ;  /* 0x0000008c880c723c */ /* 0x048fe6000004180c */
[--C-:B--2---:R-:W-:Y:S01]  /*9080*/  FFMA.FTZ R0, R176, c[0x0][0x2d0], -R134.reuse ;  /* 0x0000b400b0007a23 */ /* 0x104fe20000010886 */
[----:B------:R-:W-:Y:S01]  /*9090*/  MOV R176, R152 ;  /* 0x0000009800b07202 */ /* 0x000fe20000000f00 */
[----:B------:R-:W-:Y:S01]  /*90a0*/  FFMA.FTZ R134, R132, c[0x0][0x2d0], -R134 ;  /* 0x0000b40084867a23 */ /* 0x000fe20000010886 */
[----:B------:R-:W-:Y:S02]  /*90b0*/  LDSM.16.MT88.4 R152, [R236+0x1100] ;  /* 0x00110000ec98783b */ /* 0x000fe40000004200 */
[C---:B------:R-:W-:Y:S01]  /*90c0*/  HMMA.16816.F32.BF16 R16, R136.reuse, R142, R16 ;  /* 0x0000008e8810723c */ /* 0x040fe20000041810 */
[----:B------:R2:W-:Y:S03]  /*90d0*/  MUFU.EX2 R132, R0 ;  /* 0x0000000000847308 */ /* 0x0005e60000000800 */
[----:B-1----:R-:W-:Y:S02]  /*90e0*/  F2FP.BF16.PACK_AB R168, R176, R179 ;  /* 0x000000b3b0a8723e */ /* 0x002fe400000010ff */
[----:B----4-:R-:W-:Y:S01]  /*90f0*/  F2FP.BF16.PACK_AB R169, R173, R172 ;  /* 0x000000acada9723e */ /* 0x010fe200000010ff */
[----:B------:R-:W1:Y:S04]  /*9100*/  LDSM.16.MT88.4 R140, [R240+0x900] ;  /* 0x00090000f08c783b */ /* 0x000e680000004200 */
[----:B------:R-:W3:Y:S01]  /*9110*/  MUFU.EX2 R134, R134 ;  /* 0x0000008600867308 */ /* 0x000ee20000000800 */
[----:B--2---:R-:W-:Y:S04]  /*9120*/  FADD.FTZ R0, R156, R151 ;  /* 0x000000979c007221 */ /* 0x004fe80000010000 */
[----:B------:R-:W-:Y:S02]  /*9130*/  FADD.FTZ R175, R157, R0 ;  /* 0x000000009daf7221 */ /* 0x000fe40000010000 */
[----:B------:R-:W-:Y:S02]  /*9140*/  FADD.FTZ R0, R148, R2 ;  /* 0x0000000294007221 */ /* 0x000fe40000010000 */
[----:B------:R-:W-:Y:S01]  /*9150*/  FADD.FTZ R2, R179, R175 ;  /* 0x000000afb3027221 */ /* 0x000fe20000010000 */
[----:B---3--:R-:W-:Y:S01]  /*9160*/  F2FP.BF16.PACK_AB R171, R134, R132 ;  /* 0x0000008486ab723e */ /* 0x008fe200000010ff */
[----:B------:R-:W-:Y:S02]  /*9170*/  FADD.FTZ R0, R174, R0 ;  /* 0x00000000ae007221 */ /* 0x000fe40000010000 */
[----:B------:R-:W-:Y:S02]  /*9180*/  FADD.FTZ R2, R176, R2 ;  /* 0x00000002b0027221 */ /* 0x000fe40000010000 */
[----:B------:R-:W-:Y:S02]  /*9190*/  FADD.FTZ R0, R172, R0 ;  /* 0x00000000ac007221 */ /* 0x000fe40000010000 */
[----:B------:R-:W-:Y:S02]  /*91a0*/  FADD.FTZ R2, R178, R2 ;  /* 0x00000002b2027221 */ /* 0x000fe40000010000 */
[----:B------:R-:W-:Y:S01]  /*91b0*/  FADD.FTZ R0, R173, R0 ;  /* 0x00000000ad007221 */ /* 0x000fe20000010000 */
[C---:B-1----:R-:W-:Y:S03]  /*91c0*/  HMMA.16816.F32.BF16 R20, R136.reuse, R140, R20 ;  /* 0x0000008c8814723c */ /* 0x042fe60000041814 */
[----:B------:R-:W-:Y:S01]  /*91d0*/  FADD.FTZ R0, R132, R0 ;  /* 0x0000000084007221 */ /* 0x000fe20000010000 */
[-C--:B------:R-:W-:Y:S03]  /*91e0*/  MOV R132, R3.reuse ;  /* 0x0000000300847202 */ /* 0x080fe60000000f00 */
[----:B------:R-:W-:Y:S01]  /*91f0*/  FADD.FTZ R0, R134, R0 ;  /* 0x0000000086007221 */ /* 0x000fe20000010000 */
[C---:B------:R-:W-:Y:S01]  /*9200*/  HMMA.16816.F32.BF16 R24, R136.reuse, R142, R24 ;  /* 0x0000008e8818723c */ /* 0x040fe20000041818 */
[----:B------:R-:W1:Y:S03]  /*9210*/  LDSM.16.MT88.4 R140, [R239+0x900] ;  /* 0x00090000ef8c783b */ /* 0x000e660000004200 */
[----:B------:R-:W-:Y:S04]  /*9220*/  MOV R134, R3 ;  /* 0x0000000300867202 */ /* 0x000fe80000000f00 */
        /* <DEDUP_REMOVED lines=34> */
[C---:B------:R-:W-:Y:S08]  /*9450*/  HMMA.16816.F32.BF16 R120, R136.reuse, R142, R120 ;  /* 0x0000008e8878723c */ /* 0x040ff00000041878 */
[C---:B------:R-:W-:Y:S08]  /*9460*/  HMMA.16816.F32.BF16 R124, R136.reuse, R144, R124 ;  /* 0x00000090887c723c */ /* 0x040ff0000004187c */
[----:B------:R-:W-:Y:S01]  /*9470*/  HMMA.16816.F32.BF16 R128, R136, R146, R128 ;  /* 0x000000928880723c */ /* 0x000fe20000041880 */
[----:B------:R-:W1:Y:S07]  /*9480*/  LDSM.16.MT88.4 R144, [R237+0x1100] ;  /* 0x00110000ed90783b */ /* 0x000e6e0000004200 */
[C---:B------:R-:W-:Y:S01]  /*9490*/  HMMA.16816.F32.BF16 R156, R168.reuse, R152, R4 ;  /* 0x00000098a89c723c */ /* 0x040fe20000041804 */
[----:B------:R-:W2:Y:S07]  /*94a0*/  LDSM.16.MT88.4 R136, [R240+0x1100] ;  /* 0x00110000f088783b */ /* 0x000eae0000004200 */
[C---:B------:R-:W-:Y:S01]  /*94b0*/  HMMA.16816.F32.BF16 R152, R168.reuse, R154, R8 ;  /* 0x0000009aa898723c */ /* 0x040fe20000041808 */
[----:B------:R-:W3:Y:S08]  /*94c0*/  LDSM.16.MT88.4 R4, [R239+0x1100] ;  /* 0x00110000ef04783b */ /* 0x000ef00000004200 */
[----:B------:R-:W4:Y:S01]  /*94d0*/  LDSM.16.MT88.4 R8, [R236+0x2900] ;  /* 0x00290000ec08783b */ /* 0x000f220000004200 */
[C---:B-1----:R-:W-:Y:S07]  /*94e0*/  HMMA.16816.F32.BF16 R148, R168.reuse, R144, R12 ;  /* 0x00000090a894723c */ /* 0x042fee000004180c */
[----:B------:R-:W1:Y:S01]  /*94f0*/  LDSM.16.MT88.4 R12, [R237+0x2900] ;  /* 0x00290000ed0c783b */ /* 0x000e620000004200 */
[C---:B------:R-:W-:Y:S08]  /*9500*/  HMMA.16816.F32.BF16 R144, R168.reuse, R146, R16 ;  /* 0x00000092a890723c */ /* 0x040ff00000041810 */
[C---:B--2---:R-:W-:Y:S08]  /*9510*/  HMMA.16816.F32.BF16 R140, R168.reuse, R136, R20 ;  /* 0x00000088a88c723c */ /* 0x044ff00000041814 */
[C---:B------:R-:W-:Y:S08]  /*9520*/  HMMA.16816.F32.BF16 R136, R168.reuse, R138, R24 ;  /* 0x0000008aa888723c */ /* 0x040ff00000041818 */
[C---:B---3--:R-:W-:Y:S08]  /*9530*/  HMMA.16816.F32.BF16 R28, R168.reuse, R4, R28 ;  /* 0x00000004a81c723c */ /* 0x048ff0000004181c */
[C---:B------:R-:W-:Y:S01]  /*9540*/  HMMA.16816.F32.BF16 R32, R168.reuse, R6, R32 ;  /* 0x00000006a820723c */ /* 0x040fe20000041820 */
[----:B------:R-:W2:Y:S07]  /*9550*/  LDSM.16.MT88.4 R4, [R240+0x2900] ;  /* 0x00290000f004783b */ /* 0x000eae0000004200 */
[C---:B----4-:R-:W-:Y:S08]  /*9560*/  HMMA.16816.F32.BF16 R36, R168.reuse, R8, R36 ;  /* 0x00000008a824723c */ /* 0x050ff00000041824 */
        /* <DEDUP_REMOVED lines=28> */
[C---:B-1----:R-:W-:Y:S08]  /*9730*/  HMMA.16816.F32.BF16 R116, R168.reuse, R12, R116 ;  /* 0x0000000ca874723c */ /* 0x042ff00000041874 */
[C---:B------:R-:W-:Y:S08]  /*9740*/  HMMA.16816.F32.BF16 R120, R168.reuse, R14, R120 ;  /* 0x0000000ea878723c */ /* 0x040ff00000041878 */
[C---:B--2---:R-:W-:Y:S07]  /*9750*/  HMMA.16816.F32.BF16 R124, R168.reuse, R4, R124 ;  /* 0x00000004a87c723c */ /* 0x044fee000004187c */
[----:B------:R-:W-:Y:S01]  /*9760*/  FADD.FTZ R4, R177, R2 ;  /* 0x00000002b1047221 */ /* 0x000fe20000010000 */
[----:B------:R-:W-:Y:S04]  /*9770*/  HMMA.16816.F32.BF16 R128, R168, R6, R128 ;  /* 0x00000006a880723c */ /* 0x000fe80000041880 */
[----:B------:R1:W-:Y:S01]  /*9780*/  STL [R1+0x14], R4 ;  /* 0x0000140401007387 */ /* 0x0003e20000100800 */
[----:B------:R-:W-:Y:S03]  /*9790*/  MOV R2, R133 ;  /* 0x0000008500027202 */ /* 0x000fe60000000f00 */
[----:B------:R1:W-:Y:S01]  /*97a0*/  STL [R1+0x18], R0 ;  /* 0x0000180001007387 */ /* 0x0003e20000100800 */
[----:B------:R-:W-:-:S05]  /*97b0*/  @P0 BRA `(.L_x_357) ;  /* 0xffffc55000000947 */ /* 0x000fca000383ffff */
.L_x_346:
[----:B------:R-:W2:Y:S01]  /*97c0*/  S2UR UR10, SR_CTAID.X ;  /* 0x00000000000a79c3 */ /* 0x000ea20000002500 */
[----:B------:R-:W-:-:S02]  /*97d0*/  UISETP.NE.AND UP1, UPT, UR14, URZ, UPT ;  /* 0x0000003f0e00728c */ /* 0x000fc4000bf25270 */
[----:B------:R-:W-:Y:S02]  /*97e0*/  UISETP.NE.AND UP0, UPT, UR13, URZ, UPT ;  /* 0x0000003f0d00728c */ /* 0x000fe4000bf05270 */
[----:B------:R-:W-:-:S04]  /*97f0*/  ULDC.64 UR4, c[0x0][0x2c8] ;  /* 0x0000b20000047ab9 */ /* 0x000fc80000000a00 */
[----:B------:R-:W-:Y:S01]  /*9800*/  PLOP3.LUT P0, PT, PT, PT, UP0, 0x40, 0x0 ;  /* 0x000000000000781c */ /* 0x000fe20003f0e808 */
[----:B--2---:R-:W-:-:S04]  /*9810*/  ULEA UR10, UR10, 0x7f, 0x7 ;  /* 0x0000007f0a0a7891 */ /* 0x004fc8000f8e383f */
[----:B------:R-:W-:-:S03]  /*9820*/  UIMAD.WIDE.U32 UR18, UR10, UR4, URZ ;  /* 0x000000040a1272a5 */ /* 0x000fc6000f8e003f */
[----:B------:R-:W-:Y:S02]  /*9830*/  ULDC UR4, c[0x0][0x168] ;  /* 0x00005a0000047ab9 */ /* 0x000fe40000000800 */
[----:B------:R-:W-:Y:S02]  /*9840*/  @UP1 USHF.R.U32.HI UR10, URZ, UR5, UR19 ;  /* 0x000000053f0a1299 */ /* 0x000fe40008011613 */
[----:B------:R-:W-:Y:S02]  /*9850*/  UIADD3 UR4, -UR4, 0x1, URZ ;  /* 0x0000000104047890 */ /* 0x000fe4000fffe13f */
[----:B------:R-:W-:Y:S02]  /*9860*/  ULDC UR5, c[0x0][0x1d0] ;  /* 0x0000740000057ab9 */ /* 0x000fe40000000800 */
[----:B------:R-:W-:-:S03]  /*9870*/  UIADD3 UR11, UR10, UR5, UR4 ;  /* 0x000000050a0b7290 */ /* 0x000fc6000fffe004 */
[----:B------:R-:W-:Y:S02]  /*9880*/  ULDC UR10, c[0x0][0x324] ;  /* 0x0000c900000a7ab9 */ /* 0x000fe40000000800 */
[----:B------:R-:W-:Y:S01]  /*9890*/  UIADD3 UR10, UR11, -UR10, URZ ;  /* 0x8000000a0b0a7290 */ /* 0x000fe2000fffe03f */
[----:B------:R-:W-:Y:S05]  /*98a0*/  @P0 BRA `(.L_x_358) ;  /* 0x0000014000000947 */ /* 0x000fea0003800000 */
        /* <DEDUP_REMOVED lines=11> */
.L_x_359:
[----:B------:R-:W-:Y:S02]  /*9960*/  ULDC UR4, c[0x0][0x32c] ;  /* 0x0000cb0000047ab9 */ /* 0x000fe40000000800 */
[----:B------:R-:W-:-:S03]  /*9970*/  UISETP.NE.AND UP0, UPT, UR4, 0x1, UPT ;  /* 0x000000010400788c */ /* 0x000fc6000bf05270 */
[----:B------:R-:W-:Y:S02]  /*9980*/  ULDC.64 UR4, c[0x0][0x330] ;  /* 0x0000cc0000047ab9 */ /* 0x000fe40000000a00 */
[----:B------:R-:W-:-:S06]  /*9990*/  UIMAD.WIDE.U32 UR18, UR11, UR4, URZ ;  /* 0x000000040b1272a5 */ /* 0x000fcc000f8e003f */
[----:B------:R-:W-:Y:S02]  /*99a0*/  @UP0 USHF.R.U32.HI UR11, URZ, UR5, UR19 ;  /* 0x000000053f0b0299 */ /* 0x000fe40008011613 */
.L_x_360:
[----:B------:R-:W-:Y:S02]  /*99b0*/  ULDC UR4, c[0x0][0x32c] ;  /* 0x0000cb0000047ab9 */ /* 0x000fe40000000800 */
[----:B------:R-:W-:-:S04]  /*99c0*/  UIMAD UR4, UR11, UR4, URZ ;  /* 0x000000040b0472a4 */ /* 0x000fc8000f8e023f */
[----:B------:R-:W-:-:S04]  /*99d0*/  UISETP.LT.AND UP0, UPT, UR10, UR4, UPT ;  /* 0x000000040a00728c */ /* 0x000fc8000bf01270 */
[----:B------:R-:W-:-:S04]  /*99e0*/  USEL UR10, UR10, UR4, !UP0 ;  /* 0x000000040a0a7287 */ /* 0x000fc8000c000000 */
.L_x_358:
[----:B------:R-:W-:-:S04]  /*99f0*/  UIADD3 UR10, UR10, 0x2f, URZ ;  /* 0x0000002f0a0a7890 */ /* 0x000fc8000fffe03f */
[----:B------:R-:W-:-:S04]  /*9a00*/  UIMAD.WIDE UR4, UR10, 0x2aaaaaab, URZ ;  /* 0x2aaaaaab0a0478a5 */ /* 0x000fc8000f8e023f */
        /* <DEDUP_REMOVED lines=9> */
[----:B-1----:R-:W4:Y:S04]  /*9aa0*/  LDL.64 R4, [R1+0x30] ;  /* 0x0000300001047983 */ /* 0x002f280000100a00 */
[----:B------:R-:W4:Y:S01]  /*9ab0*/  LDL.64 R2, [R1+0x28] ;  /* 0x0000280001027983 */ /* 0x000f220000100a00 */
[----:B--2---:R-:W-:-:S02]  /*9ac0*/  IADD3 R11, P0, R8, 0x40, RZ ;  /* 0x00000040080b7810 */ /* 0x004fc40007f1e0ff */
[----:B------:R-:W-:-:S03]  /*9ad0*/  IADD3 R10, P1, R8, 0x80, RZ ;  /* 0x00000080080a7810 */ /* 0x000fc60007f3e0ff */
[--C-:B---3--:R-:W-:Y:S01]  /*9ae0*/  IMAD.X R0, RZ, RZ, R7.reuse, P0 ;  /* 0x000000ffff007224 */ /* 0x108fe200000e0607 */
[----:B------:R-:W-:Y:S01]  /*9af0*/  STL [R1+0x6c], R11 ;  /* 0x00006c0b01007387 */ /* 0x000fe20000100800 */
[----:B------:R-:W-:Y:S01]  /*9b00*/  IADD3 R9, P0, R8, 0xc0, RZ ;  /* 0x000000c008097810 */ /* 0x000fe20007f1e0ff */
[--C-:B------:R-:W-:Y:S01]  /*9b10*/  IMAD.X R8, RZ, RZ, R7.reuse, P1 ;  /* 0x000000ffff087224 */ /* 0x100fe200008e0607 */
[C---:B----4-:R-:W-:Y:S01]  /*9b20*/  IADD3 R6, P1, R4.reuse, 0x80, RZ ;  /* 0x0000008004067810 */ /* 0x050fe20007f3e0ff */
[----:B------:R-:W-:Y:S02]  /*9b30*/  STL [R1+0x64], R10 ;  /* 0x0000640a01007387 */ /* 0x000fe40000100800 */
[----:B------:R-:W-:Y:S01]  /*9b40*/  IMAD.X R7, RZ, RZ, R7, P0 ;  /* 0x000000ffff077224 */ /* 0x000fe200000e0607 */
[C---:B------:R-:W-:Y:S01]  /*9b50*/  IADD3 R5, P0, R4.reuse, 0xc0, RZ ;  /* 0x000000c004057810 */ /* 0x040fe20007f1e0ff */
[----:B------:R1:W-:Y:S04]  /*9b60*/  STL [R1+0x68], R0 ;  /* 0x0000680001007387 */ /* 0x0003e80000100800 */
[----:B------:R-:W-:Y:S04]  /*9b70*/  STL [R1+0x5c], R9 ;  /* 0x00005c0901007387 */ /* 0x000fe80000100800 */
[----:B------:R-:W-:Y:S01]  /*9b80*/  STL [R1+0x60], R8 ;  /* 0x0000600801007387 */ /* 0x000fe20000100800 */
[----:B-1----:R-:W-:Y:S01]  /*9b90*/  IADD3 R0, P2, R4, 0x40, RZ ;  /* 0x0000004004007810 */ /* 0x002fe20007f5e0ff */
[----:B------:R-:W-:-:S04]  /*9ba0*/  IMAD.X R4, RZ, RZ, R3, P1 ;  /* 0x000000ffff047224 */ /* 0x000fc800008e0603 */
[----:B------:R1:W-:Y:S04]  /*9bb0*/  STL [R1+0x54], R0 ;  /* 0x0000540001007387 */ /* 0x0003e80000100800 */
[----:B------:R-:W-:Y:S04]  /*9bc0*/  STL [R1+0x58], R7 ;  /* 0x0000580701007387 */ /* 0x000fe80000100800 */
[----:B------:R-:W-:Y:S01]  /*9bd0*/  STL [R1+0x4c], R6 ;  /* 0x00004c0601007387 */ /* 0x000fe20000100800 */
[----:B-1----:R-:W-:-:S05]  /*9be0*/  IMAD.X R0, RZ, RZ, R3, P2 ;  /* 0x000000ffff007224 */ /* 0x002fca00010e0603 */
[----:B------:R1:W-:Y:S04]  /*9bf0*/  STL [R1+0x50], R0 ;  /* 0x0000500001007387 */ /* 0x0003e80000100800 */
[----:B------:R2:W-:Y:S01]  /*9c00*/  STL [R1+0x20], R5 ;  /* 0x0000200501007387 */ /* 0x0005e20000100800 */
[----:B-1----:R-:W-:-:S05]  /*9c10*/  IMAD.X R0, RZ, RZ, R3, P0 ;  /* 0x000000ffff007224 */ /* 0x002fca00000e0603 */
[----:B------:R2:W-:Y:S04]  /*9c20*/  STL [R1+0x10], R0 ;  /* 0x0000100001007387 */ /* 0x0005e80000100800 */
[----:B------:R2:W-:Y:S02]  /*9c30*/  STL [R1+0x48], R4 ;  /* 0x0000480401007387 */ /* 0x0005e40000100800 */
.L_x_364:
[----:B--2---:R-:W2:Y:S01]  /*9c40*/  LDL R0, [R1] ;  /* 0x0000000001007983 */ /* 0x004ea20000100800 */
[----:B------:R-:W-:Y:S04]  /*9c50*/  DEPBAR.LE SB0, 0x0 ;  /* 0x000080000000791a */ /* 0x000fe80000000000 */
[----:B------:R-:W-:Y:S01]  /*9c60*/  BAR.SYNC.DEFER_BLOCKING 0x0 ;  /* 0x0000000000007b1d */ /* 0x000fe20000010000 */
[----:B------:R-:W-:Y:S06]  /*9c70*/  UISETP.GT.AND UP0, UPT, UR9, UR8, UPT ;  /* 0x000000080900728c */ /* 0x000fec000bf04270 */
[----:B------:R-:W-:Y:S01]  /*9c80*/  PLOP3.LUT P0, PT, PT, PT, UP0, 0x80, 0x0 ;  /* 0x000000000000781c */ /* 0x000fe20003f0f008 */
[----:B-----5:R-:W1:Y:S04]  /*9c90*/  LDSM.16.M88.4 R8, [R135+0x10100] ;  /* 0x010100008708783b */ /* 0x020e680000000200 */
[----:B------:R-:W3:Y:S04]  /*9ca0*/  LDSM.16.M88.4 R16, [R135+0x10900] ;  /* 0x010900008710783b */ /* 0x000ee80000000200 */
[----:B------:R-:W4:Y:S04]  /*9cb0*/  LDSM.16.M88.4 R24, [R135+0x11100] ;  /* 0x011100008718783b */ /* 0x000f280000000200 */
[----:B------:R-:W1:Y:S04]  /*9cc0*/  LDSM.16.M88.4 R168, [R242] ;  /* 0x00000000f2a8783b */ /* 0x000e680000000200 */
[----:B------:R-:W1:Y:S04]  /*9cd0*/  LDSM.16.M88.4 R176, [R252] ;  /* 0x00000000fcb0783b */ /* 0x000e680000000200 */
[----:B--2---:R2:W1:Y:S02]  /*9ce0*/  LDSM.16.M88.4 R172, [R0] ;  /* 0x0000000000ac783b */ /* 0x0044640000000200 */
[----:B--2---:R-:W-:Y:S01]  /*9cf0*/  MOV R0, R133 ;  /* 0x0000008500007202 */ /* 0x004fe20000000f00 */
[----:B------:R-:W-:-:S05]  /*9d00*/  @P0 BRA `(.L_x_362) ;  /* 0x0000045000000947 */ /* 0x000fca0003800000 */
[----:B---34-:R-:W2:Y:S01]  /*9d10*/  LDL R2, [R1+0x1c] ;  /* 0x00001c0001027983 */ /* 0x018ea20000100800 */
[----:B------:R-:W-:Y:S02]  /*9d20*/  ULDC.64 UR4, c[0x0][0x208] ;  /* 0x0000820000047ab9 */ /* 0x000fe40000000a00 */
[----:B------:R-:W-:Y:S01]  /*9d30*/  UIMAD.WIDE.U32 UR18, UR8, UR4, URZ ;  /* 0x00000004081272a5 */ /* 0x000fe2000f8e003f */
[----:B-1----:R1:W-:Y:S01]  /*9d40*/  STL.64 [R1+0x80], R8 ;  /* 0x0000800801007387 */ /* 0x0023e20000100a00 */
[----:B------:R-:W-:Y:S03]  /*9d50*/  USHF.R.S32.HI UR11, URZ, 0x1f, UR8 ;  /* 0x0000001f3f0b7899 */ /* 0x000fe60008011408 */
[----:B------:R-:W3:Y:S01]  /*9d60*/  LDL.64 R22, [R1+0x38] ;  /* 0x0000380001167983 */ /* 0x000ee20000100a00 */
[----:B------:R-:W-:Y:S03]  /*9d70*/  UIMAD UR11, UR11, UR4, URZ ;  /* 0x000000040b0b72a4 */ /* 0x000fe6000f8e023f */
[----:B------:R-:W4:Y:S01]  /*9d80*/  LDL R7, [R1+0x4] ;  /* 0x0000040001077983 */ /* 0x000f220000100800 */
[----:B------:R-:W-:Y:S03]  /*9d90*/  UIMAD UR11, UR8, UR5, UR11 ;  /* 0x00000005080b72a4 */ /* 0x000fe6000f8e020b */
[----:B------:R-:W3:Y:S01]  /*9da0*/  LDL R21, [R1+0x6c] ;  /* 0x00006c0001157983 */ /* 0x000ee20000100800 */
[----:B------:R-:W-:Y:S02]  /*9db0*/  UIADD3 UR4, UR19, UR11, URZ ;  /* 0x0000000b13047290 */ /* 0x000fe4000fffe03f */
[----:B------:R-:W-:Y:S01]  /*9dc0*/  UIMAD.WIDE.U32 UR18, UR18, 0x30, URZ ;  /* 0x00000030121278a5 */ /* 0x000fe2000f8e003f */
[----:B------:R-:W3:Y:S01]  /*9dd0*/  LDL R20, [R1+0x68] ;  /* 0x0000680001147983 */ /* 0x000ee20000100800 */
[----:B------:R-:W-:Y:S03]  /*9de0*/  UIMAD UR4, UR4, 0x30, URZ ;  /* 0x00000030040478a4 */ /* 0x000fe6000f8e023f */
[----:B------:R-:W3:Y:S01]  /*9df0*/  LDL R15, [R1+0x64] ;  /* 0x00006400010f7983 */ /* 0x000ee20000100800 */
[----:B------:R-:W-:Y:S03]  /*9e00*/  UIADD3 UR4, UR19, UR4, URZ ;  /* 0x0000000413047290 */ /* 0x000fe6000fffe03f */
[----:B------:R-:W3:Y:S04]  /*9e10*/  LDL R14, [R1+0x60] ;  /* 0x00006000010e7983 */ /* 0x000ee80000100800 */
[----:B-1----:R-:W3:Y:S04]  /*9e20*/  LDL.64 R8, [R1+0x40] ;  /* 0x0000400001087983 */ /* 0x002ee80000100a00 */
[----:B------:R-:W4:Y:S04]  /*9e30*/  LDL R13, [R1+0x5c] ;  /* 0x00005c00010d7983 */ /* 0x000f280000100800 */
[----:B------:R-:W4:Y:S01]  /*9e40*/  LDL R12, [R1+0x58] ;  /* 0x00005800010c7983 */ /* 0x000f220000100800 */
[----:B--2---:R-:W-:Y:S02]  /*9e50*/  LOP3.LUT P2, RZ, R2, 0x1, RZ, 0xc0, !PT ;  /* 0x0000000102ff7812 */ /* 0x004fe4000784c0ff */
[----:B---3--:R-:W-:Y:S04]  /*9e60*/  IADD3 R3, P1, R8, UR18, RZ ;  /* 0x0000001208037c10 */ /* 0x008fe8000ff3e0ff */
[----:B------:R-:W-:Y:S02]  /*9e70*/  LEA R2, P0, R3, c[0x0][0x1f8], 0x1 ;  /* 0x00007e0003027a11 */ /* 0x000fe400078008ff */
[----:B------:R-:W-:Y:S04]  /*9e80*/  IADD3.X R4, R23, UR4, RZ, P1, !PT ;  /* 0x0000000417047c10 */ /* 0x000fe80008ffe4ff */
[----:B------:R-:W-:Y:S05]  /*9e90*/  LEA.HI.X R3, R3, c[0x0][0x1fc], R4, 0x1, P0 ;  /* 0x00007f0003037a11 */ /* 0x000fea00000f0c04 */
[----:B------:R-:W-:Y:S01]  /*9ea0*/  @!PT LDS RZ, [RZ] ;  /* 0x00000000fffff984 */ /* 0x000fe20000000800 */
[----:B------:R-:W-:Y:S01]  /*9eb0*/  @!PT LDS RZ, [RZ] ;  /* 0x00000000fffff984 */ /* 0x000fe20000000800 */
[----:B------:R-:W-:Y:S01]  /*9ec0*/  @!PT LDS RZ, [RZ] ;  /* 0x00000000fffff984 */ /* 0x000fe20000000800 */
[----:B----4-:R1:W-:Y:S02]  /*9ed0*/  LDGSTS.E.BYPASS.LTC128B.128 [R7+0x100], [R2.64], !P6 ;  /* 0x0010000002077fae */ /* 0x0103e4000f101d50 */
        /* <DEDUP_REMOVED lines=13> */
[----:B------:R-:W-:Y:S01]  /*9fb0*/  LEA.HI.X R3, R3, c[0x0][0x1fc], R4, 0x1, P0 ;  /* 0x00007f0003037a11 */ /* 0x000fe200000f0c04 */
[----:B------:R-:W-:Y:S04]  /*9fc0*/  @!P3 IMAD.MOV.U32 R4, RZ, RZ, c[0x0][0x20c] ;  /* 0x00008300ff04b624 */ /* 0x000fe800078e00ff */
[----:B------:R1:W-:Y:S02]  /*9fd0*/  LDGSTS.E.BYPASS.LTC128B.128 [R7+0x4900], [R2.64], !P4 ;  /* 0x0490000002077fae */ /* 0x0003e4000e101d50 */
[----:B-1----:R-:W-:Y:S05]  /*9fe0*/  @!P3 IMAD.MOV.U32 R2, RZ, RZ, c[0x0][0x208] ;  /* 0x00008200ff02b624 */ /* 0x002fea00078e00ff */
[C---:B------:R-:W-:Y:S04]  /*9ff0*/  @!P3 LEA R3, P0, R2.reuse, UR18, 0x5 ;  /* 0x000000120203bc11 */ /* 0x040fe8000f8028ff */
[----:B------:R-:W-:Y:S02]  /*a000*/  @!P3 IADD3 R5, P1, R3, R8, RZ ;  /* 0x000000080305b210 */ /* 0x000fe40007f3e0ff */
[----:B------:R-:W-:Y:S01]  /*a010*/  @!P3 LEA.HI.X R2, R2, UR4, R4, 0x5, P0 ;  /* 0x000000040202bc11 */ /* 0x000fe200080f2c04 */
[----:B------:R1:W5:Y:S01]  /*a020*/  LDL.LU.64 R8, [R1+0x80] ;  /* 0x0000800001087983 */ /* 0x0003620000300a00 */
[C---:B------:R-:W-:Y:S03]  /*a030*/  @!P3 LEA R4, P0, R5.reuse, c[0x0][0x1f8], 0x1 ;  /* 0x00007e000504ba11 */ /* 0x040fe600078008ff */
[C---:B------:R-:W-:Y:S05]  /*a040*/  @!P3 IMAD.X R6, R2.reuse, 0x1, R23, P1 ;  /* 0x000000010206b824 */ /* 0x040fea00008e0617 */
[----:B------:R-:W-:Y:S05]  /*a050*/  @!P3 LEA.HI.X R5, R5, c[0x0][0x1fc], R6, 0x1, P0 ;  /* 0x00007f000505ba11 */ /* 0x000fea00000f0c06 */
[----:B------:R2:W-:Y:S02]  /*a060*/  @!P3 LDGSTS.E.BYPASS.LTC128B.128 [R7+0x1100], [R4.64], !P6 ;  /* 0x011000000407bfae */ /* 0x0005e4000f101d50 */
[----:B--2---:R-:W-:Y:S04]  /*a070*/  @!P3 IADD3 R5, P1, R3, R21, RZ ;  /* 0x000000150305b210 */ /* 0x004fe80007f3e0ff */
[C---:B------:R-:W-:Y:S01]  /*a080*/  @!P3 LEA R4, P0, R5.reuse, c[0x0][0x1f8], 0x1 ;  /* 0x00007e000504ba11 */ /* 0x040fe200078008ff */
[C---:B------:R-:W-:Y:S05]  /*a090*/  @!P3 IMAD.X R6, R2.reuse, 0x1, R20, P1 ;  /* 0x000000010206b824 */ /* 0x040fea00008e0614 */
        /* <DEDUP_REMOVED lines=12> */
.L_x_362:
[C---:B-1-345:R-:W-:Y:S01]  /*a160*/  HMMA.16816.F32.BF16 R4, R160.reuse, R8, RZ ;  /* 0x00000008a004723c */ /* 0x07afe200000418ff */
[----:B------:R-:W0:Y:S01]  /*a170*/  LDGDEPBAR ;  /* 0x00000000000079af */ /* 0x000e220000000000 */
[----:B------:R-:W-:Y:S06]  /*a180*/  UISETP.GT.AND UP0, UPT, UR8, UR9, UPT ;  /* 0x000000090800728c */ /* 0x000fec000bf04270 */
[C---:B------:R-:W-:Y:S01]  /*a190*/  HMMA.16816.F32.BF16 R8, R160.reuse, R10, RZ ;  /* 0x0000000aa008723c */ /* 0x040fe200000418ff */
[----:B------:R-:W-:Y:S07]  /*a1a0*/  PLOP3.LUT P0, PT, PT, PT, UP0, 0x80, 0x0 ;  /* 0x000000000000781c */ /* 0x000fee0003f0f008 */
[C---:B------:R-:W-:Y:S08]  /*a1b0*/  HMMA.16816.F32.BF16 R12, R160.reuse, R16, RZ ;  /* 0x00000010a00c723c */ /* 0x040ff000000418ff */
[C---:B------:R-:W-:Y:S08]  /*a1c0*/  HMMA.16816.F32.BF16 R16, R160.reuse, R18, RZ ;  /* 0x00000012a010723c */ /* 0x040ff000000418ff */
[C---:B------:R-:W-:Y:S08]  /*a1d0*/  HMMA.16816.F32.BF16 R20, R160.reuse, R24, RZ ;  /* 0x00000018a014723c */ /* 0x040ff000000418ff */
        /* <DEDUP_REMOVED lines=135> */
[----:B------:R-:W-:-:S07]  /*aa50*/  @!P0 BRA `(.L_x_363) ;  /* 0x000004e000008947 */ /* 0x000fce0003800000 */
        /* <DEDUP_REMOVED lines=19> */
[----:B------:R-:W5:Y:S04]  /*ab90*/  LDL R168, [R1+0x10] ;  /* 0x0000100001a87983 */ /* 0x000f680000100800 */
        /* <DEDUP_REMOVED lines=13> */
[----:B------:R-:W-:Y:S05]  /*ac70*/  @P1 LEA.HI.X R3, R3, c[0x0][0x1cc], R134, 0x1, P2 ;  /* 0x0000730003031a11 */ /* 0x000fea00010f0c86 */
[----:B------:R-:W-:Y:S01]  /*ac80*/  @!PT LDS RZ, [RZ] ;  /* 0x00000000fffff984 */ /* 0x000fe20000000800 */
[----:B------:R-:W-:Y:S01]  /*ac90*/  @!PT LDS RZ, [RZ] ;  /* 0x00000000fffff984 */ /* 0x000fe20000000800 */
[----:B------:R-:W-:Y:S01]  /*aca0*/  @!PT LDS RZ, [RZ] ;  /* 0x00000000fffff984 */ /* 0x000fe20000000800 */
[----:B----4-:R5:W-:Y:S02]  /*acb0*/  @P1 LDGSTS.E.BYPASS.LTC128B.128 [R177+0x10100], [R2.64], !P6 ;  /* 0x1010000002b11fae */ /* 0x010be4000f101d50 */
[----:B-----5:R-:W-:Y:S04]  /*acc0*/  @P1 IADD3 R3, P2, R173, UR20, RZ ;  /* 0x00000014ad031c10 */ /* 0x020fe8000ff5e0ff */
[----:B------:R-:W-:Y:S02]  /*acd0*/  @P1 IADD3.X R134, R172, UR4, RZ, P2, !PT ;  /* 0x00000004ac861c10 */ /* 0x000fe400097fe4ff */
[C---:B------:R-:W-:Y:S04]  /*ace0*/  @P1 LEA R2, P2, R3.reuse, c[0x0][0x1c8], 0x1 ;  /* 0x0000720003021a11 */ /* 0x040fe800078408ff */
[----:B------:R-:W-:Y:S02]  /*acf0*/  @P1 LEA.HI.X R3, R3, c[0x0][0x1cc], R134, 0x1, P2 ;  /* 0x0000730003031a11 */ /* 0x000fe400010f0c86 */
[----:B------:R-:W-:Y:S11]  /*ad00*/  LOP3.LUT P2, RZ, R176, 0x1, RZ, 0xc0, !PT ;  /* 0x00000001b0ff7812 */ /* 0x000ff6000784c0ff */
[----:B------:R-:W-:Y:S02]  /*ad10*/  @!UPT UIADD3 URZ, URZ, URZ, URZ ;  /* 0x0000003f3f3ff290 */ /* 0x000fe4000fffe03f */
[----:B------:R1:W-:Y:S02]  /*ad20*/  @P1 LDGSTS.E.BYPASS.LTC128B.128 [R177+0x11900], [R2.64], !P2 ;  /* 0x1190000002b11fae */ /* 0x0003e4000d101d50 */
[----:B-1----:R-:W-:Y:S04]  /*ad30*/  @P1 IADD3 R3, P2, R171, UR20, RZ ;  /* 0x00000014ab031c10 */ /* 0x002fe8000ff5e0ff */
[----:B------:R-:W-:Y:S02]  /*ad40*/  @P1 IADD3.X R134, R170, UR4, RZ, P2, !PT ;  /* 0x00000004aa861c10 */ /* 0x000fe400097fe4ff */
[C---:B------:R-:W-:Y:S04]  /*ad50*/  @P1 LEA R2, P2, R3.reuse, c[0x0][0x1c8], 0x1 ;  /* 0x0000720003021a11 */ /* 0x040fe800078408ff */
[----:B------:R-:W-:Y:S05]  /*ad60*/  @P1 LEA.HI.X R3, R3, c[0x0][0x1cc], R134, 0x1, P2 ;  /* 0x0000730003031a11 */ /* 0x000fea00010f0c86 */
[----:B------:R1:W-:Y:S02]  /*ad70*/  @P1 LDGSTS.E.BYPASS.LTC128B.128 [R177+0x13100], [R2.64], !P5 ;  /* 0x1310000002b11fae */ /* 0x0003e4000e901d50 */
[----:B-1----:R-:W-:Y:S01]  /*ad80*/  @P1 IADD3 R3, P2, R169, UR20, RZ ;  /* 0x00000014a9031c10 */ /* 0x002fe2000ff5e0ff */
[----:B------:R-:W-:Y:S03]  /*ad90*/  @UP0 UIADD3 UR20, UP1, UR15, UR20, URZ ;  /* 0x000000140f140290 */ /* 0x000fe6000ff3e03f */
[----:B------:R-:W-:Y:S01]  /*ada0*/  @P1 IADD3.X R134, R168, UR4, RZ, P2, !PT ;  /* 0x00000004a8861c10 */ /* 0x000fe200097fe4ff */
[----:B------:R-:W-:Y:S01]  /*adb0*/  @UP0 UIADD3.X UR4, UR6, UR4, URZ, UP1, !UPT ;  /* 0x0000000406040290 */ /* 0x000fe20008ffe43f */
[C---:B------:R-:W-:Y:S04]  /*adc0*/  @P1 LEA R2, P2, R3.reuse, c[0x0][0x1c8], 0x1 ;  /* 0x0000720003021a11 */ /* 0x040fe800078408ff */
[----:B------:R-:W-:Y:S02]  /*add0*/  @P1 LEA.HI.X R3, R3, c[0x0][0x1cc], R134, 0x1, P2 ;  /* 0x0000730003031a11 */ /* 0x000fe400010f0c86 */
[----:B------:R-:W-:Y:S03]  /*ade0*/  LOP3.LUT P2, RZ, R176, 0x1, RZ, 0xc0, !PT ;  /* 0x00000001b0ff7812 */ /* 0x000fe6000784c0ff */
[----:B------:R1:W-:Y:S02]  /*adf0*/  @P1 LDGSTS.E.BYPASS.LTC128B.128 [R177+0x14900], [R2.64], !P4 ;  /* 0x1490000002b11fae */ /* 0x0003e4000e101d50 */
[----:B-1----:R-:W-:Y:S04]  /*ae00*/  @P0 IADD3 R3, P1, R174, UR20, RZ ;  /* 0x00000014ae030c10 */ /* 0x002fe8000ff3e0ff */
[----:B------:R-:W-:Y:S02]  /*ae10*/  @P0 IADD3.X R134, R179, UR4, RZ, P1, !PT ;  /* 0x00000004b3860c10 */ /* 0x000fe40008ffe4ff */
[C---:B------:R-:W-:Y:S04]  /*ae20*/  @P0 LEA R2, P1, R3.reuse, c[0x0][0x1c8], 0x1 ;  /* 0x0000720003020a11 */ /* 0x040fe800078208ff */
[----:B------:R-:W-:Y:S05]  /*ae30*/  @P0 LEA.HI.X R3, R3, c[0x0][0x1cc], R134, 0x1, P1 ;  /* 0x0000730003030a11 */ /* 0x000fea00008f0c86 */
        /* <DEDUP_REMOVED lines=15> */
[----:B------:R1:W-:Y:S04]  /*af30*/  @P0 LDGSTS.E.BYPASS.LTC128B.128 [R177+0x15900], [R2.64], !P4 ;  /* 0x1590000002b10fae */ /* 0x0003e8000e101d50 */
.L_x_363:
[----:B------:R-:W2:Y:S01]  /*af40*/  LDL.LU R168, [R1+0x14] ;  /* 0x0000140001a87983 */ /* 0x000ea20000300800 */
[----:B------:R-:W-:Y:S01]  /*af50*/  FMNMX.FTZ R133, R4, R133, !PT ;  /* 0x0000008504857209 */ /* 0x000fe20007810000 */
[----:B------:R-:W-:Y:S02]  /*af60*/  UISETP.GT.AND UP0, UPT, UR8, UR10, UPT ;  /* 0x0000000a0800728c */ /* 0x000fe4000bf04270 */
[----:B------:R-:W0:Y:S01]  /*af70*/  LDGDEPBAR ;  /* 0x00000000000079af */ /* 0x000e220000000000 */
[----:B------:R-:W-:Y:S01]  /*af80*/  FMNMX.FTZ R133, R5, R133, !PT ;  /* 0x0000008505857209 */ /* 0x000fe20007810000 */
[----:B------:R-:W-:Y:S02]  /*af90*/  UIADD3 UR8, UR8, -0x1, URZ ;  /* 0xffffffff08087890 */ /* 0x000fe4000fffe03f */
[----:B------:R-:W-:Y:S02]  /*afa0*/  PLOP3.LUT P0, PT, PT, PT, UP0, 0x80, 0x0 ;  /* 0x000000000000781c */ /* 0x000fe40003f0f008 */
        /* <DEDUP_REMOVED lines=10> */
[----:B-1----:R-:W1:Y:S02]  /*b050*/  SHFL.BFLY PT, R2, R133, 0x2, 0x1f ;  /* 0x0c401f0085027f89 */ /* 0x002e6400000e0000 */
[----:B-1----:R-:W-:Y:S06]  /*b060*/  FMNMX.FTZ R133, R133, R2, !PT ;  /* 0x0000000285857209 */ /* 0x002fec0007810000 */
[----:B------:R-:W1:Y:S02]  /*b070*/  SHFL.BFLY PT, R2, R133, 0x1, 0x1f ;  /* 0x0c201f0085027f89 */ /* 0x000e6400000e0000 */
[----:B-1----:R-:W-:Y:S05]  /*b080*/  FMNMX.FTZ R133, R133, R2, !PT ;  /* 0x0000000285857209 */ /* 0x002fea0007810000 */
[C---:B------:R-:W-:Y:S02]  /*b090*/  FMUL.FTZ R2, R133.reuse, c[0x0][0x2d0] ;  /* 0x0000b40085027a20 */ /* 0x040fe40000410000 */
[----:B------:R-:W-:Y:S02]  /*b0a0*/  FADD.FTZ R0, -R133, R0 ;  /* 0x0000000085007221 */ /* 0x000fe40000010100 */
[--C-:B------:R-:W-:Y:S02]  /*b0b0*/  FFMA.FTZ R179, R12, c[0x0][0x2d0], -R2.reuse ;  /* 0x0000b4000cb37a23 */ /* 0x100fe40000010802 */
[----:B------:R-:W3:Y:S01]  /*b0c0*/  LDL.LU R12, [R1+0x18] ;  /* 0x00001800010c7983 */ /* 0x000ee20000300800 */
[--C-:B------:R-:W-:Y:S02]  /*b0d0*/  FFMA.FTZ R4, R4, c[0x0][0x2d0], -R2.reuse ;  /* 0x0000b40004047a23 */ /* 0x100fe40000010802 */
[----:B------:R-:W-:Y:S02]  /*b0e0*/  FMUL.FTZ R0, R0, c[0x0][0x2d0] ;  /* 0x0000b40000007a20 */ /* 0x000fe40000410000 */
[--C-:B------:R-:W-:Y:S02]  /*b0f0*/  FFMA.FTZ R5, R5, c[0x0][0x2d0], -R2.reuse ;  /* 0x0000b40005057a23 */ /* 0x100fe40000010802 */
[----:B------:R-:W1:Y:S01]  /*b100*/  MUFU.EX2 R3, R0 ;  /* 0x0000000000037308 */ /* 0x000e620000000800 */
[--C-:B------:R-:W-:Y:S02]  /*b110*/  FFMA.FTZ R8, R8, c[0x0][0x2d0], -R2.reuse ;  /* 0x0000b40008087a23 */ /* 0x100fe40000010802 */
[--C-:B------:R-:W-:Y:S02]  /*b120*/  FFMA.FTZ R9, R9, c[0x0][0x2d0], -R2.reuse ;  /* 0x0000b40009097a23 */ /* 0x100fe40000010802 */
[--C-:B------:R-:W-:Y:S02]  /*b130*/  FFMA.FTZ R134, R20, c[0x0][0x2d0], -R2.reuse ;  /* 0x0000b40014867a23 */ /* 0x100fe40000010802 */
[--C-:B------:R-:W-:Y:S02]  /*b140*/  FFMA.FTZ R177, R16, c[0x0][0x2d0], -R2.reuse ;  /* 0x0000b40010b17a23 */ /* 0x100fe40000010802 */
[--C-:B------:R-:W-:Y:S01]  /*b150*/  FFMA.FTZ R21, R21, c[0x0][0x2d0], -R2.reuse ;  /* 0x0000b40015157a23 */ /* 0x100fe20000010802 */
[----:B------:R-:W-:Y:S01]  /*b160*/  MUFU.EX2 R4, R4 ;  /* 0x0000000400047308 */ /* 0x000fe20000000800 */
[--C-:B------:R-:W-:Y:S02]  /*b170*/  FFMA.FTZ R24, R24, c[0x0][0x2d0], -R2.reuse ;  /* 0x0000b40018187a23 */ /* 0x100fe40000010802 */
[--C-:B------:R-:W-:Y:S02]  /*b180*/  FFMA.FTZ R25, R25, c[0x0][0x2d0], -R2.reuse ;  /* 0x0000b40019197a23 */ /* 0x100fe40000010802 */
[--C-:B------:R-:W-:Y:S02]  /*b190*/  FFMA.FTZ R178, R13, c[0x0][0x2d0], -R2.reuse ;  /* 0x0000b4000db27a23 */ /* 0x100fe40000010802 */
[----:B------:R-:W-:Y:S03]  /*b1a0*/  FFMA.FTZ R176, R17, c[0x0][0x2d0], -R2 ;  /* 0x0000b40011b07a23 */ /* 0x000fe60000010802 */
[----:B------:R-:W-:Y:S01]  /*b1b0*/  MUFU.EX2 R5, R5 ;  /* 0x0000000500057308 */ /* 0x000fe20000000800 */
[C---:B-1----:R-:W-:Y:S02]  /*b1c0*/  FMUL.FTZ R17, R3.reuse, R145 ;  /* 0x0000009103117220 */ /* 0x042fe40000410000 */
[C---:B------:R-:W-:Y:S02]  /*b1d0*/  FMUL.FTZ R13, R3.reuse, R149 ;  /* 0x00000095030d7220 */ /* 0x040fe40000410000 */
[C---:B------:R-:W-:Y:S05]  /*b1e0*/  FMUL.FTZ R16, R3.reuse, R144 ;  /* 0x0000009003107220 */ /* 0x040fea0000410000 */
[----:B------:R-:W-:Y:S01]  /*b1f0*/  MUFU.EX2 R8, R8 ;  /* 0x0000000800087308 */ /* 0x000fe20000000800 */
        /* <DEDUP_REMOVED lines=18> */
[----:B------:R-:W-:Y:S01]  /*b320*/  FMUL.FTZ R60, R3, R60 ;  /* 0x0000003c033c7220 */ /* 0x000fe20000410000 */
[----:B-1----:R-:W-:Y:S01]  /*b330*/  F2FP.BF16.PACK_AB R170, R9, R8 ;  /* 0x0000000809aa723e */ /* 0x002fe200000010ff */
        /* <DEDUP_REMOVED lines=36> */
[C---:B------:R-:W-:Y:S03]  /*b580*/  F2FP.BF16.PACK_AB R168, R5.reuse, R4 ;  /* 0x0000000405a8723e */ /* 0x040fe600000010ff */
[----:B------:R-:W-:Y:S02]  /*b590*/  FADD.FTZ R0, R5, R0 ;  /* 0x0000000005007221 */ /* 0x000fe40000010000 */
[C---:B------:R-:W-:Y:S02]  /*b5a0*/  FMUL.FTZ R5, R3.reuse, R157 ;  /* 0x0000009d03057220 */ /* 0x040fe40000410000 */
[----:B------:R-:W-:Y:S02]  /*b5b0*/  FADD.FTZ R0, R8, R0 ;  /* 0x0000000008007221 */ /* 0x000fe40000010000 */
[----:B------:R-:W-:Y:S02]  /*b5c0*/  FMUL.FTZ R8, R3, R152 ;  /* 0x0000009803087220 */ /* 0x000fe40000410000 */
[----:B------:R-:W-:Y:S01]  /*b5d0*/  FADD.FTZ R20, R9, R0 ;  /* 0x0000000009147221 */ /* 0x000fe20000010000 */
[----:B------:R-:W-:Y:S01]  /*b5e0*/  FMNMX.FTZ R0, R6, R132, !PT ;  /* 0x0000008406007209 */ /* 0x000fe20007810000 */
[----:B------:R-:W-:Y:S03]  /*b5f0*/  FMUL.FTZ R9, R3, R153 ;  /* 0x0000009903097220 */ /* 0x000fe60000410000 */
        /* <DEDUP_REMOVED lines=15> */
[C---:B------:R-:W-:Y:S02]  /*b6f0*/  FMUL.FTZ R4, R2.reuse, c[0x0][0x2d0] ;  /* 0x0000b40002047a20 */ /* 0x040fe40000410000 */
[----:B------:R-:W-:Y:S02]  /*b700*/  FADD.FTZ R0, -R2, R132 ;  /* 0x0000008402007221 */ /* 0x000fe40000010100 */
[--C-:B------:R-:W-:Y:S02]  /*b710*/  FFMA.FTZ R6, R6, c[0x0][0x2d0], -R4.reuse ;  /* 0x0000b40006067a23 */ /* 0x100fe40000010804 */
[----:B------:R-:W-:Y:S02]  /*b720*/  FMUL.FTZ R0, R0, c[0x0][0x2d0] ;  /* 0x0000b40000007a20 */ /* 0x000fe40000410000 */
[--C-:B------:R-:W-:Y:S02]  /*b730*/  FFMA.FTZ R7, R7, c[0x0][0x2d0], -R4.reuse ;  /* 0x0000b40007077a23 */ /* 0x100fe40000010804 */
[----:B------:R-:W-:Y:S01]  /*b740*/  MUFU.EX2 R6, R6 ;  /* 0x0000000600067308 */ /* 0x000fe20000000800 */
[--C-:B------:R-:W-:Y:S02]  /*b750*/  FFMA.FTZ R26, R26, c[0x0][0x2d0], -R4.reuse ;  /* 0x0000b4001a1a7a23 */ /* 0x100fe40000010804 */
[--C-:B------:R-:W-:Y:S02]  /*b760*/  FFMA.FTZ R27, R27, c[0x0][0x2d0], -R4.reuse ;  /* 0x0000b4001b1b7a23 */ /* 0x100fe40000010804 */
[--C-:B------:R-:W-:Y:S01]  /*b770*/  FFMA.FTZ R174, R18, c[0x0][0x2d0], -R4.reuse ;  /* 0x0000b40012ae7a23 */ /* 0x100fe20000010804 */
[----:B------:R-:W-:Y:S01]  /*b780*/  MOV R157, R26 ;  /* 0x0000001a009d7202 */ /* 0x000fe20000000f00 */
[--C-:B------:R-:W-:Y:S01]  /*b790*/  FFMA.FTZ R175, R19, c[0x0][0x2d0], -R4.reuse ;  /* 0x0000b40013af7a23 */ /* 0x100fe20000010804 */
[----:B------:R-:W-:Y:S01]  /*b7a0*/  MOV R18, R21 ;  /* 0x0000001500127202 */ /* 0x000fe20000000f00 */
[--C-:B------:R-:W-:Y:S01]  /*b7b0*/  FFMA.FTZ R22, R22, c[0x0][0x2d0], -R4.reuse ;  /* 0x0000b40016167a23 */ /* 0x100fe20000010804 */
[----:B------:R-:W3:Y:S01]  /*b7c0*/  MUFU.EX2 R0, R0 ;  /* 0x0000000000007308 */ /* 0x000ee20000000800 */
[--C-:B------:R-:W-:Y:S02]  /*b7d0*/  FFMA.FTZ R23, R23, c[0x0][0x2d0], -R4.reuse ;  /* 0x0000b40017177a23 */ /* 0x100fe40000010804 */
[--C-:B------:R-:W-:Y:S01]  /*b7e0*/  FFMA.FTZ R171, R10, c[0x0][0x2d0], -R4.reuse ;  /* 0x0000b4000aab7a23 */ /* 0x100fe20000010804 */
[----:B------:R-:W-:Y:S01]  /*b7f0*/  MOV R10, R134 ;  /* 0x00000086000a7202 */ /* 0x000fe20000000f00 */
[--C-:B------:R-:W-:Y:S01]  /*b800*/  FFMA.FTZ R134, R11, c[0x0][0x2d0], -R4.reuse ;  /* 0x0000b4000b867a23 */ /* 0x100fe20000010804 */
[----:B------:R-:W-:Y:S01]  /*b810*/  MOV R11, R25 ;  /* 0x00000019000b7202 */ /* 0x000fe20000000f00 */
[--C-:B------:R-:W-:Y:S01]  /*b820*/  FFMA.FTZ R173, R14, c[0x0][0x2d0], -R4.reuse ;  /* 0x0000b4000ead7a23 */ /* 0x100fe20000010804 */
[----:B------:R-:W-:Y:S01]  /*b830*/  MOV R14, R20 ;  /* 0x00000014000e7202 */ /* 0x000fe20000000f00 */
[----:B------:R-:W-:Y:S01]  /*b840*/  FFMA.FTZ R172, R15, c[0x0][0x2d0], -R4 ;  /* 0x0000b4000fac7a23 */ /* 0x000fe20000010804 */
[----:B------:R-:W1:Y:S01]  /*b850*/  MUFU.EX2 R7, R7 ;  /* 0x0000000700077308 */ /* 0x000e620000000800 */
[C---:B------:R-:W-:Y:S01]  /*b860*/  FMUL.FTZ R25, R3.reuse, R137 ;  /* 0x0000008903197220 */ /* 0x040fe20000410000 */
[----:B------:R-:W-:Y:S01]  /*b870*/  MOV R15, R24 ;  /* 0x00000018000f7202 */ /* 0x000fe20000000f00 */
[C---:B------:R-:W-:Y:S01]  /*b880*/  FMUL.FTZ R24, R3.reuse, R136 ;  /* 0x0000008803187220 */ /* 0x040fe20000410000 */
[----:B------:R-:W-:Y:S01]  /*b890*/  MOV R145, R10 ;  /* 0x0000000a00917202 */ /* 0x000fe20000000f00 */
[C---:B------:R-:W-:Y:S01]  /*b8a0*/  FMUL.FTZ R20, R3.reuse, R140 ;  /* 0x0000008c03147220 */ /* 0x040fe20000410000 */
[----:B------:R-:W-:Y:S01]  /*b8b0*/  MOV R153, R22 ;  /* 0x0000001600997202 */ /* 0x000fe20000000f00 */
[C---:B------:R-:W-:Y:S01]  /*b8c0*/  FMUL.FTZ R21, R3.reuse, R141 ;  /* 0x0000008d03157220 */ /* 0x040fe20000410000 */
[----:B------:R-:W-:Y:S02]  /*b8d0*/  MOV R152, R23 ;  /* 0x0000001700987202 */ /* 0x000fe40000000f00 */
[----:B------:R-:W2:Y:S01]  /*b8e0*/  MUFU.EX2 R171, R171 ;  /* 0x000000ab00ab7308 */ /* 0x000ea20000000800 */
[C---:B---3--:R-:W-:Y:S02]  /*b8f0*/  FFMA.FTZ R4, R0.reuse, R12, R6 ;  /* 0x0000000c00047223 */ /* 0x048fe40000010006 */
[C---:B------:R-:W-:Y:S02]  /*b900*/  FMUL.FTZ R26, R0.reuse, R138 ;  /* 0x0000008a001a7220 */ /* 0x040fe40000410000 */
[----:B------:R-:W-:Y:S02]  /*b910*/  FMUL.FTZ R12, R3, R148 ;  /* 0x00000094030c7220 */ /* 0x000fe40000410000 */
[C---:B------:R-:W-:Y:S01]  /*b920*/  FMUL.FTZ R10, R0.reuse, R154 ;  /* 0x0000009a000a7220 */ /* 0x040fe20000410000 */
[----:B------:R-:W-:Y:S01]  /*b930*/  MOV R154, R18 ;  /* 0x00000012009a7202 */ /* 0x000fe20000000f00 */
[C---:B------:R-:W-:Y:S01]  /*b940*/  FMUL.FTZ R18, R0.reuse, R146 ;  /* 0x0000009200127220 */ /* 0x040fe20000410000 */
[----:B------:R-:W-:Y:S01]  /*b950*/  MUFU.EX2 R149, R173 ;  /* 0x000000ad00957308 */ /* 0x000fe20000000800 */
[C---:B-1----:R-:W-:Y:S01]  /*b960*/  FADD.FTZ R132, R7.reuse, R4 ;  /* 0x0000000407847221 */ /* 0x042fe20000010000 */
[----:B------:R-:W-:Y:S01]  /*b970*/  F2FP.BF16.PACK_AB R169, R7, R6 ;  /* 0x0000000607a9723e */ /* 0x000fe200000010ff */
[----:B------:R-:W-:Y:S01]  /*b980*/  FMUL.FTZ R4, R3, R156 ;  /* 0x0000009c03047220 */ /* 0x000fe20000410000 */
[----:B------:R-:W-:Y:S01]  /*b990*/  MOV R156, R27 ;  /* 0x0000001b009c7202 */ /* 0x000fe20000000f00 */
[C---:B------:R-:W-:Y:S02]  /*b9a0*/  FMUL.FTZ R27, R0.reuse, R139 ;  /* 0x0000008b001b7220 */ /* 0x040fe40000410000 */
[----:B------:R-:W1:Y:S01]  /*b9b0*/  LDSM.16.MT88.4 R136, [R236+0x100] ;  /* 0x00010000ec88783b */ /* 0x000e620000004200 */
[C---:B------:R-:W-:Y:S01]  /*b9c0*/  FMUL.FTZ R6, R0.reuse, R158 ;  /* 0x0000009e00067220 */ /* 0x040fe20000410000 */
[----:B------:R-:W-:Y:S01]  /*b9d0*/  MOV R158, R11 ;  /* 0x0000000b009e7202 */ /* 0x000fe20000000f00 */
[C---:B------:R-:W-:Y:S01]  /*b9e0*/  FMUL.FTZ R11, R0.reuse, R155 ;  /* 0x0000009b000b7220 */ /* 0x040fe20000410000 */
[----:B------:R-:W-:Y:S01]  /*b9f0*/  MOV R155, R14 ;  /* 0x0000000e009b7202 */ /* 0x000fe20000000f00 */
[C---:B------:R-:W-:Y:S01]  /*ba00*/  FMUL.FTZ R14, R0.reuse, R150 ;  /* 0x00000096000e7220 */ /* 0x040fe20000410000 */
[----:B------:R-:W-:Y:S01]  /*ba10*/  MUFU.EX2 R3, R178 ;  /* 0x000000b200037308 */ /* 0x000fe20000000800 */
[C---:B------:R-:W-:Y:S01]  /*ba20*/  FMUL.FTZ R7, R0.reuse, R159 ;  /* 0x0000009f00077220 */ /* 0x040fe20000410000 */
[----:B------:R-:W-:Y:S01]  /*ba30*/  MOV R159, R15 ;  /* 0x0000000f009f7202 */ /* 0x000fe20000000f00 */
[----:B--2---:R-:W-:Y:S02]  /*ba40*/  FADD.FTZ R148, R171, R132 ;  /* 0x00000084ab947221 */ /* 0x004fe40000010000 */
[C---:B------:R-:W-:Y:S02]  /*ba50*/  FMUL.FTZ R15, R0.reuse, R151 ;  /* 0x00000097000f7220 */ /* 0x040fe40000410000 */
[C---:B------:R-:W-:Y:S02]  /*ba60*/  FMUL.FTZ R19, R0.reuse, R147 ;  /* 0x0000009300137220 */ /* 0x040fe40000410000 */
[C---:B------:R-:W-:Y:S01]  /*ba70*/  FMUL.FTZ R22, R0.reuse, R142 ;  /* 0x0000008e00167220 */ /* 0x040fe20000410000 */
[----:B------:R-:W2:Y:S01]  /*ba80*/  MUFU.EX2 R150, R134 ;  /* 0x0000008600967308 */ /* 0x000ea20000000800 */
[C---:B------:R-:W-:Y:S02]  /*ba90*/  FMUL.FTZ R23, R0.reuse, R143 ;  /* 0x0000008f00177220 */ /* 0x040fe40000410000 */
[C---:B------:R-:W-:Y:S01]  /*baa0*/  FMUL.FTZ R30, R0.reuse, R30 ;  /* 0x0000001e001e7220 */ /* 0x040fe20000410000 */
[----:B------:R-:W-:Y:S01]  /*bab0*/  LDSM.16.MT88.4 R140, [R236+0x900] ;  /* 0x00090000ec8c783b */ /* 0x000fe20000004200 */
[C---:B------:R-:W-:Y:S02]  /*bac0*/  FMUL.FTZ R31, R0.reuse, R31 ;  /* 0x0000001f001f7220 */ /* 0x040fe40000410000 */
[C---:B------:R-:W-:Y:S02]  /*bad0*/  FMUL.FTZ R34, R0.reuse, R34 ;  /* 0x0000002200227220 */ /* 0x040fe40000410000 */
[C---:B------:R-:W-:Y:S01]  /*bae0*/  FMUL.FTZ R35, R0.reuse, R35 ;  /* 0x0000002300237220 */ /* 0x040fe20000410000 */
[----:B------:R-:W3:Y:S01]  /*baf0*/  MUFU.EX2 R132, R179 ;  /* 0x000000b300847308 */ /* 0x000ee20000000800 */
[C---:B------:R-:W-:Y:S02]  /*bb00*/  FMUL.FTZ R38, R0.reuse, R38 ;  /* 0x0000002600267220 */ /* 0x040fe40000410000 */
[C---:B------:R-:W-:Y:S02]  /*bb10*/  FMUL.FTZ R39, R0.reuse, R39 ;  /* 0x0000002700277220 */ /* 0x040fe40000410000 */
[C---:B------:R-:W-:Y:S02]  /*bb20*/  FMUL.FTZ R42, R0.reuse, R42 ;  /* 0x0000002a002a7220 */ /* 0x040fe40000410000 */
[C---:B------:R-:W-:Y:S02]  /*bb30*/  FMUL.FTZ R43, R0.reuse, R43 ;  /* 0x0000002b002b7220 */ /* 0x040fe40000410000 */
[C---:B------:R-:W-:Y:S01]  /*bb40*/  FMUL.FTZ R46, R0.reuse, R46 ;  /* 0x0000002e002e7220 */ /* 0x040fe20000410000 */
[----:B------:R-:W4:Y:S01]  /*bb50*/  MUFU.EX2 R134, R176 ;  /* 0x000000b000867308 */ /* 0x000f220000000800 */
[C---:B------:R-:W-:Y:S02]  /*bb60*/  FMUL.FTZ R47, R0.reuse, R47 ;  /* 0x0000002f002f7220 */ /* 0x040fe40000410000 */
[----:B------:R-:W-:Y:S01]  /*bb70*/  FMUL.FTZ R50, R0, R50 ;  /* 0x0000003200327220 */ /* 0x000fe20000410000 */
[----:B--2---:R-:W-:Y:S01]  /*bb80*/  F2FP.BF16.PACK_AB R171, R150, R171 ;  /* 0x000000ab96ab723e */ /* 0x004fe200000010ff */
[C---:B------:R-:W-:Y:S02]  /*bb90*/  FMUL.FTZ R51, R0.reuse, R51 ;  /* 0x0000003300337220 */ /* 0x040fe40000410000 */
[C---:B------:R-:W-:Y:S02]  /*bba0*/  FMUL.FTZ R54, R0.reuse, R54 ;  /* 0x0000003600367220 */ /* 0x040fe40000410000 */
[C---:B------:R-:W-:Y:S01]  /*bbb0*/  FMUL.FTZ R55, R0.reuse, R55 ;  /* 0x0000003700377220 */ /* 0x040fe20000410000 */
[----:B------:R-:W2:Y:S01]  /*bbc0*/  MUFU.EX2 R178, R172 ;  /* 0x000000ac00b27308 */ /* 0x000ea20000000800 */
[C---:B-1----:R-:W-:Y:S05]  /*bbd0*/  HMMA.16816.F32.BF16 R4, R168.reuse, R136, R4 ;  /* 0x00000088a804723c */ /* 0x042fea0000041804 */
[C---:B------:R-:W-:Y:S02]  /*bbe0*/  FMUL.FTZ R58, R0.reuse, R58 ;  /* 0x0000003a003a7220 */ /* 0x040fe40000410000 */
[C---:B------:R-:W-:Y:S01]  /*bbf0*/  FMUL.FTZ R59, R0.reuse, R59 ;  /* 0x0000003b003b7220 */ /* 0x040fe20000410000 */
[C---:B------:R-:W-:Y:S01]  /*bc00*/  HMMA.16816.F32.BF16 R8, R168.reuse, R138, R8 ;  /* 0x0000008aa808723c */ /* 0x040fe20000041808 */
[----:B------:R-:W1:Y:S01]  /*bc10*/  LDSM.16.MT88.4 R136, [R237+0x100] ;  /* 0x00010000ed88783b */ /* 0x000e620000004200 */
[----:B------:R-:W-:Y:S02]  /*bc20*/  MUFU.EX2 R177, R174 ;  /* 0x000000ae00b17308 */ /* 0x000fe40000000800 */
[C---:B------:R-:W-:Y:S02]  /*bc30*/  FMUL.FTZ R62, R0.reuse, R62 ;  /* 0x0000003e003e7220 */ /* 0x040fe40000410000 */
[C---:B------:R-:W-:Y:S02]  /*bc40*/  FMUL.FTZ R63, R0.reuse, R63 ;  /* 0x0000003f003f7220 */ /* 0x040fe40000410000 */
[C---:B------:R-:W-:Y:S04]  /*bc50*/  FMUL.FTZ R66, R0.reuse, R66 ;  /* 0x0000004200427220 */ /* 0x040fe80000410000 */
[----:B------:R-:W-:Y:S01]  /*bc60*/  MUFU.EX2 R174, R153 ;  /* 0x0000009900ae7308 */ /* 0x000fe20000000800 */
[C---:B------:R-:W-:Y:S02]  /*bc70*/  FMUL.FTZ R67, R0.reuse, R67 ;  /* 0x0000004300437220 */ /* 0x040fe40000410000 */
[C---:B------:R-:W-:Y:S02]  /*bc80*/  FMUL.FTZ R70, R0.reuse, R70 ;  /* 0x0000004600467220 */ /* 0x040fe40000410000 */
[C---:B------:R-:W-:Y:S02]  /*bc90*/  FMUL.FTZ R71, R0.reuse, R71 ;  /* 0x0000004700477220 */ /* 0x040fe40000410000 */
[C---:B------:R-:W-:Y:S02]  /*bca0*/  FMUL.FTZ R74, R0.reuse, R74 ;  /* 0x0000004a004a7220 */ /* 0x040fe40000410000 */
[C---:B------:R-:W-:Y:S01]  /*bcb0*/  FMUL.FTZ R75, R0.reuse, R75 ;  /* 0x0000004b004b7220 */ /* 0x040fe20000410000 */
[----:B------:R-:W5:Y:S01]  /*bcc0*/  MUFU.EX2 R176, R175 ;  /* 0x000000af00b07308 */ /* 0x000f620000000800 */
[C---:B------:R-:W-:Y:S02]  /*bcd0*/  FMUL.FTZ R78, R0.reuse, R78 ;  /* 0x0000004e004e7220 */ /* 0x040fe40000410000 */
[C---:B------:R-:W-:Y:S02]  /*bce0*/  FMUL.FTZ R79, R0.reuse, R79 ;  /* 0x0000004f004f7220 */ /* 0x040fe40000410000 */
[C---:B------:R-:W-:Y:S02]  /*bcf0*/  FMUL.FTZ R82, R0.reuse, R82 ;  /* 0x0000005200527220 */ /* 0x040fe40000410000 */
[C---:B------:R-:W-:Y:S02]  /*bd00*/  FMUL.FTZ R83, R0.reuse, R83 ;  /* 0x0000005300537220 */ /* 0x040fe40000410000 */
[C---:B------:R-:W-:Y:S01]  /*bd10*/  FMUL.FTZ R86, R0.reuse, R86 ;  /* 0x0000005600567220 */ /* 0x040fe20000410000 */
[----:B------:R-:W2:Y:S01]  /*bd20*/  MUFU.EX2 R175, R152 ;  /* 0x0000009800af7308 */ /* 0x000ea20000000800 */
[C---:B------:R-:W-:Y:S02]  /*bd30*/  FMUL.FTZ R87, R0.reuse, R87 ;  /* 0x0000005700577220 */ /* 0x040fe40000410000 */
[C---:B------:R-:W-:Y:S02]  /*bd40*/  FMUL.FTZ R90, R0.reuse, R90 ;  /* 0x0000005a005a7220 */ /* 0x040fe40000410000 */
[C---:B------:R-:W-:Y:S02]  /*bd50*/  FMUL.FTZ R91, R0.reuse, R91 ;  /* 0x0000005b005b7220 */ /* 0x040fe40000410000 */
[C---:B------:R-:W-:Y:S01]  /*bd60*/  FMUL.FTZ R94, R0.reuse, R94 ;  /* 0x0000005e005e7220 */ /* 0x040fe20000410000 */
[C---:B-1----:R-:W-:Y:S02]  /*bd70*/  HMMA.16816.F32.BF16 R12, R168.reuse, R136, R12 ;  /* 0x00000088a80c723c */ /* 0x042fe4000004180c */
[----:B------:R-:W-:Y:S01]  /*bd80*/  MUFU.EX2 R172, R157 ;  /* 0x0000009d00ac7308 */ /* 0x000fe20000000800 */
[C---:B------:R-:W-:Y:S02]  /*bd90*/  FMUL.FTZ R95, R0.reuse, R95 ;  /* 0x0000005f005f7220 */ /* 0x040fe40000410000 */
[C---:B------:R-:W-:Y:S02]  /*bda0*/  FMUL.FTZ R98, R0.reuse, R98 ;  /* 0x0000006200627220 */ /* 0x040fe40000410000 */
[C---:B------:R-:W-:Y:S01]  /*bdb0*/  FMUL.FTZ R99, R0.reuse, R99 ;  /* 0x0000006300637220 */ /* 0x040fe20000410000 */
[C---:B------:R-:W-:Y:S01]  /*bdc0*/  HMMA.16816.F32.BF16 R16, R168.reuse, R138, R16 ;  /* 0x0000008aa810723c */ /* 0x040fe20000041810 */
[----:B------:R-:W1:Y:S03]  /*bdd0*/  LDSM.16.MT88.4 R136, [R240+0x100] ;  /* 0x00010000f088783b */ /* 0x000e660000004200 */
[----:B------:R-:W1:Y:S01]  /*bde0*/  MUFU.EX2 R173, R156 ;  /* 0x0000009c00ad7308 */ /* 0x000e620000000800 */
[C---:B------:R-:W-:Y:S02]  /*bdf0*/  FMUL.FTZ R102, R0.reuse, R102 ;  /* 0x0000006600667220 */ /* 0x040fe40000410000 */
[C---:B------:R-:W-:Y:S02]  /*be00*/  FMUL.FTZ R103, R0.reuse, R103 ;  /* 0x0000006700677220 */ /* 0x040fe40000410000 */
[C---:B------:R-:W-:Y:S03]  /*be10*/  FMUL.FTZ R106, R0.reuse, R106 ;  /* 0x0000006a006a7220 */ /* 0x040fe60000410000 */
        /* <DEDUP_REMOVED lines=12> */
[----:B------:R-:W-:Y:S02]  /*bee0*/  FMUL.FTZ R131, R0, R131 ;  /* 0x0000008300837220 */ /* 0x000fe40000410000 */
[----:B---3--:R-:W-:Y:S01]  /*bef0*/  FADD.FTZ R0, R132, R155 ;  /* 0x0000009b84007221 */ /* 0x008fe20000010000 */
[----:B------:R-:W-:Y:S01]  /*bf00*/  MOV R155, R145 ;  /* 0x00000091009b7202 */ /* 0x000fe20000000f00 */
[C---:B-1----:R-:W-:Y:S03]  /*bf10*/  HMMA.16816.F32.BF16 R20, R168.reuse, R136, R20 ;  /* 0x00000088a814723c */ /* 0x042fe60000041814 */
[C---:B------:R-:W-:Y:S04]  /*bf20*/  FADD.FTZ R0, R3.reuse, R0 ;  /* 0x0000000003007221 */ /* 0x040fe80000010000 */
[----:B------:R-:W-:Y:S01]  /*bf30*/  FADD.FTZ R0, R144, R0 ;  /* 0x0000000090007221 */ /* 0x000fe20000010000 */
[C---:B------:R-:W-:Y:S01]  /*bf40*/  HMMA.16816.F32.BF16 R24, R168.reuse, R138, R24 ;  /* 0x0000008aa818723c */ /* 0x040fe20000041818 */
[----:B------:R-:W1:Y:S03]  /*bf50*/  LDSM.16.MT88.4 R136, [R239+0x100] ;  /* 0x00010000ef88783b */ /* 0x000e660000004200 */
[----:B----4-:R-:W-:Y:S04]  /*bf60*/  FADD.FTZ R0, R134, R0 ;  /* 0x0000000086007221 */ /* 0x010fe80000010000 */
        /* <DEDUP_REMOVED lines=39> */
[----:B------:R-:W1:Y:S03]  /*c1e0*/  MUFU.EX2 R132, R155 ;  /* 0x0000009b00847308 */ /* 0x000e660000000800 */
[----:B--2---:R-:W-:Y:S01]  /*c1f0*/  F2FP.BF16.PACK_AB R137, R178, R149 ;  /* 0x00000095b289723e */ /* 0x004fe200000010ff */
[----:B------:R-:W-:Y:S02]  /*c200*/  FADD.FTZ R3, R150, R148 ;  /* 0x0000009496037221 */ /* 0x000fe40000010000 */
[----:B------:R-:W-:Y:S02]  /*c210*/  F2FP.BF16.PACK_AB R138, R134, R144 ;  /* 0x00000090868a723e */ /* 0x000fe400000010ff */
[----:B------:R-:W2:Y:S02]  /*c220*/  LDSM.16.MT88.4 R144, [R237+0x900] ;  /* 0x00090000ed90783b */ /* 0x000ea40000004200 */
[----:B------:R-:W3:Y:S01]  /*c230*/  MUFU.EX2 R168, R154 ;  /* 0x0000009a00a87308 */ /* 0x000ee20000000800 */
[----:B-----5:R-:W-:Y:S02]  /*c240*/  F2FP.BF16.PACK_AB R139, R176, R177 ;  /* 0x000000b1b08b723e */ /* 0x020fe400000010ff */
[----:B------:R-:W-:Y:S02]  /*c250*/  F2FP.BF16.PACK_AB R169, R175, R174 ;  /* 0x000000aeafa9723e */ /* 0x000fe400000010ff */
[----:B------:R-:W-:Y:S03]  /*c260*/  F2FP.BF16.PACK_AB R171, R173, R172 ;  /* 0x000000acadab723e */ /* 0x000fe600000010ff */
[C---:B------:R-:W-:Y:S02]  /*c270*/  HMMA.16816.F32.BF16 R4, R136.reuse, R140, R4 ;  /* 0x0000008c8804723c */ /* 0x040fe40000041804 */
[----:B------:R-:W4:Y:S03]  /*c280*/  MUFU.EX2 R134, R159 ;  /* 0x0000009f00867308 */ /* 0x000f260000000800 */
[----:B-1----:R-:W-:Y:S03]  /*c290*/  FADD.FTZ R0, R132, R0 ;  /* 0x0000000084007221 */ /* 0x002fe60000010000 */
[C---:B------:R-:W-:Y:S01]  /*c2a0*/  HMMA.16816.F32.BF16 R8, R136.reuse, R142, R8 ;  /* 0x0000008e8808723c */ /* 0x040fe20000041808 */
[----:B------:R-:W1:Y:S03]  /*c2b0*/  LDSM.16.MT88.4 R140, [R240+0x900] ;  /* 0x00090000f08c783b */ /* 0x000e660000004200 */
[----:B------:R-:W5:Y:S01]  /*c2c0*/  MUFU.EX2 R170, R158 ;  /* 0x0000009e00aa7308 */ /* 0x000f620000000800 */
[C---:B---3--:R-:W-:Y:S04]  /*c2d0*/  FADD.FTZ R0, R168.reuse, R0 ;  /* 0x00000000a8007221 */ /* 0x048fe80000010000 */
[----:B------:R-:W-:Y:S03]  /*c2e0*/  LDSM.16.MT88.4 R152, [R236+0x1100] ;  /* 0x00110000ec98783b */ /* 0x000fe60000004200 */
[----:B------:R-:W-:Y:S01]  /*c2f0*/  F2FP.BF16.PACK_AB R168, R168, R132 ;  /* 0x00000084a8a8723e */ /* 0x000fe200000010ff */
[----:B----4-:R-:W-:Y:S01]  /*c300*/  FADD.FTZ R0, R134, R0 ;  /* 0x0000000086007221 */ /* 0x010fe20000010000 */
[C---:B--2---:R-:W-:Y:S03]  /*c310*/  HMMA.16816.F32.BF16 R12, R136.reuse, R144, R12 ;  /* 0x00000090880c723c */ /* 0x044fe6000004180c */
[C---:B-----5:R-:W-:Y:S01]  /*c320*/  FADD.FTZ R132, R170.reuse, R0 ;  /* 0x00000000aa847221 */ /* 0x060fe20000010000 */
[----:B------:R-:W-:Y:S04]  /*c330*/  F2FP.BF16.PACK_AB R170, R170, R134 ;  /* 0x00000086aaaa723e */ /* 0x000fe800000010ff */
[C---:B------:R-:W-:Y:S01]  /*c340*/  HMMA.16816.F32.BF16 R16, R136.reuse, R146, R16 ;  /* 0x000000928810723c */ /* 0x040fe20000041810 */
[----:B------:R-:W2:Y:S03]  /*c350*/  LDSM.16.MT88.4 R144, [R239+0x900] ;  /* 0x00090000ef90783b */ /* 0x000ea60000004200 */
[----:B------:R-:W-:Y:S04]  /*c360*/  FADD.FTZ R0, R149, R3 ;  /* 0x0000000395007221 */ /* 0x000fe80000010000 */
[----:B------:R-:W-:Y:S01]  /*c370*/  FADD.FTZ R0, R178, R0 ;  /* 0x00000000b2007221 */ /* 0x000fe20000010000 */
[----:B------:R3:W-:Y:S01]  /*c380*/  STL [R1+0x14], R132 ;  /* 0x0000148401007387 */ /* 0x0007e20000100800 */
[C---:B-1----:R-:W-:Y:S03]  /*c390*/  HMMA.16816.F32.BF16 R20, R136.reuse, R140, R20 ;  /* 0x0000008c8814723c */ /* 0x042fe60000041814 */
[----:B------:R-:W-:Y:S04]  /*c3a0*/  FADD.FTZ R0, R177, R0 ;  /* 0x00000000b1007221 */ /* 0x000fe80000010000 */
[----:B------:R-:W-:Y:S01]  /*c3b0*/  FADD.FTZ R0, R176, R0 ;  /* 0x00000000b0007221 */ /* 0x000fe20000010000 */
[C---:B------:R-:W-:Y:S01]  /*c3c0*/  HMMA.16816.F32.BF16 R24, R136.reuse, R142, R24 ;  /* 0x0000008e8818723c */ /* 0x040fe20000041818 */
[----:B------:R-:W1:Y:S03]  /*c3d0*/  LDSM.16.MT88.4 R140, [R236+0x2100] ;  /* 0x00210000ec8c783b */ /* 0x000e660000004200 */
[----:B------:R-:W-:Y:S04]  /*c3e0*/  FADD.FTZ R0, R174, R0 ;  /* 0x00000000ae007221 */ /* 0x000fe80000010000 */
[----:B------:R-:W-:Y:S04]  /*c3f0*/  FADD.FTZ R0, R175, R0 ;  /* 0x00000000af007221 */ /* 0x000fe80000010000 */
[----:B------:R-:W-:Y:S01]  /*c400*/  FADD.FTZ R0, R172, R0 ;  /* 0x00000000ac007221 */ /* 0x000fe20000010000 */
[----:B---3--:R-:W-:Y:S03]  /*c410*/  MOV R132, R2 ;  /* 0x0000000200847202 */ /* 0x008fe60000000f00 */
[----:B------:R-:W-:Y:S05]  /*c420*/  FADD.FTZ R0, R173, R0 ;  /* 0x00000000ad007221 */ /* 0x000fea0000010000 */
[----:B------:R-:W-:Y:S01]  /*c430*/  STL [R1+0x18], R0 ;  /* 0x0000180001007387 */ /* 0x000fe20000100800 */
        /* <DEDUP_REMOVED lines=34> */
[C---:B------:R-:W-:Y:S08]  /*c660*/  HMMA.16816.F32.BF16 R120, R136.reuse, R142, R120 ;  /* 0x0000008e8878723c */ /* 0x040ff00000041878 */
[C---:B--2---:R-:W-:Y:S08]  /*c670*/  HMMA.16816.F32.BF16 R124, R136.reuse, R144, R124 ;  /* 0x00000090887c723c */ /* 0x044ff0000004187c */
        /* <DEDUP_REMOVED lines=46> */
[C---:B--2---:R-:W-:Y:S08]  /*c960*/  HMMA.16816.F32.BF16 R124, R168.reuse, R4, R124 ;  /* 0x00000004a87c723c */ /* 0x044ff0000004187c */
[----:B------:R-:W-:Y:S01]  /*c970*/  HMMA.16816.F32.BF16 R128, R168, R6, R128 ;  /* 0x00000006a880723c */ /* 0x000fe20000041880 */
[----:B------:R-:W-:-:S07]  /*c980*/  @P0 BRA `(.L_x_364) ;  /* 0xffffd2b000000947 */ /* 0x000fce000383ffff */
.L_x_361:
[----:B------:R-:W-:-:S06]  /*c990*/  UISETP.GE.AND UP0, UPT, UR8, UR9, UPT ;  /* 0x000000090800728c */ /* 0x000fcc000bf06270 */
[----:B------:R-:W-:-:S13]  /*c9a0*/  PLOP3.LUT P0, PT, PT, PT, UP0, 0x40, 0x0 ;  /* 0x000000000000781c */ /* 0x000fda0003f0e808 */
[----:B------:R-:W-:Y:S05]  /*c9b0*/  @P0 BRA `(.L_x_365) ;  /* 0x00003c7000000947 */ /* 0x000fea0003800000 */
[----:B------:R-:W2:Y:S01]  /*c9c0*/  LDL.64 R8, [R1+0x40] ;  /* 0x0000400001087983 */ /* 0x000ea20000100a00 */
[----:B------:R-:W-:-:S03]  /*c9d0*/  ULDC.64 UR4, c[0x0][0x208] ;  /* 0x0000820000047ab9 */ /* 0x000fc60000000a00 */
[----:B------:R-:W3:Y:S04]  /*c9e0*/  LDL.64 R2, [R1+0x38] ;  /* 0x0000380001027983 */ /* 0x000ee80000100a00 */
[----:B------:R-:W4:Y:S04]  /*c9f0*/  LDL.64 R6, [R1+0x30] ;  /* 0x0000300001067983 */ /* 0x000f280000100a00 */
[----:B-1----:R-:W4:Y:S01]  /*ca00*/  LDL.64 R4, [R1+0x28] ;  /* 0x0000280001047983 */ /* 0x002f220000100a00 */
[----:B------:R-:W-:Y:S01]  /*ca10*/  UIMAD.WIDE.U32 UR18, UR4, 0x30, URZ ;  /* 0x00000030041278a5 */ /* 0x000fe2000f8e003f */
[----:B------:R-:W-:Y:S01]  /*ca20*/  IMAD.MOV.U32 R134, RZ, RZ, R132 ;  /* 0x000000ffff867224 */ /* 0x000fe200078e0084 */
[----:B------:R-:W-:-:S04]  /*ca30*/  UIMAD UR5, UR5, 0x30, URZ ;  /* 0x00000030050578a4 */ /* 0x000fc8000f8e023f */
[----:B------:R-:W-:Y:S01]  /*ca40*/  UIADD3 UR10, UR19, UR5, URZ ;  /* 0x00000005130a7290 */ /* 0x000fe2000fffe03f */
[C---:B--2---:R-:W-:Y:S02]  /*ca50*/  IADD3 R10, P0, R8.reuse, 0x40, RZ ;  /* 0x00000040080a7810 */ /* 0x044fe40007f1e0ff */
[C---:B------:R-:W-:Y:S01]  /*ca60*/  IADD3 R0, P1, R8.reuse, 0x80, RZ ;  /* 0x0000008008007810 */ /* 0x040fe20007f3e0ff */
[----:B---3--:R-:W1:Y:S04]  /*ca70*/  S2R R2, SR_TID.X ;  /* 0x0000000000027919 */ /* 0x008e680000002100 */
[--C-:B------:R-:W-:Y:S01]  /*ca80*/  IMAD.X R9, RZ, RZ, R3.reuse, P1 ;  /* 0x000000ffff097224 */ /* 0x100fe200008e0603 */
[----:B------:R2:W-:Y:S04]  /*ca90*/  STL [R1+0x70], R10 ;  /* 0x0000700a01007387 */ /* 0x0005e80000100800 */
[----:B------:R3:W-:Y:S01]  /*caa0*/  STL [R1+0x68], R0 ;  /* 0x0000680001007387 */ /* 0x0007e20000100800 */
[----:B--2---:R-:W-:Y:S01]  /*cab0*/  IMAD.X R10, RZ, RZ, R3, P0 ;  /* 0x000000ffff0a7224 */ /* 0x004fe200000e0603 */
[----:B---3--:R-:W-:-:S04]  /*cac0*/  IADD3 R0, P0, R8, 0xc0, RZ ;  /* 0x000000c008007810 */ /* 0x008fc80007f1e0ff */
[----:B------:R-:W-:Y:S01]  /*cad0*/  STL [R1+0x6c], R10 ;  /* 0x00006c0a01007387 */ /* 0x000fe20000100800 */
[----:B----4-:R-:W-:-:S03]  /*cae0*/  IADD3 R8, P2, R6, 0x40, RZ ;  /* 0x0000004006087810 */ /* 0x010fc60007f5e0ff */
[----:B------:R2:W-:Y:S04]  /*caf0*/  STL [R1+0x60], R0 ;  /* 0x0000600001007387 */ /* 0x0005e80000100800 */
[----:B------:R-:W-:Y:S04]  /*cb00*/  STL [R1+0x64], R9 ;  /* 0x0000640901007387 */ /* 0x000fe80000100800 */
[----:B------:R-:W-:Y:S01]  /*cb10*/  STL [R1+0x58], R8 ;  /* 0x0000580801007387 */ /* 0x000fe20000100800 */
[----:B--2---:R-:W-:Y:S01]  /*cb20*/  IMAD.X R0, RZ, RZ, R3, P0 ;  /* 0x000000ffff007224 */ /* 0x004fe200000e0603 */
[----:B------:R-:W-:-:S04]  /*cb30*/  IADD3 R3, P1, R6, 0x80, RZ ;  /* 0x0000008006037810 */ /* 0x000fc80007f3e0ff */
[----:B------:R2:W-:Y:S04]  /*cb40*/  STL [R1+0x5c], R0 ;  /* 0x00005c0001007387 */ /* 0x0005e80000100800 */
[----:B------:R3:W-:Y:S04]  /*cb50*/  STL [R1+0x50], R3 ;  /* 0x0000500301007387 */ /* 0x0007e80000100800 */
[----:B--2---:R-:W2:Y:S01]  /*cb60*/  S2R R0, SR_TID.X ;  /* 0x0000000000007919 */ /* 0x004ea20000002100 */
[----:B---3--:R-:W-:-:S05]  /*cb70*/  IMAD.X R3, RZ, RZ, R5, P2 ;  /* 0x000000ffff037224 */ /* 0x008fca00010e0605 */
[----:B------:R3:W-:Y:S01]  /*cb80*/  STL [R1+0x54], R3 ;  /* 0x0000540301007387 */ /* 0x0007e20000100800 */
[----:B--2---:R-:W-:-:S04]  /*cb90*/  SHF.R.S32.HI R0, RZ, 0x1f, R0 ;  /* 0x0000001fff007819 */ /* 0x004fc80000011400 */
[----:B-1----:R-:W-:Y:S02]  /*cba0*/  LEA.HI R0, R0, R2, RZ, 0x3 ;  /* 0x0000000200007211 */ /* 0x002fe400078f18ff */
[----:B------:R-:W-:Y:S02]  /*cbb0*/  IADD3 R2, P0, R6, 0xc0, RZ ;  /* 0x000000c006027810 */ /* 0x000fe40007f1e0ff */
[----:B------:R-:W-:Y:S01]  /*cbc0*/  SHF.R.S32.HI R0, RZ, 0x3, R0 ;  /* 0x00000003ff007819 */ /* 0x000fe20000011400 */
[----:B---3--:R-:W-:Y:S02]  /*cbd0*/  IMAD.X R3, RZ, RZ, R5, P1 ;  /* 0x000000ffff037224 */ /* 0x008fe400008e0605 */
[----:B------:R1:W-:Y:S01]  /*cbe0*/  STL [R1+0x48], R2 ;  /* 0x0000480201007387 */ /* 0x0003e20000100800 */
[----:B------:R-:W-:-:S05]  /*cbf0*/  IADD3 R0, -R0, 0x30, RZ ;  /* 0x0000003000007810 */ /* 0x000fca0007ffe1ff */
[----:B------:R2:W-:Y:S01]  /*cc00*/  STL [R1+0x8], R0 ;  /* 0x0000080001007387 */ /* 0x0005e20000100800 */
[----:B-1----:R-:W-:Y:S02]  /*cc10*/  IMAD.MOV.U32 R2, RZ, RZ, R133 ;  /* 0x000000ffff027224 */ /* 0x002fe400078e0085 */
[----:B--2---:R-:W-:-:S05]  /*cc20*/  IMAD.X R0, RZ, RZ, R5, P0 ;  /* 0x000000ffff007224 */ /* 0x004fca00000e0605 */
[----:B------:R1:W-:Y:S04]  /*cc30*/  STL [R1+0x20], R0 ;  /* 0x0000200001007387 */ /* 0x0003e80000100800 */
[----:B------:R1:W-:Y:S02]  /*cc40*/  STL [R1+0x4c], R3 ;  /* 0x00004c0301007387 */ /* 0x0003e40000100800 */
.L_x_375:
[----:B------:R-:W2:Y:S01]  /*cc50*/  LDL.64 R26, [R1+0x40] ;  /* 0x00004000011a7983 */ /* 0x000ea20000100a00 */
[----:B------:R-:W-:Y:S01]  /*cc60*/  USHF.R.S32.HI UR5, URZ, 0x1f, UR8 ;  /* 0x0000001f3f057899 */ /* 0x000fe20008011408 */
[----:B------:R-:W-:Y:S01]  /*cc70*/  IMAD.MOV.U32 R133, RZ, RZ, c[0x0][0x208] ;  /* 0x00008200ff857624 */ /* 0x000fe200078e00ff */
[----:B------:R-:W-:Y:S01]  /*cc80*/  UIMAD UR4, UR10, UR8, URZ ;  /* 0x000000080a0472a4 */ /* 0x000fe2000f8e023f */
[----:B------:R-:W3:Y:S01]  /*cc90*/  LDL.64 R22, [R1+0x38] ;  /* 0x0000380001167983 */ /* 0x000ee20000100a00 */
[----:B------:R-:W-:Y:S01]  /*cca0*/  UIMAD.WIDE.U32 UR20, UR18, UR8, URZ ;  /* 0x00000008121472a5 */ /* 0x000fe2000f8e003f */
[----:B------:R-:W-:Y:S01]  /*ccb0*/  IMAD.MOV.U32 R172, RZ, RZ, c[0x0][0x20c] ;  /* 0x00008300ffac7624 */ /* 0x000fe200078e00ff */
[----:B------:R-:W-:Y:S01]  /*ccc0*/  UIMAD UR4, UR5, UR18, UR4 ;  /* 0x00000012050472a4 */ /* 0x000fe2000f8e0204 */
[----:B------:R-:W4:Y:S01]  /*ccd0*/  LDL R24, [R1+0x70] ;  /* 0x0000700001187983 */ /* 0x000f220000100800 */
[----:B------:R-:W-:Y:S04]  /*cce0*/  DEPBAR.LE SB0, 0x0 ;  /* 0x000080000000791a */ /* 0x000fe80000000000 */
[----:B------:R-:W4:Y:S01]  /*ccf0*/  LDL R132, [R1+0x6c] ;  /* 0x00006c0001847983 */ /* 0x000f220000100800 */
[----:B------:R-:W-:Y:S02]  /*cd00*/  UIADD3 UR4, UR21, UR4, URZ ;  /* 0x0000000415047290 */ /* 0x000fe4000fffe03f */
[----:B------:R-:W-:Y:S01]  /*cd10*/  UISETP.GT.AND UP0, UPT, UR8, UR9, UPT ;  /* 0x000000090800728c */ /* 0x000fe2000bf04270 */
[----:B------:R-:W4:Y:S04]  /*cd20*/  LDL R171, [R1+0x68] ;  /* 0x0000680001ab7983 */ /* 0x000f280000100800 */
[----:B------:R-:W4:Y:S04]  /*cd30*/  LDL R170, [R1+0x60] ;  /* 0x0000600001aa7983 */ /* 0x000f280000100800 */
[----:B------:R-:W4:Y:S04]  /*cd40*/  LDL R169, [R1+0x64] ;  /* 0x0000640001a97983 */ /* 0x000f280000100800 */
[----:B------:R-:W4:Y:S04]  /*cd50*/  LDL R168, [R1+0x5c] ;  /* 0x00005c0001a87983 */ /* 0x000f280000100800 */
[----:B------:R-:W4:Y:S04]  /*cd60*/  LDL R25, [R1+0x1c] ;  /* 0x00001c0001197983 */ /* 0x000f280000100800 */
[----:B-1----:R1:W-:Y:S04]  /*cd70*/  STL.64 [R1+0x88], R30 ;  /* 0x0000881e01007387 */ /* 0x0023e80000100a00 */
[----:B------:R1:W-:Y:S04]  /*cd80*/  STL.64 [R1+0x80], R28 ;  /* 0x0000801c01007387 */ /* 0x0003e80000100a00 */
[----:B------:R-:W-:Y:S06]  /*cd90*/  BAR.SYNC.DEFER_BLOCKING 0x0 ;  /* 0x0000000000007b1d */ /* 0x000fec0000010000 */
[----:B-----5:R-:W1:Y:S04]  /*cda0*/  LDSM.16.M88.4 R8, [R135+0x10100] ;  /* 0x010100008708783b */ /* 0x020e680000000200 */
[----:B------:R-:W1:Y:S04]  /*cdb0*/  LDSM.16.M88.4 R16, [R135+0x10900] ;  /* 0x010900008710783b */ /* 0x000e680000000200 */
[----:B------:R-:W-:Y:S01]  /*cdc0*/  LDSM.16.M88.4 R176, [R252] ;  /* 0x00000000fcb0783b */ /* 0x000fe20000000200 */
[----:B-12---:R-:W-:Y:S04]  /*cdd0*/  IADD3 R0, P1, R26, UR20, RZ ;  /* 0x000000141a007c10 */ /* 0x006fe8000ff3e0ff */
[----:B---3--:R-:W-:Y:S02]  /*cde0*/  IADD3.X R4, R23, UR4, RZ, P1, !PT ;  /* 0x0000000417047c10 */ /* 0x008fe40008ffe4ff */
[----:B------:R-:W-:Y:S02]  /*cdf0*/  LEA R14, P1, R0, c[0x0][0x1f8], 0x1 ;  /* 0x00007e00000e7a11 */ /* 0x000fe400078208ff */
[----:B----4-:R-:W-:Y:S02]  /*ce00*/  IADD3 R3, P0, R24, UR20, RZ ;  /* 0x0000001418037c10 */ /* 0x010fe4000ff1e0ff */
[----:B------:R-:W-:Y:S02]  /*ce10*/  LEA.HI.X R15, R0, c[0x0][0x1fc], R4, 0x1, P1 ;  /* 0x00007f00000f7a11 */ /* 0x000fe400008f0c04 */
[----:B------:R-:W-:Y:S02]  /*ce20*/  IADD3.X R5, R132, UR4, RZ, P0, !PT ;  /* 0x0000000484057c10 */ /* 0x000fe400087fe4ff */
[----:B------:R-:W-:Y:S02]  /*ce30*/  LEA R12, P0, R3, c[0x0][0x1f8], 0x1 ;  /* 0x00007e00030c7a11 */ /* 0x000fe400078008ff */
[----:B------:R-:W-:Y:S02]  /*ce40*/  IADD3 R0, P1, R171, UR20, RZ ;  /* 0x00000014ab007c10 */ /* 0x000fe4000ff3e0ff */
[----:B------:R-:W-:Y:S02]  /*ce50*/  LEA.HI.X R13, R3, c[0x0][0x1fc], R5, 0x1, P0 ;  /* 0x00007f00030d7a11 */ /* 0x000fe400000f0c05 */
[----:B------:R-:W-:Y:S02]  /*ce60*/  LEA R6, P0, R0, c[0x0][0x1f8], 0x1 ;  /* 0x00007e0000067a11 */ /* 0x000fe400078008ff */
[----:B------:R-:W-:Y:S02]  /*ce70*/  IADD3.X R3, R169, UR4, RZ, P1, !PT ;  /* 0x00000004a9037c10 */ /* 0x000fe40008ffe4ff */
[----:B------:R-:W-:Y:S02]  /*ce80*/  IADD3 R4, P1, R170, UR20, RZ ;  /* 0x00000014aa047c10 */ /* 0x000fe4000ff3e0ff */
[----:B------:R-:W-:Y:S02]  /*ce90*/  LEA.HI.X R7, R0, c[0x0][0x1fc], R3, 0x1, P0 ;  /* 0x00007f0000077a11 */ /* 0x000fe400000f0c03 */
[----:B------:R-:W-:Y:S02]  /*cea0*/  IADD3.X R21, R168, UR4, RZ, P1, !PT ;  /* 0x00000004a8157c10 */ /* 0x000fe40008ffe4ff */
[C---:B------:R-:W-:Y:S02]  /*ceb0*/  LEA R20, P2, R4.reuse, c[0x0][0x1f8], 0x1 ;  /* 0x00007e0004147a11 */ /* 0x040fe400078408ff */
[C---:B------:R-:W-:Y:S02]  /*cec0*/  @!P3 LEA R3, P0, R133.reuse, UR20, 0x5 ;  /* 0x000000148503bc11 */ /* 0x040fe4000f8028ff */
[----:B------:R-:W-:Y:S02]  /*ced0*/  LEA.HI.X R21, R4, c[0x0][0x1fc], R21, 0x1, P2 ;  /* 0x00007f0004157a11 */ /* 0x000fe400010f0c15 */
[----:B------:R-:W-:Y:S02]  /*cee0*/  @!P3 LEA.HI.X R0, R133, UR4, R172, 0x5, P0 ;  /* 0x000000048500bc11 */ /* 0x000fe400080f2cac */
[C---:B------:R-:W-:Y:S01]  /*cef0*/  @!P3 IADD3 R5, P1, R3.reuse, R26, RZ ;  /* 0x0000001a0305b210 */ /* 0x040fe20007f3e0ff */
[----:B------:R-:W2:Y:S01]  /*cf00*/  LDL R172, [R1] ;  /* 0x0000000001ac7983 */ /* 0x000ea20000100800 */
[----:B------:R-:W-:Y:S02]  /*cf10*/  @!P3 IADD3 R4, P0, R3, R24, RZ ;  /* 0x000000180304b210 */ /* 0x000fe40007f1e0ff */
[----:B------:R-:W-:Y:S01]  /*cf20*/  LOP3.LUT P2, RZ, R25, 0x1, RZ, 0xc0, !PT ;  /* 0x0000000119ff7812 */ /* 0x000fe2000784c0ff */
[C---:B------:R-:W-:Y:S01]  /*cf30*/  @!P3 IMAD.X R23, R0.reuse, 0x1, R23, P1 ;  /* 0x000000010017b824 */ /* 0x040fe200008e0617 */
[C---:B------:R-:W-:Y:S01]  /*cf40*/  @!P3 LEA R22, P1, R5.reuse, c[0x0][0x1f8], 0x1 ;  /* 0x00007e000516ba11 */ /* 0x040fe200078208ff */
[----:B------:R-:W-:Y:S01]  /*cf50*/  @!P3 IMAD.X R133, R0, 0x1, R132, P0 ;  /* 0x000000010085b824 */ /* 0x000fe200000e0684 */
[C---:B------:R-:W-:Y:S01]  /*cf60*/  @!P3 LEA R132, P0, R4.reuse, c[0x0][0x1f8], 0x1 ;  /* 0x00007e000484ba11 */ /* 0x040fe200078008ff */
[----:B------:R-:W1:Y:S01]  /*cf70*/  LDSM.16.M88.4 R24, [R135+0x11100] ;  /* 0x011100008718783b */ /* 0x000e620000000200 */
[----:B------:R-:W-:Y:S02]  /*cf80*/  @!P3 LEA.HI.X R23, R5, c[0x0][0x1fc], R23, 0x1, P1 ;  /* 0x00007f000517ba11 */ /* 0x000fe400008f0c17 */
[C---:B------:R-:W-:Y:S02]  /*cf90*/  @!P3 IADD3 R5, P1, R3.reuse, R171, RZ ;  /* 0x000000ab0305b210 */ /* 0x040fe40007f3e0ff */
[----:B------:R-:W-:Y:S02]  /*cfa0*/  @!P3 LEA.HI.X R133, R4, c[0x0][0x1fc], R133, 0x1, P0 ;  /* 0x00007f000485ba11 */ /* 0x000fe400000f0c85 */
[----:B------:R-:W-:Y:S01]  /*cfb0*/  @!P3 IADD3 R3, P0, R3, R170, RZ ;  /* 0x000000aa0303b210 */ /* 0x000fe20007f1e0ff */
[C---:B------:R-:W-:Y:S01]  /*cfc0*/  @!P3 IMAD.X R4, R0.reuse, 0x1, R169, P1 ;  /* 0x000000010004b824 */ /* 0x040fe200008e06a9 */
[----:B------:R-:W-:Y:S03]  /*cfd0*/  @!P3 LEA R30, P1, R5, c[0x0][0x1f8], 0x1 ;  /* 0x00007e00051eba11 */ /* 0x000fe600078208ff */
[----:B------:R-:W-:Y:S01]  /*cfe0*/  @!P3 IMAD.X R0, R0, 0x1, R168, P0 ;  /* 0x000000010000b824 */ /* 0x000fe200000e06a8 */
[----:B------:R-:W-:Y:S01]  /*cff0*/  @!P3 LEA R28, P0, R3, c[0x0][0x1f8], 0x1 ;  /* 0x00007e00031cba11 */ /* 0x000fe200078008ff */
[----:B------:R-:W3:Y:S01]  /*d000*/  LDSM.16.M88.4 R168, [R242] ;  /* 0x00000000f2a8783b */ /* 0x000ee20000000200 */
[----:B------:R-:W-:Y:S02]  /*d010*/  @!P3 LEA.HI.X R31, R5, c[0x0][0x1fc], R4, 0x1, P1 ;  /* 0x00007f00051fba11 */ /* 0x000fe400008f0c04 */
[----:B------:R-:W-:Y:S02]  /*d020*/  @!P3 LEA.HI.X R29, R3, c[0x0][0x1fc], R0, 0x1, P0 ;  /* 0x00007f00031dba11 */ /* 0x000fe400000f0c00 */
[----:B------:R-:W4:Y:S01]  /*d030*/  LDL R0, [R1+0x4] ;  /* 0x0000040001007983 */ /* 0x000f220000100800 */
[----:B------:R-:W-:Y:S03]  /*d040*/  PLOP3.LUT P0, PT, PT, PT, UP0, 0x40, 0x0 ;  /* 0x000000000000781c */ /* 0x000fe60003f0e808 */
[----:B--2---:R-:W2:Y:S04]  /*d050*/  LDSM.16.M88.4 R172, [R172] ;  /* 0x00000000acac783b */ /* 0x004ea80000000200 */
[----:B------:R-:W-:Y:S01]  /*d060*/  @!PT LDS RZ, [RZ] ;  /* 0x00000000fffff984 */ /* 0x000fe20000000800 */
[----:B------:R-:W-:Y:S01]  /*d070*/  @!PT LDS RZ, [RZ] ;  /* 0x00000000fffff984 */ /* 0x000fe20000000800 */
[----:B------:R-:W-:Y:S01]  /*d080*/  @!PT LDS RZ, [RZ] ;  /* 0x00000000fffff984 */ /* 0x000fe20000000800 */
[----:B----4-:R4:W-:Y:S04]  /*d090*/  LDGSTS.E.BYPASS.LTC128B.128 [R0+0x100], [R14.64], !P6 ;  /* 0x001000000e007fae */ /* 0x0109e8000f101d50 */
[----:B------:R4:W-:Y:S04]  /*d0a0*/  LDGSTS.E.BYPASS.LTC128B.128 [R0+0x1900], [R12.64], !P2 ;  /* 0x019000000c007fae */ /* 0x0009e8000d101d50 */
[----:B------:R1:W-:Y:S04]  /*d0b0*/  LDGSTS.E.BYPASS.LTC128B.128 [R0+0x3100], [R6.64], !P5 ;  /* 0x0310000006007fae */ /* 0x0003e8000e901d50 */
[----:B------:R2:W-:Y:S04]  /*d0c0*/  LDGSTS.E.BYPASS.LTC128B.128 [R0+0x4900], [R20.64], !P4 ;  /* 0x0490000014007fae */ /* 0x0005e8000e101d50 */
[----:B------:R2:W-:Y:S04]  /*d0d0*/  @!P3 LDGSTS.E.BYPASS.LTC128B.128 [R0+0x1100], [R22.64], !P6 ;  /* 0x011000001600bfae */ /* 0x0005e8000f101d50 */
[----:B------:R2:W-:Y:S04]  /*d0e0*/  @!P3 LDGSTS.E.BYPASS.LTC128B.128 [R0+0x2900], [R132.64], !P2 ;  /* 0x029000008400bfae */ /* 0x0005e8000d101d50 */
[----:B------:R2:W-:Y:S04]  /*d0f0*/  @!P3 LDGSTS.E.BYPASS.LTC128B.128 [R0+0x4100], [R30.64], !P5 ;  /* 0x041000001e00bfae */ /* 0x0005e8000e901d50 */
[----:B------:R3:W-:Y:S04]  /*d100*/  @!P3 LDGSTS.E.BYPASS.LTC128B.128 [R0+0x5900], [R28.64], !P4 ;  /* 0x059000001c00bfae */ /* 0x0007e8000e101d50 */
[----:B------:R-:W0:Y:S01]  /*d110*/  LDGDEPBAR ;  /* 0x00000000000079af */ /* 0x000e220000000000 */
[C---:B-1----:R-:W-:Y:S08]  /*d120*/  HMMA.16816.F32.BF16 R4, R160.reuse, R8, RZ ;  /* 0x00000008a004723c */ /* 0x042ff000000418ff */
[C---:B------:R-:W-:Y:S08]  /*d130*/  HMMA.16816.F32.BF16 R8, R160.reuse, R10, RZ ;  /* 0x0000000aa008723c */ /* 0x040ff000000418ff */
[C---:B----4-:R-:W-:Y:S01]  /*d140*/  HMMA.16816.F32.BF16 R12, R160.reuse, R16, RZ ;  /* 0x00000010a00c723c */ /* 0x050fe200000418ff */
[----:B--2---:R1:W5:Y:S04]  /*d150*/  LDL.LU.64 R30, [R1+0x88] ;  /* 0x00008800011e7983 */ /* 0x0043680000300a00 */
[----:B---3--:R1:W5:Y:S03]  /*d160*/  LDL.LU.64 R28, [R1+0x80] ;  /* 0x00008000011c7983 */ /* 0x0083660000300a00 */
[C---:B------:R-:W-:Y:S08]  /*d170*/  HMMA.16816.F32.BF16 R16, R160.reuse, R18, RZ ;  /* 0x00000012a010723c */ /* 0x040ff000000418ff */
[C---:B------:R-:W-:Y:S08]  /*d180*/  HMMA.16816.F32.BF16 R20, R160.reuse, R24, RZ ;  /* 0x00000018a014723c */ /* 0x040ff000000418ff */
[----:B------:R-:W-:Y:S08]  /*d190*/  HMMA.16816.F32.BF16 R24, R160, R26, RZ ;  /* 0x0000001aa018723c */ /* 0x000ff000000418ff */
[C---:B------:R-:W-:Y:S08]  /*d1a0*/  HMMA.16816.F32.BF16 R4, R164.reuse, R168, R4 ;  /* 0x000000a8a404723c */ /* 0x040ff00000041804 */
[C---:B------:R-:W-:Y:S01]  /*d1b0*/  HMMA.16816.F32.BF16 R8, R164.reuse, R170, R8 ;  /* 0x000000aaa408723c */ /* 0x040fe20000041808 */
[----:B------:R-:W2:Y:S07]  /*d1c0*/  LDSM.16.M88.4 R168, [R241+0x10100] ;  /* 0x01010000f1a8783b */ /* 0x000eae0000000200 */
[C---:B------:R-:W-:Y:S08]  /*d1d0*/  HMMA.16816.F32.BF16 R12, R164.reuse, R172, R12 ;  /* 0x000000aca40c723c */ /* 0x040ff0000004180c */
[C---:B------:R-:W-:Y:S01]  /*d1e0*/  HMMA.16816.F32.BF16 R16, R164.reuse, R174, R16 ;  /* 0x000000aea410723c */ /* 0x040fe20000041810 */
[----:B------:R-:W3:Y:S07]  /*d1f0*/  LDSM.16.M88.4 R172, [R241+0x10900] ;  /* 0x01090000f1ac783b */ /* 0x000eee0000000200 */
[C---:B------:R-:W-:Y:S08]  /*d200*/  HMMA.16816.F32.BF16 R20, R164.reuse, R176, R20 ;  /* 0x000000b0a414723c */ /* 0x040ff00000041814 */
[----:B------:R-:W-:Y:S01]  /*d210*/  HMMA.16816.F32.BF16 R24, R164, R178, R24 ;  /* 0x000000b2a418723c */ /* 0x000fe20000041818 */
[----:B------:R-:W4:Y:S07]  /*d220*/  LDSM.16.M88.4 R176, [R241+0x11100] ;  /* 0x01110000f1b0783b */ /* 0x000f2e0000000200 */
[C---:B--2---:R-:W-:Y:S08]  /*d230*/  HMMA.16816.F32.BF16 R4, R180.reuse, R168, R4 ;  /* 0x000000a8b404723c */ /* 0x044ff00000041804 */
[C---:B------:R-:W-:Y:S01]  /*d240*/  HMMA.16816.F32.BF16 R8, R180.reuse, R170, R8 ;  /* 0x000000aab408723c */ /* 0x040fe20000041808 */
[----:B------:R-:W2:Y:S07]  /*d250*/  LDSM.16.M88.4 R168, [R238] ;  /* 0x00000000eea8783b */ /* 0x000eae0000000200 */
[C---:B---3--:R-:W-:Y:S08]  /*d260*/  HMMA.16816.F32.BF16 R12, R180.reuse, R172, R12 ;  /* 0x000000acb40c723c */ /* 0x048ff0000004180c */
[C---:B------:R-:W-:Y:S01]  /*d270*/  HMMA.16816.F32.BF16 R16, R180.reuse, R174, R16 ;  /* 0x000000aeb410723c */ /* 0x040fe20000041810 */
[----:B------:R-:W3:Y:S07]  /*d280*/  LDSM.16.M88.4 R172, [R238+0x800] ;  /* 0x00080000eeac783b */ /* 0x000eee0000000200 */
[C---:B----4-:R-:W-:Y:S08]  /*d290*/  HMMA.16816.F32.BF16 R20, R180.reuse, R176, R20 ;  /* 0x000000b0b414723c */ /* 0x050ff00000041814 */
[----:B------:R-:W-:Y:S01]  /*d2a0*/  HMMA.16816.F32.BF16 R24, R180, R178, R24 ;  /* 0x000000b2b418723c */ /* 0x000fe20000041818 */
[----:B------:R-:W4:Y:S07]  /*d2b0*/  LDSM.16.M88.4 R176, [R238+0x1000] ;  /* 0x00100000eeb0783b */ /* 0x000f2e0000000200 */
[C---:B--2---:R-:W-:Y:S08]  /*d2c0*/  HMMA.16816.F32.BF16 R4, R184.reuse, R168, R4 ;  /* 0x000000a8b804723c */ /* 0x044ff00000041804 */
[C---:B------:R-:W-:Y:S01]  /*d2d0*/  HMMA.16816.F32.BF16 R8, R184.reuse, R170, R8 ;  /* 0x000000aab808723c */ /* 0x040fe20000041808 */
[----:B------:R-:W2:Y:S07]  /*d2e0*/  LDSM.16.M88.4 R168, [R135+0x11900] ;  /* 0x0119000087a8783b */ /* 0x000eae0000000200 */
        /* <DEDUP_REMOVED lines=8> */
[----:B------:R-:W2:Y:S07]  /*d370*/  LDSM.16.M88.4 R168, [R251] ;  /* 0x00000000fba8783b */ /* 0x000eae0000000200 */
[C---:B---3--:R-:W-:Y:S08]  /*d380*/  HMMA.16816.F32.BF16 R12, R188.reuse, R172, R12 ;  /* 0x000000acbc0c723c */ /* 0x048ff0000004180c */
[C---:B------:R-:W-:Y:S01]  /*d390*/  HMMA.16816.F32.BF16 R16, R188.reuse, R174, R16 ;  /* 0x000000aebc10723c */ /* 0x040fe20000041810 */
[----:B------:R-:W3:Y:S07]  /*d3a0*/  LDSM.16.M88.4 R172, [R250] ;  /* 0x00000000faac783b */ /* 0x000eee0000000200 */
[C---:B----4-:R-:W-:Y:S08]  /*d3b0*/  HMMA.16816.F32.BF16 R20, R188.reuse, R176, R20 ;  /* 0x000000b0bc14723c */ /* 0x050ff00000041814 */
[----:B------:R-:W-:Y:S01]  /*d3c0*/  HMMA.16816.F32.BF16 R24, R188, R178, R24 ;  /* 0x000000b2bc18723c */ /* 0x000fe20000041818 */
[----:B------:R-:W4:Y:S07]  /*d3d0*/  LDSM.16.M88.4 R176, [R249] ;  /* 0x00000000f9b0783b */ /* 0x000f2e0000000200 */
        /* <DEDUP_REMOVED lines=89> */
[----:B------:R-:W4:Y:S01]  /*d970*/  LDSM.16.M88.4 R176, [R238+0x5800] ;  /* 0x00580000eeb0783b */ /* 0x000f220000000200 */
[----:B------:R-:W-:Y:S04]  /*d980*/  DEPBAR.LE SB0, 0x0 ;  /* 0x000080000000791a */ /* 0x000fe80000000000 */
[----:B------:R-:W-:Y:S02]  /*d990*/  BAR.SYNC.DEFER_BLOCKING 0x0 ;  /* 0x0000000000007b1d */ /* 0x000fe40000010000 */
[C---:B--2---:R-:W-:Y:S08]  /*d9a0*/  HMMA.16816.F32.BF16 R4, R232.reuse, R168, R4 ;  /* 0x000000a8e804723c */ /* 0x044ff00000041804 */
[C---:B------:R-:W-:Y:S08]  /*d9b0*/  HMMA.16816.F32.BF16 R8, R232.reuse, R170, R8 ;  /* 0x000000aae808723c */ /* 0x040ff00000041808 */
[C---:B---3--:R-:W-:Y:S08]  /*d9c0*/  HMMA.16816.F32.BF16 R12, R232.reuse, R172, R12 ;  /* 0x000000ace80c723c */ /* 0x048ff0000004180c */
[C---:B------:R-:W-:Y:S08]  /*d9d0*/  HMMA.16816.F32.BF16 R16, R232.reuse, R174, R16 ;  /* 0x000000aee810723c */ /* 0x040ff00000041810 */
[C---:B----4-:R-:W-:Y:S08]  /*d9e0*/  HMMA.16816.F32.BF16 R20, R232.reuse, R176, R20 ;  /* 0x000000b0e814723c */ /* 0x050ff00000041814 */
[----:B------:R-:W-:Y:S01]  /*d9f0*/  HMMA.16816.F32.BF16 R24, R232, R178, R24 ;  /* 0x000000b2e818723c */ /* 0x000fe20000041818 */
[----:B------:R-:W-:-:S07]  /*da00*/  @P0 BRA `(.L_x_366) ;  /* 0x0000046000000947 */ /* 0x000fce0003800000 */
[----:B-1----:R-:W2:Y:S01]  /*da10*/  LDL R174, [R1+0x8] ;  /* 0x0000080001ae7983 */ /* 0x002ea20000100800 */
[----:B------:R-:W-:Y:S02]  /*da20*/  ULDC.64 UR4, c[0x0][0x1e0] ;  /* 0x0000780000047ab9 */ /* 0x000fe40000000a00 */
[----:B------:R-:W-:Y:S01]  /*da30*/  UIADD3 UR20, UR8, -0x1, URZ ;  /* 0xffffffff08147890 */ /* 0x000fe2000fffe03f */
[----:B------:R-:W3:Y:S03]  /*da40*/  LDL.64 R178, [R1+0x30] ;  /* 0x0000300001b27983 */ /* 0x000ee60000100a00 */
[----:B------:R-:W-:Y:S01]  /*da50*/  USHF.R.S32.HI UR11, URZ, 0x1f, UR20 ;  /* 0x0000001f3f0b7899 */ /* 0x000fe20008011414 */
[----:B------:R-:W4:Y:S01]  /*da60*/  LDL.64 R176, [R1+0x28] ;  /* 0x0000280001b07983 */ /* 0x000f220000100a00 */
[----:B------:R-:W-:Y:S02]  /*da70*/  UIMAD.WIDE.U32 UR22, UR20, UR4, URZ ;  /* 0x00000004141672a5 */ /* 0x000fe4000f8e003f */
[----:B------:R-:W-:Y:S01]  /*da80*/  UIMAD UR11, UR11, UR4, URZ ;  /* 0x000000040b0b72a4 */ /* 0x000fe2000f8e023f */
[----:B------:R-:W3:Y:S03]  /*da90*/  LDL R169, [R1+0x4] ;  /* 0x0000040001a97983 */ /* 0x000ee60000100800 */
[----:B------:R-:W-:Y:S01]  /*daa0*/  UIMAD UR11, UR20, UR5, UR11 ;  /* 0x00000005140b72a4 */ /* 0x000fe2000f8e020b */
[----:B------:R-:W4:Y:S03]  /*dab0*/  LDL R175, [R1+0x58] ;  /* 0x0000580001af7983 */ /* 0x000f260000100800 */
[----:B------:R-:W-:Y:S01]  /*dac0*/  UIADD3 UR11, UR23, UR11, URZ ;  /* 0x0000000b170b7290 */ /* 0x000fe2000fffe03f */
[----:B------:R-:W4:Y:S01]  /*dad0*/  LDL R172, [R1+0x54] ;  /* 0x0000540001ac7983 */ /* 0x000f220000100800 */
[----:B------:R-:W-:Y:S02]  /*dae0*/  UIMAD.WIDE.U32 UR22, UR22, 0x30, URZ ;  /* 0x00000030161678a5 */ /* 0x000fe4000f8e003f */
[----:B------:R-:W-:Y:S01]  /*daf0*/  UIMAD UR4, UR11, 0x30, URZ ;  /* 0x000000300b0478a4 */ /* 0x000fe2000f8e023f */
[----:B------:R-:W4:Y:S03]  /*db00*/  LDL R173, [R1+0x50] ;  /* 0x0000500001ad7983 */ /* 0x000f260000100800 */
[----:B------:R-:W-:Y:S01]  /*db10*/  UIADD3 UR4, UR23, UR4, URZ ;  /* 0x0000000417047290 */ /* 0x000fe2000fffe03f */
[----:B------:R-:W4:Y:S04]  /*db20*/  LDL R170, [R1+0x4c] ;  /* 0x00004c0001aa7983 */ /* 0x000f280000100800 */
[----:B------:R-:W4:Y:S04]  /*db30*/  LDL R171, [R1+0x48] ;  /* 0x0000480001ab7983 */ /* 0x000f280000100800 */
[----:B------:R-:W4:Y:S01]  /*db40*/  LDL R168, [R1+0x20] ;  /* 0x0000200001a87983 */ /* 0x000f220000100800 */
[----:B--2---:R-:W-:Y:S11]  /*db50*/  ISETP.GE.AND P0, PT, R174, 0x1, PT ;  /* 0x00000001ae00780c */ /* 0x004ff60003f06270 */
[----:B------:R-:W-:Y:S02]  /*db60*/  @!UPT UIADD3 URZ, URZ, URZ, URZ ;  /* 0x0000003f3f3ff290 */ /* 0x000fe4000fffe03f */
[----:B---3--:R-:W-:Y:S04]  /*db70*/  @P0 IADD3 R0, P1, R178, UR22, RZ ;  /* 0x00000016b2000c10 */ /* 0x008fe8000ff3e0ff */
[----:B----4-:R-:W-:Y:S02]  /*db80*/  @P0 IADD3.X R3, R177, UR4, RZ, P1, !PT ;  /* 0x00000004b1030c10 */ /* 0x010fe40008ffe4ff */
[C---:B------:R-:W-:Y:S04]  /*db90*/  @P0 LEA R132, P1, R0.reuse, c[0x0][0x1c8], 0x1 ;  /* 0x0000720000840a11 */ /* 0x040fe800078208ff */
[----:B------:R-:W-:Y:S02]  /*dba0*/  @P0 LEA.HI.X R133, R0, c[0x0][0x1cc], R3, 0x1, P1 ;  /* 0x0000730000850a11 */ /* 0x000fe400008f0c03 */
[----:B------:R-:W-:Y:S03]  /*dbb0*/  @P0 IADD3 R0, P1, R175, UR22, RZ ;  /* 0x00000016af000c10 */ /* 0x000fe6000ff3e0ff */
[----:B------:R-:W-:Y:S01]  /*dbc0*/  @!PT LDS RZ, [RZ] ;  /* 0x00000000fffff984 */ /* 0x000fe20000000800 */
[----:B------:R-:W-:Y:S01]  /*dbd0*/  @!PT LDS RZ, [RZ] ;  /* 0x00000000fffff984 */ /* 0x000fe20000000800 */
[----:B------:R-:W-:Y:S01]  /*dbe0*/  @!PT LDS RZ, [RZ] ;  /* 0x00000000fffff984 */ /* 0x000fe20000000800 */
        /* <DEDUP_REMOVED lines=14> */
[----:B------:R1:W-:Y:S01]  /*dcd0*/  @P0 LDGSTS.E.BYPASS.LTC128B.128 [R169+0x14900], [R132.64], !P4 ;  /* 0x1490000084a90fae */ /* 0x0003e2000e101d50 */
[----:B------:R-:W-:Y:S11]  /*dce0*/  ISETP.GE.AND P0, PT, R174, 0x21, PT ;  /* 0x00000021ae00780c */ /* 0x000ff60003f06270 */
[----:B------:R-:W-:Y:S02]  /*dcf0*/  @!UPT UIADD3 URZ, URZ, URZ, URZ ;  /* 0x0000003f3f3ff290 */ /* 0x000fe4000fffe03f */
[----:B------:R-:W-:Y:S05]  /*dd00*/  VOTEU.ANY UP0, P0 ;  /* 0x00000000003f7886 */ /* 0x000fea0000000100 */
[----:B------:R-:W-:Y:S04]  /*dd10*/  @UP0 UIADD3 UR22, UP1, UR15, UR22, URZ ;  /* 0x000000160f160290 */ /* 0x000fe8000ff3e03f */
[----:B------:R-:W-:Y:S02]  /*dd20*/  @UP0 UIADD3.X UR4, UR6, UR4, URZ, UP1, !UPT ;  /* 0x0000000406040290 */ /* 0x000fe40008ffe43f */
        /* <DEDUP_REMOVED lines=20> */
.L_x_366:
[----:B-1----:R-:W2:Y:S01]  /*de70*/  LDL R132, [R1+0x78] ;  /* 0x0000780001847983 */ /* 0x002ea20000100800 */
[----:B------:R-:W-:Y:S02]  /*de80*/  UISETP.NE.AND UP1, UPT, UR14, URZ, UPT ;  /* 0x0000003f0e00728c */ /* 0x000fe4000bf25270 */
[----:B------:R-:W-:Y:S01]  /*de90*/  UIMAD UR4, UR8, -0x30, URZ ;  /* 0xffffffd0080478a4 */ /* 0x000fe2000f8e023f */
[----:B------:R-:W3:Y:S01]  /*dea0*/  LDL R3, [R1+0x74] ;  /* 0x0000740001037983 */ /* 0x000ee20000100800 */
[----:B------:R-:W-:Y:S02]  /*deb0*/  UISETP.NE.AND UP0, UPT, UR13, URZ, UPT ;  /* 0x0000003f0d00728c */ /* 0x000fe4000bf05270 */
[----:B------:R-:W-:Y:S01]  /*dec0*/  PLOP3.LUT P1, PT, PT, PT, UP1, 0x80, 0x0 ;  /* 0x000000000000781c */ /* 0x000fe20003f2f018 */
[----:B------:R-:W0:Y:S01]  /*ded0*/  LDGDEPBAR ;  /* 0x00000000000079af */ /* 0x000e220000000000 */
[----:B------:R-:W-:Y:S02]  /*dee0*/  PLOP3.LUT P0, PT, PT, PT, UP1, 0x80, 0x0 ;  /* 0x000000000000781c */ /* 0x000fe40003f0f018 */
[C---:B---3--:R-:W-:Y:S09]  /*def0*/  IADD3 R170, -R3.reuse, UR4, RZ ;  /* 0x0000000403aa7c10 */ /* 0x048ff2000fffe1ff */
[----:B--2---:R-:W-:Y:S04]  /*df00*/  @P1 IMAD.HI.U32 R0, R132, c[0x0][0x2c8], RZ ;  /* 0x0000b20084001a27 */ /* 0x004fe800078e00ff */
[----:B------:R-:W-:Y:S01]  /*df10*/  IMAD.MOV.U32 R133, RZ, RZ, R132 ;  /* 0x000000ffff857224 */ /* 0x000fe200078e0084 */
[----:B------:R-:W-:Y:S01]  /*df20*/  @P0 SHF.R.U32.HI R133, RZ, c[0x0][0x2cc], R0 ;  /* 0x0000b300ff850a19 */ /* 0x000fe20000011600 */
[----:B------:R-:W-:Y:S01]  /*df30*/  IMAD.U32 R0, RZ, RZ, UR4 ;  /* 0x00000004ff007e24 */ /* 0x000fe2000f8e00ff */
[----:B------:R-:W-:Y:S03]  /*df40*/  PLOP3.LUT P0, PT, PT, PT, UP0, 0x40, 0x0 ;  /* 0x000000000000781c */ /* 0x000fe60003f0e808 */
[----:B------:R-:W1:Y:S01]  /*df50*/  SHFL.IDX PT, R132, R133, RZ, 0x1c1f ;  /* 0x001c1fff85847589 */ /* 0x000e6200000e0000 */
[----:B------:R-:W-:Y:S04]  /*df60*/  IADD3 R0, -R3, 0x1, R0 ;  /* 0x0000000103007810 */ /* 0x000fe80007ffe100 */
[----:B------:R-:W-:Y:S04]  /*df70*/  IADD3 R0, R0, c[0x0][0x1d0], RZ ;  /* 0x0000740000007a10 */ /* 0x000fe80007ffe0ff */
[----:B------:R-:W-:Y:S04]  /*df80*/  IADD3 R0, R0, -c[0x0][0x168], RZ ;  /* 0x80005a0000007a10 */ /* 0x000fe80007ffe0ff */
[C---:B------:R-:W-:Y:S02]  /*df90*/  IADD3 R169, R0.reuse, c[0x0][0x328], RZ ;  /* 0x0000ca0000a97a10 */ /* 0x040fe40007ffe0ff */
[----:B------:R-:W-:Y:S03]  /*dfa0*/  IADD3 R168, R0, UR7, RZ ;  /* 0x0000000700a87c10 */ /* 0x000fe6000fffe0ff */
[--C-:B-1----:R-:W-:Y:S02]  /*dfb0*/  IMAD.IADD R3, R169, 0x1, R132.reuse ;  /* 0x00000001a9037824 */ /* 0x102fe400078e0284 */
        /* <DEDUP_REMOVED lines=16> */
.L_x_369:
[----:B------:R-:W-:Y:S04]  /*e0c0*/  MOV R171, c[0x0][0x32c] ;  /* 0x0000cb0000ab7a02 */ /* 0x000fe80000000f00 */
[----:B------:R-:W-:Y:S11]  /*e0d0*/  ISETP.NE.AND P0, PT, R171, 0x1, PT ;  /* 0x00000001ab00780c */ /* 0x000ff60003f05270 */
[----:B------:R-:W-:Y:S02]  /*e0e0*/  @!UPT UIADD3 URZ, URZ, URZ, URZ ;  /* 0x0000003f3f3ff290 */ /* 0x000fe4000fffe03f */
[----:B------:R-:W-:Y:S05]  /*e0f0*/  @P0 IMAD.HI.U32 R171, R132, c[0x0][0x330], RZ ;  /* 0x0000cc0084ab0a27 */ /* 0x000fea00078e00ff */
[----:B------:R-:W-:Y:S02]  /*e100*/  @P0 SHF.R.U32.HI R132, RZ, c[0x0][0x334], R171 ;  /* 0x0000cd00ff840a19 */ /* 0x000fe400000116ab */
.L_x_370:
[----:B------:R-:W-:Y:S05]  /*e110*/  BSYNC B0 ;  /* 0x0000000000007941 */ /* 0x000fea0003800000 */
.L_x_368:
[----:B------:R-:W-:Y:S05]  /*e120*/  IMAD R132, R132, c[0x0][0x32c], R170 ;  /* 0x0000cb0084847a24 */ /* 0x000fea00078e02aa */
[----:B------:R-:W-:Y:S02]  /*e130*/  IMNMX R0, R0, R132, !PT ;  /* 0x0000008400007217 */ /* 0x000fe40007800200 */
[----:B------:R-:W-:Y:S04]  /*e140*/  IADD3 R132, R132, c[0x0][0x32c], RZ ;  /* 0x0000cb0084847a10 */ /* 0x000fe80007ffe0ff */
[----:B------:R-:W-:Y:S02]  /*e150*/  IMNMX R3, R3, R132, PT ;  /* 0x0000008403037217 */ /* 0x000fe40003800200 */
.L_x_367:
        /* <DEDUP_REMOVED lines=87> */
.L_x_373:
[----:B------:R-:W-:Y:S04]  /*e6d0*/  MOV R5, c[0x0][0x32c] ;  /* 0x0000cb0000057a02 */ /* 0x000fe80000000f00 */
[----:B------:R-:W-:Y:S11]  /*e6e0*/  ISETP.NE.AND P0, PT, R5, 0x1, PT ;  /* 0x000000010500780c */ /* 0x000ff60003f05270 */
[----:B------:R-:W-:Y:S02]  /*e6f0*/  @!UPT UIADD3 URZ, URZ, URZ, URZ ;  /* 0x0000003f3f3ff290 */ /* 0x000fe4000fffe03f */
[----:B------:R-:W-:Y:S05]  /*e700*/  @P0 IMAD.HI.U32 R5, R0, c[0x0][0x330], RZ ;  /* 0x0000cc0000050a27 */ /* 0x000fea00078e00ff */
[----:B------:R-:W-:Y:S02]  /*e710*/  @P0 SHF.R.U32.HI R0, RZ, c[0x0][0x334], R5 ;  /* 0x0000cd00ff000a19 */ /* 0x000fe40000011605 */
.L_x_374:
[----:B------:R-:W-:Y:S05]  /*e720*/  BSYNC B0 ;  /* 0x0000000000007941 */ /* 0x000fea0003800000 */
.L_x_372:
[----:B------:R-:W-:Y:S05]  /*e730*/  IMAD R0, R0, c[0x0][0x32c], R170 ;  /* 0x0000cb0000007a24 */ /* 0x000fea00078e02aa */
[----:B------:R-:W-:Y:S02]  /*e740*/  IMNMX R3, R3, R0, !PT ;  /* 0x0000000003037217 */ /* 0x000fe40007800200 */
[----:B------:R-:W-:Y:S04]  /*e750*/  IADD3 R0, R0, c[0x0][0x32c], RZ ;  /* 0x0000cb0000007a10 */ /* 0x000fe80007ffe0ff */
[----:B------:R-:W-:Y:S02]  /*e760*/  IMNMX R4, R4, R0, PT ;  /* 0x0000000004047217 */ /* 0x000fe40003800200 */
.L_x_371:
[----:B------:R-:W2:Y:S01]  /*e770*/  LDL.LU R170, [R1+0x14] ;  /* 0x0000140001aa7983 */ /* 0x000ea20000300800 */
        /* <DEDUP_REMOVED lines=40> */
[--C-:B------:R-:W-:Y:S02]  /*ea00*/  FFMA.FTZ R169, R20, c[0x0][0x2d0], -R2.reuse ;  /* 0x0000b40014a97a23 */ /* 0x100fe40000010802 */
        /* <DEDUP_REMOVED lines=18> */
[----:B------:R-:W-:Y:S01]  /*eb30*/  FFMA.FTZ R17, R17, c[0x0][0x2d0], -R2 ;  /* 0x0000b40011117a23 */ /* 0x000fe20000010802 */
[----:B------:R-:W-:Y:S01]  /*eb40*/  PLOP3.LUT P1, PT, PT, PT, UP0, 0x40, 0x0 ;  /* 0x000000000000781c */ /* 0x000fe20003f2e808 */
[----:B------:R-:W-:Y:S01]  /*eb50*/  UISETP.NE.AND UP1, UPT, UR20, URZ, UPT ;  /* 0x0000003f1400728c */ /* 0x000fe2000bf25270 */
[----:B------:R-:W-:Y:S01]  /*eb60*/  ISETP.LT.OR P0, PT, R4, 0x9, P0 ;  /* 0x000000090400780c */ /* 0x000fe20000701670 */
[----:B------:R-:W-:Y:S01]  /*eb70*/  UISETP.NE.AND UP0, UPT, UR11, URZ, UPT ;  /* 0x0000003f0b00728c */ /* 0x000fe2000bf05270 */
[----:B------:R-:W1:Y:S02]  /*eb80*/  MUFU.EX2 R2, R0 ;  /* 0x0000000000027308 */ /* 0x000e640000000800 */
        /* <DEDUP_REMOVED lines=10> */
[----:B------:R-:W3:Y:S01]  /*ec30*/  MUFU.EX2 R9, R9 ;  /* 0x0000000900097308 */ /* 0x000ee20000000800 */
[----:B------:R-:W-:Y:S02]  /*ec40*/  FSEL R174, R14, -INF , !P0 ;  /* 0xff8000000eae7808 */ /* 0x000fe40004000000 */
[----:B------:R-:W-:Y:S01]  /*ec50*/  ISETP.GT.AND P0, PT, R3, 0x11, P2 ;  /* 0x000000110300780c */ /* 0x000fe20001704270 */
[----:B-1----:R-:W-:Y:S01]  /*ec60*/  FMUL.FTZ R20, R2, R140 ;  /* 0x0000008c02147220 */ /* 0x002fe20000410000 */
[----:B------:R-:W-:Y:S01]  /*ec70*/  ISETP.LT.OR P1, PT, R4, 0x19, P1 ;  /* 0x000000190400780c */ /* 0x000fe20000f21670 */
[----:B------:R-:W-:Y:S01]  /*ec80*/  FMUL.FTZ R12, R2, R148 ;  /* 0x00000094020c7220 */ /* 0x000fe20000410000 */
[----:B------:R-:W-:Y:S01]  /*ec90*/  ISETP.LT.OR P0, PT, R4, 0x12, P0 ;  /* 0x000000120400780c */ /* 0x000fe20000701670 */
[----:B-----5:R-:W-:Y:S01]  /*eca0*/  FMUL.FTZ R28, R2, R28 ;  /* 0x0000001c021c7220 */ /* 0x020fe20000410000 */
[----:B------:R-:W-:Y:S01]  /*ecb0*/  FSEL R175, R18, -INF , !P1 ;  /* 0xff80000012af7808 */ /* 0x000fe20004800000 */
[C---:B------:R-:W-:Y:S01]  /*ecc0*/  FMUL.FTZ R29, R2.reuse, R29 ;  /* 0x0000001d021d7220 */ /* 0x040fe20000410000 */
        /* <DEDUP_REMOVED lines=35> */
[----:B------:R-:W-:Y:S01]  /*ef00*/  FMUL.FTZ R65, R2, R65 ;  /* 0x0000004102417220 */ /* 0x000fe20000410000 */
[----:B------:R-:W-:Y:S01]  /*ef10*/  FSEL R177, R26, -INF , !P1 ;  /* 0xff8000001ab17808 */ /* 0x000fe20004800000 */
[----:B------:R-:W-:Y:S01]  /*ef20*/  FMUL.FTZ R68, R2, R68 ;  /* 0x0000004402447220 */ /* 0x000fe20000410000 */
[----:B------:R-:W-:Y:S01]  /*ef30*/  ISETP.LT.OR P0, PT, R4, 0x2a, P0 ;  /* 0x0000002a0400780c */ /* 0x000fe20000701670 */
        /* <DEDUP_REMOVED lines=44> */
[----:B---3--:R-:W-:Y:S03]  /*f200*/  F2FP.BF16.PACK_AB R170, R9, R8 ;  /* 0x0000000809aa723e */ /* 0x008fe600000010ff */
        /* <DEDUP_REMOVED lines=30> */
[----:B------:R-:W-:Y:S01]  /*f3f0*/  MOV R149, R11 ;  /* 0x0000000b00957202 */ /* 0x000fe20000000f00 */
[----:B------:R-:W-:Y:S01]  /*f400*/  FADD.FTZ R0, -R0, R134 ;  /* 0x0000008600007221 */ /* 0x000fe20000010100 */
[----:B------:R-:W-:Y:S01]  /*f410*/  MUFU.EX2 R152, R152 ;  /* 0x0000009800987308 */ /* 0x000fe20000000800 */
[----:B------:R-:W-:Y:S02]  /*f420*/  FMUL.FTZ R134, R3, c[0x0][0x2d0] ;  /* 0x0000b40003867a20 */ /* 0x000fe40000410000 */
[----:B------:R-:W-:Y:S02]  /*f430*/  FMUL.FTZ R0, R0, c[0x0][0x2d0] ;  /* 0x0000b40000007a20 */ /* 0x000fe40000410000 */
[----:B------:R-:W-:Y:S01]  /*f440*/  FMUL.FTZ R9, R2, R153 ;  /* 0x0000009902097220 */ /* 0x000fe20000410000 */
[----:B------:R-:W-:Y:S02]  /*f450*/  FSEL R134, R134, RZ, P0 ;  /* 0x000000ff86867208 */ /* 0x000fe40000000000 */
[----:B------:R-:W-:Y:S01]  /*f460*/  MOV R153, R24 ;  /* 0x0000001800997202 */ /* 0x000fe20000000f00 */
[----:B------:R-:W-:Y:S01]  /*f470*/  FMUL.FTZ R24, R2, R136 ;  /* 0x0000008802187220 */ /* 0x000fe20000410000 */
[----:B------:R-:W1:Y:S01]  /*f480*/  MUFU.EX2 R0, R0 ;  /* 0x0000000000007308 */ /* 0x000e620000000800 */
[--C-:B------:R-:W-:Y:S01]  /*f490*/  FFMA.FTZ R169, R6, c[0x0][0x2d0], -R134.reuse ;  /* 0x0000b40006a97a23 */ /* 0x100fe20000010886 */
[----:B------:R-:W-:Y:S01]  /*f4a0*/  PLOP3.LUT P0, PT, PT, PT, UP0, 0x80, 0x0 ;  /* 0x000000000000781c */ /* 0x000fe20003f0f008 */
[--C-:B------:R-:W-:Y:S02]  /*f4b0*/  FFMA.FTZ R7, R7, c[0x0][0x2d0], -R134.reuse ;  /* 0x0000b40007077a23 */ /* 0x100fe40000010886 */
[--C-:B------:R-:W-:Y:S05]  /*f4c0*/  FFMA.FTZ R2, R10, c[0x0][0x2d0], -R134.reuse ;  /* 0x0000b4000a027a23 */ /* 0x100fea0000010886 */
        /* <DEDUP_REMOVED lines=17> */
[C---:B------:R-:W-:Y:S02]  /*f5e0*/  FMUL.FTZ R18, R0.reuse, R146 ;  /* 0x0000009200127220 */ /* 0x040fe40000410000 */
[C---:B---3--:R-:W-:Y:S01]  /*f5f0*/  FMUL.FTZ R7, R0.reuse, R159 ;  /* 0x0000009f00077220 */ /* 0x048fe20000410000 */
[----:B------:R-:W-:Y:S01]  /*f600*/  MOV R159, R140 ;  /* 0x0000008c009f7202 */ /* 0x000fe20000000f00 */
        /* <DEDUP_REMOVED lines=57> */
[----:B----4-:R-:W-:Y:S01]  /*f9a0*/  F2FP.BF16.PACK_AB R169, R144, R169 ;  /* 0x000000a990a9723e */ /* 0x010fe200000010ff */
[--C-:B------:R-:W-:Y:S01]  /*f9b0*/  FFMA.FTZ R0, R172, c[0x0][0x2d0], -R134.reuse ;  /* 0x0000b400ac007a23 */ /* 0x100fe20000010886 */
[----:B------:R-:W-:Y:S01]  /*f9c0*/  LDSM.16.MT88.4 R140, [R236+0x900] ;  /* 0x00090000ec8c783b */ /* 0x000fe20000004200 */
        /* <DEDUP_REMOVED lines=16> */
[----:B------:R-:W-:Y:S10]  /*fad0*/  MUFU.EX2 R176, R159 ;  /* 0x0000009f00b07308 */ /* 0x000ff40000000800 */
        /* <DEDUP_REMOVED lines=53> */
[----:B-1----:R-:W-:Y:S01]  /*fe30*/  MOV R178, R154 ;  /* 0x0000009a00b27202 */ /* 0x002fe20000000f00 */
[----:B------:R-:W-:Y:S02]  /*fe40*/  FADD.FTZ R2, R149, R2 ;  /* 0x0000000295027221 */ /* 0x000fe40000010000 */
[C---:B------:R-:W-:Y:S01]  /*fe50*/  HMMA.16816.F32.BF16 R4, R136.reuse, R140, R4 ;  /* 0x0000008c8804723c */ /* 0x040fe20000041804 */
[----:B------:R1:W-:Y:S04]  /*fe60*/  MUFU.EX2 R172, R0 ;  /* 0x0000000000ac7308 */ /* 0x0003e80000000800 */
[----:B------:R-:W-:Y:S03]  /*fe70*/  FADD.FTZ R2, R150, R2 ;  /* 0x0000000296027221 */ /* 0x000fe60000010000 */
[C---:B------:R-:W-:Y:S01]  /*fe80*/  HMMA.16816.F32.BF16 R8, R136.reuse, R142, R8 ;  /* 0x0000008e8808723c */ /* 0x040fe20000041808 */
[----:B------:R-:W2:Y:S03]  /*fe90*/  LDSM.16.MT88.4 R140, [R237+0x900] ;  /* 0x00090000ed8c783b */ /* 0x000ea60000004200 */
[--C-:B-1----:R-:W-:Y:S01]  /*fea0*/  FFMA.FTZ R0, R179, c[0x0][0x2d0], -R134.reuse ;  /* 0x0000b400b3007a23 */ /* 0x102fe20000010886 */
[----:B------:R-:W-:Y:S03]  /*feb0*/  MOV R179, R153 ;  /* 0x0000009900b37202 */ /* 0x000fe60000000f00 */
[----:B------:R1:W3:Y:S01]  /*fec0*/  MUFU.EX2 R173, R0 ;  /* 0x0000000000ad7308 */ /* 0x0002e20000000800 */
[----:B------:R-:W-:Y:S01]  /*fed0*/  F2FP.BF16.PACK_AB R170, R178, R179 ;  /* 0x000000b3b2aa723e */ /* 0x000fe200000010ff */
[C---:B--2---:R-:W-:Y:S03]  /*fee0*/  HMMA.16816.F32.BF16 R12, R136.reuse, R140, R12 ;  /* 0x0000008c880c723c */ /* 0x044fe6000004180c */
[--C-:B-1----:R-:W-:Y:S01]  /*fef0*/  FFMA.FTZ R0, R177, c[0x0][0x2d0], -R134.reuse ;  /* 0x0000b400b1007a23 */ /* 0x102fe20000010886 */
[----:B------:R-:W-:Y:S01]  /*ff00*/  MOV R177, R152 ;  /* 0x0000009800b17202 */ /* 0x000fe20000000f00 */
[----:B------:R-:W-:Y:S01]  /*ff10*/  FFMA.FTZ R134, R132, c[0x0][0x2d0], -R134 ;  /* 0x0000b40084867a23 */ /* 0x000fe20000010886 */
[----:B------:R-:W-:Y:S02]  /*ff20*/  LDSM.16.MT88.4 R152, [R236+0x1100] ;  /* 0x00110000ec98783b */ /* 0x000fe40000004200 */
[C---:B------:R-:W-:Y:S01]  /*ff30*/  HMMA.16816.F32.BF16 R16, R136.reuse, R142, R16 ;  /* 0x0000008e8810723c */ /* 0x040fe20000041810 */
[----:B------:R1:W-:Y:S03]  /*ff40*/  MUFU.EX2 R132, R0 ;  /* 0x0000000000847308 */ /* 0x0003e60000000800 */
[----:B------:R-:W-:Y:S02]  /*ff50*/  F2FP.BF16.PACK_AB R168, R177, R176 ;  /* 0x000000b0b1a8723e */ /* 0x000fe400000010ff */
[----:B---3--:R-:W-:Y:S01]  /*ff60*/  F2FP.BF16.PACK_AB R169, R173, R172 ;  /* 0x000000acada9723e */ /* 0x008fe200000010ff */
[----:B------:R-:W2:Y:S04]  /*ff70*/  LDSM.16.MT88.4 R140, [R240+0x900] ;  /* 0x00090000f08c783b */ /* 0x000ea80000004200 */
[----:B------:R-:W3:Y:S01]  /*ff80*/  MUFU.EX2 R134, R134 ;  /* 0x0000008600867308 */ /* 0x000ee20000000800 */
[----:B-1----:R-:W-:Y:S04]  /*ff90*/  FADD.FTZ R0, R156, R151 ;  /* 0x000000979c007221 */ /* 0x002fe80000010000 */
        /* <DEDUP_REMOVED lines=9> */
[C---:B--2---:R-:W-:Y:S03]  /*10030*/  HMMA.16816.F32.BF16 R20, R136.reuse, R140, R20 ;  /* 0x0000008c8814723c */ /* 0x044fe60000041814 */
        /* <DEDUP_REMOVED lines=95> */
.L_x_365:
[----:B------:R-:W2:Y:S04]  /*10630*/  LDL.LU R3, [R1+0x14] ;  /* 0x0000140001037983 */ /* 0x000ea80000300800 */
[----:B-1----:R-:W3:Y:S01]  /*10640*/  LDL.LU R0, [R1+0x18] ;  /* 0x0000180001007983 */ /* 0x002ee20000300800 */
        /* <DEDUP_REMOVED lines=155> */
.L_x_333:
        /* <DEDUP_REMOVED lines=13> */
[----:B------:R-:W4:Y:S01]  /*110d0*/  S2R R19, SR_CTAID.X ;  /* 0x0000000000137919 */ /* 0x000f220000002500 */
[----:B------:R-:W-:-:S04]  /*110e0*/  UIMAD UR7, UR6, UR4, URZ ;  /* 0x00000004060772a4 */ /* 0x000fc8000f8e023f */
        /* <DEDUP_REMOVED lines=38> */
[----:B------:R-:W-:Y:S02]  /*11350*/  IMAD R6, R10, c[0x0][0x444], R6 ;  /* 0x000111000a067a24 */ /* 0x000fe400078e0206 */
[----:B----4-:R-:W-:Y:S01]  /*11360*/  IMAD R8, R19, 0x80, R0 ;  /* 0x0000008013087824 */ /* 0x010fe200078e0200 */
[----:B------:R-:W-:Y:S01]  /*11370*/  SHF.R.S32.HI R0, RZ, 0x1f, R9 ;  /* 0x0000001fff007819 */ /* 0x000fe20000011409 */
[----:B------:R-:W-:-:S02]  /*11380*/  IMAD.IADD R5, R5, 0x1, R7 ;  /* 0x0000000105057824 */ /* 0x000fc400078e0207 */
[----:B------:R-:W-:-:S04]  /*11390*/  @P1 IMAD.HI.U32 R7, R8, c[0x0][0x4ec], RZ ;  /* 0x00013b0008071a27 */ /* 0x000fc800078e00ff */
[----:B------:R-:W-:-:S04]  /*113a0*/  IMAD.WIDE.U32 R2, R10, c[0x0][0x440], R2 ;  /* 0x000110000a027a25 */ /* 0x000fc800078e0002 */
[----:B------:R-:W-:Y:S01]  /*113b0*/  IMAD.MOV.U32 R10, RZ, RZ, R8 ;  /* 0x000000ffff0a7224 */ /* 0x000fe200078e0008 */
[----:B------:R-:W-:Y:S02]  /*113c0*/  @P1 SHF.R.U32.HI R10, RZ, c[0x0][0x4f0], R7 ;  /* 0x00013c00ff0a1a19 */ /* 0x000fe40000011607 */
[----:B------:R-:W-:Y:S01]  /*113d0*/  IADD3 R3, R3, R6, RZ ;  /* 0x0000000603037210 */ /* 0x000fe20007ffe0ff */
[C---:B------:R-:W-:Y:S02]  /*113e0*/  IMAD R6, R0.reuse, c[0x0][0x4e0], RZ ;  /* 0x0001380000067a24 */ /* 0x040fe400078e02ff */
[----:B------:R-:W-:Y:S02]  /*113f0*/  IMAD R0, R0, c[0x0][0x448], RZ ;  /* 0x0001120000007a24 */ /* 0x000fe400078e02ff */
[----:B------:R-:W-:Y:S02]  /*11400*/  IMAD.MOV R11, RZ, RZ, -R10 ;  /* 0x000000ffff0b7224 */ /* 0x000fe400078e0a0a */
[----:B------:R-:W-:-:S02]  /*11410*/  IMAD R13, R9, c[0x0][0x4e4], R6 ;  /* 0x00013900090d7a24 */ /* 0x000fc400078e0206 */
[----:B------:R-:W-:-:S04]  /*11420*/  IMAD.WIDE.U32 R6, R9, c[0x0][0x448], R2 ;  /* 0x0001120009067a25 */ /* 0x000fc800078e0002 */
[C---:B------:R-:W-:Y:S01]  /*11430*/  IMAD R12, R9.reuse, c[0x0][0x44c], R0 ;  /* 0x00011300090c7a24 */ /* 0x040fe200078e0200 */
[----:B------:R-:W-:Y:S01]  /*11440*/  MOV R0, R8 ;  /* 0x0000000800007202 */ /* 0x000fe20000000f00 */
[----:B------:R-:W-:-:S04]  /*11450*/  IMAD.WIDE.U32 R2, R9, c[0x0][0x4e0], R4 ;  /* 0x0001380009027a25 */ /* 0x000fc800078e0004 */
[----:B------:R-:W-:Y:S01]  /*11460*/  IMAD R9, R11, c[0x0][0x4e8], R8 ;  /* 0x00013a000b097a24 */ /* 0x000fe200078e0208 */
[----:B------:R-:W-:Y:S01]  /*11470*/  SHF.R.S32.HI R11, RZ, 0x1f, R10 ;  /* 0x0000001fff0b7819 */ /* 0x000fe2000001140a */
[----:B------:R-:W-:Y:S01]  /*11480*/  @P1 IMAD.HI.U32 R4, R8, c[0x0][0x4ec], RZ ;  /* 0x00013b0008041a27 */ /* 0x000fe200078e00ff */
[----:B------:R-:W-:Y:S01]  /*11490*/  BAR.SYNC.DEFER_BLOCKING 0x1, 0x100 ;  /* 0x0044000000007b1d */ /* 0x000fe20000010000 */
[----:B------:R-:W-:Y:S02]  /*114a0*/  IADD3 R2, P0, R10, R2, RZ ;  /* 0x000000020a027210 */ /* 0x000fe40007f1e0ff */
[----:B------:R-:W-:Y:S01]  /*114b0*/  IMAD.IADD R5, R7, 0x1, R12 ;  /* 0x0000000107057824 */ /* 0x000fe200078e020c */
[----:B------:R-:W-:Y:S02]  /*114c0*/  SHF.R.S32.HI R7, RZ, 0x1f, R9 ;  /* 0x0000001fff077819 */ /* 0x000fe40000011409 */
[----:B------:R-:W-:Y:S02]  /*114d0*/  @P1 SHF.R.U32.HI R0, RZ, c[0x0][0x4f0], R4 ;  /* 0x00013c00ff001a19 */ /* 0x000fe40000011604 */
[----:B------:R-:W-:Y:S01]  /*114e0*/  IADD3.X R3, R11, R3, R13, P0, !PT ;  /* 0x000000030b037210 */ /* 0x000fe200007fe40d */
[----:B------:R-:W-:Y:S01]  /*114f0*/  IMAD R11, R19, 0x80, R15 ;  /* 0x00000080130b7824 */ /* 0x000fe200078e020f */
[----:B------:R-:W-:Y:S01]  /*11500*/  MOV R4, R6 ;  /* 0x0000000600047202 */ /* 0x000fe20000000f00 */
[----:B------:R-:W-:Y:S01]  /*11510*/  IMAD R6, R7, c[0x0][0x4c8], RZ ;  /* 0x0001320007067a24 */ /* 0x000fe200078e02ff */
[----:B------:R-:W-:Y:S01]  /*11520*/  SHF.R.S32.HI R7, RZ, 0x1f, R0 ;  /* 0x0000001fff077819 */ /* 0x000fe20000011400 */
[----:B------:R-:W-:-:S04]  /*11530*/  IMAD.WIDE.U32 R2, R9, c[0x0][0x4c8], R2 ;  /* 0x0001320009027a25 */ /* 0x000fc800078e0002 */
[----:B------:R-:W-:Y:S02]  /*11540*/  IMAD.MOV R10, RZ, RZ, -R0 ;  /* 0x000000ffff0a7224 */ /* 0x000fe400078e0a00 */
[----:B------:R-:W-:Y:S01]  /*11550*/  IMAD R9, R9, c[0x0][0x4cc], R6 ;  /* 0x0001330009097a24 */ /* 0x000fe200078e0206 */
[----:B------:R-:W-:Y:S01]  /*11560*/  LEA R6, P0, R2, c[0x0][0x4a8], 0x2 ;  /* 0x00012a0002067a11 */ /* 0x000fe200078010ff */
[----:B------:R-:W-:Y:S02]  /*11570*/  IMAD R10, R10, c[0x0][0x4e8], R8 ;  /* 0x00013a000a0a7a24 */ /* 0x000fe400078e0208 */
[----:B------:R-:W-:Y:S01]  /*11580*/  IMAD R7, R7, c[0x0][0x430], RZ ;  /* 0x00010c0007077a24 */ /* 0x000fe200078e02ff */
[----:B------:R-:W-:Y:S01]  /*11590*/  IADD3 R3, R3, R9, RZ ;  /* 0x0000000903037210 */ /* 0x000fe20007ffe0ff */
[----:B------:R-:W-:Y:S01]  /*115a0*/  IMAD.WIDE.U32 R4, R0, c[0x0][0x430], R4 ;  /* 0x00010c0000047a25 */ /* 0x000fe200078e0004 */
[----:B------:R-:W-:Y:S02]  /*115b0*/  SHFL.IDX PT, R8, R6, RZ, 0x1c1f ;  /* 0x001c1fff06087589 */ /* 0x000fe400000e0000 */
[----:B------:R-:W-:Y:S01]  /*115c0*/  LEA.HI.X R2, R2, c[0x0][0x4ac], R3, 0x2, P0 ;  /* 0x00012b0002027a11 */ /* 0x000fe200000f1403 */
[----:B------:R-:W-:Y:S01]  /*115d0*/  IMAD R0, R0, c[0x0][0x434], R7 ;  /* 0x00010d0000007a24 */ /* 0x000fe200078e0207 */
[----:B------:R-:W-:Y:S01]  /*115e0*/  SHF.R.S32.HI R7, RZ, 0x1f, R10 ;  /* 0x0000001fff077819 */ /* 0x000fe2000001140a */
[----:B------:R-:W-:Y:S01]  /*115f0*/  SHFL.IDX PT, R6, R6, 0x1, 0x1c1f ;  /* 0x003c1f0006067f89 */ /* 0x000fe200000e0000 */
[----:B------:R-:W-:-:S02]  /*11600*/  LOP3.LUT P0, RZ, R14, 0x3, RZ, 0xc0, !PT ;  /* 0x000000030eff7812 */ /* 0x000fc4000780c0ff */
[----:B------:R-:W-:Y:S01]  /*11610*/  IADD3 R3, R5, R0, RZ ;  /* 0x0000000005037210 */ /* 0x000fe20007ffe0ff */
[----:B------:R-:W-:Y:S01]  /*11620*/  IMAD R0, R7, c[0x0][0x428], RZ ;  /* 0x00010a0007007a24 */ /* 0x000fe200078e02ff */
[----:B------:R-:W1:Y:S01]  /*11630*/  SHFL.IDX PT, R9, R2, RZ, 0x1c1f ;  /* 0x001c1fff02097589 */ /* 0x000e6200000e0000 */
[----:B------:R-:W-:Y:S02]  /*11640*/  IMAD R5, R20, c[0x0][0x388], RZ ;  /* 0x0000e20014057a24 */ /* 0x000fe400078e02ff */
[----:B------:R-:W-:Y:S01]  /*11650*/  IMAD R0, R10, c[0x0][0x42c], R0 ;  /* 0x00010b000a007a24 */ /* 0x000fe200078e0200 */
[----:B------:R2:W3:Y:S02]  /*11660*/  SHFL.IDX PT, R7, R2, 0x1, 0x1c1f ;  /* 0x003c1f0002077f89 */ /* 0x0004e400000e0000 */
[----:B------:R-:W-:-:S13]  /*11670*/  ISETP.GE.OR P2, PT, R11, R5, P0 ;  /* 0x000000050b00720c */ /* 0x000fda0000746670 */
[----:B-1----:R1:W-:Y:S01]  /*11680*/  @!P2 ST.E [R8.64], R16 ;  /* 0x000000100800a985 */ /* 0x0023e2000c101910 */
[----:B--2---:R-:W-:Y:S01]  /*11690*/  IMAD.MOV.U32 R2, RZ, RZ, R4 ;  /* 0x000000ffff027224 */ /* 0x004fe200078e0004 */
[----:B------:R-:W-:-:S03]  /*116a0*/  IADD3 R4, R11, 0x8, RZ ;  /* 0x000000080b047810 */ /* 0x000fc60007ffe0ff */
[----:B------:R-:W-:Y:S01]  /*116b0*/  IMAD.WIDE.U32 R2, R10, c[0x0][0x428], R2 ;  /* 0x00010a000a027a25 */ /* 0x000fe200078e0002 */
[----:B------:R-:W-:-:S04]  /*116c0*/  ISETP.GE.OR P0, PT, R4, R5, P0 ;  /* 0x000000050400720c */ /* 0x000fc80000706670 */
[----:B------:R-:W-:Y:S02]  /*116d0*/  IADD3 R0, R3, R0, RZ ;  /* 0x0000000003007210 */ /* 0x000fe40007ffe0ff */
[----:B------:R-:W-:-:S04]  /*116e0*/  LEA R20, P1, R2, c[0x0][0x400], 0x2 ;  /* 0x0001000002147a11 */ /* 0x000fc800078210ff */
[----:B------:R-:W-:Y:S02]  /*116f0*/  LEA.HI.X R19, R2, c[0x0][0x404], R0, 0x2, P1 ;  /* 0x0001010002137a11 */ /* 0x000fe400008f1400 */
[----:B------:R-:W-:Y:S01]  /*11700*/  LOP3.LUT R0, R18, 0x7ffffffc, RZ, 0xc0, !PT ;  /* 0x7ffffffc12007812 */ /* 0x000fe200078ec0ff */
[----:B---3--:R2:W-:Y:S01]  /*11710*/  @!P0 ST.E [R6.64], R17 ;  /* 0x0000001106008985 */ /* 0x0085e2000c101910 */
[-C--:B------:R-:W-:Y:S02]  /*11720*/  ISETP.GE.AND P0, PT, R11, R5.reuse, PT ;  /* 0x000000050b00720c */ /* 0x080fe40003f06270 */
[----:B------:R-:W-:Y:S01]  /*11730*/  ISETP.GE.AND P1, PT, R4, R5, PT ;  /* 0x000000050400720c */ /* 0x000fe20003f26270 */
[----:B------:R-:W-:Y:S01]  /*11740*/  IMAD.IADD R0, R14, 0x1, -R0 ;  /* 0x000000010e007824 */ /* 0x000fe200078e0a00 */
[----:B------:R2:W3:Y:S02]  /*11750*/  SHFL.IDX PT, R2, R20, RZ, 0x1c1f ;  /* 0x001c1fff14027589 */ /* 0x0004e400000e0000 */
[----:B-1----:R-:W-:-:S02]  /*11760*/  P2R R16, PR, RZ, 0x2 ;  /* 0x00000002ff107803 */ /* 0x002fc40000000000 */
[----:B------:R2:W1:Y:S01]  /*11770*/  SHFL.IDX PT, R3, R19, RZ, 0x1c1f ;  /* 0x001c1fff13037589 */ /* 0x00046200000e0000 */
[----:B------:R-:W-:-:S04]  /*11780*/  SHF.L.U32 R0, R0, 0x1, RZ ;  /* 0x0000000100007819 */ /* 0x000fc800000006ff */
[----:B------:R-:W-:Y:S05]  /*11790*/  @P0 BRA `(.L_x_378) ;  /* 0x00000bd000000947 */ /* 0x000fea0003800000 */
[C---:B------:R-:W-:Y:S02]  /*117a0*/  ISETP.GE.AND P0, PT, R0.reuse, c[0x0][0x3c8], PT ;  /* 0x0000f20000007a0c */ /* 0x040fe40003f06270 */
[C---:B------:R-:W-:Y:S02]  /*117b0*/  IADD3 R5, R0.reuse, 0x8, RZ ;  /* 0x0000000800057810 */ /* 0x040fe40007ffe0ff */
[----:B------:R-:W-:Y:S02]  /*117c0*/  IADD3 R4, R0, 0x10, RZ ;  /* 0x0000001000047810 */ /* 0x000fe40007ffe0ff */
[----:B------:R-:W-:Y:S02]  /*117d0*/  ISETP.GE.AND P5, PT, R5, c[0x0][0x3c8], PT ;  /* 0x0000f20005007a0c */ /* 0x000fe40003fa6270 */
[----:B------:R-:W-:Y:S02]  /*117e0*/  ISETP.GE.AND P4, PT, R4, c[0x0][0x3c8], PT ;  /* 0x0000f20004007a0c */ /* 0x000fe40003f86270 */
[----:B------:R-:W-:-:S02]  /*117f0*/  IADD3 R8, R0, 0x18, RZ ;  /* 0x0000001800087810 */ /* 0x000fc40007ffe0ff */
[C---:B------:R-:W-:Y:S01]  /*11800*/  IADD3 R10, R0.reuse, 0x20, RZ ;  /* 0x00000020000a7810 */ /* 0x040fe20007ffe0ff */
[C---:B-123--:R-:W-:Y:S01]  /*11810*/  @!P0 IMAD.WIDE R6, R0.reuse, 0x4, R2 ;  /* 0x0000000400068825 */ /* 0x04efe200078e0202 */
        /* <DEDUP_REMOVED lines=87> */
[----:B------:R-:W-:-:S02]  /*11d90*/  IADD3 R13, R0, 0xa0, RZ ;  /* 0x000000a0000d7810 */ /* 0x000fc40007ffe0ff */
[----:B------:R-:W-:Y:S01]  /*11da0*/  ISETP.GE.AND P5, PT, R12, c[0x0][0x3c8], PT ;  /* 0x0000f2000c007a0c */ /* 0x000fe20003fa6270 */
[----:B------:R2:W-:Y:S01]  /*11db0*/  @!P4 ST.E.64 [R4.64], R60 ;  /* 0x0000003c0400c985 */ /* 0x0005e2000c101b10 */
        /* <DEDUP_REMOVED lines=91> */
.L_x_378:
[----:B------:R-:W-:Y:S05]  /*12370*/  BSYNC B0 ;  /* 0x0000000000007941 */ /* 0x000fea0003800000 */
.L_x_377:
[----:B------:R-:W-:Y:S01]  /*12380*/  ISETP.NE.AND P0, PT, R16, RZ, PT ;  /* 0x000000ff1000720c */ /* 0x000fe20003f05270 */
[----:B-1----:R1:W4:Y:S04]  /*12390*/  SHFL.IDX PT, R3, R19, 0x1, 0x1c1f ;  /* 0x003c1f0013037f89 */ /* 0x00232800000e0000 */
[----:B---3--:R1:W3:Y:S08]  /*123a0*/  SHFL.IDX PT, R2, R20, 0x1, 0x1c1f ;  /* 0x003c1f0014027f89 */ /* 0x0082f000000e0000 */
[----:B------:R-:W-:Y:S05]  /*123b0*/  @P0 EXIT ;  /* 0x000000000000094d */ /* 0x000fea0003800000 */
[C---:B------:R-:W-:Y:S02]  /*123c0*/  IADD3 R5, R0.reuse, 0x8, RZ ;  /* 0x0000000800057810 */ /* 0x040fe40007ffe0ff */
        /* <DEDUP_REMOVED lines=14> */
[----:B--2---:R-:W-:Y:S01]  /*124b0*/  @!P1 IMAD.WIDE R6, R5, 0x4, R2 ;  /* 0x0000000405069825 */ /* 0x004fe200078e0202 */
        /* <DEDUP_REMOVED lines=11> */
[C---:B---3--:R-:W-:Y:S02]  /*12570*/  IADD3 R8, R0.reuse, 0x28, RZ ;  /* 0x0000002800087810 */ /* 0x048fe40007ffe0ff */
[----:B------:R-:W-:Y:S02]  /*12580*/  IADD3 R9, R0, 0x30, RZ ;  /* 0x0000003000097810 */ /* 0x000fe40007ffe0ff */
[----:B------:R-:W-:Y:S02]  /*12590*/  ISETP.GE.AND P4, PT, R8, c[0x0][0x3c8], PT ;  /* 0x0000f20008007a0c */ /* 0x000fe40003f86270 */
[----:B------:R-:W-:Y:S02]  /*125a0*/  ISETP.GE.AND P3, PT, R9, c[0x0][0x3c8], PT ;  /* 0x0000f20009007a0c */ /* 0x000fe40003f66270 */
[----:B--2---:R-:W-:-:S02]  /*125b0*/  @!P6 LEA.HI R4, R11, R11, RZ, 0x1 ;  /* 0x0000000b0b04e211 */ /* 0x004fc400078f08ff */
        /* <DEDUP_REMOVED lines=159> */
.L_x_376:
        /* <DEDUP_REMOVED lines=50> */
.L_x_379:
        /* <DEDUP_REMOVED lines=11> */
.L_x_2595:


//--------------------- .text._ZN7cutlass13device_kernelIN5flash19enable_sm80_to_sm89INS1_16FlashAttnFwdSm80INS1_25CollectiveMainloopFwdSm80ILi8ELi1ELb1EN4cute5tupleIJNS5_1CILi128EEENS7_ILi48EEENS7_ILi256EEEEEELi256ENS_10bfloat16_tEfNS_4arch4Sm80ELb0ELb1ELb0ELb1ELb0ELb0ELb1ELb1EEENS1_21CollectiveEpilogueFwdINS6_IJS8_SA_S9_EEENS6_IJNS7_ILi1EEESI_SI_EEESC_SE_Li256ELb1ELb1ELb1ELb0EEENS1_36VarlenDynamicPersistentTileSchedulerILi128ELi48ELi256ELi256ELb1ELb1ELb0ELb1ELb0ELb1EEEEEEEEEvNT_6ParamsE --------------------------
	.section	.text._ZN7cutlass13device_kernelIN5flash19enable_sm80_to_sm89INS1_16FlashAttnFwdSm80INS1_25CollectiveMainloopFwdSm80ILi8ELi1ELb1EN4cute5tupleIJNS5_1CILi128EEENS7_ILi48EEENS7_ILi256EEEEEELi256ENS_10bfloat16_tEfNS_4arch4Sm80ELb0ELb1ELb0ELb1ELb0ELb0ELb1ELb1EEENS1_21CollectiveEpilogueFwdINS6_IJS8_SA_S9_EEENS6_IJNS7_ILi1EEESI_SI_EEESC_SE_Li256ELb1ELb1ELb1ELb0EEENS1_36VarlenDynamicPersistentTileSchedulerILi128ELi48ELi256ELi256ELb1ELb1ELb0ELb1ELb0ELb1EEEEEEEEEvNT_6ParamsE,"ax",@progbits
	.sectioninfo	@"SHI_REGISTERS=255"
	.align	128
.text._ZN7cutlass13device_kernelIN5flash19enable_sm80_to_sm89INS1_16FlashAttnFwdSm80INS1_25CollectiveMainloopFwdSm80ILi8ELi1ELb1EN4cute5tupleIJNS5_1CILi128EEENS7_ILi48EEENS7_ILi256EEEEEELi256ENS_10bfloat16_tEfNS_4arch4Sm80ELb0ELb1ELb0ELb1ELb0ELb0ELb1ELb1EEENS1_21CollectiveEpilogueFwdINS6_IJS8_SA_S9_EEENS6_IJNS7_ILi1EEESI_SI_EEESC_SE_Li256ELb1ELb1ELb1ELb0EEENS1_36VarlenDynamicPersistentTileSchedulerILi128ELi48ELi256ELi256ELb1ELb1ELb0ELb1ELb0ELb1EEEEEEEEEvNT_6ParamsE:
        .type           _ZN7cutlass13device_kernelIN5flash19enable_sm80_to_sm89INS1_16FlashAttnFwdSm80INS1_25CollectiveMainloopFwdSm80ILi8ELi1ELb1EN4cute5tupleIJNS5_1CILi128EEENS7_ILi48EEENS7_ILi256EEEEEELi256ENS_10bfloat16_tEfNS_4arch4Sm80ELb0ELb1ELb0ELb1ELb0ELb0ELb1ELb1EEENS1_21CollectiveEpilogueFwdINS6_IJS8_SA_S9_EEENS6_IJNS7_ILi1EEESI_SI_EEESC_SE_Li256ELb1ELb1ELb1ELb0EEENS1_36VarlenDynamicPersistentTileSchedulerILi128ELi48ELi256ELi256ELb1ELb1ELb0ELb1ELb0ELb1EEEEEEEEEvNT_6ParamsE,@function
        .size           _ZN7cutlass13device_kernelIN5flash19enable_sm80_to_sm89INS1_16FlashAttnFwdSm80INS1_25CollectiveMainloopFwdSm80ILi8ELi1ELb1EN4cute5tupleIJNS5_1CILi128EEENS7_ILi48EEENS7_ILi256EEEEEELi256ENS_10bfloat16_tEfNS_4arch4Sm80ELb0ELb1ELb0ELb1ELb0ELb0ELb1ELb1EEENS1_21CollectiveEpilogueFwdINS6_IJS8_SA_S9_EEENS6_IJNS7_ILi1EEESI_SI_EEESC_SE_Li256ELb1ELb1ELb1ELb0EEENS1_36VarlenDynamicPersistentTileSchedulerILi128ELi48ELi256ELi256ELb1ELb1ELb0ELb1ELb0ELb1EEEEEEEEEvNT_6ParamsE,(.L_x_2596 - _ZN7cutlass13device_kernelIN5flash19enable_sm80_to_sm89INS1_16FlashAttnFwdSm80INS1_25CollectiveMainloopFwdSm80ILi8ELi1ELb1EN4cute5tupleIJNS5_1CILi128EEENS7_ILi48EEENS7_ILi256EEEEEELi256ENS_10bfloat16_tEfNS_4arch4Sm80ELb0ELb1ELb0ELb1ELb0ELb0ELb1ELb1EEENS1_21CollectiveEpilogueFwdINS6_IJS8_SA_S9_EEENS6_IJNS7_ILi1EEESI_SI_EEESC_SE_Li256ELb1ELb1ELb1ELb0EEENS1_36VarlenDynamicPersistentTileSchedulerILi128ELi48ELi256ELi256ELb1ELb1ELb0ELb1ELb0ELb1EEEEEEEEEvNT_6ParamsE)
        .other          _ZN7cutlass13device_kernelIN5flash19enable_sm80_to_sm89INS1_16FlashAttnFwdSm80INS1_25CollectiveMainloopFwdSm80ILi8ELi1ELb1EN4cute5tupleIJNS5_1CILi128EEENS7_ILi48EEENS7_ILi256EEEEEELi256ENS_10bfloat16_tEfNS_4arch4Sm80ELb0ELb1ELb0ELb1ELb0ELb0ELb1ELb1EEENS1_21CollectiveEpilogueFwdINS6_IJS8_SA_S9_EEENS6_IJNS7_ILi1EEESI_SI_EEESC_SE_Li256ELb1ELb1ELb1ELb0EEENS1_36VarlenDynamicPersistentTileSchedulerILi128ELi48ELi256ELi256ELb1ELb1ELb0ELb1ELb0ELb1EEEEEEEEEvNT_6ParamsE,@"STO_CUDA_ENTRY STV_DEFAULT"
_ZN7cutlass13device_kernelIN5flash19enable_sm80_to_sm89INS1_16FlashAttnFwdSm80INS1_25CollectiveMainloopFwdSm80ILi8ELi1ELb1EN4cute5tupleIJNS5_1CILi128EEENS7_ILi48EEENS7_ILi256EEEEEELi256ENS_10bfloat16_tEfNS_4arch4Sm80ELb0ELb1ELb0ELb1ELb0ELb0ELb1ELb1EEENS1_21CollectiveEpilogueFwdINS6_IJS8_SA_S9_EEENS6_IJNS7_ILi1EEESI_SI_EEESC_SE_Li256ELb1ELb1ELb1ELb0EEENS1_36VarlenDynamicPersistentTileSchedulerILi128ELi48ELi256ELi256ELb1ELb1ELb0ELb1ELb0ELb1EEEEEEEEEvNT_6ParamsE:
        /* <DEDUP_REMOVED lines=15> */
[----:B------:R-:W-:-:S03]  /*00f0*/  CS2R R8, SRZ ;  /* 0x0000000000087805 */ /* 0x000fc6000001ff00 */
[----:B------:R-:W-:-:S04]  /*0100*/  ISETP.NE.AND P6, PT, R13, 0x1f, PT ;  /* 0x0000001f0d00780c */ /* 0x000fc80003fc5270 */
[----:B------:R-:W-:-:S13]  /*0110*/  ISETP.GE.OR P0, PT, R13, c[0x0][0x53c], !P6 ;  /* 0x00014f000d007a0c */ /* 0x000fda0007706670 */
[----:B-1----:R-:W-:Y:S02]  /*0120*/  @!P0 IMAD.MOV.U32 R4, RZ, RZ, 0x4 ;  /* 0x00000004ff048424 */ /* 0x002fe400078e00ff */
[----:B------:R-:W-:Y:S02]  /*0130*/  @!P0 IMAD.MOV.U32 R2, RZ, RZ, 0x4 ;  /* 0x00000004ff028424 */ /* 0x000fe400078e00ff */
[----:B------:R-:W-:-:S04]  /*0140*/  @!P0 IMAD.WIDE.U32 R4, R13, R4, c[0x0][0x580] ;  /* 0x000160000d048625 */ /* 0x000fc800078e0004 */
[C---:B------:R-:W-:Y:S01]  /*0150*/  @!P0 IMAD.WIDE.U32 R2, R13.reuse, R2, c[0x0][0x578] ;  /* 0x00015e000d028625 */ /* 0x040fe200078e0002 */
[----:B------:R-:W2:Y:S04]  /*0160*/  @!P0 LDG.E R9, [R4.64] ;  /* 0x0000000604098981 */ /* 0x000ea8000c1e1900 */
[----:B------:R-:W2:Y:S01]  /*0170*/  @!P0 LDG.E R8, [R2.64] ;  /* 0x0000000602088981 */ /* 0x000ea2000c1e1900 */
[C---:B------:R-:W-:Y:S01]  /*0180*/  ISETP.NE.AND P5, PT, R13.reuse, RZ, PT ;  /* 0x000000ff0d00720c */ /* 0x040fe20003fa5270 */
[----:B------:R-:W1:Y:S01]  /*0190*/  S2UR UR4, SR_CTAID.X ;  /* 0x00000000000479c3 */ /* 0x000e620000002500 */
[C---:B------:R-:W-:Y:S01]  /*01a0*/  ISETP.GE.U32.AND P4, PT, R13.reuse, 0x2, PT ;  /* 0x000000020d00780c */ /* 0x040fe20003f86070 */
[----:B------:R-:W-:Y:S01]  /*01b0*/  IMAD.MOV.U32 R7, RZ, RZ, RZ ;  /* 0x000000ffff077224 */ /* 0x000fe200078e00ff */
        /* <DEDUP_REMOVED lines=26> */
.L_x_385:
[----:B------:R-:W-:-:S04]  /*0360*/  IADD3 R0, R7, 0x1f, RZ ;  /* 0x0000001f07007810 */ /* 0x000fc80007ffe0ff */
[----:B------:R-:W-:-:S13]  /*0370*/  ISETP.GE.AND P0, PT, R0, c[0x0][0x53c], PT ;  /* 0x00014f0000007a0c */ /* 0x000fda0003f06270 */
[----:B------:R-:W-:Y:S05]  /*0380*/  @P0 BRA `(.L_x_382) ;  /* 0x00000c4000000947 */ /* 0x000fea0003800000 */
[----:B------:R-:W-:Y:S01]  /*0390*/  MOV R7, R0 ;  /* 0x0000000000077202 */ /* 0x000fe20000000f00 */
[----:B------:R-:W-:-:S03]  /*03a0*/  CS2R R8, SRZ ;  /* 0x0000000000087805 */ /* 0x000fc6000001ff00 */
[----:B------:R-:W-:-:S04]  /*03b0*/  IADD3 R0, R13, R7, RZ ;  /* 0x000000070d007210 */ /* 0x000fc80007ffe0ff */
[----:B------:R-:W-:-:S13]  /*03c0*/  ISETP.GE.OR P0, PT, R0, c[0x0][0x53c], !P6 ;  /* 0x00014f0000007a0c */ /* 0x000fda0007706670 */
[----:B------:R-:W-:Y:S02]  /*03d0*/  @!P0 MOV R2, 0x4 ;  /* 0x0000000400028802 */ /* 0x000fe40000000f00 */
[----:B------:R-:W-:-:S03]  /*03e0*/  @!P0 MOV R3, 0x4 ;  /* 0x0000000400038802 */ /* 0x000fc60000000f00 */
[----:B------:R-:W-:-:S04]  /*03f0*/  @!P0 IMAD.WIDE R4, R0, R2, c[0x0][0x580] ;  /* 0x0001600000048625 */ /* 0x000fc800078e0202 */
[----:B------:R-:W-:Y:S01]  /*0400*/  @!P0 IMAD.WIDE R2, R0, R3, c[0x0][0x578] ;  /* 0x00015e0000028625 */ /* 0x000fe200078e0203 */
[----:B------:R-:W2:Y:S04]  /*0410*/  @!P0 LDG.E R9, [R4.64] ;  /* 0x0000000604098981 */ /* 0x000ea8000c1e1900 */
[----:B------:R-:W2:Y:S02]  /*0420*/  @!P0 LDG.E R8, [R2.64] ;  /* 0x0000000602088981 */ /* 0x000ea4000c1e1900 */
[----:B--2---:R-:W-:Y:S01]  /*0430*/  IMAD R5, R9, R8, RZ ;  /* 0x0000000809057224 */ /* 0x004fe200078e02ff */
[----:B------:R-:W-:Y:S05]  /*0440*/  BRA.DIV ~URZ, `(.L_x_383) ;  /* 0x00015a627f007947 */ /* 0x000fea000b800000 */
[----:B------:R1:W2:Y:S02]  /*0450*/  SHFL.UP PT, R0, R5, 0x1, RZ ;  /* 0x0420000005007989 */ /* 0x0002a400000e00ff */
.L_x_522:
        /* <DEDUP_REMOVED lines=16> */
.L_x_523:
[----:B--2---:R-:W-:-:S05]  /*0560*/  IMAD R0, R0, c[0x0][0x538], RZ ;  /* 0x00014e0000007a24 */ /* 0x004fca00078e02ff */
[----:B------:R-:W-:-:S04]  /*0570*/  IADD3 R6, R0, R6, RZ ;  /* 0x0000000600067210 */ /* 0x000fc80007ffe0ff */
[----:B------:R-:W-:-:S13]  /*0580*/  ISETP.GT.AND P0, PT, R6, UR4, PT ;  /* 0x0000000406007c0c */ /* 0x000fda000bf04270 */
[----:B-1----:R-:W-:Y:S05]  /*0590*/  @!P0 BRA `(.L_x_385) ;  /* 0xfffffdc000008947 */ /* 0x002fea000383ffff */
.L_x_381:
[----:B------:R-:W-:-:S05]  /*05a0*/  IADD3 R11, -R0, R6, RZ ;  /* 0x00000006000b7210 */ /* 0x000fca0007ffe1ff */
[----:B------:R-:W-:-:S05]  /*05b0*/  IMAD R0, R4, c[0x0][0x538], R11 ;  /* 0x00014e0004007a24 */ /* 0x000fca00078e020b */
[----:B------:R-:W-:Y:S01]  /*05c0*/  ISETP.GT.AND P0, PT, R0, UR4, PT ;  /* 0x0000000400007c0c */ /* 0x000fe2000bf04270 */
[----:B------:R-:W-:-:S12]  /*05d0*/  BRA.DIV ~URZ, `(.L_x_386) ;  /* 0x00015ae27f007947 */ /* 0x000fd8000b800000 */
[----:B------:R-:W-:-:S04]  /*05e0*/  VOTE.ANY R10, PT, !P0 ;  /* 0x00000000000a7806 */ /* 0x000fc800040e0100 */
.L_x_524:
[----:B------:R-:W1:Y:S02]  /*05f0*/  POPC R6, R10 ;  /* 0x0000000a00067309 */ /* 0x000e640000000000 */
[----:B-1----:R-:W-:-:S05]  /*0600*/  IADD3 R0, R6, R7, RZ ;  /* 0x0000000706007210 */ /* 0x002fca0007ffe0ff */
[----:B------:R1:W-:Y:S01]  /*0610*/  STL [R1+0x7c], R0 ;  /* 0x00007c0001007387 */ /* 0x0003e20000100800 */
[----:B------:R-:W-:Y:S05]  /*0620*/  BRA.DIV ~URZ, `(.L_x_387) ;  /* 0x00015ae27f007947 */ /* 0x000fea000b800000 */
[----:B------:R2:W3:Y:S01]  /*0630*/  SHFL.IDX PT, R12, R9, R6, 0x1f ;  /* 0x00001f06090c7589 */ /* 0x0004e200000e0000 */
[----:B------:R-:W-:-:S03]  /*0640*/  MOV R7, RZ ;  /* 0x000000ff00077202 */ /* 0x000fc60000000f00 */
[----:B------:R2:W4:Y:S04]  /*0650*/  SHFL.IDX PT, R9, R8, R6, 0x1f ;  /* 0x00001f0608097589 */ /* 0x00052800000e0000 */
.L_x_525:
[----:B------:R-:W-:Y:S01]  /*0660*/  ISETP.NE.AND P0, PT, R10, RZ, PT ;  /* 0x000000ff0a00720c */ /* 0x000fe20003f05270 */
[----:B------:R-:W-:-:S12]  /*0670*/  BSSY B0, `(.L_x_388) ;  /* 0x0000005000007945 */ /* 0x000fd80003800000 */
[----:B------:R-:W-:Y:S05]  /*0680*/  @!P0 BRA `(.L_x_389) ;  /* 0x0000003000008947 */ /* 0x000fea0003800000 */
[----:B------:R-:W-:Y:S01]  /*0690*/  IADD3 R3, R6, -0x1, RZ ;  /* 0xffffffff06037810 */ /* 0x000fe20007ffe0ff */
[----:B------:R-:W-:Y:S05]  /*06a0*/  BRA.DIV ~URZ, `(.L_x_390) ;  /* 0x00015b427f007947 */ /* 0x000fea000b800000 */
[----:B------:R1:W2:Y:S02]  /*06b0*/  SHFL.IDX PT, R7, R4, R3, 0x1f ;  /* 0x00001f0304077589 */ /* 0x0002a400000e0000 */
.L_x_389:
[----:B------:R-:W-:Y:S05]  /*06c0*/  BSYNC B0 ;  /* 0x0000000000007941 */ /* 0x000fea0003800000 */
.L_x_388:
[----:B-12---:R-:W-:Y:S01]  /*06d0*/  IMAD R0, R7, c[0x0][0x538], R11 ;  /* 0x00014e0007007a24 */ /* 0x006fe200078e020b */
[----:B----4-:R-:W-:Y:S01]  /*06e0*/  ISETP.NE.AND P0, PT, R9, 0x1, PT ;  /* 0x000000010900780c */ /* 0x010fe20003f05270 */
[----:B------:R-:W-:Y:S03]  /*06f0*/  BSSY B0, `(.L_x_391) ;  /* 0x0000089000007945 */ /* 0x000fe60003800000 */
[----:B------:R1:W-:Y:S01]  /*0700*/  STL [R1+0x70], R0 ;  /* 0x0000700001007387 */ /* 0x0003e20000100800 */
[----:B------:R-:W-:-:S08]  /*0710*/  IADD3 R11, -R0, UR4, RZ ;  /* 0x00000004000b7c10 */ /* 0x000fd0000fffe1ff */
[----:B------:R-:W-:Y:S05]  /*0720*/  @!P0 BRA `(.L_x_392) ;  /* 0x000003f000008947 */ /* 0x000fea0003800000 */
[-C--:B-1-3--:R-:W-:Y:S02]  /*0730*/  IABS R0, R12.reuse ;  /* 0x0000000c00007213 */ /* 0x08afe40000000000 */
[----:B------:R-:W-:-:S03]  /*0740*/  IABS R6, R12 ;  /* 0x0000000c00067213 */ /* 0x000fc60000000000 */
[----:B------:R-:W-:Y:S01]  /*0750*/  IMAD.MOV.U32 R5, RZ, RZ, R0 ;  /* 0x000000ffff057224 */ /* 0x000fe200078e0000 */
[----:B------:R-:W-:-:S03]  /*0760*/  IABS R0, R9 ;  /* 0x0000000900007213 */ /* 0x000fc60000000000 */
[----:B------:R-:W1:Y:S02]  /*0770*/  I2F.RP R2, R5 ;  /* 0x0000000500027306 */ /* 0x000e640000209400 */
[----:B------:R-:W-:Y:S01]  /*0780*/  IMAD.MOV.U32 R8, RZ, RZ, R0 ;  /* 0x000000ffff087224 */ /* 0x000fe200078e0000 */
[----:B------:R-:W-:-:S05]  /*0790*/  IABS R0, R11 ;  /* 0x0000000b00007213 */ /* 0x000fca0000000000 */
[----:B------:R-:W-:Y:S08]  /*07a0*/  I2F.RP R7, R8 ;  /* 0x0000000800077306 */ /* 0x000ff00000209400 */
[----:B-1----:R-:W1:Y:S02]  /*07b0*/  MUFU.RCP R2, R2 ;  /* 0x0000000200027308 */ /* 0x002e640000001000 */
[----:B-1----:R-:W-:-:S06]  /*07c0*/  IADD3 R2, R2, 0xffffffe, RZ ;  /* 0x0ffffffe02027810 */ /* 0x002fcc0007ffe0ff */
[----:B------:R-:W1:Y:S02]  /*07d0*/  F2I.FTZ.U32.TRUNC.NTZ R3, R2 ;  /* 0x0000000200037305 */ /* 0x000e64000021f000 */
[----:B-1----:R-:W-:-:S04]  /*07e0*/  IMAD.MOV R2, RZ, RZ, -R3 ;  /* 0x000000ffff027224 */ /* 0x002fc800078e0a03 */
[----:B------:R-:W-:Y:S02]  /*07f0*/  IMAD R4, R2, R5, RZ ;  /* 0x0000000502047224 */ /* 0x000fe400078e02ff */
[----:B------:R-:W-:-:S04]  /*0800*/  IMAD.MOV.U32 R2, RZ, RZ, RZ ;  /* 0x000000ffff027224 */ /* 0x000fc800078e00ff */
[----:B------:R-:W-:Y:S01]  /*0810*/  IMAD.HI.U32 R2, R3, R4, R2 ;  /* 0x0000000403027227 */ /* 0x000fe200078e0002 */
[----:B------:R-:W-:-:S03]  /*0820*/  MOV R3, R0 ;  /* 0x0000000000037202 */ /* 0x000fc60000000f00 */
[----:B------:R-:W-:Y:S02]  /*0830*/  IMAD.MOV R0, RZ, RZ, -R6 ;  /* 0x000000ffff007224 */ /* 0x000fe400078e0a06 */
        /* <DEDUP_REMOVED lines=28> */
[----:B------:R-:W-:-:S03]  /*0a00*/  IMAD.MOV R5, RZ, RZ, -R4 ;  /* 0x000000ffff057224 */ /* 0x000fc600078e0a04 */
        /* <DEDUP_REMOVED lines=10> */
[----:B------:R-:W-:-:S04]  /*0ab0*/  IMAD.MOV R2, RZ, RZ, -R0 ;  /* 0x000000ffff027224 */ /* 0x000fc800078e0a00 */
[C---:B------:R-:W-:Y:S01]  /*0ac0*/  IMAD R3, R9.reuse, R2, R4 ;  /* 0x0000000209037224 */ /* 0x040fe200078e0204 */
[----:B------:R-:W-:Y:S01]  /*0ad0*/  LEA R2, R9, R0, 0x18 ;  /* 0x0000000009027211 */ /* 0x000fe200078ec0ff */
[----:B------:R-:W-:-:S04]  /*0ae0*/  IMAD R0, R12, R5, R11 ;  /* 0x000000050c007224 */ /* 0x000fc800078e020b */
[----:B------:R-:W-:-:S05]  /*0af0*/  IMAD R2, R3, 0x10000, R2 ;  /* 0x0001000003027824 */ /* 0x000fca00078e0202 */
[----:B------:R1:W-:Y:S01]  /*0b00*/  STL [R1+0x78], R2 ;  /* 0x0000780201007387 */ /* 0x0003e20000100800 */
[----:B------:R-:W-:Y:S05]  /*0b10*/  BRA `(.L_x_393) ;  /* 0x0000046000007947 */ /* 0x000fea0003800000 */
.L_x_392:
[----:B------:R-:W2:Y:S01]  /*0b20*/  LDL R3, [R1+0x7c] ;  /* 0x00007c0001037983 */ /* 0x000ea20000100800 */
[----:B------:R-:W-:-:S04]  /*0b30*/  IMAD.MOV.U32 R2, RZ, RZ, 0x4 ;  /* 0x00000004ff027424 */ /* 0x000fc800078e00ff */
[----:B--2---:R-:W-:-:S05]  /*0b40*/  IMAD.WIDE R2, R3, R2, c[0x0][0x590] ;  /* 0x0001640003027625 */ /* 0x004fca00078e0202 */
[----:B------:R-:W2:Y:S02]  /*0b50*/  LDG.E R7, [R2.64] ;  /* 0x0000000602077981 */ /* 0x000ea4000c1e1900 */
[----:B--23--:R-:W-:-:S05]  /*0b60*/  IMAD R9, R7, R12, RZ ;  /* 0x0000000c07097224 */ /* 0x00cfca00078e02ff */
[-C--:B-1----:R-:W-:Y:S02]  /*0b70*/  IABS R0, R9.reuse ;  /* 0x0000000900007213 */ /* 0x082fe40000000000 */
[----:B------:R-:W-:-:S03]  /*0b80*/  IABS R8, R9 ;  /* 0x0000000900087213 */ /* 0x000fc60000000000 */
[----:B------:R-:W-:-:S04]  /*0b90*/  IMAD.MOV.U32 R6, RZ, RZ, R0 ;  /* 0x000000ffff067224 */ /* 0x000fc800078e0000 */
[----:B------:R-:W1:Y:S08]  /*0ba0*/  I2F.RP R2, R6 ;  /* 0x0000000600027306 */ /* 0x000e700000209400 */
[----:B-1----:R-:W1:Y:S02]  /*0bb0*/  MUFU.RCP R2, R2 ;  /* 0x0000000200027308 */ /* 0x002e640000001000 */
[----:B-1----:R-:W-:-:S06]  /*0bc0*/  IADD3 R2, R2, 0xffffffe, RZ ;  /* 0x0ffffffe02027810 */ /* 0x002fcc0007ffe0ff */
[----:B------:R-:W1:Y:S02]  /*0bd0*/  F2I.FTZ.U32.TRUNC.NTZ R3, R2 ;  /* 0x0000000200037305 */ /* 0x000e64000021f000 */
[----:B-1----:R-:W-:-:S04]  /*0be0*/  IMAD.MOV R0, RZ, RZ, -R3 ;  /* 0x000000ffff007224 */ /* 0x002fc800078e0a03 */
[----:B------:R-:W-:Y:S01]  /*0bf0*/  IMAD.MOV.U32 R2, RZ, RZ, R0 ;  /* 0x000000ffff027224 */ /* 0x000fe200078e0000 */
[----:B------:R-:W-:-:S03]  /*0c00*/  IABS R0, R11 ;  /* 0x0000000b00007213 */ /* 0x000fc60000000000 */
[----:B------:R-:W-:Y:S01]  /*0c10*/  IMAD R4, R2, R6, RZ ;  /* 0x0000000602047224 */ /* 0x000fe200078e02ff */
[----:B------:R-:W-:Y:S01]  /*0c20*/  MOV R5, R0 ;  /* 0x0000000000057202 */ /* 0x000fe20000000f00 */
[----:B------:R-:W-:-:S04]  /*0c30*/  IMAD.MOV.U32 R2, RZ, RZ, RZ ;  /* 0x000000ffff027224 */ /* 0x000fc800078e00ff */
[----:B------:R-:W-:-:S04]  /*0c40*/  IMAD.HI.U32 R0, R3, R4, R2 ;  /* 0x0000000403007227 */ /* 0x000fc800078e0002 */
[----:B------:R-:W-:Y:S02]  /*0c50*/  IMAD.MOV R2, RZ, RZ, -R8 ;  /* 0x000000ffff027224 */ /* 0x000fe400078e0a08 */
        /* <DEDUP_REMOVED lines=9> */
[----:B------:R-:W-:-:S04]  /*0cf0*/  @P2 IADD3 R0, R0, 0x1, RZ ;  /* 0x0000000100002810 */ /* 0x000fc80007ffe0ff */
[----:B------:R-:W-:-:S05]  /*0d00*/  MOV R4, R0 ;  /* 0x0000000000047202 */ /* 0x000fca0000000f00 */
[----:B------:R-:W-:Y:S01]  /*0d10*/  @!P1 IMAD.MOV R4, RZ, RZ, -R4 ;  /* 0x000000ffff049224 */ /* 0x000fe200078e0a04 */
[----:B------:R-:W-:-:S05]  /*0d20*/  @!P0 LOP3.LUT R4, RZ, R9, RZ, 0x33, !PT ;  /* 0x00000009ff048212 */ /* 0x000fca00078e33ff */
[----:B------:R-:W-:-:S05]  /*0d30*/  IMAD R10, R7, R4, RZ ;  /* 0x00000004070a7224 */ /* 0x000fca00078e02ff */
[----:B------:R-:W-:-:S04]  /*0d40*/  IADD3 R0, -R10, c[0x0][0x538], RZ ;  /* 0x00014e000a007a10 */ /* 0x000fc80007ffe1ff */
[----:B------:R-:W-:-:S04]  /*0d50*/  IMNMX R6, R7, R0, PT ;  /* 0x0000000007067217 */ /* 0x000fc80003800200 */
[----:B------:R-:W-:-:S05]  /*0d60*/  IABS R0, R6 ;  /* 0x0000000600007213 */ /* 0x000fca0000000000 */
[----:B------:R-:W-:-:S04]  /*0d70*/  IMAD.MOV.U32 R5, RZ, RZ, R0 ;  /* 0x000000ffff057224 */ /* 0x000fc800078e0000 */
[----:B------:R-:W1:Y:S08]  /*0d80*/  I2F.RP R2, R5 ;  /* 0x0000000500027306 */ /* 0x000e700000209400 */
[----:B-1----:R-:W1:Y:S02]  /*0d90*/  MUFU.RCP R2, R2 ;  /* 0x0000000200027308 */ /* 0x002e640000001000 */
[----:B-1----:R-:W-:-:S06]  /*0da0*/  IADD3 R2, R2, 0xffffffe, RZ ;  /* 0x0ffffffe02027810 */ /* 0x002fcc0007ffe0ff */
[----:B------:R1:W2:Y:S02]  /*0db0*/  F2I.FTZ.U32.TRUNC.NTZ R3, R2 ;  /* 0x0000000200037305 */ /* 0x0002a4000021f000 */
[----:B-1----:R-:W-:Y:S01]  /*0dc0*/  IMAD.MOV R2, RZ, RZ, -R4 ;  /* 0x000000ffff027224 */ /* 0x002fe200078e0a04 */
[----:B--2---:R-:W-:-:S03]  /*0dd0*/  IADD3 R0, RZ, -R3, RZ ;  /* 0x80000003ff007210 */ /* 0x004fc60007ffe0ff */
[----:B------:R-:W-:Y:S01]  /*0de0*/  IMAD R8, R9, R2, R11 ;  /* 0x0000000209087224 */ /* 0x000fe200078e020b */
[----:B------:R-:W-:Y:S01]  /*0df0*/  IABS R9, R6 ;  /* 0x0000000600097213 */ /* 0x000fe20000000000 */
[----:B------:R-:W-:-:S03]  /*0e00*/  IMAD.MOV.U32 R2, RZ, RZ, R0 ;  /* 0x000000ffff027224 */ /* 0x000fc600078e0000 */
[----:B------:R-:W-:Y:S01]  /*0e10*/  IABS R0, R8 ;  /* 0x0000000800007213 */ /* 0x000fe20000000000 */
[----:B------:R-:W-:Y:S02]  /*0e20*/  IMAD R7, R2, R5, RZ ;  /* 0x0000000502077224 */ /* 0x000fe400078e02ff */
[----:B------:R-:W-:Y:S02]  /*0e30*/  IMAD.MOV.U32 R2, RZ, RZ, RZ ;  /* 0x000000ffff027224 */ /* 0x000fe400078e00ff */
[----:B------:R-:W-:Y:S01]  /*0e40*/  IMAD.MOV.U32 R4, RZ, RZ, R0 ;  /* 0x000000ffff047224 */ /* 0x000fe200078e0000 */
[----:B------:R-:W-:Y:S01]  /*0e50*/  IADD3 R0, RZ, -R9, RZ ;  /* 0x80000009ff007210 */ /* 0x000fe20007ffe0ff */
[----:B------:R-:W-:-:S04]  /*0e60*/  IMAD.HI.U32 R3, R3, R7, R2 ;  /* 0x0000000703037227 */ /* 0x000fc800078e0002 */
[----:B------:R-:W-:Y:S02]  /*0e70*/  IMAD.MOV.U32 R2, RZ, RZ, R0 ;  /* 0x000000ffff027224 */ /* 0x000fe400078e0000 */
[----:B------:R-:W-:Y:S01]  /*0e80*/  IMAD.HI.U32 R0, R3, R4, RZ ;  /* 0x0000000403007227 */ /* 0x000fe200078e00ff */
[----:B------:R-:W-:-:S03]  /*0e90*/  IADD3 R3, R10, 0x1000000, R8 ;  /* 0x010000000a037810 */ /* 0x000fc60007ffe008 */
[----:B------:R-:W-:-:S05]  /*0ea0*/  IMAD R2, R0, R2, R4 ;  /* 0x0000000200027224 */ /* 0x000fca00078e0204 */
[----:B------:R-:W-:-:S13]  /*0eb0*/  ISETP.GT.U32.AND P0, PT, R5, R2, PT ;  /* 0x000000020500720c */ /* 0x000fda0003f04070 */
[----:B------:R-:W-:Y:S01]  /*0ec0*/  @!P0 IMAD.IADD R2, R2, 0x1, -R5 ;  /* 0x0000000102028824 */ /* 0x000fe200078e0a05 */
[----:B------:R-:W-:Y:S02]  /*0ed0*/  @!P0 IADD3 R0, R0, 0x1, RZ ;  /* 0x0000000100008810 */ /* 0x000fe40007ffe0ff */
[----:B------:R-:W-:Y:S02]  /*0ee0*/  ISETP.NE.AND P0, PT, R6, RZ, PT ;  /* 0x000000ff0600720c */ /* 0x000fe40003f05270 */
[----:B------:R-:W-:Y:S02]  /*0ef0*/  ISETP.GE.U32.AND P2, PT, R2, R5, PT ;  /* 0x000000050200720c */ /* 0x000fe40003f46070 */
[----:B------:R-:W-:-:S04]  /*0f00*/  LOP3.LUT R2, R8, R6, RZ, 0x3c, !PT ;  /* 0x0000000608027212 */ /* 0x000fc800078e3cff */
[----:B------:R-:W-:Y:S01]  /*0f10*/  ISETP.GE.AND P1, PT, R2, RZ, PT ;  /* 0x000000ff0200720c */ /* 0x000fe20003f26270 */
[----:B------:R-:W-:-:S06]  /*0f20*/  IMAD.MOV R2, RZ, RZ, -R6 ;  /* 0x000000ffff027224 */ /* 0x000fcc00078e0a06 */
[----:B------:R-:W-:-:S06]  /*0f30*/  @P2 IADD3 R0, R0, 0x1, RZ ;  /* 0x0000000100002810 */ /* 0x000fcc0007ffe0ff */
[----:B------:R-:W-:Y:S02]  /*0f40*/  @!P1 IADD3 R0, -R0, RZ, RZ ;  /* 0x000000ff00009210 */ /* 0x000fe40007ffe1ff */
[----:B------:R-:W-:-:S05]  /*0f50*/  @!P0 LOP3.LUT R0, RZ, R6, RZ, 0x33, !PT ;  /* 0x00000006ff008212 */ /* 0x000fca00078e33ff */
[----:B------:R-:W-:-:S05]  /*0f60*/  IMAD R2, R0, R2, R3 ;  /* 0x0000000200027224 */ /* 0x000fca00078e0203 */
[----:B------:R1:W-:Y:S02]  /*0f70*/  STL [R1+0x78], R2 ;  /* 0x0000780201007387 */ /* 0x0003e40000100800 */
.L_x_393:
[----:B------:R-:W-:Y:S05]  /*0f80*/  BSYNC B0 ;  /* 0x0000000000007941 */ /* 0x000fea0003800000 */
.L_x_391:
[----:B------:R-:W-:-:S04]  /*0f90*/  LOP3.LUT R0, RZ, R0, RZ, 0x33, !PT ;  /* 0x00000000ff007212 */ /* 0x000fc800078e33ff */
[----:B------:R-:W-:-:S05]  /*0fa0*/  IADD3 R0, R0, R12, RZ ;  /* 0x0000000c00007210 */ /* 0x000fca0007ffe0ff */
[----:B------:R2:W-:Y:S01]  /*0fb0*/  STL [R1+0x74], R0 ;  /* 0x0000740001007387 */ /* 0x0005e20000100800 */
[----:B------:R-:W-:Y:S05]  /*0fc0*/  BRA `(.L_x_394) ;  /* 0x0000006000007947 */ /* 0x000fea0003800000 */
.L_x_382:
[----:B------:R-:W-:Y:S01]  /*0fd0*/  MOV R0, UR4 ;  /* 0x0000000400007c02 */ /* 0x000fe20008000f00 */
[----:B------:R-:W-:Y:S04]  /*0fe0*/  STL [R1+0x74], RZ ;  /* 0x000074ff01007387 */ /* 0x000fe80000100800 */
[----:B------:R-:W-:Y:S04]  /*0ff0*/  STL [R1+0x78], RZ ;  /* 0x000078ff01007387 */ /* 0x000fe80000100800 */
[----:B------:R1:W-:Y:S02]  /*1000*/  STL [R1+0x70], R0 ;  /* 0x0000700001007387 */ /* 0x0003e40000100800 */
[----:B-1----:R-:W-:-:S05]  /*1010*/  MOV R0, c[0x0][0x53c] ;  /* 0x00014f0000007a02 */ /* 0x002fca0000000f00 */
[----:B------:R1:W-:Y:S02]  /*1020*/  STL [R1+0x7c], R0 ;  /* 0x00007c0001007387 */ /* 0x0003e40000100800 */
.L_x_394:
[----:B------:R-:W3:Y:S04]  /*1030*/  LDL R4, [R1+0x70] ;  /* 0x0000700001047983 */ /* 0x000ee80000100800 */
[----:B------:R-:W3:Y:S04]  /*1040*/  LDL R5, [R1+0x74] ;  /* 0x0000740001057983 */ /* 0x000ee80000100800 */
[----:B------:R-:W3:Y:S04]  /*1050*/  LDL R6, [R1+0x78] ;  /* 0x0000780001067983 */ /* 0x000ee80000100800 */
[----:B------:R-:W3:Y:S01]  /*1060*/  LDL R7, [R1+0x7c] ;  /* 0x00007c0001077983 */ /* 0x000ee20000100800 */
[----:B------:R-:W-:Y:S01]  /*1070*/  ISETP.NE.AND P0, PT, R13, RZ, PT ;  /* 0x000000ff0d00720c */ /* 0x000fe20003f05270 */
[----:B------:R-:W-:-:S12]  /*1080*/  WARPSYNC 0xffffffff ;  /* 0xffffffff00007948 */ /* 0x000fd80003800000 */
[----:B---3--:R3:W-:Y:S04]  /*1090*/  @!P0 STS.128 [0x1a080], R4 ;  /* 0x01a08004ff008388 */ /* 0x0087e80000000c00 */
[----:B------:R-:W-:Y:S06]  /*10a0*/  BAR.ARV 0x5, 0x100 ;  /* 0x0144000000007b1d */ /* 0x000fec0000002000 */
.L_x_380:
[----:B-12---:R-:W2:Y:S02]  /*10b0*/  LDL R0, [R1+0x7c] ;  /* 0x00007c0001007983 */ /* 0x006ea40000100800 */
[----:B--2---:R-:W-:-:S13]  /*10c0*/  ISETP.GE.AND P0, PT, R0, c[0x0][0x53c], PT ;  /* 0x00014f0000007a0c */ /* 0x004fda0003f06270 */
[----:B------:R-:W-:Y:S05]  /*10d0*/  @P0 EXIT ;  /* 0x000000000000094d */ /* 0x000fea0003800000 */
[----:B------:R-:W1:Y:S02]  /*10e0*/  S2R R17, SR_TID.X ;  /* 0x0000000000117919 */ /* 0x000e640000002100 */
[----:B-1-3--:R-:W-:-:S04]  /*10f0*/  SHF.R.S32.HI R7, RZ, 0x1f, R17 ;  /* 0x0000001fff077819 */ /* 0x00afc80000011411 */
[CC--:B------:R-:W-:Y:S02]  /*1100*/  LEA.HI R0, R7.reuse, R17.reuse, RZ, 0x4 ;  /* 0x0000001107007211 */ /* 0x0c0fe400078f20ff */
[-C--:B------:R-:W-:Y:S02]  /*1110*/  LEA.HI R14, R7, R17.reuse, RZ, 0x3 ;  /* 0x00000011070e7211 */ /* 0x080fe400078f18ff */
[----:B------:R-:W-:Y:S02]  /*1120*/  SHF.R.S32.HI R2, RZ, 0x4, R0 ;  /* 0x00000004ff027819 */ /* 0x000fe40000011400 */
[----:B------:R-:W-:Y:S02]  /*1130*/  SHF.R.S32.HI R4, RZ, 0x3, R14 ;  /* 0x00000003ff047819 */ /* 0x000fe4000001140e */
[----:B------:R-:W-:Y:S02]  /*1140*/  LOP3.LUT R3, R14, 0xfffffff8, RZ, 0xc0, !PT ;  /* 0xfffffff80e037812 */ /* 0x000fe400078ec0ff */
[----:B------:R-:W-:Y:S01]  /*1150*/  LOP3.LUT R6, R0, 0xfffffff0, RZ, 0xc0, !PT ;  /* 0xfffffff000067812 */ /* 0x000fe200078ec0ff */
[----:B------:R-:W-:Y:S01]  /*1160*/  IMAD.SHL.U32 R4, R4, 0x40, RZ ;  /* 0x0000004004047824 */ /* 0x000fe200078e00ff */
[----:B------:R-:W-:Y:S01]  /*1170*/  LEA.HI R0, R0, R2, RZ, 0x1 ;  /* 0x0000000200007211 */ /* 0x000fe200078f08ff */
[----:B------:R-:W-:Y:S01]  /*1180*/  IMAD.IADD R10, R17, 0x1, -R3 ;  /* 0x00000001110a7824 */ /* 0x000fe200078e0a03 */
[----:B------:R-:W-:-:S02]  /*1190*/  LEA.HI R15, R7, R17, RZ, 0x2 ;  /* 0x00000011070f7211 */ /* 0x000fc400078f10ff */
[----:B------:R-:W-:Y:S02]  /*11a0*/  LOP3.LUT R3, R0, 0xfffffffe, RZ, 0xc0, !PT ;  /* 0xfffffffe00037812 */ /* 0x000fe400078ec0ff */
[--C-:B------:R-:W-:Y:S02]  /*11b0*/  SHF.R.S32.HI R8, RZ, 0x2, R15.reuse ;  /* 0x00000002ff087819 */ /* 0x100fe4000001140f */
[----:B------:R-:W-:Y:S01]  /*11c0*/  SHF.R.S32.HI R5, RZ, 0x1f, R15 ;  /* 0x0000001fff057819 */ /* 0x000fe2000001140f */
[----:B------:R-:W-:Y:S01]  /*11d0*/  IMAD.IADD R11, R2, 0x1, -R3 ;  /* 0x00000001020b7824 */ /* 0x000fe200078e0a03 */
[----:B------:R-:W-:Y:S01]  /*11e0*/  LOP3.LUT R0, R4, 0x1c0, RZ, 0xc0, !PT ;  /* 0x000001c004007812 */ /* 0x000fe200078ec0ff */
[----:B------:R-:W-:Y:S01]  /*11f0*/  IMAD.SHL.U32 R4, R10, 0x8, RZ ;  /* 0x000000080a047824 */ /* 0x000fe200078e00ff */
[----:B------:R-:W-:Y:S01]  /*1200*/  LEA.HI R5, R5, R8, RZ, 0x3 ;  /* 0x0000000805057211 */ /* 0x000fe200078f18ff */
[----:B------:R-:W-:Y:S01]  /*1210*/  IMAD.IADD R2, R17, 0x1, -R6 ;  /* 0x0000000111027824 */ /* 0x000fe200078e0a06 */
[----:B------:R-:W-:-:S02]  /*1220*/  LEA.HI R6, R7, R17, RZ, 0x5 ;  /* 0x0000001107067211 */ /* 0x000fc400078f28ff */
[----:B------:R-:W-:Y:S02]  /*1230*/  LOP3.LUT R4, R0, 0x38, R4, 0xf8, !PT ;  /* 0x0000003800047812 */ /* 0x000fe400078ef804 */
[----:B------:R-:W-:Y:S02]  /*1240*/  SHF.R.U32.HI R0, RZ, 0x3, R0 ;  /* 0x00000003ff007819 */ /* 0x000fe40000011600 */
[----:B------:R-:W-:Y:S02]  /*1250*/  LOP3.LUT R3, R5, 0xfffffff8, RZ, 0xc0, !PT ;  /* 0xfffffff805037812 */ /* 0x000fe400078ec0ff */
[----:B------:R-:W-:Y:S02]  /*1260*/  SHF.R.S32.HI R5, RZ, 0x1f, R2 ;  /* 0x0000001fff057819 */ /* 0x000fe40000011402 */
[----:B------:R-:W-:Y:S01]  /*1270*/  LOP3.LUT R12, R4, R0, RZ, 0x3c, !PT ;  /* 0x00000000040c7212 */ /* 0x000fe200078e3cff */
[----:B------:R-:W-:Y:S01]  /*1280*/  IMAD.IADD R8, R8, 0x1, -R3 ;  /* 0x0000000108087824 */ /* 0x000fe200078e0a03 */
[----:B------:R-:W-:Y:S01]  /*1290*/  LOP3.LUT R0, R6, 0xffffffe0, RZ, 0xc0, !PT ;  /* 0xffffffe006007812 */ /* 0x000fe200078ec0ff */
[----:B------:R-:W-:Y:S01]  /*12a0*/  IMAD.SHL.U32 R3, R10, 0x40, RZ ;  /* 0x000000400a037824 */ /* 0x000fe200078e00ff */
[----:B------:R-:W-:-:S02]  /*12b0*/  LEA.HI R13, R5, R2, RZ, 0x3 ;  /* 0x00000002050d7211 */ /* 0x000fc400078f18ff */
[--C-:B------:R-:W-:Y:S02]  /*12c0*/  SHF.R.S32.HI R9, RZ, 0x5, R6.reuse ;  /* 0x00000005ff097819 */ /* 0x100fe40000011406 */
[----:B------:R-:W-:Y:S01]  /*12d0*/  SHF.R.S32.HI R4, RZ, 0x1f, R6 ;  /* 0x0000001fff047819 */ /* 0x000fe20000011406 */
[----:B------:R-:W-:Y:S01]  /*12e0*/  IMAD.IADD R6, R17, 0x1, -R0 ;  /* 0x0000000111067824 */ /* 0x000fe200078e0a00 */
[----:B------:R-:W-:Y:S02]  /*12f0*/  LOP3.LUT R5, R13, 0xfffffff8, RZ, 0xc0, !PT ;  /* 0xfffffff80d057812 */ /* 0x000fe400078ec0ff */
[----:B------:R-:W-:Y:S02]  /*1300*/  LOP3.LUT R0, R3, 0x1c0, RZ, 0xc0, !PT ;  /* 0x000001c003007812 */ /* 0x000fe400078ec0ff */
[----:B------:R-:W-:Y:S01]  /*1310*/  SHF.R.S32.HI R10, RZ, 0x1f, R6 ;  /* 0x0000001fff0a7819 */ /* 0x000fe20000011406 */
[----:B------:R-:W-:Y:S01]  /*1320*/  IMAD.IADD R5, R2, 0x1, -R5 ;  /* 0x0000000102057824 */ /* 0x000fe200078e0a05 */
[----:B------:R-:W-:-:S02]  /*1330*/  LEA.HI R2, R4, R9, RZ, 0x3 ;  /* 0x0000000904027211 */ /* 0x000fc400078f18ff */
[----:B------:R-:W-:Y:S02]  /*1340*/  LOP3.LUT R4, R0, 0x8, R14, 0xf8, !PT ;  /* 0x0000000800047812 */ /* 0x000fe400078ef80e */
[----:B------:R-:W-:Y:S02]  /*1350*/  SHF.R.U32.HI R3, RZ, 0x3, R0 ;  /* 0x00000003ff037819 */ /* 0x000fe40000011600 */
[----:B------:R-:W-:Y:S02]  /*1360*/  LEA.HI R7, R7, R17, RZ, 0x6 ;  /* 0x0000001107077211 */ /* 0x000fe400078f30ff */
[----:B------:R-:W-:Y:S02]  /*1370*/  LEA.HI R0, R10, R6, RZ, 0x2 ;  /* 0x000000060a007211 */ /* 0x000fe400078f10ff */
[----:B------:R-:W-:Y:S01]  /*1380*/  LOP3.LUT R2, R2, 0xffffff8, RZ, 0xc0, !PT ;  /* 0x0ffffff802027812 */ /* 0x000fe200078ec0ff */
[----:B------:R-:W-:Y:S01]  /*1390*/  IMAD.SHL.U32 R7, R7, 0x8, RZ ;  /* 0x0000000807077824 */ /* 0x000fe200078e00ff */
[----:B------:R-:W-:-:S02]  /*13a0*/  LOP3.LUT R10, R4, R3, RZ, 0x3c, !PT ;  /* 0x00000003040a7212 */ /* 0x000fc400078e3cff */
[----:B------:R-:W-:Y:S01]  /*13b0*/  SHF.R.S32.HI R3, RZ, 0x2, R0 ;  /* 0x00000002ff037819 */ /* 0x000fe20000011400 */
[----:B------:R-:W-:Y:S01]  /*13c0*/  IMAD.IADD R4, R9, 0x1, -R2 ;  /* 0x0000000109047824 */ /* 0x000fe200078e0a02 */
[----:B------:R-:W-:Y:S02]  /*13d0*/  LOP3.LUT R0, R0, 0x7ffffffc, RZ, 0xc0, !PT ;  /* 0x7ffffffc00007812 */ /* 0x000fe400078ec0ff */
[----:B------:R-:W-:Y:S01]  /*13e0*/  LOP3.LUT R2, R8, 0x1, RZ, 0xc0, !PT ;  /* 0x0000000108027812 */ /* 0x000fe200078ec0ff */
[----:B------:R-:W-:Y:S01]  /*13f0*/  IMAD R16, R4, 0x10, R3 ;  /* 0x0000001004107824 */ /* 0x000fe200078e0203 */
[----:B------:R-:W-:Y:S01]  /*1400*/  LOP3.LUT R14, R12, 0x7ffffe00, R7, 0xf8, !PT ;  /* 0x7ffffe000c0e7812 */ /* 0x000fe200078ef807 */
[----:B------:R-:W-:Y:S01]  /*1410*/  IMAD.IADD R12, R6, 0x1, -R0 ;  /* 0x00000001060c7824 */ /* 0x000fe200078e0a00 */
[----:B------:R-:W-:Y:S01]  /*1420*/  ISETP.NE.U32.AND P4, PT, R2, 0x1, PT ;  /* 0x000000010200780c */ /* 0x000fe20003f85070 */
[----:B------:R-:W-:Y:S01]  /*1430*/  IMAD.SHL.U32 R0, R5, 0x40, RZ ;  /* 0x0000004005007824 */ /* 0x000fe200078e00ff */
[----:B------:R-:W-:Y:S01]  /*1440*/  LOP3.LUT R2, R15, 0xfffffffc, RZ, 0xc0, !PT ;  /* 0xfffffffc0f027812 */ /* 0x000fe200078ec0ff */
[----:B------:R-:W-:Y:S01]  /*1450*/  IMAD.SHL.U32 R4, R11, 0x8, RZ ;  /* 0x000000080b047824 */ /* 0x000fe200078e00ff */
[----:B------:R-:W-:Y:S01]  /*1460*/  LOP3.LUT P3, RZ, R5, 0x2, RZ, 0xc0, !PT ;  /* 0x0000000205ff7812 */ /* 0x000fe2000786c0ff */
[----:B------:R-:W-:Y:S01]  /*1470*/  IMAD.SHL.U32 R14, R14, 0x2, RZ ;  /* 0x000000020e0e7824 */ /* 0x000fe200078e00ff */
[----:B------:R-:W-:Y:S01]  /*1480*/  LOP3.LUT R3, R0, 0x1c0, RZ, 0xc0, !PT ;  /* 0x000001c000037812 */ /* 0x000fe200078ec0ff */
[----:B------:R-:W-:Y:S01]  /*1490*/  IMAD.IADD R2, R17, 0x1, -R2 ;  /* 0x0000000111027824 */ /* 0x000fe200078e0a02 */
[----:B------:R-:W-:Y:S01]  /*14a0*/  LOP3.LUT P0, RZ, R5, 0x4, RZ, 0xc0, !PT ;  /* 0x0000000405ff7812 */ /* 0x000fe2000780c0ff */
[----:B------:R-:W-:Y:S01]  /*14b0*/  IMAD.SHL.U32 R5, R8, 0x40, RZ ;  /* 0x0000004008057824 */ /* 0x000fe200078e00ff */
[----:B------:R-:W-:Y:S01]  /*14c0*/  LOP3.LUT R6, R3, 0x8, R4, 0xf8, !PT ;  /* 0x0000000803067812 */ /* 0x000fe200078ef804 */
[----:B------:R-:W-:Y:S01]  /*14d0*/  IMAD R0, R11, 0x200, R10 ;  /* 0x000002000b007824 */ /* 0x000fe200078e020a */
[----:B------:R-:W-:Y:S01]  /*14e0*/  SHF.R.U32.HI R4, RZ, 0x3, R3 ;  /* 0x00000003ff047819 */ /* 0x000fe20000011603 */
[----:B------:R-:W-:Y:S01]  /*14f0*/  IMAD.MOV.U32 R10, RZ, RZ, 0x20 ;  /* 0x00000020ff0a7424 */ /* 0x000fe200078e00ff */
[----:B------:R-:W-:Y:S01]  /*1500*/  LEA.HI R3, R2, R2, RZ, 0x1 ;  /* 0x0000000202037211 */ /* 0x000fe200078f08ff */
[----:B------:R-:W-:Y:S01]  /*1510*/  IMAD.MOV.U32 R11, RZ, RZ, 0x40 ;  /* 0x00000040ff0b7424 */ /* 0x000fe200078e00ff */
[----:B------:R-:W-:Y:S01]  /*1520*/  LOP3.LUT R7, R6, R4, RZ, 0x3c, !PT ;  /* 0x0000000406077212 */ /* 0x000fe200078e3cff */
[----:B------:R-:W-:Y:S01]  /*1530*/  IMAD.MOV.U32 R6, RZ, RZ, 0x10 ;  /* 0x00000010ff067424 */ /* 0x000fe200078e00ff */
[----:B------:R-:W-:Y:S01]  /*1540*/  LOP3.LUT R3, R3, 0x1ffffffe, RZ, 0xc0, !PT ;  /* 0x1ffffffe03037812 */ /* 0x000fe200078ec0ff */
[----:B------:R-:W-:Y:S01]  /*1550*/  STL [R1+0xac], R16 ;  /* 0x0000ac1001007387 */ /* 0x000fe20000100800 */
[----:B------:R-:W-:Y:S01]  /*1560*/  LOP3.LUT R4, R5, 0x1c0, RZ, 0xc0, !PT ;  /* 0x000001c005047812 */ /* 0x000fe200078ec0ff */
[----:B------:R-:W-:Y:S01]  /*1570*/  IMAD R5, R9, 0x200, R2 ;  /* 0x0000020009057824 */ /* 0x000fe200078e0202 */
[----:B------:R-:W-:Y:S01]  /*1580*/  R2P PR, R8, 0x6 ;  /* 0x0000000608007804 */ /* 0x000fe20000000000 */
[----:B------:R-:W-:Y:S01]  /*1590*/  IMAD.IADD R8, R2, 0x1, -R3 ;  /* 0x0000000102087824 */ /* 0x000fe200078e0a03 */
[----:B------:R-:W-:Y:S01]  /*15a0*/  LEA.HI R2, R4, R4, RZ, 0x1d ;  /* 0x0000000404027211 */ /* 0x000fe200078fe8ff */
[----:B------:R-:W-:Y:S01]  /*15b0*/  STL [R1+0x18], R14 ;  /* 0x0000180e01007387 */ /* 0x000fe20000100800 */
[----:B------:R-:W-:Y:S01]  /*15c0*/  SEL R4, R6, 0xfffffff0, !P3 ;  /* 0xfffffff006047807 */ /* 0x000fe20005800000 */
[----:B------:R-:W-:Y:S01]  /*15d0*/  IMAD.SHL.U32 R6, R13, 0x40, RZ ;  /* 0x000000400d067824 */ /* 0x000fe200078e00ff */
[----:B------:R-:W-:Y:S01]  /*15e0*/  SEL R3, R10, 0xffffffe0, !P0 ;  /* 0xffffffe00a037807 */ /* 0x000fe20004000000 */
[----:B------:R-:W-:Y:S01]  /*15f0*/  IMAD.U32 R2, R5, 0x2, R2 ;  /* 0x0000000205027824 */ /* 0x000fe200078e0002 */
[----:B------:R-:W-:-:S02]  /*1600*/  SEL R5, R11, 0xffffffc0, !P2 ;  /* 0xffffffc00b057807 */ /* 0x000fc40005000000 */
[----:B------:R-:W-:Y:S01]  /*1610*/  LEA R135, R0, 0x14080, 0x1 ;  /* 0x0001408000877811 */ /* 0x000fe200078e08ff */
[----:B------:R-:W-:Y:S01]  /*1620*/  IMAD.IADD R4, R4, 0x1, R3 ;  /* 0x0000000104047824 */ /* 0x000fe200078e0203 */
[----:B------:R-:W-:Y:S01]  /*1630*/  LOP3.LUT R3, R7, 0x7ffffe00, R6, 0xf8, !PT ;  /* 0x7ffffe0007037812 */ /* 0x000fe200078ef806 */
[----:B------:R-:W-:Y:S01]  /*1640*/  IMAD.SHL.U32 R7, R12, 0x2, RZ ;  /* 0x000000020c077824 */ /* 0x000fe200078e00ff */
[----:B------:R-:W-:Y:S02]  /*1650*/  SEL R6, R10, 0xffffffe0, !P1 ;  /* 0xffffffe00a067807 */ /* 0x000fe40004800000 */
[----:B------:R-:W-:Y:S01]  /*1660*/  LEA R13, R2, 0x80, 0x1 ;  /* 0x00000080020d7811 */ /* 0x000fe200078e08ff */
[----:B------:R-:W-:Y:S01]  /*1670*/  IMAD R2, R8, 0x8, R16 ;  /* 0x0000000808027824 */ /* 0x000fe200078e0210 */
[----:B------:R1:W-:Y:S01]  /*1680*/  STL [R1+0x30], R7 ;  /* 0x0000300701007387 */ /* 0x0003e20000100800 */
[----:B------:R-:W-:Y:S02]  /*1690*/  LEA R238, R3, 0x4080, 0x1 ;  /* 0x0000408003ee7811 */ /* 0x000fe400078e08ff */
[C---:B------:R-:W-:Y:S01]  /*16a0*/  IADD3 R12, R13.reuse, -0x10, RZ ;  /* 0xfffffff00d0c7810 */ /* 0x040fe20007ffe0ff */
[C---:B------:R-:W-:Y:S01]  /*16b0*/  IMAD.IADD R8, R13.reuse, 0x1, R5 ;  /* 0x000000010d087824 */ /* 0x040fe200078e0205 */
[----:B------:R-:W-:Y:S01]  /*16c0*/  @P4 IADD3 R12, R13, 0x10, RZ ;  /* 0x000000100d0c4810 */ /* 0x000fe20007ffe0ff */
[----:B------:R-:W-:Y:S01]  /*16d0*/  STL [R1+0x88], R13 ;  /* 0x0000880d01007387 */ /* 0x000fe20000100800 */
[----:B------:R-:W-:-:S03]  /*16e0*/  SEL R0, R11, 0xffffffc0, !P0 ;  /* 0xffffffc00b007807 */ /* 0x000fc60004000000 */
[----:B------:R2:W-:Y:S02]  /*16f0*/  STL [R1+0x80], R2 ;  /* 0x0000800201007387 */ /* 0x0005e40000100800 */
[----:B------:R-:W-:Y:S02]  /*1700*/  IMAD.IADD R239, R238, 0x1, R0 ;  /* 0x00000001eeef7824 */ /* 0x000fe400078e0200 */
[----:B-1----:R-:W-:-:S04]  /*1710*/  IMAD.IADD R7, R13, 0x1, R6 ;  /* 0x000000010d077824 */ /* 0x002fc800078e0206 */
[----:B------:R-:W-:Y:S01]  /*1720*/  IMAD.IADD R3, R7, 0x1, R5 ;  /* 0x0000000107037824 */ /* 0x000fe200078e0205 */
[----:B------:R1:W-:Y:S04]  /*1730*/  STL [R1+0x94], R7 ;  /* 0x0000940701007387 */ /* 0x0003e80000100800 */
[----:B------:R3:W-:Y:S01]  /*1740*/  STL [R1+0xa4], R8 ;  /* 0x0000a40801007387 */ /* 0x0007e20000100800 */
[----:B--2---:R-:W-:-:S03]  /*1750*/  SEL R2, R10, 0xffffffe0, !P3 ;  /* 0xffffffe00a027807 */ /* 0x004fc60005800000 */
[----:B------:R-:W-:Y:S01]  /*1760*/  STL [R1+0x8c], R12 ;  /* 0x00008c0c01007387 */ /* 0x000fe20000100800 */
[--C-:B------:R-:W-:Y:S01]  /*1770*/  IADD3 R241, R0, R238, R2.reuse ;  /* 0x000000ee00f17210 */ /* 0x100fe20007ffe002 */
[----:B------:R-:W-:Y:S02]  /*1780*/  IMAD.IADD R240, R238, 0x1, R2 ;  /* 0x00000001eef07824 */ /* 0x000fe400078e0202 */
[----:B------:R2:W-:Y:S01]  /*1790*/  STL [R1+0xa0], R3 ;  /* 0x0000a00301007387 */ /* 0x0005e20000100800 */
[----:B-1----:R-:W-:Y:S02]  /*17a0*/  IMAD.IADD R7, R6, 0x1, R12 ;  /* 0x0000000106077824 */ /* 0x002fe400078e020c */
[----:B------:R-:W-:Y:S02]  /*17b0*/  IMAD R6, R9, 0x800, R238 ;  /* 0x0000080009067824 */ /* 0x000fe400078e02ee */
[----:B---3--:R-:W-:-:S05]  /*17c0*/  IMAD.IADD R8, R5, 0x1, R12 ;  /* 0x0000000105087824 */ /* 0x008fca00078e020c */
[----:B------:R-:W-:Y:S01]  /*17d0*/  STL [R1+0x9c], R8 ;  /* 0x00009c0801007387 */ /* 0x000fe20000100800 */
[----:B--2---:R-:W-:-:S03]  /*17e0*/  IMAD R3, R4, 0x2, R238 ;  /* 0x0000000204037824 */ /* 0x004fc600078e02ee */
[----:B------:R-:W-:Y:S01]  /*17f0*/  STL [R1+0x90], R7 ;  /* 0x0000900701007387 */ /* 0x000fe20000100800 */
[----:B------:R-:W-:-:S03]  /*1800*/  IMAD.IADD R4, R7, 0x1, R5 ;  /* 0x0000000107047824 */ /* 0x000fc600078e0205 */
[----:B------:R1:W-:Y:S04]  /*1810*/  STL [R1+0x4], R3 ;  /* 0x0000040301007387 */ /* 0x0003e80000100800 */
[----:B------:R2:W-:Y:S01]  /*1820*/  STL [R1+0x98], R4 ;  /* 0x0000980401007387 */ /* 0x0005e20000100800 */
[--C-:B-1----:R-:W-:Y:S02]  /*1830*/  IMAD.IADD R3, R2, 0x1, R6.reuse ;  /* 0x0000000102037824 */ /* 0x102fe400078e0206 */
[C---:B------:R-:W-:Y:S02]  /*1840*/  IMAD.IADD R2, R0.reuse, 0x1, R6 ;  /* 0x0000000100027824 */ /* 0x040fe400078e0206 */
[----:B------:R-:W-:Y:S01]  /*1850*/  IMAD.IADD R0, R0, 0x1, R3 ;  /* 0x0000000100007824 */ /* 0x000fe200078e0203 */
[----:B------:R2:W-:Y:S04]  /*1860*/  STL [R1+0x8], R3 ;  /* 0x0000080301007387 */ /* 0x0005e80000100800 */
[----:B------:R2:W-:Y:S04]  /*1870*/  STL [R1+0x10], R2 ;  /* 0x0000100201007387 */ /* 0x0005e80000100800 */
[----:B------:R2:W-:Y:S02]  /*1880*/  STL [R1+0xc], R0 ;  /* 0x00000c0001007387 */ /* 0x0005e40000100800 */
.L_x_521:
[----:B------:R-:W3:Y:S01]  /*1890*/  LDL R16, [R1+0x7c] ;  /* 0x00007c0001107983 */ /* 0x000ee20000100800 */
[----:B------:R-:W-:-:S02]  /*18a0*/  ISETP.NE.U32.AND P0, PT, RZ, c[0x0][0x370], PT ;  /* 0x0000dc00ff007a0c */ /* 0x000fc40003f05070 */
[----:B------:R-:W-:Y:S01]  /*18b0*/  ISETP.NE.U32.AND P2, PT, RZ, c[0x0][0x360], PT ;  /* 0x0000d800ff007a0c */ /* 0x000fe20003f45070 */
[----:B------:R-:W4:Y:S01]  /*18c0*/  LDL R15, [R1+0x78] ;  /* 0x00007800010f7983 */ /* 0x000f220000100800 */
[----:B------:R-:W-:Y:S02]  /*18d0*/  ISETP.NE.AND.EX P1, PT, RZ, c[0x0][0x374], PT, P0 ;  /* 0x0000dd00ff007a0c */ /* 0x000fe40003f25300 */
[----:B------:R-:W-:Y:S01]  /*18e0*/  ISETP.NE.AND.EX P0, PT, RZ, c[0x0][0x364], PT, P2 ;  /* 0x0000d900ff007a0c */ /* 0x000fe20003f05320 */
[----:B------:R-:W-:Y:S01]  /*18f0*/  IMAD.MOV.U32 R14, RZ, RZ, 0x4 ;  /* 0x00000004ff0e7424 */ /* 0x000fe200078e00ff */
[----:B------:R-:W-:Y:S02]  /*1900*/  ISETP.NE.U32.AND P3, PT, RZ, c[0x0][0x348], PT ;  /* 0x0000d200ff007a0c */ /* 0x000fe40003f65070 */
[----:B------:R-:W-:Y:S02]  /*1910*/  ISETP.NE.U32.AND P4, PT, RZ, c[0x0][0x350], PT ;  /* 0x0000d400ff007a0c */ /* 0x000fe40003f85070 */
[----:B------:R-:W-:-:S02]  /*1920*/  ISETP.NE.AND.EX P3, PT, RZ, c[0x0][0x34c], PT, P3 ;  /* 0x0000d300ff007a0c */ /* 0x000fc40003f65330 */
[----:B------:R-:W-:Y:S01]  /*1930*/  ISETP.NE.AND.EX P4, PT, RZ, c[0x0][0x354], PT, P4 ;  /* 0x0000d500ff007a0c */ /* 0x000fe20003f85340 */
[----:B--2---:R-:W-:Y:S01]  /*1940*/  IMAD.MOV.U32 R4, RZ, RZ, RZ ;  /* 0x000000ffff047224 */ /* 0x004fe200078e00ff */
[----:B------:R-:W-:-:S03]  /*1950*/  CS2R R12, SRZ ;  /* 0x00000000000c7805 */ /* 0x000fc6000001ff00 */
[----:B---3--:R-:W-:-:S05]  /*1960*/  @P0 IMAD.WIDE R8, R16, R14, c[0x0][0x360] ;  /* 0x0000d80010080625 */ /* 0x008fca00078e020e */
[----:B------:R-:W2:Y:S01]  /*1970*/  @P0 LDG.E R0, [R8.64] ;  /* 0x0000000608000981 */ /* 0x000ea2000c1e1900 */
[----:B------:R-:W-:-:S04]  /*1980*/  @P1 IMAD.WIDE R10, R16, R14, c[0x0][0x370] ;  /* 0x0000dc00100a1625 */ /* 0x000fc800078e020e */
[CC--:B------:R-:W-:Y:S01]  /*1990*/  IMAD.WIDE R6, R16.reuse, R14.reuse, c[0x0][0x348] ;  /* 0x0000d20010067625 */ /* 0x0c0fe200078e020e */
[----:B------:R1:W5:Y:S03]  /*19a0*/  @P1 LDG.E R4, [R10.64] ;  /* 0x000000060a041981 */ /* 0x000366000c1e1900 */
[----:B------:R-:W-:Y:S01]  /*19b0*/  IMAD.WIDE R2, R16, R14, c[0x0][0x350] ;  /* 0x0000d40010027625 */ /* 0x000fe200078e020e */
[----:B------:R1:W5:Y:S04]  /*19c0*/  @P3 LDG.E R13, [R6.64] ;  /* 0x00000006060d3981 */ /* 0x000368000c1e1900 */
[----:B------:R1:W5:Y:S01]  /*19d0*/  @P4 LDG.E R12, [R2.64] ;  /* 0x00000006020c4981 */ /* 0x000362000c1e1900 */
[----:B----4-:R-:W-:-:S05]  /*19e0*/  LOP3.LUT R29, R15, 0xffff, RZ, 0xc0, !PT ;  /* 0x0000ffff0f1d7812 */ /* 0x010fca00078ec0ff */
[----:B------:R1:W-:Y:S01]  /*19f0*/  STL [R1+0x84], R29 ;  /* 0x0000841d01007387 */ /* 0x0003e20000100800 */
[----:B------:R-:W-:Y:S03]  /*1a00*/  YIELD ;  /* 0x0000000000007946 */ /* 0x000fe60003800000 */
[----:B--2---:R1:W-:Y:S01]  /*1a10*/  @P0 STL [R1+0x40], R0 ;  /* 0x0000400001000387 */ /* 0x0043e20000100800 */
[----:B------:R-:W-:Y:S05]  /*1a20*/  @P0 BRA `(.L_x_395) ;  /* 0x0000007000000947 */ /* 0x000fea0003800000 */
[----:B-1----:R-:W-:-:S05]  /*1a30*/  MOV R0, c[0x0][0x168] ;  /* 0x00005a0000007a02 */ /* 0x002fca0000000f00 */
[----:B------:R1:W-:Y:S01]  /*1a40*/  STL [R1+0x40], R0 ;  /* 0x0000400001007387 */ /* 0x0003e20000100800 */
[----:B------:R-:W-:Y:S05]  /*1a50*/  @!P3 BRA `(.L_x_395) ;  /* 0x000000400000b947 */ /* 0x000fea0003800000 */
[----:B------:R-:W2:Y:S04]  /*1a60*/  LDG.E R5, [R6.64] ;  /* 0x0000000606057981 */ /* 0x000ea8000c1e1900 */
[----:B-1----:R-:W2:Y:S02]  /*1a70*/  LDG.E R0, [R6.64+0x4] ;  /* 0x0000040606007981 */ /* 0x002ea4000c1e1900 */
[----:B--2---:R-:W-:-:S05]  /*1a80*/  IADD3 R0, -R5, R0, RZ ;  /* 0x0000000005007210 */ /* 0x004fca0007ffe1ff */
[----:B------:R1:W-:Y:S02]  /*1a90*/  STL [R1+0x40], R0 ;  /* 0x0000400001007387 */ /* 0x0003e40000100800 */
.L_x_395:
[----:B------:R-:W-:-:S04]  /*1aa0*/  ISETP.NE.U32.AND P0, PT, RZ, c[0x0][0x368], PT ;  /* 0x0000da00ff007a0c */ /* 0x000fc80003f05070 */
[----:B------:R-:W-:-:S13]  /*1ab0*/  ISETP.NE.AND.EX P0, PT, RZ, c[0x0][0x36c], PT, P0 ;  /* 0x0000db00ff007a0c */ /* 0x000fda0003f05300 */
[----:B------:R-:W-:Y:S05]  /*1ac0*/  @!P0 BRA `(.L_x_396) ;  /* 0x0000003000008947 */ /* 0x000fea0003800000 */
[----:B-1----:R-:W-:-:S05]  /*1ad0*/  IMAD.WIDE R2, R16, R14, c[0x0][0x368] ;  /* 0x0000da0010027625 */ /* 0x002fca00078e020e */
[----:B------:R1:W5:Y:S01]  /*1ae0*/  LDG.E R0, [R2.64] ;  /* 0x0000000602007981 */ /* 0x000362000c1e1900 */
[----:B------:R-:W-:Y:S05]  /*1af0*/  BRA `(.L_x_397) ;  /* 0x0000005000007947 */ /* 0x000fea0003800000 */
.L_x_396:
[----:B-1----:R-:W-:Y:S01]  /*1b00*/  MOV R0, c[0x0][0x1d0] ;  /* 0x0000740000007a02 */ /* 0x002fe20000000f00 */
[----:B------:R-:W-:Y:S05]  /*1b10*/  @!P4 BRA `(.L_x_397) ;  /* 0x000000300000c947 */ /* 0x000fea0003800000 */
[----:B------:R-:W2:Y:S04]  /*1b20*/  LDG.E R5, [R2.64] ;  /* 0x0000000602057981 */ /* 0x000ea8000c1e1900 */
[----:B------:R-:W2:Y:S02]  /*1b30*/  LDG.E R0, [R2.64+0x4] ;  /* 0x0000040602007981 */ /* 0x000ea4000c1e1900 */
[----:B--2---:R-:W-:Y:S02]  /*1b40*/  IADD3 R0, -R5, R0, RZ ;  /* 0x0000000005007210 */ /* 0x004fe40007ffe1ff */
.L_x_397:
[----:B-1----:R-:W2:Y:S04]  /*1b50*/  LDL R3, [R1+0x40] ;  /* 0x0000400001037983 */ /* 0x002ea80000100800 */
[----:B------:R-:W3:Y:S04]  /*1b60*/  LDL.LU R2, [R1+0x74] ;  /* 0x0000740001027983 */ /* 0x000ee80000300800 */
[----:B------:R-:W4:Y:S01]  /*1b70*/  LDL.LU R28, [R1+0x14] ;  /* 0x00001400011c7983 */ /* 0x000f220000300800 */
[----:B------:R-:W-:-:S02]  /*1b80*/  IMAD.MOV.U32 R67, RZ, RZ, c[0x0][0x2c4] ;  /* 0x0000b100ff437624 */ /* 0x000fc400078e00ff */
[----:B------:R-:W-:Y:S02]  /*1b90*/  IMAD.MOV.U32 R66, RZ, RZ, c[0x0][0x32c] ;  /* 0x0000cb00ff427624 */ /* 0x000fe400078e00ff */
[--C-:B-----5:R-:W-:Y:S01]  /*1ba0*/  IMAD.IADD R122, R0, 0x1, -R4.reuse ;  /* 0x00000001007a7824 */ /* 0x120fe200078e0a04 */
[----:B------:R-:W-:Y:S01]  /*1bb0*/  ISETP.NE.AND P5, PT, R67, 0x1, PT ;  /* 0x000000014300780c */ /* 0x000fe20003fa5270 */
[----:B------:R-:W-:Y:S01]  /*1bc0*/  IMAD.IADD R23, R12, 0x1, R4 ;  /* 0x000000010c177824 */ /* 0x000fe200078e0204 */
[----:B------:R-:W-:Y:S01]  /*1bd0*/  ISETP.GE.AND P1, PT, R66, 0x1, PT ;  /* 0x000000014200780c */ /* 0x000fe20003f26270 */
[----:B--2---:R-:W-:Y:S02]  /*1be0*/  IMAD.MOV.U32 R114, RZ, RZ, R3 ;  /* 0x000000ffff727224 */ /* 0x004fe400078e0003 */
[----:B---3--:R-:W-:Y:S01]  /*1bf0*/  IMAD.SHL.U32 R115, R2, 0x80, RZ ;  /* 0x0000008002737824 */ /* 0x008fe200078e00ff */
[----:B----4-:R-:W-:-:S04]  /*1c00*/  LOP3.LUT R28, R28, 0xfffff7ff, RZ, 0xc0, !PT ;  /* 0xfffff7ff1c1c7812 */ /* 0x010fc800078ec0ff */
[----:B------:R1:W-:Y:S01]  /*1c10*/  STL [R1+0x68], R115 ;  /* 0x0000687301007387 */ /* 0x0003e20000100800 */
[----:B------:R-:W-:Y:S02]  /*1c20*/  IADD3 R2, R115, 0x7f, RZ ;  /* 0x0000007f73027810 */ /* 0x000fe40007ffe0ff */
[----:B------:R-:W-:Y:S01]  /*1c30*/  @P5 LOP3.LUT R28, R28, 0x800, RZ, 0xfc, !PT ;  /* 0x000008001c1c5812 */ /* 0x000fe200078efcff */
[----:B------:R1:W-:Y:S02]  /*1c40*/  STL [R1+0x44], R122 ;  /* 0x0000447a01007387 */ /* 0x0003e40000100800 */
[----:B------:R-:W-:Y:S01]  /*1c50*/  @P5 IMAD.HI.U32 R3, R2, c[0x0][0x2c8], RZ ;  /* 0x0000b20002035a27 */ /* 0x000fe200078e00ff */
[----:B------:R-:W-:-:S03]  /*1c60*/  LOP3.LUT R28, R28, 0xffffefff, RZ, 0xc0, !PT ;  /* 0xffffefff1c1c7812 */ /* 0x000fc600078ec0ff */
[----:B------:R-:W-:Y:S01]  /*1c70*/  IMAD.MOV.U32 R0, RZ, RZ, R2 ;  /* 0x000000ffff007224 */ /* 0x000fe200078e0002 */
[----:B------:R-:W-:Y:S02]  /*1c80*/  @P1 LOP3.LUT R28, R28, 0x1000, RZ, 0xfc, !PT ;  /* 0x000010001c1c1812 */ /* 0x000fe400078efcff */
[----:B------:R-:W-:Y:S02]  /*1c90*/  IADD3 R2, R122, 0x1, -R114 ;  /* 0x000000017a027810 */ /* 0x000fe40007ffe872 */
[----:B------:R-:W-:Y:S01]  /*1ca0*/  @P5 SHF.R.U32.HI R0, RZ, c[0x0][0x2cc], R3 ;  /* 0x0000b300ff005a19 */ /* 0x000fe20000011603 */
[----:B------:R1:W-:Y:S04]  /*1cb0*/  STL [R1+0x14], R28 ;  /* 0x0000141c01007387 */ /* 0x0003e80000100800 */
[----:B------:R-:W-:-:S05]  /*1cc0*/  IMAD.IADD R0, R2, 0x1, R0 ;  /* 0x0000000102007824 */ /* 0x000fca00078e0200 */
[----:B------:R-:W-:Y:S01]  /*1cd0*/  IADD3 R3, R0, c[0x0][0x328], RZ ;  /* 0x0000ca0000037a10 */ /* 0x000fe20007ffe0ff */
[----:B------:R-:W-:Y:S05]  /*1ce0*/  @!P1 BRA `(.L_x_398) ;  /* 0x0000010000009947 */ /* 0x000fea0003800000 */
[C---:B------:R-:W-:Y:S01]  /*1cf0*/  ISETP.GT.AND P0, PT, R0.reuse, RZ, PT ;  /* 0x000000ff0000720c */ /* 0x040fe20003f04270 */
[----:B------:R-:W-:Y:S01]  /*1d00*/  BSSY B0, `(.L_x_399) ;  /* 0x000000c000007945 */ /* 0x000fe20003800000 */
[----:B------:R-:W-:-:S11]  /*1d10*/  IADD3 R2, R0, -0x1, RZ ;  /* 0xffffffff00027810 */ /* 0x000fd60007ffe0ff */
[----:B------:R-:W-:Y:S05]  /*1d20*/  @P0 BRA `(.L_x_400) ;  /* 0x0000006000000947 */ /* 0x000fea0003800000 */
[----:B------:R-:W-:Y:S01]  /*1d30*/  ISETP.NE.AND P0, PT, R66, 0x1, PT ;  /* 0x000000014200780c */ /* 0x000fe20003f05270 */
[----:B------:R-:W-:-:S12]  /*1d40*/  IMAD.MOV R0, RZ, RZ, -R0 ;  /* 0x000000ffff007224 */ /* 0x000fd800078e0a00 */
[----:B------:R-:W-:-:S05]  /*1d50*/  @P0 IMAD.HI.U32 R2, R0, c[0x0][0x330], RZ ;  /* 0x0000cc0000020a27 */ /* 0x000fca00078e00ff */
[----:B------:R-:W-:-:S04]  /*1d60*/  @P0 SHF.R.U32.HI R0, RZ, c[0x0][0x334], R2 ;  /* 0x0000cd00ff000a19 */ /* 0x000fc80000011602 */
[----:B------:R-:W-:Y:S01]  /*1d70*/  LOP3.LUT R2, RZ, R0, RZ, 0x33, !PT ;  /* 0x00000000ff027212 */ /* 0x000fe200078e33ff */
[----:B------:R-:W-:Y:S05]  /*1d80*/  BRA `(.L_x_401) ;  /* 0x0000003000007947 */ /* 0x000fea0003800000 */
.L_x_400:
[----:B------:R-:W-:-:S13]  /*1d90*/  ISETP.NE.AND P0, PT, R66, 0x1, PT ;  /* 0x000000014200780c */ /* 0x000fda0003f05270 */
[----:B------:R-:W-:-:S05]  /*1da0*/  @P0 IMAD.HI.U32 R0, R2, c[0x0][0x330], RZ ;  /* 0x0000cc0002000a27 */ /* 0x000fca00078e00ff */
[----:B------:R-:W-:Y:S02]  /*1db0*/  @P0 SHF.R.U32.HI R2, RZ, c[0x0][0x334], R0 ;  /* 0x0000cd00ff020a19 */ /* 0x000fe40000011600 */
.L_x_401:
[----:B------:R-:W-:Y:S05]  /*1dc0*/  BSYNC B0 ;  /* 0x0000000000007941 */ /* 0x000fea0003800000 */
.L_x_399:
[----:B------:R-:W-:-:S05]  /*1dd0*/  IMAD R2, R2, R66, c[0x0][0x32c] ;  /* 0x0000cb0002027624 */ /* 0x000fca00078e0242 */
[----:B------:R-:W-:-:S04]  /*1de0*/  IMNMX R3, R3, R2, PT ;  /* 0x0000000203037217 */ /* 0x000fc80003800200 */
.L_x_398:
[----:B------:R-:W-:Y:S01]  /*1df0*/  IADD3 R3, R3, 0x2f, RZ ;  /* 0x0000002f03037810 */ /* 0x000fe20007ffe0ff */
[----:B------:R-:W-:Y:S01]  /*1e00*/  @P5 IMAD.HI.U32 R4, R115, c[0x0][0x2c8], RZ ;  /* 0x0000b20073045a27 */ /* 0x000fe200078e00ff */
[----:B------:R-:W-:-:S03]  /*1e10*/  IADD3 R2, R122, 0x2f, RZ ;  /* 0x0000002f7a027810 */ /* 0x000fc60007ffe0ff */
[----:B------:R-:W-:-:S04]  /*1e20*/  IMAD.HI R6, R3, 0x2aaaaaab, RZ ;  /* 0x2aaaaaab03067827 */ /* 0x000fc800078e02ff */
[----:B------:R-:W-:Y:S01]  /*1e30*/  IMAD.HI R2, R2, 0x2aaaaaab, RZ ;  /* 0x2aaaaaab02027827 */ /* 0x000fe200078e02ff */
[----:B------:R-:W-:-:S03]  /*1e40*/  SHF.R.U32.HI R5, RZ, 0x1f, R6 ;  /* 0x0000001fff057819 */ /* 0x000fc60000011606 */
[----:B------:R-:W-:Y:S01]  /*1e50*/  IMAD.MOV.U32 R0, RZ, RZ, R115 ;  /* 0x000000ffff007224 */ /* 0x000fe200078e0073 */
[----:B------:R-:W-:Y:S01]  /*1e60*/  @P5 SHF.R.U32.HI R0, RZ, c[0x0][0x2cc], R4 ;  /* 0x0000b300ff005a19 */ /* 0x000fe20000011604 */
[----:B------:R-:W-:Y:S01]  /*1e70*/  IMAD.IADD R3, R122, 0x1, -R114 ;  /* 0x000000017a037824 */ /* 0x000fe200078e0a72 */
[----:B------:R-:W-:Y:S02]  /*1e80*/  SHF.R.U32.HI R4, RZ, 0x1f, R2 ;  /* 0x0000001fff047819 */ /* 0x000fe40000011602 */
[----:B------:R-:W-:Y:S01]  /*1e90*/  LEA.HI.SX32 R5, R6, R5, 0x1d ;  /* 0x0000000506057211 */ /* 0x000fe200078feaff */
[----:B------:R-:W-:Y:S01]  /*1ea0*/  IMAD.IADD R0, R3, 0x1, R0 ;  /* 0x0000000103007824 */ /* 0x000fe200078e0200 */
[----:B------:R-:W-:-:S04]  /*1eb0*/  LEA.HI.SX32 R3, R2, R4, 0x1d ;  /* 0x0000000402037211 */ /* 0x000fc800078feaff */
[----:B------:R-:W-:Y:S02]  /*1ec0*/  IADD3 R2, R0, -c[0x0][0x324], RZ ;  /* 0x8000c90000027a10 */ /* 0x000fe40007ffe0ff */
[----:B------:R-:W-:Y:S01]  /*1ed0*/  IMNMX R11, R3, R5, PT ;  /* 0x00000005030b7217 */ /* 0x000fe20003800200 */
[----:B------:R-:W-:Y:S05]  /*1ee0*/  @!P1 BRA `(.L_x_402) ;  /* 0x000000f000009947 */ /* 0x000fea0003800000 */
[----:B------:R-:W-:Y:S01]  /*1ef0*/  ISETP.GT.AND P0, PT, R0, -0x1, PT ;  /* 0xffffffff0000780c */ /* 0x000fe20003f04270 */
[----:B------:R-:W-:-:S12]  /*1f00*/  BSSY B0, `(.L_x_403) ;  /* 0x000000b000007945 */ /* 0x000fd80003800000 */
[----:B------:R-:W-:Y:S05]  /*1f10*/  @P0 BRA `(.L_x_404) ;  /* 0x0000006000000947 */ /* 0x000fea0003800000 */
[----:B------:R-:W-:Y:S02]  /*1f20*/  ISETP.NE.AND P0, PT, R66, 0x1, PT ;  /* 0x000000014200780c */ /* 0x000fe40003f05270 */
[----:B------:R-:W-:-:S11]  /*1f30*/  LOP3.LUT R0, RZ, R0, RZ, 0x33, !PT ;  /* 0x00000000ff007212 */ /* 0x000fd600078e33ff */
[----:B------:R-:W-:-:S05]  /*1f40*/  @P0 IMAD.HI.U32 R3, R0, c[0x0][0x330], RZ ;  /* 0x0000cc0000030a27 */ /* 0x000fca00078e00ff */
[----:B------:R-:W-:-:S04]  /*1f50*/  @P0 SHF.R.U32.HI R0, RZ, c[0x0][0x334], R3 ;  /* 0x0000cd00ff000a19 */ /* 0x000fc80000011603 */
[----:B------:R-:W-:Y:S01]  /*1f60*/  LOP3.LUT R0, RZ, R0, RZ, 0x33, !PT ;  /* 0x00000000ff007212 */ /* 0x000fe200078e33ff */
[----:B------:R-:W-:Y:S05]  /*1f70*/  BRA `(.L_x_405) ;  /* 0x0000003000007947 */ /* 0x000fea0003800000 */
.L_x_404:
[----:B------:R-:W-:-:S13]  /*1f80*/  ISETP.NE.AND P0, PT, R66, 0x1, PT ;  /* 0x000000014200780c */ /* 0x000fda0003f05270 */
[----:B------:R-:W-:-:S05]  /*1f90*/  @P0 IMAD.HI.U32 R3, R0, c[0x0][0x330], RZ ;  /* 0x0000cc0000030a27 */ /* 0x000fca00078e00ff */
[----:B------:R-:W-:Y:S02]  /*1fa0*/  @P0 SHF.R.U32.HI R0, RZ, c[0x0][0x334], R3 ;  /* 0x0000cd00ff000a19 */ /* 0x000fe40000011603 */
.L_x_405:
[----:B------:R-:W-:Y:S05]  /*1fb0*/  BSYNC B0 ;  /* 0x0000000000007941 */ /* 0x000fea0003800000 */
.L_x_403:
[----:B------:R-:W-:-:S05]  /*1fc0*/  IMAD R0, R0, c[0x0][0x32c], RZ ;  /* 0x0000cb0000007a24 */ /* 0x000fca00078e02ff */
[----:B------:R-:W-:-:S05]  /*1fd0*/  IMNMX R2, R2, R0, !PT ;  /* 0x0000000002027217 */ /* 0x000fca0007800200 */
.L_x_402:
[----:B------:R-:W-:Y:S01]  /*1fe0*/  IMAD.HI R2, R2, 0x2aaaaaab, RZ ;  /* 0x2aaaaaab02027827 */ /* 0x000fe200078e02ff */
[C---:B------:R-:W-:Y:S01]  /*1ff0*/  LOP3.LUT R3, R15.reuse, 0xff000000, RZ, 0xc0, !PT ;  /* 0xff0000000f037812 */ /* 0x040fe200078ec0ff */
[----:B------:R-:W-:Y:S03]  /*2000*/  BSSY B0, `(.L_x_406) ;  /* 0x000002d000007945 */ /* 0x000fe60003800000 */
[----:B------:R-:W-:Y:S02]  /*2010*/  SHF.R.U32.HI R0, RZ, 0x1f, R2 ;  /* 0x0000001fff007819 */ /* 0x000fe40000011602 */
[----:B------:R-:W-:Y:S02]  /*2020*/  SHF.R.U32.HI R3, RZ, 0x8, R3 ;  /* 0x00000008ff037819 */ /* 0x000fe40000011603 */
[----:B------:R-:W-:Y:S02]  /*2030*/  LEA.HI.SX32 R2, R2, R0, 0x1d ;  /* 0x0000000002027211 */ /* 0x000fe400078feaff */
[----:B------:R-:W-:-:S02]  /*2040*/  LOP3.LUT R0, R15, 0xff0000, RZ, 0xc0, !PT ;  /* 0x00ff00000f007812 */ /* 0x000fc400078ec0ff */
[----:B------:R-:W-:Y:S01]  /*2050*/  IMNMX R6, RZ, R2, !PT ;  /* 0x00000002ff067217 */ /* 0x000fe20007800200 */
[----:B------:R-:W-:Y:S01]  /*2060*/  IMAD.MOV.U32 R2, RZ, RZ, RZ ;  /* 0x000000ffff027224 */ /* 0x000fe200078e00ff */
[----:B------:R-:W-:Y:S02]  /*2070*/  LEA.HI R0, R0, R3, RZ, 0x10 ;  /* 0x0000000300007211 */ /* 0x000fe400078f80ff */
[----:B------:R-:W-:Y:S02]  /*2080*/  ISETP.GT.AND P0, PT, R11, R6, PT ;  /* 0x000000060b00720c */ /* 0x000fe40003f04270 */
[----:B------:R-:W-:Y:S02]  /*2090*/  LOP3.LUT R12, R0, 0xff, RZ, 0xc0, !PT ;  /* 0x000000ff000c7812 */ /* 0x000fe400078ec0ff */
[----:B------:R-:W-:-:S03]  /*20a0*/  SHF.R.U32.HI R5, RZ, 0x10, R0 ;  /* 0x00000010ff057819 */ /* 0x000fc60000011600 */
[----:B------:R2:W-:Y:S04]  /*20b0*/  STL [R1+0x78], R12 ;  /* 0x0000780c01007387 */ /* 0x0005e80000100800 */
[----:B------:R2:W-:Y:S02]  /*20c0*/  STL [R1+0x74], R5 ;  /* 0x0000740501007387 */ /* 0x0005e40000100800 */
[----:B------:R-:W-:Y:S05]  /*20d0*/  @!P0 BRA `(.L_x_407) ;  /* 0x000001f000008947 */ /* 0x000fea0003800000 */
[----:B------:R-:W-:-:S04]  /*20e0*/  ISETP.NE.AND P0, PT, R5, RZ, PT ;  /* 0x000000ff0500720c */ /* 0x000fc80003f05270 */
[----:B------:R-:W-:-:S04]  /*20f0*/  SEL R0, R5, c[0x0][0x338], P0 ;  /* 0x0000ce0005007a07 */ /* 0x000fc80000000000 */
[----:B------:R-:W-:Y:S02]  /*2100*/  IABS R3, R0 ;  /* 0x0000000000037213 */ /* 0x000fe40000000000 */
[----:B------:R-:W-:Y:S02]  /*2110*/  IADD3 R7, R0, -0x1, R11 ;  /* 0xffffffff00077810 */ /* 0x000fe40007ffe00b */
[----:B------:R-:W3:Y:S03]  /*2120*/  I2F.RP R2, R3 ;  /* 0x0000000300027306 */ /* 0x000ee60000209400 */
[----:B------:R-:W-:-:S05]  /*2130*/  IMAD.IADD R7, R7, 0x1, -R6 ;  /* 0x0000000107077824 */ /* 0x000fca00078e0a06 */
[----:B------:R-:W-:Y:S01]  /*2140*/  IABS R10, R7 ;  /* 0x00000007000a7213 */ /* 0x000fe20000000000 */
[----:B---3--:R-:W3:Y:S02]  /*2150*/  MUFU.RCP R2, R2 ;  /* 0x0000000200027308 */ /* 0x008ee40000001000 */
[----:B---3--:R-:W-:-:S06]  /*2160*/  IADD3 R2, R2, 0xffffffe, RZ ;  /* 0x0ffffffe02027810 */ /* 0x008fcc0007ffe0ff */
[----:B--2---:R-:W2:Y:S02]  /*2170*/  F2I.FTZ.U32.TRUNC.NTZ R5, R2 ;  /* 0x0000000200057305 */ /* 0x004ea4000021f000 */
[----:B--2---:R-:W-:-:S04]  /*2180*/  IMAD.MOV R2, RZ, RZ, -R5 ;  /* 0x000000ffff027224 */ /* 0x004fc800078e0a05 */
        /* <DEDUP_REMOVED lines=20> */
.L_x_407:
[----:B------:R-:W-:Y:S05]  /*22d0*/  BSYNC B0 ;  /* 0x0000000000007941 */ /* 0x000fea0003800000 */
.L_x_406:
[----:B------:R-:W-:Y:S01]  /*22e0*/  IMAD R75, R12, R2, R6 ;  /* 0x000000020c4b7224 */ /* 0x000fe200078e0206 */
        /* <DEDUP_REMOVED lines=72> */
[----:B---3--:R-:W-:Y:S01]  /*2770*/  ISETP.NE.U32.AND P1, PT, RZ, c[0x0][0x340], PT ;  /* 0x0000d000ff007a0c */ /* 0x008fe20003f25070 */
[----:B------:R-:W3:Y:S03]  /*2780*/  LDL R68, [R1+0x18] ;  /* 0x0000180001447983 */ /* 0x000ee60000100800 */
[----:B------:R-:W-:Y:S01]  /*2790*/  ISETP.NE.AND.EX P1, PT, RZ, c[0x0][0x344], PT, P1 ;  /* 0x0000d100ff007a0c */ /* 0x000fe20003f25310 */
[----:B------:R-:W4:-:S12]  /*27a0*/  S2R R4, SR_TID.X ;  /* 0x0000000000047919 */ /* 0x000f180000002100 */
[----:B------:R-:W-:-:S05]  /*27b0*/  @P1 IMAD.WIDE R2, R16, R14, c[0x0][0x340] ;  /* 0x0000d00010021625 */ /* 0x000fca00078e020e */
[----:B--2---:R5:W2:Y:S01]  /*27c0*/  @P1 LDG.E R9, [R2.64] ;  /* 0x0000000602091981 */ /* 0x004aa2000c1e1900 */
[----:B------:R-:W-:Y:S01]  /*27d0*/  SHF.R.S32.HI R0, RZ, 0x1f, R13 ;  /* 0x0000001fff007819 */ /* 0x000fe2000001140d */
[----:B------:R-:W-:Y:S01]  /*27e0*/  WARPSYNC 0xffffffff ;  /* 0xffffffff00007948 */ /* 0x000fe20003800000 */
[----:B------:R-:W-:Y:S01]  /*27f0*/  SHF.R.S32.HI R8, RZ, 0x1f, R16 ;  /* 0x0000001fff087819 */ /* 0x000fe20000011410 */
[----:B------:R-:W-:Y:S01]  /*2800*/  IMAD R18, R114, c[0x0][0x2c4], RZ ;  /* 0x0000b10072127a24 */ /* 0x000fe200078e02ff */
[----:B------:R-:W-:Y:S01]  /*2810*/  IADD3 R65, R134, -0x1, RZ ;  /* 0xffffffff86417810 */ /* 0x000fe20007ffe0ff */
[----:B------:R-:W-:Y:S01]  /*2820*/  IMAD R0, R0, c[0x0][0x178], RZ ;  /* 0x00005e0000007a24 */ /* 0x000fe200078e02ff */
[----:B----4-:R-:W-:Y:S01]  /*2830*/  SHF.R.S32.HI R27, RZ, 0x1f, R4 ;  /* 0x0000001fff1b7819 */ /* 0x010fe20000011404 */
[----:B------:R-:W-:Y:S01]  /*2840*/  IMAD.MOV.U32 R74, RZ, RZ, R28 ;  /* 0x000000ffff4a7224 */ /* 0x000fe200078e001c */
[----:B------:R-:W-:Y:S01]  /*2850*/  SHF.R.S32.HI R69, RZ, 0x1f, R4 ;  /* 0x0000001fff457819 */ /* 0x000fe20000011404 */
[----:B------:R-:W-:Y:S01]  /*2860*/  IMAD R0, R13, c[0x0][0x17c], R0 ;  /* 0x00005f000d007a24 */ /* 0x000fe200078e0200 */
[----:B------:R-:W-:-:S02]  /*2870*/  LEA.HI R27, R27, R4, RZ, 0x3 ;  /* 0x000000041b1b7211 */ /* 0x000fc400078f18ff */
[----:B------:R-:W-:Y:S02]  /*2880*/  LEA.HI R69, R69, R4, RZ, 0x3 ;  /* 0x0000000445457211 */ /* 0x000fe400078f18ff */
[----:B------:R-:W-:Y:S02]  /*2890*/  LOP3.LUT R27, R27, 0xfffffff8, RZ, 0xc0, !PT ;  /* 0xfffffff81b1b7812 */ /* 0x000fe400078ec0ff */
[----:B------:R-:W-:Y:S02]  /*28a0*/  SHF.R.S32.HI R69, RZ, 0x3, R69 ;  /* 0x00000003ff457819 */ /* 0x000fe40000011445 */
[----:B------:R-:W-:Y:S01]  /*28b0*/  SEL R6, R8, RZ, !P3 ;  /* 0x000000ff08067207 */ /* 0x000fe20005800000 */
[----:B------:R-:W-:Y:S01]  /*28c0*/  IMAD.IADD R27, R4, 0x1, -R27 ;  /* 0x00000001041b7824 */ /* 0x000fe200078e0a1b */
[----:B------:R-:W-:Y:S01]  /*28d0*/  SEL R4, R16, RZ, !P3 ;  /* 0x000000ff10047207 */ /* 0x000fe20005800000 */
[----:B------:R-:W-:Y:S02]  /*28e0*/  IMAD.IADD R17, R69, 0x1, R115 ;  /* 0x0000000145117824 */ /* 0x000fe400078e0273 */
[----:B------:R-:W-:-:S02]  /*28f0*/  IMAD R5, R27, 0x20, R69 ;  /* 0x000000201b057824 */ /* 0x000fc400078e0245 */
[----:B-----5:R-:W-:-:S04]  /*2900*/  IMAD.WIDE.U32 R2, R13, c[0x0][0x178], RZ ;  /* 0x00005e000d027a25 */ /* 0x020fc800078e00ff */
[----:B------:R-:W-:Y:S02]  /*2910*/  IMAD.IADD R5, R115, 0x1, R5 ;  /* 0x0000000173057824 */ /* 0x000fe400078e0205 */
[----:B------:R-:W-:Y:S02]  /*2920*/  IMAD.IADD R3, R3, 0x1, R0 ;  /* 0x0000000103037824 */ /* 0x000fe400078e0200 */
[----:B------:R-:W-:-:S04]  /*2930*/  @P5 IMAD.HI.U32 R7, R5, c[0x0][0x2c8], RZ ;  /* 0x0000b20005075a27 */ /* 0x000fc800078e00ff */
[----:B------:R-:W-:-:S04]  /*2940*/  IMAD.WIDE.U32 R2, R29, c[0x0][0x1b8], R2 ;  /* 0x00006e001d027a25 */ /* 0x000fc800078e0002 */
[----:B------:R-:W-:Y:S01]  /*2950*/  IMAD.MOV.U32 R0, RZ, RZ, R5 ;  /* 0x000000ffff007224 */ /* 0x000fe200078e0005 */
[----:B------:R-:W-:Y:S01]  /*2960*/  @P5 SHF.R.U32.HI R0, RZ, c[0x0][0x2cc], R7 ;  /* 0x0000b300ff005a19 */ /* 0x000fe20000011607 */
[----:B------:R-:W-:Y:S02]  /*2970*/  IMAD R3, R29, c[0x0][0x1bc], R3 ;  /* 0x00006f001d037a24 */ /* 0x000fe400078e0203 */
[----:B------:R-:W-:Y:S01]  /*2980*/  IMAD R6, R6, c[0x0][0x1c0], RZ ;  /* 0x0000700006067a24 */ /* 0x000fe200078e02ff */
[----:B------:R-:W-:Y:S01]  /*2990*/  SHF.R.S32.HI R7, RZ, 0x1f, R0 ;  /* 0x0000001fff077819 */ /* 0x000fe20000011400 */
[----:B------:R-:W-:-:S04]  /*29a0*/  IMAD.WIDE.U32 R2, R4, c[0x0][0x1c0], R2 ;  /* 0x0000700004027a25 */ /* 0x000fc800078e0002 */
[----:B------:R-:W-:Y:S02]  /*29b0*/  IMAD R6, R4, c[0x0][0x1c4], R6 ;  /* 0x0000710004067a24 */ /* 0x000fe400078e0206 */
[----:B------:R-:W-:Y:S02]  /*29c0*/  IMAD.MOV R4, RZ, RZ, -R0 ;  /* 0x000000ffff047224 */ /* 0x000fe400078e0a00 */
[----:B------:R-:W-:Y:S02]  /*29d0*/  IMAD.IADD R3, R3, 0x1, R6 ;  /* 0x0000000103037824 */ /* 0x000fe400078e0206 */
        /* <DEDUP_REMOVED lines=12> */
[----:B------:R-:W4:Y:S02]  /*2aa0*/  SHFL.IDX PT, R6, R14, RZ, 0x181f ;  /* 0x00181fff0e067589 */ /* 0x000f2400000e0000 */
[----:B------:R-:W-:Y:S01]  /*2ab0*/  LEA.HI.X R15, R2, c[0x0][0x164], R0, 0x1, P0 ;  /* 0x00005900020f7a11 */ /* 0x000fe200000f0c00 */
[----:B------:R-:W-:Y:S01]  /*2ac0*/  IMAD.SHL.U32 R2, R27, 0x8, RZ ;  /* 0x000000081b027824 */ /* 0x000fe200078e00ff */
[----:B------:R-:W-:-:S03]  /*2ad0*/  ISETP.GE.AND P0, PT, R17, R18, PT ;  /* 0x000000121100720c */ /* 0x000fc60003f06270 */
[----:B------:R-:W5:Y:S01]  /*2ae0*/  SHFL.IDX PT, R7, R15, RZ, 0x181f ;  /* 0x00181fff0f077589 */ /* 0x000f6200000e0000 */
[C---:B------:R-:W-:Y:S02]  /*2af0*/  IADD3 R0, R2.reuse, 0x40, RZ ;  /* 0x0000004002007810 */ /* 0x040fe40007ffe0ff */
[C---:B------:R-:W-:Y:S02]  /*2b00*/  IADD3 R25, R2.reuse, 0x80, RZ ;  /* 0x0000008002197810 */ /* 0x040fe40007ffe0ff */
[----:B------:R-:W-:Y:S02]  /*2b10*/  SHF.R.S32.HI R19, RZ, 0x1f, R0 ;  /* 0x0000001fff137819 */ /* 0x000fe40000011400 */
[----:B------:R-:W-:Y:S02]  /*2b20*/  IADD3 R24, R2, 0xc0, RZ ;  /* 0x000000c002187810 */ /* 0x000fe40007ffe0ff */
[----:B------:R-:W-:Y:S02]  /*2b30*/  SHF.R.S32.HI R3, RZ, 0x1f, R2 ;  /* 0x0000001fff037819 */ /* 0x000fe40000011402 */
[----:B------:R-:W-:-:S02]  /*2b40*/  ISETP.GE.AND P5, PT, R25, c[0x0][0x198], PT ;  /* 0x0000660019007a0c */ /* 0x000fc40003fa6270 */
[----:B------:R-:W-:Y:S02]  /*2b50*/  ISETP.GE.AND P6, PT, R24, c[0x0][0x198], PT ;  /* 0x0000660018007a0c */ /* 0x000fe40003fc6270 */
[----:B------:R-:W-:Y:S02]  /*2b60*/  SHF.R.S32.HI R22, RZ, 0x1f, R25 ;  /* 0x0000001fff167819 */ /* 0x000fe40000011419 */
[CC--:B----4-:R-:W-:Y:S02]  /*2b70*/  @!P0 LEA R12, P3, R0.reuse, R6.reuse, 0x1 ;  /* 0x00000006000c8211 */ /* 0x0d0fe400078608ff */
[----:B------:R-:W-:Y:S02]  /*2b80*/  @!P0 LEA R10, P2, R25, R6, 0x1 ;  /* 0x00000006190a8211 */ /* 0x000fe400078408ff */
[----:B------:R-:W-:Y:S02]  /*2b90*/  SHF.R.S32.HI R26, RZ, 0x1f, R24 ;  /* 0x0000001fff1a7819 */ /* 0x000fe40000011418 */
[----:B-----5:R-:W-:-:S02]  /*2ba0*/  @!P0 LEA.HI.X R13, R0, R7, R19, 0x1, P3 ;  /* 0x00000007000d8211 */ /* 0x020fc400018f0c13 */
[----:B------:R-:W-:Y:S02]  /*2bb0*/  ISETP.GE.AND P3, PT, R0, c[0x0][0x198], PT ;  /* 0x0000660000007a0c */ /* 0x000fe40003f66270 */
[----:B------:R-:W-:Y:S02]  /*2bc0*/  @!P0 LEA.HI.X R11, R25, R7, R22, 0x1, P2 ;  /* 0x00000007190b8211 */ /* 0x000fe400010f0c16 */
[--C-:B--2---:R-:W-:Y:S01]  /*2bd0*/  @P1 SHF.R.S32.HI R5, RZ, 0x1f, R9.reuse ;  /* 0x0000001fff051819 */ /* 0x104fe20000011409 */
[----:B------:R-:W-:Y:S02]  /*2be0*/  @P1 IMAD.MOV.U32 R4, RZ, RZ, R9 ;  /* 0x000000ffff041224 */ /* 0x000fe400078e0009 */
[----:B------:R-:W-:Y:S02]  /*2bf0*/  @!P1 IMAD.MOV.U32 R4, RZ, RZ, R16 ;  /* 0x000000ffff049224 */ /* 0x000fe400078e0010 */
[----:B------:R-:W-:Y:S01]  /*2c00*/  @!P1 IMAD.MOV.U32 R5, RZ, RZ, R8 ;  /* 0x000000ffff059224 */ /* 0x000fe200078e0008 */
[----:B------:R-:W-:Y:S01]  /*2c10*/  @!P0 LEA R8, P1, R2, R6, 0x1 ;  /* 0x0000000602088211 */ /* 0x000fe200078208ff */
[----:B------:R-:W-:Y:S01]  /*2c20*/  SHFL.IDX PT, R16, R14, 0x3, 0x181f ;  /* 0x00781f000e107f89 */ /* 0x000fe200000e0000 */
[----:B------:R-:W-:-:S02]  /*2c30*/  SEL R21, R4, RZ, !P4 ;  /* 0x000000ff04157207 */ /* 0x000fc40006000000 */
[----:B------:R-:W-:Y:S01]  /*2c40*/  SEL R20, R5, RZ, !P4 ;  /* 0x000000ff05147207 */ /* 0x000fe20006000000 */
[----:B------:R-:W2:Y:S01]  /*2c50*/  SHFL.IDX PT, R4, R14, 0x1, 0x181f ;  /* 0x00381f000e047f89 */ /* 0x000ea200000e0000 */
[C---:B------:R-:W-:Y:S02]  /*2c60*/  ISETP.GE.AND P4, PT, R2.reuse, c[0x0][0x198], PT ;  /* 0x0000660002007a0c */ /* 0x040fe40003f86270 */
[----:B------:R-:W-:Y:S01]  /*2c70*/  @!P0 LEA.HI.X R9, R2, R7, R3, 0x1, P1 ;  /* 0x0000000702098211 */ /* 0x000fe200008f0c03 */
[----:B------:R-:W4:Y:S01]  /*2c80*/  SHFL.IDX PT, R5, R15, 0x1, 0x181f ;  /* 0x00381f000f057f89 */ /* 0x000f2200000e0000 */
[----:B------:R-:W-:-:S04]  /*2c90*/  @!P0 LEA R6, P1, R24, R6, 0x1 ;  /* 0x0000000618068211 */ /* 0x000fc800078208ff */
[----:B------:R-:W-:-:S05]  /*2ca0*/  @!P0 LEA.HI.X R7, R24, R7, R26, 0x1, P1 ;  /* 0x0000000718078211 */ /* 0x000fca00008f0c1a */
[----:B---3--:R3:W-:Y:S04]  /*2cb0*/  @!P0 LDGSTS.E.BYPASS.LTC128B.128 [R68+0x4080], [R8.64], !P4 ;  /* 0x0408000008448fae */ /* 0x0087e8000e101d46 */
[----:B------:R5:W-:Y:S04]  /*2cc0*/  @!P0 LDGSTS.E.BYPASS.LTC128B.128 [R68+0x8080], [R12.64], !P3 ;  /* 0x080800000c448fae */ /* 0x000be8000d901d46 */
[----:B------:R1:W-:Y:S04]  /*2cd0*/  @!P0 LDGSTS.E.BYPASS.LTC128B.128 [R68+0xc080], [R10.64], !P5 ;  /* 0x0c0800000a448fae */ /* 0x0003e8000e901d46 */
[----:B------:R1:W-:Y:S01]  /*2ce0*/  @!P0 LDGSTS.E.BYPASS.LTC128B.128 [R68+0x10080], [R6.64], !P6 ;  /* 0x1008000006448fae */ /* 0x0003e2000f101d46 */
[----:B---3--:R-:W-:-:S04]  /*2cf0*/  IADD3 R8, R17, 0x20, RZ ;  /* 0x0000002011087810 */ /* 0x008fc80007ffe0ff */
[----:B------:R-:W-:-:S13]  /*2d00*/  ISETP.GE.AND P0, PT, R8, R18, PT ;  /* 0x000000120800720c */ /* 0x000fda0003f06270 */
[----:B--2---:R-:W-:-:S04]  /*2d10*/  @!P0 LEA R8, P1, R2, R4, 0x1 ;  /* 0x0000000402088211 */ /* 0x004fc800078208ff */
[----:B----4-:R-:W-:Y:S02]  /*2d20*/  @!P0 LEA.HI.X R9, R2, R5, R3, 0x1, P1 ;  /* 0x0000000502098211 */ /* 0x010fe400008f0c03 */
[----:B-----5:R-:W-:-:S03]  /*2d30*/  @!P0 LEA R12, P1, R0, R4, 0x1 ;  /* 0x00000004000c8211 */ /* 0x020fc600078208ff */
[----:B------:R2:W-:Y:S01]  /*2d40*/  @!P0 LDGSTS.E.BYPASS.LTC128B.128 [R68+0x5080], [R8.64], !P4 ;  /* 0x0508000008448fae */ /* 0x0005e2000e101d46 */
[----:B------:R-:W-:Y:S02]  /*2d50*/  @!P0 LEA.HI.X R13, R0, R5, R19, 0x1, P1 ;  /* 0x00000005000d8211 */ /* 0x000fe400008f0c13 */
[----:B-1----:R-:W-:-:S03]  /*2d60*/  @!P0 LEA R10, P1, R25, R4, 0x1 ;  /* 0x00000004190a8211 */ /* 0x002fc600078208ff */
[----:B------:R1:W-:Y:S01]  /*2d70*/  @!P0 LDGSTS.E.BYPASS.LTC128B.128 [R68+0x9080], [R12.64], !P3 ;  /* 0x090800000c448fae */ /* 0x0003e2000d901d46 */
[-C--:B------:R-:W-:Y:S02]  /*2d80*/  @!P0 LEA.HI.X R11, R25, R5.reuse, R22, 0x1, P1 ;  /* 0x00000005190b8211 */ /* 0x080fe400008f0c16 */
[C---:B------:R-:W-:Y:S02]  /*2d90*/  @!P0 LEA R6, P1, R24.reuse, R4, 0x1 ;  /* 0x0000000418068211 */ /* 0x040fe400078208ff */
[----:B------:R3:W4:Y:S02]  /*2da0*/  SHFL.IDX PT, R4, R14, 0x2, 0x181f ;  /* 0x00581f000e047f89 */ /* 0x00072400000e0000 */
[----:B------:R-:W-:Y:S02]  /*2db0*/  @!P0 LEA.HI.X R7, R24, R5, R26, 0x1, P1 ;  /* 0x0000000518078211 */ /* 0x000fe400008f0c1a */
[----:B------:R-:W5:Y:S04]  /*2dc0*/  SHFL.IDX PT, R5, R15, 0x2, 0x181f ;  /* 0x00581f000f057f89 */ /* 0x000f6800000e0000 */
[----:B------:R4:W-:Y:S04]  /*2dd0*/  @!P0 LDGSTS.E.BYPASS.LTC128B.128 [R68+0xd080], [R10.64], !P5 ;  /* 0x0d0800000a448fae */ /* 0x0009e8000e901d46 */
[----:B------:R1:W-:Y:S01]  /*2de0*/  @!P0 LDGSTS.E.BYPASS.LTC128B.128 [R68+0x11080], [R6.64], !P6 ;  /* 0x1108000006448fae */ /* 0x0003e2000f101d46 */
[----:B--2---:R-:W-:-:S03]  /*2df0*/  IADD3 R8, R17, 0x40, RZ ;  /* 0x0000004011087810 */ /* 0x004fc60007ffe0ff */
[----:B------:R-:W2:Y:S01]  /*2e00*/  SHFL.IDX PT, R15, R15, 0x3, 0x181f ;  /* 0x00781f000f0f7f89 */ /* 0x000ea200000e0000 */
[----:B------:R-:W-:Y:S01]  /*2e10*/  ISETP.GE.AND P0, PT, R8, R18, PT ;  /* 0x000000120800720c */ /* 0x000fe20003f06270 */
[----:B---3--:R-:W-:-:S04]  /*2e20*/  IMAD.MOV.U32 R14, RZ, RZ, 0x30 ;  /* 0x00000030ff0e7424 */ /* 0x008fc800078e00ff */
[----:B------:R-:W-:-:S04]  /*2e30*/  IMAD R14, R134, -0x30, R14 ;  /* 0xffffffd0860e7824 */ /* 0x000fc800078e020e */
[----:B------:R-:W-:-:S04]  /*2e40*/  IMAD.IADD R64, R122, 0x1, R14 ;  /* 0x000000017a407824 */ /* 0x000fc800078e020e */
[----:B----4-:R-:W-:-:S04]  /*2e50*/  @!P0 LEA R10, P1, R2, R4, 0x1 ;  /* 0x00000004020a8211 */ /* 0x010fc800078208ff */
[----:B-----5:R-:W-:Y:S02]  /*2e60*/  @!P0 LEA.HI.X R11, R2, R5, R3, 0x1, P1 ;  /* 0x00000005020b8211 */ /* 0x020fe400008f0c03 */
[----:B------:R-:W-:-:S03]  /*2e70*/  @!P0 LEA R8, P1, R0, R4, 0x1 ;  /* 0x0000000400088211 */ /* 0x000fc600078208ff */
[----:B------:R3:W-:Y:S01]  /*2e80*/  @!P0 LDGSTS.E.BYPASS.LTC128B.128 [R68+0x6080], [R10.64], !P4 ;  /* 0x060800000a448fae */ /* 0x0007e2000e101d46 */
[----:B------:R-:W-:Y:S02]  /*2e90*/  @!P0 LEA.HI.X R9, R0, R5, R19, 0x1, P1 ;  /* 0x0000000500098211 */ /* 0x000fe400008f0c13 */
[----:B-1----:R-:W-:-:S03]  /*2ea0*/  @!P0 LEA R6, P1, R25, R4, 0x1 ;  /* 0x0000000419068211 */ /* 0x002fc600078208ff */
[----:B------:R1:W-:Y:S01]  /*2eb0*/  @!P0 LDGSTS.E.BYPASS.LTC128B.128 [R68+0xa080], [R8.64], !P3 ;  /* 0x0a08000008448fae */ /* 0x0003e2000d901d46 */
[----:B------:R-:W-:Y:S02]  /*2ec0*/  @!P0 LEA.HI.X R7, R25, R5, R22, 0x1, P1 ;  /* 0x0000000519078211 */ /* 0x000fe400008f0c16 */
[----:B------:R-:W-:-:S03]  /*2ed0*/  @!P0 LEA R4, P1, R24, R4, 0x1 ;  /* 0x0000000418048211 */ /* 0x000fc600078208ff */
[----:B------:R4:W-:Y:S01]  /*2ee0*/  @!P0 LDGSTS.E.BYPASS.LTC128B.128 [R68+0xe080], [R6.64], !P5 ;  /* 0x0e08000006448fae */ /* 0x0009e2000e901d46 */
[----:B------:R-:W-:-:S05]  /*2ef0*/  @!P0 LEA.HI.X R5, R24, R5, R26, 0x1, P1 ;  /* 0x0000000518058211 */ /* 0x000fca00008f0c1a */
[----:B------:R5:W-:Y:S01]  /*2f00*/  @!P0 LDGSTS.E.BYPASS.LTC128B.128 [R68+0x12080], [R4.64], !P6 ;  /* 0x1208000004448fae */ /* 0x000be2000f101d46 */
[----:B----4-:R-:W-:Y:S02]  /*2f10*/  IADD3 R6, R17, 0x60, RZ ;  /* 0x0000006011067810 */ /* 0x010fe40007ffe0ff */
[----:B------:R-:W-:Y:S02]  /*2f20*/  SHF.R.S32.HI R17, RZ, 0x1f, R65 ;  /* 0x0000001fff117819 */ /* 0x000fe40000011441 */
[----:B------:R-:W-:Y:S02]  /*2f30*/  ISETP.GE.AND P1, PT, R6, R18, PT ;  /* 0x000000120600720c */ /* 0x000fe40003f26270 */
[----:B-----5:R-:W-:Y:S02]  /*2f40*/  SHF.R.S32.HI R5, RZ, 0x1f, R23 ;  /* 0x0000001fff057819 */ /* 0x020fe40000011417 */
[----:B------:R-:W-:-:S04]  /*2f50*/  IADD3 R4, P0, R69, R23, RZ ;  /* 0x0000001745047210 */ /* 0x000fc80007f1e0ff */
[----:B------:R-:W-:Y:S01]  /*2f60*/  LEA.HI.X.SX32 R5, R69, R5, 0x1, P0 ;  /* 0x0000000545057211 */ /* 0x000fe200000f0eff */
[----:B---3--:R-:W-:-:S04]  /*2f70*/  IMAD.WIDE.U32 R10, R4, c[0x0][0x1e0], R2 ;  /* 0x00007800040a7a25 */ /* 0x008fc800078e0002 */
[CC--:B------:R-:W-:Y:S01]  /*2f80*/  @!P1 LEA R6, P0, R2.reuse, R16.reuse, 0x1 ;  /* 0x0000001002069211 */ /* 0x0c0fe200078008ff */
[C---:B-1----:R-:W-:Y:S02]  /*2f90*/  IMAD R8, R5.reuse, c[0x0][0x1e0], RZ ;  /* 0x0000780005087a24 */ /* 0x042fe400078e02ff */
[----:B------:R-:W-:Y:S01]  /*2fa0*/  IMAD R5, R5, c[0x0][0x208], RZ ;  /* 0x0000820005057a24 */ /* 0x000fe200078e02ff */
[--C-:B--2---:R-:W-:Y:S01]  /*2fb0*/  @!P1 LEA.HI.X R7, R2, R15, R3.reuse, 0x1, P0 ;  /* 0x0000000f02079211 */ /* 0x104fe200000f0c03 */
[----:B------:R-:W-:Y:S01]  /*2fc0*/  IMAD R9, R4, c[0x0][0x1e4], R8 ;  /* 0x0000790004097a24 */ /* 0x000fe200078e0208 */
[----:B------:R-:W-:Y:S01]  /*2fd0*/  @!P1 LEA R8, P0, R0, R16, 0x1 ;  /* 0x0000001000089211 */ /* 0x000fe200078008ff */
[C---:B------:R-:W-:Y:S02]  /*2fe0*/  IMAD.WIDE.U32 R12, R4.reuse, c[0x0][0x208], R2 ;  /* 0x00008200040c7a25 */ /* 0x040fe400078e0002 */
[----:B------:R1:W-:Y:S02]  /*2ff0*/  @!P1 LDGSTS.E.BYPASS.LTC128B.128 [R68+0x7080], [R6.64], !P4 ;  /* 0x0708000006449fae */ /* 0x0003e4000e101d46 */
[----:B------:R-:W-:-:S02]  /*3000*/  IMAD R3, R4, c[0x0][0x20c], R5 ;  /* 0x0000830004037a24 */ /* 0x000fc400078e0205 */
[----:B------:R-:W-:Y:S02]  /*3010*/  IMAD.MOV.U32 R4, RZ, RZ, R12 ;  /* 0x000000ffff047224 */ /* 0x000fe400078e000c */
[----:B------:R-:W-:Y:S01]  /*3020*/  IMAD.IADD R5, R13, 0x1, R3 ;  /* 0x000000010d057824 */ /* 0x000fe200078e0203 */
[----:B------:R-:W-:Y:S01]  /*3030*/  IMNMX R3, R64, 0x30, PT ;  /* 0x0000003040037817 */ /* 0x000fe20003800200 */
[----:B------:R-:W-:-:S04]  /*3040*/  IMAD.WIDE.U32 R12, R65, c[0x0][0x1e0], RZ ;  /* 0x00007800410c7a25 */ /* 0x000fc800078e00ff */
[----:B------:R-:W-:Y:S02]  /*3050*/  IMAD.IADD R3, R3, 0x1, -R69 ;  /* 0x0000000103037824 */ /* 0x000fe400078e0a45 */
[----:B------:R-:W-:-:S03]  /*3060*/  IMAD.WIDE.U32 R4, R29, c[0x0][0x210], R4 ;  /* 0x000084001d047a25 */ /* 0x000fc600078e0004 */
[----:B------:R-:W-:Y:S01]  /*3070*/  ISETP.GE.AND P2, PT, R3, 0x21, PT ;  /* 0x000000210300780c */ /* 0x000fe20003f46270 */
[----:B------:R-:W-:Y:S02]  /*3080*/  IMAD R5, R29, c[0x0][0x214], R5 ;  /* 0x000085001d057a24 */ /* 0x000fe400078e0205 */
[----:B-1----:R-:W-:Y:S01]  /*3090*/  IMAD.IADD R7, R11, 0x1, R9 ;  /* 0x000000010b077824 */ /* 0x002fe200078e0209 */
[----:B------:R-:W-:Y:S01]  /*30a0*/  @!P1 LEA.HI.X R9, R0, R15, R19, 0x1, P0 ;  /* 0x0000000f00099211 */ /* 0x000fe200000f0c13 */
[----:B------:R-:W-:Y:S02]  /*30b0*/  IMAD.MOV.U32 R6, RZ, RZ, R10 ;  /* 0x000000ffff067224 */ /* 0x000fe400078e000a */
[----:B------:R-:W-:Y:S02]  /*30c0*/  IMAD R11, R17, c[0x0][0x1e0], RZ ;  /* 0x00007800110b7a24 */ /* 0x000fe400078e02ff */
[----:B------:R1:W-:Y:S01]  /*30d0*/  @!P1 LDGSTS.E.BYPASS.LTC128B.128 [R68+0xb080], [R8.64], !P3 ;  /* 0x0b08000008449fae */ /* 0x0003e2000d901d46 */
[----:B------:R-:W-:Y:S01]  /*30e0*/  IMAD.WIDE.U32 R6, R29, c[0x0][0x1e8], R6 ;  /* 0x00007a001d067a25 */ /* 0x000fe200078e0006 */
[----:B------:R-:W-:-:S03]  /*30f0*/  ISETP.GE.AND P3, PT, R3, 0x1, PT ;  /* 0x000000010300780c */ /* 0x000fc60003f66270 */
[----:B------:R-:W-:Y:S02]  /*3100*/  IMAD R7, R29, c[0x0][0x1ec], R7 ;  /* 0x00007b001d077a24 */ /* 0x000fe400078e0207 */
[----:B------:R-:W-:Y:S02]  /*3110*/  IMAD R3, R20, c[0x0][0x1f0], RZ ;  /* 0x00007c0014037a24 */ /* 0x000fe400078e02ff */
[----:B------:R-:W-:-:S04]  /*3120*/  IMAD.WIDE.U32 R72, R21, c[0x0][0x1f0], R6 ;  /* 0x00007c0015487a25 */ /* 0x000fc800078e0006 */
[C---:B------:R-:W-:Y:S01]  /*3130*/  IMAD R6, R21.reuse, c[0x0][0x1f4], R3 ;  /* 0x00007d0015067a24 */ /* 0x040fe200078e0203 */
[----:B------:R-:W-:Y:S01]  /*3140*/  STL.64 [R1+0x50], R72 ;  /* 0x0000504801007387 */ /* 0x000fe20000100a00 */
[----:B------:R-:W-:-:S04]  /*3150*/  IMAD.WIDE.U32 R28, R21, c[0x0][0x218], R4 ;  /* 0x00008600151c7a25 */ /* 0x000fc800078e0004 */
[----:B------:R-:W-:Y:S02]  /*3160*/  IMAD.IADD R71, R73, 0x1, R6 ;  /* 0x0000000149477824 */ /* 0x000fe400078e0206 */
[----:B------:R-:W-:Y:S02]  /*3170*/  IMAD.MOV.U32 R70, RZ, RZ, R72 ;  /* 0x000000ffff467224 */ /* 0x000fe400078e0048 */
[----:B------:R-:W-:Y:S02]  /*3180*/  IMAD R11, R65, c[0x0][0x1e4], R11 ;  /* 0x00007900410b7a24 */ /* 0x000fe400078e020b */
[----:B------:R-:W-:Y:S01]  /*3190*/  IMAD.WIDE.U32 R6, R12, 0x30, R70 ;  /* 0x000000300c067825 */ /* 0x000fe200078e0046 */
[----:B------:R-:W-:Y:S01]  /*31a0*/  STL.64 [R1+0x38], R70 ;  /* 0x0000384601007387 */ /* 0x000fe20000100a00 */
[-C--:B-1----:R-:W-:Y:S02]  /*31b0*/  @!P1 LEA R8, P0, R25, R16.reuse, 0x1 ;  /* 0x0000001019089211 */ /* 0x082fe400078008ff */
[----:B------:R-:W-:Y:S01]  /*31c0*/  IMAD.IADD R3, R13, 0x1, R11 ;  /* 0x000000010d037824 */ /* 0x000fe200078e020b */
[----:B------:R-:W-:Y:S01]  /*31d0*/  STL.64 [R1+0x58], R28 ;  /* 0x0000581c01007387 */ /* 0x000fe20000100a00 */
[----:B------:R-:W-:Y:S01]  /*31e0*/  @!P1 LEA.HI.X R9, R25, R15, R22, 0x1, P0 ;  /* 0x0000000f19099211 */ /* 0x000fe200000f0c16 */
[----:B------:R-:W-:Y:S01]  /*31f0*/  IMAD.MOV.U32 R22, RZ, RZ, R28 ;  /* 0x000000ffff167224 */ /* 0x000fe200078e001c */
[----:B------:R-:W-:Y:S01]  /*3200*/  @!P1 LEA R10, P0, R24, R16, 0x1 ;  /* 0x00000010180a9211 */ /* 0x000fe200078008ff */
[----:B------:R-:W-:-:S02]  /*3210*/  IMAD R12, R17, c[0x0][0x208], RZ ;  /* 0x00008200110c7a24 */ /* 0x000fc400078e02ff */
[----:B------:R1:W-:Y:S01]  /*3220*/  @!P1 LDGSTS.E.BYPASS.LTC128B.128 [R68+0xf080], [R8.64], !P5 ;  /* 0x0f08000008449fae */ /* 0x0003e2000e901d46 */
[----:B------:R-:W-:Y:S01]  /*3230*/  @!P1 LEA.HI.X R11, R24, R15, R26, 0x1, P0 ;  /* 0x0000000f180b9211 */ /* 0x000fe200000f0c1a */
[----:B------:R-:W-:Y:S01]  /*3240*/  IMAD R3, R3, 0x30, RZ ;  /* 0x0000003003037824 */ /* 0x000fe200078e02ff */
[----:B------:R-:W-:Y:S01]  /*3250*/  @P3 LEA R4, P0, R6, c[0x0][0x1c8], 0x1 ;  /* 0x0000720006043a11 */ /* 0x000fe200078008ff */
[----:B------:R-:W-:Y:S02]  /*3260*/  IMAD.MOV.U32 R13, RZ, RZ, 0x20 ;  /* 0x00000020ff0d7424 */ /* 0x000fe400078e00ff */
[----:B------:R-:W-:Y:S01]  /*3270*/  IMAD.IADD R3, R7, 0x1, R3 ;  /* 0x0000000107037824 */ /* 0x000fe200078e0203 */
[----:B------:R2:W-:Y:S01]  /*3280*/  @!P1 LDGSTS.E.BYPASS.LTC128B.128 [R68+0x13080], [R10.64], !P6 ;  /* 0x130800000a449fae */ /* 0x0005e2000f101d46 */
[----:B------:R-:W-:-:S04]  /*3290*/  IMAD.WIDE.U32 R18, R13, c[0x0][0x1e0], RZ ;  /* 0x000078000d127a25 */ /* 0x000fc800078e00ff */
[----:B------:R-:W-:Y:S02]  /*32a0*/  IMAD R12, R65, c[0x0][0x20c], R12 ;  /* 0x00008300410c7a24 */ /* 0x000fe400078e020c */
[----:B-1----:R-:W-:Y:S01]  /*32b0*/  IMAD R8, R20, c[0x0][0x218], RZ ;  /* 0x0000860014087a24 */ /* 0x002fe200078e02ff */
[----:B------:R-:W-:Y:S01]  /*32c0*/  LOP3.LUT R74, R74, 0xfffffbff, RZ, 0xc0, !PT ;  /* 0xfffffbff4a4a7812 */ /* 0x000fe200078ec0ff */
[----:B------:R-:W-:Y:S01]  /*32d0*/  IMAD R13, R13, c[0x0][0x1e4], RZ ;  /* 0x000079000d0d7a24 */ /* 0x000fe200078e02ff */
[----:B------:R-:W-:Y:S01]  /*32e0*/  ISETP.GE.AND P4, PT, R2, c[0x0][0x1d4], PT ;  /* 0x0000750002007a0c */ /* 0x000fe20003f86270 */
[----:B------:R-:W-:Y:S01]  /*32f0*/  IMAD R5, R21, c[0x0][0x21c], R8 ;  /* 0x0000870015057a24 */ /* 0x000fe200078e0208 */
[----:B------:R-:W-:Y:S01]  /*3300*/  ISETP.GE.AND P1, PT, R0, c[0x0][0x1d4], PT ;  /* 0x0000750000007a0c */ /* 0x000fe20003f26270 */
[----:B------:R-:W-:Y:S01]  /*3310*/  IMAD.WIDE.U32 R8, R65, c[0x0][0x208], RZ ;  /* 0x0000820041087a25 */ /* 0x000fe200078e00ff */
[----:B------:R-:W-:Y:S01]  /*3320*/  ISETP.GE.AND P6, PT, R25, c[0x0][0x1d4], PT ;  /* 0x0000750019007a0c */ /* 0x000fe20003fc6270 */
[----:B------:R-:W0:Y:S02]  /*3330*/  LDGDEPBAR ;  /* 0x00000000000079af */ /* 0x000e240000000000 */
[----:B------:R-:W-:Y:S01]  /*3340*/  IMAD.IADD R23, R29, 0x1, R5 ;  /* 0x000000011d177824 */ /* 0x000fe200078e0205 */
[----:B------:R-:W-:-:S02]  /*3350*/  @P3 LEA.HI.X R5, R6, c[0x0][0x1cc], R3, 0x1, P0 ;  /* 0x0000730006053a11 */ /* 0x000fc400000f0c03 */
[----:B------:R-:W-:Y:S01]  /*3360*/  @P2 IADD3 R7, P0, R6, R18, RZ ;  /* 0x0000001206072210 */ /* 0x000fe20007f1e0ff */
[----:B------:R-:W-:Y:S01]  /*3370*/  IMAD.IADD R6, R9, 0x1, R12 ;  /* 0x0000000109067824 */ /* 0x000fe200078e020c */
[----:B------:R1:W-:Y:S01]  /*3380*/  STL.64 [R1+0x48], R22 ;  /* 0x0000481601007387 */ /* 0x0003e20000100a00 */
[----:B------:R-:W-:-:S03]  /*3390*/  IMAD.WIDE.U32 R8, R8, 0x30, R22 ;  /* 0x0000003008087825 */ /* 0x000fc600078e0016 */
[----:B------:R-:W3:Y:S04]  /*33a0*/  LDL R17, [R1+0x8] ;  /* 0x0000080001117983 */ /* 0x000ee80000100800 */
[----:B------:R-:W4:Y:S04]  /*33b0*/  LDL R16, [R1+0x10] ;  /* 0x0000100001107983 */ /* 0x000f280000100800 */
[----:B------:R-:W5:Y:S01]  /*33c0*/  LDL R15, [R1+0xc] ;  /* 0x00000c00010f7983 */ /* 0x000f620000100800 */
[----:B------:R-:W-:Y:S01]  /*33d0*/  @P2 IADD3.X R12, R3, R19, R13, P0, !PT ;  /* 0x00000013030c2210 */ /* 0x000fe200007fe40d */
[----:B------:R-:W-:Y:S01]  /*33e0*/  IMAD R3, R6, 0x30, RZ ;  /* 0x0000003006037824 */ /* 0x000fe200078e02ff */
[----:B------:R-:W-:Y:S01]  /*33f0*/  @P2 LEA R6, P0, R7, c[0x0][0x1c8], 0x1 ;  /* 0x0000720007062a11 */ /* 0x000fe200078008ff */
[----:B------:R2:W-:Y:S01]  /*3400*/  @P3 LDGSTS.E.BYPASS.LTC128B.128 [R68+0x14080], [R4.64], !P4 ;  /* 0x1408000004443fae */ /* 0x0005e2000e101d46 */
[----:B------:R-:W-:Y:S01]  /*3410*/  SEL R2, RZ, 0xffffffff, P1 ;  /* 0xffffffffff027807 */ /* 0x000fe20000800000 */
[----:B------:R-:W-:Y:S01]  /*3420*/  IMAD.IADD R3, R9, 0x1, R3 ;  /* 0x0000000109037824 */ /* 0x000fe200078e0203 */
[----:B------:R-:W-:Y:S01]  /*3430*/  @P2 LEA.HI.X R7, R7, c[0x0][0x1cc], R12, 0x1, P0 ;  /* 0x0000730007072a11 */ /* 0x000fe200000f0c0c */
[----:B------:R2:W-:Y:S01]  /*3440*/  @P3 LDGSTS.E.BYPASS.LTC128B.128 [R68+0x15880], [R4.64+0x80], !P1 ;  /* 0x1588008004443fae */ /* 0x0005e2000c901d46 */
[----:B------:R-:W-:Y:S01]  /*3450*/  LEA R12, P0, R8, c[0x0][0x1f8], 0x1 ;  /* 0x00007e00080c7a11 */ /* 0x000fe200078008ff */
[----:B------:R-:W-:Y:S01]  /*3460*/  IMAD.SHL.U32 R2, R2, 0x2, RZ ;  /* 0x0000000202027824 */ /* 0x000fe200078e00ff */
[----:B------:R-:W-:Y:S01]  /*3470*/  IADD3 R242, R135, 0x20, RZ ;  /* 0x0000002087f27810 */ /* 0x000fe20007ffe0ff */
[----:B------:R2:W-:Y:S01]  /*3480*/  @P3 LDGSTS.E.BYPASS.LTC128B.128 [R68+0x17080], [R4.64+0x100], !P6 ;  /* 0x1708010004443fae */ /* 0x0005e2000f101d46 */
[----:B------:R-:W-:Y:S01]  /*3490*/  LEA.HI.X R13, R8, c[0x0][0x1fc], R3, 0x1, P0 ;  /* 0x00007f00080d7a11 */ /* 0x000fe200000f0c03 */
[----:B------:R-:W-:Y:S01]  /*34a0*/  IMAD.MOV.U32 R0, RZ, RZ, 0x40 ;  /* 0x00000040ff007424 */ /* 0x000fe200078e00ff */
[----:B------:R-:W-:Y:S01]  /*34b0*/  BSSY B0, `(.L_x_409) ;  /* 0x000011d000007945 */ /* 0x000fe20003800000 */
[----:B-1----:R-:W1:Y:S04]  /*34c0*/  S2R R22, SR_TID.X ;  /* 0x0000000000167919 */ /* 0x002e680000002100 */
[----:B------:R-:W2:Y:S01]  /*34d0*/  S2R R21, SR_TID.X ;  /* 0x0000000000157919 */ /* 0x000ea20000002100 */
[----:B-1----:R-:W-:-:S02]  /*34e0*/  ISETP.GT.AND P5, PT, R22, 0x7f, PT ;  /* 0x0000007f1600780c */ /* 0x002fc40003fa4270 */
[----:B--2---:R-:W-:-:S04]  /*34f0*/  SHF.R.S32.HI R20, RZ, 0x1f, R21 ;  /* 0x0000001fff147819 */ /* 0x004fc80000011415 */
[----:B------:R-:W-:-:S04]  /*3500*/  LEA.HI R20, R20, R21, RZ, 0x5 ;  /* 0x0000001514147211 */ /* 0x000fc800078f28ff */
[----:B------:R-:W-:-:S03]  /*3510*/  SHF.R.S32.HI R20, RZ, 0x5, R20 ;  /* 0x00000005ff147819 */ /* 0x000fc60000011414 */
[----:B------:R-:W-:Y:S01]  /*3520*/  @!P5 IMAD.MOV.U32 R3, RZ, RZ, c[0x0][0x208] ;  /* 0x00008200ff03d624 */ /* 0x000fe200078e00ff */
[----:B------:R-:W-:Y:S01]  /*3530*/  @P5 LOP3.LUT R74, R74, 0x400, RZ, 0xfc, !PT ;  /* 0x000004004a4a5812 */ /* 0x000fe200078efcff */
[----:B------:R-:W-:Y:S02]  /*3540*/  @!P5 IMAD.MOV.U32 R8, RZ, RZ, c[0x0][0x20c] ;  /* 0x00008300ff08d624 */ /* 0x000fe400078e00ff */
[----:B------:R-:W-:Y:S01]  /*3550*/  IMAD R20, R20, 0x800, R238 ;  /* 0x0000080014147824 */ /* 0x000fe200078e02ee */
[C---:B------:R-:W-:Y:S02]  /*3560*/  @!P5 LEA R10, P0, R3.reuse, R12, 0x6 ;  /* 0x0000000c030ad211 */ /* 0x040fe400078030ff */
[----:B------:R-:W-:Y:S02]  /*3570*/  LOP3.LUT R74, R74, 0xfffffdff, RZ, 0xc0, !PT ;  /* 0xfffffdff4a4a7812 */ /* 0x000fe400078ec0ff */
[----:B------:R-:W-:Y:S02]  /*3580*/  @!P5 LEA.HI.X R11, R3, R13, R8, 0x6, P0 ;  /* 0x0000000d030bd211 */ /* 0x000fe400000f3408 */
[----:B------:R-:W-:-:S02]  /*3590*/  ISETP.GE.AND P5, PT, R24, c[0x0][0x1d4], PT ;  /* 0x0000750018007a0c */ /* 0x000fc40003fa6270 */
[----:B------:R-:W-:Y:S02]  /*35a0*/  LOP3.LUT P0, RZ, R27, 0x2, RZ, 0xc0, !PT ;  /* 0x000000021bff7812 */ /* 0x000fe4000780c0ff */
[----:B------:R-:W-:Y:S02]  /*35b0*/  SEL R3, RZ, 0x1, P4 ;  /* 0x00000001ff037807 */ /* 0x000fe40002000000 */
[----:B------:R-:W-:-:S04]  /*35c0*/  @P4 LOP3.LUT R74, R74, 0x200, RZ, 0xfc, !PT ;  /* 0x000002004a4a4812 */ /* 0x000fc800078efcff */
[----:B------:R-:W-:-:S03]  /*35d0*/  LOP3.LUT R74, R74, 0xfffffeff, RZ, 0xc0, !PT ;  /* 0xfffffeff4a4a7812 */ /* 0x000fc600078ec0ff */
[----:B------:R1:W-:Y:S01]  /*35e0*/  @P3 LDGSTS.E.BYPASS.LTC128B.128 [R68+0x18880], [R4.64+0x180], !P5 ;  /* 0x1888018004443fae */ /* 0x0003e2000e901d46 */
[----:B------:R-:W-:Y:S02]  /*35f0*/  @P1 LOP3.LUT R74, R74, 0x100, RZ, 0xfc, !PT ;  /* 0x000001004a4a1812 */ /* 0x000fe400078efcff */
[----:B------:R-:W-:Y:S01]  /*3600*/  @P0 IADD3 R242, R135, -0x20, RZ ;  /* 0xffffffe087f20810 */ /* 0x000fe20007ffe0ff */
[----:B------:R2:W-:Y:S01]  /*3610*/  @P2 LDGSTS.E.BYPASS.LTC128B.128 [R68+0x15080], [R6.64], !P4 ;  /* 0x1508000006442fae */ /* 0x0005e2000e101d46 */
[----:B------:R-:W-:Y:S02]  /*3620*/  LOP3.LUT P0, RZ, R27, 0x4, RZ, 0xc0, !PT ;  /* 0x000000041bff7812 */ /* 0x000fe4000780c0ff */
[----:B------:R-:W-:Y:S01]  /*3630*/  LOP3.LUT R74, R74, 0xffffff7f, RZ, 0xc0, !PT ;  /* 0xffffff7f4a4a7812 */ /* 0x000fe200078ec0ff */
[----:B------:R2:W-:Y:S01]  /*3640*/  @P2 LDGSTS.E.BYPASS.LTC128B.128 [R68+0x16880], [R6.64+0x80], !P1 ;  /* 0x1688008006442fae */ /* 0x0005e2000c901d46 */
[----:B------:R-:W-:Y:S02]  /*3650*/  SEL R0, R0, 0xffffffc0, !P0 ;  /* 0xffffffc000007807 */ /* 0x000fe40004000000 */
[----:B------:R-:W-:Y:S01]  /*3660*/  @P6 LOP3.LUT R74, R74, 0x80, RZ, 0xfc, !PT ;  /* 0x000000804a4a6812 */ /* 0x000fe200078efcff */
[----:B------:R2:W-:Y:S01]  /*3670*/  @P2 LDGSTS.E.BYPASS.LTC128B.128 [R68+0x18080], [R6.64+0x100], !P6 ;  /* 0x1808010006442fae */ /* 0x0005e2000f101d46 */
[----:B------:R-:W-:Y:S01]  /*3680*/  IADD3 R252, R242, 0x800, RZ ;  /* 0x00000800f2fc7810 */ /* 0x000fe20007ffe0ff */
[--C-:B------:R-:W-:Y:S01]  /*3690*/  IMAD.IADD R237, R135, 0x1, R0.reuse ;  /* 0x0000000187ed7824 */ /* 0x100fe200078e0200 */
[----:B------:R-:W-:Y:S01]  /*36a0*/  LOP3.LUT R74, R74, 0xffffffbf, RZ, 0xc0, !PT ;  /* 0xffffffbf4a4a7812 */ /* 0x000fe200078ec0ff */
[----:B------:R2:W-:Y:S01]  /*36b0*/  @P2 LDGSTS.E.BYPASS.LTC128B.128 [R68+0x19880], [R6.64+0x180], !P5 ;  /* 0x1988018006442fae */ /* 0x0005e2000e901d46 */
[C---:B------:R-:W-:Y:S01]  /*36c0*/  IMAD.IADD R236, R242.reuse, 0x1, R0 ;  /* 0x00000001f2ec7824 */ /* 0x040fe200078e0200 */
[----:B------:R-:W-:-:S02]  /*36d0*/  IADD3 R0, R242, 0x1000, RZ ;  /* 0x00001000f2007810 */ /* 0x000fc40007ffe0ff */
[----:B------:R-:W0:Y:S01]  /*36e0*/  LDGDEPBAR ;  /* 0x00000000000079af */ /* 0x000e220000000000 */
[----:B------:R-:W-:Y:S02]  /*36f0*/  @P5 LOP3.LUT R74, R74, 0x40, RZ, 0xfc, !PT ;  /* 0x000000404a4a5812 */ /* 0x000fe400078efcff */
[C---:B------:R-:W-:Y:S02]  /*3700*/  IADD3 R251, R242.reuse, 0x4800, RZ ;  /* 0x00004800f2fb7810 */ /* 0x040fe40007ffe0ff */
[----:B------:R-:W-:Y:S01]  /*3710*/  IADD3 R250, R242, 0x5800, RZ ;  /* 0x00005800f2fa7810 */ /* 0x000fe20007ffe0ff */
[----:B------:R-:W-:Y:S01]  /*3720*/  STL [R1+0x14], R74 ;  /* 0x0000144a01007387 */ /* 0x000fe20000100800 */
[----:B-1----:R-:W-:Y:S02]  /*3730*/  LOP3.LUT R4, R2, 0x2, R3, 0xe2, !PT ;  /* 0x0000000202047812 */ /* 0x002fe400078ee203 */
[----:B------:R-:W-:Y:S01]  /*3740*/  SEL R3, RZ, 0x4, P6 ;  /* 0x00000004ff037807 */ /* 0x000fe20003000000 */
[----:B------:R-:W-:Y:S01]  /*3750*/  STL [R1], R0 ;  /* 0x0000000001007387 */ /* 0x000fe20000100800 */
[----:B------:R-:W-:-:S02]  /*3760*/  SEL R2, RZ, 0x8, P5 ;  /* 0x00000008ff027807 */ /* 0x000fc40002800000 */
[----:B------:R-:W-:Y:S02]  /*3770*/  IADD3 R249, R242, 0x5000, RZ ;  /* 0x00005000f2f97810 */ /* 0x000fe40007ffe0ff */
[----:B------:R-:W-:Y:S02]  /*3780*/  LOP3.LUT R3, R2, R4, R3, 0xfe, !PT ;  /* 0x0000000402037212 */ /* 0x000fe400078efe03 */
[----:B------:R-:W-:Y:S02]  /*3790*/  IADD3 R2, R14, R122, -R69 ;  /* 0x0000007a0e027210 */ /* 0x000fe40007ffe845 */
[C---:B------:R-:W-:Y:S02]  /*37a0*/  LOP3.LUT P3, RZ, R3.reuse, 0x1, RZ, 0xc0, !PT ;  /* 0x0000000103ff7812 */ /* 0x040fe4000786c0ff */
[----:B------:R-:W-:Y:S02]  /*37b0*/  LOP3.LUT P2, RZ, R3, 0x2, RZ, 0xc0, !PT ;  /* 0x0000000203ff7812 */ /* 0x000fe4000784c0ff */
[----:B------:R-:W-:Y:S01]  /*37c0*/  ISETP.LT.OR P0, PT, R2, 0x1, !P3 ;  /* 0x000000010200780c */ /* 0x000fe20005f01670 */
[----:B------:R-:W-:-:S04]  /*37d0*/  DEPBAR.LE SB0, 0x1 ;  /* 0x000080400000791a */ /* 0x000fc80000000000 */
[----:B------:R-:W-:Y:S01]  /*37e0*/  BAR.SYNC.DEFER_BLOCKING 0x0 ;  /* 0x0000000000007b1d */ /* 0x000fe20000010000 */
[----:B------:R-:W-:Y:S02]  /*37f0*/  LOP3.LUT P1, RZ, R3, 0x4, RZ, 0xc0, !PT ;  /* 0x0000000403ff7812 */ /* 0x000fe4000782c0ff */
[C---:B------:R-:W-:Y:S02]  /*3800*/  IADD3 R248, R242.reuse, 0x3000, RZ ;  /* 0x00003000f2f87810 */ /* 0x040fe40007ffe0ff */
[C---:B------:R-:W-:Y:S02]  /*3810*/  IADD3 R247, R242.reuse, 0x4000, RZ ;  /* 0x00004000f2f77810 */ /* 0x040fe40007ffe0ff */
[C---:B------:R-:W-:Y:S02]  /*3820*/  IADD3 R246, R242.reuse, 0x3800, RZ ;  /* 0x00003800f2f67810 */ /* 0x040fe40007ffe0ff */
[C---:B------:R-:W-:Y:S02]  /*3830*/  IADD3 R245, R242.reuse, 0x1800, RZ ;  /* 0x00001800f2f57810 */ /* 0x040fe40007ffe0ff */
[----:B------:R-:W-:-:S02]  /*3840*/  IADD3 R244, R242, 0x2800, RZ ;  /* 0x00002800f2f47810 */ /* 0x000fc40007ffe0ff */
[----:B------:R-:W-:Y:S01]  /*3850*/  IADD3 R243, R242, 0x2000, RZ ;  /* 0x00002000f2f37810 */ /* 0x000fe20007ffe0ff */
[----:B------:R-:W-:Y:S04]  /*3860*/  LDSM.16.M88.4 R160, [R20] ;  /* 0x0000000014a0783b */ /* 0x000fe80000000200 */
[----:B------:R-:W-:Y:S04]  /*3870*/  LDSM.16.M88.4 R188, [R20+0x4000] ;  /* 0x0040000014bc783b */ /* 0x000fe80000000200 */
[----:B------:R-:W-:Y:S04]  /*3880*/  LDSM.16.M88.4 R204, [R20+0x8000] ;  /* 0x0080000014cc783b */ /* 0x000fe80000000200 */
[----:B------:R-:W-:Y:S04]  /*3890*/  LDSM.16.M88.4 R220, [R20+0xc000] ;  /* 0x00c0000014dc783b */ /* 0x000fe80000000200 */
[----:B---3--:R-:W-:Y:S04]  /*38a0*/  LDSM.16.M88.4 R164, [R17] ;  /* 0x0000000011a4783b */ /* 0x008fe80000000200 */
[----:B----4-:R-:W-:Y:S04]  /*38b0*/  LDSM.16.M88.4 R180, [R16] ;  /* 0x0000000010b4783b */ /* 0x010fe80000000200 */
[----:B-----5:R-:W-:Y:S04]  /*38c0*/  LDSM.16.M88.4 R184, [R15] ;  /* 0x000000000fb8783b */ /* 0x020fe80000000200 */
        /* <DEDUP_REMOVED lines=12> */
[----:B--2---:R-:W1:Y:S04]  /*3990*/  LDSM.16.M88.4 R4, [R135] ;  /* 0x000000008704783b */ /* 0x004e680000000200 */
[----:B------:R-:W-:Y:S04]  /*39a0*/  LDSM.16.M88.4 R24, [R135+0x800] ;  /* 0x000800008718783b */ /* 0x000fe80000000200 */
[----:B------:R-:W2:Y:S04]  /*39b0*/  LDSM.16.M88.4 R28, [R135+0x1000] ;  /* 0x00100000871c783b */ /* 0x000ea80000000200 */
[----:B------:R-:W3:Y:S04]  /*39c0*/  LDSM.16.M88.4 R36, [R242] ;  /* 0x00000000f224783b */ /* 0x000ee80000000200 */
[----:B------:R-:W-:Y:S04]  /*39d0*/  LDSM.16.M88.4 R44, [R242+0x800] ;  /* 0x00080000f22c783b */ /* 0x000fe80000000200 */
[----:B------:R-:W4:Y:S04]  /*39e0*/  LDSM.16.M88.4 R52, [R242+0x1000] ;  /* 0x00100000f234783b */ /* 0x000f280000000200 */
[----:B------:R-:W-:Y:S01]  /*39f0*/  @!PT LDS RZ, [RZ] ;  /* 0x00000000fffff984 */ /* 0x000fe20000000800 */
[----:B------:R-:W-:Y:S01]  /*3a00*/  @!PT LDS RZ, [RZ] ;  /* 0x00000000fffff984 */ /* 0x000fe20000000800 */
[----:B------:R-:W-:Y:S01]  /*3a10*/  @!PT LDS RZ, [RZ] ;  /* 0x00000000fffff984 */ /* 0x000fe20000000800 */
[----:B------:R2:W-:Y:S01]  /*3a20*/  LDGSTS.E.BYPASS.LTC128B.128 [R68+0x4080], [R12.64], !P0 ;  /* 0x040800000c447fae */ /* 0x0005e2000c101d46 */
[----:B------:R-:W-:-:S13]  /*3a30*/  ISETP.LT.OR P0, PT, R2, 0x1, !P2 ;  /* 0x000000010200780c */ /* 0x000fda0005701670 */
[----:B------:R3:W-:Y:S01]  /*3a40*/  LDGSTS.E.BYPASS.LTC128B.128 [R68+0x5880], [R12.64+0x80], !P0 ;  /* 0x058800800c447fae */ /* 0x0007e2000c101d46 */
[----:B------:R-:W-:Y:S01]  /*3a50*/  ISETP.LT.OR P0, PT, R2, 0x1, !P1 ;  /* 0x000000010200780c */ /* 0x000fe20004f01670 */
[C---:B-1----:R-:W-:Y:S08]  /*3a60*/  HMMA.16816.F32.BF16 R16, R160.reuse, R4, RZ ;  /* 0x00000004a010723c */ /* 0x042ff000000418ff */
[----:B------:R-:W-:Y:S04]  /*3a70*/  HMMA.16816.F32.BF16 R4, R160, R6, RZ ;  /* 0x00000006a004723c */ /* 0x000fe800000418ff */
[----:B------:R1:W-:Y:S01]  /*3a80*/  LDGSTS.E.BYPASS.LTC128B.128 [R68+0x7080], [R12.64+0x100], !P0 ;  /* 0x070801000c447fae */ /* 0x0003e2000c101d46 */
[----:B------:R-:W-:-:S03]  /*3a90*/  LOP3.LUT P0, RZ, R3, 0x8, RZ, 0xc0, !PT ;  /* 0x0000000803ff7812 */ /* 0x000fc6000780c0ff */
[----:B--2---:R-:W-:Y:S01]  /*3aa0*/  HMMA.16816.F32.BF16 R32, R160, R28, RZ ;  /* 0x0000001ca020723c */ /* 0x004fe200000418ff */
[----:B------:R-:W-:-:S07]  /*3ab0*/  ISETP.LT.OR P4, PT, R2, 0x1, !P0 ;  /* 0x000000010200780c */ /* 0x000fce0004781670 */
[----:B------:R-:W-:Y:S06]  /*3ac0*/  HMMA.16816.F32.BF16 R40, R160, R30, RZ ;  /* 0x0000001ea028723c */ /* 0x000fec00000418ff */
[----:B------:R1:W-:Y:S01]  /*3ad0*/  LDGSTS.E.BYPASS.LTC128B.128 [R68+0x8880], [R12.64+0x180], !P4 ;  /* 0x088801800c447fae */ /* 0x0003e2000e101d46 */
[----:B------:R-:W-:Y:S01]  /*3ae0*/  ISETP.GT.AND P4, PT, R22, 0x7f, PT ;  /* 0x0000007f1600780c */ /* 0x000fe20003f84270 */
[----:B---3--:R-:W-:Y:S08]  /*3af0*/  HMMA.16816.F32.BF16 R4, R164, R38, R4 ;  /* 0x00000026a404723c */ /* 0x008ff00000041804 */
[----:B------:R-:W-:Y:S04]  /*3b00*/  HMMA.16816.F32.BF16 R20, R160, R24, RZ ;  /* 0x00000018a014723c */ /* 0x000fe800000418ff */
[----:B------:R-:W-:-:S02]  /*3b10*/  @!P4 ISETP.LT.OR P3, PT, R2, 0x21, !P3 ;  /* 0x000000210200c80c */ /* 0x000fc40005f61670 */
[C---:B------:R-:W-:Y:S02]  /*3b20*/  @!P4 ISETP.LT.OR P2, PT, R2.reuse, 0x21, !P2 ;  /* 0x000000210200c80c */ /* 0x040fe40005741670 */
[C---:B------:R-:W-:Y:S01]  /*3b30*/  @!P4 ISETP.LT.OR P1, PT, R2.reuse, 0x21, !P1 ;  /* 0x000000210200c80c */ /* 0x040fe20004f21670 */
[----:B------:R-:W-:Y:S01]  /*3b40*/  HMMA.16816.F32.BF16 R24, R160, R26, RZ ;  /* 0x0000001aa018723c */ /* 0x000fe200000418ff */
[----:B------:R-:W-:-:S07]  /*3b50*/  @!P4 ISETP.LT.OR P0, PT, R2, 0x21, !P0 ;  /* 0x000000210200c80c */ /* 0x000fce0004701670 */
[----:B------:R2:W-:Y:S01]  /*3b60*/  @!P4 LDGSTS.E.BYPASS.LTC128B.128 [R68+0x5080], [R10.64], !P3 ;  /* 0x050800000a44cfae */ /* 0x0005e2000d901d46 */
[C---:B----4-:R-:W-:Y:S03]  /*3b70*/  HMMA.16816.F32.BF16 R28, R164.reuse, R52, R32 ;  /* 0x00000034a41c723c */ /* 0x050fe60000041820 */
[----:B------:R2:W-:Y:S04]  /*3b80*/  @!P4 LDGSTS.E.BYPASS.LTC128B.128 [R68+0x6880], [R10.64+0x80], !P2 ;  /* 0x068800800a44cfae */ /* 0x0005e8000d101d46 */
[----:B------:R2:W-:Y:S01]  /*3b90*/  @!P4 LDGSTS.E.BYPASS.LTC128B.128 [R68+0x8080], [R10.64+0x100], !P1 ;  /* 0x080801000a44cfae */ /* 0x0005e2000c901d46 */
[----:B------:R-:W-:Y:S03]  /*3ba0*/  HMMA.16816.F32.BF16 R32, R164, R54, R40 ;  /* 0x00000036a420723c */ /* 0x000fe60000041828 */
[----:B------:R2:W-:Y:S01]  /*3bb0*/  @!P4 LDGSTS.E.BYPASS.LTC128B.128 [R68+0x9880], [R10.64+0x180], !P0 ;  /* 0x098801800a44cfae */ /* 0x0005e2000c101d46 */
[----:B------:R-:W-:-:S03]  /*3bc0*/  ISETP.GT.AND P0, PT, R65, R75, PT ;  /* 0x0000004b4100720c */ /* 0x000fc60003f04270 */
[----:B------:R-:W3:Y:S04]  /*3bd0*/  LDSM.16.M88.4 R48, [R237] ;  /* 0x00000000ed30783b */ /* 0x000ee80000000200 */
[----:B------:R-:W4:Y:S04]  /*3be0*/  LDSM.16.M88.4 R56, [R237+0x800] ;  /* 0x00080000ed38783b */ /* 0x000f280000000200 */
[----:B------:R-:W5:Y:S04]  /*3bf0*/  LDSM.16.M88.4 R60, [R237+0x1000] ;  /* 0x00100000ed3c783b */ /* 0x000f680000000200 */
[----:B------:R-:W-:Y:S04]  /*3c00*/  LDSM.16.M88.4 R52, [R236+0x1000] ;  /* 0x00100000ec34783b */ /* 0x000fe80000000200 */
[----:B------:R-:W-:Y:S04]  /*3c10*/  LDSM.16.M88.4 R40, [R135+0x1800] ;  /* 0x001800008728783b */ /* 0x000fe80000000200 */
[----:B------:R-:W0:Y:S01]  /*3c20*/  LDGDEPBAR ;  /* 0x00000000000079af */ /* 0x000e220000000000 */
[C---:B--2---:R-:W-:Y:S03]  /*3c30*/  HMMA.16816.F32.BF16 R8, R164.reuse, R36, R16 ;  /* 0x00000024a408723c */ /* 0x044fe60000041810 */
[----:B------:R-:W2:Y:S05]  /*3c40*/  LDSM.16.M88.4 R36, [R236] ;  /* 0x00000000ec24783b */ /* 0x000eaa0000000200 */
[C---:B------:R-:W-:Y:S08]  /*3c50*/  HMMA.16816.F32.BF16 R16, R164.reuse, R44, R20 ;  /* 0x0000002ca410723c */ /* 0x040ff00000041814 */
[----:B------:R-:W-:Y:S01]  /*3c60*/  HMMA.16816.F32.BF16 R20, R164, R46, R24 ;  /* 0x0000002ea414723c */ /* 0x000fe20000041818 */
[----:B------:R-:W1:Y:S07]  /*3c70*/  LDSM.16.M88.4 R44, [R236+0x800] ;  /* 0x00080000ec2c783b */ /* 0x000e6e0000000200 */
[C---:B---3--:R-:W-:Y:S01]  /*3c80*/  HMMA.16816.F32.BF16 R24, R180.reuse, R48, R8 ;  /* 0x00000030b418723c */ /* 0x048fe20000041808 */
[----:B------:R-:W-:Y:S07]  /*3c90*/  LDSM.16.M88.4 R8, [R242+0x1800] ;  /* 0x00180000f208783b */ /* 0x000fee0000000200 */
[C---:B------:R-:W-:Y:S01]  /*3ca0*/  HMMA.16816.F32.BF16 R4, R180.reuse, R50, R4 ;  /* 0x00000032b404723c */ /* 0x040fe20000041804 */
[----:B------:R-:W3:Y:S07]  /*3cb0*/  LDSM.16.M88.4 R48, [R135+0x2000] ;  /* 0x002000008730783b */ /* 0x000eee0000000200 */
[C---:B----4-:R-:W-:Y:S08]  /*3cc0*/  HMMA.16816.F32.BF16 R16, R180.reuse, R56, R16 ;  /* 0x00000038b410723c */ /* 0x050ff00000041810 */
[C---:B------:R-:W-:Y:S01]  /*3cd0*/  HMMA.16816.F32.BF16 R20, R180.reuse, R58, R20 ;  /* 0x0000003ab414723c */ /* 0x040fe20000041814 */
[----:B------:R-:W4:Y:S07]  /*3ce0*/  LDSM.16.M88.4 R56, [R135+0x2800] ;  /* 0x002800008738783b */ /* 0x000f2e0000000200 */
[C---:B-----5:R-:W-:Y:S08]  /*3cf0*/  HMMA.16816.F32.BF16 R28, R180.reuse, R60, R28 ;  /* 0x0000003cb41c723c */ /* 0x060ff0000004181c */
[----:B------:R-:W-:Y:S01]  /*3d00*/  HMMA.16816.F32.BF16 R32, R180, R62, R32 ;  /* 0x0000003eb420723c */ /* 0x000fe20000041820 */
[----:B------:R-:W-:Y:S07]  /*3d10*/  LDSM.16.M88.4 R60, [R135+0x5800] ;  /* 0x00580000873c783b */ /* 0x000fee0000000200 */
[C---:B--2---:R-:W-:Y:S08]  /*3d20*/  HMMA.16816.F32.BF16 R24, R184.reuse, R36, R24 ;  /* 0x00000024b818723c */ /* 0x044ff00000041818 */
[C---:B------:R-:W-:Y:S01]  /*3d30*/  HMMA.16816.F32.BF16 R4, R184.reuse, R38, R4 ;  /* 0x00000026b804723c */ /* 0x040fe20000041804 */
[----:B------:R-:W-:Y:S07]  /*3d40*/  LDSM.16.M88.4 R36, [R237+0x1800] ;  /* 0x00180000ed24783b */ /* 0x000fee0000000200 */
[C---:B-1----:R-:W-:Y:S08]  /*3d50*/  HMMA.16816.F32.BF16 R16, R184.reuse, R44, R16 ;  /* 0x0000002cb810723c */ /* 0x042ff00000041810 */
[C---:B------:R-:W-:Y:S01]  /*3d60*/  HMMA.16816.F32.BF16 R20, R184.reuse, R46, R20 ;  /* 0x0000002eb814723c */ /* 0x040fe20000041814 */
[----:B------:R-:W1:Y:S07]  /*3d70*/  LDSM.16.M88.4 R44, [R242+0x2000] ;  /* 0x00200000f22c783b */ /* 0x000e6e0000000200 */
[C---:B------:R-:W-:Y:S08]  /*3d80*/  HMMA.16816.F32.BF16 R28, R184.reuse, R52, R28 ;  /* 0x00000034b81c723c */ /* 0x040ff0000004181c */
        /* <DEDUP_REMOVED lines=8> */
[C---:B----4-:R-:W-:Y:S08]  /*3e10*/  HMMA.16816.F32.BF16 R28, R188.reuse, R56, R28 ;  /* 0x00000038bc1c723c */ /* 0x050ff0000004181c */
[----:B------:R-:W-:Y:S01]  /*3e20*/  HMMA.16816.F32.BF16 R32, R188, R58, R32 ;  /* 0x0000003abc20723c */ /* 0x000fe20000041820 */
[----:B------:R-:W4:Y:S07]  /*3e30*/  LDSM.16.M88.4 R56, [R237+0x2800] ;  /* 0x00280000ed38783b */ /* 0x000f2e0000000200 */
[C---:B------:R-:W-:Y:S08]  /*3e40*/  HMMA.16816.F32.BF16 R24, R192.reuse, R8, R24 ;  /* 0x00000008c018723c */ /* 0x040ff00000041818 */
[C---:B------:R-:W-:Y:S01]  /*3e50*/  HMMA.16816.F32.BF16 R4, R192.reuse, R10, R4 ;  /* 0x0000000ac004723c */ /* 0x040fe20000041804 */
[----:B------:R-:W5:Y:S07]  /*3e60*/  LDSM.16.M88.4 R8, [R236+0x1800] ;  /* 0x00180000ec08783b */ /* 0x000f6e0000000200 */
[C---:B-1----:R-:W-:Y:S08]  /*3e70*/  HMMA.16816.F32.BF16 R16, R192.reuse, R44, R16 ;  /* 0x0000002cc010723c */ /* 0x042ff00000041810 */
[C---:B------:R-:W-:Y:S01]  /*3e80*/  HMMA.16816.F32.BF16 R20, R192.reuse, R46, R20 ;  /* 0x0000002ec014723c */ /* 0x040fe20000041814 */
[----:B------:R-:W-:Y:S07]  /*3e90*/  LDSM.16.M88.4 R44, [R135+0x3800] ;  /* 0x00380000872c783b */ /* 0x000fee0000000200 */
[C---:B--2---:R-:W-:Y:S08]  /*3ea0*/  HMMA.16816.F32.BF16 R28, R192.reuse, R52, R28 ;  /* 0x00000034c01c723c */ /* 0x044ff0000004181c */
[----:B------:R-:W-:Y:S01]  /*3eb0*/  HMMA.16816.F32.BF16 R32, R192, R54, R32 ;  /* 0x00000036c020723c */ /* 0x000fe20000041820 */
[----:B------:R-:W1:Y:S07]  /*3ec0*/  LDSM.16.M88.4 R52, [R236+0x2800] ;  /* 0x00280000ec34783b */ /* 0x000e6e0000000200 */
[C---:B------:R-:W-:Y:S08]  /*3ed0*/  HMMA.16816.F32.BF16 R24, R196.reuse, R36, R24 ;  /* 0x00000024c418723c */ /* 0x040ff00000041818 */
[C---:B------:R-:W-:Y:S01]  /*3ee0*/  HMMA.16816.F32.BF16 R4, R196.reuse, R38, R4 ;  /* 0x00000026c404723c */ /* 0x040fe20000041804 */
[----:B------:R-:W2:Y:S07]  /*3ef0*/  LDSM.16.M88.4 R36, [R135+0x3000] ;  /* 0x003000008724783b */ /* 0x000eae0000000200 */
[C---:B---3--:R-:W-:Y:S08]  /*3f00*/  HMMA.16816.F32.BF16 R16, R196.reuse, R48, R16 ;  /* 0x00000030c410723c */ /* 0x048ff00000041810 */
[C---:B------:R-:W-:Y:S01]  /*3f10*/  HMMA.16816.F32.BF16 R20, R196.reuse, R50, R20 ;  /* 0x00000032c414723c */ /* 0x040fe20000041814 */
[----:B------:R-:W3:Y:S07]  /*3f20*/  LDSM.16.M88.4 R48, [R135+0x4000] ;  /* 0x004000008730783b */ /* 0x000eee0000000200 */
[C---:B----4-:R-:W-:Y:S08]  /*3f30*/  HMMA.16816.F32.BF16 R28, R196.reuse, R56, R28 ;  /* 0x00000038c41c723c */ /* 0x050ff0000004181c */
[----:B------:R-:W-:Y:S01]  /*3f40*/  HMMA.16816.F32.BF16 R32, R196, R58, R32 ;  /* 0x0000003ac420723c */ /* 0x000fe20000041820 */
[----:B------:R-:W-:Y:S07]  /*3f50*/  LDSM.16.M88.4 R56, [R237+0x4000] ;  /* 0x00400000ed38783b */ /* 0x000fee0000000200 */
[C---:B-----5:R-:W-:Y:S08]  /*3f60*/  HMMA.16816.F32.BF16 R24, R200.reuse, R8, R24 ;  /* 0x00000008c818723c */ /* 0x060ff00000041818 */
        /* <DEDUP_REMOVED lines=11> */
[C---:B------:R-:W-:Y:S08]  /*4020*/  HMMA.16816.F32.BF16 R16, R204.reuse, R44, R16 ;  /* 0x0000002ccc10723c */ /* 0x040ff00000041810 */
[C---:B------:R-:W-:Y:S01]  /*4030*/  HMMA.16816.F32.BF16 R20, R204.reuse, R46, R20 ;  /* 0x0000002ecc14723c */ /* 0x040fe20000041814 */
[----:B------:R-:W-:Y:S07]  /*4040*/  LDSM.16.M88.4 R44, [R236+0x3800] ;  /* 0x00380000ec2c783b */ /* 0x000fee0000000200 */
[C---:B---3--:R-:W-:Y:S08]  /*4050*/  HMMA.16816.F32.BF16 R28, R204.reuse, R48, R28 ;  /* 0x00000030cc1c723c */ /* 0x048ff0000004181c */
[----:B------:R-:W-:Y:S01]  /*4060*/  HMMA.16816.F32.BF16 R32, R204, R50, R32 ;  /* 0x00000032cc20723c */ /* 0x000fe20000041820 */
[----:B------:R-:W3:Y:S07]  /*4070*/  LDSM.16.M88.4 R48, [R237+0x3800] ;  /* 0x00380000ed30783b */ /* 0x000eee0000000200 */
        /* <DEDUP_REMOVED lines=11> */
[----:B------:R-:W-:Y:S07]  /*4130*/  LDSM.16.M88.4 R36, [R242+0x4800] ;  /* 0x00480000f224783b */ /* 0x000fee0000000200 */
[C---:B---3--:R-:W-:Y:S08]  /*4140*/  HMMA.16816.F32.BF16 R16, R212.reuse, R48, R16 ;  /* 0x00000030d410723c */ /* 0x048ff00000041810 */
[C---:B------:R-:W-:Y:S01]  /*4150*/  HMMA.16816.F32.BF16 R20, R212.reuse, R50, R20 ;  /* 0x00000032d414723c */ /* 0x040fe20000041814 */
[----:B------:R-:W2:Y:S07]  /*4160*/  LDSM.16.M88.4 R48, [R135+0x5000] ;  /* 0x005000008730783b */ /* 0x000eae0000000200 */
[C---:B------:R-:W-:Y:S08]  /*4170*/  HMMA.16816.F32.BF16 R28, R212.reuse, R56, R28 ;  /* 0x00000038d41c723c */ /* 0x040ff0000004181c */
[----:B------:R-:W-:Y:S01]  /*4180*/  HMMA.16816.F32.BF16 R32, R212, R58, R32 ;  /* 0x0000003ad420723c */ /* 0x000fe20000041820 */
[----:B------:R-:W-:Y:S07]  /*4190*/  LDSM.16.M88.4 R56, [R242+0x5800] ;  /* 0x00580000f238783b */ /* 0x000fee0000000200 */
[C---:B----4-:R-:W-:Y:S08]  /*41a0*/  HMMA.16816.F32.BF16 R24, R216.reuse, R8, R24 ;  /* 0x00000008d818723c */ /* 0x050ff00000041818 */
[C---:B------:R-:W-:Y:S08]  /*41b0*/  HMMA.16816.F32.BF16 R8, R216.reuse, R10, R4 ;  /* 0x0000000ad808723c */ /* 0x040ff00000041804 */
[C---:B------:R-:W-:Y:S08]  /*41c0*/  HMMA.16816.F32.BF16 R4, R216.reuse, R44, R16 ;  /* 0x0000002cd804723c */ /* 0x040ff00000041810 */
[C---:B------:R-:W-:Y:S01]  /*41d0*/  HMMA.16816.F32.BF16 R20, R216.reuse, R46, R20 ;  /* 0x0000002ed814723c */ /* 0x040fe20000041814 */
[----:B------:R-:W3:Y:S07]  /*41e0*/  LDSM.16.M88.4 R44, [R242+0x5000] ;  /* 0x00500000f22c783b */ /* 0x000eee0000000200 */
[C---:B-1----:R-:W-:Y:S08]  /*41f0*/  HMMA.16816.F32.BF16 R28, R216.reuse, R52, R28 ;  /* 0x00000034d81c723c */ /* 0x042ff0000004181c */
[----:B------:R-:W-:Y:S01]  /*4200*/  HMMA.16816.F32.BF16 R32, R216, R54, R32 ;  /* 0x00000036d820723c */ /* 0x000fe20000041820 */
[----:B------:R-:W-:Y:S07]  /*4210*/  LDSM.16.M88.4 R52, [R237+0x5000] ;  /* 0x00500000ed34783b */ /* 0x000fee0000000200 */
[C---:B------:R-:W-:Y:S08]  /*4220*/  HMMA.16816.F32.BF16 R24, R220.reuse, R40, R24 ;  /* 0x00000028dc18723c */ /* 0x040ff00000041818 */
[C---:B------:R-:W-:Y:S01]  /*4230*/  HMMA.16816.F32.BF16 R16, R220.reuse, R42, R8 ;  /* 0x0000002adc10723c */ /* 0x040fe20000041808 */
[----:B------:R-:W-:Y:S07]  /*4240*/  LDSM.16.M88.4 R40, [R236+0x5000] ;  /* 0x00500000ec28783b */ /* 0x000fee0000000200 */
[C---:B--2---:R-:W-:Y:S08]  /*4250*/  HMMA.16816.F32.BF16 R8, R220.reuse, R48, R4 ;  /* 0x00000030dc08723c */ /* 0x044ff00000041804 */
        /* <DEDUP_REMOVED lines=9> */
[----:B------:R-:W-:Y:S01]  /*42f0*/  HMMA.16816.F32.BF16 R8, R224, R46, R4 ;  /* 0x0000002ee008723c */ /* 0x000fe20000041804 */
[----:B------:R-:W3:Y:S01]  /*4300*/  LDSM.16.M88.4 R44, [R236+0x4800] ;  /* 0x00480000ec2c783b */ /* 0x000ee20000000200 */
[----:B------:R-:W-:-:S06]  /*4310*/  DEPBAR.LE SB0, 0x0 ;  /* 0x000080000000791a */ /* 0x000fcc0000000000 */
[C---:B------:R-:W-:Y:S08]  /*4320*/  HMMA.16816.F32.BF16 R4, R224.reuse, R56, R28 ;  /* 0x00000038e004723c */ /* 0x040ff0000004181c */
[----:B------:R-:W-:Y:S08]  /*4330*/  HMMA.16816.F32.BF16 R32, R224, R58, R32 ;  /* 0x0000003ae020723c */ /* 0x000ff00000041820 */
[C---:B-1----:R-:W-:Y:S08]  /*4340*/  HMMA.16816.F32.BF16 R28, R228.reuse, R48, R24 ;  /* 0x00000030e41c723c */ /* 0x042ff00000041818 */
[C---:B------:R-:W-:Y:S08]  /*4350*/  HMMA.16816.F32.BF16 R24, R228.reuse, R50, R20 ;  /* 0x00000032e418723c */ /* 0x040ff00000041814 */
[C---:B------:R-:W-:Y:S08]  /*4360*/  HMMA.16816.F32.BF16 R20, R228.reuse, R52, R16 ;  /* 0x00000034e414723c */ /* 0x040ff00000041810 */
[C---:B------:R-:W-:Y:S08]  /*4370*/  HMMA.16816.F32.BF16 R16, R228.reuse, R54, R8 ;  /* 0x00000036e410723c */ /* 0x040ff00000041808 */
[C---:B--2---:R-:W-:Y:S08]  /*4380*/  HMMA.16816.F32.BF16 R8, R228.reuse, R60, R4 ;  /* 0x0000003ce408723c */ /* 0x044ff00000041804 */
[----:B------:R-:W-:Y:S08]  /*4390*/  HMMA.16816.F32.BF16 R4, R228, R62, R32 ;  /* 0x0000003ee404723c */ /* 0x000ff00000041820 */
[C---:B---3--:R-:W-:Y:S08]  /*43a0*/  HMMA.16816.F32.BF16 R32, R232.reuse, R44, R28 ;  /* 0x0000002ce820723c */ /* 0x048ff0000004181c */
[C---:B------:R-:W-:Y:S08]  /*43b0*/  HMMA.16816.F32.BF16 R44, R232.reuse, R46, R24 ;  /* 0x0000002ee82c723c */ /* 0x040ff00000041818 */
[C---:B------:R-:W-:Y:S08]  /*43c0*/  HMMA.16816.F32.BF16 R28, R232.reuse, R40, R20 ;  /* 0x00000028e81c723c */ /* 0x040ff00000041814 */
[C---:B------:R-:W-:Y:S08]  /*43d0*/  HMMA.16816.F32.BF16 R24, R232.reuse, R36, R8 ;  /* 0x00000024e818723c */ /* 0x040ff00000041808 */
[C---:B------:R-:W-:Y:S08]  /*43e0*/  HMMA.16816.F32.BF16 R40, R232.reuse, R42, R16 ;  /* 0x0000002ae828723c */ /* 0x040ff00000041810 */
[----:B------:R-:W-:Y:S01]  /*43f0*/  HMMA.16816.F32.BF16 R36, R232, R38, R4 ;  /* 0x00000026e824723c */ /* 0x000fe20000041804 */
[----:B------:R-:W-:Y:S06]  /*4400*/  BAR.SYNC.DEFER_BLOCKING 0x0 ;  /* 0x0000000000007b1d */ /* 0x000fec0000010000 */
[----:B------:R-:W-:Y:S01]  /*4410*/  @!UPT UIADD3 URZ, URZ, URZ, URZ ;  /* 0x0000003f3f3ff290 */ /* 0x000fe2000fffe03f */
[----:B------:R-:W-:Y:S11]  /*4420*/  @!P0 BRA `(.L_x_410) ;  /* 0x0000025000008947 */ /* 0x000ff60003800000 */
[----:B------:R-:W-:Y:S02]  /*4430*/  IADD3 R4, -R69, 0x30, RZ ;  /* 0x0000003045047810 */ /* 0x000fe40007ffe1ff */
[----:B------:R-:W-:-:S02]  /*4440*/  IADD3 R0, R134, -0x2, RZ ;  /* 0xfffffffe86007810 */ /* 0x000fc40007ffe0ff */
[----:B------:R-:W-:Y:S02]  /*4450*/  ISETP.GE.AND P0, PT, R4, 0x21, PT ;  /* 0x000000210400780c */ /* 0x000fe40003f06270 */
[----:B------:R-:W-:Y:S02]  /*4460*/  SHF.R.S32.HI R2, RZ, 0x1f, R0 ;  /* 0x0000001fff027819 */ /* 0x000fe40000011400 */
[C---:B------:R-:W-:Y:S02]  /*4470*/  LOP3.LUT P3, RZ, R74.reuse, 0x200, RZ, 0xc0, !PT ;  /* 0x000002004aff7812 */ /* 0x040fe4000786c0ff */
[----:B------:R-:W-:Y:S01]  /*4480*/  LOP3.LUT P4, RZ, R74, 0x100, RZ, 0xc0, !PT ;  /* 0x000001004aff7812 */ /* 0x000fe2000788c0ff */
[----:B------:R-:W-:-:S04]  /*4490*/  IMAD R2, R2, c[0x0][0x1e0], RZ ;  /* 0x0000780002027a24 */ /* 0x000fc800078e02ff */
[----:B------:R-:W-:Y:S02]  /*44a0*/  IMAD R5, R0, c[0x0][0x1e4], R2 ;  /* 0x0000790000057a24 */ /* 0x000fe400078e0202 */
[----:B------:R-:W-:Y:S02]  /*44b0*/  @P0 IMAD.MOV.U32 R6, RZ, RZ, c[0x0][0x1e0] ;  /* 0x00007800ff060624 */ /* 0x000fe400078e00ff */
[----:B------:R-:W-:Y:S02]  /*44c0*/  @P0 IMAD.MOV.U32 R3, RZ, RZ, 0x5 ;  /* 0x00000005ff030424 */ /* 0x000fe400078e00ff */
[----:B------:R-:W-:-:S03]  /*44d0*/  @P0 IMAD.SHL.U32 R2, R6, 0x20, RZ ;  /* 0x0000002006020824 */ /* 0x000fc600078e00ff */
[----:B------:R-:W-:Y:S01]  /*44e0*/  @P0 SHF.L.U64.HI R3, R6, R3, c[0x0][0x1e4] ;  /* 0x0000790006030619 */ /* 0x000fe20000010203 */
[----:B------:R-:W-:-:S04]  /*44f0*/  IMAD.WIDE.U32 R6, R0, c[0x0][0x1e0], RZ ;  /* 0x0000780000067a25 */ /* 0x000fc800078e00ff */
[----:B------:R-:W-:Y:S02]  /*4500*/  IMAD.IADD R0, R7, 0x1, R5 ;  /* 0x0000000107007824 */ /* 0x000fe400078e0205 */
[----:B------:R-:W-:-:S04]  /*4510*/  @P0 IMAD.WIDE.U32 R2, R6, 0x30, R2 ;  /* 0x0000003006020825 */ /* 0x000fc800078e0002 */
[----:B------:R-:W-:Y:S01]  /*4520*/  @P0 IMAD R5, R0, 0x30, RZ ;  /* 0x0000003000050824 */ /* 0x000fe200078e02ff */
[----:B------:R-:W-:-:S04]  /*4530*/  @P0 IADD3 R7, P1, R72, R2, RZ ;  /* 0x0000000248070210 */ /* 0x000fc80007f3e0ff */
[----:B------:R-:W-:Y:S02]  /*4540*/  @P0 IADD3.X R8, R71, R5, R3, P1, !PT ;  /* 0x0000000547080210 */ /* 0x000fe40000ffe403 */
[----:B------:R-:W-:-:S13]  /*4550*/  ISETP.GE.AND P1, PT, R4, 0x1, PT ;  /* 0x000000010400780c */ /* 0x000fda0003f26270 */
[----:B------:R-:W-:-:S04]  /*4560*/  @P1 IMAD.WIDE.U32 R2, R6, 0x30, R70 ;  /* 0x0000003006021825 */ /* 0x000fc800078e0046 */
[----:B------:R-:W-:Y:S01]  /*4570*/  @P1 IMAD R0, R0, 0x30, RZ ;  /* 0x0000003000001824 */ /* 0x000fe200078e02ff */
[----:B------:R-:W-:-:S03]  /*4580*/  @P1 LEA R4, P2, R2, c[0x0][0x1c8], 0x1 ;  /* 0x0000720002041a11 */ /* 0x000fc600078408ff */
[----:B------:R-:W-:-:S05]  /*4590*/  @P1 IMAD.IADD R0, R3, 0x1, R0 ;  /* 0x0000000103001824 */ /* 0x000fca00078e0200 */
        /* <DEDUP_REMOVED lines=14> */
.L_x_410:
[----:B------:R-:W-:Y:S05]  /*4680*/  BSYNC B0 ;  /* 0x0000000000007941 */ /* 0x000fea0003800000 */
.L_x_409:
[----:B------:R-:W2:Y:S04]  /*4690*/  LDL R0, [R1+0x80] ;  /* 0x0000800001007983 */ /* 0x000ea80000100800 */
[----:B------:R-:W3:Y:S01]  /*46a0*/  LDL R8, [R1+0x30] ;  /* 0x0000300001087983 */ /* 0x000ee20000100800 */
[----:B------:R-:W-:Y:S01]  /*46b0*/  ISETP.NE.AND P0, PT, R67, 0x1, PT ;  /* 0x000000014300780c */ /* 0x000fe20003f05270 */
[----:B------:R-:W-:-:S02]  /*46c0*/  ULDC UR4, c[0x0][0x324] ;  /* 0x0000c90000047ab9 */ /* 0x000fc40000000800 */
[----:B------:R-:W-:Y:S01]  /*46d0*/  ULOP3.LUT UR4, URZ, UR4, URZ, 0x33, !UPT ;  /* 0x000000043f047292 */ /* 0x000fe2000f8e333f */
[----:B------:R-:W0:Y:S01]  /*46e0*/  LDGDEPBAR ;  /* 0x00000000000079af */ /* 0x000e220000000000 */
[----:B--2---:R-:W-:-:S08]  /*46f0*/  IMAD.IADD R0, R0, 0x1, R115 ;  /* 0x0000000100007824 */ /* 0x004fd000078e0273 */
[----:B-1----:R-:W-:Y:S01]  /*4700*/  @P0 IMAD.HI.U32 R2, R0, c[0x0][0x2c8], RZ ;  /* 0x0000b20000020a27 */ /* 0x002fe200078e00ff */
[----:B---3--:R-:W-:-:S03]  /*4710*/  IADD3 R7, -R8, R64, RZ ;  /* 0x0000004008077210 */ /* 0x008fc60007ffe1ff */
[----:B------:R-:W-:Y:S01]  /*4720*/  IMAD.MOV.U32 R4, RZ, RZ, R0 ;  /* 0x000000ffff047224 */ /* 0x000fe200078e0000 */
[----:B------:R-:W-:Y:S02]  /*4730*/  @P0 SHF.R.U32.HI R4, RZ, c[0x0][0x2cc], R2 ;  /* 0x0000b300ff040a19 */ /* 0x000fe40000011602 */
[----:B------:R-:W-:Y:S01]  /*4740*/  IADD3 R0, -R8, 0x1, R64 ;  /* 0x0000000108007810 */ /* 0x000fe20007ffe140 */
[----:B------:R-:W-:Y:S01]  /*4750*/  IMAD.IADD R8, R14, 0x1, -R8 ;  /* 0x000000010e087824 */ /* 0x000fe200078e0a08 */
[----:B------:R-:W-:Y:S01]  /*4760*/  ISETP.GE.AND P0, PT, R66, 0x1, PT ;  /* 0x000000014200780c */ /* 0x000fe20003f06270 */
[----:B------:R-:W1:Y:S02]  /*4770*/  SHFL.IDX PT, R3, R4, RZ, 0x1c1f ;  /* 0x001c1fff04037589 */ /* 0x000e6400000e0000 */
[----:B------:R-:W-:-:S05]  /*4780*/  IMAD.IADD R0, R0, 0x1, -R114 ;  /* 0x0000000100007824 */ /* 0x000fca00078e0a72 */
[C---:B------:R-:W-:Y:S02]  /*4790*/  IADD3 R5, R0.reuse, c[0x0][0x328], RZ ;  /* 0x0000ca0000057a10 */ /* 0x040fe40007ffe0ff */
[----:B------:R-:W-:-:S03]  /*47a0*/  IADD3 R6, R0, UR4, RZ ;  /* 0x0000000400067c10 */ /* 0x000fc6000fffe0ff */
[----:B-1----:R-:W-:Y:S01]  /*47b0*/  IMAD.IADD R2, R5, 0x1, R3 ;  /* 0x0000000105027824 */ /* 0x002fe200078e0203 */
[----:B------:R-:W-:-:S04]  /*47c0*/  IADD3 R0, R6, R3, RZ ;  /* 0x0000000306007210 */ /* 0x000fc80007ffe0ff */
[----:B------:R-:W-:Y:S01]  /*47d0*/  IMNMX R2, R7, R2, PT ;  /* 0x0000000207027217 */ /* 0x000fe20003800200 */
[----:B------:R-:W-:Y:S05]  /*47e0*/  @!P0 BRA `(.L_x_411) ;  /* 0x0000012000008947 */ /* 0x000fea0003800000 */
[----:B------:R-:W-:Y:S01]  /*47f0*/  IADD3 R3, -R114, R122, R3 ;  /* 0x0000007a72037210 */ /* 0x000fe20007ffe103 */
[----:B------:R-:W-:Y:S03]  /*4800*/  BSSY B0, `(.L_x_412) ;  /* 0x000000c000007945 */ /* 0x000fe60003800000 */
[----:B------:R-:W-:-:S13]  /*4810*/  ISETP.GT.AND P0, PT, R3, -0x1, PT ;  /* 0xffffffff0300780c */ /* 0x000fda0003f04270 */
[----:B------:R-:W-:Y:S05]  /*4820*/  @P0 BRA `(.L_x_413) ;  /* 0x0000006000000947 */ /* 0x000fea0003800000 */
[----:B------:R-:W-:Y:S02]  /*4830*/  ISETP.NE.AND P0, PT, R66, 0x1, PT ;  /* 0x000000014200780c */ /* 0x000fe40003f05270 */
[----:B------:R-:W-:-:S11]  /*4840*/  LOP3.LUT R3, RZ, R3, RZ, 0x33, !PT ;  /* 0x00000003ff037212 */ /* 0x000fd600078e33ff */
[----:B------:R-:W-:-:S05]  /*4850*/  @P0 IMAD.HI.U32 R9, R3, c[0x0][0x330], RZ ;  /* 0x0000cc0003090a27 */ /* 0x000fca00078e00ff */
[----:B------:R-:W-:-:S04]  /*4860*/  @P0 SHF.R.U32.HI R3, RZ, c[0x0][0x334], R9 ;  /* 0x0000cd00ff030a19 */ /* 0x000fc80000011609 */
[----:B------:R-:W-:Y:S01]  /*4870*/  LOP3.LUT R3, RZ, R3, RZ, 0x33, !PT ;  /* 0x00000003ff037212 */ /* 0x000fe200078e33ff */
[----:B------:R-:W-:Y:S05]  /*4880*/  BRA `(.L_x_414) ;  /* 0x0000003000007947 */ /* 0x000fea0003800000 */
.L_x_413:
[----:B------:R-:W-:-:S13]  /*4890*/  ISETP.NE.AND P0, PT, R66, 0x1, PT ;  /* 0x000000014200780c */ /* 0x000fda0003f05270 */
[----:B------:R-:W-:-:S05]  /*48a0*/  @P0 IMAD.HI.U32 R9, R3, c[0x0][0x330], RZ ;  /* 0x0000cc0003090a27 */ /* 0x000fca00078e00ff */
[----:B------:R-:W-:Y:S02]  /*48b0*/  @P0 SHF.R.U32.HI R3, RZ, c[0x0][0x334], R9 ;  /* 0x0000cd00ff030a19 */ /* 0x000fe40000011609 */
.L_x_414:
[----:B------:R-:W-:Y:S05]  /*48c0*/  BSYNC B0 ;  /* 0x0000000000007941 */ /* 0x000fea0003800000 */
.L_x_412:
[----:B------:R-:W-:-:S05]  /*48d0*/  IMAD R3, R3, c[0x0][0x32c], R8 ;  /* 0x0000cb0003037a24 */ /* 0x000fca00078e0208 */
[----:B------:R-:W-:Y:S02]  /*48e0*/  IADD3 R9, R3, c[0x0][0x32c], RZ ;  /* 0x0000cb0003097a10 */ /* 0x000fe40007ffe0ff */
[----:B------:R-:W-:Y:S02]  /*48f0*/  IMNMX R0, R0, R3, !PT ;  /* 0x0000000300007217 */ /* 0x000fe40007800200 */
[----:B------:R-:W-:Y:S02]  /*4900*/  IMNMX R2, R2, R9, PT ;  /* 0x0000000902027217 */ /* 0x000fe40003800200 */
.L_x_411:
[C---:B------:R-:W-:Y:S01]  /*4910*/  ISETP.GE.AND P0, PT, R14.reuse, 0x2, PT ;  /* 0x000000020e00780c */ /* 0x040fe20003f06270 */
[----:B------:R-:W1:Y:S01]  /*4920*/  SHFL.IDX PT, R3, R4, 0x1, 0x1c1f ;  /* 0x003c1f0004037f89 */ /* 0x000e6200000e0000 */
[----:B------:R-:W-:Y:S02]  /*4930*/  ISETP.GE.AND P1, PT, R14, 0x9, PT ;  /* 0x000000090e00780c */ /* 0x000fe40003f26270 */
[----:B------:R-:W-:Y:S02]  /*4940*/  P2R R12, PR, RZ, 0x1 ;  /* 0x00000001ff0c7803 */ /* 0x000fe40000000000 */
[----:B------:R-:W-:-:S02]  /*4950*/  ISETP.GT.AND P0, PT, R0, 0x1, !P0 ;  /* 0x000000010000780c */ /* 0x000fc40004704270 */
[----:B------:R-:W-:Y:S02]  /*4960*/  P2R R20, PR, RZ, 0x2 ;  /* 0x00000002ff147803 */ /* 0x000fe40000000000 */
[----:B------:R-:W-:Y:S02]  /*4970*/  ISETP.LT.OR P0, PT, R2, 0x2, P0 ;  /* 0x000000020200780c */ /* 0x000fe40000701670 */
[----:B------:R-:W-:Y:S02]  /*4980*/  ISETP.GE.AND P6, PT, R14, 0x19, PT ;  /* 0x000000190e00780c */ /* 0x000fe40003fc6270 */
[----:B------:R-:W-:Y:S02]  /*4990*/  FSEL R10, R33, -INF , !P0 ;  /* 0xff800000210a7808 */ /* 0x000fe40004000000 */
[----:B------:R-:W-:Y:S02]  /*49a0*/  ISETP.GT.AND P0, PT, R0, 0x8, !P1 ;  /* 0x000000080000780c */ /* 0x000fe40004f04270 */
[----:B------:R-:W-:-:S02]  /*49b0*/  ISETP.GE.AND P1, PT, R14, 0xa, PT ;  /* 0x0000000a0e00780c */ /* 0x000fc40003f26270 */
[----:B------:R-:W-:Y:S02]  /*49c0*/  ISETP.LT.OR P0, PT, R2, 0x9, P0 ;  /* 0x000000090200780c */ /* 0x000fe40000701670 */
[----:B------:R-:W-:Y:S02]  /*49d0*/  P2R R21, PR, RZ, 0x2 ;  /* 0x00000002ff157803 */ /* 0x000fe40000000000 */
[----:B------:R-:W-:Y:S02]  /*49e0*/  FSEL R19, R44, -INF , !P0 ;  /* 0xff8000002c137808 */ /* 0x000fe40004000000 */
[----:B------:R-:W-:Y:S02]  /*49f0*/  ISETP.GT.AND P0, PT, R0, 0x9, !P1 ;  /* 0x000000090000780c */ /* 0x000fe40004f04270 */
[----:B------:R-:W-:Y:S02]  /*4a00*/  ISETP.GE.AND P1, PT, R14, 0x11, PT ;  /* 0x000000110e00780c */ /* 0x000fe40003f26270 */
[----:B------:R-:W-:-:S02]  /*4a10*/  ISETP.LT.OR P0, PT, R2, 0xa, P0 ;  /* 0x0000000a0200780c */ /* 0x000fc40000701670 */
[----:B------:R-:W-:Y:S02]  /*4a20*/  P2R R22, PR, RZ, 0x2 ;  /* 0x00000002ff167803 */ /* 0x000fe40000000000 */
[----:B------:R-:W-:Y:S02]  /*4a30*/  FSEL R18, R45, -INF , !P0 ;  /* 0xff8000002d127808 */ /* 0x000fe40004000000 */
[----:B------:R-:W-:Y:S02]  /*4a40*/  ISETP.GT.AND P0, PT, R0, 0x10, !P1 ;  /* 0x000000100000780c */ /* 0x000fe40004f04270 */
[----:B------:R-:W-:Y:S02]  /*4a50*/  ISETP.GE.AND P1, PT, R14, 0x12, PT ;  /* 0x000000120e00780c */ /* 0x000fe40003f26270 */
[----:B------:R-:W-:Y:S02]  /*4a60*/  ISETP.LT.OR P0, PT, R2, 0x11, P0 ;  /* 0x000000110200780c */ /* 0x000fe40000701670 */
[----:B------:R-:W-:-:S02]  /*4a70*/  ISETP.GE.AND P5, PT, R14, 0x1a, PT ;  /* 0x0000001a0e00780c */ /* 0x000fc40003fa6270 */
[----:B------:R-:W-:Y:S02]  /*4a80*/  FSEL R17, R28, -INF , !P0 ;  /* 0xff8000001c117808 */ /* 0x000fe40004000000 */
[----:B------:R-:W-:Y:S02]  /*4a90*/  ISETP.GT.AND P0, PT, R0, 0x11, !P1 ;  /* 0x000000110000780c */ /* 0x000fe40004f04270 */
[----:B------:R-:W-:Y:S02]  /*4aa0*/  ISETP.GE.AND P4, PT, R14, 0x21, PT ;  /* 0x000000210e00780c */ /* 0x000fe40003f86270 */
[----:B------:R-:W-:Y:S02]  /*4ab0*/  ISETP.LT.OR P0, PT, R2, 0x12, P0 ;  /* 0x000000120200780c */ /* 0x000fe40000701670 */
[----:B------:R-:W-:Y:S02]  /*4ac0*/  ISETP.GE.AND P3, PT, R14, 0x22, PT ;  /* 0x000000220e00780c */ /* 0x000fe40003f66270 */
[----:B------:R-:W-:-:S02]  /*4ad0*/  FSEL R16, R29, -INF , !P0 ;  /* 0xff8000001d107808 */ /* 0x000fc40004000000 */
[----:B------:R-:W-:Y:S02]  /*4ae0*/  ISETP.GT.AND P0, PT, R0, 0x18, !P6 ;  /* 0x000000180000780c */ /* 0x000fe40007704270 */
[----:B------:R-:W-:Y:S02]  /*4af0*/  ISETP.GE.AND P2, PT, R14, 0x29, PT ;  /* 0x000000290e00780c */ /* 0x000fe40003f46270 */
[----:B------:R-:W-:Y:S02]  /*4b00*/  ISETP.LT.OR P0, PT, R2, 0x19, P0 ;  /* 0x000000190200780c */ /* 0x000fe40000701670 */
[----:B------:R-:W-:Y:S02]  /*4b10*/  P2R R23, PR, RZ, 0x2 ;  /* 0x00000002ff177803 */ /* 0x000fe40000000000 */
[----:B------:R-:W-:Y:S02]  /*4b20*/  FSEL R15, R40, -INF , !P0 ;  /* 0xff800000280f7808 */ /* 0x000fe40004000000 */
[----:B------:R-:W-:-:S02]  /*4b30*/  ISETP.GT.AND P0, PT, R0, 0x19, !P5 ;  /* 0x000000190000780c */ /* 0x000fc40006f04270 */
[----:B------:R-:W-:Y:S02]  /*4b40*/  ISETP.GE.AND P1, PT, R14, 0x1, PT ;  /* 0x000000010e00780c */ /* 0x000fe40003f26270 */
[----:B------:R-:W-:-:S04]  /*4b50*/  ISETP.LT.OR P0, PT, R2, 0x1a, P0 ;  /* 0x0000001a0200780c */ /* 0x000fc80000701670 */
[----:B------:R-:W-:Y:S02]  /*4b60*/  FSEL R13, R41, -INF , !P0 ;  /* 0xff800000290d7808 */ /* 0x000fe40004000000 */
[----:B------:R-:W-:-:S04]  /*4b70*/  ISETP.GT.AND P0, PT, R0, 0x20, !P4 ;  /* 0x000000200000780c */ /* 0x000fc80006704270 */
        /* <DEDUP_REMOVED lines=8> */
[----:B------:R-:W-:-:S04]  /*4c00*/  ISETP.GT.AND P0, PT, R0, RZ, !P1 ;  /* 0x000000ff0000720c */ /* 0x000fc80004f04270 */
[----:B------:R-:W-:-:S04]  /*4c10*/  ISETP.LT.OR P0, PT, R2, 0x1, P0 ;  /* 0x000000010200780c */ /* 0x000fc80000701670 */
[----:B------:R-:W-:Y:S02]  /*4c20*/  FSEL R11, R32, -INF , !P0 ;  /* 0xff800000200b7808 */ /* 0x000fe40004000000 */
[----:B------:R-:W-:-:S04]  /*4c30*/  ISETP.GE.AND P0, PT, R14, 0x2a, PT ;  /* 0x0000002a0e00780c */ /* 0x000fc80003f06270 */
[----:B------:R-:W-:Y:S02]  /*4c40*/  P2R R9, PR, RZ, 0x1 ;  /* 0x00000001ff097803 */ /* 0x000fe40000000000 */
[----:B------:R-:W-:Y:S01]  /*4c50*/  ISETP.GT.AND P0, PT, R0, 0x29, !P0 ;  /* 0x000000290000780c */ /* 0x000fe20004704270 */
[----:B-1----:R-:W-:-:S03]  /*4c60*/  IMAD.IADD R0, R6, 0x1, R3 ;  /* 0x0000000106007824 */ /* 0x002fc600078e0203 */
[----:B------:R-:W-:Y:S01]  /*4c70*/  ISETP.LT.OR P0, PT, R2, 0x2a, P0 ;  /* 0x0000002a0200780c */ /* 0x000fe20000701670 */
[----:B------:R-:W-:-:S03]  /*4c80*/  IMAD.IADD R2, R5, 0x1, R3 ;  /* 0x0000000105027824 */ /* 0x000fc600078e0203 */
[----:B------:R-:W-:Y:S02]  /*4c90*/  FSEL R92, R37, -INF , !P0 ;  /* 0xff800000255c7808 */ /* 0x000fe40004000000 */
[----:B------:R-:W-:Y:S02]  /*4ca0*/  ISETP.GE.AND P0, PT, R66, 0x1, PT ;  /* 0x000000014200780c */ /* 0x000fe40003f06270 */
[----:B------:R-:W-:-:S11]  /*4cb0*/  IMNMX R2, R7, R2, PT ;  /* 0x0000000207027217 */ /* 0x000fd60003800200 */
        /* <DEDUP_REMOVED lines=11> */
.L_x_417:
[----:B------:R-:W-:-:S13]  /*4d70*/  ISETP.NE.AND P0, PT, R66, 0x1, PT ;  /* 0x000000014200780c */ /* 0x000fda0003f05270 */
[----:B------:R-:W-:-:S05]  /*4d80*/  @P0 IMAD.HI.U32 R4, R3, c[0x0][0x330], RZ ;  /* 0x0000cc0003040a27 */ /* 0x000fca00078e00ff */
[----:B------:R-:W-:Y:S02]  /*4d90*/  @P0 SHF.R.U32.HI R3, RZ, c[0x0][0x334], R4 ;  /* 0x0000cd00ff030a19 */ /* 0x000fe40000011604 */
.L_x_418:
[----:B------:R-:W-:Y:S05]  /*4da0*/  BSYNC B0 ;  /* 0x0000000000007941 */ /* 0x000fea0003800000 */
.L_x_416:
[----:B------:R-:W-:-:S05]  /*4db0*/  IMAD R3, R3, c[0x0][0x32c], R8 ;  /* 0x0000cb0003037a24 */ /* 0x000fca00078e0208 */
[----:B------:R-:W-:Y:S02]  /*4dc0*/  IADD3 R4, R3, c[0x0][0x32c], RZ ;  /* 0x0000cb0003047a10 */ /* 0x000fe40007ffe0ff */
[----:B------:R-:W-:Y:S02]  /*4dd0*/  IMNMX R0, R0, R3, !PT ;  /* 0x0000000300007217 */ /* 0x000fe40007800200 */
[----:B------:R-:W-:Y:S02]  /*4de0*/  IMNMX R2, R2, R4, PT ;  /* 0x0000000402027217 */ /* 0x000fe40003800200 */
.L_x_415:
[----:B------:R-:W-:Y:S01]  /*4df0*/  ISETP.GT.AND P0, PT, R0, RZ, !P1 ;  /* 0x000000ff0000720c */ /* 0x000fe20004f04270 */
[----:B------:R-:W2:Y:S01]  /*4e00*/  LDL R36, [R1+0x4] ;  /* 0x0000040001247983 */ /* 0x000ea20000100800 */
[----:B------:R-:W-:Y:S02]  /*4e10*/  ISETP.NE.AND P1, PT, R9, RZ, PT ;  /* 0x000000ff0900720c */ /* 0x000fe40003f25270 */
[----:B------:R-:W-:Y:S01]  /*4e20*/  ISETP.LT.OR P0, PT, R2, 0x1, P0 ;  /* 0x000000010200780c */ /* 0x000fe20000701670 */
[----:B------:R-:W-:Y:S03]  /*4e30*/  LDSM.16.MT88.4 R48, [R238+0x1800] ;  /* 0x00180000ee30783b */ /* 0x000fe60000004200 */
[----:B------:R-:W-:Y:S01]  /*4e40*/  FSEL R4, R34, -INF , !P0 ;  /* 0xff80000022047808 */ /* 0x000fe20004000000 */
[----:B------:R-:W-:Y:S01]  /*4e50*/  LDSM.16.MT88.4 R76, [R240+0x1800] ;  /* 0x00180000f04c783b */ /* 0x000fe20000004200 */
[----:B------:R-:W-:-:S03]  /*4e60*/  ISETP.NE.AND P0, PT, R12, RZ, PT ;  /* 0x000000ff0c00720c */ /* 0x000fc60003f05270 */
[----:B------:R-:W-:Y:S01]  /*4e70*/  LDSM.16.MT88.4 R56, [R238+0x2000] ;  /* 0x00200000ee38783b */ /* 0x000fe20000004200 */
[----:B------:R-:W-:-:S03]  /*4e80*/  ISETP.GT.AND P0, PT, R0, 0x1, !P0 ;  /* 0x000000010000780c */ /* 0x000fc60004704270 */
[----:B------:R-:W-:Y:S01]  /*4e90*/  LDSM.16.MT88.4 R84, [R240+0x2000] ;  /* 0x00200000f054783b */ /* 0x000fe20000004200 */
[----:B------:R-:W-:-:S03]  /*4ea0*/  ISETP.LT.OR P0, PT, R2, 0x2, P0 ;  /* 0x000000020200780c */ /* 0x000fc60000701670 */
[----:B------:R-:W-:Y:S01]  /*4eb0*/  LDSM.16.MT88.4 R60, [R241+0x800] ;  /* 0x00080000f13c783b */ /* 0x000fe20000004200 */
[----:B------:R-:W-:Y:S02]  /*4ec0*/  FSEL R3, R35, -INF , !P0 ;  /* 0xff80000023037808 */ /* 0x000fe40004000000 */
[----:B------:R-:W-:Y:S01]  /*4ed0*/  ISETP.NE.AND P0, PT, R20, RZ, PT ;  /* 0x000000ff1400720c */ /* 0x000fe20003f05270 */
[----:B------:R-:W-:Y:S03]  /*4ee0*/  LDSM.16.MT88.4 R32, [R238] ;  /* 0x00000000ee20783b */ /* 0x000fe60000004200 */
[----:B------:R-:W-:Y:S01]  /*4ef0*/  ISETP.GT.AND P0, PT, R0, 0x8, !P0 ;  /* 0x000000080000780c */ /* 0x000fe20004704270 */
[----:B------:R-:W-:Y:S03]  /*4f00*/  LDSM.16.MT88.4 R64, [R239+0x800] ;  /* 0x00080000ef40783b */ /* 0x000fe60000004200 */
[----:B------:R-:W-:Y:S01]  /*4f10*/  ISETP.LT.OR P0, PT, R2, 0x9, P0 ;  /* 0x000000090200780c */ /* 0x000fe20000701670 */
[----:B------:R-:W-:Y:S03]  /*4f20*/  LDSM.16.MT88.4 R72, [R240+0x800] ;  /* 0x00080000f048783b */ /* 0x000fe60000004200 */
[----:B------:R-:W-:Y:S01]  /*4f30*/  FSEL R9, R46, -INF , !P0 ;  /* 0xff8000002e097808 */ /* 0x000fe20004000000 */
[----:B------:R-:W-:Y:S01]  /*4f40*/  LDSM.16.MT88.4 R68, [R241+0x1800] ;  /* 0x00180000f144783b */ /* 0x000fe20000004200 */
[----:B------:R-:W-:-:S04]  /*4f50*/  ISETP.NE.AND P0, PT, R21, RZ, PT ;  /* 0x000000ff1500720c */ /* 0x000fc80003f05270 */
[----:B------:R-:W-:-:S04]  /*4f60*/  ISETP.GT.AND P0, PT, R0, 0x9, !P0 ;  /* 0x000000090000780c */ /* 0x000fc80004704270 */
[----:B------:R-:W-:-:S04]  /*4f70*/  ISETP.LT.OR P0, PT, R2, 0xa, P0 ;  /* 0x0000000a0200780c */ /* 0x000fc80000701670 */
[----:B------:R-:W-:Y:S02]  /*4f80*/  FSEL R8, R47, -INF , !P0 ;  /* 0xff8000002f087808 */ /* 0x000fe40004000000 */
[----:B------:R-:W-:-:S04]  /*4f90*/  ISETP.NE.AND P0, PT, R22, RZ, PT ;  /* 0x000000ff1600720c */ /* 0x000fc80003f05270 */
[----:B------:R-:W-:-:S04]  /*4fa0*/  ISETP.GT.AND P0, PT, R0, 0x10, !P0 ;  /* 0x000000100000780c */ /* 0x000fc80004704270 */
[----:B------:R-:W-:-:S04]  /*4fb0*/  ISETP.LT.OR P0, PT, R2, 0x11, P0 ;  /* 0x000000110200780c */ /* 0x000fc80000701670 */
[----:B------:R-:W-:Y:S02]  /*4fc0*/  FSEL R7, R30, -INF , !P0 ;  /* 0xff8000001e077808 */ /* 0x000fe40004000000 */
[----:B------:R-:W-:Y:S02]  /*4fd0*/  ISETP.NE.AND P0, PT, R23, RZ, PT ;  /* 0x000000ff1700720c */ /* 0x000fe40003f05270 */
[----:B------:R-:W-:Y:S02]  /*4fe0*/  LDSM.16.MT88.4 R20, [R239] ;  /* 0x00000000ef14783b */ /* 0x000fe40000004200 */
[----:B------:R-:W-:-:S04]  /*4ff0*/  ISETP.GT.AND P0, PT, R0, 0x11, !P0 ;  /* 0x000000110000780c */ /* 0x000fc80004704270 */
[----:B------:R-:W-:-:S04]  /*5000*/  ISETP.LT.OR P0, PT, R2, 0x12, P0 ;  /* 0x000000120200780c */ /* 0x000fc80000701670 */
[----:B------:R-:W-:Y:S02]  /*5010*/  FSEL R6, R31, -INF , !P0 ;  /* 0xff8000001f067808 */ /* 0x000fe40004000000 */
[----:B------:R-:W-:Y:S01]  /*5020*/  ISETP.GT.AND P0, PT, R0, 0x18, !P6 ;  /* 0x000000180000780c */ /* 0x000fe20007704270 */
[----:B------:R-:W-:Y:S03]  /*5030*/  LDSM.16.MT88.4 R28, [R238+0x800] ;  /* 0x00080000ee1c783b */ /* 0x000fe60000004200 */
        /* <DEDUP_REMOVED lines=11> */
[----:B------:R-:W-:Y:S01]  /*50f0*/  ISETP.GT.AND P0, PT, R0, 0x28, !P2 ;  /* 0x000000280000780c */ /* 0x000fe20005704270 */
[----:B------:R-:W-:Y:S03]  /*5100*/  LDSM.16.MT88.4 R24, [R240] ;  /* 0x00000000f018783b */ /* 0x000fe60000004200 */
[----:B------:R-:W-:-:S04]  /*5110*/  ISETP.LT.OR P0, PT, R2, 0x29, P0 ;  /* 0x000000290200780c */ /* 0x000fc80000701670 */
[----:B------:R-:W-:Y:S02]  /*5120*/  FSEL R89, R38, -INF , !P0 ;  /* 0xff80000026597808 */ /* 0x000fe40004000000 */
[----:B------:R-:W-:Y:S02]  /*5130*/  ISETP.GT.AND P0, PT, R0, 0x29, !P1 ;  /* 0x000000290000780c */ /* 0x000fe40004f04270 */
[----:B------:R-:W-:Y:S02]  /*5140*/  FMNMX.FTZ R0, R11, R10, !PT ;  /* 0x0000000a0b007209 */ /* 0x000fe40007810000 */
[----:B------:R-:W-:Y:S02]  /*5150*/  ISETP.LT.OR P0, PT, R2, 0x2a, P0 ;  /* 0x0000002a0200780c */ /* 0x000fe40000701670 */
[----:B------:R-:W-:Y:S02]  /*5160*/  FMNMX.FTZ R0, R19, R0, !PT ;  /* 0x0000000013007209 */ /* 0x000fe40007810000 */
[----:B------:R-:W-:-:S02]  /*5170*/  FSEL R88, R39, -INF , !P0 ;  /* 0xff80000027587808 */ /* 0x000fc40004000000 */
[----:B------:R-:W-:-:S04]  /*5180*/  FMNMX.FTZ R0, R18, R0, !PT ;  /* 0x0000000012007209 */ /* 0x000fc80007810000 */
[----:B------:R-:W-:-:S04]  /*5190*/  FMNMX.FTZ R0, R17, R0, !PT ;  /* 0x0000000011007209 */ /* 0x000fc80007810000 */
[----:B------:R-:W-:-:S04]  /*51a0*/  FMNMX.FTZ R0, R16, R0, !PT ;  /* 0x0000000010007209 */ /* 0x000fc80007810000 */
[----:B------:R-:W-:-:S04]  /*51b0*/  FMNMX.FTZ R0, R15, R0, !PT ;  /* 0x000000000f007209 */ /* 0x000fc80007810000 */
[----:B------:R-:W-:-:S04]  /*51c0*/  FMNMX.FTZ R0, R13, R0, !PT ;  /* 0x000000000d007209 */ /* 0x000fc80007810000 */
[----:B------:R-:W-:-:S04]  /*51d0*/  FMNMX.FTZ R0, R95, R0, !PT ;  /* 0x000000005f007209 */ /* 0x000fc80007810000 */
[----:B------:R-:W-:-:S04]  /*51e0*/  FMNMX.FTZ R0, R94, R0, !PT ;  /* 0x000000005e007209 */ /* 0x000fc80007810000 */
[----:B------:R-:W-:-:S04]  /*51f0*/  FMNMX.FTZ R0, R93, R0, !PT ;  /* 0x000000005d007209 */ /* 0x000fc80007810000 */
[----:B------:R-:W-:-:S05]  /*5200*/  FMNMX.FTZ R0, R92, R0, !PT ;  /* 0x000000005c007209 */ /* 0x000fca0007810000 */
[----:B------:R-:W1:Y:S02]  /*5210*/  SHFL.BFLY PT, R2, R0, 0x2, 0x1f ;  /* 0x0c401f0000027f89 */ /* 0x000e6400000e0000 */
[----:B-1----:R-:W-:-:S05]  /*5220*/  FMNMX.FTZ R0, R0, R2, !PT ;  /* 0x0000000200007209 */ /* 0x002fca0007810000 */
[----:B------:R-:W1:Y:S02]  /*5230*/  SHFL.BFLY PT, R2, R0, 0x1, 0x1f ;  /* 0x0c201f0000027f89 */ /* 0x000e6400000e0000 */
[----:B-1----:R-:W-:Y:S02]  /*5240*/  FMNMX.FTZ R133, R0, R2, !PT ;  /* 0x0000000200857209 */ /* 0x002fe40007810000 */
[----:B------:R-:W-:Y:S02]  /*5250*/  FMNMX.FTZ R0, R4, R3, !PT ;  /* 0x0000000304007209 */ /* 0x000fe40007810000 */
[C---:B------:R-:W-:Y:S01]  /*5260*/  FSETP.NEU.FTZ.AND P0, PT, R133.reuse, -INF , PT ;  /* 0xff8000008500780b */ /* 0x040fe20003f1d000 */
[----:B------:R-:W-:Y:S01]  /*5270*/  FMUL.FTZ R2, R133, c[0x0][0x2d0] ;  /* 0x0000b40085027a20 */ /* 0x000fe20000410000 */
[----:B------:R-:W-:-:S04]  /*5280*/  FMNMX.FTZ R0, R9, R0, !PT ;  /* 0x0000000009007209 */ /* 0x000fc80007810000 */
[----:B------:R-:W-:Y:S02]  /*5290*/  FMNMX.FTZ R0, R8, R0, !PT ;  /* 0x0000000008007209 */ /* 0x000fe40007810000 */
[----:B------:R-:W-:Y:S02]  /*52a0*/  FSEL R2, R2, RZ, P0 ;  /* 0x000000ff02027208 */ /* 0x000fe40000000000 */
[----:B------:R-:W-:-:S03]  /*52b0*/  FMNMX.FTZ R0, R7, R0, !PT ;  /* 0x0000000007007209 */ /* 0x000fc60007810000 */
[--C-:B------:R-:W-:Y:S01]  /*52c0*/  FFMA.FTZ R10, R10, c[0x0][0x2d0], -R2.reuse ;  /* 0x0000b4000a0a7a23 */ /* 0x100fe20000010802 */
[----:B------:R-:W-:Y:S01]  /*52d0*/  FMNMX.FTZ R0, R6, R0, !PT ;  /* 0x0000000006007209 */ /* 0x000fe20007810000 */
[----:B------:R-:W-:Y:S02]  /*52e0*/  FFMA.FTZ R11, R11, c[0x0][0x2d0], -R2 ;  /* 0x0000b4000b0b7a23 */ /* 0x000fe40000010802 */
[----:B------:R1:W-:Y:S01]  /*52f0*/  MUFU.EX2 R100, R10 ;  /* 0x0000000a00647308 */ /* 0x0003e20000000800 */
[----:B------:R-:W-:-:S04]  /*5300*/  FMNMX.FTZ R0, R5, R0, !PT ;  /* 0x0000000005007209 */ /* 0x000fc80007810000 */
[----:B------:R-:W-:-:S03]  /*5310*/  FMNMX.FTZ R0, R12, R0, !PT ;  /* 0x000000000c007209 */ /* 0x000fc60007810000 */
[----:B------:R-:W-:Y:S01]  /*5320*/  MUFU.EX2 R101, R11 ;  /* 0x0000000b00657308 */ /* 0x000fe20000000800 */
[----:B------:R-:W-:-:S04]  /*5330*/  FMNMX.FTZ R0, R91, R0, !PT ;  /* 0x000000005b007209 */ /* 0x000fc80007810000 */
[----:B------:R-:W-:Y:S01]  /*5340*/  FMNMX.FTZ R0, R90, R0, !PT ;  /* 0x000000005a007209 */ /* 0x000fe20007810000 */
[----:B-1----:R-:W-:-:S03]  /*5350*/  FFMA.FTZ R10, R19, c[0x0][0x2d0], -R2 ;  /* 0x0000b400130a7a23 */ /* 0x002fc60000010802 */
[----:B------:R-:W-:Y:S01]  /*5360*/  FMNMX.FTZ R0, R89, R0, !PT ;  /* 0x0000000059007209 */ /* 0x000fe20007810000 */
[----:B------:R1:W-:Y:S03]  /*5370*/  MUFU.EX2 R102, R10 ;  /* 0x0000000a00667308 */ /* 0x0003e60000000800 */
[----:B------:R-:W-:-:S05]  /*5380*/  FMNMX.FTZ R0, R88, R0, !PT ;  /* 0x0000000058007209 */ /* 0x000fca0007810000 */
[----:B------:R-:W3:Y:S01]  /*5390*/  SHFL.BFLY PT, R14, R0, 0x2, 0x1f ;  /* 0x0c401f00000e7f89 */ /* 0x000ee200000e0000 */
[----:B-1----:R-:W-:-:S04]  /*53a0*/  FFMA.FTZ R10, R18, c[0x0][0x2d0], -R2 ;  /* 0x0000b400120a7a23 */ /* 0x002fc80000010802 */
[----:B------:R1:W-:Y:S01]  /*53b0*/  MUFU.EX2 R110, R10 ;  /* 0x0000000a006e7308 */ /* 0x0003e20000000800 */
[----:B---3--:R-:W-:Y:S01]  /*53c0*/  FMNMX.FTZ R0, R0, R14, !PT ;  /* 0x0000000e00007209 */ /* 0x008fe20007810000 */
[----:B--2---:R-:W-:Y:S04]  /*53d0*/  LDSM.16.MT88.4 R44, [R36] ;  /* 0x00000000242c783b */ /* 0x004fe80000004200 */
[----:B------:R-:W2:Y:S01]  /*53e0*/  SHFL.BFLY PT, R14, R0, 0x1, 0x1f ;  /* 0x0c201f00000e7f89 */ /* 0x000ea200000e0000 */
[----:B-1----:R-:W-:-:S04]  /*53f0*/  FFMA.FTZ R10, R17, c[0x0][0x2d0], -R2 ;  /* 0x0000b400110a7a23 */ /* 0x002fc80000010802 */
[----:B------:R1:W-:Y:S02]  /*5400*/  MUFU.EX2 R109, R10 ;  /* 0x0000000a006d7308 */ /* 0x0003e40000000800 */
[----:B-1----:R-:W-:Y:S01]  /*5410*/  FFMA.FTZ R10, R16, c[0x0][0x2d0], -R2 ;  /* 0x0000b400100a7a23 */ /* 0x002fe20000010802 */
[----:B--2---:R-:W-:-:S05]  /*5420*/  FMNMX.FTZ R132, R0, R14, !PT ;  /* 0x0000000e00847209 */ /* 0x004fca0007810000 */
[----:B------:R1:W-:Y:S01]  /*5430*/  MUFU.EX2 R116, R10 ;  /* 0x0000000a00747308 */ /* 0x0003e20000000800 */
[C---:B------:R-:W-:Y:S01]  /*5440*/  FSETP.NEU.FTZ.AND P0, PT, R132.reuse, -INF , PT ;  /* 0xff8000008400780b */ /* 0x040fe20003f1d000 */
[----:B------:R-:W-:-:S05]  /*5450*/  FMUL.FTZ R0, R132, c[0x0][0x2d0] ;  /* 0x0000b40084007a20 */ /* 0x000fca0000410000 */
[----:B------:R-:W-:-:S05]  /*5460*/  FSEL R0, R0, RZ, P0 ;  /* 0x000000ff00007208 */ /* 0x000fca0000000000 */
[--C-:B------:R-:W-:Y:S02]  /*5470*/  FFMA.FTZ R3, R3, c[0x0][0x2d0], -R0.reuse ;  /* 0x0000b40003037a23 */ /* 0x100fe40000010800 */
[----:B------:R-:W-:Y:S02]  /*5480*/  FFMA.FTZ R4, R4, c[0x0][0x2d0], -R0 ;  /* 0x0000b40004047a23 */ /* 0x000fe40000010800 */
[----:B------:R2:W-:Y:S01]  /*5490*/  MUFU.EX2 R108, R3 ;  /* 0x00000003006c7308 */ /* 0x0005e20000000800 */
[----:B-1----:R-:W-:-:S07]  /*54a0*/  FFMA.FTZ R10, R15, c[0x0][0x2d0], -R2 ;  /* 0x0000b4000f0a7a23 */ /* 0x002fce0000010802 */
[----:B------:R-:W1:Y:S01]  /*54b0*/  MUFU.EX2 R80, R4 ;  /* 0x0000000400507308 */ /* 0x000e620000000800 */
[----:B--2---:R-:W-:-:S07]  /*54c0*/  FFMA.FTZ R3, R9, c[0x0][0x2d0], -R0 ;  /* 0x0000b40009037a23 */ /* 0x004fce0000010800 */
[----:B------:R2:W-:Y:S01]  /*54d0*/  MUFU.EX2 R119, R10 ;  /* 0x0000000a00777308 */ /* 0x0005e20000000800 */
[----:B-1----:R-:W-:-:S07]  /*54e0*/  F2FP.BF16.PACK_AB R9, R108, R80 ;  /* 0x000000506c09723e */ /* 0x002fce00000010ff */
[----:B------:R1:W-:Y:S01]  /*54f0*/  MUFU.EX2 R111, R3 ;  /* 0x00000003006f7308 */ /* 0x0003e20000000800 */
[----:B------:R-:W-:Y:S01]  /*5500*/  F2FP.BF16.PACK_AB R4, R116, R109 ;  /* 0x0000006d7404723e */ /* 0x000fe200000010ff */
[----:B--2---:R-:W-:-:S06]  /*5510*/  FFMA.FTZ R10, R13, c[0x0][0x2d0], -R2 ;  /* 0x0000b4000d0a7a23 */ /* 0x004fcc0000010802 */
[----:B------:R2:W-:Y:S01]  /*5520*/  MUFU.EX2 R128, R10 ;  /* 0x0000000a00807308 */ /* 0x0005e20000000800 */
[----:B-1----:R-:W-:Y:S01]  /*5530*/  FFMA.FTZ R3, R8, c[0x0][0x2d0], -R0 ;  /* 0x0000b40008037a23 */ /* 0x002fe20000010800 */
[----:B------:R-:W-:-:S06]  /*5540*/  F2FP.BF16.PACK_AB R8, R100, R101 ;  /* 0x000000656408723e */ /* 0x000fcc00000010ff */
[----:B------:R1:W3:Y:S01]  /*5550*/  MUFU.EX2 R117, R3 ;  /* 0x0000000300757308 */ /* 0x0002e20000000800 */
[----:B--2---:R-:W-:Y:S01]  /*5560*/  F2FP.BF16.PACK_AB R10, R110, R102 ;  /* 0x000000666e0a723e */ /* 0x004fe200000010ff */
[----:B-1----:R-:W-:Y:S01]  /*5570*/  FFMA.FTZ R3, R7, c[0x0][0x2d0], -R0 ;  /* 0x0000b40007037a23 */ /* 0x002fe20000010800 */
[----:B---3--:R-:W-:-:S05]  /*5580*/  F2FP.BF16.PACK_AB R11, R117, R111 ;  /* 0x0000006f750b723e */ /* 0x008fca00000010ff */
[----:B------:R1:W-:Y:S02]  /*5590*/  MUFU.EX2 R118, R3 ;  /* 0x0000000300767308 */ /* 0x0003e40000000800 */
[C---:B------:R-:W-:Y:S08]  /*55a0*/  HMMA.16816.F32.BF16 R16, R8.reuse, R32, RZ ;  /* 0x000000200810723c */ /* 0x040ff000000418ff */
[----:B------:R-:W-:Y:S01]  /*55b0*/  HMMA.16816.F32.BF16 R36, R8, R20, RZ ;  /* 0x000000140824723c */ /* 0x000fe200000418ff */
[----:B-1----:R-:W-:Y:S01]  /*55c0*/  FFMA.FTZ R3, R6, c[0x0][0x2d0], -R0 ;  /* 0x0000b40006037a23 */ /* 0x002fe20000010800 */
[----:B------:R-:W-:-:S03]  /*55d0*/  F2FP.BF16.PACK_AB R6, R128, R119 ;  /* 0x000000778006723e */ /* 0x000fc600000010ff */
[----:B------:R1:W2:Y:S03]  /*55e0*/  MUFU.EX2 R81, R3 ;  /* 0x0000000300517308 */ /* 0x0002a60000000800 */
[C---:B------:R-:W-:Y:S08]  /*55f0*/  HMMA.16816.F32.BF16 R52, R8.reuse, R24, RZ ;  /* 0x000000180834723c */ /* 0x040ff000000418ff */
[----:B------:R-:W-:Y:S01]  /*5600*/  HMMA.16816.F32.BF16 R40, R8, R26, RZ ;  /* 0x0000001a0828723c */ /* 0x000fe200000418ff */
[----:B-1----:R-:W-:Y:S01]  /*5610*/  FFMA.FTZ R3, R5, c[0x0][0x2d0], -R0 ;  /* 0x0000b40005037a23 */ /* 0x002fe20000010800 */
[----:B--2---:R-:W-:-:S06]  /*5620*/  F2FP.BF16.PACK_AB R5, R81, R118 ;  /* 0x000000765105723e */ /* 0x004fcc00000010ff */
[----:B------:R-:W-:Y:S01]  /*5630*/  HMMA.16816.F32.BF16 R24, R8, R46, RZ ;  /* 0x0000002e0818723c */ /* 0x000fe200000418ff */
[----:B------:R1:W-:Y:S02]  /*5640*/  MUFU.EX2 R82, R3 ;  /* 0x0000000300527308 */ /* 0x0003e40000000800 */
[----:B-1----:R-:W-:-:S05]  /*5650*/  FFMA.FTZ R3, R12, c[0x0][0x2d0], -R0 ;  /* 0x0000b4000c037a23 */ /* 0x002fca0000010800 */
[C---:B------:R-:W-:Y:S01]  /*5660*/  HMMA.16816.F32.BF16 R12, R8.reuse, R34, RZ ;  /* 0x00000022080c723c */ /* 0x040fe200000418ff */
[----:B------:R-:W1:Y:S07]  /*5670*/  MUFU.EX2 R83, R3 ;  /* 0x0000000300537308 */ /* 0x000e6e0000000800 */
[C---:B------:R-:W-:Y:S08]  /*5680*/  HMMA.16816.F32.BF16 R32, R8.reuse, R22, RZ ;  /* 0x000000160820723c */ /* 0x040ff000000418ff */
[----:B------:R-:W-:Y:S01]  /*5690*/  HMMA.16816.F32.BF16 R20, R8, R48, RZ ;  /* 0x000000300814723c */ /* 0x000fe200000418ff */
[----:B-1----:R-:W-:-:S07]  /*56a0*/  F2FP.BF16.PACK_AB R7, R83, R82 ;  /* 0x000000525307723e */ /* 0x002fce00000010ff */
[----:B------:R-:W-:Y:S08]  /*56b0*/  HMMA.16816.F32.BF16 R144, R4, R30, R12 ;  /* 0x0000001e0490723c */ /* 0x000ff0000004180c */
[----:B------:R-:W-:Y:S08]  /*56c0*/  HMMA.16816.F32.BF16 R12, R8, R76, RZ ;  /* 0x0000004c080c723c */ /* 0x000ff000000418ff */
[----:B------:R-:W-:Y:S08]  /*56d0*/  HMMA.16816.F32.BF16 R156, R4, R28, R16 ;  /* 0x0000001c049c723c */ /* 0x000ff00000041810 */
[----:B------:R-:W-:Y:S01]  /*56e0*/  HMMA.16816.F32.BF16 R28, R8, R44, RZ ;  /* 0x0000002c081c723c */ /* 0x000fe200000418ff */
[----:B------:R-:W1:Y:S07]  /*56f0*/  LDSM.16.MT88.4 R44, [R239+0x1800] ;  /* 0x00180000ef2c783b */ /* 0x000e6e0000004200 */
[C---:B------:R-:W-:Y:S08]  /*5700*/  HMMA.16816.F32.BF16 R20, R4.reuse, R56, R20 ;  /* 0x000000380414723c */ /* 0x040ff00000041814 */
[----:B------:R-:W-:Y:S08]  /*5710*/  HMMA.16816.F32.BF16 R12, R4, R84, R12 ;  /* 0x00000054040c723c */ /* 0x000ff0000004180c */
[----:B------:R-:W-:Y:S01]  /*5720*/  HMMA.16816.F32.BF16 R16, R8, R50, RZ ;  /* 0x000000320810723c */ /* 0x000fe200000418ff */
[----:B------:R-:W-:Y:S07]  /*5730*/  LDSM.16.MT88.4 R48, [R240+0x3000] ;  /* 0x00300000f030783b */ /* 0x000fee0000004200 */
[----:B------:R-:W-:Y:S01]  /*5740*/  IMAD.MOV.U32 R127, RZ, RZ, R20 ;  /* 0x000000ffff7f7224 */ /* 0x000fe200078e0014 */
[----:B------:R-:W-:Y:S01]  /*5750*/  MOV R153, R23 ;  /* 0x0000001700997202 */ /* 0x000fe20000000f00 */
[----:B------:R-:W-:Y:S01]  /*5760*/  IMAD.MOV.U32 R155, RZ, RZ, R21 ;  /* 0x000000ffff9b7224 */ /* 0x000fe200078e0015 */
[----:B------:R-:W-:Y:S01]  /*5770*/  HMMA.16816.F32.BF16 R28, R4, R60, R28 ;  /* 0x0000003c041c723c */ /* 0x000fe2000004181c */
[----:B------:R-:W-:-:S02]  /*5780*/  IMAD.MOV.U32 R154, RZ, RZ, R22 ;  /* 0x000000ffff9a7224 */ /* 0x000fc400078e0016 */
[----:B------:R-:W2:Y:S02]  /*5790*/  LDSM.16.MT88.4 R20, [R239+0x2000] ;  /* 0x00200000ef14783b */ /* 0x000ea40000004200 */
[----:B------:R-:W-:Y:S01]  /*57a0*/  IMAD.MOV.U32 R152, RZ, RZ, R12 ;  /* 0x000000ffff987224 */ /* 0x000fe200078e000c */
[----:B------:R-:W-:Y:S01]  /*57b0*/  MOV R129, R15 ;  /* 0x0000000f00817202 */ /* 0x000fe20000000f00 */
[----:B------:R-:W-:Y:S01]  /*57c0*/  IMAD.MOV.U32 R131, RZ, RZ, R13 ;  /* 0x000000ffff837224 */ /* 0x000fe200078e000d */
[----:B------:R-:W-:Y:S01]  /*57d0*/  HMMA.16816.F32.BF16 R24, R4, R62, R24 ;  /* 0x0000003e0418723c */ /* 0x000fe20000041818 */
[----:B------:R-:W-:-:S07]  /*57e0*/  IMAD.MOV.U32 R130, RZ, RZ, R14 ;  /* 0x000000ffff827224 */ /* 0x000fce00078e000e */
        /* <DEDUP_REMOVED lines=12> */
[C---:B------:R-:W-:Y:S01]  /*58b0*/  HMMA.16816.F32.BF16 R136, R4.reuse, R74, R40 ;  /* 0x0000004a0488723c */ /* 0x040fe20000041828 */
[----:B------:R-:W3:Y:S07]  /*58c0*/  LDSM.16.MT88.4 R40, [R238+0x3000] ;  /* 0x00300000ee28783b */ /* 0x000eee0000004200 */
[C---:B------:R-:W-:Y:S01]  /*58d0*/  HMMA.16816.F32.BF16 R16, R4.reuse, R58, R16 ;  /* 0x0000003a0410723c */ /* 0x040fe20000041810 */
[----:B------:R-:W4:Y:S07]  /*58e0*/  LDSM.16.MT88.4 R56, [R239+0x3000] ;  /* 0x00300000ef38783b */ /* 0x000f2e0000004200 */
[----:B--2---:R-:W-:Y:S01]  /*58f0*/  HMMA.16816.F32.BF16 R60, R4, R20, R12 ;  /* 0x00000014043c723c */ /* 0x004fe2000004180c */
[----:B------:R-:W-:Y:S01]  /*5900*/  IMAD.MOV.U32 R126, RZ, RZ, R99 ;  /* 0x000000ffff7e7224 */ /* 0x000fe200078e0063 */
[----:B------:R-:W-:Y:S01]  /*5910*/  MOV R125, R96 ;  /* 0x00000060007d7202 */ /* 0x000fe20000000f00 */
[----:B------:R-:W-:-:S02]  /*5920*/  IMAD.MOV.U32 R77, RZ, RZ, R97 ;  /* 0x000000ffff4d7224 */ /* 0x000fc400078e0061 */
[----:B------:R-:W-:-:S03]  /*5930*/  IMAD.MOV.U32 R76, RZ, RZ, R98 ;  /* 0x000000ffff4c7224 */ /* 0x000fc600078e0062 */
[C---:B------:R-:W-:Y:S01]  /*5940*/  HMMA.16816.F32.BF16 R32, R8.reuse, R46, RZ ;  /* 0x0000002e0820723c */ /* 0x040fe200000418ff */
[----:B------:R-:W2:Y:S07]  /*5950*/  LDSM.16.MT88.4 R44, [R240+0x3800] ;  /* 0x00380000f02c783b */ /* 0x000eae0000004200 */
[----:B------:R-:W-:Y:S01]  /*5960*/  HMMA.16816.F32.BF16 R28, R8, R68, RZ ;  /* 0x00000044081c723c */ /* 0x000fe200000418ff */
[----:B------:R-:W-:Y:S01]  /*5970*/  IMAD.MOV.U32 R105, RZ, RZ, R17 ;  /* 0x000000ffff697224 */ /* 0x000fe200078e0011 */
[----:B------:R-:W-:Y:S01]  /*5980*/  MOV R99, R16 ;  /* 0x0000001000637202 */ /* 0x000fe20000000f00 */
[----:B------:R-:W-:-:S02]  /*5990*/  IMAD.MOV.U32 R104, RZ, RZ, R18 ;  /* 0x000000ffff687224 */ /* 0x000fc400078e0012 */
[----:B------:R-:W-:-:S03]  /*59a0*/  IMAD.MOV.U32 R103, RZ, RZ, R19 ;  /* 0x000000ffff677224 */ /* 0x000fc600078e0013 */
[----:B------:R-:W-:Y:S01]  /*59b0*/  HMMA.16816.F32.BF16 R24, R8, R70, RZ ;  /* 0x000000460818723c */ /* 0x000fe200000418ff */
[----:B------:R-:W-:Y:S01]  /*59c0*/  IMAD.MOV.U32 R98, RZ, RZ, R61 ;  /* 0x000000ffff627224 */ /* 0x000fe200078e003d */
[----:B------:R-:W-:Y:S01]  /*59d0*/  MOV R3, R60 ;  /* 0x0000003c00037202 */ /* 0x000fe20000000f00 */
[----:B------:R-:W-:Y:S02]  /*59e0*/  IMAD.MOV.U32 R97, RZ, RZ, R62 ;  /* 0x000000ffff617224 */ /* 0x000fe400078e003e */
[----:B------:R-:W-:-:S03]  /*59f0*/  IMAD.MOV.U32 R96, RZ, RZ, R63 ;  /* 0x000000ffff607224 */ /* 0x000fc600078e003f */
[----:B------:R-:W-:Y:S01]  /*5a00*/  HMMA.16816.F32.BF16 R148, R4, R72, R52 ;  /* 0x000000480494723c */ /* 0x000fe20000041834 */
[----:B------:R-:W5:Y:S07]  /*5a10*/  LDSM.16.MT88.4 R52, [R238+0x3800] ;  /* 0x00380000ee34783b */ /* 0x000f6e0000004200 */
[----:B------:R-:W-:Y:S08]  /*5a20*/  HMMA.16816.F32.BF16 R16, R8, R78, RZ ;  /* 0x0000004e0810723c */ /* 0x000ff000000418ff */
[C---:B------:R-:W-:Y:S01]  /*5a30*/  HMMA.16816.F32.BF16 R60, R4.reuse, R22, R32 ;  /* 0x00000016043c723c */ /* 0x040fe20000041820 */
[----:B------:R-:W2:Y:S07]  /*5a40*/  LDSM.16.MT88.4 R32, [R239+0x3800] ;  /* 0x00380000ef20783b */ /* 0x000eae0000004200 */
[C---:B-1----:R-:W-:Y:S08]  /*5a50*/  HMMA.16816.F32.BF16 R72, R4.reuse, R36, R28 ;  /* 0x000000240448723c */ /* 0x042ff0000004181c */
[----:B------:R-:W-:Y:S01]  /*5a60*/  HMMA.16816.F32.BF16 R68, R4, R38, R24 ;  /* 0x000000260444723c */ /* 0x000fe20000041818 */
[----:B------:R-:W1:Y:S07]  /*5a70*/  LDSM.16.MT88.4 R36, [R241+0x3000] ;  /* 0x00300000f124783b */ /* 0x000e6e0000004200 */
[C---:B------:R-:W-:Y:S07]  /*5a80*/  HMMA.16816.F32.BF16 R20, R8.reuse, R50, RZ ;  /* 0x000000320814723c */ /* 0x040fee00000418ff */
[----:B------:R-:W-:Y:S01]  /*5a90*/  IMAD.MOV.U32 R50, RZ, RZ, R104 ;  /* 0x000000ffff327224 */ /* 0x000fe200078e0068 */
[----:B---3--:R-:W-:Y:S01]  /*5aa0*/  HMMA.16816.F32.BF16 R12, R8, R40, RZ ;  /* 0x00000028080c723c */ /* 0x008fe200000418ff */
[----:B------:R-:W-:-:S06]  /*5ab0*/  MOV R51, R103 ;  /* 0x0000006700337202 */ /* 0x000fcc0000000f00 */
[----:B------:R-:W-:Y:S01]  /*5ac0*/  IMAD.MOV.U32 R40, RZ, RZ, R106 ;  /* 0x000000ffff287224 */ /* 0x000fe200078e006a */
[----:B------:R-:W-:Y:S01]  /*5ad0*/  HMMA.16816.F32.BF16 R64, R4, R86, R16 ;  /* 0x000000560440723c */ /* 0x000fe20000041810 */
[----:B------:R-:W-:-:S07]  /*5ae0*/  IMAD.MOV.U32 R41, RZ, RZ, R113 ;  /* 0x000000ffff297224 */ /* 0x000fce00078e0071 */
[C---:B----4-:R-:W-:Y:S07]  /*5af0*/  HMMA.16816.F32.BF16 R16, R8.reuse, R56, RZ ;  /* 0x000000380810723c */ /* 0x050fee00000418ff */
[----:B------:R-:W-:Y:S01]  /*5b00*/  IMAD.MOV.U32 R57, RZ, RZ, R127 ;  /* 0x000000ffff397224 */ /* 0x000fe200078e007f */
[----:B------:R-:W-:Y:S01]  /*5b10*/  HMMA.16816.F32.BF16 R24, R8, R48, RZ ;  /* 0x000000300818723c */ /* 0x000fe200000418ff */
[----:B------:R-:W-:-:S06]  /*5b20*/  IMAD.MOV.U32 R56, RZ, RZ, R126 ;  /* 0x000000ffff387224 */ /* 0x000fcc00078e007e */
[----:B------:R-:W-:Y:S01]  /*5b30*/  IMAD.MOV.U32 R48, RZ, RZ, R99 ;  /* 0x000000ffff307224 */ /* 0x000fe200078e0063 */
[----:B--2---:R-:W-:Y:S01]  /*5b40*/  HMMA.16816.F32.BF16 R84, R4, R46, R20 ;  /* 0x0000002e0454723c */ /* 0x004fe20000041814 */
[----:B------:R-:W2:Y:S01]  /*5b50*/  LDSM.16.MT88.4 R20, [R241+0x3800] ;  /* 0x00380000f114783b */ /* 0x000ea20000004200 */
[----:B------:R-:W-:-:S05]  /*5b60*/  IMAD.MOV.U32 R49, RZ, RZ, R105 ;  /* 0x000000ffff317224 */ /* 0x000fca00078e0069 */
[----:B------:R-:W-:Y:S01]  /*5b70*/  IMAD.MOV.U32 R46, RZ, RZ, R123 ;  /* 0x000000ffff2e7224 */ /* 0x000fe200078e007b */
[----:B------:R-:W-:Y:S01]  /*5b80*/  HMMA.16816.F32.BF16 R28, R8, R42, RZ ;  /* 0x0000002a081c723c */ /* 0x000fe200000418ff */
[----:B------:R-:W-:-:S06]  /*5b90*/  MOV R47, R121 ;  /* 0x00000079002f7202 */ /* 0x000fcc0000000f00 */
[----:B------:R-:W-:Y:S01]  /*5ba0*/  MOV R43, R107 ;  /* 0x0000006b002b7202 */ /* 0x000fe20000000f00 */
[----:B-----5:R-:W-:Y:S01]  /*5bb0*/  HMMA.16816.F32.BF16 R176, R4, R52, R12 ;  /* 0x0000003404b0723c */ /* 0x020fe2000004180c */
[----:B------:R-:W-:-:S06]  /*5bc0*/  IMAD.MOV.U32 R42, RZ, RZ, R112 ;  /* 0x000000ffff2a7224 */ /* 0x000fcc00078e0070 */
[----:B------:R-:W-:Y:S01]  /*5bd0*/  IMAD.MOV.U32 R53, RZ, RZ, R98 ;  /* 0x000000ffff357224 */ /* 0x000fe200078e0062 */
[----:B------:R-:W-:Y:S01]  /*5be0*/  HMMA.16816.F32.BF16 R12, R8, R58, RZ ;  /* 0x0000003a080c723c */ /* 0x000fe200000418ff */
[----:B------:R-:W-:Y:S02]  /*5bf0*/  IMAD.MOV.U32 R52, RZ, RZ, R3 ;  /* 0x000000ffff347224 */ /* 0x000fe400078e0003 */
[----:B------:R-:W-:-:S04]  /*5c00*/  FADD.FTZ R3, R101, R100 ;  /* 0x0000006465037221 */ /* 0x000fc80000010000 */
[----:B------:R-:W-:Y:S01]  /*5c10*/  IMAD.MOV.U32 R58, RZ, RZ, R77 ;  /* 0x000000ffff3a7224 */ /* 0x000fe200078e004d */
[----:B------:R-:W-:Y:S01]  /*5c20*/  HMMA.16816.F32.BF16 R168, R4, R32, R16 ;  /* 0x0000002004a8723c */ /* 0x000fe20000041810 */
[----:B------:R-:W-:Y:S01]  /*5c30*/  MOV R59, R76 ;  /* 0x0000004c003b7202 */ /* 0x000fe20000000f00 */
[----:B------:R-:W-:-:S04]  /*5c40*/  FADD.FTZ R3, R102, R3 ;  /* 0x0000000366037221 */ /* 0x000fc80000010000 */
[----:B------:R-:W-:Y:S02]  /*5c50*/  FADD.FTZ R3, R110, R3 ;  /* 0x000000036e037221 */ /* 0x000fe40000010000 */
[----:B------:R-:W-:Y:S01]  /*5c60*/  HMMA.16816.F32.BF16 R172, R4, R44, R24 ;  /* 0x0000002c04ac723c */ /* 0x000fe20000041818 */
[----:B------:R-:W3:Y:S01]  /*5c70*/  LDSM.16.MT88.4 R24, [R238+0x4800] ;  /* 0x00480000ee18783b */ /* 0x000ee20000004200 */
[----:B------:R-:W-:Y:S02]  /*5c80*/  IMAD.MOV.U32 R33, RZ, RZ, R120 ;  /* 0x000000ffff217224 */ /* 0x000fe400078e0078 */
[----:B------:R-:W-:Y:S02]  /*5c90*/  FFMA.FTZ R32, R89, c[0x0][0x2d0], -R0 ;  /* 0x0000b40059207a23 */ /* 0x000fe40000010800 */
[----:B------:R-:W-:Y:S02]  /*5ca0*/  IMAD.MOV.U32 R89, RZ, RZ, R58 ;  /* 0x000000ffff597224 */ /* 0x000fe400078e003a */
[----:B-1----:R-:W-:Y:S01]  /*5cb0*/  HMMA.16816.F32.BF16 R16, R8, R36, RZ ;  /* 0x000000240810723c */ /* 0x002fe200000418ff */
[----:B------:R-:W-:-:S02]  /*5cc0*/  IMAD.MOV.U32 R45, RZ, RZ, R125 ;  /* 0x000000ffff2d7224 */ /* 0x000fc400078e007d */
[----:B------:R-:W-:Y:S02]  /*5cd0*/  IMAD.MOV.U32 R44, RZ, RZ, R124 ;  /* 0x000000ffff2c7224 */ /* 0x000fe400078e007c */
[----:B------:R-:W-:Y:S02]  /*5ce0*/  IMAD.MOV.U32 R58, RZ, RZ, R130 ;  /* 0x000000ffff3a7224 */ /* 0x000fe400078e0082 */
[----:B------:R-:W-:Y:S01]  /*5cf0*/  MOV R37, R114 ;  /* 0x0000007200257202 */ /* 0x000fe20000000f00 */
[----:B------:R-:W-:Y:S01]  /*5d00*/  HMMA.16816.F32.BF16 R76, R4, R54, R28 ;  /* 0x00000036044c723c */ /* 0x000fe2000004181c */
[----:B------:R-:W-:-:S06]  /*5d10*/  MOV R36, R33 ;  /* 0x0000002100247202 */ /* 0x000fcc0000000f00 */
[----:B------:R-:W-:Y:S01]  /*5d20*/  IMAD.MOV.U32 R54, RZ, RZ, R97 ;  /* 0x000000ffff367224 */ /* 0x000fe200078e0061 */
[----:B------:R-:W-:Y:S01]  /*5d30*/  MOV R55, R96 ;  /* 0x0000006000377202 */ /* 0x000fe20000000f00 */
[--C-:B------:R-:W-:Y:S01]  /*5d40*/  FFMA.FTZ R30, R95, c[0x0][0x2d0], -R2.reuse ;  /* 0x0000b4005f1e7a23 */ /* 0x100fe20000010802 */
[----:B------:R-:W-:Y:S01]  /*5d50*/  HMMA.16816.F32.BF16 R96, R4, R34, R12 ;  /* 0x000000220460723c */ /* 0x000fe2000004180c */
[--C-:B------:R-:W-:Y:S02]  /*5d60*/  FFMA.FTZ R29, R94, c[0x0][0x2d0], -R2.reuse ;  /* 0x0000b4005e1d7a23 */ /* 0x100fe40000010802 */
[----:B------:R-:W-:Y:S02]  /*5d70*/  FFMA.FTZ R28, R93, c[0x0][0x2d0], -R2 ;  /* 0x0000b4005d1c7a23 */ /* 0x000fe40000010802 */
[----:B------:R-:W-:Y:S01]  /*5d80*/  FFMA.FTZ R31, R88, c[0x0][0x2d0], -R0 ;  /* 0x0000b400581f7a23 */ /* 0x000fe20000010800 */
[----:B------:R-:W-:Y:S01]  /*5d90*/  MOV R88, R45 ;  /* 0x0000002d00587202 */ /* 0x000fe20000000f00 */
[----:B------:R-:W-:Y:S01]  /*5da0*/  IMAD.MOV.U32 R34, RZ, RZ, R115 ;  /* 0x000000ffff227224 */ /* 0x000fe200078e0073 */
[----:B------:R-:W-:Y:S01]  /*5db0*/  HMMA.16816.F32.BF16 R12, R8, R38, RZ ;  /* 0x00000026080c723c */ /* 0x000fe200000418ff */
[----:B------:R-:W-:-:S02]  /*5dc0*/  IMAD.MOV.U32 R35, RZ, RZ, R122 ;  /* 0x000000ffff237224 */ /* 0x000fc400078e007a */
[----:B------:R-:W-:Y:S02]  /*5dd0*/  IMAD.MOV.U32 R95, RZ, RZ, R34 ;  /* 0x000000ffff5f7224 */ /* 0x000fe400078e0022 */
[----:B------:R-:W-:Y:S02]  /*5de0*/  IMAD.MOV.U32 R94, RZ, RZ, R35 ;  /* 0x000000ffff5e7224 */ /* 0x000fe400078e0023 */
[----:B------:R-:W-:Y:S01]  /*5df0*/  IMAD.MOV.U32 R39, RZ, RZ, R44 ;  /* 0x000000ffff277224 */ /* 0x000fe200078e002c */
[----:B--2---:R-:W-:Y:S01]  /*5e00*/  HMMA.16816.F32.BF16 R124, R4, R20, R16 ;  /* 0x00000014047c723c */ /* 0x004fe20000041810 */
[----:B------:R-:W1:Y:S01]  /*5e10*/  LDSM.16.MT88.4 R16, [R238+0x5000] ;  /* 0x00500000ee10783b */ /* 0x000e620000004200 */
[----:B------:R-:W-:Y:S01]  /*5e20*/  IMAD.MOV.U32 R44, RZ, RZ, R57 ;  /* 0x000000ffff2c7224 */ /* 0x000fe200078e0039 */
[----:B------:R-:W-:Y:S01]  /*5e30*/  MOV R57, R131 ;  /* 0x0000008300397202 */ /* 0x000fe20000000f00 */
[----:B------:R-:W-:Y:S02]  /*5e40*/  IMAD.MOV.U32 R38, RZ, RZ, R47 ;  /* 0x000000ffff267224 */ /* 0x000fe400078e002f */
[----:B------:R-:W-:-:S02]  /*5e50*/  IMAD.MOV.U32 R45, RZ, RZ, R155 ;  /* 0x000000ffff2d7224 */ /* 0x000fc400078e009b */
[----:B------:R-:W-:-:S08]  /*5e60*/  IMAD.MOV.U32 R47, RZ, RZ, R153 ;  /* 0x000000ffff2f7224 */ /* 0x000fd000078e0099 */
[----:B------:R-:W-:Y:S01]  /*5e70*/  HMMA.16816.F32.BF16 R104, R4, R22, R12 ;  /* 0x000000160468723c */ /* 0x000fe2000004180c */
[----:B------:R-:W2:Y:S07]  /*5e80*/  LDSM.16.MT88.4 R20, [R240+0x4800] ;  /* 0x00480000f014783b */ /* 0x000eae0000004200 */
[----:B---3--:R-:W-:Y:S07]  /*5e90*/  HMMA.16816.F32.BF16 R12, R8, R24, RZ ;  /* 0x00000018080c723c */ /* 0x008fee00000418ff */
[----:B------:R-:W-:Y:S01]  /*5ea0*/  FFMA.FTZ R25, R91, c[0x0][0x2d0], -R0 ;  /* 0x0000b4005b197a23 */ /* 0x000fe20000010800 */
[----:B------:R-:W-:Y:S01]  /*5eb0*/  MOV R91, R56 ;  /* 0x00000038005b7202 */ /* 0x000fe20000000f00 */
[----:B------:R-:W-:Y:S11]  /*5ec0*/  IMAD.MOV.U32 R56, RZ, RZ, R152 ;  /* 0x000000ffff387224 */ /* 0x000ff600078e0098 */
[----:B------:R-:W-:Y:S04]  /*5ed0*/  @!UPT UIADD3 URZ, URZ, URZ, URZ ;  /* 0x0000003f3f3ff290 */ /* 0x000fe8000fffe03f */
[----:B-1----:R-:W-:Y:S07]  /*5ee0*/  HMMA.16816.F32.BF16 R100, R4, R16, R12 ;  /* 0x000000100464723c */ /* 0x002fee000004180c */
[----:B------:R-:W-:Y:S01]  /*5ef0*/  FADD.FTZ R16, R109, R3 ;  /* 0x000000036d107221 */ /* 0x000fe20000010000 */
[----:B------:R-:W-:Y:S01]  /*5f00*/  HMMA.16816.F32.BF16 R12, R8, R26, RZ ;  /* 0x0000001a080c723c */ /* 0x000fe200000418ff */
[----:B------:R-:W-:Y:S02]  /*5f10*/  FADD.FTZ R3, R80, R108 ;  /* 0x0000006c50037221 */ /* 0x000fe40000010000 */
[----:B------:R-:W-:-:S02]  /*5f20*/  FADD.FTZ R24, R116, R16 ;  /* 0x0000001074187221 */ /* 0x000fc40000010000 */
[----:B------:R-:W-:Y:S02]  /*5f30*/  FADD.FTZ R3, R111, R3 ;  /* 0x000000036f037221 */ /* 0x000fe40000010000 */
[----:B------:R-:W-:Y:S02]  /*5f40*/  FFMA.FTZ R27, R92, c[0x0][0x2d0], -R2 ;  /* 0x0000b4005c1b7a23 */ /* 0x000fe40000010802 */
[----:B------:R-:W-:Y:S02]  /*5f50*/  FADD.FTZ R3, R117, R3 ;  /* 0x0000000375037221 */ /* 0x000fe40000010000 */
[----:B------:R-:W-:Y:S02]  /*5f60*/  FFMA.FTZ R26, R90, c[0x0][0x2d0], -R0 ;  /* 0x0000b4005a1a7a23 */ /* 0x000fe40000010800 */
[----:B------:R-:W-:Y:S02]  /*5f70*/  FADD.FTZ R2, R118, R3 ;  /* 0x0000000376027221 */ /* 0x000fe40000010000 */
[----:B------:R1:W-:Y:S01]  /*5f80*/  MUFU.EX2 R0, R26 ;  /* 0x0000001a00007308 */ /* 0x0003e20000000800 */
[----:B------:R-:W-:-:S02]  /*5f90*/  IMAD.MOV.U32 R90, RZ, RZ, R59 ;  /* 0x000000ffff5a7224 */ /* 0x000fc400078e003b */
[----:B------:R-:W-:Y:S02]  /*5fa0*/  FADD.FTZ R2, R81, R2 ;  /* 0x0000000251027221 */ /* 0x000fe40000010000 */
[----:B------:R-:W-:Y:S02]  /*5fb0*/  IMAD.MOV.U32 R59, RZ, RZ, R129 ;  /* 0x000000ffff3b7224 */ /* 0x000fe400078e0081 */
[----:B------:R-:W-:Y:S02]  /*5fc0*/  IMAD.MOV.U32 R80, RZ, RZ, R37 ;  /* 0x000000ffff507224 */ /* 0x000fe400078e0025 */
[----:B------:R-:W-:Y:S01]  /*5fd0*/  HMMA.16816.F32.BF16 R112, R4, R18, R12 ;  /* 0x000000120470723c */ /* 0x000fe2000004180c */
[----:B------:R-:W3:Y:S01]  /*5fe0*/  LDSM.16.MT88.4 R16, [R240+0x5000] ;  /* 0x00500000f010783b */ /* 0x000ee20000004200 */
[----:B------:R-:W-:Y:S01]  /*5ff0*/  IMAD.MOV.U32 R37, RZ, RZ, R46 ;  /* 0x000000ffff257224 */ /* 0x000fe200078e002e */
[----:B------:R-:W-:Y:S02]  /*6000*/  MOV R46, R154 ;  /* 0x0000009a002e7202 */ /* 0x000fe40000000f00 */
[----:B------:R-:W-:Y:S01]  /*6010*/  LDSM.16.MT88.4 R152, [R238+0x1000] ;  /* 0x00100000ee98783b */ /* 0x000fe20000004200 */
[----:B-1----:R-:W-:-:S02]  /*6020*/  IMAD.MOV.U32 R26, RZ, RZ, R80 ;  /* 0x000000ffff1a7224 */ /* 0x002fc400078e0050 */
[----:B--2---:R-:W-:Y:S11]  /*6030*/  HMMA.16816.F32.BF16 R12, R8, R20, RZ ;  /* 0x00000014080c723c */ /* 0x004ff600000418ff */
[----:B------:R-:W-:Y:S11]  /*6040*/  @!UPT UIADD3 URZ, URZ, URZ, URZ ;  /* 0x0000003f3f3ff290 */ /* 0x000ff6000fffe03f */
[----:B------:R-:W-:Y:S02]  /*6050*/  @!UPT UIADD3 URZ, URZ, URZ, URZ ;  /* 0x0000003f3f3ff290 */ /* 0x000fe4000fffe03f */
[----:B---3--:R-:W-:Y:S08]  /*6060*/  HMMA.16816.F32.BF16 R108, R4, R16, R12 ;  /* 0x00000010046c723c */ /* 0x008ff0000004180c */
[----:B------:R-:W-:Y:S01]  /*6070*/  HMMA.16816.F32.BF16 R12, R8, R22, RZ ;  /* 0x00000016080c723c */ /* 0x000fe200000418ff */
[----:B------:R-:W-:Y:S11]  /*6080*/  LDSM.16.MT88.4 R20, [R239+0x5000] ;  /* 0x00500000ef14783b */ /* 0x000ff60000004200 */
[----:B------:R-:W-:Y:S11]  /*6090*/  @!UPT UIADD3 URZ, URZ, URZ, URZ ;  /* 0x0000003f3f3ff290 */ /* 0x000ff6000fffe03f */
[----:B------:R-:W-:Y:S01]  /*60a0*/  @!UPT UIADD3 URZ, URZ, URZ, URZ ;  /* 0x0000003f3f3ff290 */ /* 0x000fe2000fffe03f */
[----:B------:R-:W-:Y:S01]  /*60b0*/  HMMA.16816.F32.BF16 R120, R4, R18, R12 ;  /* 0x000000120478723c */ /* 0x000fe2000004180c */
[----:B------:R-:W1:Y:S06]  /*60c0*/  LDSM.16.MT88.4 R16, [R239+0x4800] ;  /* 0x00480000ef10783b */ /* 0x000e6c0000004200 */
[----:B------:R-:W-:Y:S02]  /*60d0*/  FADD.FTZ R12, R119, R24 ;  /* 0x00000018770c7221 */ /* 0x000fe40000010000 */
[----:B------:R-:W-:Y:S02]  /*60e0*/  FADD.FTZ R24, R82, R2 ;  /* 0x0000000252187221 */ /* 0x000fe40000010000 */
[----:B------:R-:W-:Y:S01]  /*60f0*/  FADD.FTZ R3, R128, R12 ;  /* 0x0000000c80037221 */ /* 0x000fe20000010000 */
[----:B------:R-:W2:Y:S02]  /*6100*/  MUFU.EX2 R2, R25 ;  /* 0x0000001900027308 */ /* 0x000ea40000000800 */
[----:B--2---:R-:W-:-:S02]  /*6110*/  F2FP.BF16.PACK_AB R129, R0, R2 ;  /* 0x000000020081723e */ /* 0x004fc400000010ff */
[----:B------:R-:W-:Y:S01]  /*6120*/  MOV R25, R94 ;  /* 0x0000005e00197202 */ /* 0x000fe20000000f00 */
[----:B-1----:R-:W-:Y:S03]  /*6130*/  HMMA.16816.F32.BF16 R12, R8, R16, RZ ;  /* 0x00000010080c723c */ /* 0x002fe600000418ff */
[----:B------:R-:W1:Y:S08]  /*6140*/  MUFU.EX2 R17, R30 ;  /* 0x0000001e00117308 */ /* 0x000e700000000800 */
[----:B------:R-:W2:Y:S01]  /*6150*/  MUFU.EX2 R16, R29 ;  /* 0x0000001d00107308 */ /* 0x000ea20000000800 */
[----:B-1----:R-:W-:Y:S11]  /*6160*/  FADD.FTZ R3, R17, R3 ;  /* 0x0000000311037221 */ /* 0x002ff60000010000 */
[----:B------:R-:W-:Y:S01]  /*6170*/  @!UPT UIADD3 URZ, URZ, URZ, URZ ;  /* 0x0000003f3f3ff290 */ /* 0x000fe2000fffe03f */
[----:B------:R-:W-:Y:S01]  /*6180*/  HMMA.16816.F32.BF16 R116, R4, R20, R12 ;  /* 0x000000140474723c */ /* 0x000fe2000004180c */
[C---:B--2---:R-:W-:Y:S01]  /*6190*/  FADD.FTZ R3, R16.reuse, R3 ;  /* 0x0000000310037221 */ /* 0x044fe20000010000 */
[----:B------:R-:W-:-:S06]  /*61a0*/  F2FP.BF16.PACK_AB R128, R16, R17 ;  /* 0x000000111080723e */ /* 0x000fcc00000010ff */
[----:B------:R-:W-:Y:S01]  /*61b0*/  HMMA.16816.F32.BF16 R12, R8, R18, RZ ;  /* 0x00000012080c723c */ /* 0x000fe200000418ff */
[----:B------:R-:W1:Y:S08]  /*61c0*/  MUFU.EX2 R19, R28 ;  /* 0x0000001c00137308 */ /* 0x000e700000000800 */
[----:B------:R-:W2:Y:S01]  /*61d0*/  MUFU.EX2 R18, R27 ;  /* 0x0000001b00127308 */ /* 0x000ea20000000800 */
[----:B-1----:R-:W-:Y:S11]  /*61e0*/  FADD.FTZ R3, R19, R3 ;  /* 0x0000000313037221 */ /* 0x002ff60000010000 */
[----:B------:R-:W-:Y:S03]  /*61f0*/  @!UPT UIADD3 URZ, URZ, URZ, URZ ;  /* 0x0000003f3f3ff290 */ /* 0x000fe6000fffe03f */
[----:B------:R-:W-:Y:S01]  /*6200*/  HMMA.16816.F32.BF16 R20, R4, R22, R12 ;  /* 0x000000160414723c */ /* 0x000fe2000004180c */
[C---:B--2---:R-:W-:Y:S01]  /*6210*/  FADD.FTZ R3, R18.reuse, R3 ;  /* 0x0000000312037221 */ /* 0x044fe20000010000 */
[----:B------:R-:W-:Y:S02]  /*6220*/  F2FP.BF16.PACK_AB R130, R18, R19 ;  /* 0x000000131282723e */ /* 0x000fe400000010ff */
[----:B------:R-:W-:Y:S02]  /*6230*/  MOV R27, c[0x0][0x2c4] ;  /* 0x0000b100001b7a02 */ /* 0x000fe40000000f00 */
[----:B------:R1:W-:Y:S01]  /*6240*/  STL [R1+0x28], R3 ;  /* 0x0000280301007387 */ /* 0x0003e20000100800 */
[----:B------:R-:W-:Y:S01]  /*6250*/  FADD.FTZ R12, R83, R24 ;  /* 0x00000018530c7221 */ /* 0x000fe20000010000 */
[----:B------:R-:W-:Y:S01]  /*6260*/  ISETP.NE.AND P1, PT, R27, 0x1, PT ;  /* 0x000000011b00780c */ /* 0x000fe20003f25270 */
[----:B------:R-:W-:Y:S01]  /*6270*/  IMAD.MOV.U32 R24, RZ, RZ, R95 ;  /* 0x000000ffff187224 */ /* 0x000fe200078e005f */
[----:B------:R-:W-:Y:S01]  /*6280*/  LDSM.16.MT88.4 R80, [R240+0x4000] ;  /* 0x00400000f050783b */ /* 0x000fe20000004200 */
[----:B------:R-:W-:-:S02]  /*6290*/  FADD.FTZ R12, R2, R12 ;  /* 0x0000000c020c7221 */ /* 0x000fc40000010000 */
[----:B------:R2:W3:Y:S01]  /*62a0*/  MUFU.EX2 R2, R32 ;  /* 0x0000002000027308 */ /* 0x0004e20000000800 */
[----:B------:R-:W-:Y:S01]  /*62b0*/  IMAD.MOV.U32 R27, RZ, RZ, c[0x0][0x32c] ;  /* 0x0000cb00ff1b7624 */ /* 0x000fe200078e00ff */
[----:B--2---:R-:W2:Y:S01]  /*62c0*/  LDSM.16.MT88.4 R32, [R241+0x1000] ;  /* 0x00100000f120783b */ /* 0x004ea20000004200 */
[----:B-1----:R-:W-:-:S05]  /*62d0*/  FADD.FTZ R3, R0, R12 ;  /* 0x0000000c00037221 */ /* 0x002fca0000010000 */
[----:B------:R-:W1:Y:S01]  /*62e0*/  MUFU.EX2 R0, R31 ;  /* 0x0000001f00007308 */ /* 0x000e620000000800 */
[----:B------:R-:W4:Y:S01]  /*62f0*/  LDSM.16.MT88.4 R12, [R241+0x4800] ;  /* 0x00480000f10c783b */ /* 0x000f220000004200 */
[----:B---3--:R-:W-:Y:S01]  /*6300*/  FADD.FTZ R3, R2, R3 ;  /* 0x0000000302037221 */ /* 0x008fe20000010000 */
[----:B-1----:R-:W-:-:S03]  /*6310*/  F2FP.BF16.PACK_AB R131, R0, R2 ;  /* 0x000000020083723e */ /* 0x002fc600000010ff */
[----:B------:R-:W-:Y:S02]  /*6320*/  FADD.FTZ R3, R0, R3 ;  /* 0x0000000300037221 */ /* 0x000fe40000010000 */
[----:B------:R-:W-:-:S03]  /*6330*/  @P1 IMAD.HI.U32 R2, R24, c[0x0][0x2c8], RZ ;  /* 0x0000b20018021a27 */ /* 0x000fc600078e00ff */
[----:B------:R1:W-:Y:S01]  /*6340*/  STL [R1+0x2c], R3 ;  /* 0x00002c0301007387 */ /* 0x0003e20000100800 */
[C---:B------:R-:W-:Y:S01]  /*6350*/  HMMA.16816.F32.BF16 R156, R128.reuse, R152, R156 ;  /* 0x00000098809c723c */ /* 0x040fe2000004189c */
[----:B------:R-:W-:Y:S01]  /*6360*/  IMAD.MOV.U32 R0, RZ, RZ, R24 ;  /* 0x000000ffff007224 */ /* 0x000fe200078e0018 */
[----:B------:R-:W-:Y:S02]  /*6370*/  @P1 SHF.R.U32.HI R0, RZ, c[0x0][0x2cc], R2 ;  /* 0x0000b300ff001a19 */ /* 0x000fe40000011602 */
[----:B------:R-:W-:Y:S02]  /*6380*/  ISETP.GE.AND P1, PT, R27, 0x1, PT ;  /* 0x000000011b00780c */ /* 0x000fe40003f26270 */
[----:B------:R-:W-:Y:S02]  /*6390*/  IADD3 R2, R25, -R26, RZ ;  /* 0x8000001a19027210 */ /* 0x000fe40007ffe0ff */
[----:B------:R-:W-:Y:S01]  /*63a0*/  HMMA.16816.F32.BF16 R152, R128, R154, R144 ;  /* 0x0000009a8098723c */ /* 0x000fe20000041890 */
[----:B------:R-:W3:Y:S02]  /*63b0*/  LDSM.16.MT88.4 R144, [R240+0x1000] ;  /* 0x00100000f090783b */ /* 0x000ee40000004200 */
[----:B------:R-:W-:-:S05]  /*63c0*/  IMAD.IADD R0, R2, 0x1, R0 ;  /* 0x0000000102007824 */ /* 0x000fca00078e0200 */
[C---:B--2---:R-:W-:Y:S08]  /*63d0*/  HMMA.16816.F32.BF16 R28, R128.reuse, R32, R36 ;  /* 0x00000020801c723c */ /* 0x044ff00000041824 */
[----:B------:R-:W-:Y:S01]  /*63e0*/  HMMA.16816.F32.BF16 R32, R128, R34, R40 ;  /* 0x000000228020723c */ /* 0x000fe20000041828 */
[----:B------:R-:W2:Y:S01]  /*63f0*/  LDSM.16.MT88.4 R40, [R238+0x2800] ;  /* 0x00280000ee28783b */ /* 0x000ea20000004200 */
[----:B-1----:R-:W-:-:S06]  /*6400*/  IADD3 R3, R0, c[0x0][0x328], RZ ;  /* 0x0000ca0000037a10 */ /* 0x002fcc0007ffe0ff */
[C---:B----4-:R-:W-:Y:S08]  /*6410*/  HMMA.16816.F32.BF16 R16, R8.reuse, R12, RZ ;  /* 0x0000000c0810723c */ /* 0x050ff000000418ff */
[----:B------:R-:W-:Y:S01]  /*6420*/  HMMA.16816.F32.BF16 R8, R8, R14, RZ ;  /* 0x0000000e0808723c */ /* 0x000fe200000418ff */
[----:B------:R-:W1:Y:S07]  /*6430*/  LDSM.16.MT88.4 R12, [R241+0x5000] ;  /* 0x00500000f10c783b */ /* 0x000e6e0000004200 */
[C---:B---3--:R-:W-:Y:S08]  /*6440*/  HMMA.16816.F32.BF16 R148, R128.reuse, R144, R148 ;  /* 0x000000908094723c */ /* 0x048ff00000041894 */
[C---:B------:R-:W-:Y:S01]  /*6450*/  HMMA.16816.F32.BF16 R144, R128.reuse, R146, R136 ;  /* 0x000000928090723c */ /* 0x040fe20000041888 */
[----:B------:R-:W3:Y:S07]  /*6460*/  LDSM.16.MT88.4 R136, [R239+0x1000] ;  /* 0x00100000ef88783b */ /* 0x000eee0000004200 */
[C---:B--2---:R-:W-:Y:S08]  /*6470*/  HMMA.16816.F32.BF16 R36, R128.reuse, R40, R44 ;  /* 0x000000288024723c */ /* 0x044ff0000004182c */
[----:B------:R-:W-:Y:S01]  /*6480*/  HMMA.16816.F32.BF16 R40, R128, R42, R48 ;  /* 0x0000002a8028723c */ /* 0x000fe20000041830 */
[----:B------:R-:W2:Y:S07]  /*6490*/  LDSM.16.MT88.4 R48, [R240+0x2800] ;  /* 0x00280000f030783b */ /* 0x000eae0000004200 */
[C---:B-1----:R-:W-:Y:S08]  /*64a0*/  HMMA.16816.F32.BF16 R16, R4.reuse, R12, R16 ;  /* 0x0000000c0410723c */ /* 0x042ff00000041810 */
[----:B------:R-:W-:Y:S01]  /*64b0*/  HMMA.16816.F32.BF16 R8, R4, R14, R8 ;  /* 0x0000000e0408723c */ /* 0x000fe20000041808 */
[----:B------:R-:W-:Y:S07]  /*64c0*/  LDSM.16.MT88.4 R4, [R241+0x5800] ;  /* 0x00580000f104783b */ /* 0x000fee0000004200 */
[C---:B---3--:R-:W-:Y:S08]  /*64d0*/  HMMA.16816.F32.BF16 R140, R128.reuse, R136, R140 ;  /* 0x00000088808c723c */ /* 0x048ff0000004188c */
[C---:B------:R-:W-:Y:S01]  /*64e0*/  HMMA.16816.F32.BF16 R136, R128.reuse, R138, R88 ;  /* 0x0000008a8088723c */ /* 0x040fe20000041858 */
[----:B------:R-:W-:Y:S07]  /*64f0*/  LDSM.16.MT88.4 R88, [R239+0x4000] ;  /* 0x00400000ef58783b */ /* 0x000fee0000004200 */
[C---:B--2---:R-:W-:Y:S01]  /*6500*/  HMMA.16816.F32.BF16 R44, R128.reuse, R48, R56 ;  /* 0x00000030802c723c */ /* 0x044fe20000041838 */
[----:B------:R-:W1:Y:S07]  /*6510*/  LDSM.16.MT88.4 R56, [R239+0x2800] ;  /* 0x00280000ef38783b */ /* 0x000e6e0000004200 */
[C---:B------:R-:W-:Y:S01]  /*6520*/  HMMA.16816.F32.BF16 R48, R128.reuse, R50, R64 ;  /* 0x000000328030723c */ /* 0x040fe20000041840 */
[----:B------:R-:W2:Y:S07]  /*6530*/  LDSM.16.MT88.4 R64, [R241+0x2800] ;  /* 0x00280000f140783b */ /* 0x000eae0000004200 */
[C---:B-1----:R-:W-:Y:S08]  /*6540*/  HMMA.16816.F32.BF16 R52, R128.reuse, R56, R52 ;  /* 0x000000388034723c */ /* 0x042ff00000041834 */
[C---:B------:R-:W-:Y:S08]  /*6550*/  HMMA.16816.F32.BF16 R56, R128.reuse, R58, R60 ;  /* 0x0000003a8038723c */ /* 0x040ff0000004183c */
[C---:B--2---:R-:W-:Y:S01]  /*6560*/  HMMA.16816.F32.BF16 R60, R128.reuse, R64, R72 ;  /* 0x00000040803c723c */ /* 0x044fe20000041848 */
[----:B------:R-:W1:Y:S07]  /*6570*/  LDSM.16.MT88.4 R72, [R238+0x4000] ;  /* 0x00400000ee48783b */ /* 0x000e6e0000004200 */
[C---:B------:R-:W-:Y:S08]  /*6580*/  HMMA.16816.F32.BF16 R64, R128.reuse, R66, R68 ;  /* 0x000000428040723c */ /* 0x040ff00000041844 */
[C---:B-1----:R-:W-:Y:S08]  /*6590*/  HMMA.16816.F32.BF16 R68, R128.reuse, R72, R176 ;  /* 0x000000488044723c */ /* 0x042ff000000418b0 */
[C---:B------:R-:W-:Y:S08]  /*65a0*/  HMMA.16816.F32.BF16 R72, R128.reuse, R74, R76 ;  /* 0x0000004a8048723c */ /* 0x040ff0000004184c */
[C---:B------:R-:W-:Y:S08]  /*65b0*/  HMMA.16816.F32.BF16 R76, R128.reuse, R80, R172 ;  /* 0x00000050804c723c */ /* 0x040ff000000418ac */
[C---:B------:R-:W-:Y:S08]  /*65c0*/  HMMA.16816.F32.BF16 R80, R128.reuse, R82, R84 ;  /* 0x000000528050723c */ /* 0x040ff00000041854 */
[C---:B------:R-:W-:Y:S08]  /*65d0*/  HMMA.16816.F32.BF16 R84, R128.reuse, R88, R168 ;  /* 0x000000588054723c */ /* 0x040ff000000418a8 */
[C---:B------:R-:W-:Y:S01]  /*65e0*/  HMMA.16816.F32.BF16 R88, R128.reuse, R90, R96 ;  /* 0x0000005a8058723c */ /* 0x040fe20000041860 */
[----:B------:R-:W1:Y:S07]  /*65f0*/  LDSM.16.MT88.4 R96, [R241+0x4000] ;  /* 0x00400000f160783b */ /* 0x000e6e0000004200 */
[C---:B-1----:R-:W-:Y:S08]  /*6600*/  HMMA.16816.F32.BF16 R92, R128.reuse, R96, R124 ;  /* 0x00000060805c723c */ /* 0x042ff0000004187c */
[C---:B------:R-:W-:Y:S01]  /*6610*/  HMMA.16816.F32.BF16 R96, R128.reuse, R98, R104 ;  /* 0x000000628060723c */ /* 0x040fe20000041868 */
[----:B------:R-:W1:Y:S07]  /*6620*/  LDSM.16.MT88.4 R104, [R238+0x5800] ;  /* 0x00580000ee68783b */ /* 0x000e6e0000004200 */
[----:B------:R-:W-:Y:S07]  /*6630*/  HMMA.16816.F32.BF16 R124, R128, R4, R16 ;  /* 0x00000004807c723c */ /* 0x000fee0000041810 */
[----:B------:R-:W-:-:S05]  /*6640*/  IADD3 R4, R134, -0x2, RZ ;  /* 0xfffffffe86047810 */ /* 0x000fca0007ffe0ff */
[----:B------:R-:W-:Y:S01]  /*6650*/  STL [R1+0x1c], R4 ;  /* 0x00001c0401007387 */ /* 0x000fe20000100800 */
        /* <DEDUP_REMOVED lines=8> */
[----:B------:R-:W-:Y:S01]  /*66e0*/  HMMA.16816.F32.BF16 R128, R128, R6, R8 ;  /* 0x000000068080723c */ /* 0x000fe20000041808 */
[----:B------:R-:W-:Y:S07]  /*66f0*/  @!P1 BRA `(.L_x_419) ;  /* 0x0000010000009947 */ /* 0x000fee0003800000 */
        /* <DEDUP_REMOVED lines=10> */
.L_x_421:
[----:B------:R-:W-:-:S13]  /*67a0*/  ISETP.NE.AND P0, PT, R27, 0x1, PT ;  /* 0x000000011b00780c */ /* 0x000fda0003f05270 */
[----:B------:R-:W-:-:S05]  /*67b0*/  @P0 IMAD.HI.U32 R0, R2, c[0x0][0x330], RZ ;  /* 0x0000cc0002000a27 */ /* 0x000fca00078e00ff */
[----:B------:R-:W-:Y:S02]  /*67c0*/  @P0 SHF.R.U32.HI R2, RZ, c[0x0][0x334], R0 ;  /* 0x0000cd00ff020a19 */ /* 0x000fe40000011600 */
.L_x_422:
[----:B------:R-:W-:Y:S05]  /*67d0*/  BSYNC B0 ;  /* 0x0000000000007941 */ /* 0x000fea0003800000 */
.L_x_420:
[----:B------:R-:W-:-:S05]  /*67e0*/  IMAD R2, R2, R27, c[0x0][0x32c] ;  /* 0x0000cb0002027624 */ /* 0x000fca00078e021b */
[----:B------:R-:W-:-:S04]  /*67f0*/  IMNMX R3, R3, R2, PT ;  /* 0x0000000203037217 */ /* 0x000fc80003800200 */
.L_x_419:
[----:B------:R-:W2:Y:S01]  /*6800*/  LDL R2, [R1+0x34] ;  /* 0x0000340001027983 */ /* 0x000ea20000100800 */
[----:B------:R-:W-:-:S05]  /*6810*/  IMAD.HI R3, R3, 0x2aaaaaab, RZ ;  /* 0x2aaaaaab03037827 */ /* 0x000fca00078e02ff */
[----:B------:R-:W-:-:S04]  /*6820*/  SHF.R.U32.HI R0, RZ, 0x1f, R3 ;  /* 0x0000001fff007819 */ /* 0x000fc80000011603 */
[----:B------:R-:W-:-:S04]  /*6830*/  LEA.HI.SX32 R3, R3, R0, 0x1d ;  /* 0x0000000003037211 */ /* 0x000fc800078feaff */
[----:B--2---:R-:W-:-:S04]  /*6840*/  IMNMX R2, R2, R3, !PT ;  /* 0x0000000302027217 */ /* 0x004fc80007800200 */
[----:B------:R-:W-:Y:S01]  /*6850*/  ISETP.GE.AND P0, PT, R4, R2, PT ;  /* 0x000000020400720c */ /* 0x000fe20003f06270 */
[----:B------:R1:W-:-:S12]  /*6860*/  STL [R1+0x24], R2 ;  /* 0x0000240201007387 */ /* 0x0003d80000100800 */
[----:B------:R-:W-:Y:S05]  /*6870*/  @!P0 BRA `(.L_x_423) ;  /* 0x000036f000008947 */ /* 0x000fea0003800000 */
[----:B------:R-:W-:Y:S02]  /*6880*/  MOV R0, R4 ;  /* 0x0000000400007202 */ /* 0x000fe40000000f00 */
[----:B------:R-:W-:Y:S02]  /*6890*/  MOV R134, R132 ;  /* 0x0000008400867202 */ /* 0x000fe40000000f00 */
[----:B-1----:R-:W-:Y:S01]  /*68a0*/  MOV R2, R133 ;  /* 0x0000008500027202 */ /* 0x002fe20000000f00 */
[----:B------:R1:W-:Y:S04]  /*68b0*/  STL [R1+0x20], R0 ;  /* 0x0000200001007387 */ /* 0x0003e80000100800 */
.L_x_436:
[----:B------:R-:W2:Y:S01]  /*68c0*/  LDL R3, [R1] ;  /* 0x0000000001037983 */ /* 0x000ea20000100800 */
[----:B------:R-:W-:Y:S04]  /*68d0*/  DEPBAR.LE SB0, 0x0 ;  /* 0x000080000000791a */ /* 0x000fe80000000000 */
[----:B------:R-:W3:Y:S01]  /*68e0*/  LDL R133, [R1+0x20] ;  /* 0x0000200001857983 */ /* 0x000ee20000100800 */
[----:B------:R-:W-:Y:S01]  /*68f0*/  WARPSYNC 0xffffffff ;  /* 0xffffffff00007948 */ /* 0x000fe20003800000 */
[----:B------:R-:W-:Y:S02]  /*6900*/  BSSY B0, `(.L_x_424) ;  /* 0x0000034000007945 */ /* 0x000fe40003800000 */
[----:B------:R-:W3:Y:S04]  /*6910*/  LDL R132, [R1+0x34] ;  /* 0x0000340001847983 */ /* 0x000ee80000100800 */
[----:B-1----:R-:W4:Y:S04]  /*6920*/  LDL R0, [R1+0x14] ;  /* 0x0000140001007983 */ /* 0x002f280000100800 */
[----:B------:R-:W-:Y:S06]  /*6930*/  BAR.SYNC.DEFER_BLOCKING 0x0 ;  /* 0x0000000000007b1d */ /* 0x000fec0000010000 */
[----:B------:R1:W1:Y:S04]  /*6940*/  LDSM.16.M88.4 R8, [R135] ;  /* 0x000000008708783b */ /* 0x0002680000000200 */
[----:B------:R1:W1:Y:S04]  /*6950*/  LDSM.16.M88.4 R16, [R135+0x800] ;  /* 0x000800008710783b */ /* 0x0002680000000200 */
[----:B------:R1:W1:Y:S04]  /*6960*/  LDSM.16.M88.4 R24, [R135+0x1000] ;  /* 0x001000008718783b */ /* 0x0002680000000200 */
[----:B------:R1:W1:Y:S04]  /*6970*/  LDSM.16.M88.4 R168, [R242] ;  /* 0x00000000f2a8783b */ /* 0x0002680000000200 */
[----:B------:R1:W1:Y:S01]  /*6980*/  LDSM.16.M88.4 R172, [R252] ;  /* 0x00000000fcac783b */ /* 0x0002620000000200 */
[----:B---3--:R-:W-:Y:S03]  /*6990*/  ISETP.GT.AND P0, PT, R132, R133, PT ;  /* 0x000000858400720c */ /* 0x008fe60003f04270 */
[----:B--2---:R2:W3:Y:S01]  /*69a0*/  LDSM.16.M88.4 R176, [R3] ;  /* 0x0000000003b0783b */ /* 0x0044e20000000200 */
[C---:B----4-:R-:W-:Y:S02]  /*69b0*/  LOP3.LUT P6, RZ, R0.reuse, 0x100, RZ, 0xc0, !PT ;  /* 0x0000010000ff7812 */ /* 0x050fe400078cc0ff */
[C---:B------:R-:W-:Y:S02]  /*69c0*/  LOP3.LUT P5, RZ, R0.reuse, 0x80, RZ, 0xc0, !PT ;  /* 0x0000008000ff7812 */ /* 0x040fe400078ac0ff */
[----:B------:R-:W-:Y:S05]  /*69d0*/  LOP3.LUT P4, RZ, R0, 0x40, RZ, 0xc0, !PT ;  /* 0x0000004000ff7812 */ /* 0x000fea000788c0ff */
[----:B------:R-:W-:-:S05]  /*69e0*/  @P0 BRA `(.L_x_425) ;  /* 0x0000025000000947 */ /* 0x000fca0003800000 */
[----:B-1----:R-:W4:Y:S01]  /*69f0*/  LDL.64 R20, [R1+0x58] ;  /* 0x0000580001147983 */ /* 0x002f220000100a00 */
[----:B------:R-:W-:Y:S01]  /*6a00*/  LOP3.LUT P3, RZ, R0, 0x200, RZ, 0xc0, !PT ;  /* 0x0000020000ff7812 */ /* 0x000fe2000786c0ff */
[C---:B------:R-:W-:Y:S01]  /*6a10*/  IMAD.WIDE.U32 R4, R133.reuse, c[0x0][0x208], RZ ;  /* 0x0000820085047a25 */ /* 0x040fe200078e00ff */
[----:B------:R-:W-:Y:S01]  /*6a20*/  SHF.R.S32.HI R0, RZ, 0x1f, R133 ;  /* 0x0000001fff007819 */ /* 0x000fe20000011485 */
[----:B------:R-:W5:Y:S04]  /*6a30*/  LDL.64 R14, [R1+0x48] ;  /* 0x00004800010e7983 */ /* 0x000f680000100a00 */
[----:B--2---:R-:W2:Y:S01]  /*6a40*/  LDL R13, [R1+0x18] ;  /* 0x00001800010d7983 */ /* 0x004ea20000100800 */
[----:B------:R-:W-:Y:S03]  /*6a50*/  IMAD R0, R0, c[0x0][0x208], RZ ;  /* 0x0000820000007a24 */ /* 0x000fe600078e02ff */
[----:B------:R-:W1:Y:S01]  /*6a60*/  S2R R3, SR_TID.X ;  /* 0x0000000000037919 */ /* 0x000e620000002100 */
[----:B------:R-:W-:Y:S04]  /*6a70*/  IMAD R0, R133, c[0x0][0x20c], R0 ;  /* 0x0000830085007a24 */ /* 0x000fe800078e0200 */
[----:B------:R-:W-:Y:S02]  /*6a80*/  IMAD.IADD R0, R5, 0x1, R0 ;  /* 0x0000000105007824 */ /* 0x000fe400078e0200 */
[----:B------:R-:W-:Y:S01]  /*6a90*/  IMAD.WIDE.U32 R4, R4, 0x30, RZ ;  /* 0x0000003004047825 */ /* 0x000fe200078e00ff */
[----:B-1----:R-:W-:Y:S03]  /*6aa0*/  ISETP.GT.AND P2, PT, R3, 0x7f, PT ;  /* 0x0000007f0300780c */ /* 0x002fe60003f44270 */
[----:B------:R-:W-:Y:S04]  /*6ab0*/  IMAD R3, R0, 0x30, RZ ;  /* 0x0000003000037824 */ /* 0x000fe800078e02ff */
[----:B------:R-:W-:Y:S06]  /*6ac0*/  IMAD.IADD R3, R5, 0x1, R3 ;  /* 0x0000000105037824 */ /* 0x000fec00078e0203 */
[----:B------:R-:W-:Y:S05]  /*6ad0*/  @!P2 IMAD.MOV.U32 R0, RZ, RZ, c[0x0][0x208] ;  /* 0x00008200ff00a624 */ /* 0x000fea00078e00ff */
[-C--:B------:R-:W-:Y:S02]  /*6ae0*/  @!P2 LEA R12, P0, R0, R4.reuse, 0x5 ;  /* 0x00000004000ca211 */ /* 0x080fe400078028ff */
[----:B----4-:R-:W-:Y:S01]  /*6af0*/  IADD3 R5, P1, R20, R4, RZ ;  /* 0x0000000414057210 */ /* 0x010fe20007f3e0ff */
[----:B------:R-:W-:Y:S05]  /*6b00*/  @!P2 IMAD.MOV.U32 R4, RZ, RZ, c[0x0][0x20c] ;  /* 0x00008300ff04a624 */ /* 0x000fea00078e00ff */
[----:B------:R-:W-:Y:S01]  /*6b10*/  @!P2 LEA.HI.X R4, R0, R3, R4, 0x5, P0 ;  /* 0x000000030004a211 */ /* 0x000fe200000f2c04 */
[----:B-----5:R-:W-:Y:S01]  /*6b20*/  IMAD.X R3, R3, 0x1, R15, P1 ;  /* 0x0000000103037824 */ /* 0x020fe200008e060f */
[C---:B------:R-:W-:Y:S04]  /*6b30*/  LEA R6, P0, R5.reuse, c[0x0][0x1f8], 0x1 ;  /* 0x00007e0005067a11 */ /* 0x040fe800078008ff */
[----:B------:R-:W-:Y:S02]  /*6b40*/  LEA.HI.X R7, R5, c[0x0][0x1fc], R3, 0x1, P0 ;  /* 0x00007f0005077a11 */ /* 0x000fe400000f0c03 */
[----:B------:R-:W-:Y:S03]  /*6b50*/  @!P2 IADD3 R0, P0, R12, R20, RZ ;  /* 0x000000140c00a210 */ /* 0x000fe60007f1e0ff */
[----:B------:R-:W-:Y:S01]  /*6b60*/  @!PT LDS RZ, [RZ] ;  /* 0x00000000fffff984 */ /* 0x000fe20000000800 */
[----:B------:R-:W-:Y:S01]  /*6b70*/  @!PT LDS RZ, [RZ] ;  /* 0x00000000fffff984 */ /* 0x000fe20000000800 */
[----:B------:R-:W-:Y:S01]  /*6b80*/  @!PT LDS RZ, [RZ] ;  /* 0x00000000fffff984 */ /* 0x000fe20000000800 */
[----:B--2---:R1:W-:Y:S02]  /*6b90*/  LDGSTS.E.BYPASS.LTC128B.128 [R13+0x4080], [R6.64], !P3 ;  /* 0x04080000060d7fae */ /* 0x0043e4000d901d46 */
[----:B------:R-:W-:Y:S01]  /*6ba0*/  @!P2 IMAD.X R3, R4, 0x1, R15, P0 ;  /* 0x000000010403a824 */ /* 0x000fe200000e060f */
[C---:B------:R-:W-:Y:S01]  /*6bb0*/  @!P2 LEA R4, P0, R0.reuse, c[0x0][0x1f8], 0x1 ;  /* 0x00007e000004aa11 */ /* 0x040fe200078008ff */
[----:B------:R1:W-:Y:S03]  /*6bc0*/  LDGSTS.E.BYPASS.LTC128B.128 [R13+0x5880], [R6.64+0x80], !P6 ;  /* 0x05880080060d7fae */ /* 0x0003e6000f101d46 */
[----:B------:R-:W-:Y:S01]  /*6bd0*/  @!P2 LEA.HI.X R5, R0, c[0x0][0x1fc], R3, 0x1, P0 ;  /* 0x00007f000005aa11 */ /* 0x000fe200000f0c03 */
[----:B------:R1:W-:Y:S04]  /*6be0*/  LDGSTS.E.BYPASS.LTC128B.128 [R13+0x7080], [R6.64+0x100], !P5 ;  /* 0x07080100060d7fae */ /* 0x0003e8000e901d46 */
[----:B------:R1:W-:Y:S04]  /*6bf0*/  LDGSTS.E.BYPASS.LTC128B.128 [R13+0x8880], [R6.64+0x180], !P4 ;  /* 0x08880180060d7fae */ /* 0x0003e8000e101d46 */
[----:B------:R1:W-:Y:S04]  /*6c00*/  @!P2 LDGSTS.E.BYPASS.LTC128B.128 [R13+0x5080], [R4.64], !P3 ;  /* 0x05080000040dafae */ /* 0x0003e8000d901d46 */
[----:B------:R1:W-:Y:S04]  /*6c10*/  @!P2 LDGSTS.E.BYPASS.LTC128B.128 [R13+0x6880], [R4.64+0x80], !P6 ;  /* 0x06880080040dafae */ /* 0x0003e8000f101d46 */
[----:B------:R1:W-:Y:S04]  /*6c20*/  @!P2 LDGSTS.E.BYPASS.LTC128B.128 [R13+0x8080], [R4.64+0x100], !P5 ;  /* 0x08080100040dafae */ /* 0x0003e8000e901d46 */
[----:B------:R1:W-:Y:S02]  /*6c30*/  @!P2 LDGSTS.E.BYPASS.LTC128B.128 [R13+0x9880], [R4.64+0x180], !P4 ;  /* 0x09880180040dafae */ /* 0x0003e4000e101d46 */
.L_x_425:
[----:B-1----:R-:W-:Y:S05]  /*6c40*/  BSYNC B0 ;  /* 0x0000000000007941 */ /* 0x002fea0003800000 */
.L_x_424:
[C---:B------:R-:W-:Y:S01]  /*6c50*/  HMMA.16816.F32.BF16 R4, R160.reuse, R8, RZ ;  /* 0x00000008a004723c */ /* 0x040fe200000418ff */
[----:B------:R-:W0:Y:S01]  /*6c60*/  LDGDEPBAR ;  /* 0x00000000000079af */ /* 0x000e220000000000 */
[----:B------:R-:W-:Y:S06]  /*6c70*/  BSSY B0, `(.L_x_426) ;  /* 0x00000bc000007945 */ /* 0x000fec0003800000 */
[C---:B------:R-:W-:Y:S08]  /*6c80*/  HMMA.16816.F32.BF16 R8, R160.reuse, R10, RZ ;  /* 0x0000000aa008723c */ /* 0x040ff000000418ff */
[C---:B------:R-:W-:Y:S08]  /*6c90*/  HMMA.16816.F32.BF16 R12, R160.reuse, R16, RZ ;  /* 0x00000010a00c723c */ /* 0x040ff000000418ff */
[C---:B------:R-:W-:Y:S08]  /*6ca0*/  HMMA.16816.F32.BF16 R16, R160.reuse, R18, RZ ;  /* 0x00000012a010723c */ /* 0x040ff000000418ff */
[C---:B------:R-:W-:Y:S08]  /*6cb0*/  HMMA.16816.F32.BF16 R20, R160.reuse, R24, RZ ;  /* 0x00000018a014723c */ /* 0x040ff000000418ff */
[----:B------:R-:W-:Y:S08]  /*6cc0*/  HMMA.16816.F32.BF16 R24, R160, R26, RZ ;  /* 0x0000001aa018723c */ /* 0x000ff000000418ff */
[C---:B------:R-:W-:Y:S08]  /*6cd0*/  HMMA.16816.F32.BF16 R4, R164.reuse, R168, R4 ;  /* 0x000000a8a404723c */ /* 0x040ff00000041804 */
[C---:B------:R-:W-:Y:S01]  /*6ce0*/  HMMA.16816.F32.BF16 R8, R164.reuse, R170, R8 ;  /* 0x000000aaa408723c */ /* 0x040fe20000041808 */
[----:B------:R-:W1:Y:S07]  /*6cf0*/  LDSM.16.M88.4 R168, [R237] ;  /* 0x00000000eda8783b */ /* 0x000e6e0000000200 */
[C---:B------:R-:W-:Y:S08]  /*6d00*/  HMMA.16816.F32.BF16 R12, R164.reuse, R172, R12 ;  /* 0x000000aca40c723c */ /* 0x040ff0000004180c */
[C---:B------:R-:W-:Y:S01]  /*6d10*/  HMMA.16816.F32.BF16 R16, R164.reuse, R174, R16 ;  /* 0x000000aea410723c */ /* 0x040fe20000041810 */
[----:B------:R-:W4:Y:S07]  /*6d20*/  LDSM.16.M88.4 R172, [R237+0x800] ;  /* 0x00080000edac783b */ /* 0x000f2e0000000200 */
[C---:B---3--:R-:W-:Y:S01]  /*6d30*/  HMMA.16816.F32.BF16 R20, R164.reuse, R176, R20 ;  /* 0x000000b0a414723c */ /* 0x048fe20000041814 */
[----:B------:R3:W5:Y:S07]  /*6d40*/  LDL R177, [R1+0x14] ;  /* 0x0000140001b17983 */ /* 0x00076e0000100800 */
[----:B------:R-:W-:Y:S07]  /*6d50*/  HMMA.16816.F32.BF16 R24, R164, R178, R24 ;  /* 0x000000b2a418723c */ /* 0x000fee0000041818 */
[----:B------:R-:W-:Y:S01]  /*6d60*/  MOV R179, R133 ;  /* 0x0000008500b37202 */ /* 0x000fe20000000f00 */
[C---:B-1----:R-:W-:Y:S05]  /*6d70*/  HMMA.16816.F32.BF16 R4, R180.reuse, R168, R4 ;  /* 0x000000a8b404723c */ /* 0x042fea0000041804 */
[----:B------:R-:W-:Y:S03]  /*6d80*/  ISETP.GT.AND P0, PT, R179, R132, PT ;  /* 0x00000084b300720c */ /* 0x000fe60003f04270 */
[C---:B------:R-:W-:Y:S01]  /*6d90*/  HMMA.16816.F32.BF16 R8, R180.reuse, R170, R8 ;  /* 0x000000aab408723c */ /* 0x040fe20000041808 */
[----:B------:R-:W1:Y:S07]  /*6da0*/  LDSM.16.M88.4 R168, [R237+0x1000] ;  /* 0x00100000eda8783b */ /* 0x000e6e0000000200 */
[C---:B----4-:R-:W-:Y:S08]  /*6db0*/  HMMA.16816.F32.BF16 R12, R180.reuse, R172, R12 ;  /* 0x000000acb40c723c */ /* 0x050ff0000004180c */
[C---:B------:R-:W-:Y:S01]  /*6dc0*/  HMMA.16816.F32.BF16 R16, R180.reuse, R174, R16 ;  /* 0x000000aeb410723c */ /* 0x040fe20000041810 */
[----:B------:R-:W4:Y:S07]  /*6dd0*/  LDSM.16.M88.4 R172, [R236] ;  /* 0x00000000ecac783b */ /* 0x000f2e0000000200 */
[C---:B-1----:R-:W-:Y:S08]  /*6de0*/  HMMA.16816.F32.BF16 R20, R180.reuse, R168, R20 ;  /* 0x000000a8b414723c */ /* 0x042ff00000041814 */
[----:B------:R-:W-:Y:S01]  /*6df0*/  HMMA.16816.F32.BF16 R24, R180, R170, R24 ;  /* 0x000000aab418723c */ /* 0x000fe20000041818 */
[----:B------:R-:W1:Y:S07]  /*6e00*/  LDSM.16.M88.4 R168, [R236+0x800] ;  /* 0x00080000eca8783b */ /* 0x000e6e0000000200 */
[C---:B----4-:R-:W-:Y:S08]  /*6e10*/  HMMA.16816.F32.BF16 R4, R184.reuse, R172, R4 ;  /* 0x000000acb804723c */ /* 0x050ff00000041804 */
[C---:B------:R-:W-:Y:S01]  /*6e20*/  HMMA.16816.F32.BF16 R8, R184.reuse, R174, R8 ;  /* 0x000000aeb808723c */ /* 0x040fe20000041808 */
[----:B------:R-:W4:Y:S07]  /*6e30*/  LDSM.16.M88.4 R172, [R236+0x1000] ;  /* 0x00100000ecac783b */ /* 0x000f2e0000000200 */
[C---:B-1----:R-:W-:Y:S08]  /*6e40*/  HMMA.16816.F32.BF16 R12, R184.reuse, R168, R12 ;  /* 0x000000a8b80c723c */ /* 0x042ff0000004180c */
[C---:B------:R-:W-:Y:S01]  /*6e50*/  HMMA.16816.F32.BF16 R16, R184.reuse, R170, R16 ;  /* 0x000000aab810723c */ /* 0x040fe20000041810 */
[----:B------:R-:W1:Y:S07]  /*6e60*/  LDSM.16.M88.4 R168, [R135+0x1800] ;  /* 0x0018000087a8783b */ /* 0x000e6e0000000200 */
[C---:B----4-:R-:W-:Y:S08]  /*6e70*/  HMMA.16816.F32.BF16 R20, R184.reuse, R172, R20 ;  /* 0x000000acb814723c */ /* 0x050ff00000041814 */
[----:B------:R-:W-:Y:S01]  /*6e80*/  HMMA.16816.F32.BF16 R24, R184, R174, R24 ;  /* 0x000000aeb818723c */ /* 0x000fe20000041818 */
[----:B------:R-:W4:Y:S07]  /*6e90*/  LDSM.16.M88.4 R172, [R135+0x2000] ;  /* 0x0020000087ac783b */ /* 0x000f2e0000000200 */
[C---:B-1----:R-:W-:Y:S08]  /*6ea0*/  HMMA.16816.F32.BF16 R4, R188.reuse, R168, R4 ;  /* 0x000000a8bc04723c */ /* 0x042ff00000041804 */
[C---:B------:R-:W-:Y:S01]  /*6eb0*/  HMMA.16816.F32.BF16 R8, R188.reuse, R170, R8 ;  /* 0x000000aabc08723c */ /* 0x040fe20000041808 */
[----:B------:R-:W1:Y:S07]  /*6ec0*/  LDSM.16.M88.4 R168, [R135+0x2800] ;  /* 0x0028000087a8783b */ /* 0x000e6e0000000200 */
[C---:B----4-:R-:W-:Y:S08]  /*6ed0*/  HMMA.16816.F32.BF16 R12, R188.reuse, R172, R12 ;  /* 0x000000acbc0c723c */ /* 0x050ff0000004180c */
[C---:B------:R-:W-:Y:S01]  /*6ee0*/  HMMA.16816.F32.BF16 R16, R188.reuse, R174, R16 ;  /* 0x000000aebc10723c */ /* 0x040fe20000041810 */
[----:B------:R-:W4:Y:S07]  /*6ef0*/  LDSM.16.M88.4 R172, [R245] ;  /* 0x00000000f5ac783b */ /* 0x000f2e0000000200 */
[C---:B-1----:R-:W-:Y:S08]  /*6f00*/  HMMA.16816.F32.BF16 R20, R188.reuse, R168, R20 ;  /* 0x000000a8bc14723c */ /* 0x042ff00000041814 */
[----:B------:R-:W-:Y:S01]  /*6f10*/  HMMA.16816.F32.BF16 R24, R188, R170, R24 ;  /* 0x000000aabc18723c */ /* 0x000fe20000041818 */
[----:B------:R-:W1:Y:S07]  /*6f20*/  LDSM.16.M88.4 R168, [R243] ;  /* 0x00000000f3a8783b */ /* 0x000e6e0000000200 */
[C---:B----4-:R-:W-:Y:S08]  /*6f30*/  HMMA.16816.F32.BF16 R4, R192.reuse, R172, R4 ;  /* 0x000000acc004723c */ /* 0x050ff00000041804 */
[C---:B------:R-:W-:Y:S01]  /*6f40*/  HMMA.16816.F32.BF16 R8, R192.reuse, R174, R8 ;  /* 0x000000aec008723c */ /* 0x040fe20000041808 */
[----:B------:R-:W4:Y:S07]  /*6f50*/  LDSM.16.M88.4 R172, [R244] ;  /* 0x00000000f4ac783b */ /* 0x000f2e0000000200 */
        /* <DEDUP_REMOVED lines=11> */
[----:B------:R-:W4:Y:S07]  /*7010*/  LDSM.16.M88.4 R172, [R236+0x1800] ;  /* 0x00180000ecac783b */ /* 0x000f2e0000000200 */
        /* <DEDUP_REMOVED lines=77> */
[----:B------:R-:W4:Y:S01]  /*74f0*/  LDSM.16.M88.4 R172, [R236+0x5800] ;  /* 0x00580000ecac783b */ /* 0x000f220000000200 */
[----:B------:R-:W-:Y:S05]  /*7500*/  DEPBAR.LE SB0, 0x0 ;  /* 0x000080000000791a */ /* 0x000fea0000000000 */
[----:B------:R-:W-:Y:S01]  /*7510*/  BAR.SYNC.DEFER_BLOCKING 0x0 ;  /* 0x0000000000007b1d */ /* 0x000fe20000010000 */
[C---:B-1----:R-:W-:Y:S08]  /*7520*/  HMMA.16816.F32.BF16 R12, R232.reuse, R168, R12 ;  /* 0x000000a8e80c723c */ /* 0x042ff0000004180c */
[C---:B------:R-:W-:Y:S08]  /*7530*/  HMMA.16816.F32.BF16 R16, R232.reuse, R170, R16 ;  /* 0x000000aae810723c */ /* 0x040ff00000041810 */
[C---:B----4-:R-:W-:Y:S08]  /*7540*/  HMMA.16816.F32.BF16 R20, R232.reuse, R172, R20 ;  /* 0x000000ace814723c */ /* 0x050ff00000041814 */
[----:B------:R-:W-:Y:S01]  /*7550*/  HMMA.16816.F32.BF16 R24, R232, R174, R24 ;  /* 0x000000aee818723c */ /* 0x000fe20000041818 */
[----:B------:R-:W-:Y:S07]  /*7560*/  @!UPT UIADD3 URZ, URZ, URZ, URZ ;  /* 0x0000003f3f3ff290 */ /* 0x000fee000fffe03f */
[----:B------:R-:W-:-:S11]  /*7570*/  @!P0 BRA `(.L_x_427) ;  /* 0x000002b000008947 */ /* 0x000fd60003800000 */
[----:B---3--:R-:W3:Y:S04]  /*7580*/  LDL.64 R172, [R1+0x50] ;  /* 0x0000500001ac7983 */ /* 0x008ee80000100a00 */
[----:B------:R-:W4:Y:S04]  /*7590*/  LDL.64 R170, [R1+0x38] ;  /* 0x0000380001aa7983 */ /* 0x000f280000100a00 */
[----:B--2---:R-:W2:Y:S04]  /*75a0*/  LDL R176, [R1+0x18] ;  /* 0x0000180001b07983 */ /* 0x004ea80000100800 */
[----:B------:R-:W1:Y:S02]  /*75b0*/  S2R R0, SR_TID.X ;  /* 0x0000000000007919 */ /* 0x000e640000002100 */
[----:B-1----:R-:W-:Y:S04]  /*75c0*/  SHF.R.S32.HI R132, RZ, 0x1f, R0 ;  /* 0x0000001fff847819 */ /* 0x002fe80000011400 */
[----:B------:R-:W-:Y:S02]  /*75d0*/  LEA.HI R132, R132, R0, RZ, 0x3 ;  /* 0x0000000084847211 */ /* 0x000fe400078f18ff */
[----:B------:R-:W-:Y:S02]  /*75e0*/  IADD3 R0, R179, -0x1, RZ ;  /* 0xffffffffb3007810 */ /* 0x000fe40007ffe0ff */
[----:B------:R-:W-:Y:S02]  /*75f0*/  SHF.R.S32.HI R132, RZ, 0x3, R132 ;  /* 0x00000003ff847819 */ /* 0x000fe40000011484 */
[----:B------:R-:W-:Y:S02]  /*7600*/  SHF.R.S32.HI R3, RZ, 0x1f, R0 ;  /* 0x0000001fff037819 */ /* 0x000fe40000011400 */
[----:B------:R-:W-:Y:S03]  /*7610*/  IADD3 R132, -R132, 0x30, RZ ;  /* 0x0000003084847810 */ /* 0x000fe60007ffe1ff */
[----:B------:R-:W-:Y:S01]  /*7620*/  IMAD R3, R3, c[0x0][0x1e0], RZ ;  /* 0x0000780003037a24 */ /* 0x000fe200078e02ff */
[C---:B------:R-:W-:Y:S02]  /*7630*/  ISETP.GE.AND P0, PT, R132.reuse, 0x21, PT ;  /* 0x000000218400780c */ /* 0x040fe40003f06270 */
[----:B------:R-:W-:Y:S01]  /*7640*/  ISETP.GE.AND P1, PT, R132, 0x1, PT ;  /* 0x000000018400780c */ /* 0x000fe20003f26270 */
[C---:B------:R-:W-:Y:S02]  /*7650*/  IMAD R3, R0.reuse, c[0x0][0x1e4], R3 ;  /* 0x0000790000037a24 */ /* 0x040fe400078e0203 */
[----:B------:R-:W-:Y:S04]  /*7660*/  IMAD.WIDE.U32 R132, R0, c[0x0][0x1e0], RZ ;  /* 0x0000780000847a25 */ /* 0x000fe800078e00ff */
[----:B------:R-:W-:Y:S02]  /*7670*/  IMAD.IADD R0, R133, 0x1, R3 ;  /* 0x0000000185007824 */ /* 0x000fe400078e0203 */
[----:B------:R-:W-:Y:S04]  /*7680*/  IMAD.WIDE.U32 R132, R132, 0x30, RZ ;  /* 0x0000003084847825 */ /* 0x000fe800078e00ff */
[----:B------:R-:W-:Y:S02]  /*7690*/  @P0 IMAD.MOV.U32 R168, RZ, RZ, c[0x0][0x1e0] ;  /* 0x00007800ffa80624 */ /* 0x000fe400078e00ff */
[----:B------:R-:W-:Y:S04]  /*76a0*/  IMAD R0, R0, 0x30, RZ ;  /* 0x0000003000007824 */ /* 0x000fe800078e02ff */
[----:B------:R-:W-:Y:S02]  /*76b0*/  IMAD.IADD R0, R133, 0x1, R0 ;  /* 0x0000000185007824 */ /* 0x000fe400078e0200 */
[----:B------:R-:W-:Y:S01]  /*76c0*/  @P0 IMAD.MOV.U32 R133, RZ, RZ, c[0x0][0x1e4] ;  /* 0x00007900ff850624 */ /* 0x000fe200078e00ff */
[-C--:B---3--:R-:W-:Y:S02]  /*76d0*/  @P1 IADD3 R3, P3, R172, R132.reuse, RZ ;  /* 0x00000084ac031210 */ /* 0x088fe40007f7e0ff */
[----:B------:R-:W-:Y:S03]  /*76e0*/  @P0 LEA R132, P2, R168, R132, 0x5 ;  /* 0x00000084a8840211 */ /* 0x000fe600078428ff */
[----:B----4-:R-:W-:Y:S01]  /*76f0*/  @P1 IMAD.X R169, R0, 0x1, R171, P3 ;  /* 0x0000000100a91824 */ /* 0x010fe200018e06ab */
[----:B------:R-:W-:Y:S02]  /*7700*/  @P0 LEA.HI.X R133, R168, R0, R133, 0x5, P2 ;  /* 0x00000000a8850211 */ /* 0x000fe400010f2c85 */
[----:B------:R-:W-:Y:S02]  /*7710*/  @P0 IADD3 R0, P2, R132, R172, RZ ;  /* 0x000000ac84000210 */ /* 0x000fe40007f5e0ff */
[----:B-----5:R-:W-:Y:S03]  /*7720*/  LOP3.LUT P3, RZ, R177, 0x200, RZ, 0xc0, !PT ;  /* 0x00000200b1ff7812 */ /* 0x020fe6000786c0ff */
[----:B------:R-:W-:Y:S01]  /*7730*/  @P0 IMAD.X R133, R133, 0x1, R171, P2 ;  /* 0x0000000185850824 */ /* 0x000fe200010e06ab */
[C---:B------:R-:W-:Y:S04]  /*7740*/  @P0 LEA R132, P2, R0.reuse, c[0x0][0x1c8], 0x1 ;  /* 0x0000720000840a11 */ /* 0x040fe800078408ff */
[----:B------:R-:W-:Y:S02]  /*7750*/  @P0 LEA.HI.X R133, R0, c[0x0][0x1cc], R133, 0x1, P2 ;  /* 0x0000730000850a11 */ /* 0x000fe400010f0c85 */
[C---:B------:R-:W-:Y:S04]  /*7760*/  @P1 LEA R168, P2, R3.reuse, c[0x0][0x1c8], 0x1 ;  /* 0x0000720003a81a11 */ /* 0x040fe800078408ff */
[----:B------:R-:W-:Y:S05]  /*7770*/  @P1 LEA.HI.X R169, R3, c[0x0][0x1cc], R169, 0x1, P2 ;  /* 0x0000730003a91a11 */ /* 0x000fea00010f0ca9 */
[----:B------:R-:W-:Y:S01]  /*7780*/  @!PT LDS RZ, [RZ] ;  /* 0x00000000fffff984 */ /* 0x000fe20000000800 */
[----:B------:R-:W-:Y:S01]  /*7790*/  @!PT LDS RZ, [RZ] ;  /* 0x00000000fffff984 */ /* 0x000fe20000000800 */
[----:B------:R-:W-:Y:S01]  /*77a0*/  @!PT LDS RZ, [RZ] ;  /* 0x00000000fffff984 */ /* 0x000fe20000000800 */
[----:B--2---:R1:W-:Y:S04]  /*77b0*/  @P1 LDGSTS.E.BYPASS.LTC128B.128 [R176+0x14080], [R168.64], !P3 ;  /* 0x14080000a8b01fae */ /* 0x0043e8000d901d46 */
[----:B------:R1:W-:Y:S04]  /*77c0*/  @P1 LDGSTS.E.BYPASS.LTC128B.128 [R176+0x15880], [R168.64+0x80], !P6 ;  /* 0x15880080a8b01fae */ /* 0x0003e8000f101d46 */
[----:B------:R1:W-:Y:S04]  /*77d0*/  @P1 LDGSTS.E.BYPASS.LTC128B.128 [R176+0x17080], [R168.64+0x100], !P5 ;  /* 0x17080100a8b01fae */ /* 0x0003e8000e901d46 */
[----:B------:R1:W-:Y:S04]  /*77e0*/  @P1 LDGSTS.E.BYPASS.LTC128B.128 [R176+0x18880], [R168.64+0x180], !P4 ;  /* 0x18880180a8b01fae */ /* 0x0003e8000e101d46 */
[----:B------:R1:W-:Y:S04]  /*77f0*/  @P0 LDGSTS.E.BYPASS.LTC128B.128 [R176+0x15080], [R132.64], !P3 ;  /* 0x1508000084b00fae */ /* 0x0003e8000d901d46 */
[----:B------:R1:W-:Y:S04]  /*7800*/  @P0 LDGSTS.E.BYPASS.LTC128B.128 [R176+0x16880], [R132.64+0x80], !P6 ;  /* 0x1688008084b00fae */ /* 0x0003e8000f101d46 */
[----:B------:R1:W-:Y:S04]  /*7810*/  @P0 LDGSTS.E.BYPASS.LTC128B.128 [R176+0x18080], [R132.64+0x100], !P5 ;  /* 0x1808010084b00fae */ /* 0x0003e8000e901d46 */
[----:B------:R1:W-:Y:S02]  /*7820*/  @P0 LDGSTS.E.BYPASS.LTC128B.128 [R176+0x19880], [R132.64+0x180], !P4 ;  /* 0x1988018084b00fae */ /* 0x0003e4000e101d46 */
.L_x_427:
[----:B---3--:R-:W-:Y:S05]  /*7830*/  BSYNC B0 ;  /* 0x0000000000007941 */ /* 0x008fea0003800000 */
.L_x_426:
[----:B--2---:R-:W2:Y:S01]  /*7840*/  LDL R3, [R1+0x68] ;  /* 0x0000680001037983 */ /* 0x004ea20000100800 */
[----:B-1----:R-:W-:Y:S01]  /*7850*/  IMAD.MOV.U32 R132, RZ, RZ, c[0x0][0x2c4] ;  /* 0x0000b100ff847624 */ /* 0x002fe200078e00ff */
[----:B------:R-:W-:Y:S02]  /*7860*/  ULDC UR4, c[0x0][0x324] ;  /* 0x0000c90000047ab9 */ /* 0x000fe40000000800 */
[----:B------:R-:W2:Y:S01]  /*7870*/  LDL R0, [R1+0x80] ;  /* 0x0000800001007983 */ /* 0x000ea20000100800 */
[----:B------:R-:W-:Y:S01]  /*7880*/  ULOP3.LUT UR4, URZ, UR4, URZ, 0x33, !UPT ;  /* 0x000000043f047292 */ /* 0x000fe2000f8e333f */
[----:B------:R-:W-:Y:S01]  /*7890*/  ISETP.NE.AND P0, PT, R132, 0x1, PT ;  /* 0x000000018400780c */ /* 0x000fe20003f05270 */
[----:B------:R-:W-:Y:S01]  /*78a0*/  IMAD.MOV.U32 R132, RZ, RZ, c[0x0][0x32c] ;  /* 0x0000cb00ff847624 */ /* 0x000fe200078e00ff */
[----:B------:R-:W3:Y:S04]  /*78b0*/  LDL R178, [R1+0x30] ;  /* 0x0000300001b27983 */ /* 0x000ee80000100800 */
[----:B------:R-:W4:Y:S04]  /*78c0*/  LDL R170, [R1+0x44] ;  /* 0x0000440001aa7983 */ /* 0x000f280000100800 */
[----:B------:R-:W4:Y:S04]  /*78d0*/  LDL R169, [R1+0x40] ;  /* 0x0000400001a97983 */ /* 0x000f280000100800 */
[----:B------:R-:W0:Y:S01]  /*78e0*/  LDGDEPBAR ;  /* 0x00000000000079af */ /* 0x000e220000000000 */
[----:B--2---:R-:W-:Y:S04]  /*78f0*/  IMAD.IADD R168, R0, 0x1, R3 ;  /* 0x0000000100a87824 */ /* 0x004fe800078e0203 */
[----:B------:R-:W-:Y:S05]  /*7900*/  @P0 IMAD.HI.U32 R0, R168, c[0x0][0x2c8], RZ ;  /* 0x0000b200a8000a27 */ /* 0x000fea00078e00ff */
[----:B------:R-:W-:Y:S01]  /*7910*/  @P0 SHF.R.U32.HI R168, RZ, c[0x0][0x2cc], R0 ;  /* 0x0000b300ffa80a19 */ /* 0x000fe20000011600 */
[----:B------:R-:W-:Y:S01]  /*7920*/  IMAD R0, R179, -0x30, RZ ;  /* 0xffffffd0b3007824 */ /* 0x000fe200078e02ff */
[----:B------:R-:W-:Y:S03]  /*7930*/  ISETP.GE.AND P0, PT, R132, 0x1, PT ;  /* 0x000000018400780c */ /* 0x000fe60003f06270 */
[----:B------:R-:W1:Y:S01]  /*7940*/  SHFL.IDX PT, R133, R168, RZ, 0x1c1f ;  /* 0x001c1fffa8857589 */ /* 0x000e6200000e0000 */
[----:B---3--:R-:W-:Y:S04]  /*7950*/  IADD3 R3, -R178, 0x1, R0 ;  /* 0x00000001b2037810 */ /* 0x008fe80007ffe100 */
[----:B----4-:R-:W-:Y:S04]  /*7960*/  IADD3 R3, -R169, R3, R170 ;  /* 0x00000003a9037210 */ /* 0x010fe80007ffe1aa */
[C---:B------:R-:W-:Y:S02]  /*7970*/  IADD3 R172, R3.reuse, c[0x0][0x328], RZ ;  /* 0x0000ca0003ac7a10 */ /* 0x040fe40007ffe0ff */
[----:B------:R-:W-:Y:S03]  /*7980*/  IADD3 R171, R3, UR4, RZ ;  /* 0x0000000403ab7c10 */ /* 0x000fe6000fffe0ff */
[----:B-1----:R-:W-:Y:S02]  /*7990*/  IMAD.IADD R132, R172, 0x1, R133 ;  /* 0x00000001ac847824 */ /* 0x002fe400078e0285 */
[----:B------:R-:W-:Y:S01]  /*79a0*/  IMAD.IADD R3, R133, 0x1, R171 ;  /* 0x0000000185037824 */ /* 0x000fe200078e02ab */
[----:B------:R-:W-:-:S05]  /*79b0*/  @!P0 BRA `(.L_x_428) ;  /* 0x0000018000008947 */ /* 0x000fca0003800000 */
[----:B------:R-:W-:Y:S01]  /*79c0*/  IADD3 R133, -R169, R170, R133 ;  /* 0x000000aaa9857210 */ /* 0x000fe20007ffe185 */
[----:B------:R-:W-:Y:S03]  /*79d0*/  BSSY B0, `(.L_x_429) ;  /* 0x0000011000007945 */ /* 0x000fe60003800000 */
        /* <DEDUP_REMOVED lines=11> */
.L_x_430:
[----:B------:R-:W-:Y:S04]  /*7a90*/  MOV R169, c[0x0][0x32c] ;  /* 0x0000cb0000a97a02 */ /* 0x000fe80000000f00 */
[----:B------:R-:W-:Y:S11]  /*7aa0*/  ISETP.NE.AND P0, PT, R169, 0x1, PT ;  /* 0x00000001a900780c */ /* 0x000ff60003f05270 */
[----:B------:R-:W-:Y:S02]  /*7ab0*/  @!UPT UIADD3 URZ, URZ, URZ, URZ ;  /* 0x0000003f3f3ff290 */ /* 0x000fe4000fffe03f */
[----:B------:R-:W-:Y:S05]  /*7ac0*/  @P0 IMAD.HI.U32 R169, R133, c[0x0][0x330], RZ ;  /* 0x0000cc0085a90a27 */ /* 0x000fea00078e00ff */
[----:B------:R-:W-:Y:S02]  /*7ad0*/  @P0 SHF.R.U32.HI R133, RZ, c[0x0][0x334], R169 ;  /* 0x0000cd00ff850a19 */ /* 0x000fe400000116a9 */
.L_x_431:
[----:B------:R-:W-:Y:S05]  /*7ae0*/  BSYNC B0 ;  /* 0x0000000000007941 */ /* 0x000fea0003800000 */
.L_x_429:
[----:B------:R-:W-:Y:S04]  /*7af0*/  IMAD.IADD R169, R0, 0x1, -R178 ;  /* 0x0000000100a97824 */ /* 0x000fe800078e0ab2 */
[----:B------:R-:W-:Y:S05]  /*7b00*/  IMAD R133, R133, c[0x0][0x32c], R169 ;  /* 0x0000cb0085857a24 */ /* 0x000fea00078e02a9 */
[----:B------:R-:W-:Y:S02]  /*7b10*/  IMNMX R3, R3, R133, !PT ;  /* 0x0000008503037217 */ /* 0x000fe40007800200 */
[----:B------:R-:W-:Y:S04]  /*7b20*/  IADD3 R133, R133, c[0x0][0x32c], RZ ;  /* 0x0000cb0085857a10 */ /* 0x000fe80007ffe0ff */
[----:B------:R-:W-:Y:S02]  /*7b30*/  IMNMX R132, R132, R133, PT ;  /* 0x0000008584847217 */ /* 0x000fe40003800200 */
.L_x_428:
[C---:B------:R-:W-:Y:S01]  /*7b40*/  ISETP.GE.AND P0, PT, R0.reuse, 0x1, PT ;  /* 0x000000010000780c */ /* 0x040fe20003f06270 */
[----:B------:R-:W-:Y:S01]  /*7b50*/  IMAD.MOV.U32 R133, RZ, RZ, c[0x0][0x32c] ;  /* 0x0000cb00ff857624 */ /* 0x000fe200078e00ff */
[C---:B------:R-:W-:Y:S02]  /*7b60*/  ISETP.GE.AND P1, PT, R0.reuse, 0x2, PT ;  /* 0x000000020000780c */ /* 0x040fe40003f26270 */
[----:B-----5:R-:W-:Y:S02]  /*7b70*/  LOP3.LUT R177, R177, 0xffffffef, RZ, 0xc0, !PT ;  /* 0xffffffefb1b17812 */ /* 0x020fe400078ec0ff */
[C---:B------:R-:W-:Y:S02]  /*7b80*/  ISETP.GE.AND P6, PT, R0.reuse, 0x12, PT ;  /* 0x000000120000780c */ /* 0x040fe40003fc6270 */
[C---:B------:R-:W-:Y:S02]  /*7b90*/  ISETP.GE.AND P5, PT, R0.reuse, 0x19, PT ;  /* 0x000000190000780c */ /* 0x040fe40003fa6270 */
[C---:B------:R-:W-:Y:S02]  /*7ba0*/  ISETP.GE.AND P4, PT, R0.reuse, 0x1a, PT ;  /* 0x0000001a0000780c */ /* 0x040fe40003f86270 */
[----:B------:R-:W-:Y:S02]  /*7bb0*/  ISETP.GE.AND P3, PT, R0, 0x21, PT ;  /* 0x000000210000780c */ /* 0x000fe40003f66270 */
[----:B------:R-:W-:Y:S02]  /*7bc0*/  @P0 LOP3.LUT R177, R177, 0x10, RZ, 0xfc, !PT ;  /* 0x00000010b1b10812 */ /* 0x000fe400078efcff */
[----:B------:R-:W-:Y:S02]  /*7bd0*/  ISETP.GT.AND P0, PT, R3, RZ, !P0 ;  /* 0x000000ff0300720c */ /* 0x000fe40004704270 */
[----:B------:R-:W-:Y:S02]  /*7be0*/  LOP3.LUT R177, R177, 0xfffffff7, RZ, 0xc0, !PT ;  /* 0xfffffff7b1b17812 */ /* 0x000fe400078ec0ff */
[----:B------:R-:W-:Y:S02]  /*7bf0*/  ISETP.LT.OR P0, PT, R132, 0x1, P0 ;  /* 0x000000018400780c */ /* 0x000fe40000701670 */
[----:B------:R-:W-:Y:S02]  /*7c00*/  @P1 LOP3.LUT R177, R177, 0x8, RZ, 0xfc, !PT ;  /* 0x00000008b1b11812 */ /* 0x000fe400078efcff */
[----:B------:R-:W-:Y:S02]  /*7c10*/  FSEL R169, R4, -INF , !P0 ;  /* 0xff80000004a97808 */ /* 0x000fe40004000000 */
[----:B------:R-:W-:Y:S02]  /*7c20*/  ISETP.GT.AND P0, PT, R3, 0x1, !P1 ;  /* 0x000000010300780c */ /* 0x000fe40004f04270 */
[----:B------:R-:W-:Y:S02]  /*7c30*/  ISETP.GE.AND P1, PT, R0, 0x9, PT ;  /* 0x000000090000780c */ /* 0x000fe40003f26270 */
[----:B------:R-:W-:Y:S02]  /*7c40*/  ISETP.LT.OR P0, PT, R132, 0x2, P0 ;  /* 0x000000028400780c */ /* 0x000fe40000701670 */
[----:B------:R-:W-:Y:S02]  /*7c50*/  LOP3.LUT R177, R177, 0xfffffffb, RZ, 0xc0, !PT ;  /* 0xfffffffbb1b17812 */ /* 0x000fe400078ec0ff */
[----:B------:R-:W-:Y:S02]  /*7c60*/  FSEL R176, R5, -INF , !P0 ;  /* 0xff80000005b07808 */ /* 0x000fe40004000000 */
[----:B------:R-:W-:Y:S01]  /*7c70*/  ISETP.GT.AND P0, PT, R3, 0x8, !P1 ;  /* 0x000000080300780c */ /* 0x000fe20004f04270 */
[----:B------:R-:W1:Y:S01]  /*7c80*/  SHFL.IDX PT, R5, R168, 0x1, 0x1c1f ;  /* 0x003c1f00a8057f89 */ /* 0x000e6200000e0000 */
[----:B------:R-:W-:Y:S02]  /*7c90*/  ISETP.GE.AND P2, PT, R0, 0x22, PT ;  /* 0x000000220000780c */ /* 0x000fe40003f46270 */
[----:B------:R-:W-:Y:S02]  /*7ca0*/  ISETP.LT.OR P0, PT, R132, 0x9, P0 ;  /* 0x000000098400780c */ /* 0x000fe40000701670 */
[----:B------:R-:W-:Y:S02]  /*7cb0*/  @P1 LOP3.LUT R177, R177, 0x4, RZ, 0xfc, !PT ;  /* 0x00000004b1b11812 */ /* 0x000fe400078efcff */
[----:B------:R-:W-:Y:S02]  /*7cc0*/  ISETP.GE.AND P1, PT, R0, 0xa, PT ;  /* 0x0000000a0000780c */ /* 0x000fe40003f26270 */
[----:B------:R-:W-:Y:S02]  /*7cd0*/  FSEL R175, R8, -INF , !P0 ;  /* 0xff80000008af7808 */ /* 0x000fe40004000000 */
[----:B------:R-:W-:Y:S02]  /*7ce0*/  LOP3.LUT R177, R177, 0xfffffffd, RZ, 0xc0, !PT ;  /* 0xfffffffdb1b17812 */ /* 0x000fe400078ec0ff */
[----:B------:R-:W-:Y:S04]  /*7cf0*/  ISETP.GT.AND P0, PT, R3, 0x9, !P1 ;  /* 0x000000090300780c */ /* 0x000fe80004f04270 */
[----:B------:R-:W-:Y:S03]  /*7d00*/  ISETP.LT.OR P0, PT, R132, 0xa, P0 ;  /* 0x0000000a8400780c */ /* 0x000fe60000701670 */
[----:B------:R-:W-:Y:S02]  /*7d10*/  @P1 LOP3.LUT R177, R177, 0x2, RZ, 0xfc, !PT ;  /* 0x00000002b1b11812 */ /* 0x000fe400078efcff */
[----:B------:R-:W-:Y:S02]  /*7d20*/  ISETP.GE.AND P1, PT, R0, 0x11, PT ;  /* 0x000000110000780c */ /* 0x000fe40003f26270 */
[----:B------:R-:W-:Y:S01]  /*7d30*/  FSEL R174, R9, -INF , !P0 ;  /* 0xff80000009ae7808 */ /* 0x000fe20004000000 */
[--C-:B-1----:R-:W-:Y:S01]  /*7d40*/  IMAD.IADD R4, R172, 0x1, R5.reuse ;  /* 0x00000001ac047824 */ /* 0x102fe200078e0205 */
[----:B------:R-:W-:Y:S02]  /*7d50*/  ISETP.GT.AND P0, PT, R3, 0x10, !P1 ;  /* 0x000000100300780c */ /* 0x000fe40004f04270 */
[----:B------:R-:W-:Y:S02]  /*7d60*/  LOP3.LUT R177, R177, 0xfffffffe, RZ, 0xc0, !PT ;  /* 0xfffffffeb1b17812 */ /* 0x000fe400078ec0ff */
[----:B------:R-:W-:Y:S04]  /*7d70*/  ISETP.LT.OR P0, PT, R132, 0x11, P0 ;  /* 0x000000118400780c */ /* 0x000fe80000701670 */
[----:B------:R-:W-:Y:S02]  /*7d80*/  FSEL R173, R12, -INF , !P0 ;  /* 0xff8000000cad7808 */ /* 0x000fe40004000000 */
[----:B------:R-:W-:Y:S02]  /*7d90*/  ISETP.GT.AND P0, PT, R3, 0x11, !P6 ;  /* 0x000000110300780c */ /* 0x000fe40007704270 */
[----:B------:R-:W-:Y:S02]  /*7da0*/  @P1 LOP3.LUT R177, R177, 0x1, RZ, 0xfc, !PT ;  /* 0x00000001b1b11812 */ /* 0x000fe400078efcff */
[----:B------:R-:W-:Y:S02]  /*7db0*/  ISETP.LT.OR P0, PT, R132, 0x12, P0 ;  /* 0x000000128400780c */ /* 0x000fe40000701670 */
[----:B------:R-:W-:Y:S02]  /*7dc0*/  ISETP.GE.AND P1, PT, R0, 0x29, PT ;  /* 0x000000290000780c */ /* 0x000fe40003f26270 */
[----:B------:R-:W-:Y:S02]  /*7dd0*/  FSEL R170, R13, -INF , !P0 ;  /* 0xff8000000daa7808 */ /* 0x000fe40004000000 */
[----:B------:R-:W-:Y:S02]  /*7de0*/  ISETP.GT.AND P0, PT, R3, 0x18, !P5 ;  /* 0x000000180300780c */ /* 0x000fe40006f04270 */
[----:B------:R-:W-:Y:S02]  /*7df0*/  LOP3.LUT R177, R177, 0xffffffdf, RZ, 0xc0, !PT ;  /* 0xffffffdfb1b17812 */ /* 0x000fe400078ec0ff */
[----:B------:R-:W-:Y:S04]  /*7e00*/  ISETP.LT.OR P0, PT, R132, 0x19, P0 ;  /* 0x000000198400780c */ /* 0x000fe80000701670 */
[----:B------:R-:W-:Y:S02]  /*7e10*/  FSEL R16, R16, -INF , !P0 ;  /* 0xff80000010107808 */ /* 0x000fe40004000000 */
[----:B------:R-:W-:Y:S04]  /*7e20*/  ISETP.GT.AND P0, PT, R3, 0x19, !P4 ;  /* 0x000000190300780c */ /* 0x000fe80006704270 */
[C---:B------:R-:W-:Y:S04]  /*7e30*/  ISETP.LT.OR P0, PT, R132.reuse, 0x1a, P0 ;  /* 0x0000001a8400780c */ /* 0x040fe80000701670 */
[----:B------:R-:W-:Y:S02]  /*7e40*/  FSEL R17, R17, -INF , !P0 ;  /* 0xff80000011117808 */ /* 0x000fe40004000000 */
[C---:B------:R-:W-:Y:S04]  /*7e50*/  ISETP.GT.AND P0, PT, R3.reuse, 0x20, !P3 ;  /* 0x000000200300780c */ /* 0x040fe80005f04270 */
[----:B------:R-:W-:Y:S04]  /*7e60*/  ISETP.LT.OR P0, PT, R132, 0x21, P0 ;  /* 0x000000218400780c */ /* 0x000fe80000701670 */
[----:B------:R-:W-:Y:S02]  /*7e70*/  FSEL R13, R20, -INF , !P0 ;  /* 0xff800000140d7808 */ /* 0x000fe40004000000 */
[----:B------:R-:W-:Y:S04]  /*7e80*/  ISETP.GT.AND P0, PT, R3, 0x21, !P2 ;  /* 0x000000210300780c */ /* 0x000fe80005704270 */
[C---:B------:R-:W-:Y:S04]  /*7e90*/  ISETP.LT.OR P0, PT, R132.reuse, 0x22, P0 ;  /* 0x000000228400780c */ /* 0x040fe80000701670 */
[----:B------:R-:W-:Y:S02]  /*7ea0*/  FSEL R12, R21, -INF , !P0 ;  /* 0xff800000150c7808 */ /* 0x000fe40004000000 */
[----:B------:R-:W-:Y:S04]  /*7eb0*/  ISETP.GT.AND P0, PT, R3, 0x28, !P1 ;  /* 0x000000280300780c */ /* 0x000fe80004f04270 */
[----:B------:R-:W-:Y:S04]  /*7ec0*/  ISETP.LT.OR P0, PT, R132, 0x29, P0 ;  /* 0x000000298400780c */ /* 0x000fe80000701670 */
[----:B------:R-:W-:Y:S02]  /*7ed0*/  FSEL R9, R24, -INF , !P0 ;  /* 0xff80000018097808 */ /* 0x000fe40004000000 */
[----:B------:R-:W-:Y:S11]  /*7ee0*/  ISETP.GE.AND P0, PT, R0, 0x2a, PT ;  /* 0x0000002a0000780c */ /* 0x000ff60003f06270 */
[----:B------:R-:W-:Y:S02]  /*7ef0*/  @!UPT UIADD3 URZ, URZ, URZ, URZ ;  /* 0x0000003f3f3ff290 */ /* 0x000fe4000fffe03f */
[----:B------:R-:W-:Y:S02]  /*7f00*/  @P0 LOP3.LUT R177, R177, 0x20, RZ, 0xfc, !PT ;  /* 0x00000020b1b10812 */ /* 0x000fe400078efcff */
[----:B------:R-:W-:Y:S01]  /*7f10*/  ISETP.GT.AND P0, PT, R3, 0x29, !P0 ;  /* 0x000000290300780c */ /* 0x000fe20004704270 */
[----:B------:R-:W-:Y:S02]  /*7f20*/  IMAD.IADD R3, R171, 0x1, R5 ;  /* 0x00000001ab037824 */ /* 0x000fe400078e0205 */
[----:B------:R1:W-:Y:S01]  /*7f30*/  STL [R1+0x14], R177 ;  /* 0x000014b101007387 */ /* 0x0003e20000100800 */
[----:B------:R-:W-:Y:S04]  /*7f40*/  ISETP.LT.OR P0, PT, R132, 0x2a, P0 ;  /* 0x0000002a8400780c */ /* 0x000fe80000701670 */
[----:B------:R-:W-:Y:S02]  /*7f50*/  FSEL R8, R25, -INF , !P0 ;  /* 0xff80000019087808 */ /* 0x000fe40004000000 */
[----:B------:R-:W-:Y:S11]  /*7f60*/  ISETP.GE.AND P0, PT, R133, 0x1, PT ;  /* 0x000000018500780c */ /* 0x000ff60003f06270 */
[----:B------:R-:W-:Y:S02]  /*7f70*/  @!UPT UIADD3 URZ, URZ, URZ, URZ ;  /* 0x0000003f3f3ff290 */ /* 0x000fe4000fffe03f */
[----:B------:R-:W-:-:S05]  /*7f80*/  @!P0 BRA `(.L_x_432) ;  /* 0x000001a000008947 */ /* 0x000fca0003800000 */
[----:B------:R-:W2:Y:S01]  /*7f90*/  LDL R20, [R1+0x44] ;  /* 0x0000440001147983 */ /* 0x000ea20000100800 */
[----:B------:R-:W-:Y:S03]  /*7fa0*/  BSSY B0, `(.L_x_433) ;  /* 0x0000013000007945 */ /* 0x000fe60003800000 */
[----:B------:R-:W2:Y:S02]  /*7fb0*/  LDL R133, [R1+0x40] ;  /* 0x0000400001857983 */ /* 0x000ea40000100800 */
[----:B--2---:R-:W-:Y:S04]  /*7fc0*/  IADD3 R5, -R133, R20, R5 ;  /* 0x0000001485057210 */ /* 0x004fe80007ffe105 */
        /* <DEDUP_REMOVED lines=11> */
.L_x_434:
[----:B------:R-:W-:Y:S04]  /*8080*/  MOV R20, c[0x0][0x32c] ;  /* 0x0000cb0000147a02 */ /* 0x000fe80000000f00 */
[----:B------:R-:W-:Y:S11]  /*8090*/  ISETP.NE.AND P0, PT, R20, 0x1, PT ;  /* 0x000000011400780c */ /* 0x000ff60003f05270 */
[----:B------:R-:W-:Y:S02]  /*80a0*/  @!UPT UIADD3 URZ, URZ, URZ, URZ ;  /* 0x0000003f3f3ff290 */ /* 0x000fe4000fffe03f */
[----:B------:R-:W-:Y:S05]  /*80b0*/  @P0 IMAD.HI.U32 R20, R5, c[0x0][0x330], RZ ;  /* 0x0000cc0005140a27 */ /* 0x000fea00078e00ff */
[----:B------:R-:W-:Y:S02]  /*80c0*/  @P0 SHF.R.U32.HI R5, RZ, c[0x0][0x334], R20 ;  /* 0x0000cd00ff050a19 */ /* 0x000fe40000011614 */
.L_x_435:
[----:B------:R-:W-:Y:S05]  /*80d0*/  BSYNC B0 ;  /* 0x0000000000007941 */ /* 0x000fea0003800000 */
.L_x_433:
[----:B------:R-:W-:Y:S04]  /*80e0*/  IMAD.IADD R0, R0, 0x1, -R178 ;  /* 0x0000000100007824 */ /* 0x000fe800078e0ab2 */
[----:B------:R-:W-:Y:S05]  /*80f0*/  IMAD R0, R5, c[0x0][0x32c], R0 ;  /* 0x0000cb0005007a24 */ /* 0x000fea00078e0200 */
[----:B------:R-:W-:Y:S02]  /*8100*/  IMNMX R3, R3, R0, !PT ;  /* 0x0000000003037217 */ /* 0x000fe40007800200 */
[----:B------:R-:W-:Y:S04]  /*8110*/  IADD3 R0, R0, c[0x0][0x32c], RZ ;  /* 0x0000cb0000007a10 */ /* 0x000fe80007ffe0ff */
[----:B------:R-:W-:Y:S02]  /*8120*/  IMNMX R4, R4, R0, PT ;  /* 0x0000000004047217 */ /* 0x000fe40003800200 */
.L_x_432:
        /* <DEDUP_REMOVED lines=12> */
[----:B------:R-:W2:Y:S02]  /*81f0*/  SHFL.BFLY PT, R5, R0, 0x2, 0x1f ;  /* 0x0c401f0000057f89 */ /* 0x000ea400000e0000 */
[----:B--2---:R-:W-:Y:S06]  /*8200*/  FMNMX.FTZ R0, R0, R5, !PT ;  /* 0x0000000500007209 */ /* 0x004fec0007810000 */
[----:B------:R-:W2:Y:S02]  /*8210*/  SHFL.BFLY PT, R5, R0, 0x1, 0x1f ;  /* 0x0c201f0000057f89 */ /* 0x000ea400000e0000 */
[----:B--2---:R-:W-:Y:S04]  /*8220*/  FMNMX.FTZ R133, R0, R5, !PT ;  /* 0x0000000500857209 */ /* 0x004fe80007810000 */
[C---:B------:R-:W-:Y:S04]  /*8230*/  FSETP.NEU.FTZ.AND P0, PT, R133.reuse, -INF , PT ;  /* 0xff8000008500780b */ /* 0x040fe80003f1d000 */
[C---:B------:R-:W-:Y:S05]  /*8240*/  FSEL R0, R133.reuse, RZ, P0 ;  /* 0x000000ff85007208 */ /* 0x040fea0000000000 */
[----:B------:R-:W-:Y:S02]  /*8250*/  FADD.FTZ R0, -R0, R2 ;  /* 0x0000000200007221 */ /* 0x000fe40000010100 */
[----:B------:R-:W-:Y:S02]  /*8260*/  FMUL.FTZ R2, R133, c[0x0][0x2d0] ;  /* 0x0000b40085027a20 */ /* 0x000fe40000410000 */
[----:B------:R-:W-:Y:S03]  /*8270*/  FMUL.FTZ R0, R0, c[0x0][0x2d0] ;  /* 0x0000b40000007a20 */ /* 0x000fe60000410000 */
[----:B------:R-:W-:Y:S02]  /*8280*/  FSEL R2, R2, RZ, P0 ;  /* 0x000000ff02027208 */ /* 0x000fe40000000000 */
[----:B------:R-:W-:Y:S03]  /*8290*/  LOP3.LUT P0, RZ, R177, 0x10, RZ, 0xc0, !PT ;  /* 0x00000010b1ff7812 */ /* 0x000fe6000780c0ff */
[--C-:B------:R-:W-:Y:S01]  /*82a0*/  FFMA.FTZ R168, R170, c[0x0][0x2d0], -R2.reuse ;  /* 0x0000b400aaa87a23 */ /* 0x100fe20000010802 */
[----:B------:R-:W-:Y:S01]  /*82b0*/  MOV R170, R179 ;  /* 0x000000b300aa7202 */ /* 0x000fe20000000f00 */
[--C-:B------:R-:W-:Y:S01]  /*82c0*/  FFMA.FTZ R179, R16, c[0x0][0x2d0], -R2.reuse ;  /* 0x0000b40010b37a23 */ /* 0x100fe20000010802 */
[----:B------:R-:W-:Y:S01]  /*82d0*/  ISETP.GT.AND P0, PT, R3, RZ, !P0 ;  /* 0x000000ff0300720c */ /* 0x000fe20004704270 */
[----:B------:R-:W2:Y:S01]  /*82e0*/  LDL.LU R16, [R1+0x28] ;  /* 0x0000280001107983 */ /* 0x000ea20000300800 */
[--C-:B------:R-:W-:Y:S02]  /*82f0*/  FFMA.FTZ R5, R169, c[0x0][0x2d0], -R2.reuse ;  /* 0x0000b400a9057a23 */ /* 0x100fe40000010802 */
[----:B------:R-:W-:Y:S01]  /*8300*/  ISETP.LT.OR P0, PT, R4, 0x1, P0 ;  /* 0x000000010400780c */ /* 0x000fe20000701670 */
[--C-:B------:R-:W-:Y:S02]  /*8310*/  FFMA.FTZ R25, R173, c[0x0][0x2d0], -R2.reuse ;  /* 0x0000b400ad197a23 */ /* 0x100fe40000010802 */
[--C-:B------:R-:W-:Y:S01]  /*8320*/  FFMA.FTZ R24, R174, c[0x0][0x2d0], -R2.reuse ;  /* 0x0000b400ae187a23 */ /* 0x100fe20000010802 */
[----:B------:R-:W-:Y:S01]  /*8330*/  FSEL R6, R6, -INF , !P0 ;  /* 0xff80000006067808 */ /* 0x000fe20004000000 */
[--C-:B------:R-:W-:Y:S01]  /*8340*/  FFMA.FTZ R21, R175, c[0x0][0x2d0], -R2.reuse ;  /* 0x0000b400af157a23 */ /* 0x100fe20000010802 */
[----:B------:R-:W-:Y:S01]  /*8350*/  LOP3.LUT P0, RZ, R177, 0x8, RZ, 0xc0, !PT ;  /* 0x00000008b1ff7812 */ /* 0x000fe2000780c0ff */
[--C-:B------:R-:W-:Y:S01]  /*8360*/  FFMA.FTZ R20, R176, c[0x0][0x2d0], -R2.reuse ;  /* 0x0000b400b0147a23 */ /* 0x100fe20000010802 */
[----:B------:R-:W-:Y:S01]  /*8370*/  MUFU.EX2 R5, R5 ;  /* 0x0000000500057308 */ /* 0x000fe20000000800 */
[--C-:B------:R-:W-:Y:S01]  /*8380*/  FFMA.FTZ R171, R13, c[0x0][0x2d0], -R2.reuse ;  /* 0x0000b4000dab7a23 */ /* 0x100fe20000010802 */
[----:B------:R-:W-:Y:S01]  /*8390*/  ISETP.GT.AND P0, PT, R3, 0x1, !P0 ;  /* 0x000000010300780c */ /* 0x000fe20004704270 */
[--C-:B------:R-:W-:Y:S02]  /*83a0*/  FFMA.FTZ R17, R17, c[0x0][0x2d0], -R2.reuse ;  /* 0x0000b40011117a23 */ /* 0x100fe40000010802 */
[--C-:B------:R-:W-:Y:S01]  /*83b0*/  FFMA.FTZ R12, R12, c[0x0][0x2d0], -R2.reuse ;  /* 0x0000b4000c0c7a23 */ /* 0x100fe20000010802 */
[----:B------:R-:W-:Y:S01]  /*83c0*/  ISETP.LT.OR P0, PT, R4, 0x2, P0 ;  /* 0x000000020400780c */ /* 0x000fe20000701670 */
[--C-:B------:R-:W-:Y:S02]  /*83d0*/  FFMA.FTZ R9, R9, c[0x0][0x2d0], -R2.reuse ;  /* 0x0000b40009097a23 */ /* 0x100fe40000010802 */
[----:B------:R-:W-:Y:S01]  /*83e0*/  FFMA.FTZ R8, R8, c[0x0][0x2d0], -R2 ;  /* 0x0000b40008087a23 */ /* 0x000fe20000010802 */
[----:B------:R-:W-:Y:S01]  /*83f0*/  FSEL R7, R7, -INF , !P0 ;  /* 0xff80000007077808 */ /* 0x000fe20004000000 */
[----:B------:R-:W3:Y:S01]  /*8400*/  MUFU.EX2 R2, R0 ;  /* 0x0000000000027308 */ /* 0x000ee20000000800 */
[----:B------:R-:W-:Y:S04]  /*8410*/  LOP3.LUT P0, RZ, R177, 0x4, RZ, 0xc0, !PT ;  /* 0x00000004b1ff7812 */ /* 0x000fe8000780c0ff */
[----:B------:R-:W-:Y:S04]  /*8420*/  ISETP.GT.AND P0, PT, R3, 0x8, !P0 ;  /* 0x000000080300780c */ /* 0x000fe80004704270 */
[----:B------:R-:W-:Y:S04]  /*8430*/  ISETP.LT.OR P0, PT, R4, 0x9, P0 ;  /* 0x000000090400780c */ /* 0x000fe80000701670 */
[----:B------:R-:W-:Y:S02]  /*8440*/  FSEL R10, R10, -INF , !P0 ;  /* 0xff8000000a0a7808 */ /* 0x000fe40004000000 */
[----:B------:R-:W-:Y:S04]  /*8450*/  LOP3.LUT P0, RZ, R177, 0x2, RZ, 0xc0, !PT ;  /* 0x00000002b1ff7812 */ /* 0x000fe8000780c0ff */
[----:B------:R-:W-:Y:S04]  /*8460*/  ISETP.GT.AND P0, PT, R3, 0x9, !P0 ;  /* 0x000000090300780c */ /* 0x000fe80004704270 */
[----:B------:R-:W-:Y:S01]  /*8470*/  ISETP.LT.OR P0, PT, R4, 0xa, P0 ;  /* 0x0000000a0400780c */ /* 0x000fe20000701670 */
[C---:B---3--:R-:W-:Y:S02]  /*8480*/  FMUL.FTZ R13, R2.reuse, R149 ;  /* 0x00000095020d7220 */ /* 0x048fe40000410000 */
[C---:B------:R-:W-:Y:S01]  /*8490*/  FMUL.FTZ R28, R2.reuse, R28 ;  /* 0x0000001c021c7220 */ /* 0x040fe20000410000 */
[----:B------:R-:W-:Y:S01]  /*84a0*/  FSEL R169, R11, -INF , !P0 ;  /* 0xff8000000ba97808 */ /* 0x000fe20004000000 */
[C---:B------:R-:W-:Y:S01]  /*84b0*/  FMUL.FTZ R29, R2.reuse, R29 ;  /* 0x0000001d021d7220 */ /* 0x040fe20000410000 */
[----:B------:R-:W-:Y:S01]  /*84c0*/  LOP3.LUT P0, RZ, R177, 0x1, RZ, 0xc0, !PT ;  /* 0x00000001b1ff7812 */ /* 0x000fe2000780c0ff */
[C---:B------:R-:W-:Y:S01]  /*84d0*/  FMUL.FTZ R32, R2.reuse, R32 ;  /* 0x0000002002207220 */ /* 0x040fe20000410000 */
[----:B------:R-:W-:Y:S01]  /*84e0*/  MOV R11, R12 ;  /* 0x0000000c000b7202 */ /* 0x000fe20000000f00 */
[C---:B------:R-:W-:Y:S01]  /*84f0*/  FMUL.FTZ R12, R2.reuse, R148 ;  /* 0x00000094020c7220 */ /* 0x040fe20000410000 */
[C---:B------:R-:W-:Y:S01]  /*8500*/  ISETP.GT.AND P0, PT, R3.reuse, 0x10, !P0 ;  /* 0x000000100300780c */ /* 0x040fe20004704270 */
[C---:B------:R-:W-:Y:S01]  /*8510*/  FMUL.FTZ R33, R2.reuse, R33 ;  /* 0x0000002102217220 */ /* 0x040fe20000410000 */
[----:B------:R-:W-:Y:S01]  /*8520*/  MOV R149, R11 ;  /* 0x0000000b00957202 */ /* 0x000fe20000000f00 */
[----:B------:R-:W-:Y:S01]  /*8530*/  FMUL.FTZ R36, R2, R36 ;  /* 0x0000002402247220 */ /* 0x000fe20000410000 */
[----:B------:R-:W-:Y:S01]  /*8540*/  ISETP.LT.OR P0, PT, R4, 0x11, P0 ;  /* 0x000000110400780c */ /* 0x000fe20000701670 */
[C---:B------:R-:W-:Y:S01]  /*8550*/  FMUL.FTZ R37, R2.reuse, R37 ;  /* 0x0000002502257220 */ /* 0x040fe20000410000 */
[----:B------:R-:W-:Y:S01]  /*8560*/  MOV R148, R171 ;  /* 0x000000ab00947202 */ /* 0x000fe20000000f00 */
[----:B------:R-:W-:Y:S01]  /*8570*/  FMUL.FTZ R40, R2, R40 ;  /* 0x0000002802287220 */ /* 0x000fe20000410000 */
[----:B------:R-:W-:Y:S01]  /*8580*/  FSEL R172, R14, -INF , !P0 ;  /* 0xff8000000eac7808 */ /* 0x000fe20004000000 */
[C---:B------:R-:W-:Y:S01]  /*8590*/  FMUL.FTZ R41, R2.reuse, R41 ;  /* 0x0000002902297220 */ /* 0x040fe20000410000 */
[----:B------:R-:W-:Y:S01]  /*85a0*/  ISETP.GT.AND P0, PT, R3, 0x11, !P6 ;  /* 0x000000110300780c */ /* 0x000fe20007704270 */
[C---:B------:R-:W-:Y:S01]  /*85b0*/  FMUL.FTZ R44, R2.reuse, R44 ;  /* 0x0000002c022c7220 */ /* 0x040fe20000410000 */
[----:B------:R-:W-:Y:S01]  /*85c0*/  LOP3.LUT P6, RZ, R177, 0x20, RZ, 0xc0, !PT ;  /* 0x00000020b1ff7812 */ /* 0x000fe200078cc0ff */
[----:B------:R-:W-:Y:S01]  /*85d0*/  FMUL.FTZ R45, R2, R45 ;  /* 0x0000002d022d7220 */ /* 0x000fe20000410000 */
[----:B------:R-:W-:Y:S01]  /*85e0*/  ISETP.LT.OR P0, PT, R4, 0x12, P0 ;  /* 0x000000120400780c */ /* 0x000fe20000701670 */
[C---:B------:R-:W-:Y:S01]  /*85f0*/  FMUL.FTZ R48, R2.reuse, R48 ;  /* 0x0000003002307220 */ /* 0x040fe20000410000 */
[----:B------:R-:W-:Y:S01]  /*8600*/  MOV R14, R9 ;  /* 0x00000009000e7202 */ /* 0x000fe20000000f00 */
[C---:B------:R-:W-:Y:S01]  /*8610*/  FMUL.FTZ R9, R2.reuse, R153 ;  /* 0x0000009902097220 */ /* 0x040fe20000410000 */
[----:B------:R-:W-:Y:S01]  /*8620*/  FSEL R173, R15, -INF , !P0 ;  /* 0xff8000000fad7808 */ /* 0x000fe20004000000 */
[C---:B------:R-:W-:Y:S01]  /*8630*/  FMUL.FTZ R49, R2.reuse, R49 ;  /* 0x0000003102317220 */ /* 0x040fe20000410000 */
[C---:B------:R-:W-:Y:S01]  /*8640*/  ISETP.GT.AND P0, PT, R3.reuse, 0x18, !P5 ;  /* 0x000000180300780c */ /* 0x040fe20006f04270 */
[C---:B------:R-:W-:Y:S01]  /*8650*/  FMUL.FTZ R52, R2.reuse, R52 ;  /* 0x0000003402347220 */ /* 0x040fe20000410000 */
[----:B------:R-:W-:Y:S01]  /*8660*/  MOV R15, R8 ;  /* 0x00000008000f7202 */ /* 0x000fe20000000f00 */
[----:B------:R-:W-:Y:S01]  /*8670*/  FMUL.FTZ R53, R2, R53 ;  /* 0x0000003502357220 */ /* 0x000fe20000410000 */
[----:B------:R-:W-:Y:S01]  /*8680*/  ISETP.LT.OR P0, PT, R4, 0x19, P0 ;  /* 0x000000190400780c */ /* 0x000fe20000701670 */
[----:B------:R3:W-:Y:S01]  /*8690*/  MUFU.EX2 R8, R21 ;  /* 0x0000001500087308 */ /* 0x0007e20000000800 */
[----:B------:R-:W-:Y:S02]  /*86a0*/  FMUL.FTZ R56, R2, R56 ;  /* 0x0000003802387220 */ /* 0x000fe40000410000 */
[----:B------:R-:W-:Y:S01]  /*86b0*/  FSEL R174, R18, -INF , !P0 ;  /* 0xff80000012ae7808 */ /* 0x000fe20004000000 */
[C---:B------:R-:W-:Y:S01]  /*86c0*/  FMUL.FTZ R57, R2.reuse, R57 ;  /* 0x0000003902397220 */ /* 0x040fe20000410000 */
[----:B------:R-:W-:Y:S01]  /*86d0*/  ISETP.GT.AND P0, PT, R3, 0x19, !P4 ;  /* 0x000000190300780c */ /* 0x000fe20006704270 */
[C---:B------:R-:W-:Y:S01]  /*86e0*/  FMUL.FTZ R60, R2.reuse, R60 ;  /* 0x0000003c023c7220 */ /* 0x040fe20000410000 */
[----:B------:R-:W-:Y:S01]  /*86f0*/  MOV R18, R170 ;  /* 0x000000aa00127202 */ /* 0x000fe20000000f00 */
        /* <DEDUP_REMOVED lines=12> */
[C---:B------:R-:W-:Y:S02]  /*87c0*/  FMUL.FTZ R72, R2.reuse, R72 ;  /* 0x0000004802487220 */ /* 0x040fe40000410000 */
[----:B------:R-:W-:Y:S01]  /*87d0*/  FMUL.FTZ R73, R2, R73 ;  /* 0x0000004902497220 */ /* 0x000fe20000410000 */
[----:B------:R-:W-:Y:S01]  /*87e0*/  FSEL R176, R22, -INF , !P0 ;  /* 0xff80000016b07808 */ /* 0x000fe20004000000 */
[C---:B---3--:R-:W-:Y:S01]  /*87f0*/  FMUL.FTZ R21, R2.reuse, R141 ;  /* 0x0000008d02157220 */ /* 0x048fe20000410000 */
        /* <DEDUP_REMOVED lines=8> */
[----:B-1----:R-:W-:Y:S01]  /*8880*/  FSEL R177, R23, -INF , !P0 ;  /* 0xff80000017b17808 */ /* 0x002fe20004000000 */
        /* <DEDUP_REMOVED lines=13> */
[----:B------:R-:W1:Y:S01]  /*8960*/  MUFU.EX2 R3, R20 ;  /* 0x0000001400037308 */ /* 0x000e620000000800 */
[----:B------:R-:W-:Y:S01]  /*8970*/  MOV R26, R25 ;  /* 0x00000019001a7202 */ /* 0x000fe20000000f00 */
[----:B------:R-:W-:Y:S01]  /*8980*/  FMUL.FTZ R25, R2, R137 ;  /* 0x0000008902197220 */ /* 0x000fe20000410000 */
[----:B------:R-:W-:Y:S01]  /*8990*/  ISETP.LT.OR P0, PT, R4, 0x2a, P0 ;  /* 0x0000002a0400780c */ /* 0x000fe20000701670 */
[C---:B------:R-:W-:Y:S02]  /*89a0*/  FMUL.FTZ R97, R2.reuse, R97 ;  /* 0x0000006102617220 */ /* 0x040fe40000410000 */
[C---:B------:R-:W-:Y:S01]  /*89b0*/  FMUL.FTZ R100, R2.reuse, R100 ;  /* 0x0000006402647220 */ /* 0x040fe20000410000 */
[----:B------:R-:W-:Y:S01]  /*89c0*/  FSEL R132, R27, -INF , !P0 ;  /* 0xff8000001b847808 */ /* 0x000fe20004000000 */
        /* <DEDUP_REMOVED lines=8> */
[C---:B------:R-:W-:Y:S01]  /*8a50*/  FMUL.FTZ R116, R2.reuse, R116 ;  /* 0x0000007402747220 */ /* 0x040fe20000410000 */
[C---:B-1----:R-:W-:Y:S01]  /*8a60*/  F2FP.BF16.PACK_AB R168, R3.reuse, R5 ;  /* 0x0000000503a8723e */ /* 0x042fe200000010ff */
        /* <DEDUP_REMOVED lines=9> */
[----:B------:R1:W2:Y:S01]  /*8b00*/  MUFU.EX2 R5, R24 ;  /* 0x0000001800057308 */ /* 0x0002a20000000800 */
[----:B------:R-:W-:Y:S02]  /*8b10*/  FMUL.FTZ R16, R2, R144 ;  /* 0x0000009002107220 */ /* 0x000fe40000410000 */
[----:B------:R-:W-:Y:S01]  /*8b20*/  FADD.FTZ R4, R3, R0 ;  /* 0x0000000003047221 */ /* 0x000fe20000010000 */
[----:B------:R-:W-:Y:S03]  /*8b30*/  FMNMX.FTZ R0, R6, R134, !PT ;  /* 0x0000008606007209 */ /* 0x000fe60007810000 */
[----:B------:R-:W-:Y:S01]  /*8b40*/  FADD.FTZ R4, R8, R4 ;  /* 0x0000000408047221 */ /* 0x000fe20000010000 */
[----:B------:R-:W-:Y:S04]  /*8b50*/  FMNMX.FTZ R0, R7, R0, !PT ;  /* 0x0000000007007209 */ /* 0x000fe80007810000 */
[----:B------:R-:W-:Y:S04]  /*8b60*/  FMNMX.FTZ R0, R10, R0, !PT ;  /* 0x000000000a007209 */ /* 0x000fe80007810000 */
[----:B------:R-:W-:Y:S04]  /*8b70*/  FMNMX.FTZ R0, R169, R0, !PT ;  /* 0x00000000a9007209 */ /* 0x000fe80007810000 */
[----:B------:R-:W-:Y:S01]  /*8b80*/  FMNMX.FTZ R0, R172, R0, !PT ;  /* 0x00000000ac007209 */ /* 0x000fe20007810000 */
[C---:B-1----:R-:W-:Y:S03]  /*8b90*/  FMUL.FTZ R24, R2.reuse, R136 ;  /* 0x0000008802187220 */ /* 0x042fe60000410000 */
[----:B------:R-:W-:Y:S01]  /*8ba0*/  FMNMX.FTZ R0, R173, R0, !PT ;  /* 0x00000000ad007209 */ /* 0x000fe20007810000 */
[----:B------:R-:W3:Y:S01]  /*8bb0*/  LDL.LU R136, [R1+0x2c] ;  /* 0x00002c0001887983 */ /* 0x000ee20000300800 */
[C---:B--2---:R-:W-:Y:S01]  /*8bc0*/  FADD.FTZ R179, R5.reuse, R4 ;  /* 0x0000000405b37221 */ /* 0x044fe20000010000 */
[----:B------:R-:W-:Y:S01]  /*8bd0*/  F2FP.BF16.PACK_AB R170, R5, R8 ;  /* 0x0000000805aa723e */ /* 0x000fe200000010ff */
[----:B------:R-:W-:Y:S01]  /*8be0*/  FMUL.FTZ R5, R2, R157 ;  /* 0x0000009d02057220 */ /* 0x000fe20000410000 */
[----:B------:R-:W-:Y:S01]  /*8bf0*/  FMNMX.FTZ R0, R174, R0, !PT ;  /* 0x00000000ae007209 */ /* 0x000fe20007810000 */
[----:B------:R-:W-:Y:S01]  /*8c00*/  FMUL.FTZ R8, R2, R152 ;  /* 0x0000009802087220 */ /* 0x000fe20000410000 */
[----:B------:R-:W-:Y:S02]  /*8c10*/  MOV R157, R19 ;  /* 0x00000013009d7202 */ /* 0x000fe40000000f00 */
[----:B------:R-:W-:Y:S04]  /*8c20*/  FMNMX.FTZ R0, R175, R0, !PT ;  /* 0x00000000af007209 */ /* 0x000fe80007810000 */
[----:B------:R-:W-:Y:S01]  /*8c30*/  FMNMX.FTZ R0, R176, R0, !PT ;  /* 0x00000000b0007209 */ /* 0x000fe20007810000 */
[----:B------:R-:W-:Y:S03]  /*8c40*/  MUFU.EX2 R157, R157 ;  /* 0x0000009d009d7308 */ /* 0x000fe60000000800 */
[----:B------:R-:W-:Y:S04]  /*8c50*/  FMNMX.FTZ R0, R177, R0, !PT ;  /* 0x00000000b1007209 */ /* 0x000fe80007810000 */
[----:B------:R-:W-:Y:S04]  /*8c60*/  FMNMX.FTZ R0, R178, R0, !PT ;  /* 0x00000000b2007209 */ /* 0x000fe80007810000 */
[----:B------:R-:W-:Y:S05]  /*8c70*/  FMNMX.FTZ R0, R132, R0, !PT ;  /* 0x0000000084007209 */ /* 0x000fea0007810000 */
[----:B------:R-:W1:Y:S02]  /*8c80*/  SHFL.BFLY PT, R3, R0, 0x2, 0x1f ;  /* 0x0c401f0000037f89 */ /* 0x000e6400000e0000 */
[----:B-1----:R-:W-:Y:S06]  /*8c90*/  FMNMX.FTZ R0, R0, R3, !PT ;  /* 0x0000000300007209 */ /* 0x002fec0007810000 */
[----:B------:R-:W1:Y:S02]  /*8ca0*/  SHFL.BFLY PT, R3, R0, 0x1, 0x1f ;  /* 0x0c201f0000037f89 */ /* 0x000e6400000e0000 */
[----:B-1----:R-:W-:Y:S04]  /*8cb0*/  FMNMX.FTZ R3, R0, R3, !PT ;  /* 0x0000000300037209 */ /* 0x002fe80007810000 */
[C---:B------:R-:W-:Y:S01]  /*8cc0*/  FSETP.NEU.FTZ.AND P0, PT, R3.reuse, -INF , PT ;  /* 0xff8000000300780b */ /* 0x040fe20003f1d000 */
[C---:B------:R-:W-:Y:S03]  /*8cd0*/  FMUL.FTZ R4, R3.reuse, c[0x0][0x2d0] ;  /* 0x0000b40003047a20 */ /* 0x040fe60000410000 */
[----:B------:R-:W-:Y:S05]  /*8ce0*/  FSEL R0, R3, RZ, P0 ;  /* 0x000000ff03007208 */ /* 0x000fea0000000000 */
[----:B------:R-:W-:Y:S01]  /*8cf0*/  FADD.FTZ R0, -R0, R134 ;  /* 0x0000008600007221 */ /* 0x000fe20000010100 */
[----:B------:R-:W-:Y:S01]  /*8d00*/  FSEL R134, R4, RZ, P0 ;  /* 0x000000ff04867208 */ /* 0x000fe20000000000 */
[----:B------:R-:W-:Y:S01]  /*8d10*/  FMUL.FTZ R4, R2, R156 ;  /* 0x0000009c02047220 */ /* 0x000fe20000410000 */
[----:B------:R-:W-:Y:S01]  /*8d20*/  MOV R156, R22 ;  /* 0x00000016009c7202 */ /* 0x000fe20000000f00 */
[----:B------:R-:W-:Y:S02]  /*8d30*/  FMUL.FTZ R0, R0, c[0x0][0x2d0] ;  /* 0x0000b40000007a20 */ /* 0x000fe40000410000 */
[--C-:B------:R-:W-:Y:S02]  /*8d40*/  FFMA.FTZ R2, R10, c[0x0][0x2d0], -R134.reuse ;  /* 0x0000b4000a027a23 */ /* 0x100fe40000010886 */
[--C-:B------:R-:W-:Y:S01]  /*8d50*/  FFMA.FTZ R6, R6, c[0x0][0x2d0], -R134.reuse ;  /* 0x0000b40006067a23 */ /* 0x100fe20000010886 */
[----:B------:R-:W-:Y:S01]  /*8d60*/  MUFU.EX2 R156, R156 ;  /* 0x0000009c009c7308 */ /* 0x000fe20000000800 */
[----:B------:R-:W-:Y:S09]  /*8d70*/  FFMA.FTZ R7, R7, c[0x0][0x2d0], -R134 ;  /* 0x0000b40007077a23 */ /* 0x000ff20000010886 */
[----:B------:R-:W1:Y:S10]  /*8d80*/  MUFU.EX2 R0, R0 ;  /* 0x0000000000007308 */ /* 0x000e740000000800 */
[----:B------:R2:W3:Y:S10]  /*8d90*/  MUFU.EX2 R140, R6 ;  /* 0x00000006008c7308 */ /* 0x0004f40000000800 */
[----:B------:R4:W3:Y:S01]  /*8da0*/  MUFU.EX2 R152, R7 ;  /* 0x0000000700987308 */ /* 0x0008e20000000800 */
[C---:B-1----:R-:W-:Y:S02]  /*8db0*/  FMUL.FTZ R10, R0.reuse, R154 ;  /* 0x0000009a000a7220 */ /* 0x042fe40000410000 */
[----:B------:R-:W5:Y:S01]  /*8dc0*/  LDL R154, [R1+0x4] ;  /* 0x00000400019a7983 */ /* 0x000f620000100800 */
[C---:B------:R-:W-:Y:S02]  /*8dd0*/  FMUL.FTZ R27, R0.reuse, R139 ;  /* 0x0000008b001b7220 */ /* 0x040fe40000410000 */
[C---:B------:R-:W-:Y:S02]  /*8de0*/  FMUL.FTZ R22, R0.reuse, R142 ;  /* 0x0000008e00167220 */ /* 0x040fe40000410000 */
[C---:B------:R-:W-:Y:S02]  /*8df0*/  FMUL.FTZ R23, R0.reuse, R143 ;  /* 0x0000008f00177220 */ /* 0x040fe40000410000 */
[C---:B------:R-:W-:Y:S01]  /*8e00*/  FMUL.FTZ R11, R0.reuse, R155 ;  /* 0x0000009b000b7220 */ /* 0x040fe20000410000 */
[----:B------:R-:W-:Y:S01]  /*8e10*/  MOV R155, R148 ;  /* 0x00000094009b7202 */ /* 0x000fe20000000f00 */
[C---:B--2---:R-:W-:Y:S01]  /*8e20*/  FMUL.FTZ R6, R0.reuse, R158 ;  /* 0x0000009e00067220 */ /* 0x044fe20000410000 */
[----:B------:R-:W-:Y:S01]  /*8e30*/  MOV R158, R15 ;  /* 0x0000000f009e7202 */ /* 0x000fe20000000f00 */
[C---:B------:R-:W-:Y:S02]  /*8e40*/  FMUL.FTZ R14, R0.reuse, R150 ;  /* 0x00000096000e7220 */ /* 0x040fe40000410000 */
[C---:B------:R-:W-:Y:S02]  /*8e50*/  FMUL.FTZ R15, R0.reuse, R151 ;  /* 0x00000097000f7220 */ /* 0x040fe40000410000 */
[C---:B------:R-:W-:Y:S02]  /*8e60*/  FMUL.FTZ R18, R0.reuse, R146 ;  /* 0x0000009200127220 */ /* 0x040fe40000410000 */
[C---:B------:R-:W-:Y:S02]  /*8e70*/  FMUL.FTZ R19, R0.reuse, R147 ;  /* 0x0000009300137220 */ /* 0x040fe40000410000 */
[C---:B----4-:R-:W-:Y:S01]  /*8e80*/  FMUL.FTZ R7, R0.reuse, R159 ;  /* 0x0000009f00077220 */ /* 0x050fe20000410000 */
[----:B------:R-:W-:Y:S01]  /*8e90*/  MOV R159, R26 ;  /* 0x0000001a009f7202 */ /* 0x000fe20000000f00 */
        /* <DEDUP_REMOVED lines=20> */
[----:B-1----:R-:W-:Y:S01]  /*8fe0*/  MOV R159, R141 ;  /* 0x0000008d009f7202 */ /* 0x002fe20000000f00 */
        /* <DEDUP_REMOVED lines=35> */
[----:B---3--:R-:W-:Y:S02]  /*9220*/  FFMA.FTZ R144, R0, R136, R140 ;  /* 0x0000008800907223 */ /* 0x008fe4000001008c */
[----:B------:R-:W1:Y:S01]  /*9230*/  LDSM.16.MT88.4 R136, [R238] ;  /* 0x00000000ee88783b */ /* 0x000e620000004200 */
[----:B------:R-:W-:Y:S01]  /*9240*/  FFMA.FTZ R0, R169, c[0x0][0x2d0], -R134 ;  /* 0x0000b400a9007a23 */ /* 0x000fe20000010886 */
[C---:B------:R-:W-:Y:S01]  /*9250*/  F2FP.BF16.PACK_AB R169, R152.reuse, R140 ;  /* 0x0000008c98a9723e */ /* 0x040fe200000010ff */
[----:B------:R-:W-:Y:S02]  /*9260*/  FADD.FTZ R144, R152, R144 ;  /* 0x0000009098907221 */ /* 0x000fe40000010000 */
[----:B------:R-:W2:Y:S03]  /*9270*/  MUFU.EX2 R146, R0 ;  /* 0x0000000000927308 */ /* 0x000ea60000000800 */
[----:B------:R-:W-:Y:S07]  /*9280*/  LDSM.16.MT88.4 R140, [R238+0x800] ;  /* 0x00080000ee8c783b */ /* 0x000fee0000004200 */
[----:B------:R-:W-:Y:S01]  /*9290*/  MUFU.EX2 R152, R158 ;  /* 0x0000009e00987308 */ /* 0x000fe20000000800 */
[----:B--2---:R-:W-:Y:S01]  /*92a0*/  F2FP.BF16.PACK_AB R171, R146, R147 ;  /* 0x0000009392ab723e */ /* 0x004fe200000010ff */
[--C-:B------:R-:W-:Y:S06]  /*92b0*/  FFMA.FTZ R0, R172, c[0x0][0x2d0], -R134.reuse ;  /* 0x0000b400ac007a23 */ /* 0x100fec0000010886 */
        /* <DEDUP_REMOVED lines=8> */
[----:B-----5:R1:W2:Y:S03]  /*9340*/  LDSM.16.MT88.4 R136, [R154] ;  /* 0x000000009a88783b */ /* 0x0202a60000004200 */
[----:B-1----:R-:W-:Y:S02]  /*9350*/  MOV R154, R149 ;  /* 0x00000095009a7202 */ /* 0x002fe40000000f00 */
[----:B------:R1:W-:Y:S02]  /*9360*/  MUFU.EX2 R149, R0 ;  /* 0x0000000000957308 */ /* 0x0003e40000000800 */
[C---:B--2---:R-:W-:Y:S08]  /*9370*/  HMMA.16816.F32.BF16 R28, R168.reuse, R136, R28 ;  /* 0x00000088a81c723c */ /* 0x044ff0000004181c */
[C---:B------:R-:W-:Y:S01]  /*9380*/  HMMA.16816.F32.BF16 R32, R168.reuse, R138, R32 ;  /* 0x0000008aa820723c */ /* 0x040fe20000041820 */
[----:B------:R-:W2:Y:S03]  /*9390*/  LDSM.16.MT88.4 R136, [R238+0x1800] ;  /* 0x00180000ee88783b */ /* 0x000ea60000004200 */
[--C-:B-1----:R-:W-:Y:S04]  /*93a0*/  FFMA.FTZ R0, R173, c[0x0][0x2d0], -R134.reuse ;  /* 0x0000b400ad007a23 */ /* 0x102fe80000010886 */
[----:B------:R1:W3:Y:S04]  /*93b0*/  MUFU.EX2 R150, R0 ;  /* 0x0000000000967308 */ /* 0x0002e80000000800 */
[--C-:B-1----:R-:W-:Y:S06]  /*93c0*/  FFMA.FTZ R0, R174, c[0x0][0x2d0], -R134.reuse ;  /* 0x0000b400ae007a23 */ /* 0x102fec0000010886 */
[----:B------:R1:W-:Y:S01]  /*93d0*/  MUFU.EX2 R148, R0 ;  /* 0x0000000000947308 */ /* 0x0003e20000000800 */
[C---:B--2---:R-:W-:Y:S08]  /*93e0*/  HMMA.16816.F32.BF16 R36, R168.reuse, R136, R36 ;  /* 0x00000088a824723c */ /* 0x044ff00000041824 */
[C---:B------:R-:W-:Y:S01]  /*93f0*/  HMMA.16816.F32.BF16 R40, R168.reuse, R138, R40 ;  /* 0x0000008aa828723c */ /* 0x040fe20000041828 */
[----:B------:R-:W2:Y:S03]  /*9400*/  LDSM.16.MT88.4 R136, [R240+0x1800] ;  /* 0x00180000f088783b */ /* 0x000ea60000004200 */
[----:B-1----:R-:W-:Y:S02]  /*9410*/  FFMA.FTZ R0, R175, c[0x0][0x2d0], -R134 ;  /* 0x0000b400af007a23 */ /* 0x002fe40000010886 */
[----:B------:R-:W-:Y:S10]  /*9420*/  MUFU.EX2 R175, R155 ;  /* 0x0000009b00af7308 */ /* 0x000ff40000000800 */
[----:B------:R1:W4:Y:S01]  /*9430*/  MUFU.EX2 R174, R0 ;  /* 0x0000000000ae7308 */ /* 0x0003220000000800 */
[C---:B--2---:R-:W-:Y:S03]  /*9440*/  HMMA.16816.F32.BF16 R44, R168.reuse, R136, R44 ;  /* 0x00000088a82c723c */ /* 0x044fe6000004182c */
[----:B-1----:R-:W-:Y:S05]  /*9450*/  FADD.FTZ R0, R2, R179 ;  /* 0x000000b302007221 */ /* 0x002fea0000010000 */
[C---:B------:R-:W-:Y:S01]  /*9460*/  HMMA.16816.F32.BF16 R48, R168.reuse, R138, R48 ;  /* 0x0000008aa830723c */ /* 0x040fe20000041830 */
[----:B------:R-:W1:Y:S01]  /*9470*/  LDSM.16.MT88.4 R136, [R239+0x1800] ;  /* 0x00180000ef88783b */ /* 0x000e620000004200 */
[----:B------:R-:W2:Y:S02]  /*9480*/  MUFU.EX2 R179, R154 ;  /* 0x0000009a00b37308 */ /* 0x000ea40000000800 */
[----:B------:R-:W-:Y:S02]  /*9490*/  FADD.FTZ R151, R145, R0 ;  /* 0x0000000091977221 */ /* 0x000fe40000010000 */
[----:B------:R-:W-:Y:S02]  /*94a0*/  FADD.FTZ R0, R147, R144 ;  /* 0x0000009093007221 */ /* 0x000fe40000010000 */
        /* <DEDUP_REMOVED lines=31> */
[----:B---3--:R-:W-:Y:S01]  /*96a0*/  F2FP.BF16.PACK_AB R137, R150, R149 ;  /* 0x000000959689723e */ /* 0x008fe200000010ff */
[----:B------:R-:W-:Y:S02]  /*96b0*/  FADD.FTZ R2, R146, R0 ;  /* 0x0000000092027221 */ /* 0x000fe40000010000 */
[----:B------:R-:W-:Y:S01]  /*96c0*/  F2FP.BF16.PACK_AB R138, R157, R156 ;  /* 0x0000009c9d8a723e */ /* 0x000fe200000010ff */
[----:B------:R-:W-:Y:S01]  /*96d0*/  FFMA.FTZ R0, R176, c[0x0][0x2d0], -R134 ;  /* 0x0000b400b0007a23 */ /* 0x000fe20000010886 */
[----:B----4-:R-:W-:Y:S03]  /*96e0*/  F2FP.BF16.PACK_AB R139, R174, R148 ;  /* 0x00000094ae8b723e */ /* 0x010fe600000010ff */
[----:B------:R-:W-:Y:S01]  /*96f0*/  MOV R176, R153 ;  /* 0x0000009900b07202 */ /* 0x000fe20000000f00 */
[----:B------:R1:W-:Y:S01]  /*9700*/  MUFU.EX2 R172, R0 ;  /* 0x0000000000ac7308 */ /* 0x0003e20000000800 */
[----:B--2---:R-:W-:Y:S01]  /*9710*/  F2FP.BF16.PACK_AB R168, R179, R175 ;  /* 0x000000afb3a8723e */ /* 0x004fe200000010ff */
[----:B------:R-:W-:Y:S01]  /*9720*/  FADD.FTZ R2, R149, R2 ;  /* 0x0000000295027221 */ /* 0x000fe20000010000 */
[C---:B------:R-:W-:Y:S05]  /*9730*/  HMMA.16816.F32.BF16 R4, R136.reuse, R140, R4 ;  /* 0x0000008c8804723c */ /* 0x040fea0000041804 */
[----:B------:R-:W-:Y:S03]  /*9740*/  FADD.FTZ R2, R150, R2 ;  /* 0x0000000296027221 */ /* 0x000fe60000010000 */
[C---:B------:R-:W-:Y:S01]  /*9750*/  HMMA.16816.F32.BF16 R8, R136.reuse, R142, R8 ;  /* 0x0000008e8808723c */ /* 0x040fe20000041808 */
[----:B------:R-:W2:Y:S03]  /*9760*/  LDSM.16.MT88.4 R140, [R240+0x800] ;  /* 0x00080000f08c783b */ /* 0x000ea60000004200 */
[----:B------:R-:W-:Y:S04]  /*9770*/  FADD.FTZ R2, R148, R2 ;  /* 0x0000000294027221 */ /* 0x000fe80000010000 */
[----:B------:R-:W-:Y:S04]  /*9780*/  FADD.FTZ R2, R174, R2 ;  /* 0x00000002ae027221 */ /* 0x000fe80000010000 */
[--C-:B-1----:R-:W-:Y:S02]  /*9790*/  FFMA.FTZ R0, R177, c[0x0][0x2d0], -R134.reuse ;  /* 0x0000b400b1007a23 */ /* 0x102fe40000010886 */
[----:B------:R-:W3:Y:S02]  /*97a0*/  LDL R177, [R1+0x24] ;  /* 0x0000240001b17983 */ /* 0x000ee40000100800 */
[----:B------:R1:W4:Y:S01]  /*97b0*/  MUFU.EX2 R173, R0 ;  /* 0x0000000000ad7308 */ /* 0x0003220000000800 */
[C---:B--2---:R-:W-:Y:S03]  /*97c0*/  HMMA.16816.F32.BF16 R12, R136.reuse, R140, R12 ;  /* 0x0000008c880c723c */ /* 0x044fe6000004180c */
[--C-:B-1----:R-:W-:Y:S01]  /*97d0*/  FFMA.FTZ R0, R178, c[0x0][0x2d0], -R134.reuse ;  /* 0x0000b400b2007a23 */ /* 0x102fe20000010886 */
[----:B------:R-:W-:Y:S01]  /*97e0*/  MOV R178, R152 ;  /* 0x0000009800b27202 */ /* 0x000fe20000000f00 */
[----:B------:R-:W-:Y:S01]  /*97f0*/  FFMA.FTZ R134, R132, c[0x0][0x2d0], -R134 ;  /* 0x0000b40084867a23 */ /* 0x000fe20000010886 */
[----:B------:R-:W-:Y:S01]  /*9800*/  LDSM.16.MT88.4 R152, [R238+0x1000] ;  /* 0x00100000ee98783b */ /* 0x000fe20000004200 */
[----:B----4-:R-:W-:Y:S01]  /*9810*/  F2FP.BF16.PACK_AB R169, R173, R172 ;  /* 0x000000acada9723e */ /* 0x010fe200000010ff */
[C---:B------:R-:W-:Y:S01]  /*9820*/  HMMA.16816.F32.BF16 R16, R136.reuse, R142, R16 ;  /* 0x0000008e8810723c */ /* 0x040fe20000041810 */
[----:B------:R1:W-:Y:S05]  /*9830*/  MUFU.EX2 R132, R0 ;  /* 0x0000000000847308 */ /* 0x0003ea0000000800 */
[----:B------:R-:W2:Y:S05]  /*9840*/  LDSM.16.MT88.4 R140, [R239+0x800] ;  /* 0x00080000ef8c783b */ /* 0x000eaa0000004200 */
[----:B------:R-:W4:Y:S01]  /*9850*/  MUFU.EX2 R134, R134 ;  /* 0x0000008600867308 */ /* 0x000f220000000800 */
[----:B-1----:R-:W-:Y:S04]  /*9860*/  FADD.FTZ R0, R156, R151 ;  /* 0x000000979c007221 */ /* 0x002fe80000010000 */
[----:B------:R-:W-:Y:S04]  /*9870*/  FADD.FTZ R0, R157, R0 ;  /* 0x000000009d007221 */ /* 0x000fe80000010000 */
[----:B------:R-:W-:Y:S01]  /*9880*/  FADD.FTZ R0, R175, R0 ;  /* 0x00000000af007221 */ /* 0x000fe20000010000 */
[----:B----4-:R-:W-:Y:S01]  /*9890*/  F2FP.BF16.PACK_AB R171, R134, R132 ;  /* 0x0000008486ab723e */ /* 0x010fe200000010ff */
[C---:B--2---:R-:W-:Y:S08]  /*98a0*/  HMMA.16816.F32.BF16 R20, R136.reuse, R140, R20 ;  /* 0x0000008c8814723c */ /* 0x044ff00000041814 */
        /* <DEDUP_REMOVED lines=13> */
[----:B------:R-:W1:Y:S02]  /*9980*/  LDSM.16.MT88.4 R140, [R241+0x2000] ;  /* 0x00200000f18c783b */ /* 0x000e640000004200 */
[----:B---3--:R-:W-:Y:S05]  /*9990*/  ISETP.GT.AND P0, PT, R176, R177, PT ;  /* 0x000000b1b000720c */ /* 0x008fea0003f04270 */
        /* <DEDUP_REMOVED lines=22> */
[----:B------:R-:W-:Y:S01]  /*9b00*/  MOV R141, R145 ;  /* 0x00000091008d7202 */ /* 0x000fe20000000f00 */
[C---:B------:R-:W-:Y:S01]  /*9b10*/  HMMA.16816.F32.BF16 R120, R136.reuse, R142, R120 ;  /* 0x0000008e8878723c */ /* 0x040fe20000041878 */
[----:B------:R-:W1:Y:S03]  /*9b20*/  LDSM.16.MT88.4 R144, [R241+0x5000] ;  /* 0x00500000f190783b */ /* 0x000e660000004200 */
[-C--:B------:R-:W-:Y:S04]  /*9b30*/  F2FP.BF16.PACK_AB R170, R178, R141.reuse ;  /* 0x0000008db2aa723e */ /* 0x080fe800000010ff */
[C---:B-1----:R-:W-:Y:S08]  /*9b40*/  HMMA.16816.F32.BF16 R124, R136.reuse, R144, R124 ;  /* 0x00000090887c723c */ /* 0x042ff0000004187c */
        /* <DEDUP_REMOVED lines=9> */
[C---:B------:R-:W-:Y:S07]  /*9be0*/  HMMA.16816.F32.BF16 R144, R168.reuse, R146, R16 ;  /* 0x00000092a890723c */ /* 0x040fee0000041810 */
[----:B------:R-:W-:Y:S02]  /*9bf0*/  MOV R19, R141 ;  /* 0x0000008d00137202 */ /* 0x000fe40000000f00 */
        /* <DEDUP_REMOVED lines=39> */
[----:B------:R-:W-:Y:S02]  /*9e70*/  FADD.FTZ R2, R179, R0 ;  /* 0x00000000b3027221 */ /* 0x000fe40000010000 */
[----:B------:R-:W-:Y:S02]  /*9e80*/  FADD.FTZ R0, R173, R4 ;  /* 0x00000004ad007221 */ /* 0x000fe40000010000 */
[----:B------:R-:W-:Y:S04]  /*9e90*/  FADD.FTZ R2, R19, R2 ;  /* 0x0000000213027221 */ /* 0x000fe80000010000 */
[----:B------:R-:W-:Y:S01]  /*9ea0*/  FADD.FTZ R4, R178, R2 ;  /* 0x00000002b2047221 */ /* 0x000fe20000010000 */
[----:B------:R-:W-:Y:S01]  /*9eb0*/  IADD3 R2, R176, -0x1, RZ ;  /* 0xffffffffb0027810 */ /* 0x000fe20007ffe0ff */
[----:B------:R-:W-:Y:S01]  /*9ec0*/  FADD.FTZ R0, R132, R0 ;  /* 0x0000000084007221 */ /* 0x000fe20000010000 */
[-C--:B------:R-:W-:Y:S02]  /*9ed0*/  MOV R132, R3.reuse ;  /* 0x0000000300847202 */ /* 0x080fe40000000f00 */
[----:B------:R-:W-:Y:S01]  /*9ee0*/  STL [R1+0x28], R4 ;  /* 0x0000280401007387 */ /* 0x000fe20000100800 */
[----:B------:R-:W-:Y:S01]  /*9ef0*/  FADD.FTZ R0, R134, R0 ;  /* 0x0000000086007221 */ /* 0x000fe20000010000 */
[----:B------:R-:W-:Y:S04]  /*9f00*/  MOV R134, R3 ;  /* 0x0000000300867202 */ /* 0x000fe80000000f00 */
[----:B------:R1:W-:Y:S04]  /*9f10*/  STL [R1+0x2c], R0 ;  /* 0x00002c0001007387 */ /* 0x0003e80000100800 */
[----:B------:R2:W-:Y:S01]  /*9f20*/  STL [R1+0x1c], R2 ;  /* 0x00001c0201007387 */ /* 0x0005e20000100800 */
[----:B-1----:R-:W-:Y:S02]  /*9f30*/  MOV R0, R2 ;  /* 0x0000000200007202 */ /* 0x002fe40000000f00 */
[----:B--2---:R-:W-:Y:S03]  /*9f40*/  MOV R2, R133 ;  /* 0x0000008500027202 */ /* 0x004fe60000000f00 */
[----:B------:R1:W-:Y:S01]  /*9f50*/  STL [R1+0x20], R0 ;  /* 0x0000200001007387 */ /* 0x0003e20000100800 */
[----:B------:R-:W-:-:S05]  /*9f60*/  @P0 BRA `(.L_x_436) ;  /* 0xffffc95000000947 */ /* 0x000fca000383ffff */
.L_x_423:
[----:B-1----:R-:W2:Y:S04]  /*9f70*/  LDL R0, [R1+0x68] ;  /* 0x0000680001007983 */ /* 0x002ea80000100800 */
[----:B------:R-:W3:Y:S04]  /*9f80*/  LDL R4, [R1+0x40] ;  /* 0x0000400001047983 */ /* 0x000ee80000100800 */
[----:B------:R-:W3:Y:S01]  /*9f90*/  LDL R3, [R1+0x44] ;  /* 0x0000440001037983 */ /* 0x000ee20000100800 */
[----:B------:R-:W-:-:S05]  /*9fa0*/  IMAD.MOV.U32 R5, RZ, RZ, c[0x0][0x2c4] ;  /* 0x0000b100ff057624 */ /* 0x000fca00078e00ff */
[----:B------:R-:W-:Y:S01]  /*9fb0*/  ISETP.NE.AND P0, PT, R5, 0x1, PT ;  /* 0x000000010500780c */ /* 0x000fe20003f05270 */
[----:B------:R-:W-:Y:S01]  /*9fc0*/  IMAD.MOV.U32 R5, RZ, RZ, c[0x0][0x32c] ;  /* 0x0000cb00ff057624 */ /* 0x000fe200078e00ff */
[----:B--2---:R-:W-:-:S11]  /*9fd0*/  IADD3 R0, R0, 0x7f, RZ ;  /* 0x0000007f00007810 */ /* 0x004fd60007ffe0ff */
[----:B------:R-:W-:-:S05]  /*9fe0*/  @P0 IMAD.HI.U32 R2, R0, c[0x0][0x2c8], RZ ;  /* 0x0000b20000020a27 */ /* 0x000fca00078e00ff */
[----:B------:R-:W-:Y:S02]  /*9ff0*/  @P0 SHF.R.U32.HI R0, RZ, c[0x0][0x2cc], R2 ;  /* 0x0000b300ff000a19 */ /* 0x000fe40000011602 */
[----:B------:R-:W-:Y:S02]  /*a000*/  ISETP.GE.AND P0, PT, R5, 0x1, PT ;  /* 0x000000010500780c */ /* 0x000fe40003f06270 */
[----:B---3--:R-:W-:-:S05]  /*a010*/  IADD3 R2, R3, 0x1, -R4 ;  /* 0x0000000103027810 */ /* 0x008fca0007ffe804 */
[----:B------:R-:W-:-:S05]  /*a020*/  IMAD.IADD R0, R2, 0x1, R0 ;  /* 0x0000000102007824 */ /* 0x000fca00078e0200 */
[----:B------:R-:W-:Y:S01]  /*a030*/  IADD3 R2, R0, -c[0x0][0x324], RZ ;  /* 0x8000c90000027a10 */ /* 0x000fe20007ffe0ff */
[----:B------:R-:W-:Y:S05]  /*a040*/  @!P0 BRA `(.L_x_437) ;  /* 0x0000011000008947 */ /* 0x000fea0003800000 */
[----:B------:R-:W-:Y:S01]  /*a050*/  ISETP.GT.AND P0, PT, R0, -0x1, PT ;  /* 0xffffffff0000780c */ /* 0x000fe20003f04270 */
[----:B------:R-:W-:-:S12]  /*a060*/  BSSY B0, `(.L_x_438) ;  /* 0x000000d000007945 */ /* 0x000fd80003800000 */
        /* <DEDUP_REMOVED lines=8> */
.L_x_439:
[----:B------:R-:W-:-:S04]  /*a0f0*/  MOV R3, c[0x0][0x32c] ;  /* 0x0000cb0000037a02 */ /* 0x000fc80000000f00 */
[----:B------:R-:W-:-:S13]  /*a100*/  ISETP.NE.AND P0, PT, R3, 0x1, PT ;  /* 0x000000010300780c */ /* 0x000fda0003f05270 */
[----:B------:R-:W-:-:S05]  /*a110*/  @P0 IMAD.HI.U32 R3, R0, c[0x0][0x330], RZ ;  /* 0x0000cc0000030a27 */ /* 0x000fca00078e00ff */
[----:B------:R-:W-:Y:S02]  /*a120*/  @P0 SHF.R.U32.HI R0, RZ, c[0x0][0x334], R3 ;  /* 0x0000cd00ff000a19 */ /* 0x000fe40000011603 */
.L_x_440:
[----:B------:R-:W-:Y:S05]  /*a130*/  BSYNC B0 ;  /* 0x0000000000007941 */ /* 0x000fea0003800000 */
.L_x_438:
[----:B------:R-:W-:-:S05]  /*a140*/  IMAD R0, R0, c[0x0][0x32c], RZ ;  /* 0x0000cb0000007a24 */ /* 0x000fca00078e02ff */
[----:B------:R-:W-:Y:S02]  /*a150*/  IMNMX R2, R2, R0, !PT ;  /* 0x0000000002027217 */ /* 0x000fe40007800200 */
.L_x_437:
[----:B------:R-:W2:Y:S04]  /*a160*/  LDL R0, [R1+0x1c] ;  /* 0x00001c0001007983 */ /* 0x000ea80000100800 */
[----:B------:R-:W3:Y:S01]  /*a170*/  LDL R4, [R1+0x34] ;  /* 0x0000340001047983 */ /* 0x000ee20000100800 */
[----:B------:R-:W-:-:S05]  /*a180*/  IADD3 R2, R2, 0x2f, RZ ;  /* 0x0000002f02027810 */ /* 0x000fca0007ffe0ff */
[----:B------:R-:W-:-:S04]  /*a190*/  IMAD.HI R2, R2, 0x2aaaaaab, RZ ;  /* 0x2aaaaaab02027827 */ /* 0x000fc800078e02ff */
[----:B--2---:R-:W-:Y:S01]  /*a1a0*/  IMAD.MOV.U32 R3, RZ, RZ, R0 ;  /* 0x000000ffff037224 */ /* 0x004fe200078e0000 */
[----:B------:R-:W-:-:S04]  /*a1b0*/  SHF.R.U32.HI R0, RZ, 0x1f, R2 ;  /* 0x0000001fff007819 */ /* 0x000fc80000011602 */
[----:B------:R-:W-:-:S04]  /*a1c0*/  LEA.HI.SX32 R0, R2, R0, 0x1d ;  /* 0x0000000002007211 */ /* 0x000fc800078feaff */
[----:B---3--:R-:W-:-:S04]  /*a1d0*/  IMNMX R4, R4, R0, !PT ;  /* 0x0000000004047217 */ /* 0x008fc80007800200 */
[----:B------:R-:W-:Y:S01]  /*a1e0*/  ISETP.GE.AND P0, PT, R3, R4, PT ;  /* 0x000000040300720c */ /* 0x000fe20003f06270 */
[----:B------:R1:W-:-:S12]  /*a1f0*/  STL [R1+0x64], R4 ;  /* 0x0000640401007387 */ /* 0x0003d80000100800 */
[----:B------:R-:W-:Y:S05]  /*a200*/  @!P0 BRA `(.L_x_441) ;  /* 0x00002ad000008947 */ /* 0x000fea0003800000 */
.L_x_446:
[----:B------:R-:W2:Y:S01]  /*a210*/  LDL R0, [R1] ;  /* 0x0000000001007983 */ /* 0x000ea20000100800 */
[----:B------:R-:W-:Y:S04]  /*a220*/  DEPBAR.LE SB0, 0x0 ;  /* 0x000080000000791a */ /* 0x000fe80000000000 */
[----:B------:R-:W3:Y:S01]  /*a230*/  LDL R7, [R1+0x1c] ;  /* 0x00001c0001077983 */ /* 0x000ee20000100800 */
[----:B------:R-:W-:Y:S01]  /*a240*/  WARPSYNC 0xffffffff ;  /* 0xffffffff00007948 */ /* 0x000fe20003800000 */
[----:B------:R-:W-:Y:S02]  /*a250*/  BSSY B0, `(.L_x_442) ;  /* 0x0000036000007945 */ /* 0x000fe40003800000 */
[----:B------:R-:W4:Y:S04]  /*a260*/  LDL R134, [R1+0x34] ;  /* 0x0000340001867983 */ /* 0x000f280000100800 */
[----:B------:R-:W5:Y:S04]  /*a270*/  LDL R2, [R1+0x14] ;  /* 0x0000140001027983 */ /* 0x000f680000100800 */
[----:B------:R-:W-:Y:S06]  /*a280*/  BAR.SYNC.DEFER_BLOCKING 0x0 ;  /* 0x0000000000007b1d */ /* 0x000fec0000010000 */
[----:B------:R-:W1:Y:S04]  /*a290*/  LDSM.16.M88.4 R8, [R135] ;  /* 0x000000008708783b */ /* 0x000e680000000200 */
[----:B------:R-:W1:Y:S04]  /*a2a0*/  LDSM.16.M88.4 R16, [R135+0x800] ;  /* 0x000800008710783b */ /* 0x000e680000000200 */
[----:B------:R-:W1:Y:S04]  /*a2b0*/  LDSM.16.M88.4 R24, [R135+0x1000] ;  /* 0x001000008718783b */ /* 0x000e680000000200 */
[----:B------:R-:W1:Y:S04]  /*a2c0*/  LDSM.16.M88.4 R168, [R242] ;  /* 0x00000000f2a8783b */ /* 0x000e680000000200 */
[----:B------:R-:W1:Y:S04]  /*a2d0*/  LDSM.16.M88.4 R172, [R252] ;  /* 0x00000000fcac783b */ /* 0x000e680000000200 */
[----:B--2---:R2:W1:Y:S04]  /*a2e0*/  LDSM.16.M88.4 R176, [R0] ;  /* 0x0000000000b0783b */ /* 0x0044680000000200 */
[----:B---3--:R3:W-:Y:S01]  /*a2f0*/  STL [R1+0x60], R7 ;  /* 0x0000600701007387 */ /* 0x0087e20000100800 */
[----:B----4-:R-:W-:Y:S02]  /*a300*/  ISETP.GT.AND P0, PT, R134, R7, PT ;  /* 0x000000078600720c */ /* 0x010fe40003f04270 */
[C---:B-----5:R-:W-:Y:S02]  /*a310*/  LOP3.LUT P6, RZ, R2.reuse, 0x100, RZ, 0xc0, !PT ;  /* 0x0000010002ff7812 */ /* 0x060fe400078cc0ff */
[C---:B------:R-:W-:Y:S02]  /*a320*/  LOP3.LUT P5, RZ, R2.reuse, 0x80, RZ, 0xc0, !PT ;  /* 0x0000008002ff7812 */ /* 0x040fe400078ac0ff */
[----:B------:R-:W-:Y:S01]  /*a330*/  LOP3.LUT P4, RZ, R2, 0x40, RZ, 0xc0, !PT ;  /* 0x0000004002ff7812 */ /* 0x000fe2000788c0ff */
[----:B--2---:R-:W-:Y:S06]  /*a340*/  IMAD.MOV.U32 R0, RZ, RZ, R133 ;  /* 0x000000ffff007224 */ /* 0x004fec00078e0085 */
[----:B------:R-:W-:-:S05]  /*a350*/  @P0 BRA `(.L_x_443) ;  /* 0x0000025000000947 */ /* 0x000fca0003800000 */
[----:B------:R-:W2:Y:S01]  /*a360*/  LDL.64 R20, [R1+0x58] ;  /* 0x0000580001147983 */ /* 0x000ea20000100a00 */
[----:B------:R-:W-:Y:S02]  /*a370*/  LOP3.LUT P3, RZ, R2, 0x200, RZ, 0xc0, !PT ;  /* 0x0000020002ff7812 */ /* 0x000fe4000786c0ff */
[----:B------:R-:W-:Y:S01]  /*a380*/  SHF.R.S32.HI R2, RZ, 0x1f, R7 ;  /* 0x0000001fff027819 */ /* 0x000fe20000011407 */
[----:B------:R-:W4:Y:S04]  /*a390*/  LDL.64 R14, [R1+0x48] ;  /* 0x00004800010e7983 */ /* 0x000f280000100a00 */
[----:B------:R-:W5:Y:S01]  /*a3a0*/  LDL R12, [R1+0x18] ;  /* 0x00001800010c7983 */ /* 0x000f620000100800 */
[----:B-1----:R-:W-:Y:S02]  /*a3b0*/  IMAD R4, R2, c[0x0][0x208], RZ ;  /* 0x0000820002047a24 */ /* 0x002fe400078e02ff */
[C---:B------:R-:W-:Y:S01]  /*a3c0*/  IMAD.WIDE.U32 R2, R7.reuse, c[0x0][0x208], RZ ;  /* 0x0000820007027a25 */ /* 0x040fe200078e00ff */
[----:B------:R-:W1:Y:S03]  /*a3d0*/  S2R R5, SR_TID.X ;  /* 0x0000000000057919 */ /* 0x000e660000002100 */
        /* <DEDUP_REMOVED lines=8> */
[----:B--2---:R-:W-:Y:S01]  /*a460*/  IADD3 R5, P1, R20, R2, RZ ;  /* 0x0000000214057210 */ /* 0x004fe20007f3e0ff */
[----:B------:R-:W-:Y:S05]  /*a470*/  @!P2 IMAD.MOV.U32 R2, RZ, RZ, c[0x0][0x20c] ;  /* 0x00008300ff02a624 */ /* 0x000fea00078e00ff */
[----:B------:R-:W-:Y:S01]  /*a480*/  @!P2 LEA.HI.X R2, R4, R3, R2, 0x5, P0 ;  /* 0x000000030402a211 */ /* 0x000fe200000f2c02 */
[----:B----4-:R-:W-:Y:S01]  /*a490*/  IMAD.X R3, R3, 0x1, R15, P1 ;  /* 0x0000000103037824 */ /* 0x010fe200008e060f */
[C---:B------:R-:W-:Y:S04]  /*a4a0*/  LEA R4, P0, R5.reuse, c[0x0][0x1f8], 0x1 ;  /* 0x00007e0005047a11 */ /* 0x040fe800078008ff */
[----:B------:R-:W-:Y:S02]  /*a4b0*/  LEA.HI.X R5, R5, c[0x0][0x1fc], R3, 0x1, P0 ;  /* 0x00007f0005057a11 */ /* 0x000fe400000f0c03 */
[----:B------:R-:W-:Y:S03]  /*a4c0*/  @!P2 IADD3 R3, P0, R6, R20, RZ ;  /* 0x000000140603a210 */ /* 0x000fe60007f1e0ff */
[----:B------:R-:W-:Y:S01]  /*a4d0*/  @!PT LDS RZ, [RZ] ;  /* 0x00000000fffff984 */ /* 0x000fe20000000800 */
[----:B------:R-:W-:Y:S01]  /*a4e0*/  @!PT LDS RZ, [RZ] ;  /* 0x00000000fffff984 */ /* 0x000fe20000000800 */
[----:B------:R-:W-:Y:S01]  /*a4f0*/  @!PT LDS RZ, [RZ] ;  /* 0x00000000fffff984 */ /* 0x000fe20000000800 */
[----:B-----5:R1:W-:Y:S02]  /*a500*/  LDGSTS.E.BYPASS.LTC128B.128 [R12+0x4080], [R4.64], !P3 ;  /* 0x04080000040c7fae */ /* 0x0203e4000d901d46 */
        /* <DEDUP_REMOVED lines=10> */
.L_x_443:
[----:B------:R-:W-:Y:S05]  /*a5b0*/  BSYNC B0 ;  /* 0x0000000000007941 */ /* 0x000fea0003800000 */
.L_x_442:
[----:B-1----:R-:W-:Y:S01]  /*a5c0*/  IMAD.MOV.U32 R2, RZ, RZ, R7 ;  /* 0x000000ffff027224 */ /* 0x002fe200078e0007 */
[----:B------:R-:W0:Y:S01]  /*a5d0*/  LDGDEPBAR ;  /* 0x00000000000079af */ /* 0x000e220000000000 */
[C---:B---3--:R-:W-:Y:S01]  /*a5e0*/  HMMA.16816.F32.BF16 R4, R160.reuse, R8, RZ ;  /* 0x00000008a004723c */ /* 0x048fe200000418ff */
[----:B------:R-:W-:Y:S07]  /*a5f0*/  BSSY B0, `(.L_x_444) ;  /* 0x00000bc000007945 */ /* 0x000fee0003800000 */
        /* <DEDUP_REMOVED lines=137> */
[C---:B--2---:R-:W-:Y:S07]  /*ae90*/  HMMA.16816.F32.BF16 R20, R232.reuse, R172, R20 ;  /* 0x000000ace814723c */ /* 0x044fee0000041814 */
[----:B------:R-:W-:Y:S01]  /*aea0*/  MOV R173, R2 ;  /* 0x0000000200ad7202 */ /* 0x000fe20000000f00 */
[----:B------:R-:W-:Y:S03]  /*aeb0*/  HMMA.16816.F32.BF16 R24, R232, R174, R24 ;  /* 0x000000aee818723c */ /* 0x000fe60000041818 */
[----:B------:R-:W-:Y:S11]  /*aec0*/  ISETP.GT.AND P0, PT, R173, R134, PT ;  /* 0x00000086ad00720c */ /* 0x000ff60003f04270 */
[----:B------:R-:W-:Y:S02]  /*aed0*/  @!UPT UIADD3 URZ, URZ, URZ, URZ ;  /* 0x0000003f3f3ff290 */ /* 0x000fe4000fffe03f */
[----:B------:R-:W-:-:S05]  /*aee0*/  @!P0 BRA `(.L_x_445) ;  /* 0x000002c000008947 */ /* 0x000fca0003800000 */
[----:B------:R-:W2:Y:S04]  /*aef0*/  LDL.64 R170, [R1+0x50] ;  /* 0x0000500001aa7983 */ /* 0x000ea80000100a00 */
[----:B------:R-:W3:Y:S04]  /*af00*/  LDL.64 R178, [R1+0x38] ;  /* 0x0000380001b27983 */ /* 0x000ee80000100a00 */
[----:B------:R-:W4:Y:S04]  /*af10*/  LDL R176, [R1+0x14] ;  /* 0x0000140001b07983 */ /* 0x000f280000100800 */
[----:B------:R-:W5:Y:S04]  /*af20*/  LDL R177, [R1+0x18] ;  /* 0x0000180001b17983 */ /* 0x000f680000100800 */
        /* <DEDUP_REMOVED lines=14> */
[----:B------:R-:W-:Y:S02]  /*b010*/  IMAD R134, R134, 0x30, RZ ;  /* 0x0000003086867824 */ /* 0x000fe400078e02ff */
[----:B------:R-:W-:Y:S02]  /*b020*/  @P0 IMAD.MOV.U32 R168, RZ, RZ, c[0x0][0x1e0] ;  /* 0x00007800ffa80624 */ /* 0x000fe400078e00ff */
[----:B------:R-:W-:Y:S02]  /*b030*/  IMAD.IADD R3, R3, 0x1, R134 ;  /* 0x0000000103037824 */ /* 0x000fe400078e0286 */
[----:B------:R-:W-:Y:S01]  /*b040*/  @P0 IMAD.MOV.U32 R169, RZ, RZ, c[0x0][0x1e4] ;  /* 0x00007900ffa90624 */ /* 0x000fe200078e00ff */
[-C--:B--2---:R-:W-:Y:S02]  /*b050*/  @P1 IADD3 R134, P3, R170, R2.reuse, RZ ;  /* 0x00000002aa861210 */ /* 0x084fe40007f7e0ff */
[C---:B------:R-:W-:Y:S04]  /*b060*/  @P0 LEA R2, P2, R168.reuse, R2, 0x5 ;  /* 0x00000002a8020211 */ /* 0x040fe800078428ff */
[----:B------:R-:W-:Y:S01]  /*b070*/  @P0 LEA.HI.X R168, R168, R3, R169, 0x5, P2 ;  /* 0x00000003a8a80211 */ /* 0x000fe200010f2ca9 */
[--C-:B---3--:R-:W-:Y:S01]  /*b080*/  @P1 IMAD.X R169, R3, 0x1, R179.reuse, P3 ;  /* 0x0000000103a91824 */ /* 0x108fe200018e06b3 */
[----:B------:R-:W-:Y:S02]  /*b090*/  @P0 IADD3 R3, P2, R2, R170, RZ ;  /* 0x000000aa02030210 */ /* 0x000fe40007f5e0ff */
[----:B----4-:R-:W-:Y:S03]  /*b0a0*/  LOP3.LUT P3, RZ, R176, 0x200, RZ, 0xc0, !PT ;  /* 0x00000200b0ff7812 */ /* 0x010fe6000786c0ff */
        /* <DEDUP_REMOVED lines=8> */
[----:B-----5:R1:W-:Y:S04]  /*b130*/  @P1 LDGSTS.E.BYPASS.LTC128B.128 [R177+0x14080], [R168.64], !P3 ;  /* 0x14080000a8b11fae */ /* 0x0203e8000d901d46 */
[----:B------:R1:W-:Y:S04]  /*b140*/  @P1 LDGSTS.E.BYPASS.LTC128B.128 [R177+0x15880], [R168.64+0x80], !P6 ;  /* 0x15880080a8b11fae */ /* 0x0003e8000f101d46 */
[----:B------:R1:W-:Y:S04]  /*b150*/  @P1 LDGSTS.E.BYPASS.LTC128B.128 [R177+0x17080], [R168.64+0x100], !P5 ;  /* 0x17080100a8b11fae */ /* 0x0003e8000e901d46 */
[----:B------:R1:W-:Y:S04]  /*b160*/  @P1 LDGSTS.E.BYPASS.LTC128B.128 [R177+0x18880], [R168.64+0x180], !P4 ;  /* 0x18880180a8b11fae */ /* 0x0003e8000e101d46 */
[----:B------:R1:W-:Y:S04]  /*b170*/  @P0 LDGSTS.E.BYPASS.LTC128B.128 [R177+0x15080], [R2.64], !P3 ;  /* 0x1508000002b10fae */ /* 0x0003e8000d901d46 */
[----:B------:R1:W-:Y:S04]  /*b180*/  @P0 LDGSTS.E.BYPASS.LTC128B.128 [R177+0x16880], [R2.64+0x80], !P6 ;  /* 0x1688008002b10fae */ /* 0x0003e8000f101d46 */
[----:B------:R1:W-:Y:S04]  /*b190*/  @P0 LDGSTS.E.BYPASS.LTC128B.128 [R177+0x18080], [R2.64+0x100], !P5 ;  /* 0x1808010002b10fae */ /* 0x0003e8000e901d46 */
[----:B------:R1:W-:Y:S02]  /*b1a0*/  @P0 LDGSTS.E.BYPASS.LTC128B.128 [R177+0x19880], [R2.64+0x180], !P4 ;  /* 0x1988018002b10fae */ /* 0x0003e4000e101d46 */
.L_x_445:
[----:B------:R-:W-:Y:S05]  /*b1b0*/  BSYNC B0 ;  /* 0x0000000000007941 */ /* 0x000fea0003800000 */
.L_x_444:
[----:B------:R-:W2:Y:S01]  /*b1c0*/  LDL.LU R171, [R1+0x28] ;  /* 0x0000280001ab7983 */ /* 0x000ea20000300800 */
[----:B-1----:R-:W-:Y:S03]  /*b1d0*/  FMNMX.FTZ R2, R4, R133, !PT ;  /* 0x0000008504027209 */ /* 0x002fe60007810000 */
[----:B------:R-:W0:Y:S01]  /*b1e0*/  LDGDEPBAR ;  /* 0x00000000000079af */ /* 0x000e220000000000 */
        /* <DEDUP_REMOVED lines=26> */
[--C-:B------:R-:W-:Y:S01]  /*b390*/  FFMA.FTZ R21, R25, c[0x0][0x2d0], -R2.reuse ;  /* 0x0000b40019157a23 */ /* 0x100fe20000010802 */
[----:B------:R-:W-:Y:S01]  /*b3a0*/  MOV R25, R168 ;  /* 0x000000a800197202 */ /* 0x000fe20000000f00 */
[--C-:B------:R-:W-:Y:S01]  /*b3b0*/  FFMA.FTZ R169, R24, c[0x0][0x2d0], -R2.reuse ;  /* 0x0000b40018a97a23 */ /* 0x100fe20000010802 */
[----:B------:R-:W-:Y:S01]  /*b3c0*/  MOV R24, R170 ;  /* 0x000000aa00187202 */ /* 0x000fe20000000f00 */
[--C-:B------:R-:W-:Y:S02]  /*b3d0*/  FFMA.FTZ R5, R5, c[0x0][0x2d0], -R2.reuse ;  /* 0x0000b40005057a23 */ /* 0x100fe40000010802 */
[--C-:B------:R-:W-:Y:S02]  /*b3e0*/  FFMA.FTZ R4, R8, c[0x0][0x2d0], -R2.reuse ;  /* 0x0000b40008047a23 */ /* 0x100fe40000010802 */
[----:B------:R-:W-:Y:S01]  /*b3f0*/  MUFU.EX2 R8, R134 ;  /* 0x0000008600087308 */ /* 0x000fe20000000800 */
[----:B-1----:R-:W-:Y:S02]  /*b400*/  FFMA.FTZ R0, R9, c[0x0][0x2d0], -R2 ;  /* 0x0000b40009007a23 */ /* 0x002fe40000010802 */
[----:B------:R-:W4:Y:S01]  /*b410*/  LDL.LU R9, [R1+0x2c] ;  /* 0x00002c0001097983 */ /* 0x000f220000300800 */
[C---:B---3--:R-:W-:Y:S02]  /*b420*/  FMUL.FTZ R13, R3.reuse, R149 ;  /* 0x00000095030d7220 */ /* 0x048fe40000410000 */
[C---:B------:R-:W-:Y:S04]  /*b430*/  FMUL.FTZ R28, R3.reuse, R28 ;  /* 0x0000001c031c7220 */ /* 0x040fe80000410000 */
        /* <DEDUP_REMOVED lines=25> */
[C---:B------:R-:W-:Y:S01]  /*b5d0*/  FMUL.FTZ R72, R3.reuse, R72 ;  /* 0x0000004803487220 */ /* 0x040fe20000410000 */
[----:B---3--:R-:W-:Y:S01]  /*b5e0*/  F2FP.BF16.PACK_AB R170, R2, R4 ;  /* 0x0000000402aa723e */ /* 0x008fe200000010ff */
        /* <DEDUP_REMOVED lines=30> */
[----:B------:R-:W-:Y:S02]  /*b7d0*/  FMUL.FTZ R8, R3, R152 ;  /* 0x0000009803087220 */ /* 0x000fe40000410000 */
[----:B------:R-:W-:Y:S02]  /*b7e0*/  FADD.FTZ R0, R5, R0 ;  /* 0x0000000005007221 */ /* 0x000fe40000010000 */
[----:B------:R-:W-:Y:S02]  /*b7f0*/  FMUL.FTZ R5, R3, R157 ;  /* 0x0000009d03057220 */ /* 0x000fe40000410000 */
[----:B------:R-:W-:Y:S04]  /*b800*/  FADD.FTZ R0, R4, R0 ;  /* 0x0000000004007221 */ /* 0x000fe80000010000 */
[----:B------:R-:W-:Y:S01]  /*b810*/  FADD.FTZ R12, R2, R0 ;  /* 0x00000000020c7221 */ /* 0x000fe20000010000 */
        /* <DEDUP_REMOVED lines=27> */
[----:B------:R-:W4:Y:S01]  /*b9d0*/  MUFU.EX2 R6, R6 ;  /* 0x0000000600067308 */ /* 0x000f220000000800 */
[--C-:B------:R-:W-:Y:S02]  /*b9e0*/  FFMA.FTZ R20, R26, c[0x0][0x2d0], -R4.reuse ;  /* 0x0000b4001a147a23 */ /* 0x100fe40000010804 */
[--C-:B------:R-:W-:Y:S02]  /*b9f0*/  FFMA.FTZ R27, R27, c[0x0][0x2d0], -R4.reuse ;  /* 0x0000b4001b1b7a23 */ /* 0x100fe40000010804 */
[--C-:B------:R-:W-:Y:S01]  /*ba00*/  FFMA.FTZ R134, R10, c[0x0][0x2d0], -R4.reuse ;  /* 0x0000b4000a867a23 */ /* 0x100fe20000010804 */
[----:B------:R-:W-:Y:S01]  /*ba10*/  MOV R10, R169 ;  /* 0x000000a9000a7202 */ /* 0x000fe20000000f00 */
[--C-:B------:R-:W-:Y:S01]  /*ba20*/  FFMA.FTZ R171, R11, c[0x0][0x2d0], -R4.reuse ;  /* 0x0000b4000bab7a23 */ /* 0x100fe20000010804 */
[----:B------:R-:W-:Y:S01]  /*ba30*/  MOV R11, R173 ;  /* 0x000000ad000b7202 */ /* 0x000fe20000000f00 */
[----:B------:R-:W-:Y:S01]  /*ba40*/  FFMA.FTZ R173, R14, c[0x0][0x2d0], -R4 ;  /* 0x0000b4000ead7a23 */ /* 0x000fe20000010804 */
[----:B------:R-:W2:Y:S01]  /*ba50*/  MUFU.EX2 R7, R7 ;  /* 0x0000000700077308 */ /* 0x000ea20000000800 */
[----:B------:R-:W-:Y:S01]  /*ba60*/  MOV R152, R20 ;  /* 0x0000001400987202 */ /* 0x000fe20000000f00 */
[C---:B------:R-:W-:Y:S01]  /*ba70*/  FMUL.FTZ R20, R3.reuse, R140 ;  /* 0x0000008c03147220 */ /* 0x040fe20000410000 */
[----:B------:R-:W-:Y:S01]  /*ba80*/  MOV R140, R21 ;  /* 0x00000015008c7202 */ /* 0x000fe20000000f00 */
[C---:B-1----:R-:W-:Y:S01]  /*ba90*/  FMUL.FTZ R26, R0.reuse, R138 ;  /* 0x0000008a001a7220 */ /* 0x042fe20000410000 */
        /* <DEDUP_REMOVED lines=9> */
[C---:B----4-:R-:W-:Y:S02]  /*bb30*/  FFMA.FTZ R4, R0.reuse, R9, R6 ;  /* 0x0000000900047223 */ /* 0x050fe40000010006 */
[C---:B------:R-:W-:Y:S02]  /*bb40*/  FMUL.FTZ R19, R0.reuse, R147 ;  /* 0x0000009300137220 */ /* 0x040fe40000410000 */
[C---:B------:R-:W-:Y:S02]  /*bb50*/  FMUL.FTZ R22, R0.reuse, R142 ;  /* 0x0000008e00167220 */ /* 0x040fe40000410000 */
[C---:B------:R-:W-:Y:S02]  /*bb60*/  FMUL.FTZ R23, R0.reuse, R143 ;  /* 0x0000008f00177220 */ /* 0x040fe40000410000 */
[----:B------:R-:W-:Y:S01]  /*bb70*/  FMUL.FTZ R9, R3, R153 ;  /* 0x0000009903097220 */ /* 0x000fe20000410000 */
[----:B------:R-:W-:Y:S01]  /*bb80*/  MOV R153, R16 ;  /* 0x0000001000997202 */ /* 0x000fe20000000f00 */
[C---:B--2---:R-:W-:Y:S01]  /*bb90*/  FADD.FTZ R132, R7.reuse, R4 ;  /* 0x0000000407847221 */ /* 0x044fe20000010000 */
[----:B------:R-:W-:Y:S01]  /*bba0*/  F2FP.BF16.PACK_AB R169, R7, R6 ;  /* 0x0000000607a9723e */ /* 0x000fe200000010ff */
[C---:B------:R-:W-:Y:S02]  /*bbb0*/  FMUL.FTZ R6, R0.reuse, R158 ;  /* 0x0000009e00067220 */ /* 0x040fe40000410000 */
[----:B------:R-:W2:Y:S01]  /*bbc0*/  LDL R158, [R1+0x4] ;  /* 0x00000400019e7983 */ /* 0x000ea20000100800 */
[C---:B------:R-:W-:Y:S01]  /*bbd0*/  FMUL.FTZ R4, R3.reuse, R156 ;  /* 0x0000009c03047220 */ /* 0x040fe20000410000 */
[----:B------:R-:W-:Y:S01]  /*bbe0*/  MOV R156, R11 ;  /* 0x0000000b009c7202 */ /* 0x000fe20000000f00 */
[C---:B------:R-:W-:Y:S01]  /*bbf0*/  FMUL.FTZ R12, R3.reuse, R148 ;  /* 0x00000094030c7220 */ /* 0x040fe20000410000 */
[----:B------:R-:W-:Y:S01]  /*bc00*/  MOV R11, R24 ;  /* 0x00000018000b7202 */ /* 0x000fe20000000f00 */
[C---:B------:R-:W-:Y:S02]  /*bc10*/  FMUL.FTZ R24, R3.reuse, R136 ;  /* 0x0000008803187220 */ /* 0x040fe40000410000 */
[----:B------:R-:W1:Y:S01]  /*bc20*/  LDSM.16.MT88.4 R136, [R238] ;  /* 0x00000000ee88783b */ /* 0x000e620000004200 */
[C---:B------:R-:W-:Y:S01]  /*bc30*/  FMUL.FTZ R16, R3.reuse, R144 ;  /* 0x0000009003107220 */ /* 0x040fe20000410000 */
[----:B------:R-:W-:Y:S01]  /*bc40*/  MOV R144, R17 ;  /* 0x0000001100907202 */ /* 0x000fe20000000f00 */
[----:B------:R-:W-:Y:S01]  /*bc50*/  FMUL.FTZ R17, R3, R145 ;  /* 0x0000009103117220 */ /* 0x000fe20000410000 */
        /* <DEDUP_REMOVED lines=8> */
[----:B------:R-:W-:Y:S01]  /*bce0*/  LDSM.16.MT88.4 R140, [R238+0x800] ;  /* 0x00080000ee8c783b */ /* 0x000fe20000004200 */
[C---:B------:R-:W-:Y:S01]  /*bcf0*/  FMUL.FTZ R15, R0.reuse, R151 ;  /* 0x00000097000f7220 */ /* 0x040fe20000410000 */
[----:B------:R-:W-:Y:S01]  /*bd00*/  MUFU.EX2 R150, R171 ;  /* 0x000000ab00967308 */ /* 0x000fe20000000800 */
[C---:B------:R-:W-:Y:S01]  /*bd10*/  FMUL.FTZ R30, R0.reuse, R30 ;  /* 0x0000001e001e7220 */ /* 0x040fe20000410000 */
[----:B------:R-:W-:Y:S01]  /*bd20*/  MOV R155, R3 ;  /* 0x00000003009b7202 */ /* 0x000fe20000000f00 */
[C---:B------:R-:W-:Y:S01]  /*bd30*/  FMUL.FTZ R31, R0.reuse, R31 ;  /* 0x0000001f001f7220 */ /* 0x040fe20000410000 */
        /* <DEDUP_REMOVED lines=56> */
[----:B------:R-:W3:Y:S10]  /*c0c0*/  MUFU.EX2 R0, R134 ;  /* 0x0000008600007308 */ /* 0x000ef40000000800 */
[----:B------:R-:W-:Y:S10]  /*c0d0*/  MUFU.EX2 R134, R176 ;  /* 0x000000b000867308 */ /* 0x000ff40000000800 */
[----:B------:R-:W-:Y:S01]  /*c0e0*/  MUFU.EX2 R176, R175 ;  /* 0x000000af00b07308 */ /* 0x000fe20000000800 */
[----:B---3--:R-:W-:Y:S01]  /*c0f0*/  F2FP.BF16.PACK_AB R171, R150, R0 ;  /* 0x0000000096ab723e */ /* 0x008fe200000010ff */
[----:B------:R-:W-:Y:S08]  /*c100*/  FADD.FTZ R148, R0, R132 ;  /* 0x0000008400947221 */ /* 0x000ff00000010000 */
[----:B------:R3:W4:Y:S01]  /*c110*/  MUFU.EX2 R132, R179 ;  /* 0x000000b300847308 */ /* 0x0007220000000800 */
[C---:B-1----:R-:W-:Y:S08]  /*c120*/  HMMA.16816.F32.BF16 R4, R168.reuse, R136, R4 ;  /* 0x00000088a804723c */ /* 0x042ff00000041804 */
[C---:B------:R-:W-:Y:S01]  /*c130*/  HMMA.16816.F32.BF16 R8, R168.reuse, R138, R8 ;  /* 0x0000008aa808723c */ /* 0x040fe20000041808 */
[----:B------:R-:W1:Y:S01]  /*c140*/  LDSM.16.MT88.4 R136, [R240] ;  /* 0x00000000f088783b */ /* 0x000e620000004200 */
[----:B------:R-:W-:Y:S07]  /*c150*/  MUFU.EX2 R175, R153 ;  /* 0x0000009900af7308 */ /* 0x000fee0000000800 */
[----:B---3--:R-:W3:Y:S03]  /*c160*/  LDL.LU R179, [R1+0x60] ;  /* 0x0000600001b37983 */ /* 0x008ee60000300800 */
[----:B----4-:R-:W-:Y:S01]  /*c170*/  FADD.FTZ R0, R132, R151 ;  /* 0x0000009784007221 */ /* 0x010fe20000010000 */
[----:B------:R-:W-:Y:S03]  /*c180*/  MOV R151, R145 ;  /* 0x0000009100977202 */ /* 0x000fe60000000f00 */
[C---:B------:R-:W-:Y:S01]  /*c190*/  FADD.FTZ R0, R3.reuse, R0 ;  /* 0x0000000003007221 */ /* 0x040fe20000010000 */
[C---:B-1----:R-:W-:Y:S08]  /*c1a0*/  HMMA.16816.F32.BF16 R12, R168.reuse, R136, R12 ;  /* 0x00000088a80c723c */ /* 0x042ff0000004180c */
[C---:B------:R-:W-:Y:S01]  /*c1b0*/  HMMA.16816.F32.BF16 R16, R168.reuse, R138, R16 ;  /* 0x0000008aa810723c */ /* 0x040fe20000041810 */
[----:B------:R-:W1:Y:S07]  /*c1c0*/  LDSM.16.MT88.4 R136, [R239] ;  /* 0x00000000ef88783b */ /* 0x000e6e0000004200 */
[C---:B-1----:R-:W-:Y:S08]  /*c1d0*/  HMMA.16816.F32.BF16 R20, R168.reuse, R136, R20 ;  /* 0x00000088a814723c */ /* 0x042ff00000041814 */
[C---:B------:R-:W-:Y:S01]  /*c1e0*/  HMMA.16816.F32.BF16 R24, R168.reuse, R138, R24 ;  /* 0x0000008aa818723c */ /* 0x040fe20000041818 */
[----:B--2---:R1:W2:Y:S03]  /*c1f0*/  LDSM.16.MT88.4 R136, [R158] ;  /* 0x000000009e88783b */ /* 0x0042a60000004200 */
[----:B-1----:R-:W-:Y:S02]  /*c200*/  MOV R158, R144 ;  /* 0x00000090009e7202 */ /* 0x002fe40000000f00 */
[----:B------:R-:W1:Y:S10]  /*c210*/  MUFU.EX2 R144, R177 ;  /* 0x000000b100907308 */ /* 0x000e740000000800 */
[----:B------:R-:W4:Y:S01]  /*c220*/  MUFU.EX2 R177, R174 ;  /* 0x000000ae00b17308 */ /* 0x000f220000000800 */
[C---:B--2---:R-:W-:Y:S09]  /*c230*/  HMMA.16816.F32.BF16 R28, R168.reuse, R136, R28 ;  /* 0x00000088a81c723c */ /* 0x044ff2000004181c */
[----:B------:R-:W2:Y:S01]  /*c240*/  MUFU.EX2 R174, R158 ;  /* 0x0000009e00ae7308 */ /* 0x000ea20000000800 */
[C---:B------:R-:W-:Y:S01]  /*c250*/  HMMA.16816.F32.BF16 R32, R168.reuse, R138, R32 ;  /* 0x0000008aa820723c */ /* 0x040fe20000041820 */
[----:B------:R-:W5:Y:S02]  /*c260*/  LDSM.16.MT88.4 R136, [R238+0x1800] ;  /* 0x00180000ee88783b */ /* 0x000f640000004200 */
[----:B-1----:R-:W-:Y:S04]  /*c270*/  FADD.FTZ R0, R144, R0 ;  /* 0x0000000090007221 */ /* 0x002fe80000010000 */
[----:B------:R-:W-:Y:S01]  /*c280*/  FADD.FTZ R0, R134, R0 ;  /* 0x0000000086007221 */ /* 0x000fe20000010000 */
[C---:B-----5:R-:W-:Y:S08]  /*c290*/  HMMA.16816.F32.BF16 R36, R168.reuse, R136, R36 ;  /* 0x00000088a824723c */ /* 0x060ff00000041824 */
        /* <DEDUP_REMOVED lines=36> */
[----:B------:R-:W-:Y:S03]  /*c4e0*/  F2FP.BF16.PACK_AB R137, R178, R149 ;  /* 0x00000095b289723e */ /* 0x000fe600000010ff */
[----:B------:R-:W-:Y:S02]  /*c4f0*/  F2FP.BF16.PACK_AB R138, R134, R144 ;  /* 0x00000090868a723e */ /* 0x000fe400000010ff */
[----:B------:R-:W1:Y:S02]  /*c500*/  LDSM.16.MT88.4 R144, [R240+0x800] ;  /* 0x00080000f090783b */ /* 0x000e640000004200 */
[----:B------:R-:W-:Y:S01]  /*c510*/  MUFU.EX2 R134, R159 ;  /* 0x0000009f00867308 */ /* 0x000fe20000000800 */
[----:B----4-:R-:W-:Y:S02]  /*c520*/  F2FP.BF16.PACK_AB R139, R176, R177 ;  /* 0x000000b1b08b723e */ /* 0x010fe400000010ff */
[----:B--2---:R-:W-:Y:S02]  /*c530*/  F2FP.BF16.PACK_AB R169, R175, R174 ;  /* 0x000000aeafa9723e */ /* 0x004fe400000010ff */
[----:B------:R-:W-:Y:S03]  /*c540*/  F2FP.BF16.PACK_AB R171, R173, R172 ;  /* 0x000000acadab723e */ /* 0x000fe600000010ff */
[C---:B------:R-:W-:Y:S02]  /*c550*/  HMMA.16816.F32.BF16 R4, R136.reuse, R140, R4 ;  /* 0x0000008c8804723c */ /* 0x040fe40000041804 */
[----:B------:R-:W2:Y:S06]  /*c560*/  MUFU.EX2 R132, R151 ;  /* 0x0000009700847308 */ /* 0x000eac0000000800 */
[C---:B------:R-:W-:Y:S01]  /*c570*/  HMMA.16816.F32.BF16 R8, R136.reuse, R142, R8 ;  /* 0x0000008e8808723c */ /* 0x040fe20000041808 */
[----:B------:R-:W4:Y:S03]  /*c580*/  LDSM.16.MT88.4 R140, [R239+0x800] ;  /* 0x00080000ef8c783b */ /* 0x000f260000004200 */
[C---:B--2---:R-:W-:Y:S01]  /*c590*/  F2FP.BF16.PACK_AB R168, R3.reuse, R132 ;  /* 0x0000008403a8723e */ /* 0x044fe200000010ff */
[----:B------:R-:W-:Y:S01]  /*c5a0*/  FADD.FTZ R0, R132, R0 ;  /* 0x0000000084007221 */ /* 0x000fe20000010000 */
[----:B------:R-:W-:Y:S02]  /*c5b0*/  MOV R132, R156 ;  /* 0x0000009c00847202 */ /* 0x000fe40000000f00 */
[C---:B-1----:R-:W-:Y:S04]  /*c5c0*/  HMMA.16816.F32.BF16 R12, R136.reuse, R144, R12 ;  /* 0x00000090880c723c */ /* 0x042fe8000004180c */
[----:B------:R-:W-:Y:S01]  /*c5d0*/  IADD3 R132, R132, -0x1, RZ ;  /* 0xffffffff84847810 */ /* 0x000fe20007ffe0ff */
[----:B------:R-:W-:Y:S02]  /*c5e0*/  FADD.FTZ R0, R3, R0 ;  /* 0x0000000003007221 */ /* 0x000fe40000010000 */
[----:B------:R-:W-:Y:S01]  /*c5f0*/  FADD.FTZ R3, R150, R148 ;  /* 0x0000009496037221 */ /* 0x000fe20000010000 */
[C---:B------:R-:W-:Y:S01]  /*c600*/  HMMA.16816.F32.BF16 R16, R136.reuse, R146, R16 ;  /* 0x000000928810723c */ /* 0x040fe20000041810 */
[----:B------:R-:W1:Y:S07]  /*c610*/  LDSM.16.MT88.4 R144, [R241+0x800] ;  /* 0x00080000f190783b */ /* 0x000e6e0000004200 */
[C---:B----4-:R-:W-:Y:S08]  /*c620*/  HMMA.16816.F32.BF16 R20, R136.reuse, R140, R20 ;  /* 0x0000008c8814723c */ /* 0x050ff00000041814 */
        /* <DEDUP_REMOVED lines=37> */
[C---:B------:R-:W-:Y:S04]  /*c880*/  HMMA.16816.F32.BF16 R120, R136.reuse, R142, R120 ;  /* 0x0000008e8878723c */ /* 0x040fe80000041878 */
[----:B--2---:R-:W-:Y:S01]  /*c890*/  FADD.FTZ R0, R140, R0 ;  /* 0x000000008c007221 */ /* 0x004fe20000010000 */
[C---:B------:R-:W-:Y:S01]  /*c8a0*/  F2FP.BF16.PACK_AB R170, R134.reuse, R140 ;  /* 0x0000008c86aa723e */ /* 0x040fe200000010ff */
[----:B------:R-:W2:Y:S02]  /*c8b0*/  LDSM.16.MT88.4 R152, [R238+0x1000] ;  /* 0x00100000ee98783b */ /* 0x000ea40000004200 */
[----:B------:R-:W-:Y:S01]  /*c8c0*/  FADD.FTZ R0, R134, R0 ;  /* 0x0000000086007221 */ /* 0x000fe20000010000 */
[C---:B-1----:R-:W-:Y:S05]  /*c8d0*/  HMMA.16816.F32.BF16 R124, R136.reuse, R144, R124 ;  /* 0x00000090887c723c */ /* 0x042fea000004187c */
[----:B------:R1:W-:Y:S03]  /*c8e0*/  STL [R1+0x28], R0 ;  /* 0x0000280001007387 */ /* 0x0003e60000100800 */
[----:B------:R-:W-:Y:S01]  /*c8f0*/  HMMA.16816.F32.BF16 R128, R136, R146, R128 ;  /* 0x000000928880723c */ /* 0x000fe20000041880 */
[----:B------:R-:W3:Y:S04]  /*c900*/  LDL R134, [R1+0x64] ;  /* 0x0000640001867983 */ /* 0x000ee80000100800 */
[----:B------:R-:W4:Y:S08]  /*c910*/  LDSM.16.MT88.4 R144, [R240+0x1000] ;  /* 0x00100000f090783b */ /* 0x000f300000004200 */
[----:B------:R-:W5:Y:S08]  /*c920*/  LDSM.16.MT88.4 R136, [R239+0x1000] ;  /* 0x00100000ef88783b */ /* 0x000f700000004200 */
[----:B------:R4:W-:Y:S01]  /*c930*/  STL [R1+0x1c], R132 ;  /* 0x00001c8401007387 */ /* 0x0009e20000100800 */
[----:B-1----:R-:W-:Y:S04]  /*c940*/  FADD.FTZ R0, R149, R3 ;  /* 0x0000000395007221 */ /* 0x002fe80000010000 */
[----:B------:R-:W-:Y:S01]  /*c950*/  FADD.FTZ R0, R178, R0 ;  /* 0x00000000b2007221 */ /* 0x000fe20000010000 */
[C---:B--2---:R-:W-:Y:S01]  /*c960*/  HMMA.16816.F32.BF16 R156, R168.reuse, R152, R4 ;  /* 0x00000098a89c723c */ /* 0x044fe20000041804 */
[----:B------:R-:W1:Y:S04]  /*c970*/  LDSM.16.MT88.4 R4, [R241+0x1000] ;  /* 0x00100000f104783b */ /* 0x000e680000004200 */
[----:B------:R-:W-:Y:S03]  /*c980*/  FADD.FTZ R0, R177, R0 ;  /* 0x00000000b1007221 */ /* 0x000fe60000010000 */
[C---:B------:R-:W-:Y:S01]  /*c990*/  HMMA.16816.F32.BF16 R152, R168.reuse, R154, R8 ;  /* 0x0000009aa898723c */ /* 0x040fe20000041808 */
[----:B------:R-:W2:Y:S03]  /*c9a0*/  LDSM.16.MT88.4 R8, [R238+0x2800] ;  /* 0x00280000ee08783b */ /* 0x000ea60000004200 */
[----:B------:R-:W-:Y:S04]  /*c9b0*/  FADD.FTZ R0, R176, R0 ;  /* 0x00000000b0007221 */ /* 0x000fe80000010000 */
[C---:B----4-:R-:W-:Y:S01]  /*c9c0*/  HMMA.16816.F32.BF16 R148, R168.reuse, R144, R12 ;  /* 0x00000090a894723c */ /* 0x050fe2000004180c */
[----:B------:R-:W4:Y:S03]  /*c9d0*/  LDSM.16.MT88.4 R12, [R240+0x2800] ;  /* 0x00280000f00c783b */ /* 0x000f260000004200 */
[----:B------:R-:W-:Y:S01]  /*c9e0*/  FADD.FTZ R0, R174, R0 ;  /* 0x00000000ae007221 */ /* 0x000fe20000010000 */
[----:B------:R-:W-:Y:S03]  /*c9f0*/  MOV R132, R2 ;  /* 0x0000000200847202 */ /* 0x000fe60000000f00 */
[C---:B------:R-:W-:Y:S04]  /*ca00*/  HMMA.16816.F32.BF16 R144, R168.reuse, R146, R16 ;  /* 0x00000092a890723c */ /* 0x040fe80000041810 */
[----:B------:R-:W-:Y:S04]  /*ca10*/  FADD.FTZ R0, R175, R0 ;  /* 0x00000000af007221 */ /* 0x000fe80000010000 */
[C---:B-----5:R-:W-:Y:S04]  /*ca20*/  HMMA.16816.F32.BF16 R140, R168.reuse, R136, R20 ;  /* 0x00000088a88c723c */ /* 0x060fe80000041814 */
[----:B------:R-:W-:Y:S04]  /*ca30*/  FADD.FTZ R0, R172, R0 ;  /* 0x00000000ac007221 */ /* 0x000fe80000010000 */
[C---:B------:R-:W-:Y:S04]  /*ca40*/  HMMA.16816.F32.BF16 R136, R168.reuse, R138, R24 ;  /* 0x0000008aa888723c */ /* 0x040fe80000041818 */
[----:B------:R-:W-:Y:S04]  /*ca50*/  FADD.FTZ R0, R173, R0 ;  /* 0x00000000ad007221 */ /* 0x000fe80000010000 */
[C---:B-1----:R-:W-:Y:S01]  /*ca60*/  HMMA.16816.F32.BF16 R28, R168.reuse, R4, R28 ;  /* 0x00000004a81c723c */ /* 0x042fe2000004181c */
[----:B------:R-:W-:Y:S07]  /*ca70*/  STL [R1+0x2c], R0 ;  /* 0x00002c0001007387 */ /* 0x000fee0000100800 */
[C---:B------:R-:W-:Y:S01]  /*ca80*/  HMMA.16816.F32.BF16 R32, R168.reuse, R6, R32 ;  /* 0x00000006a820723c */ /* 0x040fe20000041820 */
[----:B------:R-:W1:Y:S07]  /*ca90*/  LDSM.16.MT88.4 R4, [R239+0x2800] ;  /* 0x00280000ef04783b */ /* 0x000e6e0000004200 */
[C---:B--2---:R-:W-:Y:S08]  /*caa0*/  HMMA.16816.F32.BF16 R36, R168.reuse, R8, R36 ;  /* 0x00000008a824723c */ /* 0x044ff00000041824 */
[C---:B------:R-:W-:Y:S01]  /*cab0*/  HMMA.16816.F32.BF16 R40, R168.reuse, R10, R40 ;  /* 0x0000000aa828723c */ /* 0x040fe20000041828 */
[----:B------:R-:W2:Y:S07]  /*cac0*/  LDSM.16.MT88.4 R8, [R241+0x2800] ;  /* 0x00280000f108783b */ /* 0x000eae0000004200 */
[C---:B----4-:R-:W-:Y:S08]  /*cad0*/  HMMA.16816.F32.BF16 R44, R168.reuse, R12, R44 ;  /* 0x0000000ca82c723c */ /* 0x050ff0000004182c */
[C---:B------:R-:W-:Y:S01]  /*cae0*/  HMMA.16816.F32.BF16 R48, R168.reuse, R14, R48 ;  /* 0x0000000ea830723c */ /* 0x040fe20000041830 */
[----:B------:R-:W4:Y:S07]  /*caf0*/  LDSM.16.MT88.4 R12, [R238+0x4000] ;  /* 0x00400000ee0c783b */ /* 0x000f2e0000004200 */
[C---:B-1----:R-:W-:Y:S08]  /*cb00*/  HMMA.16816.F32.BF16 R52, R168.reuse, R4, R52 ;  /* 0x00000004a834723c */ /* 0x042ff00000041834 */
        /* <DEDUP_REMOVED lines=21> */
[C---:B------:R-:W-:Y:S08]  /*cc60*/  HMMA.16816.F32.BF16 R112, R168.reuse, R10, R112 ;  /* 0x0000000aa870723c */ /* 0x040ff00000041870 */
[C---:B----4-:R-:W-:Y:S08]  /*cc70*/  HMMA.16816.F32.BF16 R116, R168.reuse, R12, R116 ;  /* 0x0000000ca874723c */ /* 0x050ff00000041874 */
[C---:B------:R-:W-:Y:S08]  /*cc80*/  HMMA.16816.F32.BF16 R120, R168.reuse, R14, R120 ;  /* 0x0000000ea878723c */ /* 0x040ff00000041878 */
[C---:B-1----:R-:W-:Y:S08]  /*cc90*/  HMMA.16816.F32.BF16 R124, R168.reuse, R4, R124 ;  /* 0x00000004a87c723c */ /* 0x042ff0000004187c */
[----:B------:R-:W-:Y:S03]  /*cca0*/  HMMA.16816.F32.BF16 R128, R168, R6, R128 ;  /* 0x00000006a880723c */ /* 0x000fe60000041880 */
[----:B---3--:R-:W-:Y:S11]  /*ccb0*/  ISETP.GT.AND P0, PT, R179, R134, PT ;  /* 0x00000086b300720c */ /* 0x008ff60003f04270 */
[----:B------:R-:W-:Y:S02]  /*ccc0*/  @!UPT UIADD3 URZ, URZ, URZ, URZ ;  /* 0x0000003f3f3ff290 */ /* 0x000fe4000fffe03f */
[----:B------:R-:W-:-:S05]  /*ccd0*/  @P0 BRA `(.L_x_446) ;  /* 0xffffd53000000947 */ /* 0x000fca000383ffff */
.L_x_441:
[----:B------:R-:W2:Y:S04]  /*cce0*/  LDL R2, [R1+0x34] ;  /* 0x0000340001027983 */ /* 0x000ea80000100800 */
[----:B------:R-:W2:Y:S02]  /*ccf0*/  LDL R0, [R1+0x1c] ;  /* 0x00001c0001007983 */ /* 0x000ea40000100800 */
[----:B--2---:R-:W-:-:S13]  /*cd00*/  ISETP.GE.AND P0, PT, R0, R2, PT ;  /* 0x000000020000720c */ /* 0x004fda0003f06270 */
[----:B------:R-:W-:Y:S05]  /*cd10*/  @!P0 BRA `(.L_x_447) ;  /* 0x000036d000008947 */ /* 0x000fea0003800000 */
[----:B------:R-:W-:Y:S02]  /*cd20*/  MOV R134, R132 ;  /* 0x0000008400867202 */ /* 0x000fe40000000f00 */
[----:B------:R-:W-:Y:S02]  /*cd30*/  MOV R2, R133 ;  /* 0x0000008500027202 */ /* 0x000fe40000000f00 */
.L_x_458:
[----:B--2---:R-:W2:Y:S01]  /*cd40*/  LDL R0, [R1+0x14] ;  /* 0x0000140001007983 */ /* 0x004ea20000100800 */
[----:B------:R-:W-:Y:S04]  /*cd50*/  DEPBAR.LE SB0, 0x0 ;  /* 0x000080000000791a */ /* 0x000fe80000000000 */
[----:B------:R-:W3:Y:S01]  /*cd60*/  LDL R7, [R1+0x1c] ;  /* 0x00001c0001077983 */ /* 0x000ee20000100800 */
[----:B------:R-:W-:Y:S01]  /*cd70*/  WARPSYNC 0xffffffff ;  /* 0xffffffff00007948 */ /* 0x000fe20003800000 */
[----:B------:R-:W-:Y:S03]  /*cd80*/  BSSY B0, `(.L_x_448) ;  /* 0x00000f1000007945 */ /* 0x000fe60003800000 */
[----:B------:R-:W4:Y:S05]  /*cd90*/  LDL.64 R10, [R1+0x58] ;  /* 0x00005800010a7983 */ /* 0x000f2a0000100a00 */
[----:B------:R-:W4:Y:S05]  /*cda0*/  LDL.64 R8, [R1+0x48] ;  /* 0x0000480001087983 */ /* 0x000f2a0000100a00 */
[----:B------:R-:W4:Y:S05]  /*cdb0*/  LDL R14, [R1] ;  /* 0x00000000010e7983 */ /* 0x000f2a0000100800 */
[----:B------:R-:W4:Y:S05]  /*cdc0*/  LDL R20, [R1+0x18] ;  /* 0x0000180001147983 */ /* 0x000f2a0000100800 */
[----:B------:R-:W1:Y:S05]  /*cdd0*/  S2R R3, SR_TID.X ;  /* 0x0000000000037919 */ /* 0x000e6a0000002100 */
[----:B------:R-:W-:Y:S06]  /*cde0*/  BAR.SYNC.DEFER_BLOCKING 0x0 ;  /* 0x0000000000007b1d */ /* 0x000fec0000010000 */
[----:B------:R-:W-:Y:S05]  /*cdf0*/  LDSM.16.M88.4 R16, [R135+0x800] ;  /* 0x000800008710783b */ /* 0x000fea0000000200 */
[----:B------:R-:W-:Y:S05]  /*ce00*/  LDSM.16.M88.4 R24, [R135+0x1000] ;  /* 0x001000008718783b */ /* 0x000fea0000000200 */
[----:B------:R-:W-:Y:S05]  /*ce10*/  LDSM.16.M88.4 R168, [R242] ;  /* 0x00000000f2a8783b */ /* 0x000fea0000000200 */
[----:B------:R-:W-:Y:S01]  /*ce20*/  LDSM.16.M88.4 R172, [R252] ;  /* 0x00000000fcac783b */ /* 0x000fe20000000200 */
[----:B-1----:R-:W-:Y:S11]  /*ce30*/  ISETP.GT.AND P1, PT, R3, 0x7f, PT ;  /* 0x0000007f0300780c */ /* 0x002ff60003f24270 */
[----:B------:R-:W-:Y:S02]  /*ce40*/  @!UPT UIADD3 URZ, URZ, URZ, URZ ;  /* 0x0000003f3f3ff290 */ /* 0x000fe4000fffe03f */
[----:B------:R-:W-:Y:S01]  /*ce50*/  @!P1 IMAD.MOV.U32 R6, RZ, RZ, c[0x0][0x20c] ;  /* 0x00008300ff069624 */ /* 0x000fe200078e00ff */
[C---:B--2---:R-:W-:Y:S02]  /*ce60*/  LOP3.LUT P2, RZ, R0.reuse, 0x200, RZ, 0xc0, !PT ;  /* 0x0000020000ff7812 */ /* 0x044fe4000784c0ff */
[C---:B------:R-:W-:Y:S02]  /*ce70*/  LOP3.LUT P6, RZ, R0.reuse, 0x100, RZ, 0xc0, !PT ;  /* 0x0000010000ff7812 */ /* 0x040fe400078cc0ff */
[C---:B------:R-:W-:Y:S01]  /*ce80*/  LOP3.LUT P5, RZ, R0.reuse, 0x80, RZ, 0xc0, !PT ;  /* 0x0000008000ff7812 */ /* 0x040fe200078ac0ff */
[C---:B---3--:R-:W-:Y:S01]  /*ce90*/  IMAD.WIDE.U32 R4, R7.reuse, c[0x0][0x208], RZ ;  /* 0x0000820007047a25 */ /* 0x048fe200078e00ff */
[----:B------:R-:W-:Y:S02]  /*cea0*/  LOP3.LUT P4, RZ, R0, 0x40, RZ, 0xc0, !PT ;  /* 0x0000004000ff7812 */ /* 0x000fe4000788c0ff */
[----:B------:R-:W-:Y:S05]  /*ceb0*/  SHF.R.S32.HI R0, RZ, 0x1f, R7 ;  /* 0x0000001fff007819 */ /* 0x000fea0000011407 */
[----:B------:R-:W-:Y:S04]  /*cec0*/  IMAD R0, R0, c[0x0][0x208], RZ ;  /* 0x0000820000007a24 */ /* 0x000fe800078e02ff */
[----:B------:R-:W-:Y:S01]  /*ced0*/  IMAD R0, R7, c[0x0][0x20c], R0 ;  /* 0x0000830007007a24 */ /* 0x000fe200078e0200 */
[----:B----4-:R-:W-:Y:S03]  /*cee0*/  LDSM.16.M88.4 R176, [R14] ;  /* 0x000000000eb0783b */ /* 0x010fe60000000200 */
[----:B------:R-:W-:Y:S02]  /*cef0*/  IMAD.IADD R0, R5, 0x1, R0 ;  /* 0x0000000105007824 */ /* 0x000fe400078e0200 */
[----:B------:R-:W-:Y:S04]  /*cf00*/  IMAD.WIDE.U32 R4, R4, 0x30, RZ ;  /* 0x0000003004047825 */ /* 0x000fe800078e00ff */
[----:B------:R-:W-:Y:S02]  /*cf10*/  IMAD R3, R0, 0x30, RZ ;  /* 0x0000003000037824 */ /* 0x000fe400078e02ff */
[----:B------:R-:W-:Y:S02]  /*cf20*/  @!P1 IMAD.MOV.U32 R0, RZ, RZ, c[0x0][0x208] ;  /* 0x00008200ff009624 */ /* 0x000fe400078e00ff */
[----:B------:R-:W-:Y:S03]  /*cf30*/  IMAD.IADD R3, R5, 0x1, R3 ;  /* 0x0000000105037824 */ /* 0x000fe600078e0203 */
[CC--:B------:R-:W-:Y:S04]  /*cf40*/  @!P1 LEA R5, P0, R0.reuse, R4.reuse, 0x5 ;  /* 0x0000000400059211 */ /* 0x0c0fe800078028ff */
[----:B------:R-:W-:Y:S02]  /*cf50*/  @!P1 LEA.HI.X R6, R0, R3, R6, 0x5, P0 ;  /* 0x0000000300069211 */ /* 0x000fe400000f2c06 */
[----:B------:R-:W-:Y:S05]  /*cf60*/  IADD3 R0, P0, R10, R4, RZ ;  /* 0x000000040a007210 */ /* 0x000fea0007f1e0ff */
[----:B------:R-:W-:Y:S01]  /*cf70*/  IMAD.X R3, R3, 0x1, R9, P0 ;  /* 0x0000000103037824 */ /* 0x000fe200000e0609 */
[C---:B------:R-:W-:Y:S04]  /*cf80*/  LEA R12, P0, R0.reuse, c[0x0][0x1f8], 0x1 ;  /* 0x00007e00000c7a11 */ /* 0x040fe800078008ff */
[----:B------:R-:W-:Y:S02]  /*cf90*/  LEA.HI.X R13, R0, c[0x0][0x1fc], R3, 0x1, P0 ;  /* 0x00007f00000d7a11 */ /* 0x000fe400000f0c03 */
[----:B------:R-:W-:Y:S05]  /*cfa0*/  @!P1 IADD3 R0, P0, R5, R10, RZ ;  /* 0x0000000a05009210 */ /* 0x000fea0007f1e0ff */
[----:B------:R-:W-:Y:S01]  /*cfb0*/  @!P1 IMAD.X R3, R6, 0x1, R9, P0 ;  /* 0x0000000106039824 */ /* 0x000fe200000e0609 */
[C---:B------:R-:W-:Y:S01]  /*cfc0*/  @!P1 LEA R132, P0, R0.reuse, c[0x0][0x1f8], 0x1 ;  /* 0x00007e0000849a11 */ /* 0x040fe200078008ff */
[----:B------:R-:W1:Y:S03]  /*cfd0*/  LDSM.16.M88.4 R8, [R135] ;  /* 0x000000008708783b */ /* 0x000e660000000200 */
[----:B------:R-:W-:Y:S01]  /*cfe0*/  @!P1 LEA.HI.X R133, R0, c[0x0][0x1fc], R3, 0x1, P0 ;  /* 0x00007f0000859a11 */ /* 0x000fe200000f0c03 */
[----:B------:R-:W-:Y:S01]  /*cff0*/  IMAD.MOV.U32 R3, RZ, RZ, R7 ;  /* 0x000000ffff037224 */ /* 0x000fe200078e0007 */
[----:B------:R-:W-:Y:S01]  /*d000*/  @!PT LDS RZ, [RZ] ;  /* 0x00000000fffff984 */ /* 0x000fe20000000800 */
[----:B------:R-:W-:Y:S01]  /*d010*/  @!PT LDS RZ, [RZ] ;  /* 0x00000000fffff984 */ /* 0x000fe20000000800 */
[----:B------:R-:W-:Y:S01]  /*d020*/  @!PT LDS RZ, [RZ] ;  /* 0x00000000fffff984 */ /* 0x000fe20000000800 */
[----:B------:R2:W-:Y:S05]  /*d030*/  LDGSTS.E.BYPASS.LTC128B.128 [R20+0x4080], [R12.64], !P2 ;  /* 0x040800000c147fae */ /* 0x0005ea000d101d46 */
[----:B------:R2:W-:Y:S05]  /*d040*/  LDGSTS.E.BYPASS.LTC128B.128 [R20+0x5880], [R12.64+0x80], !P6 ;  /* 0x058800800c147fae */ /* 0x0005ea000f101d46 */
[----:B------:R2:W-:Y:S05]  /*d050*/  LDGSTS.E.BYPASS.LTC128B.128 [R20+0x7080], [R12.64+0x100], !P5 ;  /* 0x070801000c147fae */ /* 0x0005ea000e901d46 */
[----:B------:R2:W-:Y:S05]  /*d060*/  LDGSTS.E.BYPASS.LTC128B.128 [R20+0x8880], [R12.64+0x180], !P4 ;  /* 0x088801800c147fae */ /* 0x0005ea000e101d46 */
[----:B------:R3:W-:Y:S05]  /*d070*/  @!P1 LDGSTS.E.BYPASS.LTC128B.128 [R20+0x5080], [R132.64], !P2 ;  /* 0x0508000084149fae */ /* 0x0007ea000d101d46 */
[----:B------:R3:W-:Y:S05]  /*d080*/  @!P1 LDGSTS.E.BYPASS.LTC128B.128 [R20+0x6880], [R132.64+0x80], !P6 ;  /* 0x0688008084149fae */ /* 0x0007ea000f101d46 */
[----:B------:R3:W-:Y:S01]  /*d090*/  @!P1 LDGSTS.E.BYPASS.LTC128B.128 [R20+0x8080], [R132.64+0x100], !P5 ;  /* 0x0808010084149fae */ /* 0x0007e2000e901d46 */
[C---:B-1----:R-:W-:Y:S04]  /*d0a0*/  HMMA.16816.F32.BF16 R4, R160.reuse, R8, RZ ;  /* 0x00000008a004723c */ /* 0x042fe800000418ff */
[----:B------:R3:W-:Y:S05]  /*d0b0*/  @!P1 LDGSTS.E.BYPASS.LTC128B.128 [R20+0x9880], [R132.64+0x180], !P4 ;  /* 0x0988018084149fae */ /* 0x0007ea000e101d46 */
[----:B------:R-:W0:Y:S01]  /*d0c0*/  LDGDEPBAR ;  /* 0x00000000000079af */ /* 0x000e220000000000 */
[C---:B------:R-:W-:Y:S08]  /*d0d0*/  HMMA.16816.F32.BF16 R8, R160.reuse, R10, RZ ;  /* 0x0000000aa008723c */ /* 0x040ff000000418ff */
[C---:B--2---:R-:W-:Y:S08]  /*d0e0*/  HMMA.16816.F32.BF16 R12, R160.reuse, R16, RZ ;  /* 0x00000010a00c723c */ /* 0x044ff000000418ff */
[C---:B------:R-:W-:Y:S08]  /*d0f0*/  HMMA.16816.F32.BF16 R16, R160.reuse, R18, RZ ;  /* 0x00000012a010723c */ /* 0x040ff000000418ff */
[C---:B---3--:R-:W-:Y:S08]  /*d100*/  HMMA.16816.F32.BF16 R20, R160.reuse, R24, RZ ;  /* 0x00000018a014723c */ /* 0x048ff000000418ff */
[----:B------:R-:W-:Y:S08]  /*d110*/  HMMA.16816.F32.BF16 R24, R160, R26, RZ ;  /* 0x0000001aa018723c */ /* 0x000ff000000418ff */
[C---:B------:R-:W-:Y:S08]  /*d120*/  HMMA.16816.F32.BF16 R4, R164.reuse, R168, R4 ;  /* 0x000000a8a404723c */ /* 0x040ff00000041804 */
[C---:B------:R-:W-:Y:S01]  /*d130*/  HMMA.16816.F32.BF16 R8, R164.reuse, R170, R8 ;  /* 0x000000aaa408723c */ /* 0x040fe20000041808 */
[----:B------:R-:W1:Y:S07]  /*d140*/  LDSM.16.M88.4 R168, [R237] ;  /* 0x00000000eda8783b */ /* 0x000e6e0000000200 */
[C---:B------:R-:W-:Y:S08]  /*d150*/  HMMA.16816.F32.BF16 R12, R164.reuse, R172, R12 ;  /* 0x000000aca40c723c */ /* 0x040ff0000004180c */
[C---:B------:R-:W-:Y:S01]  /*d160*/  HMMA.16816.F32.BF16 R16, R164.reuse, R174, R16 ;  /* 0x000000aea410723c */ /* 0x040fe20000041810 */
[----:B------:R-:W2:Y:S07]  /*d170*/  LDSM.16.M88.4 R172, [R237+0x800] ;  /* 0x00080000edac783b */ /* 0x000eae0000000200 */
[C---:B------:R-:W-:Y:S01]  /*d180*/  HMMA.16816.F32.BF16 R20, R164.reuse, R176, R20 ;  /* 0x000000b0a414723c */ /* 0x040fe20000041814 */
[----:B------:R3:W5:Y:S07]  /*d190*/  LDL R177, [R1+0x14] ;  /* 0x0000140001b17983 */ /* 0x00076e0000100800 */
[----:B------:R-:W-:Y:S01]  /*d1a0*/  HMMA.16816.F32.BF16 R24, R164, R178, R24 ;  /* 0x000000b2a418723c */ /* 0x000fe20000041818 */
[----:B------:R-:W4:Y:S06]  /*d1b0*/  LDL R179, [R1+0x34] ;  /* 0x0000340001b37983 */ /* 0x000f2c0000100800 */
[----:B------:R-:W-:Y:S01]  /*d1c0*/  IMAD.MOV.U32 R178, RZ, RZ, R3 ;  /* 0x000000ffffb27224 */ /* 0x000fe200078e0003 */
        /* <DEDUP_REMOVED lines=35> */
[----:B------:R-:W2:Y:S02]  /*d400*/  LDSM.16.M88.4 R172, [R237+0x2000] ;  /* 0x00200000edac783b */ /* 0x000ea40000000200 */
[----:B----4-:R-:W-:Y:S05]  /*d410*/  ISETP.GT.AND P0, PT, R178, R179, PT ;  /* 0x000000b3b200720c */ /* 0x010fea0003f04270 */
        /* <DEDUP_REMOVED lines=84> */
[----:B------:R-:W-:Y:S04]  /*d960*/  DEPBAR.LE SB0, 0x0 ;  /* 0x000080000000791a */ /* 0x000fe80000000000 */
[----:B------:R-:W-:Y:S02]  /*d970*/  BAR.SYNC.DEFER_BLOCKING 0x0 ;  /* 0x0000000000007b1d */ /* 0x000fe40000010000 */
[C---:B-1----:R-:W-:Y:S08]  /*d980*/  HMMA.16816.F32.BF16 R12, R232.reuse, R168, R12 ;  /* 0x000000a8e80c723c */ /* 0x042ff0000004180c */
[C---:B------:R-:W-:Y:S08]  /*d990*/  HMMA.16816.F32.BF16 R16, R232.reuse, R170, R16 ;  /* 0x000000aae810723c */ /* 0x040ff00000041810 */
[C---:B--2---:R-:W-:Y:S08]  /*d9a0*/  HMMA.16816.F32.BF16 R20, R232.reuse, R172, R20 ;  /* 0x000000ace814723c */ /* 0x044ff00000041814 */
[----:B------:R-:W-:Y:S01]  /*d9b0*/  HMMA.16816.F32.BF16 R24, R232, R174, R24 ;  /* 0x000000aee818723c */ /* 0x000fe20000041818 */
[----:B------:R-:W-:Y:S07]  /*d9c0*/  @!UPT UIADD3 URZ, URZ, URZ, URZ ;  /* 0x0000003f3f3ff290 */ /* 0x000fee000fffe03f */
[----:B------:R-:W-:-:S11]  /*d9d0*/  @!P0 BRA `(.L_x_449) ;  /* 0x000002b000008947 */ /* 0x000fd60003800000 */
[----:B---3--:R-:W2:Y:S04]  /*d9e0*/  LDL.64 R172, [R1+0x50] ;  /* 0x0000500001ac7983 */ /* 0x008ea80000100a00 */
[----:B------:R-:W3:Y:S04]  /*d9f0*/  LDL.64 R170, [R1+0x38] ;  /* 0x0000380001aa7983 */ /* 0x000ee80000100a00 */
[----:B------:R-:W4:Y:S04]  /*da00*/  LDL R176, [R1+0x18] ;  /* 0x0000180001b07983 */ /* 0x000f280000100800 */
        /* <DEDUP_REMOVED lines=19> */
[----:B------:R-:W-:Y:S03]  /*db40*/  @P0 LEA R132, P2, R168, R132, 0x5 ;  /* 0x00000084a8840211 */ /* 0x000fe600078428ff */
[----:B---3--:R-:W-:Y:S01]  /*db50*/  @P1 IMAD.X R169, R0, 0x1, R171, P3 ;  /* 0x0000000100a91824 */ /* 0x008fe200018e06ab */
        /* <DEDUP_REMOVED lines=11> */
[----:B----4-:R1:W-:Y:S04]  /*dc10*/  @P1 LDGSTS.E.BYPASS.LTC128B.128 [R176+0x14080], [R168.64], !P3 ;  /* 0x14080000a8b01fae */ /* 0x0103e8000d901d46 */
[----:B------:R1:W-:Y:S04]  /*dc20*/  @P1 LDGSTS.E.BYPASS.LTC128B.128 [R176+0x15880], [R168.64+0x80], !P6 ;  /* 0x15880080a8b01fae */ /* 0x0003e8000f101d46 */
[----:B------:R1:W-:Y:S04]  /*dc30*/  @P1 LDGSTS.E.BYPASS.LTC128B.128 [R176+0x17080], [R168.64+0x100], !P5 ;  /* 0x17080100a8b01fae */ /* 0x0003e8000e901d46 */
[----:B------:R1:W-:Y:S04]  /*dc40*/  @P1 LDGSTS.E.BYPASS.LTC128B.128 [R176+0x18880], [R168.64+0x180], !P4 ;  /* 0x18880180a8b01fae */ /* 0x0003e8000e101d46 */
[----:B------:R1:W-:Y:S04]  /*dc50*/  @P0 LDGSTS.E.BYPASS.LTC128B.128 [R176+0x15080], [R132.64], !P3 ;  /* 0x1508000084b00fae */ /* 0x0003e8000d901d46 */
[----:B------:R1:W-:Y:S04]  /*dc60*/  @P0 LDGSTS.E.BYPASS.LTC128B.128 [R176+0x16880], [R132.64+0x80], !P6 ;  /* 0x1688008084b00fae */ /* 0x0003e8000f101d46 */
[----:B------:R1:W-:Y:S04]  /*dc70*/  @P0 LDGSTS.E.BYPASS.LTC128B.128 [R176+0x18080], [R132.64+0x100], !P5 ;  /* 0x1808010084b00fae */ /* 0x0003e8000e901d46 */
[----:B------:R1:W-:Y:S02]  /*dc80*/  @P0 LDGSTS.E.BYPASS.LTC128B.128 [R176+0x19880], [R132.64+0x180], !P4 ;  /* 0x1988018084b00fae */ /* 0x0003e4000e101d46 */
.L_x_449:
[----:B---3--:R-:W-:Y:S05]  /*dc90*/  BSYNC B0 ;  /* 0x0000000000007941 */ /* 0x008fea0003800000 */
.L_x_448:
[----:B------:R-:W2:Y:S01]  /*dca0*/  LDL R3, [R1+0x68] ;  /* 0x0000680001037983 */ /* 0x000ea20000100800 */
        /* <DEDUP_REMOVED lines=36> */
.L_x_452:
[----:B------:R-:W-:Y:S04]  /*def0*/  MOV R169, c[0x0][0x32c] ;  /* 0x0000cb0000a97a02 */ /* 0x000fe80000000f00 */
[----:B------:R-:W-:Y:S11]  /*df00*/  ISETP.NE.AND P0, PT, R169, 0x1, PT ;  /* 0x00000001a900780c */ /* 0x000ff60003f05270 */
[----:B------:R-:W-:Y:S02]  /*df10*/  @!UPT UIADD3 URZ, URZ, URZ, URZ ;  /* 0x0000003f3f3ff290 */ /* 0x000fe4000fffe03f */
[----:B------:R-:W-:Y:S05]  /*df20*/  @P0 IMAD.HI.U32 R169, R133, c[0x0][0x330], RZ ;  /* 0x0000cc0085a90a27 */ /* 0x000fea00078e00ff */
[----:B------:R-:W-:Y:S02]  /*df30*/  @P0 SHF.R.U32.HI R133, RZ, c[0x0][0x334], R169 ;  /* 0x0000cd00ff850a19 */ /* 0x000fe400000116a9 */
.L_x_453:
[----:B------:R-:W-:Y:S05]  /*df40*/  BSYNC B0 ;  /* 0x0000000000007941 */ /* 0x000fea0003800000 */
.L_x_451:
[----:B------:R-:W-:Y:S04]  /*df50*/  IMAD.IADD R169, R0, 0x1, -R170 ;  /* 0x0000000100a97824 */ /* 0x000fe800078e0aaa */
[----:B------:R-:W-:Y:S05]  /*df60*/  IMAD R133, R133, c[0x0][0x32c], R169 ;  /* 0x0000cb0085857a24 */ /* 0x000fea00078e02a9 */
[----:B------:R-:W-:Y:S02]  /*df70*/  IMNMX R3, R3, R133, !PT ;  /* 0x0000008503037217 */ /* 0x000fe40007800200 */
[----:B------:R-:W-:Y:S04]  /*df80*/  IADD3 R133, R133, c[0x0][0x32c], RZ ;  /* 0x0000cb0085857a10 */ /* 0x000fe80007ffe0ff */
[----:B------:R-:W-:Y:S02]  /*df90*/  IMNMX R132, R132, R133, PT ;  /* 0x0000008584847217 */ /* 0x000fe40003800200 */
.L_x_450:
        /* <DEDUP_REMOVED lines=84> */
.L_x_456:
[----:B------:R-:W-:Y:S04]  /*e4e0*/  MOV R20, c[0x0][0x32c] ;  /* 0x0000cb0000147a02 */ /* 0x000fe80000000f00 */
[----:B------:R-:W-:Y:S11]  /*e4f0*/  ISETP.NE.AND P0, PT, R20, 0x1, PT ;  /* 0x000000011400780c */ /* 0x000ff60003f05270 */
[----:B------:R-:W-:Y:S02]  /*e500*/  @!UPT UIADD3 URZ, URZ, URZ, URZ ;  /* 0x0000003f3f3ff290 */ /* 0x000fe4000fffe03f */
[----:B------:R-:W-:Y:S05]  /*e510*/  @P0 IMAD.HI.U32 R20, R5, c[0x0][0x330], RZ ;  /* 0x0000cc0005140a27 */ /* 0x000fea00078e00ff */
[----:B------:R-:W-:Y:S02]  /*e520*/  @P0 SHF.R.U32.HI R5, RZ, c[0x0][0x334], R20 ;  /* 0x0000cd00ff050a19 */ /* 0x000fe40000011614 */
.L_x_457:
[----:B------:R-:W-:Y:S05]  /*e530*/  BSYNC B0 ;  /* 0x0000000000007941 */ /* 0x000fea0003800000 */
.L_x_455:
[----:B------:R-:W2:Y:S02]  /*e540*/  LDL R20, [R1+0x30] ;  /* 0x0000300001147983 */ /* 0x000ea40000100800 */
[----:B--2---:R-:W-:Y:S04]  /*e550*/  IMAD.IADD R0, R0, 0x1, -R20 ;  /* 0x0000000100007824 */ /* 0x004fe800078e0a14 */
[----:B------:R-:W-:Y:S05]  /*e560*/  IMAD R0, R5, c[0x0][0x32c], R0 ;  /* 0x0000cb0005007a24 */ /* 0x000fea00078e0200 */
[----:B------:R-:W-:Y:S02]  /*e570*/  IMNMX R3, R3, R0, !PT ;  /* 0x0000000003037217 */ /* 0x000fe40007800200 */
[----:B------:R-:W-:Y:S04]  /*e580*/  IADD3 R0, R0, c[0x0][0x32c], RZ ;  /* 0x0000cb0000007a10 */ /* 0x000fe80007ffe0ff */
[----:B------:R-:W-:Y:S02]  /*e590*/  IMNMX R4, R4, R0, PT ;  /* 0x0000000004047217 */ /* 0x000fe40003800200 */
.L_x_454:
        /* <DEDUP_REMOVED lines=37> */
[--C-:B------:R-:W-:Y:S01]  /*e7f0*/  FFMA.FTZ R17, R17, c[0x0][0x2d0], -R2.reuse ;  /* 0x0000b40011117a23 */ /* 0x100fe20000010802 */
[----:B------:R-:W-:Y:S01]  /*e800*/  MOV R170, R179 ;  /* 0x000000b300aa7202 */ /* 0x000fe20000000f00 */
[--C-:B------:R-:W-:Y:S01]  /*e810*/  FFMA.FTZ R179, R16, c[0x0][0x2d0], -R2.reuse ;  /* 0x0000b40010b37a23 */ /* 0x100fe20000010802 */
[----:B------:R-:W-:Y:S01]  /*e820*/  ISETP.LT.OR P0, PT, R4, 0x2, P0 ;  /* 0x000000020400780c */ /* 0x000fe20000701670 */
[--C-:B------:R-:W-:Y:S01]  /*e830*/  FFMA.FTZ R12, R12, c[0x0][0x2d0], -R2.reuse ;  /* 0x0000b4000c0c7a23 */ /* 0x100fe20000010802 */
[----:B------:R-:W-:Y:S01]  /*e840*/  MOV R16, R178 ;  /* 0x000000b200107202 */ /* 0x000fe20000000f00 */
[--C-:B------:R-:W-:Y:S01]  /*e850*/  FFMA.FTZ R9, R9, c[0x0][0x2d0], -R2.reuse ;  /* 0x0000b40009097a23 */ /* 0x100fe20000010802 */
[----:B------:R-:W-:Y:S01]  /*e860*/  FSEL R7, R7, -INF , !P0 ;  /* 0xff80000007077808 */ /* 0x000fe20004000000 */
[----:B------:R-:W-:Y:S01]  /*e870*/  FFMA.FTZ R8, R8, c[0x0][0x2d0], -R2 ;  /* 0x0000b40008087a23 */ /* 0x000fe20000010802 */
[----:B------:R-:W-:Y:S01]  /*e880*/  LOP3.LUT P0, RZ, R177, 0x4, RZ, 0xc0, !PT ;  /* 0x00000004b1ff7812 */ /* 0x000fe2000780c0ff */
[----:B------:R-:W3:Y:S03]  /*e890*/  MUFU.EX2 R2, R0 ;  /* 0x0000000000027308 */ /* 0x000ee60000000800 */
[----:B------:R-:W-:Y:S04]  /*e8a0*/  ISETP.GT.AND P0, PT, R3, 0x8, !P0 ;  /* 0x000000080300780c */ /* 0x000fe80004704270 */
[----:B------:R-:W-:Y:S04]  /*e8b0*/  ISETP.LT.OR P0, PT, R4, 0x9, P0 ;  /* 0x000000090400780c */ /* 0x000fe80000701670 */
[----:B------:R-:W-:Y:S02]  /*e8c0*/  FSEL R10, R10, -INF , !P0 ;  /* 0xff8000000a0a7808 */ /* 0x000fe40004000000 */
[----:B------:R-:W-:Y:S04]  /*e8d0*/  LOP3.LUT P0, RZ, R177, 0x2, RZ, 0xc0, !PT ;  /* 0x00000002b1ff7812 */ /* 0x000fe8000780c0ff */
[----:B------:R-:W-:Y:S04]  /*e8e0*/  ISETP.GT.AND P0, PT, R3, 0x9, !P0 ;  /* 0x000000090300780c */ /* 0x000fe80004704270 */
[----:B------:R-:W-:Y:S01]  /*e8f0*/  ISETP.LT.OR P0, PT, R4, 0xa, P0 ;  /* 0x0000000a0400780c */ /* 0x000fe20000701670 */
[C---:B---3--:R-:W-:Y:S03]  /*e900*/  FMUL.FTZ R28, R2.reuse, R28 ;  /* 0x0000001c021c7220 */ /* 0x048fe60000410000 */
        /* <DEDUP_REMOVED lines=39> */
[C---:B------:R-:W-:Y:S02]  /*eb80*/  FMUL.FTZ R61, R2.reuse, R61 ;  /* 0x0000003d023d7220 */ /* 0x040fe40000410000 */
        /* <DEDUP_REMOVED lines=43> */
[----:B------:R-:W-:Y:S01]  /*ee40*/  MOV R27, R25 ;  /* 0x00000019001b7202 */ /* 0x000fe20000000f00 */
        /* <DEDUP_REMOVED lines=20> */
[----:B------:R-:W-:Y:S01]  /*ef90*/  FMUL.FTZ R13, R2, R149 ;  /* 0x00000095020d7220 */ /* 0x000fe20000410000 */
[----:B------:R-:W-:Y:S01]  /*efa0*/  MOV R149, R11 ;  /* 0x0000000b00957202 */ /* 0x000fe20000000f00 */
        /* <DEDUP_REMOVED lines=44> */
[C---:B------:R-:W-:Y:S01]  /*f270*/  FMUL.FTZ R10, R0.reuse, R154 ;  /* 0x0000009a000a7220 */ /* 0x040fe20000410000 */
[----:B------:R-:W-:Y:S01]  /*f280*/  MOV R154, R27 ;  /* 0x0000001b009a7202 */ /* 0x000fe20000000f00 */
[C---:B------:R-:W-:Y:S02]  /*f290*/  FMUL.FTZ R27, R0.reuse, R139 ;  /* 0x0000008b001b7220 */ /* 0x040fe40000410000 */
[C---:B------:R-:W-:Y:S02]  /*f2a0*/  FMUL.FTZ R22, R0.reuse, R142 ;  /* 0x0000008e00167220 */ /* 0x040fe40000410000 */
[C---:B------:R-:W-:Y:S02]  /*f2b0*/  FMUL.FTZ R23, R0.reuse, R143 ;  /* 0x0000008f00177220 */ /* 0x040fe40000410000 */
[C---:B--2---:R-:W-:Y:S01]  /*f2c0*/  FMUL.FTZ R6, R0.reuse, R158 ;  /* 0x0000009e00067220 */ /* 0x044fe20000410000 */
[----:B------:R-:W-:Y:S01]  /*f2d0*/  MOV R158, R18 ;  /* 0x00000012009e7202 */ /* 0x000fe20000000f00 */
        /* <DEDUP_REMOVED lines=70> */
[--C-:B------:R-:W-:Y:S01]  /*f740*/  FFMA.FTZ R0, R172, c[0x0][0x2d0], -R134.reuse ;  /* 0x0000b400ac007a23 */ /* 0x100fe20000010886 */
[----:B------:R-:W-:Y:S05]  /*f750*/  MOV R172, R148 ;  /* 0x0000009400ac7202 */ /* 0x000fea0000000f00 */
        /* <DEDUP_REMOVED lines=67> */
[----:B--2---:R-:W-:Y:S01]  /*fb90*/  F2FP.BF16.PACK_AB R168, R179, R175 ;  /* 0x000000afb3a8723e */ /* 0x004fe200000010ff */
[----:B------:R-:W-:Y:S01]  /*fba0*/  FADD.FTZ R2, R149, R2 ;  /* 0x0000000295027221 */ /* 0x000fe20000010000 */
[----:B------:R-:W-:Y:S01]  /*fbb0*/  MOV R176, R158 ;  /* 0x0000009e00b07202 */ /* 0x000fe20000000f00 */
[----:B------:R1:W-:Y:S01]  /*fbc0*/  MUFU.EX2 R172, R0 ;  /* 0x0000000000ac7308 */ /* 0x0003e20000000800 */
[C---:B------:R-:W-:Y:S05]  /*fbd0*/  HMMA.16816.F32.BF16 R4, R136.reuse, R140, R4 ;  /* 0x0000008c8804723c */ /* 0x040fea0000041804 */
[----:B------:R-:W-:Y:S03]  /*fbe0*/  FADD.FTZ R2, R150, R2 ;  /* 0x0000000296027221 */ /* 0x000fe60000010000 */
[C---:B------:R-:W-:Y:S01]  /*fbf0*/  HMMA.16816.F32.BF16 R8, R136.reuse, R142, R8 ;  /* 0x0000008e8808723c */ /* 0x040fe20000041808 */
[----:B------:R-:W2:Y:S03]  /*fc00*/  LDSM.16.MT88.4 R140, [R240+0x800] ;  /* 0x00080000f08c783b */ /* 0x000ea60000004200 */
[----:B------:R-:W-:Y:S04]  /*fc10*/  FADD.FTZ R2, R148, R2 ;  /* 0x0000000294027221 */ /* 0x000fe80000010000 */
[----:B------:R-:W-:Y:S04]  /*fc20*/  FADD.FTZ R2, R174, R2 ;  /* 0x00000002ae027221 */ /* 0x000fe80000010000 */
[--C-:B-1----:R-:W-:Y:S01]  /*fc30*/  FFMA.FTZ R0, R177, c[0x0][0x2d0], -R134.reuse ;  /* 0x0000b400b1007a23 */ /* 0x102fe20000010886 */
[----:B------:R-:W-:Y:S03]  /*fc40*/  MOV R177, R153 ;  /* 0x0000009900b17202 */ /* 0x000fe60000000f00 */
[----:B------:R-:W1:Y:S01]  /*fc50*/  MUFU.EX2 R173, R0 ;  /* 0x0000000000ad7308 */ /* 0x000e620000000800 */
[----:B------:R-:W-:Y:S01]  /*fc60*/  ISETP.GT.AND P0, PT, R176, R177, PT ;  /* 0x000000b1b000720c */ /* 0x000fe20003f04270 */
[C---:B--2---:R-:W-:Y:S03]  /*fc70*/  HMMA.16816.F32.BF16 R12, R136.reuse, R140, R12 ;  /* 0x0000008c880c723c */ /* 0x044fe6000004180c */
[----:B-1----:R-:W-:Y:S01]  /*fc80*/  F2FP.BF16.PACK_AB R169, R173, R172 ;  /* 0x000000acada9723e */ /* 0x002fe200000010ff */
[--C-:B------:R-:W-:Y:S01]  /*fc90*/  FFMA.FTZ R0, R178, c[0x0][0x2d0], -R134.reuse ;  /* 0x0000b400b2007a23 */ /* 0x100fe20000010886 */
[----:B------:R-:W-:Y:S01]  /*fca0*/  MOV R178, R152 ;  /* 0x0000009800b27202 */ /* 0x000fe20000000f00 */
[----:B------:R-:W-:Y:S01]  /*fcb0*/  FFMA.FTZ R134, R132, c[0x0][0x2d0], -R134 ;  /* 0x0000b40084867a23 */ /* 0x000fe20000010886 */
[----:B------:R-:W-:Y:S01]  /*fcc0*/  LDSM.16.MT88.4 R152, [R238+0x1000] ;  /* 0x00100000ee98783b */ /* 0x000fe20000004200 */
[C---:B------:R-:W-:Y:S01]  /*fcd0*/  HMMA.16816.F32.BF16 R16, R136.reuse, R142, R16 ;  /* 0x0000008e8810723c */ /* 0x040fe20000041810 */
[----:B------:R1:W-:Y:S06]  /*fce0*/  MUFU.EX2 R132, R0 ;  /* 0x0000000000847308 */ /* 0x0003ec0000000800 */
[----:B------:R-:W2:Y:S04]  /*fcf0*/  LDSM.16.MT88.4 R140, [R239+0x800] ;  /* 0x00080000ef8c783b */ /* 0x000ea80000004200 */
[----:B------:R-:W3:Y:S01]  /*fd00*/  MUFU.EX2 R134, R134 ;  /* 0x0000008600867308 */ /* 0x000ee20000000800 */
[----:B-1----:R-:W-:Y:S04]  /*fd10*/  FADD.FTZ R0, R156, R151 ;  /* 0x000000979c007221 */ /* 0x002fe80000010000 */
[----:B------:R-:W-:Y:S04]  /*fd20*/  FADD.FTZ R0, R157, R0 ;  /* 0x000000009d007221 */ /* 0x000fe80000010000 */
[----:B------:R-:W-:Y:S01]  /*fd30*/  FADD.FTZ R0, R175, R0 ;  /* 0x00000000af007221 */ /* 0x000fe20000010000 */
[----:B---3--:R-:W-:Y:S01]  /*fd40*/  F2FP.BF16.PACK_AB R171, R134, R132 ;  /* 0x0000008486ab723e */ /* 0x008fe200000010ff */
        /* <DEDUP_REMOVED lines=95> */
[----:B------:R-:W-:Y:S02]  /*10340*/  FADD.FTZ R4, R178, R2 ;  /* 0x00000002b2047221 */ /* 0x000fe40000010000 */
[----:B------:R-:W-:Y:S01]  /*10350*/  FADD.FTZ R0, R132, R0 ;  /* 0x0000000084007221 */ /* 0x000fe20000010000 */
[-C--:B------:R-:W-:Y:S02]  /*10360*/  MOV R132, R3.reuse ;  /* 0x0000000300847202 */ /* 0x080fe40000000f00 */
[----:B------:R-:W-:Y:S01]  /*10370*/  STL [R1+0x28], R4 ;  /* 0x0000280401007387 */ /* 0x000fe20000100800 */
[----:B------:R-:W-:Y:S01]  /*10380*/  FADD.FTZ R2, R134, R0 ;  /* 0x0000000086027221 */ /* 0x000fe20000010000 */
[----:B------:R-:W-:Y:S02]  /*10390*/  IADD3 R0, R176, -0x1, RZ ;  /* 0xffffffffb0007810 */ /* 0x000fe40007ffe0ff */
[----:B------:R-:W-:Y:S02]  /*103a0*/  MOV R134, R3 ;  /* 0x0000000300867202 */ /* 0x000fe40000000f00 */
[----:B------:R1:W-:Y:S04]  /*103b0*/  STL [R1+0x2c], R2 ;  /* 0x00002c0201007387 */ /* 0x0003e80000100800 */
[----:B------:R2:W-:Y:S01]  /*103c0*/  STL [R1+0x1c], R0 ;  /* 0x00001c0001007387 */ /* 0x0005e20000100800 */
[----:B-1----:R-:W-:Y:S01]  /*103d0*/  MOV R2, R133 ;  /* 0x0000008500027202 */ /* 0x002fe20000000f00 */
[----:B------:R-:W-:-:S05]  /*103e0*/  @P0 BRA `(.L_x_458) ;  /* 0xffffc95000000947 */ /* 0x000fca000383ffff */
.L_x_447:
[----:B------:R-:W-:Y:S02]  /*103f0*/  MOV R7, 0x1f ;  /* 0x0000001f00077802 */ /* 0x000fe40000000f00 */
[----:B------:R-:W-:Y:S01]  /*10400*/  MOV R6, 0xffffffff ;  /* 0xffffffff00067802 */ /* 0x000fe20000000f00 */
[----:B------:R-:W-:Y:S05]  /*10410*/  BRA.DIV ~URZ, `(.L_x_459) ;  /* 0x00005e327f007947 */ /* 0x000fea000b800000 */
[----:B------:R-:W3:Y:S04]  /*10420*/  LDL R2, [R1+0x28] ;  /* 0x0000280001027983 */ /* 0x000ee80000100800 */
[----:B--23--:R2:W3:Y:S02]  /*10430*/  SHFL.BFLY PT, R0, R2, 0x2, 0x1f ;  /* 0x0c401f0002007f89 */ /* 0x00c4e400000e0000 */
.L_x_526:
[----:B--2---:R-:W2:Y:S02]  /*10440*/  LDL.LU R2, [R1+0x28] ;  /* 0x0000280001027983 */ /* 0x004ea40000300800 */
[----:B--23--:R-:W-:Y:S01]  /*10450*/  FADD.FTZ R0, R0, R2 ;  /* 0x0000000200007221 */ /* 0x00cfe20000010000 */
[----:B------:R-:W-:Y:S05]  /*10460*/  BRA.DIV ~URZ, `(.L_x_460) ;  /* 0x00005e427f007947 */ /* 0x000fea000b800000 */
[----:B------:R-:W2:Y:S04]  /*10470*/  LDL.LU R6, [R1+0x2c] ;  /* 0x00002c0001067983 */ /* 0x000ea80000300800 */
[----:B------:R-:W3:Y:S02]  /*10480*/  SHFL.BFLY PT, R5, R0, 0x1, 0x1f ;  /* 0x0c201f0000057f89 */ /* 0x000ee400000e0000 */
[----:B---3--:R-:W-:-:S02]  /*10490*/  FADD.FTZ R0, R0, R5 ;  /* 0x0000000500007221 */ /* 0x008fc40000010000 */
[----:B--2---:R-:W2:Y:S02]  /*104a0*/  SHFL.BFLY PT, R2, R6, 0x2, 0x1f ;  /* 0x0c401f0006027f89 */ /* 0x004ea400000e0000 */
[----:B-12---:R-:W-:-:S05]  /*104b0*/  FADD.FTZ R4, R2, R6 ;  /* 0x0000000602047221 */ /* 0x006fca0000010000 */
[----:B------:R1:W2:Y:S02]  /*104c0*/  SHFL.BFLY PT, R3, R4, 0x1, 0x1f ;  /* 0x0c201f0004037f89 */ /* 0x0002a400000e0000 */
.L_x_527:
        /* <DEDUP_REMOVED lines=149> */
.L_x_408:
[----:B---3--:R3:W5:Y:S01]  /*10e20*/  LDL R6, [R1+0x70] ;  /* 0x0000700001067983 */ /* 0x0087620000100800 */
[----:B------:R-:W-:Y:S03]  /*10e30*/  BSSY B0, `(.L_x_461) ;  /* 0x0000012000007945 */ /* 0x000fe60003800000 */
[----:B------:R-:W4:Y:S02]  /*10e40*/  S2R R26, SR_TID.X ;  /* 0x00000000001a7919 */ /* 0x000f240000002100 */
[----:B----4-:R-:W-:-:S13]  /*10e50*/  LOP3.LUT P0, RZ, R26, 0xff, RZ, 0xc0, !PT ;  /* 0x000000ff1aff7812 */ /* 0x010fda000780c0ff */
[----:B------:R-:W-:Y:S05]  /*10e60*/  @P0 BRA `(.L_x_462) ;  /* 0x000000e000000947 */ /* 0x000fea0003800000 */
[----:B---3--:R-:W3:Y:S01]  /*10e70*/  S2R R4, SR_LANEID ;  /* 0x0000000000047919 */ /* 0x008ee20000000000 */
[----:B------:R-:W-:Y:S01]  /*10e80*/  VOTEU.ANY UR4, UPT, PT ;  /* 0x0000000000047886 */ /* 0x000fe200038e0100 */
[----:B--2---:R-:W-:Y:S01]  /*10e90*/  IMAD.MOV.U32 R5, RZ, RZ, c[0x0][0x564] ;  /* 0x00015900ff057624 */ /* 0x004fe200078e00ff */
[----:B------:R-:W3:Y:S08]  /*10ea0*/  FLO.U32 R3, UR4 ;  /* 0x0000000400037d00 */ /* 0x000ef000080e0000 */
[----:B------:R-:W2:Y:S01]  /*10eb0*/  POPC R2, UR4 ;  /* 0x0000000400027d09 */ /* 0x000ea20008000000 */
[----:B---3--:R-:W-:Y:S01]  /*10ec0*/  ISETP.EQ.U32.AND P0, PT, R3, R4, PT ;  /* 0x000000040300720c */ /* 0x008fe20003f02070 */
[----:B------:R-:W-:-:S12]  /*10ed0*/  IMAD.MOV.U32 R4, RZ, RZ, c[0x0][0x560] ;  /* 0x00015800ff047624 */ /* 0x000fd800078e00ff */
[----:B--2---:R2:W3:Y:S04]  /*10ee0*/  @P0 ATOMG.E.ADD.STRONG.GPU PT, R2, [R4.64], R2 ;  /* 0x00000002040209a8 */ /* 0x0044e800081ee1c6 */
[----:B--2---:R-:W2:Y:S04]  /*10ef0*/  S2R R4, SR_LTMASK ;  /* 0x0000000000047919 */ /* 0x004ea80000003900 */
[----:B---3--:R2:W3:Y:S02]  /*10f00*/  SHFL.IDX PT, R3, R2, R3, 0x1f ;  /* 0x00001f0302037589 */ /* 0x0084e400000e0000 */
[----:B--2---:R-:W-:-:S06]  /*10f10*/  LOP3.LUT R2, R4, UR4, RZ, 0xc0, !PT ;  /* 0x0000000404027c12 */ /* 0x004fcc000f8ec0ff */
[----:B------:R-:W3:Y:S02]  /*10f20*/  POPC R2, R2 ;  /* 0x0000000200027309 */ /* 0x000ee40000000000 */
[----:B---3-5:R-:W-:-:S05]  /*10f30*/  IADD3 R6, R3, c[0x0][0xc], R2 ;  /* 0x0000030003067a10 */ /* 0x028fca0007ffe002 */
[----:B------:R2:W-:Y:S02]  /*10f40*/  STL [R1+0x70], R6 ;  /* 0x0000700601007387 */ /* 0x0005e40000100800 */
.L_x_462:
[----:B---3--:R-:W-:Y:S05]  /*10f50*/  BSYNC B0 ;  /* 0x0000000000007941 */ /* 0x008fea0003800000 */
.L_x_461:
[----:B------:R-:W-:Y:S01]  /*10f60*/  SHF.R.S32.HI R25, RZ, 0x1f, R26 ;  /* 0x0000001fff197819 */ /* 0x000fe2000001141a */
[----:B------:R-:W-:Y:S01]  /*10f70*/  BSSY B1, `(.L_x_463) ;  /* 0x00003e0000017945 */ /* 0x000fe20003800000 */
[----:B------:R-:W-:Y:S01]  /*10f80*/  PRMT R0, R0, 0x9910, RZ ;  /* 0x0000991000007816 */ /* 0x000fe200000000ff */
[----:B-----5:R-:W-:Y:S01]  /*10f90*/  IMAD.MOV.U32 R111, RZ, RZ, R6 ;  /* 0x000000ffff6f7224 */ /* 0x020fe200078e0006 */
[----:B------:R-:W-:Y:S02]  /*10fa0*/  LEA.HI R25, R25, R26, RZ, 0x3 ;  /* 0x0000001a19197211 */ /* 0x000fe400078f18ff */
[----:B------:R-:W-:Y:S02]  /*10fb0*/  ISETP.NE.AND P0, PT, R0, RZ, PT ;  /* 0x000000ff0000720c */ /* 0x000fe40003f05270 */
[----:B------:R-:W-:-:S05]  /*10fc0*/  LOP3.LUT R25, R25, 0xfffffff8, RZ, 0xc0, !PT ;  /* 0xfffffff819197812 */ /* 0x000fca00078ec0ff */
[----:B------:R-:W-:-:S04]  /*10fd0*/  IMAD.IADD R25, R26, 0x1, -R25 ;  /* 0x000000011a197824 */ /* 0x000fc800078e0a19 */
[----:B------:R-:W-:-:S05]  /*10fe0*/  IMAD.SHL.U32 R11, R25, 0x8, RZ ;  /* 0x00000008190b7824 */ /* 0x000fca00078e00ff */
[C---:B------:R-:W-:Y:S02]  /*10ff0*/  IADD3 R34, R11.reuse, 0x40, RZ ;  /* 0x000000400b227810 */ /* 0x040fe40007ffe0ff */
[C---:B------:R-:W-:Y:S02]  /*11000*/  IADD3 R32, R11.reuse, 0xc0, RZ ;  /* 0x000000c00b207810 */ /* 0x040fe40007ffe0ff */
[----:B------:R-:W-:Y:S01]  /*11010*/  IADD3 R33, R11, 0x80, RZ ;  /* 0x000000800b217810 */ /* 0x000fe20007ffe0ff */
[----:B------:R-:W-:Y:S05]  /*11020*/  @!P0 BRA `(.L_x_464) ;  /* 0x00002f4000008947 */ /* 0x000fea0003800000 */
[----:B------:R-:W3:Y:S04]  /*11030*/  LDL R8, [R1+0x88] ;  /* 0x0000880001087983 */ /* 0x000ee80000100800 */
[----:B------:R-:W4:Y:S04]  /*11040*/  LDL R13, [R1+0x8c] ;  /* 0x00008c00010d7983 */ /* 0x000f280000100800 */
[----:B--2---:R-:W2:Y:S04]  /*11050*/  LDL R9, [R1+0x94] ;  /* 0x0000940001097983 */ /* 0x004ea80000100800 */
[----:B------:R-:W2:Y:S04]  /*11060*/  LDL R12, [R1+0x90] ;  /* 0x00009000010c7983 */ /* 0x000ea80000100800 */
[----:B------:R-:W2:Y:S04]  /*11070*/  LDL R7, [R1+0xa4] ;  /* 0x0000a40001077983 */ /* 0x000ea80000100800 */
[----:B------:R-:W2:Y:S04]  /*11080*/  LDL R6, [R1+0x9c] ;  /* 0x00009c0001067983 */ /* 0x000ea80000100800 */
[----:B------:R-:W2:Y:S04]  /*11090*/  LDL R5, [R1+0xa0] ;  /* 0x0000a00001057983 */ /* 0x000ea80000100800 */
[----:B------:R-:W2:Y:S01]  /*110a0*/  LDL R10, [R1+0x98] ;  /* 0x00009800010a7983 */ /* 0x000ea20000100800 */
[----:B------:R-:W-:Y:S01]  /*110b0*/  WARPSYNC 0xffffffff ;  /* 0xffffffff00007948 */ /* 0x000fe20003800000 */
[----:B------:R-:W-:-:S02]  /*110c0*/  F2FP.BF16.PACK_AB R0, R185, R184 ;  /* 0x000000b8b900723e */ /* 0x000fc400000010ff */
[----:B------:R-:W-:Y:S01]  /*110d0*/  BAR.SYNC.DEFER_BLOCKING 0x1, 0x100 ;  /* 0x0044000000007b1d */ /* 0x000fe20000010000 */
[----:B------:R-:W-:Y:S02]  /*110e0*/  F2FP.BF16.PACK_AB R2, R117, R116 ;  /* 0x000000747502723e */ /* 0x000fe400000010ff */
[----:B------:R-:W-:Y:S02]  /*110f0*/  F2FP.BF16.PACK_AB R3, R153, R152 ;  /* 0x000000989903723e */ /* 0x000fe400000010ff */
[----:B------:R-:W-:Y:S01]  /*11100*/  F2FP.BF16.PACK_AB R4, R93, R92 ;  /* 0x0000005c5d04723e */ /* 0x000fe200000010ff */
[----:B---3--:R3:W-:Y:S04]  /*11110*/  STS [R8], R0 ;  /* 0x0000000008007388 */ /* 0x0087e80000000800 */
[----:B------:R1:W-:Y:S04]  /*11120*/  STS [R8+0x400], R2 ;  /* 0x0004000208007388 */ /* 0x0003e80000000800 */
[----:B----4-:R4:W-:Y:S01]  /*11130*/  STS [R13], R3 ;  /* 0x000000030d007388 */ /* 0x0109e20000000800 */
[----:B---3--:R-:W-:-:S02]  /*11140*/  F2FP.BF16.PACK_AB R0, R213, R212 ;  /* 0x000000d4d500723e */ /* 0x008fc400000010ff */
[----:B-1----:R-:W-:-:S03]  /*11150*/  F2FP.BF16.PACK_AB R2, R149, R148 ;  /* 0x000000949502723e */ /* 0x002fc600000010ff */
[----:B------:R1:W-:Y:S01]  /*11160*/  STS [R13+0x400], R0 ;  /* 0x000400000d007388 */ /* 0x0003e20000000800 */
[----:B----4-:R-:W-:-:S03]  /*11170*/  F2FP.BF16.PACK_AB R3, R203, R202 ;  /* 0x000000cacb03723e */ /* 0x010fc600000010ff */
[----:B--2---:R2:W-:Y:S04]  /*11180*/  STS [R9], R2 ;  /* 0x0000000209007388 */ /* 0x0045e80000000800 */
        /* <DEDUP_REMOVED lines=85> */
[----:B------:R-:W-:Y:S01]  /*116e0*/  STS [R8+0xc000], R2 ;  /* 0x00c0000208007388 */ /* 0x000fe20000000800 */
[----:B-1----:R-:W-:Y:S02]  /*116f0*/  F2FP.BF16.PACK_AB R0, R83, R82 ;  /* 0x000000525300723e */ /* 0x002fe400000010ff */
[----:B--2---:R-:W-:-:S03]  /*11700*/  F2FP.BF16.PACK_AB R3, R211, R210 ;  /* 0x000000d2d303723e */ /* 0x004fc600000010ff */
[----:B------:R1:W-:Y:S01]  /*11710*/  STS [R8+0xc400], R0 ;  /* 0x00c4000008007388 */ /* 0x0003e20000000800 */
[----:B---3--:R-:W-:-:S03]  /*11720*/  F2FP.BF16.PACK_AB R4, R101, R100 ;  /* 0x000000646504723e */ /* 0x008fc600000010ff */
[----:B-1----:R-:W2:Y:S01]  /*11730*/  LDL R8, [R1+0x7c] ;  /* 0x00007c0001087983 */ /* 0x002ea20000100800 */
[----:B------:R-:W-:Y:S02]  /*11740*/  F2FP.BF16.PACK_AB R2, R105, R104 ;  /* 0x000000686902723e */ /* 0x000fe400000010ff */
[----:B------:R-:W-:Y:S01]  /*11750*/  F2FP.BF16.PACK_AB R0, R107, R106 ;  /* 0x0000006a6b00723e */ /* 0x000fe200000010ff */
[----:B------:R1:W-:Y:S04]  /*11760*/  STS [R13+0xc000], R4 ;  /* 0x00c000040d007388 */ /* 0x0003e80000000800 */
[----:B------:R3:W-:Y:S04]  /*11770*/  STS [R13+0xc400], R3 ;  /* 0x00c400030d007388 */ /* 0x0007e80000000800 */
[----:B------:R4:W-:Y:S04]  /*11780*/  STS [R9+0xc000], R2 ;  /* 0x00c0000209007388 */ /* 0x0009e80000000800 */
[----:B------:R4:W-:Y:S01]  /*11790*/  STS [R9+0xc400], R0 ;  /* 0x00c4000009007388 */ /* 0x0009e20000000800 */
[----:B-1----:R-:W-:-:S02]  /*117a0*/  F2FP.BF16.PACK_AB R4, R109, R108 ;  /* 0x0000006c6d04723e */ /* 0x002fc400000010ff */
[----:B---3--:R-:W-:-:S03]  /*117b0*/  F2FP.BF16.PACK_AB R3, R103, R102 ;  /* 0x000000666703723e */ /* 0x008fc600000010ff */
[----:B------:R1:W-:Y:S01]  /*117c0*/  STS [R12+0xc000], R4 ;  /* 0x00c000040c007388 */ /* 0x0003e20000000800 */
[----:B----4-:R-:W-:-:S03]  /*117d0*/  F2FP.BF16.PACK_AB R2, R191, R190 ;  /* 0x000000bebf02723e */ /* 0x010fc600000010ff */
[----:B------:R3:W-:Y:S01]  /*117e0*/  STS [R12+0xc400], R3 ;  /* 0x00c400030c007388 */ /* 0x0007e20000000800 */
[----:B------:R-:W-:-:S03]  /*117f0*/  F2FP.BF16.PACK_AB R0, R99, R98 ;  /* 0x000000626300723e */ /* 0x000fc600000010ff */
[----:B------:R4:W-:Y:S04]  /*11800*/  STS [R7+0xc000], R2 ;  /* 0x00c0000207007388 */ /* 0x0009e80000000800 */
[----:B------:R4:W-:Y:S01]  /*11810*/  STS [R7+0xc400], R0 ;  /* 0x00c4000007007388 */ /* 0x0009e20000000800 */
[----:B------:R-:W-:Y:S02]  /*11820*/  ISETP.NE.U32.AND P0, PT, RZ, c[0x0][0x508], PT ;  /* 0x00014200ff007a0c */ /* 0x000fe40003f05070 */
[----:B------:R-:W-:Y:S01]  /*11830*/  ISETP.NE.U32.AND P2, PT, RZ, c[0x0][0x500], PT ;  /* 0x00014000ff007a0c */ /* 0x000fe20003f45070 */
[----:B------:R-:W2:Y:S01]  /*11840*/  LDL.LU R9, [R1+0x74] ;  /* 0x0000740001097983 */ /* 0x000ea20000300800 */
[----:B------:R-:W-:Y:S01]  /*11850*/  ISETP.NE.AND.EX P1, PT, RZ, c[0x0][0x50c], PT, P0 ;  /* 0x00014300ff007a0c */ /* 0x000fe20003f25300 */
[----:B------:R-:W-:Y:S01]  /*11860*/  IMAD.MOV.U32 R15, RZ, RZ, c[0x0][0x388] ;  /* 0x0000e200ff0f7624 */ /* 0x000fe200078e00ff */
[----:B------:R-:W-:-:S02]  /*11870*/  ISETP.NE.AND.EX P2, PT, RZ, c[0x0][0x504], PT, P2 ;  /* 0x00014100ff007a0c */ /* 0x000fc40003f45320 */
[----:B-1----:R-:W-:Y:S02]  /*11880*/  F2FP.BF16.PACK_AB R4, R189, R188 ;  /* 0x000000bcbd04723e */ /* 0x002fe400000010ff */
[----:B---3--:R-:W-:-:S03]  /*11890*/  F2FP.BF16.PACK_AB R3, R91, R90 ;  /* 0x0000005a5b03723e */ /* 0x008fc600000010ff */
[----:B------:R1:W-:Y:S01]  /*118a0*/  STS [R6+0xc000], R4 ;  /* 0x00c0000406007388 */ /* 0x0003e20000000800 */
[----:B----4-:R-:W-:-:S03]  /*118b0*/  F2FP.BF16.PACK_AB R2, R113, R112 ;  /* 0x000000707102723e */ /* 0x010fc600000010ff */
[----:B------:R3:W-:Y:S01]  /*118c0*/  STS [R6+0xc400], R3 ;  /* 0x00c4000306007388 */ /* 0x0007e20000000800 */
[----:B------:R-:W-:-:S03]  /*118d0*/  F2FP.BF16.PACK_AB R0, R87, R86 ;  /* 0x000000565700723e */ /* 0x000fc600000010ff */
[----:B------:R4:W-:Y:S04]  /*118e0*/  STS [R5+0xc000], R2 ;  /* 0x00c0000205007388 */ /* 0x0009e80000000800 */
[----:B------:R4:W-:Y:S01]  /*118f0*/  STS [R5+0xc400], R0 ;  /* 0x00c4000005007388 */ /* 0x0009e20000000800 */
[----:B-1----:R-:W-:Y:S01]  /*11900*/  IMAD.MOV.U32 R4, RZ, RZ, 0x4 ;  /* 0x00000004ff047424 */ /* 0x002fe200078e00ff */
[----:B---3--:R-:W-:Y:S01]  /*11910*/  F2FP.BF16.PACK_AB R3, R77, R76 ;  /* 0x0000004c4d03723e */ /* 0x008fe200000010ff */
[----:B----4-:R-:W-:-:S04]  /*11920*/  IMAD.MOV.U32 R2, RZ, RZ, RZ ;  /* 0x000000ffff027224 */ /* 0x010fc800078e00ff */
[----:B------:R1:W-:Y:S01]  /*11930*/  STS [R10+0xc000], R3 ;  /* 0x00c000030a007388 */ /* 0x0003e20000000800 */
[----:B------:R-:W-:-:S05]  /*11940*/  F2FP.BF16.PACK_AB R0, R79, R78 ;  /* 0x0000004e4f00723e */ /* 0x000fca00000010ff */
[----:B------:R3:W-:Y:S01]  /*11950*/  STS [R10+0xc400], R0 ;  /* 0x00c400000a007388 */ /* 0x0007e20000000800 */
[----:B--2---:R-:W-:-:S03]  /*11960*/  @P1 IMAD.WIDE R6, R8, R4, c[0x0][0x508] ;  /* 0x0001420008061625 */ /* 0x004fc600078e0204 */
[----:B------:R-:W-:Y:S01]  /*11970*/  BAR.SYNC.DEFER_BLOCKING 0x1, 0x100 ;  /* 0x0044000000007b1d */ /* 0x000fe20000010000 */
[----:B------:R-:W-:-:S05]  /*11980*/  IMAD.WIDE R4, R8, R4, c[0x0][0x500] ;  /* 0x0001400008047625 */ /* 0x000fca00078e0204 */
[----:B------:R3:W5:Y:S04]  /*11990*/  @P1 LDG.E R15, [R6.64] ;  /* 0x00000006060f1981 */ /* 0x000768000c1e1900 */
[----:B------:R3:W5:Y:S01]  /*119a0*/  @P2 LDG.E R2, [R4.64] ;  /* 0x0000000604022981 */ /* 0x000762000c1e1900 */
[----:B------:R-:W-:-:S04]  /*119b0*/  ISETP.NE.AND P0, PT, R9, RZ, PT ;  /* 0x000000ff0900720c */ /* 0x000fc80003f05270 */
[----:B-1----:R-:W-:Y:S01]  /*119c0*/  SEL R3, R9, c[0x0][0x3d4], P0 ;  /* 0x0000f50009037a07 */ /* 0x002fe20000000000 */
[----:B------:R-:W-:Y:S05]  /*119d0*/  @P1 BRA `(.L_x_465) ;  /* 0x0000004000001947 */ /* 0x000fea0003800000 */
[----:B---3--:R-:W-:Y:S05]  /*119e0*/  @!P2 BRA `(.L_x_465) ;  /* 0x000000300000a947 */ /* 0x008fea0003800000 */
[----:B------:R1:W2:Y:S04]  /*119f0*/  LDG.E R0, [R4.64] ;  /* 0x0000000604007981 */ /* 0x0002a8000c1e1900 */
[----:B-1----:R-:W2:Y:S02]  /*11a00*/  LDG.E R4, [R4.64+0x4] ;  /* 0x0000040604047981 */ /* 0x002ea4000c1e1900 */
[----:B--2--5:R-:W-:Y:S02]  /*11a10*/  IADD3 R15, -R0, R4, RZ ;  /* 0x00000004000f7210 */ /* 0x024fe40007ffe1ff */
.L_x_465:
[----:B---3--:R-:W2:Y:S04]  /*11a20*/  LDL R4, [R1+0x80] ;  /* 0x0000800001047983 */ /* 0x008ea80000100800 */
[----:B------:R-:W2:Y:S04]  /*11a30*/  LDL R114, [R1+0x68] ;  /* 0x0000680001727983 */ /* 0x000ea80000100800 */
[----:B------:R-:W3:Y:S01]  /*11a40*/  LDL R23, [R1+0x84] ;  /* 0x0000840001177983 */ /* 0x000ee20000100800 */
[----:B------:R-:W-:Y:S01]  /*11a50*/  IMAD.MOV.U32 R0, RZ, RZ, 0x368 ;  /* 0x00000368ff007424 */ /* 0x000fe200078e00ff */
[----:B------:R-:W-:-:S02]  /*11a60*/  ISETP.GT.AND P2, PT, R3, 0x1, PT ;  /* 0x000000010300780c */ /* 0x000fc40003f44270 */
[----:B------:R-:W4:Y:S02]  /*11a70*/  LDL R13, [R1+0x78] ;  /* 0x00007800010d7983 */ /* 0x000f240000100800 */
[----:B------:R-:W-:-:S04]  /*11a80*/  SEL R0, R0, 0x328, P2 ;  /* 0x0000032800007807 */ /* 0x000fc80001000000 */
[----:B------:R1:W2:Y:S08]  /*11a90*/  LDC.64 R6, c[0x0][R0+0x170] ;  /* 0x00005c0000067b82 */ /* 0x0002b00000000a00 */
[----:B------:R1:W3:Y:S01]  /*11aa0*/  LDC.64 R16, c[0x0][R0+0x168] ;  /* 0x00005a0000107b82 */ /* 0x0002e20000000a00 */
[----:B------:R-:W-:-:S04]  /*11ab0*/  ISETP.NE.U32.AND P0, PT, RZ, c[0x0][0x500], PT ;  /* 0x00014000ff007a0c */ /* 0x000fc80003f05070 */
[----:B------:R-:W-:-:S03]  /*11ac0*/  ISETP.NE.AND.EX P0, PT, RZ, c[0x0][0x504], PT, P0 ;  /* 0x00014100ff007a0c */ /* 0x000fc60003f05300 */
[----:B------:R1:W2:Y:S01]  /*11ad0*/  LDC.64 R18, c[0x0][R0+0x178] ;  /* 0x00005e0000127b82 */ /* 0x0002a20000000a00 */
[----:B------:R-:W-:-:S07]  /*11ae0*/  SHF.R.S32.HI R3, RZ, 0x1f, R8 ;  /* 0x0000001fff037819 */ /* 0x000fce0000011408 */
[----:B------:R1:W2:Y:S02]  /*11af0*/  LDC.64 R20, c[0x0][R0+0x160] ;  /* 0x0000580000147b82 */ /* 0x0002a40000000a00 */
[----:B-1----:R-:W-:-:S05]  /*11b00*/  IMAD.MOV.U32 R0, RZ, RZ, c[0x0][0x4e8] ;  /* 0x00013a00ff007624 */ /* 0x002fca00078e00ff */
[----:B------:R-:W-:Y:S02]  /*11b10*/  ISETP.NE.AND P3, PT, R0, 0x1, PT ;  /* 0x000000010000780c */ /* 0x000fe40003f65270 */
[----:B------:R-:W-:Y:S01]  /*11b20*/  SEL R0, R8, RZ, !P0 ;  /* 0x000000ff08007207 */ /* 0x000fe20004000000 */
[----:B--2---:R-:W-:Y:S01]  /*11b30*/  IMAD.IADD R9, R4, 0x1, R114 ;  /* 0x0000000104097824 */ /* 0x004fe200078e0272 */
[----:B------:R-:W-:-:S03]  /*11b40*/  SEL R4, R3, RZ, !P0 ;  /* 0x000000ff03047207 */ /* 0x000fc60004000000 */
[----:B------:R-:W-:-:S04]  /*11b50*/  IMAD R3, R7, R0, RZ ;  /* 0x0000000007037224 */ /* 0x000fc800078e02ff */
[C---:B------:R-:W-:Y:S02]  /*11b60*/  IMAD R12, R6.reuse, R4, R3 ;  /* 0x00000004060c7224 */ /* 0x040fe400078e0203 */
[----:B------:R-:W-:-:S04]  /*11b70*/  IMAD.WIDE.U32 R4, R6, R0, RZ ;  /* 0x0000000006047225 */ /* 0x000fc800078e00ff */
[----:B---3--:R-:W-:Y:S02]  /*11b80*/  IMAD.WIDE.U32 R6, R16, R23, RZ ;  /* 0x0000001710067225 */ /* 0x008fe400078e00ff */
[----:B------:R-:W2:Y:S02]  /*11b90*/  LDL R16, [R1+0xac] ;  /* 0x0000ac0001107983 */ /* 0x000ea40000100800 */
[----:B------:R-:W-:-:S04]  /*11ba0*/  @P3 IMAD.HI.U32 R8, R9, c[0x0][0x4ec], RZ ;  /* 0x00013b0009083a27 */ /* 0x000fc800078e00ff */
[----:B------:R-:W-:Y:S01]  /*11bb0*/  IMAD.MOV.U32 R3, RZ, RZ, R9 ;  /* 0x000000ffff037224 */ /* 0x000fe200078e0009 */
[----:B------:R-:W-:Y:S01]  /*11bc0*/  @P3 SHF.R.U32.HI R3, RZ, c[0x0][0x4f0], R8 ;  /* 0x00013c00ff033a19 */ /* 0x000fe20000011608 */
[----:B------:R-:W-:Y:S01]  /*11bd0*/  IMAD R10, R17, R23, RZ ;  /* 0x00000017110a7224 */ /* 0x000fe200078e02ff */
[----:B----4-:R-:W-:Y:S01]  /*11be0*/  SEL R8, R13, RZ, P2 ;  /* 0x000000ff0d087207 */ /* 0x010fe20001000000 */
[----:B------:R-:W-:Y:S01]  /*11bf0*/  IMAD.IADD R13, R5, 0x1, R12 ;  /* 0x00000001050d7824 */ /* 0x000fe200078e020c */
[----:B-----5:R-:W-:Y:S01]  /*11c00*/  IADD3 R14, P1, P0, R4, R6, R2 ;  /* 0x00000006040e7210 */ /* 0x020fe2000783e002 */
        /* <DEDUP_REMOVED lines=18> */
[----:B------:R-:W-:Y:S01]  /*11d30*/  SHF.R.S32.HI R8, RZ, 0x1f, R26 ;  /* 0x0000001fff087819 */ /* 0x000fe2000001141a */
        /* <DEDUP_REMOVED lines=9> */
[----:B------:R2:W-:Y:S01]  /*11dd0*/  SHFL.IDX PT, R4, R3, 0x1, 0x1c1f ;  /* 0x003c1f0003047f89 */ /* 0x0005e200000e0000 */
[----:B------:R-:W-:-:S03]  /*11de0*/  IMAD R12, R15, c[0x0][0x4e8], RZ ;  /* 0x00013a000f0c7a24 */ /* 0x000fc600078e02ff */
[----:B------:R-:W3:Y:S01]  /*11df0*/  SHFL.IDX PT, R5, R5, 0x1, 0x1c1f ;  /* 0x003c1f0005057f89 */ /* 0x000ee200000e0000 */
[----:B------:R-:W-:Y:S01]  /*11e00*/  LOP3.LUT P0, RZ, R8, 0x3, RZ, 0xc0, !PT ;  /* 0x0000000308ff7812 */ /* 0x000fe2000780c0ff */
[----:B--2---:R-:W-:-:S05]  /*11e10*/  IMAD.IADD R3, R16, 0x1, R114 ;  /* 0x0000000110037824 */ /* 0x004fca00078e0272 */
        /* <DEDUP_REMOVED lines=9> */
[----:B------:R-:W2:Y:S01]  /*11eb0*/  LDL R13, [R1+0x18] ;  /* 0x00001800010d7983 */ /* 0x000ea20000100800 */
[----:B------:R-:W-:Y:S01]  /*11ec0*/  SHF.R.S32.HI R35, RZ, 0x1f, R26 ;  /* 0x0000001fff237819 */ /* 0x000fe2000001141a */
[----:B------:R-:W-:Y:S01]  /*11ed0*/  IMAD R10, R10, c[0x0][0x3a0], RZ ;  /* 0x0000e8000a0a7a24 */ /* 0x000fe200078e02ff */
[----:B-1----:R-:W-:Y:S01]  /*11ee0*/  SHF.R.S32.HI R7, RZ, 0x1f, R0 ;  /* 0x0000001fff077819 */ /* 0x002fe20000011400 */
[----:B------:R-:W-:Y:S01]  /*11ef0*/  IMAD.WIDE.U32 R4, R2, c[0x0][0x3a0], RZ ;  /* 0x0000e80002047a25 */ /* 0x000fe200078e00ff */
[----:B------:R-:W-:-:S03]  /*11f00*/  LEA.HI R35, R35, R26, RZ, 0x3 ;  /* 0x0000001a23237211 */ /* 0x000fc600078f18ff */
[----:B------:R-:W-:Y:S01]  /*11f10*/  IMAD R2, R2, c[0x0][0x3a4], R10 ;  /* 0x0000e90002027a24 */ /* 0x000fe200078e020a */
[----:B------:R-:W-:-:S04]  /*11f20*/  SHF.R.S32.HI R35, RZ, 0x3, R35 ;  /* 0x00000003ff237819 */ /* 0x000fc80000011423 */
[----:B------:R-:W-:Y:S02]  /*11f30*/  LEA R6, R25, R35, 0x5 ;  /* 0x0000002319067211 */ /* 0x000fe400078e28ff */
[----:B------:R-:W-:Y:S02]  /*11f40*/  IADD3 R3, R5, R2, RZ ;  /* 0x0000000205037210 */ /* 0x000fe40007ffe0ff */
[----:B------:R-:W-:Y:S02]  /*11f50*/  MOV R2, R4 ;  /* 0x0000000400027202 */ /* 0x000fe40000000f00 */
[----:B------:R-:W-:-:S03]  /*11f60*/  IADD3 R6, R114, R6, RZ ;  /* 0x0000000672067210 */ /* 0x000fc60007ffe0ff */
[----:B------:R-:W-:Y:S01]  /*11f70*/  IMAD.WIDE.U32 R4, R23, c[0x0][0x3e8], R2 ;  /* 0x0000fa0017047a25 */ /* 0x000fe200078e0002 */
[----:B------:R-:W-:-:S03]  /*11f80*/  MOV R2, R6 ;  /* 0x0000000600027202 */ /* 0x000fc60000000f00 */
[----:B------:R-:W-:Y:S02]  /*11f90*/  IMAD R3, R7, c[0x0][0x3f0], RZ ;  /* 0x0000fc0007037a24 */ /* 0x000fe400078e02ff */
[----:B------:R-:W-:-:S04]  /*11fa0*/  @P3 IMAD.HI.U32 R7, R6, c[0x0][0x4ec], RZ ;  /* 0x00013b0006073a27 */ /* 0x000fc800078e00ff */
[----:B------:R-:W-:Y:S01]  /*11fb0*/  IMAD R5, R23, c[0x0][0x3ec], R5 ;  /* 0x0000fb0017057a24 */ /* 0x000fe200078e0205 */
[----:B------:R-:W-:Y:S01]  /*11fc0*/  @P3 SHF.R.U32.HI R2, RZ, c[0x0][0x4f0], R7 ;  /* 0x00013c00ff023a19 */ /* 0x000fe20000011607 */
[C---:B------:R-:W-:Y:S02]  /*11fd0*/  IMAD R8, R0.reuse, c[0x0][0x3f4], R3 ;  /* 0x0000fd0000087a24 */ /* 0x040fe400078e0203 */
[----:B------:R-:W-:Y:S01]  /*11fe0*/  IMAD.WIDE.U32 R4, R0, c[0x0][0x3f0], R4 ;  /* 0x0000fc0000047a25 */ /* 0x000fe200078e0004 */
[----:B------:R-:W-:Y:S02]  /*11ff0*/  SHF.R.S32.HI R3, RZ, 0x1f, R2 ;  /* 0x0000001fff037819 */ /* 0x000fe40000011402 */
[----:B------:R-:W-:Y:S02]  /*12000*/  IADD3 R0, -R2, RZ, RZ ;  /* 0x000000ff02007210 */ /* 0x000fe40007ffe1ff */
[----:B------:R-:W-:Y:S01]  /*12010*/  IADD3 R5, R5, R8, RZ ;  /* 0x0000000805057210 */ /* 0x000fe20007ffe0ff */
[----:B------:R-:W-:-:S02]  /*12020*/  IMAD R3, R3, c[0x0][0x3e0], RZ ;  /* 0x0000f80003037a24 */ /* 0x000fc400078e02ff */
        /* <DEDUP_REMOVED lines=11> */
[----:B--2---:R-:W1:Y:S04]  /*120e0*/  LDS.128 R28, [R13+0x80] ;  /* 0x000080000d1c7984 */ /* 0x004e680000000c00 */
[----:B------:R-:W2:Y:S04]  /*120f0*/  LDS.128 R48, [R13+0x1080] ;  /* 0x001080000d307984 */ /* 0x000ea80000000c00 */
[----:B------:R-:W3:Y:S04]  /*12100*/  LDS.128 R64, [R13+0x2080] ;  /* 0x002080000d407984 */ /* 0x000ee80000000c00 */
[----:B------:R-:W4:Y:S04]  /*12110*/  LDS.128 R76, [R13+0x3080] ;  /* 0x003080000d4c7984 */ /* 0x000f280000000c00 */
[----:B------:R-:W1:Y:S04]  /*12120*/  LDS.128 R24, [R13+0x4080] ;  /* 0x004080000d187984 */ /* 0x000e680000000c00 */
        /* <DEDUP_REMOVED lines=10> */
[----:B------:R5:W1:Y:S02]  /*121d0*/  LDS.128 R80, [R13+0xf080] ;  /* 0x00f080000d507984 */ /* 0x000a640000000c00 */
[----:B-----5:R-:W-:Y:S01]  /*121e0*/  IADD3 R13, R35, R114, RZ ;  /* 0x00000072230d7210 */ /* 0x020fe20007ffe0ff */
[----:B------:R-:W-:Y:S05]  /*121f0*/  BRA.DIV ~URZ, `(.L_x_467) ;  /* 0x000041c27f007947 */ /* 0x000fea000b800000 */
[----:B--234-:R2:W3:Y:S02]  /*12200*/  SHFL.IDX PT, R10, R14, RZ, 0x181f ;  /* 0x00181fff0e0a7589 */ /* 0x01c4e400000e0000 */
.L_x_528:
[----:B------:R-:W-:Y:S05]  /*12210*/  BRA.DIV ~URZ, `(.L_x_468) ;  /* 0x000042127f007947 */ /* 0x000fea000b800000 */
[----:B------:R4:W2:Y:S02]  /*12220*/  SHFL.IDX PT, R0, R15, RZ, 0x181f ;  /* 0x00181fff0f007589 */ /* 0x0008a400000e0000 */
.L_x_529:
[----:B------:R-:W-:Y:S01]  /*12230*/  ISETP.GE.AND P0, PT, R13, R12, PT ;  /* 0x0000000c0d00720c */ /* 0x000fe20003f06270 */
[----:B------:R-:W-:Y:S01]  /*12240*/  BSSY B0, `(.L_x_469) ;  /* 0x0000016000007945 */ /* 0x000fe20003800000 */
[----:B------:R-:W-:-:S02]  /*12250*/  SHF.R.S32.HI R85, RZ, 0x1f, R11 ;  /* 0x0000001fff557819 */ /* 0x000fc4000001140b */
[----:B------:R-:W-:Y:S02]  /*12260*/  SHF.R.S32.HI R86, RZ, 0x1f, R32 ;  /* 0x0000001fff567819 */ /* 0x000fe40000011420 */
[----:B------:R-:W-:Y:S02]  /*12270*/  SHF.R.S32.HI R84, RZ, 0x1f, R33 ;  /* 0x0000001fff547819 */ /* 0x000fe40000011421 */
[----:B------:R-:W-:-:S05]  /*12280*/  SHF.R.S32.HI R35, RZ, 0x1f, R34 ;  /* 0x0000001fff237819 */ /* 0x000fca0000011422 */
[----:B------:R-:W-:Y:S05]  /*12290*/  @P0 BRA `(.L_x_470) ;  /* 0x0000010000000947 */ /* 0x000fea0003800000 */
[----:B------:R-:W-:Y:S02]  /*122a0*/  ISETP.GE.AND P3, PT, R11, c[0x0][0x3c8], PT ;  /* 0x0000f2000b007a0c */ /* 0x000fe40003f66270 */
[----:B------:R-:W-:Y:S02]  /*122b0*/  ISETP.GE.AND P2, PT, R34, c[0x0][0x3c8], PT ;  /* 0x0000f20022007a0c */ /* 0x000fe40003f46270 */
[----:B------:R-:W-:Y:S02]  /*122c0*/  ISETP.GE.AND P1, PT, R33, c[0x0][0x3c8], PT ;  /* 0x0000f20021007a0c */ /* 0x000fe40003f26270 */
[----:B------:R-:W-:-:S07]  /*122d0*/  ISETP.GE.AND P0, PT, R32, c[0x0][0x3c8], PT ;  /* 0x0000f20020007a0c */ /* 0x000fce0003f06270 */
[-C--:B--2---:R-:W-:Y:S02]  /*122e0*/  @!P3 LEA R8, P4, R11, R0.reuse, 0x1 ;  /* 0x000000000b08b211 */ /* 0x084fe400078808ff */
[-C--:B------:R-:W-:Y:S02]  /*122f0*/  @!P2 LEA R6, P6, R34, R0.reuse, 0x1 ;  /* 0x000000002206a211 */ /* 0x080fe400078c08ff */
[----:B------:R-:W-:Y:S02]  /*12300*/  @!P1 LEA R4, P5, R33, R0, 0x1 ;  /* 0x0000000021049211 */ /* 0x000fe400078a08ff */
[----:B---3--:R-:W-:Y:S02]  /*12310*/  @!P3 LEA.HI.X R9, R11, R10, R85, 0x1, P4 ;  /* 0x0000000a0b09b211 */ /* 0x008fe400020f0c55 */
[----:B------:R-:W-:Y:S02]  /*12320*/  @!P0 LEA R2, P4, R32, R0, 0x1 ;  /* 0x0000000020028211 */ /* 0x000fe400078808ff */
[-C--:B------:R-:W-:Y:S01]  /*12330*/  @!P2 LEA.HI.X R7, R34, R10.reuse, R35, 0x1, P6 ;  /* 0x0000000a2207a211 */ /* 0x080fe200030f0c23 */
[----:B-1----:R1:W-:Y:S01]  /*12340*/  @!P3 ST.E.128 [R8.64], R28 ;  /* 0x0000001c0800b985 */ /* 0x0023e2000c101d06 */
[----:B------:R-:W-:-:S02]  /*12350*/  @!P1 LEA.HI.X R5, R33, R10, R84, 0x1, P5 ;  /* 0x0000000a21059211 */ /* 0x000fc400028f0c54 */
[----:B------:R-:W-:Y:S01]  /*12360*/  @!P0 LEA.HI.X R3, R32, R10, R86, 0x1, P4 ;  /* 0x0000000a20038211 */ /* 0x000fe200020f0c56 */
[----:B------:R1:W-:Y:S04]  /*12370*/  @!P2 ST.E.128 [R6.64], R24 ;  /* 0x000000180600a985 */ /* 0x0003e8000c101d06 */
[----:B------:R1:W-:Y:S04]  /*12380*/  @!P1 ST.E.128 [R4.64], R20 ;  /* 0x0000001404009985 */ /* 0x0003e8000c101d06 */
[----:B------:R1:W-:Y:S02]  /*12390*/  @!P0 ST.E.128 [R2.64], R16 ;  /* 0x0000001002008985 */ /* 0x0003e4000c101d06 */
.L_x_470:
[----:B------:R-:W-:Y:S05]  /*123a0*/  BSYNC B0 ;  /* 0x0000000000007941 */ /* 0x000fea0003800000 */
.L_x_469:
[----:B------:R-:W-:Y:S05]  /*123b0*/  BRA.DIV ~URZ, `(.L_x_471) ;  /* 0x000040d27f007947 */ /* 0x000fea000b800000 */
[----:B---3--:R3:W4:Y:S04]  /*123c0*/  SHFL.IDX PT, R10, R14, 0x1, 0x181f ;  /* 0x00381f000e0a7f89 */ /* 0x00872800000e0000 */
[----:B--2---:R3:W2:Y:S02]  /*123d0*/  SHFL.IDX PT, R0, R15, 0x1, 0x181f ;  /* 0x00381f000f007f89 */ /* 0x0046a400000e0000 */
.L_x_530:
[----:B-1----:R-:W-:Y:S01]  /*123e0*/  IADD3 R2, R13, 0x20, RZ ;  /* 0x000000200d027810 */ /* 0x002fe20007ffe0ff */
        /* <DEDUP_REMOVED lines=10> */
[----:B----4-:R-:W-:Y:S02]  /*12490*/  @!P3 LEA.HI.X R9, R11, R10, R85, 0x1, P4 ;  /* 0x0000000a0b09b211 */ /* 0x010fe400020f0c55 */
[----:B------:R-:W-:Y:S02]  /*124a0*/  @!P0 LEA R2, P4, R32, R0, 0x1 ;  /* 0x0000000020028211 */ /* 0x000fe400078808ff */
[-C--:B------:R-:W-:Y:S01]  /*124b0*/  @!P2 LEA.HI.X R7, R34, R10.reuse, R35, 0x1, P6 ;  /* 0x0000000a2207a211 */ /* 0x080fe200030f0c23 */
[----:B------:R1:W-:Y:S01]  /*124c0*/  @!P3 ST.E.128 [R8.64], R48 ;  /* 0x000000300800b985 */ /* 0x0003e2000c101d06 */
[----:B------:R-:W-:-:S02]  /*124d0*/  @!P1 LEA.HI.X R5, R33, R10, R84, 0x1, P5 ;  /* 0x0000000a21059211 */ /* 0x000fc400028f0c54 */
[----:B------:R-:W-:Y:S01]  /*124e0*/  @!P0 LEA.HI.X R3, R32, R10, R86, 0x1, P4 ;  /* 0x0000000a20038211 */ /* 0x000fe200020f0c56 */
[----:B------:R1:W-:Y:S04]  /*124f0*/  @!P2 ST.E.128 [R6.64], R44 ;  /* 0x0000002c0600a985 */ /* 0x0003e8000c101d06 */
[----:B------:R1:W-:Y:S04]  /*12500*/  @!P1 ST.E.128 [R4.64], R40 ;  /* 0x0000002804009985 */ /* 0x0003e8000c101d06 */
[----:B------:R1:W-:Y:S02]  /*12510*/  @!P0 ST.E.128 [R2.64], R36 ;  /* 0x0000002402008985 */ /* 0x0003e4000c101d06 */
.L_x_473:
[----:B------:R-:W-:Y:S05]  /*12520*/  BSYNC B0 ;  /* 0x0000000000007941 */ /* 0x000fea0003800000 */
.L_x_472:
[----:B------:R-:W-:Y:S05]  /*12530*/  BRA.DIV ~URZ, `(.L_x_474) ;  /* 0x000040127f007947 */ /* 0x000fea000b800000 */
[----:B----4-:R4:W1:Y:S02]  /*12540*/  SHFL.IDX PT, R10, R14, 0x2, 0x181f ;  /* 0x00581f000e0a7f89 */ /* 0x01086400000e0000 */
.L_x_531:
[----:B------:R-:W-:Y:S05]  /*12550*/  BRA.DIV ~URZ, `(.L_x_475) ;  /* 0x000040627f007947 */ /* 0x000fea000b800000 */
[----:B--2---:R2:W3:Y:S02]  /*12560*/  SHFL.IDX PT, R0, R15, 0x2, 0x181f ;  /* 0x00581f000f007f89 */ /* 0x0044e400000e0000 */
.L_x_532:
        /* <DEDUP_REMOVED lines=8> */
[-C--:B---3--:R-:W-:Y:S02]  /*125f0*/  @!P3 LEA R8, P4, R11, R0.reuse, 0x1 ;  /* 0x000000000b08b211 */ /* 0x088fe400078808ff */
[-C--:B------:R-:W-:Y:S02]  /*12600*/  @!P2 LEA R6, P6, R34, R0.reuse, 0x1 ;  /* 0x000000002206a211 */ /* 0x080fe400078c08ff */
[----:B------:R-:W-:Y:S02]  /*12610*/  @!P1 LEA R4, P5, R33, R0, 0x1 ;  /* 0x0000000021049211 */ /* 0x000fe400078a08ff */
[----:B------:R-:W-:Y:S02]  /*12620*/  @!P3 LEA.HI.X R9, R11, R10, R85, 0x1, P4 ;  /* 0x0000000a0b09b211 */ /* 0x000fe400020f0c55 */
        /* <DEDUP_REMOVED lines=8> */
.L_x_477:
[----:B------:R-:W-:Y:S05]  /*126b0*/  BSYNC B0 ;  /* 0x0000000000007941 */ /* 0x000fea0003800000 */
.L_x_476:
[----:B------:R-:W-:Y:S05]  /*126c0*/  BRA.DIV ~URZ, `(.L_x_478) ;  /* 0x00003f527f007947 */ /* 0x000fea000b800000 */
[----:B-1----:R1:W2:Y:S04]  /*126d0*/  SHFL.IDX PT, R8, R14, 0x3, 0x181f ;  /* 0x00781f000e087f89 */ /* 0x0022a800000e0000 */
[----:B---3--:R1:W3:Y:S02]  /*126e0*/  SHFL.IDX PT, R0, R15, 0x3, 0x181f ;  /* 0x00781f000f007f89 */ /* 0x0082e400000e0000 */
.L_x_533:
[----:B------:R-:W-:-:S04]  /*126f0*/  IADD3 R2, R13, 0x60, RZ ;  /* 0x000000600d027810 */ /* 0x000fc80007ffe0ff */
[----:B------:R-:W-:-:S13]  /*12700*/  ISETP.GE.AND P0, PT, R2, R12, PT ;  /* 0x0000000c0200720c */ /* 0x000fda0003f06270 */
[----:B------:R-:W-:Y:S05]  /*12710*/  @P0 BRA `(.L_x_479) ;  /* 0x0000265000000947 */ /* 0x000fea0003800000 */
[----:B------:R-:W-:Y:S02]  /*12720*/  ISETP.GE.AND P2, PT, R11, c[0x0][0x3c8], PT ;  /* 0x0000f2000b007a0c */ /* 0x000fe40003f46270 */
[----:B------:R-:W-:Y:S02]  /*12730*/  ISETP.GE.AND P1, PT, R34, c[0x0][0x3c8], PT ;  /* 0x0000f20022007a0c */ /* 0x000fe40003f26270 */
[----:B------:R-:W-:-:S09]  /*12740*/  ISETP.GE.AND P0, PT, R33, c[0x0][0x3c8], PT ;  /* 0x0000f20021007a0c */ /* 0x000fd20003f06270 */
[-C--:B---3--:R-:W-:Y:S02]  /*12750*/  @!P2 LEA R6, P5, R11, R0.reuse, 0x1 ;  /* 0x000000000b06a211 */ /* 0x088fe400078a08ff */
[CC--:B------:R-:W-:Y:S02]  /*12760*/  @!P1 LEA R4, P4, R34.reuse, R0.reuse, 0x1 ;  /* 0x0000000022049211 */ /* 0x0c0fe400078808ff */
[----:B------:R-:W-:Y:S02]  /*12770*/  @!P0 LEA R2, P3, R33, R0, 0x1 ;  /* 0x0000000021028211 */ /* 0x000fe400078608ff */
[-C--:B--2---:R-:W-:Y:S02]  /*12780*/  @!P2 LEA.HI.X R7, R11, R8.reuse, R85, 0x1, P5 ;  /* 0x000000080b07a211 */ /* 0x084fe400028f0c55 */
[-C--:B------:R-:W-:Y:S02]  /*12790*/  @!P1 LEA.HI.X R5, R34, R8.reuse, R35, 0x1, P4 ;  /* 0x0000000822059211 */ /* 0x080fe400020f0c23 */
[----:B------:R-:W-:Y:S01]  /*127a0*/  @!P0 LEA.HI.X R3, R33, R8, R84, 0x1, P3 ;  /* 0x0000000821038211 */ /* 0x000fe200018f0c54 */
[----:B------:R2:W-:Y:S04]  /*127b0*/  @!P2 ST.E.128 [R6.64], R76 ;  /* 0x0000004c0600a985 */ /* 0x0005e8000c101d06 */
[----:B------:R2:W-:Y:S04]  /*127c0*/  @!P1 ST.E.128 [R4.64], R72 ;  /* 0x0000004804009985 */ /* 0x0005e8000c101d06 */
[----:B------:R2:W-:Y:S01]  /*127d0*/  @!P0 ST.E.128 [R2.64], R68 ;  /* 0x0000004402008985 */ /* 0x0005e2000c101d06 */
[----:B------:R-:W-:-:S13]  /*127e0*/  ISETP.GE.AND P0, PT, R32, c[0x0][0x3c8], PT ;  /* 0x0000f20020007a0c */ /* 0x000fda0003f06270 */
[----:B------:R-:W-:Y:S05]  /*127f0*/  @P0 BRA `(.L_x_479) ;  /* 0x0000257000000947 */ /* 0x000fea0003800000 */
[----:B--2---:R-:W-:-:S04]  /*12800*/  LEA R2, P0, R32, R0, 0x1 ;  /* 0x0000000020027211 */ /* 0x004fc800078008ff */
[----:B------:R-:W-:-:S05]  /*12810*/  LEA.HI.X R3, R32, R8, R86, 0x1, P0 ;  /* 0x0000000820037211 */ /* 0x000fca00000f0c56 */
[----:B------:R2:W-:Y:S01]  /*12820*/  ST.E.128 [R2.64], R80 ;  /* 0x0000005002007985 */ /* 0x0005e2000c101d06 */
[----:B------:R-:W-:Y:S05]  /*12830*/  BRA `(.L_x_479) ;  /* 0x0000253000007947 */ /* 0x000fea0003800000 */
.L_x_466:
[----:B-1----:R-:W2:Y:S04]  /*12840*/  LDL.LU R7, [R1+0x84] ;  /* 0x0000840001077983 */ /* 0x002ea80000300800 */
[----:B------:R-:W3:Y:S01]  /*12850*/  LDL.LU R6, [R1+0x78] ;  /* 0x0000780001067983 */ /* 0x000ee20000300800 */
[----:B------:R-:W-:Y:S02]  /*12860*/  IMAD R10, R10, c[0x0][0x408], RZ ;  /* 0x000102000a0a7a24 */ /* 0x000fe400078e02ff */
[----:B------:R-:W-:-:S04]  /*12870*/  IMAD.WIDE.U32 R4, R2, c[0x0][0x408], RZ ;  /* 0x0001020002047a25 */ /* 0x000fc800078e00ff */
[----:B------:R-:W-:-:S05]  /*12880*/  IMAD R2, R2, c[0x0][0x40c], R10 ;  /* 0x0001030002027a24 */ /* 0x000fca00078e020a */
[----:B------:R-:W-:Y:S02]  /*12890*/  IADD3 R3, R5, R2, RZ ;  /* 0x0000000205037210 */ /* 0x000fe40007ffe0ff */
[----:B------:R-:W-:Y:S02]  /*128a0*/  MOV R2, R4 ;  /* 0x0000000400027202 */ /* 0x000fe40000000f00 */
[----:B------:R-:W-:-:S05]  /*128b0*/  SHF.R.S32.HI R5, RZ, 0x1f, R0 ;  /* 0x0000001fff057819 */ /* 0x000fca0000011400 */
[----:B------:R-:W-:Y:S02]  /*128c0*/  IMAD R4, R5, c[0x0][0x440], RZ ;  /* 0x0001100005047a24 */ /* 0x000fe400078e02ff */
[----:B------:R-:W-:-:S04]  /*128d0*/  @P3 IMAD.HI.U32 R5, R9, c[0x0][0x4ec], RZ ;  /* 0x00013b0009053a27 */ /* 0x000fc800078e00ff */
[----:B------:R-:W-:Y:S02]  /*128e0*/  IMAD R4, R0, c[0x0][0x444], R4 ;  /* 0x0001110000047a24 */ /* 0x000fe400078e0204 */
[----:B--2---:R-:W-:-:S04]  /*128f0*/  IMAD.WIDE.U32 R2, R7, c[0x0][0x438], R2 ;  /* 0x00010e0007027a25 */ /* 0x004fc800078e0002 */
[----:B------:R-:W-:-:S04]  /*12900*/  IMAD R3, R7, c[0x0][0x43c], R3 ;  /* 0x00010f0007037a24 */ /* 0x000fc800078e0203 */
[----:B------:R-:W-:Y:S01]  /*12910*/  IMAD.WIDE.U32 R2, R0, c[0x0][0x440], R2 ;  /* 0x0001100000027a25 */ /* 0x000fe200078e0002 */
[----:B------:R-:W-:Y:S02]  /*12920*/  MOV R0, R9 ;  /* 0x0000000900007202 */ /* 0x000fe40000000f00 */
[----:B------:R-:W-:Y:S02]  /*12930*/  @P3 SHF.R.U32.HI R0, RZ, c[0x0][0x4f0], R5 ;  /* 0x00013c00ff003a19 */ /* 0x000fe40000011605 */
        /* <DEDUP_REMOVED lines=19> */
.L_x_534:
[----:B------:R-:W-:Y:S05]  /*12a70*/  BRA.DIV ~URZ, `(.L_x_481) ;  /* 0x00003cd27f007947 */ /* 0x000fea000b800000 */
[----:B------:R3:W4:Y:S02]  /*12a80*/  SHFL.IDX PT, R0, R14, RZ, 0x1c1f ;  /* 0x001c1fff0e007589 */ /* 0x00072400000e0000 */
.L_x_535:
        /* <DEDUP_REMOVED lines=69> */
[----:B------:R-:W-:-:S05]  /*12ee0*/  ISETP.GE.AND P6, PT, R41, c[0x0][0x3c8], PT ;  /* 0x0000f20029007a0c */ /* 0x000fca0003fc6270 */
[----:B----4-:R-:W-:Y:S02]  /*12ef0*/  @!P1 IMAD.MOV.U32 R6, RZ, RZ, R0 ;  /* 0x000000ffff069224 */ /* 0x010fe400078e0000 */
[----:B--2---:R-:W-:Y:S01]  /*12f00*/  @!P1 IMAD.MOV.U32 R7, RZ, RZ, R4 ;  /* 0x000000ffff079224 */ /* 0x004fe200078e0004 */
[----:B------:R-:W-:-:S03]  /*12f10*/  @!P0 LEA R2, P2, R13, R0, 0x2 ;  /* 0x000000000d028211 */ /* 0x000fc600078410ff */
[----:B------:R-:W-:Y:S01]  /*12f20*/  @!P1 IMAD.WIDE R6, R5, 0x4, R6 ;  /* 0x0000000405069825 */ /* 0x000fe200078e0206 */
[----:B------:R-:W-:Y:S02]  /*12f30*/  @!P0 LEA.HI.X R3, R13, R4, R15, 0x2, P2 ;  /* 0x000000040d038211 */ /* 0x000fe400010f140f */
[----:B------:R-:W-:Y:S02]  /*12f40*/  ISETP.GE.AND P2, PT, R18, c[0x0][0x3c8], PT ;  /* 0x0000f20012007a0c */ /* 0x000fe40003f46270 */
[----:B------:R2:W-:Y:S01]  /*12f50*/  @!P1 ST.E.64 [R6.64], R184 ;  /* 0x000000b806009985 */ /* 0x0005e2000c101b06 */
[----:B------:R-:W-:-:S03]  /*12f60*/  ISETP.GE.AND P1, PT, R19, c[0x0][0x3c8], PT ;  /* 0x0000f20013007a0c */ /* 0x000fc60003f26270 */
[----:B------:R4:W-:Y:S01]  /*12f70*/  @!P0 ST.E.64 [R2.64], R152 ;  /* 0x0000009802008985 */ /* 0x0009e2000c101b06 */
[CC--:B--2---:R-:W-:Y:S02]  /*12f80*/  @!P3 LEA R6, P5, R17.reuse, R0.reuse, 0x2 ;  /* 0x000000001106b211 */ /* 0x0c4fe400078a10ff */
[C---:B----4-:R-:W-:Y:S02]  /*12f90*/  @!P4 LEA R2, P0, R16.reuse, R0, 0x2 ;  /* 0x000000001002c211 */ /* 0x050fe400078010ff */
[-C--:B------:R-:W-:Y:S02]  /*12fa0*/  @!P3 LEA.HI.X R7, R17, R4.reuse, R47, 0x2, P5 ;  /* 0x000000041107b211 */ /* 0x080fe400028f142f */
[----:B------:R-:W-:-:S03]  /*12fb0*/  @!P4 LEA.HI.X R3, R16, R4, R46, 0x2, P0 ;  /* 0x000000041003c211 */ /* 0x000fc600000f142e */
[----:B------:R2:W-:Y:S01]  /*12fc0*/  @!P3 ST.E.64 [R6.64], R148 ;  /* 0x000000940600b985 */ /* 0x0005e2000c101b06 */
[----:B------:R-:W-:-:S03]  /*12fd0*/  ISETP.GE.AND P3, PT, R20, c[0x0][0x3c8], PT ;  /* 0x0000f20014007a0c */ /* 0x000fc60003f66270 */
[----:B------:R4:W-:Y:S01]  /*12fe0*/  @!P4 ST.E.64 [R2.64], R144 ;  /* 0x000000900200c985 */ /* 0x0009e2000c101b06 */
[----:B------:R-:W-:Y:S02]  /*12ff0*/  ISETP.GE.AND P4, PT, R21, c[0x0][0x3c8], PT ;  /* 0x0000f20015007a0c */ /* 0x000fe40003f86270 */
        /* <DEDUP_REMOVED lines=75> */
[----:B------:R-:W-:Y:S02]  /*134b0*/  @!P4 LEA.HI.X R3, R37, R4, R67, 0x2, P0 ;  /* 0x000000042503c211 */ /* 0x000fe400000f1443 */
[----:B------:R-:W-:Y:S01]  /*134c0*/  @!P2 LEA R8, P0, R38, R0, 0x2 ;  /* 0x000000002608a211 */ /* 0x000fe200078010ff */
[----:B------:R2:W-:Y:S01]  /*134d0*/  @!P3 ST.E.64 [R6.64], R92 ;  /* 0x0000005c0600b985 */ /* 0x0005e2000c101b06 */
[----:B------:R-:W-:-:S02]  /*134e0*/  ISETP.GE.AND P5, PT, R40, c[0x0][0x3c8], PT ;  /* 0x0000f20028007a0c */ /* 0x000fc40003fa6270 */
[----:B------:R-:W-:Y:S01]  /*134f0*/  @!P2 LEA.HI.X R9, R38, R4, R68, 0x2, P0 ;  /* 0x000000042609a211 */ /* 0x000fe200000f1444 */
[----:B------:R4:W-:Y:S01]  /*13500*/  @!P4 ST.E.64 [R2.64], R96 ;  /* 0x000000600200c985 */ /* 0x0009e2000c101b06 */
[----:B------:R-:W-:-:S03]  /*13510*/  ISETP.GE.AND P4, PT, R42, c[0x0][0x3c8], PT ;  /* 0x0000f2002a007a0c */ /* 0x000fc60003f86270 */
[----:B------:R-:W-:Y:S01]  /*13520*/  @!P2 ST.E.64 [R8.64], R186 ;  /* 0x000000ba0800a985 */ /* 0x000fe2000c101b06 */
[----:B------:R-:W-:Y:S02]  /*13530*/  ISETP.GE.AND P2, PT, R43, c[0x0][0x3c8], PT ;  /* 0x0000f2002b007a0c */ /* 0x000fe40003f46270 */
[-C--:B--2---:R-:W-:Y:S02]  /*13540*/  @!P6 LEA R6, P0, R41, R0.reuse, 0x2 ;  /* 0x000000002906e211 */ /* 0x084fe400078010ff */
[----:B----4-:R-:W-:Y:S02]  /*13550*/  @!P1 LEA R2, P3, R39, R0, 0x2 ;  /* 0x0000000027029211 */ /* 0x010fe400078610ff */
[-C--:B------:R-:W-:Y:S02]  /*13560*/  @!P6 LEA.HI.X R7, R41, R4.reuse, R71, 0x2, P0 ;  /* 0x000000042907e211 */ /* 0x080fe400000f1447 */
[----:B------:R-:W-:Y:S02]  /*13570*/  @!P1 LEA.HI.X R3, R39, R4, R69, 0x2, P3 ;  /* 0x0000000427039211 */ /* 0x000fe400018f1445 */
[----:B------:R-:W-:-:S03]  /*13580*/  ISETP.GE.AND P0, PT, R45, c[0x0][0x3c8], PT ;  /* 0x0000f2002d007a0c */ /* 0x000fc60003f06270 */
        /* <DEDUP_REMOVED lines=18> */
.L_x_483:
[----:B------:R-:W-:Y:S05]  /*136b0*/  BSYNC B0 ;  /* 0x0000000000007941 */ /* 0x000fea0003800000 */
.L_x_482:
[----:B------:R-:W-:Y:S05]  /*136c0*/  BRA.DIV ~URZ, `(.L_x_484) ;  /* 0x000030e27f007947 */ /* 0x000fea000b800000 */
[----:B--2---:R2:W1:Y:S04]  /*136d0*/  SHFL.IDX PT, R4, R12, 0x1, 0x1c1f ;  /* 0x003c1f000c047f89 */ /* 0x00446800000e0000 */
[----:B----4-:R2:W4:Y:S02]  /*136e0*/  SHFL.IDX PT, R0, R14, 0x1, 0x1c1f ;  /* 0x003c1f000e007f89 */ /* 0x01052400000e0000 */
.L_x_536:
        /* <DEDUP_REMOVED lines=136> */
.L_x_464:
[----:B------:R-:W3:Y:S04]  /*13f70*/  LDL.LU R0, [R1+0x74] ;  /* 0x0000740001007983 */ /* 0x000ee80000300800 */
[----:B------:R-:W4:Y:S01]  /*13f80*/  LDL R7, [R1+0x7c] ;  /* 0x00007c0001077983 */ /* 0x000f220000100800 */
[----:B------:R-:W-:Y:S01]  /*13f90*/  ISETP.NE.U32.AND P0, PT, RZ, c[0x0][0x508], PT ;  /* 0x00014200ff007a0c */ /* 0x000fe20003f05070 */
[----:B------:R-:W-:Y:S01]  /*13fa0*/  IMAD.MOV.U32 R4, RZ, RZ, 0x4 ;  /* 0x00000004ff047424 */ /* 0x000fe200078e00ff */
[----:B------:R-:W-:Y:S01]  /*13fb0*/  ISETP.NE.U32.AND P2, PT, RZ, c[0x0][0x500], PT ;  /* 0x00014000ff007a0c */ /* 0x000fe20003f45070 */
[----:B------:R-:W-:Y:S01]  /*13fc0*/  IMAD.MOV.U32 R20, RZ, RZ, c[0x0][0x388] ;  /* 0x0000e200ff147624 */ /* 0x000fe200078e00ff */
[----:B------:R-:W-:Y:S01]  /*13fd0*/  ISETP.NE.AND.EX P0, PT, RZ, c[0x0][0x50c], PT, P0 ;  /* 0x00014300ff007a0c */ /* 0x000fe20003f05300 */
[----:B--2---:R-:W-:Y:S01]  /*13fe0*/  IMAD.MOV.U32 R6, RZ, RZ, RZ ;  /* 0x000000ffff067224 */ /* 0x004fe200078e00ff */
[----:B------:R-:W-:Y:S01]  /*13ff0*/  ISETP.NE.AND.EX P2, PT, RZ, c[0x0][0x504], PT, P2 ;  /* 0x00014100ff007a0c */ /* 0x000fe20003f45320 */
[----:B----4-:R-:W-:-:S10]  /*14000*/  IMAD.WIDE R2, R7, R4, c[0x0][0x500] ;  /* 0x0001400007027625 */ /* 0x010fd400078e0204 */
[----:B------:R-:W-:Y:S02]  /*14010*/  @P0 IMAD.WIDE R4, R7, R4, c[0x0][0x508] ;  /* 0x0001420007040625 */ /* 0x000fe400078e0204 */
[----:B------:R2:W5:Y:S04]  /*14020*/  @P2 LDG.E R6, [R2.64] ;  /* 0x0000000602062981 */ /* 0x000568000c1e1900 */
[----:B------:R2:W5:Y:S01]  /*14030*/  @P0 LDG.E R20, [R4.64] ;  /* 0x0000000604140981 */ /* 0x000562000c1e1900 */
[----:B---3--:R-:W-:-:S04]  /*14040*/  ISETP.NE.AND P1, PT, R0, RZ, PT ;  /* 0x000000ff0000720c */ /* 0x008fc80003f25270 */
[----:B------:R-:W-:Y:S01]  /*14050*/  SEL R19, R0, c[0x0][0x3d4], P1 ;  /* 0x0000f50000137a07 */ /* 0x000fe20000800000 */
[----:B------:R-:W-:Y:S05]  /*14060*/  @P0 BRA `(.L_x_485) ;  /* 0x0000004000000947 */ /* 0x000fea0003800000 */
[----:B------:R-:W-:Y:S05]  /*14070*/  @!P2 BRA `(.L_x_485) ;  /* 0x000000300000a947 */ /* 0x000fea0003800000 */
[----:B------:R3:W4:Y:S04]  /*14080*/  LDG.E R0, [R2.64] ;  /* 0x0000000602007981 */ /* 0x000728000c1e1900 */
[----:B--23--:R-:W4:Y:S02]  /*14090*/  LDG.E R2, [R2.64+0x4] ;  /* 0x0000040602027981 */ /* 0x00cf24000c1e1900 */
[----:B----45:R-:W-:Y:S02]  /*140a0*/  IADD3 R20, -R0, R2, RZ ;  /* 0x0000000200147210 */ /* 0x030fe40007ffe1ff */
.L_x_485:
[----:B--2---:R-:W2:Y:S01]  /*140b0*/  S2R R3, SR_TID.X ;  /* 0x0000000000037919 */ /* 0x004ea20000002100 */
[----:B------:R-:W-:Y:S01]  /*140c0*/  SHF.R.S32.HI R0, RZ, 0x1f, R7 ;  /* 0x0000001fff007819 */ /* 0x000fe20000011407 */
[----:B------:R-:W-:Y:S01]  /*140d0*/  BSSY B0, `(.L_x_486) ;  /* 0x0000038000007945 */ /* 0x000fe20003800000 */
[----:B-----5:R-:W-:-:S02]  /*140e0*/  SHF.R.S32.HI R18, RZ, 0x1f, R6 ;  /* 0x0000001fff127819 */ /* 0x020fc40000011406 */
[----:B------:R-:W-:Y:S02]  /*140f0*/  SEL R16, R7, RZ, !P2 ;  /* 0x000000ff07107207 */ /* 0x000fe40005000000 */
[----:B------:R-:W-:Y:S02]  /*14100*/  SEL R21, R0, RZ, !P2 ;  /* 0x000000ff00157207 */ /* 0x000fe40005000000 */
[----:B--2---:R-:W-:-:S13]  /*14110*/  ISETP.GT.AND P0, PT, R3, 0x7f, PT ;  /* 0x0000007f0300780c */ /* 0x004fda0003f04270 */
[----:B------:R-:W-:Y:S05]  /*14120*/  @P0 BRA `(.L_x_487) ;  /* 0x0000032000000947 */ /* 0x000fea0003800000 */
[----:B------:R-:W2:Y:S01]  /*14130*/  LDL R2, [R1+0x68] ;  /* 0x0000680001027983 */ /* 0x000ea20000100800 */
[----:B------:R-:W-:Y:S01]  /*14140*/  IMAD R0, R20, c[0x0][0x4e8], RZ ;  /* 0x00013a0014007a24 */ /* 0x000fe200078e02ff */
[----:B--2---:R-:W-:-:S04]  /*14150*/  IADD3 R10, R2, R3, RZ ;  /* 0x00000003020a7210 */ /* 0x004fc80007ffe0ff */
[----:B------:R-:W-:-:S13]  /*14160*/  ISETP.GE.AND P0, PT, R10, R0, PT ;  /* 0x000000000a00720c */ /* 0x000fda0003f06270 */
[----:B------:R-:W-:Y:S05]  /*14170*/  @P0 BRA `(.L_x_487) ;  /* 0x000002d000000947 */ /* 0x000fea0003800000 */
[----:B------:R-:W2:Y:S04]  /*14180*/  LDL R2, [R1+0x84] ;  /* 0x0000840001027983 */ /* 0x000ea80000100800 */
[----:B------:R-:W3:Y:S01]  /*14190*/  LDL.LU R22, [R1+0x78] ;  /* 0x0000780001167983 */ /* 0x000ee20000300800 */
[----:B------:R-:W-:Y:S01]  /*141a0*/  IMAD.MOV.U32 R0, RZ, RZ, 0x368 ;  /* 0x00000368ff007424 */ /* 0x000fe200078e00ff */
[----:B------:R-:W-:-:S04]  /*141b0*/  ISETP.GT.AND P2, PT, R19, 0x1, PT ;  /* 0x000000011300780c */ /* 0x000fc80003f44270 */
[----:B------:R-:W-:-:S04]  /*141c0*/  SEL R0, R0, 0x328, P2 ;  /* 0x0000032800007807 */ /* 0x000fc80001000000 */
[----:B------:R4:W5:Y:S08]  /*141d0*/  LDC.64 R8, c[0x0][R0+0x170] ;  /* 0x00005c0000087b82 */ /* 0x0009700000000a00 */
[----:B------:R4:W2:Y:S08]  /*141e0*/  LDC.64 R4, c[0x0][R0+0x168] ;  /* 0x00005a0000047b82 */ /* 0x0008b00000000a00 */
[----:B------:R4:W1:Y:S08]  /*141f0*/  LDC.64 R14, c[0x0][R0+0x178] ;  /* 0x00005e00000e7b82 */ /* 0x0008700000000a00 */
[----:B------:R4:W1:Y:S02]  /*14200*/  LDC.64 R12, c[0x0][R0+0x160] ;  /* 0x00005800000c7b82 */ /* 0x0008640000000a00 */
[----:B----4-:R-:W-:-:S02]  /*14210*/  IMAD.MOV.U32 R0, RZ, RZ, c[0x0][0x4e8] ;  /* 0x00013a00ff007624 */ /* 0x010fc400078e00ff */
[----:B-----5:R-:W-:-:S03]  /*14220*/  IMAD R7, R9, R16, RZ ;  /* 0x0000001009077224 */ /* 0x020fc600078e02ff */
[----:B------:R-:W-:Y:S02]  /*14230*/  ISETP.NE.AND P0, PT, R0, 0x1, PT ;  /* 0x000000010000780c */ /* 0x000fe40003f05270 */
[----:B------:R-:W-:-:S11]  /*14240*/  MOV R0, R10 ;  /* 0x0000000a00007202 */ /* 0x000fd60000000f00 */
[----:B------:R-:W-:-:S05]  /*14250*/  @P0 IMAD.HI.U32 R17, R10, c[0x0][0x4ec], RZ ;  /* 0x00013b000a110a27 */ /* 0x000fca00078e00ff */
[----:B------:R-:W-:Y:S01]  /*14260*/  @P0 SHF.R.U32.HI R0, RZ, c[0x0][0x4f0], R17 ;  /* 0x00013c00ff000a19 */ /* 0x000fe20000011611 */
[-C--:B--2---:R-:W-:Y:S02]  /*14270*/  IMAD R9, R5, R2.reuse, RZ ;  /* 0x0000000205097224 */ /* 0x084fe400078e02ff */
[----:B------:R-:W-:-:S04]  /*14280*/  IMAD.WIDE.U32 R4, R4, R2, RZ ;  /* 0x0000000204047225 */ /* 0x000fc800078e00ff */
[----:B------:R-:W-:-:S04]  /*14290*/  IMAD.WIDE.U32 R2, R8, R16, RZ ;  /* 0x0000001008027225 */ /* 0x000fc800078e00ff */
[----:B------:R-:W-:Y:S01]  /*142a0*/  IMAD R8, R8, R21, R7 ;  /* 0x0000001508087224 */ /* 0x000fe200078e0207 */
[----:B---3--:R-:W-:Y:S01]  /*142b0*/  SEL R7, R22, RZ, P2 ;  /* 0x000000ff16077207 */ /* 0x008fe20001000000 */
[----:B------:R-:W-:Y:S01]  /*142c0*/  IMAD.IADD R9, R5, 0x1, R9 ;  /* 0x0000000105097824 */ /* 0x000fe200078e0209 */
[----:B------:R-:W-:Y:S01]  /*142d0*/  IADD3 R17, P1, P0, R2, R4, R6 ;  /* 0x0000000402117210 */ /* 0x000fe2000783e006 */
[----:B------:R-:W-:Y:S01]  /*142e0*/  IMAD.MOV R2, RZ, RZ, -R0 ;  /* 0x000000ffff027224 */ /* 0x000fe200078e0a00 */
[----:B------:R-:W-:Y:S01]  /*142f0*/  IADD3 R3, R3, R8, RZ ;  /* 0x0000000803037210 */ /* 0x000fe20007ffe0ff */
[-C--:B-1----:R-:W-:Y:S02]  /*14300*/  IMAD R8, R15, R7.reuse, RZ ;  /* 0x000000070f087224 */ /* 0x082fe400078e02ff */
[----:B------:R-:W-:Y:S01]  /*14310*/  IMAD.WIDE.U32 R4, R14, R7, RZ ;  /* 0x000000070e047225 */ /* 0x000fe200078e00ff */
[----:B------:R-:W-:Y:S02]  /*14320*/  IADD3.X R9, R3, R9, R18, P1, P0 ;  /* 0x0000000903097210 */ /* 0x000fe40000fe0412 */
[----:B------:R-:W-:Y:S01]  /*14330*/  SHF.R.S32.HI R3, RZ, 0x1f, R0 ;  /* 0x0000001fff037819 */ /* 0x000fe20000011400 */
[----:B------:R-:W-:Y:S01]  /*14340*/  IMAD R2, R2, c[0x0][0x4e8], R10 ;  /* 0x00013a0002027a24 */ /* 0x000fe200078e020a */
[----:B------:R-:W-:Y:S01]  /*14350*/  IADD3 R5, R5, R8, RZ ;  /* 0x0000000805057210 */ /* 0x000fe20007ffe0ff */
[----:B------:R-:W-:Y:S01]  /*14360*/  IMAD.MOV.U32 R8, RZ, RZ, c[0x0][0x4a8] ;  /* 0x00012a00ff087624 */ /* 0x000fe200078e00ff */
[----:B------:R-:W-:Y:S01]  /*14370*/  IADD3 R4, P1, P0, R0, R17, R4 ;  /* 0x0000001100047210 */ /* 0x000fe2000783e004 */
[----:B------:R-:W-:Y:S01]  /*14380*/  IMAD R0, R13, R2, RZ ;  /* 0x000000020d007224 */ /* 0x000fe200078e02ff */
[----:B------:R-:W-:-:S02]  /*14390*/  SHF.R.S32.HI R7, RZ, 0x1f, R2 ;  /* 0x0000001fff077819 */ /* 0x000fc40000011402 */
        /* <DEDUP_REMOVED lines=11> */
.L_x_487:
[----:B------:R-:W-:Y:S05]  /*14450*/  BSYNC B0 ;  /* 0x0000000000007941 */ /* 0x000fea0003800000 */
.L_x_486:
        /* <DEDUP_REMOVED lines=19> */
[----:B------:R-:W-:Y:S01]  /*14590*/  IADD3 R14, R8, R9, RZ ;  /* 0x00000009080e7210 */ /* 0x000fe20007ffe0ff */
[----:B------:R-:W-:Y:S02]  /*145a0*/  IMAD R6, R6, c[0x0][0x3a4], R0 ;  /* 0x0000e90006067a24 */ /* 0x000fe400078e0200 */
[----:B------:R-:W-:-:S03]  /*145b0*/  IMAD.IADD R4, R9, 0x1, R4 ;  /* 0x0000000109047824 */ /* 0x000fc600078e0204 */
        /* <DEDUP_REMOVED lines=25> */
.L_x_537:
[----:B------:R-:W-:Y:S05]  /*14750*/  BRA.DIV ~URZ, `(.L_x_489) ;  /* 0x000021827f007947 */ /* 0x000fea000b800000 */
[----:B------:R3:W4:Y:S02]  /*14760*/  SHFL.IDX PT, R0, R15, RZ, 0x181f ;  /* 0x00181fff0f007589 */ /* 0x00072400000e0000 */
.L_x_538:
[----:B------:R-:W-:Y:S01]  /*14770*/  IMAD R13, R20, c[0x0][0x4e8], RZ ;  /* 0x00013a00140d7a24 */ /* 0x000fe200078e02ff */
[----:B------:R-:W-:Y:S01]  /*14780*/  BSSY B0, `(.L_x_490) ;  /* 0x0000017000007945 */ /* 0x000fe20003800000 */
[----:B------:R-:W-:Y:S02]  /*14790*/  SHF.R.S32.HI R19, RZ, 0x1f, R33 ;  /* 0x0000001fff137819 */ /* 0x000fe40000011421 */
[----:B------:R-:W-:Y:S02]  /*147a0*/  SHF.R.S32.HI R18, RZ, 0x1f, R34 ;  /* 0x0000001fff127819 */ /* 0x000fe40000011422 */
[----:B------:R-:W-:Y:S02]  /*147b0*/  ISETP.GE.AND P0, PT, R14, R13, PT ;  /* 0x0000000d0e00720c */ /* 0x000fe40003f06270 */
[----:B------:R-:W-:Y:S02]  /*147c0*/  SHF.R.S32.HI R16, RZ, 0x1f, R11 ;  /* 0x0000001fff107819 */ /* 0x000fe4000001140b */
[----:B------:R-:W-:-:S09]  /*147d0*/  SHF.R.S32.HI R17, RZ, 0x1f, R32 ;  /* 0x0000001fff117819 */ /* 0x000fd20000011420 */
[----:B------:R-:W-:Y:S05]  /*147e0*/  @P0 BRA `(.L_x_491) ;  /* 0x0000010000000947 */ /* 0x000fea0003800000 */
[----:B------:R-:W-:Y:S02]  /*147f0*/  ISETP.GE.AND P3, PT, R11, c[0x0][0x3c8], PT ;  /* 0x0000f2000b007a0c */ /* 0x000fe40003f66270 */
[----:B------:R-:W-:Y:S02]  /*14800*/  ISETP.GE.AND P2, PT, R34, c[0x0][0x3c8], PT ;  /* 0x0000f20022007a0c */ /* 0x000fe40003f46270 */
[----:B------:R-:W-:Y:S02]  /*14810*/  ISETP.GE.AND P1, PT, R33, c[0x0][0x3c8], PT ;  /* 0x0000f20021007a0c */ /* 0x000fe40003f26270 */
[----:B------:R-:W-:-:S07]  /*14820*/  ISETP.GE.AND P0, PT, R32, c[0x0][0x3c8], PT ;  /* 0x0000f20020007a0c */ /* 0x000fce0003f06270 */
[-C--:B----4-:R-:W-:Y:S02]  /*14830*/  @!P3 LEA R8, P4, R11, R0.reuse, 0x1 ;  /* 0x000000000b08b211 */ /* 0x090fe400078808ff */
[-C--:B------:R-:W-:Y:S02]  /*14840*/  @!P2 LEA R6, P6, R34, R0.reuse, 0x1 ;  /* 0x000000002206a211 */ /* 0x080fe400078c08ff */
[----:B------:R-:W-:Y:S02]  /*14850*/  @!P1 LEA R4, P5, R33, R0, 0x1 ;  /* 0x0000000021049211 */ /* 0x000fe400078a08ff */
        /* <DEDUP_REMOVED lines=9> */
.L_x_491:
[----:B------:R-:W-:Y:S05]  /*148f0*/  BSYNC B0 ;  /* 0x0000000000007941 */ /* 0x000fea0003800000 */
.L_x_490:
[----:B------:R-:W-:Y:S05]  /*14900*/  BRA.DIV ~URZ, `(.L_x_492) ;  /* 0x000020327f007947 */ /* 0x000fea000b800000 */
[----:B--2---:R2:W1:Y:S04]  /*14910*/  SHFL.IDX PT, R10, R12, 0x1, 0x181f ;  /* 0x00381f000c0a7f89 */ /* 0x00446800000e0000 */
[----:B----4-:R2:W4:Y:S02]  /*14920*/  SHFL.IDX PT, R0, R15, 0x1, 0x181f ;  /* 0x00381f000f007f89 */ /* 0x01052400000e0000 */
.L_x_539:
        /* <DEDUP_REMOVED lines=20> */
.L_x_494:
[----:B------:R-:W-:Y:S05]  /*14a70*/  BSYNC B0 ;  /* 0x0000000000007941 */ /* 0x000fea0003800000 */
.L_x_493:
[----:B------:R-:W-:Y:S05]  /*14a80*/  BRA.DIV ~URZ, `(.L_x_495) ;  /* 0x00001f727f007947 */ /* 0x000fea000b800000 */
[----:B-1----:R1:W2:Y:S02]  /*14a90*/  SHFL.IDX PT, R10, R12, 0x2, 0x181f ;  /* 0x00581f000c0a7f89 */ /* 0x0022a400000e0000 */
.L_x_540:
[----:B------:R-:W-:Y:S05]  /*14aa0*/  BRA.DIV ~URZ, `(.L_x_496) ;  /* 0x00001fc27f007947 */ /* 0x000fea000b800000 */
[----:B----4-:R4:W1:Y:S02]  /*14ab0*/  SHFL.IDX PT, R0, R15, 0x2, 0x181f ;  /* 0x00581f000f007f89 */ /* 0x01086400000e0000 */
.L_x_541:
        /* <DEDUP_REMOVED lines=20> */
.L_x_498:
[----:B------:R-:W-:Y:S05]  /*14c00*/  BSYNC B0 ;  /* 0x0000000000007941 */ /* 0x000fea0003800000 */
.L_x_497:
[----:B------:R-:W-:Y:S05]  /*14c10*/  BRA.DIV ~URZ, `(.L_x_499) ;  /* 0x00001eb27f007947 */ /* 0x000fea000b800000 */
[----:B--2---:R2:W3:Y:S04]  /*14c20*/  SHFL.IDX PT, R10, R12, 0x3, 0x181f ;  /* 0x00781f000c0a7f89 */ /* 0x0044e800000e0000 */
[----:B-1----:R2:W1:Y:S02]  /*14c30*/  SHFL.IDX PT, R0, R15, 0x3, 0x181f ;  /* 0x00781f000f007f89 */ /* 0x00246400000e0000 */
.L_x_542:
[----:B------:R-:W-:-:S04]  /*14c40*/  IADD3 R2, R14, 0x60, RZ ;  /* 0x000000600e027810 */ /* 0x000fc80007ffe0ff */
[----:B------:R-:W-:-:S13]  /*14c50*/  ISETP.GE.AND P0, PT, R2, R13, PT ;  /* 0x0000000d0200720c */ /* 0x000fda0003f06270 */
[----:B------:R-:W-:Y:S05]  /*14c60*/  @P0 BRA `(.L_x_479) ;  /* 0x0000010000000947 */ /* 0x000fea0003800000 */
[----:B------:R-:W-:Y:S02]  /*14c70*/  ISETP.GE.AND P3, PT, R11, c[0x0][0x3c8], PT ;  /* 0x0000f2000b007a0c */ /* 0x000fe40003f66270 */
[----:B------:R-:W-:Y:S02]  /*14c80*/  ISETP.GE.AND P2, PT, R34, c[0x0][0x3c8], PT ;  /* 0x0000f20022007a0c */ /* 0x000fe40003f46270 */
[----:B------:R-:W-:Y:S02]  /*14c90*/  ISETP.GE.AND P1, PT, R33, c[0x0][0x3c8], PT ;  /* 0x0000f20021007a0c */ /* 0x000fe40003f26270 */
[----:B------:R-:W-:-:S07]  /*14ca0*/  ISETP.GE.AND P0, PT, R32, c[0x0][0x3c8], PT ;  /* 0x0000f20020007a0c */ /* 0x000fce0003f06270 */
[CC--:B-1----:R-:W-:Y:S02]  /*14cb0*/  @!P3 LEA R8, P4, R11.reuse, R0.reuse, 0x1 ;  /* 0x000000000b08b211 */ /* 0x0c2fe400078808ff */
[----:B------:R-:W-:Y:S02]  /*14cc0*/  @!P2 LEA R6, P6, R34, R0, 0x1 ;  /* 0x000000002206a211 */ /* 0x000fe400078c08ff */
[----:B---3--:R-:W-:Y:S02]  /*14cd0*/  @!P3 LEA.HI.X R9, R11, R10, R16, 0x1, P4 ;  /* 0x0000000a0b09b211 */ /* 0x008fe400020f0c10 */
[-C--:B------:R-:W-:Y:S02]  /*14ce0*/  @!P1 LEA R4, P5, R33, R0.reuse, 0x1 ;  /* 0x0000000021049211 */ /* 0x080fe400078a08ff */
[----:B------:R-:W-:Y:S01]  /*14cf0*/  @!P0 LEA R2, P4, R32, R0, 0x1 ;  /* 0x0000000020028211 */ /* 0x000fe200078808ff */
[----:B------:R1:W-:Y:S01]  /*14d00*/  @!P3 ST.E.128 [R8.64], RZ ;  /* 0x000000ff0800b985 */ /* 0x0003e2000c101d06 */
[----:B------:R-:W-:-:S02]  /*14d10*/  @!P2 LEA.HI.X R7, R34, R10, R18, 0x1, P6 ;  /* 0x0000000a2207a211 */ /* 0x000fc400030f0c12 */
[-C--:B------:R-:W-:Y:S02]  /*14d20*/  @!P1 LEA.HI.X R5, R33, R10.reuse, R19, 0x1, P5 ;  /* 0x0000000a21059211 */ /* 0x080fe400028f0c13 */
[----:B------:R-:W-:Y:S01]  /*14d30*/  @!P0 LEA.HI.X R3, R32, R10, R17, 0x1, P4 ;  /* 0x0000000a20038211 */ /* 0x000fe200020f0c11 */
[----:B------:R1:W-:Y:S04]  /*14d40*/  @!P2 ST.E.128 [R6.64], RZ ;  /* 0x000000ff0600a985 */ /* 0x0003e8000c101d06 */
[----:B------:R1:W-:Y:S04]  /*14d50*/  @!P1 ST.E.128 [R4.64], RZ ;  /* 0x000000ff04009985 */ /* 0x0003e8000c101d06 */
[----:B------:R1:W-:Y:S02]  /*14d60*/  @!P0 ST.E.128 [R2.64], RZ ;  /* 0x000000ff02008985 */ /* 0x0003e4000c101d06 */
.L_x_479:
[----:B------:R-:W-:Y:S05]  /*14d70*/  BSYNC B1 ;  /* 0x0000000000017941 */ /* 0x000fea0003800000 */
.L_x_463:
[----:B-1-34-:R-:W3:Y:S02]  /*14d80*/  LDL R0, [R1+0xa8] ;  /* 0x0000a80001007983 */ /* 0x01aee40000100800 */
[----:B---3--:R-:W-:-:S13]  /*14d90*/  ISETP.NE.AND P0, PT, R0, RZ, PT ;  /* 0x000000ff0000720c */ /* 0x008fda0003f05270 */
[----:B------:R-:W-:Y:S01]  /*14da0*/  @P0 WARPSYNC 0xffffffff ;  /* 0xffffffff00000948 */ /* 0x000fe20003800000 */
[----:B------:R-:W-:Y:S06]  /*14db0*/  @P0 BAR.SYNC.DEFER_BLOCKING 0x5, 0x100 ;  /* 0x0144000000000b1d */ /* 0x000fec0000010000 */
[----:B--2---:R-:W1:Y:S04]  /*14dc0*/  @P0 LDS.128 R4, [0x1a080] ;  /* 0x01a08000ff040984 */ /* 0x004e680000000c00 */
[----:B-1----:R1:W-:Y:S04]  /*14dd0*/  @P0 STL.64 [R1+0x70], R4 ;  /* 0x0000700401000387 */ /* 0x0023e80000100a00 */
[----:B------:R1:W-:Y:S04]  /*14de0*/  @P0 STL.64 [R1+0x78], R6 ;  /* 0x0000780601000387 */ /* 0x0003e80000100a00 */
[----:B------:R-:W-:Y:S06]  /*14df0*/  @P0 BAR.ARV 0x4, 0x100 ;  /* 0x0104000000000b1d */ /* 0x000fec0000002000 */
[----:B------:R-:W-:Y:S05]  /*14e00*/  @P0 BRA `(.L_x_500) ;  /* 0x0000105000000947 */ /* 0x000fea0003800000 */
[----:B------:R-:W2:Y:S01]  /*14e10*/  S2R R0, SR_TID.X ;  /* 0x0000000000007919 */ /* 0x000ea20000002100 */
[----:B-1----:R-:W-:Y:S01]  /*14e20*/  IMAD.MOV.U32 R7, RZ, RZ, RZ ;  /* 0x000000ffff077224 */ /* 0x002fe200078e00ff */
[----:B--2---:R-:W-:-:S04]  /*14e30*/  LOP3.LUT R14, R0, 0x1f, RZ, 0xc0, !PT ;  /* 0x0000001f000e7812 */ /* 0x004fc800078ec0ff */
[----:B------:R-:W-:Y:S01]  /*14e40*/  ISETP.NE.AND P6, PT, R14, 0x1f, PT ;  /* 0x0000001f0e00780c */ /* 0x000fe20003fc5270 */
[----:B------:R-:W-:Y:S10]  /*14e50*/  BRA.DIV ~URZ, `(.L_x_501) ;  /* 0x00001d327f007947 */ /* 0x000ff4000b800000 */
[----:B------:R1:W2:Y:S02]  /*14e60*/  SHFL.IDX PT, R9, R111, RZ, 0x1f ;  /* 0x00001fff6f097589 */ /* 0x0002a400000e0000 */
.L_x_543:
[----:B------:R-:W-:Y:S05]  /*14e70*/  BRA.DIV ~URZ, `(.L_x_502) ;  /* 0x00001d827f007947 */ /* 0x000fea000b800000 */
[----:B------:R3:W4:Y:S02]  /*14e80*/  SHFL.IDX PT, R8, R111, 0x1, 0x1f ;  /* 0x00201f006f087f89 */ /* 0x00072400000e0000 */
.L_x_544:
        /* <DEDUP_REMOVED lines=18> */
[----:B------:R1:W3:Y:S02]  /*14fb0*/  SHFL.UP PT, R4, R0, 0x1, RZ ;  /* 0x0420000000047989 */ /* 0x0002e400000e00ff */
.L_x_545:
        /* <DEDUP_REMOVED lines=16> */
.L_x_546:
[----:B---3--:R-:W-:Y:S01]  /*150c0*/  IMAD R0, R0, c[0x0][0x538], RZ ;  /* 0x00014e0000007a24 */ /* 0x008fe200078e02ff */
[----:B------:R-:W-:Y:S04]  /*150d0*/  BSSY B1, `(.L_x_505) ;  /* 0x00000cf000017945 */ /* 0x000fe80003800000 */
[----:B----4-:R-:W-:-:S04]  /*150e0*/  IADD3 R8, R0, R8, RZ ;  /* 0x0000000800087210 */ /* 0x010fc80007ffe0ff */
[----:B--2---:R-:W-:-:S13]  /*150f0*/  ISETP.GT.AND P0, PT, R8, R9, PT ;  /* 0x000000090800720c */ /* 0x004fda0003f04270 */
[----:B------:R-:W-:Y:S05]  /*15100*/  @P0 BRA `(.L_x_506) ;  /* 0x0000025000000947 */ /* 0x000fea0003800000 */
.L_x_510:
[----:B------:R-:W2:Y:S02]  /*15110*/  LDL.LU R0, [R1+0x7c] ;  /* 0x00007c0001007983 */ /* 0x000ea40000300800 */
[----:B--2---:R-:W-:-:S04]  /*15120*/  IADD3 R0, R0, 0x1f, RZ ;  /* 0x0000001f00007810 */ /* 0x004fc80007ffe0ff */
[----:B------:R-:W-:-:S13]  /*15130*/  ISETP.GE.AND P0, PT, R0, c[0x0][0x53c], PT ;  /* 0x00014f0000007a0c */ /* 0x000fda0003f06270 */
[----:B------:R-:W-:Y:S05]  /*15140*/  @P0 BRA `(.L_x_507) ;  /* 0x00000c2000000947 */ /* 0x000fea0003800000 */
[----:B------:R2:W-:Y:S01]  /*15150*/  STL [R1+0x7c], R0 ;  /* 0x00007c0001007387 */ /* 0x0005e20000100800 */
[----:B------:R-:W-:Y:S01]  /*15160*/  CS2R R6, SRZ ;  /* 0x0000000000067805 */ /* 0x000fe2000001ff00 */
[----:B--2---:R-:W-:-:S04]  /*15170*/  IADD3 R0, R0, R14, RZ ;  /* 0x0000000e00007210 */ /* 0x004fc80007ffe0ff */
[----:B------:R-:W-:-:S13]  /*15180*/  ISETP.GE.OR P0, PT, R0, c[0x0][0x53c], !P6 ;  /* 0x00014f0000007a0c */ /* 0x000fda0007706670 */
[----:B------:R-:W-:Y:S02]  /*15190*/  @!P0 MOV R2, 0x4 ;  /* 0x0000000400028802 */ /* 0x000fe40000000f00 */
[----:B------:R-:W-:-:S03]  /*151a0*/  @!P0 MOV R3, 0x4 ;  /* 0x0000000400038802 */ /* 0x000fc60000000f00 */
[----:B-1----:R-:W-:-:S04]  /*151b0*/  @!P0 IMAD.WIDE R4, R0, R2, c[0x0][0x580] ;  /* 0x0001600000048625 */ /* 0x002fc800078e0202 */
[----:B------:R-:W-:Y:S01]  /*151c0*/  @!P0 IMAD.WIDE R2, R0, R3, c[0x0][0x578] ;  /* 0x00015e0000028625 */ /* 0x000fe200078e0203 */
[----:B------:R-:W2:Y:S04]  /*151d0*/  @!P0 LDG.E R6, [R4.64] ;  /* 0x0000000604068981 */ /* 0x000ea8000c1e1900 */
[----:B------:R-:W2:Y:S02]  /*151e0*/  @!P0 LDG.E R7, [R2.64] ;  /* 0x0000000602078981 */ /* 0x000ea4000c1e1900 */
[----:B--2---:R-:W-:Y:S01]  /*151f0*/  IMAD R0, R7, R6, RZ ;  /* 0x0000000607007224 */ /* 0x004fe200078e02ff */
[----:B------:R-:W-:Y:S05]  /*15200*/  BRA.DIV ~URZ, `(.L_x_508) ;  /* 0x00001c427f007947 */ /* 0x000fea000b800000 */
[----:B------:R1:W2:Y:S02]  /*15210*/  SHFL.UP PT, R2, R0, 0x1, RZ ;  /* 0x0420000000027989 */ /* 0x0002a400000e00ff */
.L_x_547:
        /* <DEDUP_REMOVED lines=16> */
.L_x_548:
[----:B--2---:R-:W-:-:S05]  /*15320*/  IMAD R0, R0, c[0x0][0x538], RZ ;  /* 0x00014e0000007a24 */ /* 0x004fca00078e02ff */
[----:B------:R-:W-:-:S04]  /*15330*/  IADD3 R8, R0, R8, RZ ;  /* 0x0000000800087210 */ /* 0x000fc80007ffe0ff */
[----:B------:R-:W-:-:S13]  /*15340*/  ISETP.GT.AND P0, PT, R8, R9, PT ;  /* 0x000000090800720c */ /* 0x000fda0003f04270 */
[----:B-1----:R-:W-:Y:S05]  /*15350*/  @!P0 BRA `(.L_x_510) ;  /* 0xfffffdb000008947 */ /* 0x002fea000383ffff */
.L_x_506:
[----:B------:R-:W-:-:S05]  /*15360*/  IADD3 R11, -R0, R8, RZ ;  /* 0x00000008000b7210 */ /* 0x000fca0007ffe1ff */
[----:B------:R-:W-:-:S05]  /*15370*/  IMAD R0, R4, c[0x0][0x538], R11 ;  /* 0x00014e0004007a24 */ /* 0x000fca00078e020b */
[----:B------:R-:W-:Y:S01]  /*15380*/  ISETP.GT.AND P0, PT, R0, R9, PT ;  /* 0x000000090000720c */ /* 0x000fe20003f04270 */
[----:B------:R-:W-:-:S12]  /*15390*/  BRA.DIV ~URZ, `(.L_x_511) ;  /* 0x00001ca27f007947 */ /* 0x000fd8000b800000 */
[----:B------:R-:W-:-:S03]  /*153a0*/  VOTE.ANY R10, PT, !P0 ;  /* 0x00000000000a7806 */ /* 0x000fc600040e0100 */
.L_x_549:
[----:B------:R-:W2:Y:S01]  /*153b0*/  LDL.LU R0, [R1+0x7c] ;  /* 0x00007c0001007983 */ /* 0x000ea20000300800 */
[----:B------:R-:W2:Y:S02]  /*153c0*/  POPC R8, R10 ;  /* 0x0000000a00087309 */ /* 0x000ea40000000000 */
[----:B--2---:R-:W-:-:S05]  /*153d0*/  IADD3 R0, R8, R0, RZ ;  /* 0x0000000008007210 */ /* 0x004fca0007ffe0ff */
[----:B------:R2:W-:Y:S01]  /*153e0*/  STL [R1+0x7c], R0 ;  /* 0x00007c0001007387 */ /* 0x0005e20000100800 */
[----:B------:R-:W-:Y:S05]  /*153f0*/  BRA.DIV ~URZ, `(.L_x_512) ;  /* 0x00001c927f007947 */ /* 0x000fea000b800000 */
[----:B------:R3:W4:Y:S04]  /*15400*/  SHFL.IDX PT, R12, R6, R8, 0x1f ;  /* 0x00001f08060c7589 */ /* 0x00072800000e0000 */
[----:B------:R3:W1:Y:S02]  /*15410*/  SHFL.IDX PT, R7, R7, R8, 0x1f ;  /* 0x00001f0807077589 */ /* 0x00066400000e0000 */
.L_x_550:
[----:B------:R-:W-:Y:S01]  /*15420*/  ISETP.NE.AND P0, PT, R10, RZ, PT ;  /* 0x000000ff0a00720c */ /* 0x000fe20003f05270 */
[----:B------:R-:W-:-:S12]  /*15430*/  BSSY B0, `(.L_x_513) ;  /* 0x0000005000007945 */ /* 0x000fd80003800000 */
[----:B------:R-:W-:Y:S05]  /*15440*/  @!P0 BRA `(.L_x_514) ;  /* 0x0000003000008947 */ /* 0x000fea0003800000 */
[----:B------:R-:W-:Y:S01]  /*15450*/  IADD3 R3, R8, -0x1, RZ ;  /* 0xffffffff08037810 */ /* 0x000fe20007ffe0ff */
[----:B------:R-:W-:Y:S05]  /*15460*/  BRA.DIV ~URZ, `(.L_x_515) ;  /* 0x00001cf27f007947 */ /* 0x000fea000b800000 */
[----:B------:R2:W3:Y:S02]  /*15470*/  SHFL.IDX PT, R13, R4, R3, 0x1f ;  /* 0x00001f03040d7589 */ /* 0x0004e400000e0000 */
.L_x_514:
[----:B------:R-:W-:Y:S05]  /*15480*/  BSYNC B0 ;  /* 0x0000000000007941 */ /* 0x000fea0003800000 */
.L_x_513:
[----:B--23--:R-:W-:Y:S01]  /*15490*/  IMAD R0, R13, c[0x0][0x538], R11 ;  /* 0x00014e000d007a24 */ /* 0x00cfe200078e020b */
[----:B-1----:R-:W-:Y:S01]  /*154a0*/  ISETP.NE.AND P0, PT, R7, 0x1, PT ;  /* 0x000000010700780c */ /* 0x002fe20003f05270 */
[----:B------:R-:W-:Y:S03]  /*154b0*/  BSSY B0, `(.L_x_516) ;  /* 0x0000087000007945 */ /* 0x000fe60003800000 */
[----:B------:R1:W-:Y:S01]  /*154c0*/  STL [R1+0x70], R0 ;  /* 0x0000700001007387 */ /* 0x0003e20000100800 */
[----:B------:R-:W-:-:S08]  /*154d0*/  IADD3 R9, -R0, R9, RZ ;  /* 0x0000000900097210 */ /* 0x000fd00007ffe1ff */
[----:B------:R-:W-:Y:S05]  /*154e0*/  @!P0 BRA `(.L_x_517) ;  /* 0x000003e000008947 */ /* 0x000fea0003800000 */
[-C--:B----4-:R-:W-:Y:S02]  /*154f0*/  IABS R2, R12.reuse ;  /* 0x0000000c00027213 */ /* 0x090fe40000000000 */
[----:B------:R-:W-:Y:S02]  /*15500*/  IABS R8, R12 ;  /* 0x0000000c00087213 */ /* 0x000fe40000000000 */
[----:B-1----:R-:W1:Y:S08]  /*15510*/  I2F.RP R0, R2 ;  /* 0x0000000200007306 */ /* 0x002e700000209400 */
[----:B-1----:R-:W1:Y:S02]  /*15520*/  MUFU.RCP R0, R0 ;  /* 0x0000000000007308 */ /* 0x002e640000001000 */
[----:B-1----:R-:W-:-:S06]  /*15530*/  IADD3 R0, R0, 0xffffffe, RZ ;  /* 0x0ffffffe00007810 */ /* 0x002fcc0007ffe0ff */
[----:B------:R-:W1:Y:S02]  /*15540*/  F2I.FTZ.U32.TRUNC.NTZ R5, R0 ;  /* 0x0000000000057305 */ /* 0x000e64000021f000 */
[----:B-1----:R-:W-:Y:S01]  /*15550*/  IMAD.MOV R3, RZ, RZ, -R5 ;  /* 0x000000ffff037224 */ /* 0x002fe200078e0a05 */
[----:B------:R-:W-:-:S03]  /*15560*/  IABS R0, R7 ;  /* 0x0000000700007213 */ /* 0x000fc60000000000 */
[----:B------:R-:W-:Y:S01]  /*15570*/  IMAD.MOV.U32 R4, RZ, RZ, R3 ;  /* 0x000000ffff047224 */ /* 0x000fe200078e0003 */
[----:B------:R-:W-:Y:S01]  /*15580*/  IABS R3, R9 ;  /* 0x0000000900037213 */ /* 0x000fe20000000000 */
[----:B------:R-:W-:Y:S02]  /*15590*/  IMAD.MOV.U32 R6, RZ, RZ, R0 ;  /* 0x000000ffff067224 */ /* 0x000fe400078e0000 */
[----:B------:R-:W-:Y:S02]  /*155a0*/  IMAD R0, R4, R2, RZ ;  /* 0x0000000204007224 */ /* 0x000fe400078e02ff */
[----:B------:R-:W-:Y:S01]  /*155b0*/  IMAD.MOV.U32 R4, RZ, RZ, RZ ;  /* 0x000000ffff047224 */ /* 0x000fe200078e00ff */
[----:B------:R-:W1:Y:S03]  /*155c0*/  I2F.RP R10, R6 ;  /* 0x00000006000a7306 */ /* 0x000e660000209400 */
[----:B------:R-:W-:-:S04]  /*155d0*/  IMAD.HI.U32 R5, R5, R0, R4 ;  /* 0x0000000005057227 */ /* 0x000fc800078e0004 */
[----:B------:R-:W-:-:S05]  /*155e0*/  IMAD.MOV R0, RZ, RZ, -R8 ;  /* 0x000000ffff007224 */ /* 0x000fca00078e0a08 */
[----:B------:R-:W-:Y:S01]  /*155f0*/  MOV R4, R0 ;  /* 0x0000000000047202 */ /* 0x000fe20000000f00 */
[----:B------:R-:W-:-:S04]  /*15600*/  IMAD.HI.U32 R0, R5, R3, RZ ;  /* 0x0000000305007227 */ /* 0x000fc800078e00ff */
[----:B------:R-:W-:Y:S02]  /*15610*/  IMAD R3, R0, R4, R3 ;  /* 0x0000000400037224 */ /* 0x000fe400078e0203 */
[----:B-1----:R-:W1:Y:S03]  /*15620*/  MUFU.RCP R4, R10 ;  /* 0x0000000a00047308 */ /* 0x002e660000001000 */
        /* <DEDUP_REMOVED lines=9> */
[----:B------:R-:W-:Y:S01]  /*156c0*/  @P2 IADD3 R0, R0, 0x1, RZ ;  /* 0x0000000100002810 */ /* 0x000fe20007ffe0ff */
[----:B-1----:R-:W-:-:S06]  /*156d0*/  IMAD.MOV R2, RZ, RZ, -R3 ;  /* 0x000000ffff027224 */ /* 0x002fcc00078e0a03 */
[----:B------:R-:W-:Y:S01]  /*156e0*/  @!P1 IMAD.MOV R0, RZ, RZ, -R0 ;  /* 0x000000ffff009224 */ /* 0x000fe200078e0a00 */
[----:B------:R-:W-:Y:S02]  /*156f0*/  @!P0 LOP3.LUT R0, RZ, R12, RZ, 0x33, !PT ;  /* 0x0000000cff008212 */ /* 0x000fe400078e33ff */
[----:B------:R-:W-:Y:S02]  /*15700*/  MOV R4, R2 ;  /* 0x0000000200047202 */ /* 0x000fe40000000f00 */
[----:B------:R-:W-:Y:S02]  /*15710*/  IABS R2, R7 ;  /* 0x0000000700027213 */ /* 0x000fe40000000000 */
[----:B------:R-:W-:Y:S01]  /*15720*/  IABS R8, R0 ;  /* 0x0000000000087213 */ /* 0x000fe20000000000 */
[----:B------:R-:W-:Y:S02]  /*15730*/  IMAD R4, R4, R6, RZ ;  /* 0x0000000604047224 */ /* 0x000fe400078e02ff */
[----:B------:R-:W-:-:S02]  /*15740*/  IMAD.MOV R5, RZ, RZ, -R2 ;  /* 0x000000ffff057224 */ /* 0x000fc400078e0a02 */
[----:B------:R-:W-:-:S04]  /*15750*/  IMAD.MOV.U32 R2, RZ, RZ, RZ ;  /* 0x000000ffff027224 */ /* 0x000fc800078e00ff */
[----:B------:R-:W-:Y:S01]  /*15760*/  IMAD.HI.U32 R2, R3, R4, R2 ;  /* 0x0000000403027227 */ /* 0x000fe200078e0002 */
[----:B------:R-:W-:-:S03]  /*15770*/  MOV R4, R5 ;  /* 0x0000000500047202 */ /* 0x000fc60000000f00 */
[----:B------:R-:W-:-:S04]  /*15780*/  IMAD.MOV.U32 R3, RZ, RZ, R8 ;  /* 0x000000ffff037224 */ /* 0x000fc800078e0008 */
[----:B------:R-:W-:-:S04]  /*15790*/  IMAD.HI.U32 R2, R2, R3, RZ ;  /* 0x0000000302027227 */ /* 0x000fc800078e00ff */
[----:B------:R-:W-:Y:S01]  /*157a0*/  IMAD R3, R2, R4, R3 ;  /* 0x0000000402037224 */ /* 0x000fe200078e0203 */
[----:B------:R-:W-:-:S04]  /*157b0*/  IADD3 R4, -R0, RZ, RZ ;  /* 0x000000ff00047210 */ /* 0x000fc80007ffe1ff */
        /* <DEDUP_REMOVED lines=9> */
[----:B------:R-:W-:-:S05]  /*15850*/  @!P0 LOP3.LUT R2, RZ, R7, RZ, 0x33, !PT ;  /* 0x00000007ff028212 */ /* 0x000fca00078e33ff */
[----:B------:R-:W-:-:S04]  /*15860*/  IMAD.MOV R3, RZ, RZ, -R2 ;  /* 0x000000ffff037224 */ /* 0x000fc800078e0a02 */
[C---:B------:R-:W-:Y:S02]  /*15870*/  IMAD R3, R7.reuse, R3, R0 ;  /* 0x0000000307037224 */ /* 0x040fe400078e0200 */
[----:B------:R-:W-:Y:S02]  /*15880*/  IMAD R0, R7, 0x1000000, R2 ;  /* 0x0100000007007824 */ /* 0x000fe400078e0202 */
[----:B------:R-:W-:Y:S02]  /*15890*/  IMAD R2, R12, R4, R9 ;  /* 0x000000040c027224 */ /* 0x000fe400078e0209 */
[----:B------:R-:W-:-:S05]  /*158a0*/  IMAD R0, R3, 0x10000, R0 ;  /* 0x0001000003007824 */ /* 0x000fca00078e0200 */
[----:B------:R1:W-:Y:S01]  /*158b0*/  STL [R1+0x78], R0 ;  /* 0x0000780001007387 */ /* 0x0003e20000100800 */
[----:B------:R-:W-:Y:S05]  /*158c0*/  BRA `(.L_x_518) ;  /* 0x0000045000007947 */ /* 0x000fea0003800000 */
.L_x_517:
[----:B-1----:R-:W2:Y:S01]  /*158d0*/  LDL R0, [R1+0x7c] ;  /* 0x00007c0001007983 */ /* 0x002ea20000100800 */
[----:B------:R-:W-:-:S04]  /*158e0*/  IMAD.MOV.U32 R2, RZ, RZ, 0x4 ;  /* 0x00000004ff027424 */ /* 0x000fc800078e00ff */
[----:B--2---:R-:W-:-:S05]  /*158f0*/  IMAD.WIDE R2, R0, R2, c[0x0][0x590] ;  /* 0x0001640000027625 */ /* 0x004fca00078e0202 */
[----:B------:R-:W2:Y:S02]  /*15900*/  LDG.E R4, [R2.64] ;  /* 0x0000000602047981 */ /* 0x000ea4000c1e1900 */
[----:B--2-4-:R-:W-:-:S05]  /*15910*/  IMAD R8, R4, R12, RZ ;  /* 0x0000000c04087224 */ /* 0x014fca00078e02ff */
[-C--:B------:R-:W-:Y:S02]  /*15920*/  IABS R0, R8.reuse ;  /* 0x0000000800007213 */ /* 0x080fe40000000000 */
        /* <DEDUP_REMOVED lines=10> */
[----:B------:R-:W-:Y:S01]  /*159d0*/  MOV R2, RZ ;  /* 0x000000ff00027202 */ /* 0x000fe20000000f00 */
[----:B------:R-:W-:-:S04]  /*159e0*/  IMAD.MOV.U32 R6, RZ, RZ, R0 ;  /* 0x000000ffff067224 */ /* 0x000fc800078e0000 */
        /* <DEDUP_REMOVED lines=11> */
[----:B------:R-:W-:-:S05]  /*15aa0*/  @P2 IADD3 R0, R0, 0x1, RZ ;  /* 0x0000000100002810 */ /* 0x000fca0007ffe0ff */
[----:B------:R-:W-:-:S05]  /*15ab0*/  IMAD.MOV.U32 R2, RZ, RZ, R0 ;  /* 0x000000ffff027224 */ /* 0x000fca00078e0000 */
[----:B------:R-:W-:Y:S02]  /*15ac0*/  @!P1 IADD3 R2, -R2, RZ, RZ ;  /* 0x000000ff02029210 */ /* 0x000fe40007ffe1ff */
[----:B------:R-:W-:-:S05]  /*15ad0*/  @!P0 LOP3.LUT R2, RZ, R8, RZ, 0x33, !PT ;  /* 0x00000008ff028212 */ /* 0x000fca00078e33ff */
[----:B------:R-:W-:Y:S02]  /*15ae0*/  IMAD R10, R4, R2, RZ ;  /* 0x00000002040a7224 */ /* 0x000fe400078e02ff */
[----:B------:R-:W-:-:S03]  /*15af0*/  IMAD.MOV R2, RZ, RZ, -R2 ;  /* 0x000000ffff027224 */ /* 0x000fc600078e0a02 */
[----:B------:R-:W-:Y:S01]  /*15b00*/  IADD3 R0, -R10, c[0x0][0x538], RZ ;  /* 0x00014e000a007a10 */ /* 0x000fe20007ffe1ff */
[----:B------:R-:W-:-:S03]  /*15b10*/  IMAD R5, R8, R2, R9 ;  /* 0x0000000208057224 */ /* 0x000fc600078e0209 */
[----:B------:R-:W-:Y:S02]  /*15b20*/  IMNMX R0, R4, R0, PT ;  /* 0x0000000004007217 */ /* 0x000fe40003800200 */
[----:B------:R-:W-:Y:S02]  /*15b30*/  IABS R2, R5 ;  /* 0x0000000500027213 */ /* 0x000fe40000000000 */
        /* <DEDUP_REMOVED lines=8> */
[----:B------:R-:W-:Y:S01]  /*15bc0*/  IMAD R7, R6, R4, RZ ;  /* 0x0000000406077224 */ /* 0x000fe200078e02ff */
[----:B------:R-:W-:Y:S01]  /*15bd0*/  MOV R6, R2 ;  /* 0x0000000200067202 */ /* 0x000fe20000000f00 */
[----:B------:R-:W-:-:S04]  /*15be0*/  IMAD.MOV.U32 R2, RZ, RZ, RZ ;  /* 0x000000ffff027224 */ /* 0x000fc800078e00ff */
[----:B------:R-:W-:-:S04]  /*15bf0*/  IMAD.HI.U32 R7, R3, R7, R2 ;  /* 0x0000000703077227 */ /* 0x000fc800078e0002 */
[----:B------:R-:W-:-:S04]  /*15c00*/  IMAD.MOV R2, RZ, RZ, -R8 ;  /* 0x000000ffff027224 */ /* 0x000fc800078e0a08 */
[----:B------:R-:W-:Y:S02]  /*15c10*/  IMAD.MOV.U32 R3, RZ, RZ, R2 ;  /* 0x000000ffff037224 */ /* 0x000fe400078e0002 */
[----:B------:R-:W-:-:S04]  /*15c20*/  IMAD.HI.U32 R2, R7, R6, RZ ;  /* 0x0000000607027227 */ /* 0x000fc800078e00ff */
[----:B------:R-:W-:-:S05]  /*15c30*/  IMAD R3, R2, R3, R6 ;  /* 0x0000000302037224 */ /* 0x000fca00078e0206 */
[----:B------:R-:W-:-:S13]  /*15c40*/  ISETP.GT.U32.AND P0, PT, R4, R3, PT ;  /* 0x000000030400720c */ /* 0x000fda0003f04070 */
[-C--:B------:R-:W-:Y:S02]  /*15c50*/  @!P0 IADD3 R3, R3, -R4.reuse, RZ ;  /* 0x8000000403038210 */ /* 0x080fe40007ffe0ff */
[----:B------:R-:W-:Y:S02]  /*15c60*/  @!P0 IADD3 R2, R2, 0x1, RZ ;  /* 0x0000000102028810 */ /* 0x000fe40007ffe0ff */
[----:B------:R-:W-:Y:S02]  /*15c70*/  ISETP.GE.U32.AND P2, PT, R3, R4, PT ;  /* 0x000000040300720c */ /* 0x000fe40003f46070 */
[----:B------:R-:W-:Y:S02]  /*15c80*/  LOP3.LUT R3, R5, R0, RZ, 0x3c, !PT ;  /* 0x0000000005037212 */ /* 0x000fe400078e3cff */
[----:B------:R-:W-:Y:S02]  /*15c90*/  ISETP.NE.AND P0, PT, R0, RZ, PT ;  /* 0x000000ff0000720c */ /* 0x000fe40003f05270 */
[----:B------:R-:W-:Y:S01]  /*15ca0*/  ISETP.GE.AND P1, PT, R3, RZ, PT ;  /* 0x000000ff0300720c */ /* 0x000fe20003f26270 */
[----:B------:R-:W-:Y:S01]  /*15cb0*/  IMAD.MOV R3, RZ, RZ, -R0 ;  /* 0x000000ffff037224 */ /* 0x000fe200078e0a00 */
[----:B------:R-:W-:-:S05]  /*15cc0*/  IADD3 R5, R10, 0x1000000, R5 ;  /* 0x010000000a057810 */ /* 0x000fca0007ffe005 */
[----:B------:R-:W-:-:S06]  /*15cd0*/  @P2 IADD3 R2, R2, 0x1, RZ ;  /* 0x0000000102022810 */ /* 0x000fcc0007ffe0ff */
[----:B------:R-:W-:Y:S01]  /*15ce0*/  @!P1 IMAD.MOV R2, RZ, RZ, -R2 ;  /* 0x000000ffff029224 */ /* 0x000fe200078e0a02 */
[----:B------:R-:W-:-:S05]  /*15cf0*/  @!P0 LOP3.LUT R2, RZ, R0, RZ, 0x33, !PT ;  /* 0x00000000ff028212 */ /* 0x000fca00078e33ff */
[----:B------:R-:W-:-:S05]  /*15d00*/  IMAD R0, R2, R3, R5 ;  /* 0x0000000302007224 */ /* 0x000fca00078e0205 */
[----:B------:R1:W-:Y:S02]  /*15d10*/  STL [R1+0x78], R0 ;  /* 0x0000780001007387 */ /* 0x0003e40000100800 */
.L_x_518:
[----:B------:R-:W-:Y:S05]  /*15d20*/  BSYNC B0 ;  /* 0x0000000000007941 */ /* 0x000fea0003800000 */
.L_x_516:
[----:B------:R-:W-:-:S04]  /*15d30*/  LOP3.LUT R2, RZ, R2, RZ, 0x33, !PT ;  /* 0x00000002ff027212 */ /* 0x000fc800078e33ff */
[----:B-1----:R-:W-:-:S05]  /*15d40*/  IADD3 R0, R2, R12, RZ ;  /* 0x0000000c02007210 */ /* 0x002fca0007ffe0ff */
[----:B------:R1:W-:Y:S01]  /*15d50*/  STL [R1+0x74], R0 ;  /* 0x0000740001007387 */ /* 0x0003e20000100800 */
[----:B------:R-:W-:Y:S05]  /*15d60*/  BRA `(.L_x_519) ;  /* 0x0000005000007947 */ /* 0x000fea0003800000 */
.L_x_507:
[----:B------:R-:W-:Y:S01]  /*15d70*/  MOV R0, c[0x0][0x53c] ;  /* 0x00014f0000007a02 */ /* 0x000fe20000000f00 */
[----:B------:R2:W-:Y:S04]  /*15d80*/  STL [R1+0x70], R9 ;  /* 0x0000700901007387 */ /* 0x0005e80000100800 */
[----:B------:R2:W-:Y:S04]  /*15d90*/  STL [R1+0x74], RZ ;  /* 0x000074ff01007387 */ /* 0x0005e80000100800 */
[----:B------:R2:W-:Y:S04]  /*15da0*/  STL [R1+0x78], RZ ;  /* 0x000078ff01007387 */ /* 0x0005e80000100800 */
[----:B------:R2:W-:Y:S02]  /*15db0*/  STL [R1+0x7c], R0 ;  /* 0x00007c0001007387 */ /* 0x0005e40000100800 */
.L_x_519:
[----:B------:R-:W-:Y:S05]  /*15dc0*/  BSYNC B1 ;  /* 0x0000000000017941 */ /* 0x000fea0003800000 */
.L_x_505:
[----:B-1----:R-:W3:Y:S04]  /*15dd0*/  LDL R4, [R1+0x70] ;  /* 0x0000700001047983 */ /* 0x002ee80000100800 */
[----:B------:R-:W3:Y:S04]  /*15de0*/  LDL R5, [R1+0x74] ;  /* 0x0000740001057983 */ /* 0x000ee80000100800 */
[----:B------:R-:W3:Y:S04]  /*15df0*/  LDL R6, [R1+0x78] ;  /* 0x0000780001067983 */ /* 0x000ee80000100800 */
[----:B------:R-:W3:Y:S01]  /*15e00*/  LDL R7, [R1+0x7c] ;  /* 0x00007c0001077983 */ /* 0x000ee20000100800 */
[----:B------:R-:W-:Y:S03]  /*15e10*/  WARPSYNC 0xffffffff ;  /* 0xffffffff00007948 */ /* 0x000fe60003800000 */
[----:B------:R-:W-:Y:S01]  /*15e20*/  BAR.SYNC.DEFER_BLOCKING 0x4, 0x100 ;  /* 0x0104000000007b1d */ /* 0x000fe20000010000 */
[----:B------:R-:W-:-:S13]  /*15e30*/  ISETP.NE.AND P0, PT, R14, RZ, PT ;  /* 0x000000ff0e00720c */ /* 0x000fda0003f05270 */
[----:B---3--:R1:W-:Y:S04]  /*15e40*/  @!P0 STS.128 [0x1a080], R4 ;  /* 0x01a08004ff008388 */ /* 0x0083e80000000c00 */
[----:B------:R-:W-:Y:S06]  /*15e50*/  BAR.ARV 0x5, 0x100 ;  /* 0x0144000000007b1d */ /* 0x000fec0000002000 */
.L_x_500:
[----:B--2---:R-:W2:Y:S02]  /*15e60*/  LDL R0, [R1+0x7c] ;  /* 0x00007c0001007983 */ /* 0x004ea40000100800 */
[----:B--2---:R-:W-:-:S13]  /*15e70*/  ISETP.GE.AND P0, PT, R0, c[0x0][0x53c], PT ;  /* 0x00014f0000007a0c */ /* 0x004fda0003f06270 */
[----:B-1----:R-:W-:Y:S01]  /*15e80*/  @P0 CALL.REL.NOINC `(.L_x_520) ;  /* 0x0000001000000944 */ /* 0x002fe20003c00000 */
[----:B------:R-:W-:Y:S05]  /*15e90*/  BRA `(.L_x_521) ;  /* 0xfffeb9f000007947 */ /* 0x000fea000383ffff */
.L_x_520:
[----:B------:R-:W-:Y:S05]  /*15ea0*/  EXIT ;  /* 0x000000000000794d */ /* 0x000fea0003800000 */
.L_x_383:
[----:B------:R-:W-:Y:S01]  /*15eb0*/  IMAD.MOV.U32 R0, RZ, RZ, R5 ;  /* 0x000000ffff007224 */ /* 0x000fe200078e0005 */
[----:B------:R-:W-:Y:S02]  /*15ec0*/  MOV R2, 0x1 ;  /* 0x0000000100027802 */ /* 0x000fe40000000f00 */
[----:B------:R-:W-:Y:S02]  /*15ed0*/  MOV R3, 0x15ef0 ;  /* 0x00015ef000037802 */ /* 0x000fe40000000f00 */
[----:B------:R-:W-:Y:S05]  /*15ee0*/  CALL.REL.NOINC `($__internal_10_$__cuda_sm70_shflsync_up_p) ;  /* 0x0000137000007944 */ /* 0x000fea0003c00000 */
[----:B------:R-:W-:Y:S01]  /*15ef0*/  MOV R0, R4 ;  /* 0x0000000400007202 */ /* 0x000fe20000000f00 */
[----:B------:R-:W-:Y:S05]  /*15f00*/  BRA `(.L_x_522) ;  /* 0xfffea55000007947 */ /* 0x000fea000383ffff */
.L_x_384:
[----:B------:R-:W-:Y:S01]  /*15f10*/  IMAD.MOV.U32 R0, RZ, RZ, R5 ;  /* 0x000000ffff007224 */ /* 0x000fe200078e0005 */
[----:B------:R-:W-:Y:S02]  /*15f20*/  MOV R2, 0x2 ;  /* 0x0000000200027802 */ /* 0x000fe40000000f00 */
[----:B------:R-:W-:Y:S02]  /*15f30*/  MOV R3, 0x15f50 ;  /* 0x00015f5000037802 */ /* 0x000fe40000000f00 */
[----:B------:R-:W-:Y:S05]  /*15f40*/  CALL.REL.NOINC `($__internal_10_$__cuda_sm70_shflsync_up_p) ;  /* 0x0000131000007944 */ /* 0x000fea0003c00000 */
[----:B------:R-:W-:Y:S01]  /*15f50*/  SEL R0, R4, RZ, P4 ;  /* 0x000000ff04007207 */ /* 0x000fe20002000000 */
[----:B------:R-:W-:Y:S01]  /*15f60*/  IMAD.MOV.U32 R2, RZ, RZ, 0x4 ;  /* 0x00000004ff027424 */ /* 0x000fe200078e00ff */
[----:B------:R-:W-:-:S03]  /*15f70*/  MOV R3, 0x15fa0 ;  /* 0x00015fa000037802 */ /* 0x000fc60000000f00 */
[----:B------:R-:W-:Y:S02]  /*15f80*/  IMAD.IADD R0, R5, 0x1, R0 ;  /* 0x0000000105007824 */ /* 0x000fe400078e0200 */
        /* <DEDUP_REMOVED lines=14> */
[----:B------:R-:W-:Y:S01]  /*16070*/  IMAD.IADD R4, R0, 0x1, R4 ;  /* 0x0000000100047824 */ /* 0x000fe200078e0204 */
[----:B------:R-:W-:-:S03]  /*16080*/  MOV R0, 0x1f ;  /* 0x0000001f00007802 */ /* 0x000fc60000000f00 */
[----:B------:R-:W-:Y:S02]  /*16090*/  IMAD.MOV.U32 R5, RZ, RZ, R4 ;  /* 0x000000ffff057224 */ /* 0x000fe400078e0004 */
[----:B------:R-:W-:Y:S05]  /*160a0*/  CALL.REL.NOINC `($__internal_9_$__cuda_sm70_shflsync_idx_p) ;  /* 0x0000116000007944 */ /* 0x000fea0003c00000 */
[----:B------:R-:W-:Y:S05]  /*160b0*/  BRA `(.L_x_523) ;  /* 0xfffea4a000007947 */ /* 0x000fea000383ffff */
.L_x_386:
[----:B------:R-:W-:Y:S02]  /*160c0*/  SEL R0, RZ, 0x1, P0 ;  /* 0x00000001ff007807 */ /* 0x000fe40000000000 */
[----:B------:R-:W-:Y:S02]  /*160d0*/  MOV R2, 0x160f0 ;  /* 0x000160f000027802 */ /* 0x000fe40000000f00 */
[----:B------:R-:W-:Y:S05]  /*160e0*/  CALL.REL.NOINC `($__internal_11_$__cuda_sm70_votesync_ballot) ;  /* 0x000011e000007944 */ /* 0x000fea0003c00000 */
[----:B------:R-:W-:Y:S01]  /*160f0*/  MOV R10, R0 ;  /* 0x00000000000a7202 */ /* 0x000fe20000000f00 */
[----:B------:R-:W-:Y:S05]  /*16100*/  BRA `(.L_x_524) ;  /* 0xfffea4e000007947 */ /* 0x000fea000383ffff */
.L_x_387:
[----:B------:R-:W-:Y:S01]  /*16110*/  IMAD.MOV.U32 R5, RZ, RZ, R9 ;  /* 0x000000ffff057224 */ /* 0x000fe200078e0009 */
[----:B------:R-:W-:Y:S01]  /*16120*/  MOV R3, R6 ;  /* 0x0000000600037202 */ /* 0x000fe20000000f00 */
[----:B-1----:R-:W-:Y:S01]  /*16130*/  IMAD.MOV.U32 R0, RZ, RZ, 0x1f ;  /* 0x0000001fff007424 */ /* 0x002fe200078e00ff */
[----:B------:R-:W-:Y:S02]  /*16140*/  MOV R2, 0x16160 ;  /* 0x0001616000027802 */ /* 0x000fe40000000f00 */
[----:B------:R-:W-:Y:S05]  /*16150*/  CALL.REL.NOINC `($__internal_9_$__cuda_sm70_shflsync_idx_p) ;  /* 0x000010b000007944 */ /* 0x000fea0003c00000 */
[----:B------:R-:W-:Y:S01]  /*16160*/  IMAD.MOV.U32 R12, RZ, RZ, R0 ;  /* 0x000000ffff0c7224 */ /* 0x000fe200078e0000 */
[----:B------:R-:W-:Y:S01]  /*16170*/  MOV R5, R8 ;  /* 0x0000000800057202 */ /* 0x000fe20000000f00 */
[----:B------:R-:W-:Y:S01]  /*16180*/  IMAD.MOV.U32 R7, RZ, RZ, RZ ;  /* 0x000000ffff077224 */ /* 0x000fe200078e00ff */
[----:B------:R-:W-:Y:S01]  /*16190*/  MOV R3, R6 ;  /* 0x0000000600037202 */ /* 0x000fe20000000f00 */
[----:B------:R-:W-:Y:S01]  /*161a0*/  IMAD.MOV.U32 R0, RZ, RZ, 0x1f ;  /* 0x0000001fff007424 */ /* 0x000fe200078e00ff */
[----:B------:R-:W-:-:S02]  /*161b0*/  MOV R2, 0x161d0 ;  /* 0x000161d000027802 */ /* 0x000fc40000000f00 */
[----:B------:R-:W-:Y:S05]  /*161c0*/  CALL.REL.NOINC `($__internal_9_$__cuda_sm70_shflsync_idx_p) ;  /* 0x0000104000007944 */ /* 0x000fea0003c00000 */
[----:B------:R-:W-:Y:S01]  /*161d0*/  MOV R9, R0 ;  /* 0x0000000000097202 */ /* 0x000fe20000000f00 */
[----:B------:R-:W-:Y:S05]  /*161e0*/  BRA `(.L_x_525) ;  /* 0xfffea47000007947 */ /* 0x000fea000383ffff */
.L_x_390:
[----:B------:R-:W-:Y:S01]  /*161f0*/  IMAD.MOV.U32 R5, RZ, RZ, R4 ;  /* 0x000000ffff057224 */ /* 0x000fe200078e0004 */
[----:B-1----:R-:W-:-:S02]  /*16200*/  MOV R0, 0x1f ;  /* 0x0000001f00007802 */ /* 0x002fc40000000f00 */
[----:B------:R-:W-:Y:S02]  /*16210*/  MOV R2, 0x16230 ;  /* 0x0001623000027802 */ /* 0x000fe40000000f00 */
[----:B--234-:R-:W-:Y:S05]  /*16220*/  CALL.REL.NOINC `($__internal_9_$__cuda_sm70_shflsync_idx_p) ;  /* 0x00000fe000007944 */ /* 0x01cfea0003c00000 */
[----:B------:R-:W-:Y:S01]  /*16230*/  MOV R7, R0 ;  /* 0x0000000000077202 */ /* 0x000fe20000000f00 */
[----:B------:R-:W-:Y:S05]  /*16240*/  BRA `(.L_x_389) ;  /* 0xfffea47000007947 */ /* 0x000fea000383ffff */
.L_x_459:
[----:B------:R3:W5:Y:S01]  /*16250*/  LDL R2, [R1+0x28] ;  /* 0x0000280001027983 */ /* 0x0007620000100800 */
[----:B------:R-:W-:Y:S02]  /*16260*/  MOV R5, 0x2 ;  /* 0x0000000200057802 */ /* 0x000fe40000000f00 */
[----:B------:R-:W-:Y:S02]  /*16270*/  MOV R3, 0x16290 ;  /* 0x0001629000037802 */ /* 0x000fe40000000f00 */
[----:B-123-5:R-:W-:Y:S05]  /*16280*/  CALL.REL.NOINC `($__internal_8_$__cuda_sm70_shflsync_bfly_p) ;  /* 0x00000f3000007944 */ /* 0x02efea0003c00000 */
[----:B------:R-:W-:Y:S01]  /*16290*/  MOV R0, R5 ;  /* 0x0000000500007202 */ /* 0x000fe20000000f00 */
[----:B------:R-:W-:Y:S05]  /*162a0*/  BRA `(.L_x_526) ;  /* 0xffffa19000007947 */ /* 0x000fea000383ffff */
.L_x_460:
[----:B------:R-:W-:Y:S01]  /*162b0*/  IMAD.MOV.U32 R2, RZ, RZ, R0 ;  /* 0x000000ffff027224 */ /* 0x000fe200078e0000 */
[----:B------:R-:W-:Y:S02]  /*162c0*/  MOV R5, 0x1 ;  /* 0x0000000100057802 */ /* 0x000fe40000000f00 */
[----:B------:R-:W-:Y:S02]  /*162d0*/  MOV R3, 0x162f0 ;  /* 0x000162f000037802 */ /* 0x000fe40000000f00 */
[----:B-1----:R-:W-:Y:S05]  /*162e0*/  CALL.REL.NOINC `($__internal_8_$__cuda_sm70_shflsync_bfly_p) ;  /* 0x00000ed000007944 */ /* 0x002fea0003c00000 */
[----:B------:R1:W5:Y:S01]  /*162f0*/  LDL R2, [R1+0x2c] ;  /* 0x00002c0001027983 */ /* 0x0003620000100800 */
[----:B------:R-:W-:Y:S01]  /*16300*/  FADD.FTZ R0, R0, R5 ;  /* 0x0000000500007221 */ /* 0x000fe20000010000 */
[----:B------:R-:W-:-:S02]  /*16310*/  MOV R5, 0x2 ;  /* 0x0000000200057802 */ /* 0x000fc40000000f00 */
[----:B------:R-:W-:Y:S02]  /*16320*/  MOV R3, 0x16340 ;  /* 0x0001634000037802 */ /* 0x000fe40000000f00 */
[----:B-1---5:R-:W-:Y:S05]  /*16330*/  CALL.REL.NOINC `($__internal_8_$__cuda_sm70_shflsync_bfly_p) ;  /* 0x00000e8000007944 */ /* 0x022fea0003c00000 */
[----:B------:R-:W2:Y:S01]  /*16340*/  LDL.LU R2, [R1+0x2c] ;  /* 0x00002c0001027983 */ /* 0x000ea20000300800 */
[----:B------:R-:W-:Y:S01]  /*16350*/  MOV R3, 0x163a0 ;  /* 0x000163a000037802 */ /* 0x000fe20000000f00 */
[----:B--2---:R-:W-:Y:S01]  /*16360*/  FADD.FTZ R4, R2, R5 ;  /* 0x0000000502047221 */ /* 0x004fe20000010000 */
[----:B------:R-:W-:-:S04]  /*16370*/  MOV R5, 0x1 ;  /* 0x0000000100057802 */ /* 0x000fc80000000f00 */
[----:B------:R-:W-:Y:S02]  /*16380*/  MOV R2, R4 ;  /* 0x0000000400027202 */ /* 0x000fe40000000f00 */
[----:B------:R-:W-:Y:S05]  /*16390*/  CALL.REL.NOINC `($__internal_8_$__cuda_sm70_shflsync_bfly_p) ;  /* 0x00000e2000007944 */ /* 0x000fea0003c00000 */
[----:B------:R-:W-:Y:S01]  /*163a0*/  MOV R3, R5 ;  /* 0x0000000500037202 */ /* 0x000fe20000000f00 */
[----:B------:R-:W-:Y:S05]  /*163b0*/  BRA `(.L_x_527) ;  /* 0xffffa11000007947 */ /* 0x000fea000383ffff */
.L_x_467:
[----:B--234-:R-:W-:Y:S01]  /*163c0*/  IMAD.MOV.U32 R5, RZ, RZ, R14 ;  /* 0x000000ffff057224 */ /* 0x01cfe200078e000e */
[----:B------:R-:W-:Y:S01]  /*163d0*/  MOV R3, RZ ;  /* 0x000000ff00037202 */ /* 0x000fe20000000f00 */
[----:B------:R-:W-:Y:S01]  /*163e0*/  IMAD.MOV.U32 R0, RZ, RZ, 0x181f ;  /* 0x0000181fff007424 */ /* 0x000fe200078e00ff */
[----:B------:R-:W-:Y:S02]  /*163f0*/  MOV R2, 0x16410 ;  /* 0x0001641000027802 */ /* 0x000fe40000000f00 */
[----:B-1----:R-:W-:Y:S05]  /*16400*/  CALL.REL.NOINC `($__internal_9_$__cuda_sm70_shflsync_idx_p) ;  /* 0x00000e0000007944 */ /* 0x002fea0003c00000 */
[----:B------:R-:W-:Y:S01]  /*16410*/  MOV R10, R0 ;  /* 0x00000000000a7202 */ /* 0x000fe20000000f00 */
[----:B------:R-:W-:Y:S05]  /*16420*/  BRA `(.L_x_528) ;  /* 0xffffbde000007947 */ /* 0x000fea000383ffff */
.L_x_468:
[----:B------:R-:W-:Y:S01]  /*16430*/  IMAD.MOV.U32 R5, RZ, RZ, R15 ;  /* 0x000000ffff057224 */ /* 0x000fe200078e000f */
[----:B------:R-:W-:Y:S01]  /*16440*/  MOV R3, RZ ;  /* 0x000000ff00037202 */ /* 0x000fe20000000f00 */
[----:B------:R-:W-:Y:S01]  /*16450*/  IMAD.MOV.U32 R0, RZ, RZ, 0x181f ;  /* 0x0000181fff007424 */ /* 0x000fe200078e00ff */
[----:B------:R-:W-:Y:S02]  /*16460*/  MOV R2, 0x16480 ;  /* 0x0001648000027802 */ /* 0x000fe40000000f00 */
[----:B-123--:R-:W-:Y:S05]  /*16470*/  CALL.REL.NOINC `($__internal_9_$__cuda_sm70_shflsync_idx_p) ;  /* 0x00000d9000007944 */ /* 0x00efea0003c00000 */
[----:B------:R-:W-:Y:S05]  /*16480*/  BRA `(.L_x_529) ;  /* 0xffffbda000007947 */ /* 0x000fea000383ffff */
.L_x_471:
[----:B-1----:R-:W-:Y:S01]  /*16490*/  IMAD.MOV.U32 R5, RZ, RZ, R14 ;  /* 0x000000ffff057224 */ /* 0x002fe200078e000e */
[----:B------:R-:W-:Y:S01]  /*164a0*/  MOV R3, 0x1 ;  /* 0x0000000100037802 */ /* 0x000fe20000000f00 */
[----:B--2---:R-:W-:Y:S01]  /*164b0*/  IMAD.MOV.U32 R0, RZ, RZ, 0x181f ;  /* 0x0000181fff007424 */ /* 0x004fe200078e00ff */
[----:B------:R-:W-:-:S02]  /*164c0*/  MOV R2, 0x164e0 ;  /* 0x000164e000027802 */ /* 0x000fc40000000f00 */
[----:B---34-:R-:W-:Y:S05]  /*164d0*/  CALL.REL.NOINC `($__internal_9_$__cuda_sm70_shflsync_idx_p) ;  /* 0x00000d3000007944 */ /* 0x018fea0003c00000 */
[----:B------:R-:W-:Y:S01]  /*164e0*/  IMAD.MOV.U32 R10, RZ, RZ, R0 ;  /* 0x000000ffff0a7224 */ /* 0x000fe200078e0000 */
[----:B------:R-:W-:Y:S01]  /*164f0*/  MOV R3, 0x1 ;  /* 0x0000000100037802 */ /* 0x000fe20000000f00 */
[----:B------:R-:W-:Y:S01]  /*16500*/  IMAD.MOV.U32 R5, RZ, RZ, R15 ;  /* 0x000000ffff057224 */ /* 0x000fe200078e000f */
[----:B------:R-:W-:-:S02]  /*16510*/  MOV R0, 0x181f ;  /* 0x0000181f00007802 */ /* 0x000fc40000000f00 */
[----:B------:R-:W-:Y:S02]  /*16520*/  MOV R2, 0x16540 ;  /* 0x0001654000027802 */ /* 0x000fe40000000f00 */
[----:B------:R-:W-:Y:S05]  /*16530*/  CALL.REL.NOINC `($__internal_9_$__cuda_sm70_shflsync_idx_p) ;  /* 0x00000cd000007944 */ /* 0x000fea0003c00000 */
[----:B------:R-:W-:Y:S05]  /*16540*/  BRA `(.L_x_530) ;  /* 0xffffbe9000007947 */ /* 0x000fea000383ffff */
.L_x_474:
[----:B-1----:R-:W-:Y:S01]  /*16550*/  IMAD.MOV.U32 R5, RZ, RZ, R14 ;  /* 0x000000ffff057224 */ /* 0x002fe200078e000e */
[----:B------:R-:W-:Y:S01]  /*16560*/  MOV R3, 0x2 ;  /* 0x0000000200037802 */ /* 0x000fe20000000f00 */
[----:B--2---:R-:W-:Y:S01]  /*16570*/  IMAD.MOV.U32 R0, RZ, RZ, 0x181f ;  /* 0x0000181fff007424 */ /* 0x004fe200078e00ff */
[----:B------:R-:W-:Y:S02]  /*16580*/  MOV R2, 0x165a0 ;  /* 0x000165a000027802 */ /* 0x000fe40000000f00 */
[----:B---34-:R-:W-:Y:S05]  /*16590*/  CALL.REL.NOINC `($__internal_9_$__cuda_sm70_shflsync_idx_p) ;  /* 0x00000c7000007944 */ /* 0x018fea0003c00000 */
[----:B------:R-:W-:Y:S01]  /*165a0*/  MOV R10, R0 ;  /* 0x00000000000a7202 */ /* 0x000fe20000000f00 */
[----:B------:R-:W-:Y:S05]  /*165b0*/  BRA `(.L_x_531) ;  /* 0xffffbf9000007947 */ /* 0x000fea000383ffff */
.L_x_475:
[----:B-1----:R-:W-:Y:S01]  /*165c0*/  IMAD.MOV.U32 R5, RZ, RZ, R15 ;  /* 0x000000ffff057224 */ /* 0x002fe200078e000f */
[----:B------:R-:W-:Y:S01]  /*165d0*/  MOV R3, 0x2 ;  /* 0x0000000200037802 */ /* 0x000fe20000000f00 */
[----:B--2---:R-:W-:Y:S01]  /*165e0*/  IMAD.MOV.U32 R0, RZ, RZ, 0x181f ;  /* 0x0000181fff007424 */ /* 0x004fe200078e00ff */
[----:B------:R-:W-:Y:S02]  /*165f0*/  MOV R2, 0x16610 ;  /* 0x0001661000027802 */ /* 0x000fe40000000f00 */
[----:B---34-:R-:W-:Y:S05]  /*16600*/  CALL.REL.NOINC `($__internal_9_$__cuda_sm70_shflsync_idx_p) ;  /* 0x00000c0000007944 */ /* 0x018fea0003c00000 */
[----:B------:R-:W-:Y:S05]  /*16610*/  BRA `(.L_x_532) ;  /* 0xffffbf5000007947 */ /* 0x000fea000383ffff */
.L_x_478:
[----:B-1----:R-:W-:Y:S01]  /*16620*/  IMAD.MOV.U32 R5, RZ, RZ, R14 ;  /* 0x000000ffff057224 */ /* 0x002fe200078e000e */
[----:B------:R-:W-:Y:S01]  /*16630*/  MOV R3, 0x3 ;  /* 0x0000000300037802 */ /* 0x000fe20000000f00 */
[----:B---3--:R-:W-:Y:S01]  /*16640*/  IMAD.MOV.U32 R0, RZ, RZ, 0x181f ;  /* 0x0000181fff007424 */ /* 0x008fe200078e00ff */
[----:B------:R-:W-:-:S02]  /*16650*/  MOV R2, 0x16670 ;  /* 0x0001667000027802 */ /* 0x000fc40000000f00 */
[----:B--2-4-:R-:W-:Y:S05]  /*16660*/  CALL.REL.NOINC `($__internal_9_$__cuda_sm70_shflsync_idx_p) ;  /* 0x00000ba000007944 */ /* 0x014fea0003c00000 */
[----:B------:R-:W-:Y:S01]  /*16670*/  IMAD.MOV.U32 R8, RZ, RZ, R0 ;  /* 0x000000ffff087224 */ /* 0x000fe200078e0000 */
[----:B------:R-:W-:Y:S01]  /*16680*/  MOV R3, 0x3 ;  /* 0x0000000300037802 */ /* 0x000fe20000000f00 */
[----:B------:R-:W-:Y:S01]  /*16690*/  IMAD.MOV.U32 R5, RZ, RZ, R15 ;  /* 0x000000ffff057224 */ /* 0x000fe200078e000f */
[----:B------:R-:W-:-:S02]  /*166a0*/  MOV R0, 0x181f ;  /* 0x0000181f00007802 */ /* 0x000fc40000000f00 */
[----:B------:R-:W-:Y:S02]  /*166b0*/  MOV R2, 0x166d0 ;  /* 0x000166d000027802 */ /* 0x000fe40000000f00 */
[----:B------:R-:W-:Y:S05]  /*166c0*/  CALL.REL.NOINC `($__internal_9_$__cuda_sm70_shflsync_idx_p) ;  /* 0x00000b4000007944 */ /* 0x000fea0003c00000 */
[----:B------:R-:W-:Y:S05]  /*166d0*/  BRA `(.L_x_533) ;  /* 0xffffc01000007947 */ /* 0x000fea000383ffff */
.L_x_480:
[----:B------:R-:W-:Y:S01]  /*166e0*/  IMAD.MOV.U32 R5, RZ, RZ, R12 ;  /* 0x000000ffff057224 */ /* 0x000fe200078e000c */
[----:B------:R-:W-:Y:S01]  /*166f0*/  MOV R3, RZ ;  /* 0x000000ff00037202 */ /* 0x000fe20000000f00 */
[----:B------:R-:W-:Y:S01]  /*16700*/  IMAD.MOV.U32 R0, RZ, RZ, 0x1c1f ;  /* 0x00001c1fff007424 */ /* 0x000fe200078e00ff */
[----:B------:R-:W-:Y:S02]  /*16710*/  MOV R2, 0x16730 ;  /* 0x0001673000027802 */ /* 0x000fe40000000f00 */
[----:B------:R-:W-:Y:S05]  /*16720*/  CALL.REL.NOINC `($__internal_9_$__cuda_sm70_shflsync_idx_p) ;  /* 0x00000ae000007944 */ /* 0x000fea0003c00000 */
[----:B------:R-:W-:Y:S01]  /*16730*/  MOV R4, R0 ;  /* 0x0000000000047202 */ /* 0x000fe20000000f00 */
[----:B------:R-:W-:Y:S05]  /*16740*/  BRA `(.L_x_534) ;  /* 0xffffc32000007947 */ /* 0x000fea000383ffff */
.L_x_481:
[----:B------:R-:W-:Y:S01]  /*16750*/  IMAD.MOV.U32 R5, RZ, RZ, R14 ;  /* 0x000000ffff057224 */ /* 0x000fe200078e000e */
[----:B------:R-:W-:Y:S01]  /*16760*/  MOV R3, RZ ;  /* 0x000000ff00037202 */ /* 0x000fe20000000f00 */
[----:B------:R-:W-:Y:S01]  /*16770*/  IMAD.MOV.U32 R0, RZ, RZ, 0x1c1f ;  /* 0x00001c1fff007424 */ /* 0x000fe200078e00ff */
[----:B------:R-:W-:Y:S02]  /*16780*/  MOV R2, 0x167a0 ;  /* 0x000167a000027802 */ /* 0x000fe40000000f00 */
[----:B-12---:R-:W-:Y:S05]  /*16790*/  CALL.REL.NOINC `($__internal_9_$__cuda_sm70_shflsync_idx_p) ;  /* 0x00000a7000007944 */ /* 0x006fea0003c00000 */
[----:B------:R-:W-:Y:S05]  /*167a0*/  BRA `(.L_x_535) ;  /* 0xffffc2e000007947 */ /* 0x000fea000383ffff */
.L_x_484:
[----:B------:R-:W-:Y:S01]  /*167b0*/  IMAD.MOV.U32 R5, RZ, RZ, R12 ;  /* 0x000000ffff057224 */ /* 0x000fe200078e000c */
[----:B----4-:R-:W-:Y:S01]  /*167c0*/  MOV R3, 0x1 ;  /* 0x0000000100037802 */ /* 0x010fe20000000f00 */
[----:B------:R-:W-:Y:S01]  /*167d0*/  IMAD.MOV.U32 R0, RZ, RZ, 0x1c1f ;  /* 0x00001c1fff007424 */ /* 0x000fe200078e00ff */
[----:B------:R-:W-:-:S02]  /*167e0*/  MOV R2, 0x16800 ;  /* 0x0001680000027802 */ /* 0x000fc40000000f00 */
[----:B-123--:R-:W-:Y:S05]  /*167f0*/  CALL.REL.NOINC `($__internal_9_$__cuda_sm70_shflsync_idx_p) ;  /* 0x00000a1000007944 */ /* 0x00efea0003c00000 */
[----:B------:R-:W-:Y:S01]  /*16800*/  IMAD.MOV.U32 R4, RZ, RZ, R0 ;  /* 0x000000ffff047224 */ /* 0x000fe200078e0000 */
[----:B------:R-:W-:Y:S01]  /*16810*/  MOV R3, 0x1 ;  /* 0x0000000100037802 */ /* 0x000fe20000000f00 */
[----:B------:R-:W-:Y:S01]  /*16820*/  IMAD.MOV.U32 R5, RZ, RZ, R14 ;  /* 0x000000ffff057224 */ /* 0x000fe200078e000e */
[----:B------:R-:W-:-:S02]  /*16830*/  MOV R0, 0x1c1f ;  /* 0x00001c1f00007802 */ /* 0x000fc40000000f00 */
[----:B------:R-:W-:Y:S02]  /*16840*/  MOV R2, 0x16860 ;  /* 0x0001686000027802 */ /* 0x000fe40000000f00 */
[----:B------:R-:W-:Y:S05]  /*16850*/  CALL.REL.NOINC `($__internal_9_$__cuda_sm70_shflsync_idx_p) ;  /* 0x000009b000007944 */ /* 0x000fea0003c00000 */
[----:B------:R-:W-:Y:S05]  /*16860*/  BRA `(.L_x_536) ;  /* 0xffffce8000007947 */ /* 0x000fea000383ffff */
.L_x_488:
[----:B------:R-:W-:Y:S01]  /*16870*/  IMAD.MOV.U32 R5, RZ, RZ, R12 ;  /* 0x000000ffff057224 */ /* 0x000fe200078e000c */
[----:B------:R-:W-:Y:S01]  /*16880*/  MOV R3, RZ ;  /* 0x000000ff00037202 */ /* 0x000fe20000000f00 */
[----:B------:R-:W-:Y:S01]  /*16890*/  IMAD.MOV.U32 R0, RZ, RZ, 0x181f ;  /* 0x0000181fff007424 */ /* 0x000fe200078e00ff */
[----:B------:R-:W-:Y:S02]  /*168a0*/  MOV R2, 0x168c0 ;  /* 0x000168c000027802 */ /* 0x000fe40000000f00 */
[----:B------:R-:W-:Y:S05]  /*168b0*/  CALL.REL.NOINC `($__internal_9_$__cuda_sm70_shflsync_idx_p) ;  /* 0x0000095000007944 */ /* 0x000fea0003c00000 */
[----:B------:R-:W-:Y:S01]  /*168c0*/  MOV R10, R0 ;  /* 0x00000000000a7202 */ /* 0x000fe20000000f00 */
[----:B------:R-:W-:Y:S05]  /*168d0*/  BRA `(.L_x_537) ;  /* 0xffffde7000007947 */ /* 0x000fea000383ffff */
.L_x_489:
[----:B------:R-:W-:Y:S01]  /*168e0*/  IMAD.MOV.U32 R5, RZ, RZ, R15 ;  /* 0x000000ffff057224 */ /* 0x000fe200078e000f */
[----:B------:R-:W-:Y:S01]  /*168f0*/  MOV R3, RZ ;  /* 0x000000ff00037202 */ /* 0x000fe20000000f00 */
[----:B------:R-:W-:Y:S01]  /*16900*/  IMAD.MOV.U32 R0, RZ, RZ, 0x181f ;  /* 0x0000181fff007424 */ /* 0x000fe200078e00ff */
[----:B------:R-:W-:Y:S02]  /*16910*/  MOV R2, 0x16930 ;  /* 0x0001693000027802 */ /* 0x000fe40000000f00 */
[----:B-12---:R-:W-:Y:S05]  /*16920*/  CALL.REL.NOINC `($__internal_9_$__cuda_sm70_shflsync_idx_p) ;  /* 0x000008e000007944 */ /* 0x006fea0003c00000 */
[----:B------:R-:W-:Y:S05]  /*16930*/  BRA `(.L_x_538) ;  /* 0xffffde3000007947 */ /* 0x000fea000383ffff */
.L_x_492:
[----:B--2---:R-:W-:Y:S01]  /*16940*/  IMAD.MOV.U32 R5, RZ, RZ, R12 ;  /* 0x000000ffff057224 */ /* 0x004fe200078e000c */
[----:B------:R-:W-:Y:S01]  /*16950*/  MOV R3, 0x1 ;  /* 0x0000000100037802 */ /* 0x000fe20000000f00 */
[----:B----4-:R-:W-:Y:S01]  /*16960*/  IMAD.MOV.U32 R0, RZ, RZ, 0x181f ;  /* 0x0000181fff007424 */ /* 0x010fe200078e00ff */
[----:B------:R-:W-:-:S02]  /*16970*/  MOV R2, 0x16990 ;  /* 0x0001699000027802 */ /* 0x000fc40000000f00 */
[----:B-1-3--:R-:W-:Y:S05]  /*16980*/  CALL.REL.NOINC `($__internal_9_$__cuda_sm70_shflsync_idx_p) ;  /* 0x0000088000007944 */ /* 0x00afea0003c00000 */
[----:B------:R-:W-:Y:S01]  /*16990*/  IMAD.MOV.U32 R10, RZ, RZ, R0 ;  /* 0x000000ffff0a7224 */ /* 0x000fe200078e0000 */
[----:B------:R-:W-:Y:S01]  /*169a0*/  MOV R3, 0x1 ;  /* 0x0000000100037802 */ /* 0x000fe20000000f00 */
[----:B------:R-:W-:Y:S01]  /*169b0*/  IMAD.MOV.U32 R5, RZ, RZ, R15 ;  /* 0x000000ffff057224 */ /* 0x000fe200078e000f */
[----:B------:R-:W-:-:S02]  /*169c0*/  MOV R0, 0x181f ;  /* 0x0000181f00007802 */ /* 0x000fc40000000f00 */
[----:B------:R-:W-:Y:S02]  /*169d0*/  MOV R2, 0x169f0 ;  /* 0x000169f000027802 */ /* 0x000fe40000000f00 */
[----:B------:R-:W-:Y:S05]  /*169e0*/  CALL.REL.NOINC `($__internal_9_$__cuda_sm70_shflsync_idx_p) ;  /* 0x0000082000007944 */ /* 0x000fea0003c00000 */
[----:B------:R-:W-:Y:S05]  /*169f0*/  BRA `(.L_x_539) ;  /* 0xffffdf3000007947 */ /* 0x000fea000383ffff */
.L_x_495:
[----:B-1----:R-:W-:Y:S01]  /*16a00*/  IMAD.MOV.U32 R5, RZ, RZ, R12 ;  /* 0x000000ffff057224 */ /* 0x002fe200078e000c */
[----:B------:R-:W-:Y:S01]  /*16a10*/  MOV R3, 0x2 ;  /* 0x0000000200037802 */ /* 0x000fe20000000f00 */
[----:B----4-:R-:W-:Y:S01]  /*16a20*/  IMAD.MOV.U32 R0, RZ, RZ, 0x181f ;  /* 0x0000181fff007424 */ /* 0x010fe200078e00ff */
[----:B------:R-:W-:Y:S02]  /*16a30*/  MOV R2, 0x16a50 ;  /* 0x00016a5000027802 */ /* 0x000fe40000000f00 */
[----:B--23--:R-:W-:Y:S05]  /*16a40*/  CALL.REL.NOINC `($__internal_9_$__cuda_sm70_shflsync_idx_p) ;  /* 0x000007c000007944 */ /* 0x00cfea0003c00000 */
[----:B------:R-:W-:Y:S01]  /*16a50*/  MOV R10, R0 ;  /* 0x00000000000a7202 */ /* 0x000fe20000000f00 */
[----:B------:R-:W-:Y:S05]  /*16a60*/  BRA `(.L_x_540) ;  /* 0xffffe03000007947 */ /* 0x000fea000383ffff */
.L_x_496:
[----:B------:R-:W-:Y:S01]  /*16a70*/  IMAD.MOV.U32 R5, RZ, RZ, R15 ;  /* 0x000000ffff057224 */ /* 0x000fe200078e000f */
[----:B------:R-:W-:Y:S01]  /*16a80*/  MOV R3, 0x2 ;  /* 0x0000000200037802 */ /* 0x000fe20000000f00 */
[----:B----4-:R-:W-:Y:S01]  /*16a90*/  IMAD.MOV.U32 R0, RZ, RZ, 0x181f ;  /* 0x0000181fff007424 */ /* 0x010fe200078e00ff */
[----:B------:R-:W-:Y:S02]  /*16aa0*/  MOV R2, 0x16ac0 ;  /* 0x00016ac000027802 */ /* 0x000fe40000000f00 */
[----:B-123--:R-:W-:Y:S05]  /*16ab0*/  CALL.REL.NOINC `($__internal_9_$__cuda_sm70_shflsync_idx_p) ;  /* 0x0000075000007944 */ /* 0x00efea0003c00000 */
[----:B------:R-:W-:Y:S05]  /*16ac0*/  BRA `(.L_x_541) ;  /* 0xffffdff000007947 */ /* 0x000fea000383ffff */
.L_x_499:
[----:B-1----:R-:W-:Y:S01]  /*16ad0*/  IMAD.MOV.U32 R5, RZ, RZ, R12 ;  /* 0x000000ffff057224 */ /* 0x002fe200078e000c */
[----:B------:R-:W-:Y:S01]  /*16ae0*/  MOV R3, 0x3 ;  /* 0x0000000300037802 */ /* 0x000fe20000000f00 */
[----:B------:R-:W-:Y:S01]  /*16af0*/  IMAD.MOV.U32 R0, RZ, RZ, 0x181f ;  /* 0x0000181fff007424 */ /* 0x000fe200078e00ff */
[----:B------:R-:W-:-:S02]  /*16b00*/  MOV R2, 0x16b20 ;  /* 0x00016b2000027802 */ /* 0x000fc40000000f00 */
[----:B--234-:R-:W-:Y:S05]  /*16b10*/  CALL.REL.NOINC `($__internal_9_$__cuda_sm70_shflsync_idx_p) ;  /* 0x000006f000007944 */ /* 0x01cfea0003c00000 */
[----:B------:R-:W-:Y:S01]  /*16b20*/  IMAD.MOV.U32 R10, RZ, RZ, R0 ;  /* 0x000000ffff0a7224 */ /* 0x000fe200078e0000 */
[----:B------:R-:W-:Y:S01]  /*16b30*/  MOV R3, 0x3 ;  /* 0x0000000300037802 */ /* 0x000fe20000000f00 */
[----:B------:R-:W-:Y:S01]  /*16b40*/  IMAD.MOV.U32 R5, RZ, RZ, R15 ;  /* 0x000000ffff057224 */ /* 0x000fe200078e000f */
[----:B------:R-:W-:-:S02]  /*16b50*/  MOV R0, 0x181f ;  /* 0x0000181f00007802 */ /* 0x000fc40000000f00 */
[----:B------:R-:W-:Y:S02]  /*16b60*/  MOV R2, 0x16b80 ;  /* 0x00016b8000027802 */ /* 0x000fe40000000f00 */
[----:B------:R-:W-:Y:S05]  /*16b70*/  CALL.REL.NOINC `($__internal_9_$__cuda_sm70_shflsync_idx_p) ;  /* 0x0000069000007944 */ /* 0x000fea0003c00000 */
[----:B------:R-:W-:Y:S05]  /*16b80*/  BRA `(.L_x_542) ;  /* 0xffffe0b000007947 */ /* 0x000fea000383ffff */
.L_x_501:
[----:B------:R-:W-:Y:S01]  /*16b90*/  IMAD.MOV.U32 R5, RZ, RZ, R111 ;  /* 0x000000ffff057224 */ /* 0x000fe200078e006f */
[----:B------:R-:W-:Y:S01]  /*16ba0*/  MOV R3, RZ ;  /* 0x000000ff00037202 */ /* 0x000fe20000000f00 */
[----:B------:R-:W-:Y:S01]  /*16bb0*/  IMAD.MOV.U32 R0, RZ, RZ, 0x1f ;  /* 0x0000001fff007424 */ /* 0x000fe200078e00ff */
[----:B------:R-:W-:Y:S02]  /*16bc0*/  MOV R2, 0x16be0 ;  /* 0x00016be000027802 */ /* 0x000fe40000000f00 */
[----:B------:R-:W-:Y:S05]  /*16bd0*/  CALL.REL.NOINC `($__internal_9_$__cuda_sm70_shflsync_idx_p) ;  /* 0x0000063000007944 */ /* 0x000fea0003c00000 */
[----:B------:R-:W-:Y:S01]  /*16be0*/  MOV R9, R0 ;  /* 0x0000000000097202 */ /* 0x000fe20000000f00 */
[----:B------:R-:W-:Y:S05]  /*16bf0*/  BRA `(.L_x_543) ;  /* 0xffffe27000007947 */ /* 0x000fea000383ffff */
.L_x_502:
[----:B------:R-:W-:Y:S01]  /*16c00*/  IMAD.MOV.U32 R5, RZ, RZ, R111 ;  /* 0x000000ffff057224 */ /* 0x000fe200078e006f */
[----:B------:R-:W-:Y:S01]  /*16c10*/  MOV R3, 0x1 ;  /* 0x0000000100037802 */ /* 0x000fe20000000f00 */
[----:B------:R-:W-:Y:S01]  /*16c20*/  IMAD.MOV.U32 R0, RZ, RZ, 0x1f ;  /* 0x0000001fff007424 */ /* 0x000fe200078e00ff */
[----:B------:R-:W-:Y:S02]  /*16c30*/  MOV R2, 0x16c50 ;  /* 0x00016c5000027802 */ /* 0x000fe40000000f00 */
[----:B-12---:R-:W-:Y:S05]  /*16c40*/  CALL.REL.NOINC `($__internal_9_$__cuda_sm70_shflsync_idx_p) ;  /* 0x000005c000007944 */ /* 0x006fea0003c00000 */
[----:B------:R-:W-:Y:S01]  /*16c50*/  MOV R8, R0 ;  /* 0x0000000000087202 */ /* 0x000fe20000000f00 */
[----:B------:R-:W-:Y:S05]  /*16c60*/  BRA `(.L_x_544) ;  /* 0xffffe22000007947 */ /* 0x000fea000383ffff */
.L_x_503:
[----:B------:R-:W-:Y:S02]  /*16c70*/  MOV R2, 0x1 ;  /* 0x0000000100027802 */ /* 0x000fe40000000f00 */
[----:B------:R-:W-:-:S02]  /*16c80*/  MOV R3, 0x16ca0 ;  /* 0x00016ca000037802 */ /* 0x000fc40000000f00 */
[----:B-1234-:R-:W-:Y:S05]  /*16c90*/  CALL.REL.NOINC `($__internal_10_$__cuda_sm70_shflsync_up_p) ;  /* 0x000005c000007944 */ /* 0x01efea0003c00000 */
[----:B------:R-:W-:Y:S05]  /*16ca0*/  BRA `(.L_x_545) ;  /* 0xffffe31000007947 */ /* 0x000fea000383ffff */
.L_x_504:
[----:B------:R-:W-:Y:S02]  /*16cb0*/  MOV R2, 0x2 ;  /* 0x0000000200027802 */ /* 0x000fe40000000f00 */
[----:B------:R-:W-:-:S02]  /*16cc0*/  MOV R3, 0x16ce0 ;  /* 0x00016ce000037802 */ /* 0x000fc40000000f00 */
[----:B--2-4-:R-:W-:Y:S05]  /*16cd0*/  CALL.REL.NOINC `($__internal_10_$__cuda_sm70_shflsync_up_p) ;  /* 0x0000058000007944 */ /* 0x014fea0003c00000 */
[----:B------:R-:W-:Y:S01]  /*16ce0*/  SEL R3, R4, RZ, P1 ;  /* 0x000000ff04037207 */ /* 0x000fe20000800000 */
[----:B------:R-:W-:-:S04]  /*16cf0*/  IMAD.MOV.U32 R2, RZ, RZ, 0x4 ;  /* 0x00000004ff027424 */ /* 0x000fc800078e00ff */
[----:B------:R-:W-:Y:S01]  /*16d00*/  IMAD.IADD R0, R0, 0x1, R3 ;  /* 0x0000000100007824 */ /* 0x000fe200078e0203 */
        /* <DEDUP_REMOVED lines=20> */
.L_x_508:
[----:B------:R-:W-:Y:S02]  /*16e50*/  MOV R2, 0x1 ;  /* 0x0000000100027802 */ /* 0x000fe40000000f00 */
[----:B------:R-:W-:Y:S02]  /*16e60*/  MOV R3, 0x16e80 ;  /* 0x00016e8000037802 */ /* 0x000fe40000000f00 */
[----:B------:R-:W-:Y:S05]  /*16e70*/  CALL.REL.NOINC `($__internal_10_$__cuda_sm70_shflsync_up_p) ;  /* 0x000003e000007944 */ /* 0x000fea0003c00000 */
[----:B------:R-:W-:Y:S01]  /*16e80*/  MOV R2, R4 ;  /* 0x0000000400027202 */ /* 0x000fe20000000f00 */
[----:B------:R-:W-:Y:S05]  /*16e90*/  BRA `(.L_x_547) ;  /* 0xffffe38000007947 */ /* 0x000fea000383ffff */
.L_x_509:
        /* <DEDUP_REMOVED lines=26> */
.L_x_511:
[----:B------:R-:W-:Y:S02]  /*17040*/  SEL R0, RZ, 0x1, P0 ;  /* 0x00000001ff007807 */ /* 0x000fe40000000000 */
[----:B------:R-:W-:Y:S02]  /*17050*/  MOV R2, 0x17070 ;  /* 0x0001707000027802 */ /* 0x000fe40000000f00 */
[----:B-1----:R-:W-:Y:S05]  /*17060*/  CALL.REL.NOINC `($__internal_11_$__cuda_sm70_votesync_ballot) ;  /* 0x0000026000007944 */ /* 0x002fea0003c00000 */
[----:B------:R-:W-:Y:S01]  /*17070*/  MOV R10, R0 ;  /* 0x00000000000a7202 */ /* 0x000fe20000000f00 */
[----:B------:R-:W-:Y:S05]  /*17080*/  BRA `(.L_x_549) ;  /* 0xffffe32000007947 */ /* 0x000fea000383ffff */
.L_x_512:
[----:B------:R-:W-:Y:S01]  /*17090*/  IMAD.MOV.U32 R5, RZ, RZ, R6 ;  /* 0x000000ffff057224 */ /* 0x000fe200078e0006 */
[----:B------:R-:W-:Y:S01]  /*170a0*/  MOV R3, R8 ;  /* 0x0000000800037202 */ /* 0x000fe20000000f00 */
[----:B--2---:R-:W-:Y:S01]  /*170b0*/  IMAD.MOV.U32 R0, RZ, RZ, 0x1f ;  /* 0x0000001fff007424 */ /* 0x004fe200078e00ff */
[----:B------:R-:W-:Y:S02]  /*170c0*/  MOV R2, 0x170e0 ;  /* 0x000170e000027802 */ /* 0x000fe40000000f00 */
[----:B-1----:R-:W-:Y:S05]  /*170d0*/  CALL.REL.NOINC `($__internal_9_$__cuda_sm70_shflsync_idx_p) ;  /* 0x0000013000007944 */ /* 0x002fea0003c00000 */
[----:B------:R-:W-:Y:S01]  /*170e0*/  IMAD.MOV.U32 R12, RZ, RZ, R0 ;  /* 0x000000ffff0c7224 */ /* 0x000fe200078e0000 */
[----:B------:R-:W-:Y:S01]  /*170f0*/  MOV R3, R8 ;  /* 0x0000000800037202 */ /* 0x000fe20000000f00 */
[----:B------:R-:W-:Y:S01]  /*17100*/  IMAD.MOV.U32 R5, RZ, RZ, R7 ;  /* 0x000000ffff057224 */ /* 0x000fe200078e0007 */
[----:B------:R-:W-:Y:S02]  /*17110*/  MOV R0, 0x1f ;  /* 0x0000001f00007802 */ /* 0x000fe40000000f00 */
[----:B------:R-:W-:-:S02]  /*17120*/  MOV R2, 0x17140 ;  /* 0x0001714000027802 */ /* 0x000fc40000000f00 */
[----:B------:R-:W-:Y:S05]  /*17130*/  CALL.REL.NOINC `($__internal_9_$__cuda_sm70_shflsync_idx_p) ;  /* 0x000000d000007944 */ /* 0x000fea0003c00000 */
[----:B------:R-:W-:Y:S01]  /*17140*/  MOV R7, R0 ;  /* 0x0000000000077202 */ /* 0x000fe20000000f00 */
[----:B------:R-:W-:Y:S05]  /*17150*/  BRA `(.L_x_550) ;  /* 0xffffe2c000007947 */ /* 0x000fea000383ffff */
.L_x_515:
[----:B------:R-:W-:Y:S01]  /*17160*/  IMAD.MOV.U32 R5, RZ, RZ, R4 ;  /* 0x000000ffff057224 */ /* 0x000fe200078e0004 */
[----:B--2---:R-:W-:-:S02]  /*17170*/  MOV R0, 0x1f ;  /* 0x0000001f00007802 */ /* 0x004fc40000000f00 */
[----:B------:R-:W-:Y:S02]  /*17180*/  MOV R2, 0x171a0 ;  /* 0x000171a000027802 */ /* 0x000fe40000000f00 */
[----:B-1-34-:R-:W-:Y:S05]  /*17190*/  CALL.REL.NOINC `($__internal_9_$__cuda_sm70_shflsync_idx_p) ;  /* 0x0000007000007944 */ /* 0x01afea0003c00000 */
[----:B------:R-:W-:Y:S01]  /*171a0*/  MOV R13, R0 ;  /* 0x00000000000d7202 */ /* 0x000fe20000000f00 */
[----:B------:R-:W-:Y:S05]  /*171b0*/  BRA `(.L_x_514) ;  /* 0xffffe2c000007947 */ /* 0x000fea000383ffff */
        .weak           $__internal_8_$__cuda_sm70_shflsync_bfly_p
        .type           $__internal_8_$__cuda_sm70_shflsync_bfly_p,@function
        .size           $__internal_8_$__cuda_sm70_shflsync_bfly_p,($__internal_9_$__cuda_sm70_shflsync_idx_p - $__internal_8_$__cuda_sm70_shflsync_bfly_p)
$__internal_8_$__cuda_sm70_shflsync_bfly_p:
[----:B------:R-:W-:Y:S04]  /*171c0*/  WARPSYNC R6 ;  /* 0x0000000600007348 */ /* 0x000fe80003800000 */
[----:B------:R1:W2:Y:S02]  /*171d0*/  SHFL.BFLY PT, R5, R2, R5, R7 ;  /* 0x0c00000502057389 */ /* 0x0002a400000e0007 */
[----:B-1----:R-:W-:Y:S02]  /*171e0*/  MOV R2, R3 ;  /* 0x0000000300027202 */ /* 0x002fe40000000f00 */
[----:B------:R-:W-:-:S04]  /*171f0*/  MOV R3, 0x0 ;  /* 0x0000000000037802 */ /* 0x000fc80000000f00 */
[----:B--2---:R-:W-:Y:S05]  /*17200*/  RET.REL.NODEC R2 `(_ZN7cutlass13device_kernelIN5flash19enable_sm80_to_sm89INS1_16FlashAttnFwdSm80INS1_25CollectiveMainloopFwdSm80ILi8ELi1ELb1EN4cute5tupleIJNS5_1CILi128EEENS7_ILi48EEENS7_ILi256EEEEEELi256ENS_10bfloat16_tEfNS_4arch4Sm80ELb0ELb1ELb0ELb1ELb0ELb0ELb1ELb1EEENS1_21CollectiveEpilogueFwdINS6_IJS8_SA_S9_EEENS6_IJNS7_ILi1EEESI_SI_EEESC_SE_Li256ELb1ELb1ELb1ELb0EEENS1_36VarlenDynamicPersistentTileSchedulerILi128ELi48ELi256ELi256ELb1ELb1ELb0ELb1ELb0ELb1EEEEEEEEEvNT_6ParamsE) ;  /* 0xfffe8df002007950 */ /* 0x004fea0003c3ffff */
        .weak           $__internal_9_$__cuda_sm70_shflsync_idx_p
        .type           $__internal_9_$__cuda_sm70_shflsync_idx_p,@function
        .size           $__internal_9_$__cuda_sm70_shflsync_idx_p,($__internal_10_$__cuda_sm70_shflsync_up_p - $__internal_9_$__cuda_sm70_shflsync_idx_p)
$__internal_9_$__cuda_sm70_shflsync_idx_p:
[----:B------:R-:W-:-:S04]  /*17210*/  MOV R114, 0xffffffff ;  /* 0xffffffff00727802 */ /* 0x000fc80000000f00 */
[----:B------:R-:W-:Y:S04]  /*17220*/  WARPSYNC R114 ;  /* 0x0000007200007348 */ /* 0x000fe80003800000 */
[----:B------:R1:W2:Y:S02]  /*17230*/  SHFL.IDX PT, R0, R5, R3, R0 ;  /* 0x0000000305007389 */ /* 0x0002a400000e0000 */
[----:B-1----:R-:W-:-:S04]  /*17240*/  MOV R3, 0x0 ;  /* 0x0000000000037802 */ /* 0x002fc80000000f00 */
[----:B--2---:R-:W-:Y:S05]  /*17250*/  RET.REL.NODEC R2 `(_ZN7cutlass13device_kernelIN5flash19enable_sm80_to_sm89INS1_16FlashAttnFwdSm80INS1_25CollectiveMainloopFwdSm80ILi8ELi1ELb1EN4cute5tupleIJNS5_1CILi128EEENS7_ILi48EEENS7_ILi256EEEEEELi256ENS_10bfloat16_tEfNS_4arch4Sm80ELb0ELb1ELb0ELb1ELb0ELb0ELb1ELb1EEENS1_21CollectiveEpilogueFwdINS6_IJS8_SA_S9_EEENS6_IJNS7_ILi1EEESI_SI_EEESC_SE_Li256ELb1ELb1ELb1ELb0EEENS1_36VarlenDynamicPersistentTileSchedulerILi128ELi48ELi256ELi256ELb1ELb1ELb0ELb1ELb0ELb1EEEEEEEEEvNT_6ParamsE) ;  /* 0xfffe8da002007950 */ /* 0x004fea0003c3ffff */
        .weak           $__internal_10_$__cuda_sm70_shflsync_up_p
        .type           $__internal_10_$__cuda_sm70_shflsync_up_p,@function
        .size           $__internal_10_$__cuda_sm70_shflsync_up_p,($__internal_11_$__cuda_sm70_votesync_ballot - $__internal_10_$__cuda_sm70_shflsync_up_p)
$__internal_10_$__cuda_sm70_shflsync_up_p:
[----:B------:R-:W-:Y:S02]  /*17260*/  IMAD.MOV.U32 R4, RZ, RZ, RZ ;  /* 0x000000ffff047224 */ /* 0x000fe400078e00ff */
[----:B------:R-:W-:-:S04]  /*17270*/  IMAD.MOV.U32 R10, RZ, RZ, -0x1 ;  /* 0xffffffffff0a7424 */ /* 0x000fc800078e00ff */
[----:B------:R-:W-:Y:S04]  /*17280*/  WARPSYNC R10 ;  /* 0x0000000a00007348 */ /* 0x000fe80003800000 */
[----:B------:R1:W2:Y:S02]  /*17290*/  SHFL.UP PT, R4, R0, R2, R4 ;  /* 0x0400000200047389 */ /* 0x0002a400000e0004 */
[----:B-1----:R-:W-:Y:S02]  /*172a0*/  MOV R2, R3 ;  /* 0x0000000300027202 */ /* 0x002fe40000000f00 */
[----:B------:R-:W-:-:S04]  /*172b0*/  MOV R3, 0x0 ;  /* 0x0000000000037802 */ /* 0x000fc80000000f00 */
[----:B--2---:R-:W-:Y:S05]  /*172c0*/  RET.REL.NODEC R2 `(_ZN7cutlass13device_kernelIN5flash19enable_sm80_to_sm89INS1_16FlashAttnFwdSm80INS1_25CollectiveMainloopFwdSm80ILi8ELi1ELb1EN4cute5tupleIJNS5_1CILi128EEENS7_ILi48EEENS7_ILi256EEEEEELi256ENS_10bfloat16_tEfNS_4arch4Sm80ELb0ELb1ELb0ELb1ELb0ELb0ELb1ELb1EEENS1_21CollectiveEpilogueFwdINS6_IJS8_SA_S9_EEENS6_IJNS7_ILi1EEESI_SI_EEESC_SE_Li256ELb1ELb1ELb1ELb0EEENS1_36VarlenDynamicPersistentTileSchedulerILi128ELi48ELi256ELi256ELb1ELb1ELb0ELb1ELb0ELb1EEEEEEEEEvNT_6ParamsE) ;  /* 0xfffe8d3002007950 */ /* 0x004fea0003c3ffff */
        .weak           $__internal_11_$__cuda_sm70_votesync_ballot
        .type           $__internal_11_$__cuda_sm70_votesync_ballot,@function
        .size           $__internal_11_$__cuda_sm70_votesync_ballot,(.L_x_2596 - $__internal_11_$__cuda_sm70_votesync_ballot)
$__internal_11_$__cuda_sm70_votesync_ballot:
[----:B------:R-:W-:Y:S01]  /*172d0*/  ISETP.NE.U32.AND P0, PT, R0, 0x1, PT ;  /* 0x000000010000780c */ /* 0x000fe20003f05070 */
[----:B------:R-:W-:-:S04]  /*172e0*/  IMAD.MOV.U32 R3, RZ, RZ, -0x1 ;  /* 0xffffffffff037424 */ /* 0x000fc800078e00ff */
[----:B------:R-:W-:Y:S08]  /*172f0*/  WARPSYNC R3 ;  /* 0x0000000300007348 */ /* 0x000ff00003800000 */
[----:B------:R-:W-:-:S04]  /*17300*/  VOTE.ANY R0, PT, !P0 ;  /* 0x0000000000007806 */ /* 0x000fc800040e0100 */
[----:B------:R-:W-:Y:S01]  /*17310*/  LOP3.LUT R0, R0, R3, RZ, 0xc0, !PT ;  /* 0x0000000300007212 */ /* 0x000fe200078ec0ff */
[----:B------:R-:W-:-:S04]  /*17320*/  IMAD.MOV.U32 R3, RZ, RZ, 0x0 ;  /* 0x00000000ff037424 */ /* 0x000fc800078e00ff */
[----:B------:R-:W-:Y:S05]  /*17330*/  RET.REL.NODEC R2 `(_ZN7cutlass13device_kernelIN5flash19enable_sm80_to_sm89INS1_16FlashAttnFwdSm80INS1_25CollectiveMainloopFwdSm80ILi8ELi1ELb1EN4cute5tupleIJNS5_1CILi128EEENS7_ILi48EEENS7_ILi256EEEEEELi256ENS_10bfloat16_tEfNS_4arch4Sm80ELb0ELb1ELb0ELb1ELb0ELb0ELb1ELb1EEENS1_21CollectiveEpilogueFwdINS6_IJS8_SA_S9_EEENS6_IJNS7_ILi1EEESI_SI_EEESC_SE_Li256ELb1ELb1ELb1ELb0EEENS1_36VarlenDynamicPersistentTileSchedulerILi128ELi48ELi256ELi256ELb1ELb1ELb0ELb1ELb0ELb1EEEEEEEEEvNT_6ParamsE) ;  /* 0xfffe8cc002007950 */ /* 0x000fea0003c3ffff */
.L_x_551:
        /* <DEDUP_REMOVED lines=12> */
.L_x_2596:


//--------------------- .text._ZN7cutlass13device_kernelIN5flash19enable_sm80_to_sm89INS1_16FlashAttnFwdSm80INS1_25CollectiveMainloopFwdSm80ILi8ELi1ELb0EN4cute5tupleIJNS5_1CILi128EEENS7_ILi32EEENS7_ILi256EEEEEELi256ENS_10bfloat16_tEfNS_4arch4Sm80ELb0ELb1ELb0ELb1ELb0ELb1ELb1ELb1EEENS1_21CollectiveEpilogueFwdINS6_IJS8_SA_S9_EEENS6_IJNS7_ILi1EEESI_SI_EEESC_SE_Li256ELb1ELb1ELb1ELb0EEENS1_36VarlenDynamicPersistentTileSchedulerILi128ELi32ELi256ELi256ELb1ELb1ELb0ELb1ELb0ELb1EEEEEEEEEvNT_6ParamsE --------------------------
	.section	.text._ZN7cutlass13device_kernelIN5flash19enable_sm80_to_sm89INS1_16FlashAttnFwdSm80INS1_25CollectiveMainloopFwdSm80ILi8ELi1ELb0EN4cute5tupleIJNS5_1CILi128EEENS7_ILi32EEENS7_ILi256EEEEEELi256ENS_10bfloat16_tEfNS_4arch4Sm80ELb0ELb1ELb0ELb1ELb0ELb1ELb1ELb1EEENS1_21CollectiveEpilogueFwdINS6_IJS8_SA_S9_EEENS6_IJNS7_ILi1EEESI_SI_EEESC_SE_Li256ELb1ELb1ELb1ELb0EEENS1_36VarlenDynamicPersistentTileSchedulerILi128ELi32ELi256ELi256ELb1ELb1ELb0ELb1ELb0ELb1EEEEEEEEEvNT_6ParamsE,"ax",@progbits
	.sectioninfo	@"SHI_REGISTERS=255"
	.align	128
.text._ZN7cutlass13device_kernelIN5flash19enable_sm80_to_sm89INS1_16FlashAttnFwdSm80INS1_25CollectiveMainloopFwdSm80ILi8ELi1ELb0EN4cute5tupleIJNS5_1CILi128EEENS7_ILi32EEENS7_ILi256EEEEEELi256ENS_10bfloat16_tEfNS_4arch4Sm80ELb0ELb1ELb0ELb1ELb0ELb1ELb1ELb1EEENS1_21CollectiveEpilogueFwdINS6_IJS8_SA_S9_EEENS6_IJNS7_ILi1EEESI_SI_EEESC_SE_Li256ELb1ELb1ELb1ELb0EEENS1_36VarlenDynamicPersistentTileSchedulerILi128ELi32ELi256ELi256ELb1ELb1ELb0ELb1ELb0ELb1EEEEEEEEEvNT_6ParamsE:
        .type           _ZN7cutlass13device_kernelIN5flash19enable_sm80_to_sm89INS1_16FlashAttnFwdSm80INS1_25CollectiveMainloopFwdSm80ILi8ELi1ELb0EN4cute5tupleIJNS5_1CILi128EEENS7_ILi32EEENS7_ILi256EEEEEELi256ENS_10bfloat16_tEfNS_4arch4Sm80ELb0ELb1ELb0ELb1ELb0ELb1ELb1ELb1EEENS1_21CollectiveEpilogueFwdINS6_IJS8_SA_S9_EEENS6_IJNS7_ILi1EEESI_SI_EEESC_SE_Li256ELb1ELb1ELb1ELb0EEENS1_36VarlenDynamicPersistentTileSchedulerILi128ELi32ELi256ELi256ELb1ELb1ELb0ELb1ELb0ELb1EEEEEEEEEvNT_6ParamsE,@function
        .size           _ZN7cutlass13device_kernelIN5flash19enable_sm80_to_sm89INS1_16FlashAttnFwdSm80INS1_25CollectiveMainloopFwdSm80ILi8ELi1ELb0EN4cute5tupleIJNS5_1CILi128EEENS7_ILi32EEENS7_ILi256EEEEEELi256ENS_10bfloat16_tEfNS_4arch4Sm80ELb0ELb1ELb0ELb1ELb0ELb1ELb1ELb1EEENS1_21CollectiveEpilogueFwdINS6_IJS8_SA_S9_EEENS6_IJNS7_ILi1EEESI_SI_EEESC_SE_Li256ELb1ELb1ELb1ELb0EEENS1_36VarlenDynamicPersistentTileSchedulerILi128ELi32ELi256ELi256ELb1ELb1ELb0ELb1ELb0ELb1EEEEEEEEEvNT_6ParamsE,(.L_x_2601 - _ZN7cutlass13device_kernelIN5flash19enable_sm80_to_sm89INS1_16FlashAttnFwdSm80INS1_25CollectiveMainloopFwdSm80ILi8ELi1ELb0EN4cute5tupleIJNS5_1CILi128EEENS7_ILi32EEENS7_ILi256EEEEEELi256ENS_10bfloat16_tEfNS_4arch4Sm80ELb0ELb1ELb0ELb1ELb0ELb1ELb1ELb1EEENS1_21CollectiveEpilogueFwdINS6_IJS8_SA_S9_EEENS6_IJNS7_ILi1EEESI_SI_EEESC_SE_Li256ELb1ELb1ELb1ELb0EEENS1_36VarlenDynamicPersistentTileSchedulerILi128ELi32ELi256ELi256ELb1ELb1ELb0ELb1ELb0ELb1EEEEEEEEEvNT_6ParamsE)
        .other          _ZN7cutlass13device_kernelIN5flash19enable_sm80_to_sm89INS1_16FlashAttnFwdSm80INS1_25CollectiveMainloopFwdSm80ILi8ELi1ELb0EN4cute5tupleIJNS5_1CILi128EEENS7_ILi32EEENS7_ILi256EEEEEELi256ENS_10bfloat16_tEfNS_4arch4Sm80ELb0ELb1ELb0ELb1ELb0ELb1ELb1ELb1EEENS1_21CollectiveEpilogueFwdINS6_IJS8_SA_S9_EEENS6_IJNS7_ILi1EEESI_SI_EEESC_SE_Li256ELb1ELb1ELb1ELb0EEENS1_36VarlenDynamicPersistentTileSchedulerILi128ELi32ELi256ELi256ELb1ELb1ELb0ELb1ELb0ELb1EEEEEEEEEvNT_6ParamsE,@"STO_CUDA_ENTRY STV_DEFAULT"
_ZN7cutlass13device_kernelIN5flash19enable_sm80_to_sm89INS1_16FlashAttnFwdSm80INS1_25CollectiveMainloopFwdSm80ILi8ELi1ELb0EN4cute5tupleIJNS5_1CILi128EEENS7_ILi32EEENS7_ILi256EEEEEELi256ENS_10bfloat16_tEfNS_4arch4Sm80ELb0ELb1ELb0ELb1ELb0ELb1ELb1ELb1EEENS1_21CollectiveEpilogueFwdINS6_IJS8_SA_S9_EEENS6_IJNS7_ILi1EEESI_SI_EEESC_SE_Li256ELb1ELb1ELb1ELb0EEENS1_36VarlenDynamicPersistentTileSchedulerILi128ELi32ELi256ELi256ELb1ELb1ELb0ELb1ELb0ELb1EEEEEEEEEvNT_6ParamsE:
        /* <DEDUP_REMOVED lines=13> */
[----:B------:R-:W-:-:S02]  /*00d0*/  IMAD.MOV.U32 R10, RZ, RZ, RZ ;  /* 0x000000ffff0a7224 */ /* 0x000fc400078e00ff */
[----:B------:R-:W-:Y:S01]  /*00e0*/  IMAD.MOV.U32 R8, RZ, RZ, RZ ;  /* 0x000000ffff087224 */ /* 0x000fe200078e00ff */
        /* <DEDUP_REMOVED lines=13> */
[----:B------:R-:W-:Y:S02]  /*01c0*/  ISETP.GE.U32.AND P1, PT, R13, 0x10, PT ;  /* 0x000000100d00780c */ /* 0x000fe40003f26070 */
[----:B------:R-:W-:Y:S01]  /*01d0*/  MOV R7, RZ ;  /* 0x000000ff00077202 */ /* 0x000fe20000000f00 */
[----:B---3--:R-:W-:-:S05]  /*01e0*/  IMAD R4, R10, R8, RZ ;  /* 0x000000080a047224 */ /* 0x008fca00078e02ff */
[----:B------:R-:W3:Y:S02]  /*01f0*/  SHFL.UP PT, R0, R4, 0x1, RZ ;  /* 0x0420000004007989 */ /* 0x000ee400000e00ff */
[----:B---3--:R-:W-:-:S05]  /*0200*/  SEL R0, R0, RZ, P5 ;  /* 0x000000ff00007207 */ /* 0x008fca0002800000 */
[----:B------:R-:W-:-:S05]  /*0210*/  IMAD.IADD R4, R4, 0x1, R0 ;  /* 0x0000000104047824 */ /* 0x000fca00078e0200 */
[----:B------:R-:W3:Y:S02]  /*0220*/  SHFL.UP PT, R0, R4, 0x2, RZ ;  /* 0x0440000004007989 */ /* 0x000ee400000e00ff */
[----:B---3--:R-:W-:-:S04]  /*0230*/  SEL R0, R0, RZ, P4 ;  /* 0x000000ff00007207 */ /* 0x008fc80002000000 */
[----:B------:R-:W-:-:S05]  /*0240*/  IADD3 R4, R4, R0, RZ ;  /* 0x0000000004047210 */ /* 0x000fca0007ffe0ff */
        /* <DEDUP_REMOVED lines=16> */
.L_x_557:
        /* <DEDUP_REMOVED lines=17> */
.L_x_790:
        /* <DEDUP_REMOVED lines=16> */
.L_x_791:
[----:B---3--:R-:W-:-:S05]  /*0560*/  IMAD R0, R0, c[0x0][0x538], RZ ;  /* 0x00014e0000007a24 */ /* 0x008fca00078e02ff */
[----:B------:R-:W-:-:S04]  /*0570*/  IADD3 R6, R0, R6, RZ ;  /* 0x0000000600067210 */ /* 0x000fc80007ffe0ff */
[----:B------:R-:W-:-:S13]  /*0580*/  ISETP.GT.AND P0, PT, R6, UR4, PT ;  /* 0x0000000406007c0c */ /* 0x000fda000bf04270 */
[----:B-12---:R-:W-:Y:S05]  /*0590*/  @!P0 BRA `(.L_x_557) ;  /* 0xfffffdb000008947 */ /* 0x006fea000383ffff */
.L_x_553:
[----:B------:R-:W-:-:S05]  /*05a0*/  IADD3 R12, -R0, R6, RZ ;  /* 0x00000006000c7210 */ /* 0x000fca0007ffe1ff */
[----:B------:R-:W-:-:S05]  /*05b0*/  IMAD R0, R4, c[0x0][0x538], R12 ;  /* 0x00014e0004007a24 */ /* 0x000fca00078e020c */
[----:B------:R-:W-:Y:S01]  /*05c0*/  ISETP.GT.AND P0, PT, R0, UR4, PT ;  /* 0x0000000400007c0c */ /* 0x000fe2000bf04270 */
[----:B------:R-:W-:-:S12]  /*05d0*/  BRA.DIV ~URZ, `(.L_x_558) ;  /* 0x0001ec027f007947 */ /* 0x000fd8000b800000 */
[----:B------:R-:W-:-:S04]  /*05e0*/  VOTE.ANY R11, PT, !P0 ;  /* 0x00000000000b7806 */ /* 0x000fc800040e0100 */
.L_x_792:
[----:B------:R-:W1:Y:S02]  /*05f0*/  POPC R0, R11 ;  /* 0x0000000b00007309 */ /* 0x000e640000000000 */
[----:B-12---:R-:W-:Y:S01]  /*0600*/  IADD3 R231, R0, R7, RZ ;  /* 0x0000000700e77210 */ /* 0x006fe20007ffe0ff */
[----:B------:R-:W-:Y:S05]  /*0610*/  BRA.DIV ~URZ, `(.L_x_559) ;  /* 0x0001ec127f007947 */ /* 0x000fea000b800000 */
[----:B------:R1:W2:Y:S01]  /*0620*/  SHFL.IDX PT, R229, R10, R0, 0x1f ;  /* 0x00001f000ae57589 */ /* 0x0002a200000e0000 */
[----:B------:R-:W-:-:S03]  /*0630*/  MOV R6, RZ ;  /* 0x000000ff00067202 */ /* 0x000fc60000000f00 */
[----:B------:R1:W3:Y:S04]  /*0640*/  SHFL.IDX PT, R10, R8, R0, 0x1f ;  /* 0x00001f00080a7589 */ /* 0x0002e800000e0000 */
.L_x_793:
[----:B------:R-:W-:Y:S01]  /*0650*/  ISETP.NE.AND P0, PT, R11, RZ, PT ;  /* 0x000000ff0b00720c */ /* 0x000fe20003f05270 */
[----:B------:R-:W-:-:S12]  /*0660*/  BSSY B0, `(.L_x_560) ;  /* 0x0000005000007945 */ /* 0x000fd80003800000 */
[----:B------:R-:W-:Y:S05]  /*0670*/  @!P0 BRA `(.L_x_561) ;  /* 0x0000003000008947 */ /* 0x000fea0003800000 */
[----:B------:R-:W-:Y:S01]  /*0680*/  IADD3 R5, R0, -0x1, RZ ;  /* 0xffffffff00057810 */ /* 0x000fe20007ffe0ff */
[----:B------:R-:W-:Y:S05]  /*0690*/  BRA.DIV ~URZ, `(.L_x_562) ;  /* 0x0001ec727f007947 */ /* 0x000fea000b800000 */
[----:B------:R4:W1:Y:S02]  /*06a0*/  SHFL.IDX PT, R6, R4, R5, 0x1f ;  /* 0x00001f0504067589 */ /* 0x00086400000e0000 */
.L_x_561:
[----:B------:R-:W-:Y:S05]  /*06b0*/  BSYNC B0 ;  /* 0x0000000000007941 */ /* 0x000fea0003800000 */
.L_x_560:
[----:B---3--:R-:W-:Y:S01]  /*06c0*/  ISETP.NE.AND P0, PT, R10, 0x1, PT ;  /* 0x000000010a00780c */ /* 0x008fe20003f05270 */
[----:B-1----:R-:W-:Y:S01]  /*06d0*/  IMAD R228, R6, c[0x0][0x538], R12 ;  /* 0x00014e0006e47a24 */ /* 0x002fe200078e020c */
[----:B------:R-:W-:Y:S04]  /*06e0*/  BSSY B0, `(.L_x_563) ;  /* 0x0000085000007945 */ /* 0x000fe80003800000 */
[----:B------:R-:W-:-:S07]  /*06f0*/  IADD3 R9, -R228, UR4, RZ ;  /* 0x00000004e4097c10 */ /* 0x000fce000fffe1ff */
[----:B------:R-:W-:Y:S05]  /*0700*/  @!P0 BRA `(.L_x_564) ;  /* 0x000003e000008947 */ /* 0x000fea0003800000 */
[-C--:B--2---:R-:W-:Y:S02]  /*0710*/  IABS R0, R229.reuse ;  /* 0x000000e500007213 */ /* 0x084fe40000000000 */
[----:B------:R-:W-:-:S03]  /*0720*/  IABS R6, R229 ;  /* 0x000000e500067213 */ /* 0x000fc60000000000 */
[----:B----4-:R-:W-:Y:S01]  /*0730*/  IMAD.MOV.U32 R5, RZ, RZ, R0 ;  /* 0x000000ffff057224 */ /* 0x010fe200078e0000 */
        /* <DEDUP_REMOVED lines=57> */
[----:B------:R-:W-:Y:S01]  /*0ad0*/  IMAD R230, R3, 0x10000, R2 ;  /* 0x0001000003e67824 */ /* 0x000fe200078e0202 */
[----:B------:R-:W-:Y:S05]  /*0ae0*/  BRA `(.L_x_565) ;  /* 0x0000044000007947 */ /* 0x000fea0003800000 */
.L_x_564:
[----:B------:R-:W-:-:S04]  /*0af0*/  IMAD.MOV.U32 R2, RZ, RZ, 0x4 ;  /* 0x00000004ff027424 */ /* 0x000fc800078e00ff */
[----:B------:R-:W-:-:S05]  /*0b00*/  IMAD.WIDE R2, R231, R2, c[0x0][0x590] ;  /* 0x00016400e7027625 */ /* 0x000fca00078e0202 */
[----:B------:R-:W3:Y:S02]  /*0b10*/  LDG.E R7, [R2.64] ;  /* 0x0000000602077981 */ /* 0x000ee4000c1e1900 */
[----:B--23--:R-:W-:-:S05]  /*0b20*/  IMAD R11, R7, R229, RZ ;  /* 0x000000e5070b7224 */ /* 0x00cfca00078e02ff */
        /* <DEDUP_REMOVED lines=10> */
[----:B----4-:R-:W-:Y:S01]  /*0bd0*/  IMAD R4, R2, R6, RZ ;  /* 0x0000000602047224 */ /* 0x010fe200078e02ff */
        /* <DEDUP_REMOVED lines=52> */
[----:B------:R-:W-:Y:S02]  /*0f20*/  IMAD R230, R0, R2, R3 ;  /* 0x0000000200e67224 */ /* 0x000fe400078e0203 */
.L_x_565:
[----:B------:R-:W-:Y:S05]  /*0f30*/  BSYNC B0 ;  /* 0x0000000000007941 */ /* 0x000fea0003800000 */
.L_x_563:
[----:B------:R-:W-:-:S04]  /*0f40*/  LOP3.LUT R0, RZ, R0, RZ, 0x33, !PT ;  /* 0x00000000ff007212 */ /* 0x000fc800078e33ff */
[----:B------:R-:W-:Y:S01]  /*0f50*/  IADD3 R229, R0, R229, RZ ;  /* 0x000000e500e57210 */ /* 0x000fe20007ffe0ff */
[----:B------:R-:W-:Y:S05]  /*0f60*/  BRA `(.L_x_566) ;  /* 0x0000004000007947 */ /* 0x000fea0003800000 */
.L_x_554:
[----:B--2---:R-:W-:Y:S01]  /*0f70*/  IMAD.MOV.U32 R229, RZ, RZ, RZ ;  /* 0x000000ffffe57224 */ /* 0x004fe200078e00ff */
[----:B------:R-:W-:Y:S01]  /*0f80*/  MOV R230, RZ ;  /* 0x000000ff00e67202 */ /* 0x000fe20000000f00 */
[----:B------:R-:W-:Y:S01]  /*0f90*/  IMAD.U32 R228, RZ, RZ, UR4 ;  /* 0x00000004ffe47e24 */ /* 0x000fe2000f8e00ff */
[----:B------:R-:W-:Y:S02]  /*0fa0*/  MOV R231, c[0x0][0x53c] ;  /* 0x00014f0000e77a02 */ /* 0x000fe40000000f00 */
.L_x_566:
[----:B------:R-:W-:Y:S01]  /*0fb0*/  ISETP.NE.AND P0, PT, R13, RZ, PT ;  /* 0x000000ff0d00720c */ /* 0x000fe20003f05270 */
[----:B------:R-:W-:-:S12]  /*0fc0*/  WARPSYNC 0xffffffff ;  /* 0xffffffff00007948 */ /* 0x000fd80003800000 */
[----:B------:R1:W-:Y:S04]  /*0fd0*/  @!P0 STS.128 [0x20080], R228 ;  /* 0x020080e4ff008388 */ /* 0x0003e80000000c00 */
[----:B------:R-:W-:Y:S06]  /*0fe0*/  BAR.ARV 0x5, 0x100 ;  /* 0x0144000000007b1d */ /* 0x000fec0000002000 */
.L_x_552:
[----:B-12---:R-:W-:-:S13]  /*0ff0*/  ISETP.GE.AND P0, PT, R231, c[0x0][0x53c], PT ;  /* 0x00014f00e7007a0c */ /* 0x006fda0003f06270 */
[----:B------:R-:W-:Y:S05]  /*1000*/  @P0 EXIT ;  /* 0x000000000000094d */ /* 0x000fea0003800000 */
[----:B------:R-:W1:Y:S02]  /*1010*/  S2R R14, SR_TID.X ;  /* 0x00000000000e7919 */ /* 0x000e640000002100 */
[----:B-1----:R-:W-:-:S04]  /*1020*/  SHF.R.S32.HI R12, RZ, 0x1f, R14 ;  /* 0x0000001fff0c7819 */ /* 0x002fc8000001140e */
[CC--:B------:R-:W-:Y:S02]  /*1030*/  LEA.HI R2, R12.reuse, R14.reuse, RZ, 0x4 ;  /* 0x0000000e0c027211 */ /* 0x0c0fe400078f20ff */
[CC--:B------:R-:W-:Y:S02]  /*1040*/  LEA.HI R9, R12.reuse, R14.reuse, RZ, 0x3 ;  /* 0x0000000e0c097211 */ /* 0x0c0fe400078f18ff */
[----:B------:R-:W-:Y:S02]  /*1050*/  SHF.R.S32.HI R3, RZ, 0x4, R2 ;  /* 0x00000004ff037819 */ /* 0x000fe40000011402 */
[----:B------:R-:W-:Y:S02]  /*1060*/  LEA.HI R13, R12, R14, RZ, 0x2 ;  /* 0x0000000e0c0d7211 */ /* 0x000fe400078f10ff */
[----:B------:R-:W-:Y:S02]  /*1070*/  LEA.HI R0, R2, R3, RZ, 0x1 ;  /* 0x0000000302007211 */ /* 0x000fe400078f08ff */
[----:B------:R-:W-:-:S02]  /*1080*/  SHF.R.S32.HI R213, RZ, 0x3, R9 ;  /* 0x00000003ffd57819 */ /* 0x000fc40000011409 */
[----:B------:R-:W-:Y:S02]  /*1090*/  LOP3.LUT R0, R0, 0xfffffffe, RZ, 0xc0, !PT ;  /* 0xfffffffe00007812 */ /* 0x000fe400078ec0ff */
[--C-:B------:R-:W-:Y:S02]  /*10a0*/  SHF.R.S32.HI R6, RZ, 0x2, R13.reuse ;  /* 0x00000002ff067819 */ /* 0x100fe4000001140d */
[----:B------:R-:W-:Y:S01]  /*10b0*/  LOP3.LUT R4, R9, 0xfffffff8, RZ, 0xc0, !PT ;  /* 0xfffffff809047812 */ /* 0x000fe200078ec0ff */
[----:B------:R-:W-:Y:S01]  /*10c0*/  IMAD.IADD R11, R3, 0x1, -R0 ;  /* 0x00000001030b7824 */ /* 0x000fe200078e0a00 */
[----:B------:R-:W-:Y:S02]  /*10d0*/  SHF.R.S32.HI R3, RZ, 0x1f, R13 ;  /* 0x0000001fff037819 */ /* 0x000fe4000001140d */
[----:B------:R-:W-:Y:S01]  /*10e0*/  LOP3.LUT R0, R2, 0xfffffff0, RZ, 0xc0, !PT ;  /* 0xfffffff002007812 */ /* 0x000fe200078ec0ff */
[----:B------:R-:W-:Y:S01]  /*10f0*/  IMAD.SHL.U32 R2, R213, 0x40, RZ ;  /* 0x00000040d5027824 */ /* 0x000fe200078e00ff */
[----:B------:R-:W-:Y:S01]  /*1100*/  LEA.HI R3, R3, R6, RZ, 0x3 ;  /* 0x0000000603037211 */ /* 0x000fe200078f18ff */
[----:B------:R-:W-:-:S02]  /*1110*/  IMAD.IADD R237, R14, 0x1, -R4 ;  /* 0x000000010eed7824 */ /* 0x000fc400078e0a04 */
[----:B------:R-:W-:Y:S01]  /*1120*/  IMAD.IADD R0, R14, 0x1, -R0 ;  /* 0x000000010e007824 */ /* 0x000fe200078e0a00 */
[----:B------:R-:W-:Y:S01]  /*1130*/  LOP3.LUT R3, R3, 0xfffffff8, RZ, 0xc0, !PT ;  /* 0xfffffff803037812 */ /* 0x000fe200078ec0ff */
[C---:B------:R-:W-:Y:S01]  /*1140*/  IMAD.SHL.U32 R144, R237.reuse, 0x8, RZ ;  /* 0x00000008ed907824 */ /* 0x040fe200078e00ff */
[----:B------:R-:W-:Y:S01]  /*1150*/  LOP3.LUT R2, R2, 0x1c0, RZ, 0xc0, !PT ;  /* 0x000001c002027812 */ /* 0x000fe200078ec0ff */
[C---:B------:R-:W-:Y:S01]  /*1160*/  IMAD.SHL.U32 R7, R237.reuse, 0x40, RZ ;  /* 0x00000040ed077824 */ /* 0x040fe200078e00ff */
[----:B------:R-:W-:Y:S01]  /*1170*/  SHF.R.S32.HI R10, RZ, 0x1f, R0 ;  /* 0x0000001fff0a7819 */ /* 0x000fe20000011400 */
[----:B------:R-:W-:Y:S01]  /*1180*/  IMAD.IADD R6, R6, 0x1, -R3 ;  /* 0x0000000106067824 */ /* 0x000fe200078e0a03 */
[----:B------:R-:W-:Y:S01]  /*1190*/  SHF.R.U32.HI R5, RZ, 0x3, R2 ;  /* 0x00000003ff057819 */ /* 0x000fe20000011602 */
[----:B------:R-:W-:Y:S01]  /*11a0*/  IMAD.SHL.U32 R156, R237, 0x4, RZ ;  /* 0x00000004ed9c7824 */ /* 0x000fe200078e00ff */
[----:B------:R-:W-:Y:S02]  /*11b0*/  LOP3.LUT R4, R2, 0x38, R144, 0xf8, !PT ;  /* 0x0000003802047812 */ /* 0x000fe400078ef890 */
[----:B------:R-:W-:-:S02]  /*11c0*/  LEA.HI R3, R12, R14, RZ, 0x6 ;  /* 0x0000000e0c037211 */ /* 0x000fc400078f30ff */
[----:B------:R-:W-:Y:S02]  /*11d0*/  LOP3.LUT R2, R7, 0x1c0, RZ, 0xc0, !PT ;  /* 0x000001c007027812 */ /* 0x000fe400078ec0ff */
[----:B------:R-:W-:Y:S01]  /*11e0*/  LEA.HI R10, R10, R0, RZ, 0x3 ;  /* 0x000000000a0a7211 */ /* 0x000fe200078f18ff */
[----:B------:R-:W-:Y:S01]  /*11f0*/  IMAD.SHL.U32 R3, R3, 0x8, RZ ;  /* 0x0000000803037824 */ /* 0x000fe200078e00ff */
[----:B------:R-:W-:Y:S02]  /*1200*/  LOP3.LUT R8, R4, R5, RZ, 0x3c, !PT ;  /* 0x0000000504087212 */ /* 0x000fe400078e3cff */
[----:B------:R-:W-:Y:S02]  /*1210*/  LOP3.LUT R4, R2, 0x8, R9, 0xf8, !PT ;  /* 0x0000000802047812 */ /* 0x000fe400078ef809 */
[----:B------:R-:W-:Y:S02]  /*1220*/  LOP3.LUT R5, R10, 0xfffffff8, RZ, 0xc0, !PT ;  /* 0xfffffff80a057812 */ /* 0x000fe400078ec0ff */
[----:B------:R-:W-:-:S02]  /*1230*/  SHF.R.U32.HI R2, RZ, 0x3, R2 ;  /* 0x00000003ff027819 */ /* 0x000fc40000011602 */
[----:B------:R-:W-:Y:S01]  /*1240*/  LEA.HI R9, R12, R14, RZ, 0x5 ;  /* 0x0000000e0c097211 */ /* 0x000fe200078f28ff */
[----:B------:R-:W-:Y:S01]  /*1250*/  IMAD.IADD R7, R0, 0x1, -R5 ;  /* 0x0000000100077824 */ /* 0x000fe200078e0a05 */
[----:B------:R-:W-:Y:S02]  /*1260*/  LOP3.LUT R12, R4, R2, RZ, 0x3c, !PT ;  /* 0x00000002040c7212 */ /* 0x000fe400078e3cff */
[----:B------:R-:W-:Y:S02]  /*1270*/  LOP3.LUT R3, R3, 0xfffffe00, RZ, 0xc0, !PT ;  /* 0xfffffe0003037812 */ /* 0x000fe400078ec0ff */
[--C-:B------:R-:W-:Y:S02]  /*1280*/  SHF.R.S32.HI R2, RZ, 0x5, R9.reuse ;  /* 0x00000005ff027819 */ /* 0x100fe40000011409 */
[----:B------:R-:W-:Y:S02]  /*1290*/  SHF.R.S32.HI R0, RZ, 0x1f, R9 ;  /* 0x0000001fff007819 */ /* 0x000fe40000011409 */
[----:B------:R-:W-:-:S02]  /*12a0*/  LOP3.LUT R5, R13, 0xfffffffc, RZ, 0xc0, !PT ;  /* 0xfffffffc0d057812 */ /* 0x000fc400078ec0ff */
[----:B------:R-:W-:Y:S02]  /*12b0*/  LOP3.LUT R4, R9, 0xffffffe0, RZ, 0xc0, !PT ;  /* 0xffffffe009047812 */ /* 0x000fe400078ec0ff */
[----:B------:R-:W-:Y:S02]  /*12c0*/  LOP3.LUT R217, R8, R3, RZ, 0xfc, !PT ;  /* 0x0000000308d97212 */ /* 0x000fe400078efcff */
[----:B------:R-:W-:Y:S01]  /*12d0*/  LEA.HI R3, R0, R2, RZ, 0x3 ;  /* 0x0000000200037211 */ /* 0x000fe200078f18ff */
[----:B------:R-:W-:Y:S01]  /*12e0*/  IMAD.IADD R0, R14, 0x1, -R5 ;  /* 0x000000010e007824 */ /* 0x000fe200078e0a05 */
[----:B------:R-:W-:Y:S01]  /*12f0*/  LOP3.LUT R5, R6, 0x1, RZ, 0xc0, !PT ;  /* 0x0000000106057812 */ /* 0x000fe200078ec0ff */
[----:B------:R-:W-:Y:S01]  /*1300*/  IMAD.IADD R14, R14, 0x1, -R4 ;  /* 0x000000010e0e7824 */ /* 0x000fe200078e0a04 */
[----:B------:R-:W-:Y:S01]  /*1310*/  LOP3.LUT R4, R3, 0xffffff8, RZ, 0xc0, !PT ;  /* 0x0ffffff803047812 */ /* 0x000fe200078ec0ff */
[----:B------:R-:W-:Y:S01]  /*1320*/  IMAD.SHL.U32 R217, R217, 0x2, RZ ;  /* 0x00000002d9d97824 */ /* 0x000fe200078e00ff */
[----:B------:R-:W-:Y:S01]  /*1330*/  ISETP.NE.U32.AND P0, PT, R5, 0x1, PT ;  /* 0x000000010500780c */ /* 0x000fe20003f05070 */
[----:B------:R-:W-:Y:S01]  /*1340*/  IMAD.SHL.U32 R5, R11, 0x8, RZ ;  /* 0x000000080b057824 */ /* 0x000fe200078e00ff */
[----:B------:R-:W-:Y:S01]  /*1350*/  LEA.HI R3, R0, R0, RZ, 0x1 ;  /* 0x0000000000037211 */ /* 0x000fe200078f08ff */
[----:B------:R-:W-:Y:S01]  /*1360*/  IMAD.IADD R9, R2, 0x1, -R4 ;  /* 0x0000000102097824 */ /* 0x000fe200078e0a04 */
[C---:B------:R-:W-:Y:S01]  /*1370*/  R2P PR, R6.reuse, 0x6 ;  /* 0x0000000606007804 */ /* 0x040fe20000000000 */
[----:B------:R-:W-:Y:S01]  /*1380*/  IMAD.SHL.U32 R4, R6, 0x40, RZ ;  /* 0x0000004006047824 */ /* 0x000fe200078e00ff */
[----:B------:R-:W-:Y:S01]  /*1390*/  LOP3.LUT R3, R3, 0x1ffffffe, RZ, 0xc0, !PT ;  /* 0x1ffffffe03037812 */ /* 0x000fe200078ec0ff */
[----:B------:R-:W-:Y:S01]  /*13a0*/  IMAD.SHL.U32 R6, R2, 0x400, RZ ;  /* 0x0000040002067824 */ /* 0x000fe200078e00ff */
[----:B------:R-:W-:-:S02]  /*13b0*/  SHF.R.S32.HI R8, RZ, 0x1f, R14 ;  /* 0x0000001fff087819 */ /* 0x000fc4000001140e */
[----:B------:R-:W-:Y:S01]  /*13c0*/  LOP3.LUT R2, R4, 0x1c0, RZ, 0xc0, !PT ;  /* 0x000001c004027812 */ /* 0x000fe200078ec0ff */
[----:B------:R-:W-:Y:S01]  /*13d0*/  IMAD R4, R0, 0x2, R6 ;  /* 0x0000000200047824 */ /* 0x000fe200078e0206 */
[----:B------:R-:W-:Y:S01]  /*13e0*/  LEA.HI R8, R8, R14, RZ, 0x2 ;  /* 0x0000000e08087211 */ /* 0x000fe200078f10ff */
[----:B------:R-:W-:Y:S01]  /*13f0*/  IMAD.IADD R225, R0, 0x1, -R3 ;  /* 0x0000000100e17824 */ /* 0x000fe200078e0a03 */
[----:B------:R-:W-:Y:S01]  /*1400*/  LEA.HI R2, R2, R2, RZ, 0x1d ;  /* 0x0000000202027211 */ /* 0x000fe200078fe8ff */
[C---:B------:R-:W-:Y:S01]  /*1410*/  IMAD.SHL.U32 R0, R7.reuse, 0x40, RZ ;  /* 0x0000004007007824 */ /* 0x040fe200078e00ff */
[----:B------:R-:W-:Y:S02]  /*1420*/  SHF.R.S32.HI R3, RZ, 0x2, R8 ;  /* 0x00000002ff037819 */ /* 0x000fe40000011408 */
[----:B------:R-:W-:Y:S01]  /*1430*/  LOP3.LUT P4, RZ, R7, 0x2, RZ, 0xc0, !PT ;  /* 0x0000000207ff7812 */ /* 0x000fe2000788c0ff */
[----:B------:R-:W-:Y:S01]  /*1440*/  IMAD.IADD R2, R4, 0x1, R2 ;  /* 0x0000000104027824 */ /* 0x000fe200078e0202 */
[----:B------:R-:W-:Y:S01]  /*1450*/  LOP3.LUT R0, R0, 0x1c0, RZ, 0xc0, !PT ;  /* 0x000001c000007812 */ /* 0x000fe200078ec0ff */
[----:B------:R-:W-:Y:S01]  /*1460*/  IMAD R13, R9, 0x10, R3 ;  /* 0x00000010090d7824 */ /* 0x000fe200078e0203 */
[----:B------:R-:W-:Y:S01]  /*1470*/  LOP3.LUT P3, RZ, R7, 0x4, RZ, 0xc0, !PT ;  /* 0x0000000407ff7812 */ /* 0x000fe2000786c0ff */
[----:B------:R-:W-:Y:S01]  /*1480*/  IMAD.SHL.U32 R238, R2, 0x2, RZ ;  /* 0x0000000202ee7824 */ /* 0x000fe200078e00ff */
[----:B------:R-:W-:Y:S01]  /*1490*/  LOP3.LUT R3, R0, 0x8, R5, 0xf8, !PT ;  /* 0x0000000800037812 */ /* 0x000fe200078ef805 */
[----:B------:R-:W-:Y:S01]  /*14a0*/  IMAD.SHL.U32 R4, R10, 0x40, RZ ;  /* 0x000000400a047824 */ /* 0x000fe200078e00ff */
[----:B------:R-:W-:Y:S01]  /*14b0*/  SHF.R.U32.HI R0, RZ, 0x3, R0 ;  /* 0x00000003ff007819 */ /* 0x000fe20000011600 */
[----:B------:R1:W-:Y:S01]  /*14c0*/  STL [R1+0x4], R13 ;  /* 0x0000040d01007387 */ /* 0x0003e20000100800 */
[C---:B------:R-:W-:Y:S01]  /*14d0*/  IADD3 R5, R238.reuse, 0x80, RZ ;  /* 0x00000080ee057810 */ /* 0x040fe20007ffe0ff */
[----:B------:R-:W-:Y:S01]  /*14e0*/  IMAD R2, R11, 0x200, R12 ;  /* 0x000002000b027824 */ /* 0x000fe200078e020c */
[----:B------:R-:W-:Y:S01]  /*14f0*/  IADD3 R239, R238, 0x70, RZ ;  /* 0x00000070eeef7810 */ /* 0x000fe20007ffe0ff */
[----:B------:R-:W-:Y:S01]  /*1500*/  IMAD.MOV.U32 R7, RZ, RZ, 0x20 ;  /* 0x00000020ff077424 */ /* 0x000fe200078e00ff */
[----:B------:R-:W-:Y:S01]  /*1510*/  @P0 IADD3 R239, R5, 0x10, RZ ;  /* 0x0000001005ef0810 */ /* 0x000fe20007ffe0ff */
[----:B------:R-:W-:Y:S01]  /*1520*/  IMAD.MOV.U32 R9, RZ, RZ, 0x40 ;  /* 0x00000040ff097424 */ /* 0x000fe200078e00ff */
[----:B------:R-:W-:Y:S01]  /*1530*/  LOP3.LUT R5, R8, 0x7ffffffc, RZ, 0xc0, !PT ;  /* 0x7ffffffc08057812 */ /* 0x000fe200078ec0ff */
[----:B------:R-:W-:Y:S01]  /*1540*/  IMAD R225, R225, 0x8, R13 ;  /* 0x00000008e1e17824 */ /* 0x000fe200078e020d */
[----:B------:R-:W-:-:S02]  /*1550*/  LOP3.LUT R0, R3, R0, RZ, 0x3c, !PT ;  /* 0x0000000003007212 */ /* 0x000fc400078e3cff */
[----:B------:R-:W-:Y:S01]  /*1560*/  LOP3.LUT R4, R4, 0xfffffe00, RZ, 0xc0, !PT ;  /* 0xfffffe0004047812 */ /* 0x000fe200078ec0ff */
[----:B------:R-:W-:Y:S01]  /*1570*/  IMAD.IADD R209, R14, 0x1, -R5 ;  /* 0x000000010ed17824 */ /* 0x000fe200078e0a05 */
[----:B------:R-:W-:Y:S02]  /*1580*/  LEA R177, R2, 0xc080, 0x1 ;  /* 0x0000c08002b17811 */ /* 0x000fe400078e08ff */
[CC--:B------:R-:W-:Y:S01]  /*1590*/  IADD3 R3, R0.reuse, R4.reuse, R6 ;  /* 0x0000000400037210 */ /* 0x0c0fe20007ffe006 */
[----:B------:R-:W-:Y:S01]  /*15a0*/  IMAD.SHL.U32 R209, R209, 0x2, RZ ;  /* 0x00000002d1d17824 */ /* 0x000fe200078e00ff */
[----:B------:R-:W-:Y:S02]  /*15b0*/  LOP3.LUT R4, R0, R4, RZ, 0xfc, !PT ;  /* 0x0000000400047212 */ /* 0x000fe400078efcff */
[----:B------:R-:W-:Y:S02]  /*15c0*/  IADD3 R0, R156, 0x40, RZ ;  /* 0x000000409c007810 */ /* 0x000fe40007ffe0ff */
[----:B------:R-:W-:-:S02]  /*15d0*/  SEL R5, R7, 0xffffffe0, !P1 ;  /* 0xffffffe007057807 */ /* 0x000fc40004800000 */
[----:B------:R-:W-:Y:S01]  /*15e0*/  SEL R2, R7, 0xffffffe0, !P4 ;  /* 0xffffffe007027807 */ /* 0x000fe20006000000 */
[----:B------:R-:W-:Y:S01]  /*15f0*/  IMAD.IADD R146, R156, 0x1, R0 ;  /* 0x000000019c927824 */ /* 0x000fe200078e0200 */
[----:B------:R-:W-:Y:S01]  /*1600*/  LEA R182, R3, 0x10080, 0x1 ;  /* 0x0001008003b67811 */ /* 0x000fe200078e08ff */
[----:B------:R-:W-:Y:S01]  /*1610*/  IMAD.IADD R241, R238, 0x1, R5 ;  /* 0x00000001eef17824 */ /* 0x000fe200078e0205 */
[----:B------:R-:W-:Y:S01]  /*1620*/  LEA R178, R4, 0x8080, 0x1 ;  /* 0x0000808004b27811 */ /* 0x000fe200078e08ff */
[----:B------:R-:W-:Y:S01]  /*1630*/  IMAD.IADD R240, R5, 0x1, R239 ;  /* 0x0000000105f07824 */ /* 0x000fe200078e02ef */
[C---:B------:R-:W-:Y:S01]  /*1640*/  SEL R6, R9.reuse, 0xffffffc0, !P2 ;  /* 0xffffffc009067807 */ /* 0x040fe20005000000 */
[----:B------:R-:W-:Y:S01]  /*1650*/  IMAD.IADD R183, R182, 0x1, R2 ;  /* 0x00000001b6b77824 */ /* 0x000fe200078e0202 */
[----:B------:R-:W-:Y:S01]  /*1660*/  SEL R0, R9, 0xffffffc0, !P3 ;  /* 0xffffffc009007807 */ /* 0x000fe20005800000 */
[----:B------:R-:W-:Y:S01]  /*1670*/  IMAD.IADD R179, R2, 0x1, R178 ;  /* 0x0000000102b37824 */ /* 0x000fe200078e02b2 */
[----:B------:R-:W-:Y:S01]  /*1680*/  SHF.R.S32.HI R7, RZ, 0x1f, R209 ;  /* 0x0000001fff077819 */ /* 0x000fe200000114d1 */
[--C-:B------:R-:W-:Y:S01]  /*1690*/  IMAD.IADD R245, R238, 0x1, R6.reuse ;  /* 0x00000001eef57824 */ /* 0x100fe200078e0206 */
[C---:B------:R-:W-:Y:S01]  /*16a0*/  IADD3 R10, R209.reuse, 0x8, RZ ;  /* 0x00000008d10a7810 */ /* 0x040fe20007ffe0ff */
[C---:B------:R-:W-:Y:S01]  /*16b0*/  IMAD.IADD R244, R6.reuse, 0x1, R241 ;  /* 0x0000000106f47824 */ /* 0x040fe200078e02f1 */
[C---:B------:R-:W-:Y:S01]  /*16c0*/  IADD3 R9, R209.reuse, 0x10, RZ ;  /* 0x00000010d1097810 */ /* 0x040fe20007ffe0ff */
[----:B------:R-:W-:Y:S01]  /*16d0*/  IMAD.IADD R243, R6, 0x1, R239 ;  /* 0x0000000106f37824 */ /* 0x000fe200078e02ef */
[C---:B------:R-:W-:Y:S01]  /*16e0*/  IADD3 R8, R209.reuse, 0x18, RZ ;  /* 0x00000018d1087810 */ /* 0x040fe20007ffe0ff */
[----:B------:R-:W-:Y:S01]  /*16f0*/  IMAD.IADD R242, R240, 0x1, R6 ;  /* 0x00000001f0f27824 */ /* 0x000fe200078e0206 */
[C---:B------:R-:W-:Y:S01]  /*1700*/  IADD3 R7, R209.reuse, 0x20, RZ ;  /* 0x00000020d1077810 */ /* 0x040fe20007ffe0ff */
[----:B------:R-:W-:Y:S01]  /*1710*/  IMAD.IADD R185, R182, 0x1, R0 ;  /* 0x00000001b6b97824 */ /* 0x000fe200078e0200 */
[C---:B------:R-:W-:Y:S01]  /*1720*/  IADD3 R252, R209.reuse, 0x28, RZ ;  /* 0x00000028d1fc7810 */ /* 0x040fe20007ffe0ff */
[C---:B------:R-:W-:Y:S01]  /*1730*/  IMAD.IADD R181, R0.reuse, 0x1, R178 ;  /* 0x0000000100b57824 */ /* 0x040fe200078e02b2 */
[----:B------:R-:W-:Y:S01]  /*1740*/  IADD3 R251, R209, 0x30, RZ ;  /* 0x00000030d1fb7810 */ /* 0x000fe20007ffe0ff */
[----:B------:R-:W-:Y:S01]  /*1750*/  IMAD.IADD R184, R183, 0x1, R0 ;  /* 0x00000001b7b87824 */ /* 0x000fe200078e0200 */
[C---:B------:R-:W-:Y:S01]  /*1760*/  IADD3 R250, R209.reuse, 0x38, RZ ;  /* 0x00000038d1fa7810 */ /* 0x040fe20007ffe0ff */
[----:B------:R-:W-:Y:S01]  /*1770*/  IMAD.IADD R180, R0, 0x1, R179 ;  /* 0x0000000100b47824 */ /* 0x000fe200078e02b3 */
[----:B------:R-:W-:-:S02]  /*1780*/  IADD3 R249, R209, 0x40, RZ ;  /* 0x00000040d1f97810 */ /* 0x000fc40007ffe0ff */
[----:B------:R-:W-:Y:S02]  /*1790*/  SHF.R.S32.HI R12, RZ, 0x1f, R10 ;  /* 0x0000001fff0c7819 */ /* 0x000fe4000001140a */
[----:B------:R-:W-:Y:S02]  /*17a0*/  SHF.R.S32.HI R11, RZ, 0x1f, R9 ;  /* 0x0000001fff0b7819 */ /* 0x000fe40000011409 */
[----:B------:R-:W-:Y:S02]  /*17b0*/  SHF.R.S32.HI R10, RZ, 0x1f, R8 ;  /* 0x0000001fff0a7819 */ /* 0x000fe40000011408 */
[----:B------:R-:W-:Y:S02]  /*17c0*/  SHF.R.S32.HI R9, RZ, 0x1f, R7 ;  /* 0x0000001fff097819 */ /* 0x000fe40000011407 */
[----:B------:R-:W-:Y:S02]  /*17d0*/  SHF.R.S32.HI R8, RZ, 0x1f, R252 ;  /* 0x0000001fff087819 */ /* 0x000fe400000114fc */
[----:B------:R-:W-:-:S02]  /*17e0*/  SHF.R.S32.HI R7, RZ, 0x1f, R251 ;  /* 0x0000001fff077819 */ /* 0x000fc400000114fb */
[C---:B------:R-:W-:Y:S02]  /*17f0*/  IADD3 R158, R156.reuse, 0x20, RZ ;  /* 0x000000209c9e7810 */ /* 0x040fe40007ffe0ff */
[----:B------:R-:W-:Y:S02]  /*1800*/  IADD3 R147, R156, 0x60, RZ ;  /* 0x000000609c937810 */ /* 0x000fe40007ffe0ff */
[C---:B------:R-:W-:Y:S02]  /*1810*/  IADD3 R215, R144.reuse, 0x80, RZ ;  /* 0x0000008090d77810 */ /* 0x040fe40007ffe0ff */
[----:B------:R-:W-:Y:S02]  /*1820*/  IADD3 R216, R144, 0xc0, RZ ;  /* 0x000000c090d87810 */ /* 0x000fe40007ffe0ff */
[----:B------:R-:W-:Y:S02]  /*1830*/  IADD3 R246, R209, 0x48, RZ ;  /* 0x00000048d1f67810 */ /* 0x000fe40007ffe0ff */
[----:B------:R-:W-:-:S02]  /*1840*/  SHF.R.S32.HI R8, RZ, 0x1f, R250 ;  /* 0x0000001fff087819 */ /* 0x000fc400000114fa */
[----:B-1----:R-:W-:Y:S02]  /*1850*/  SHF.R.S32.HI R7, RZ, 0x1f, R249 ;  /* 0x0000001fff077819 */ /* 0x002fe400000114f9 */
.L_x_789:
[----:B------:R-:W-:Y:S01]  /*1860*/  ISETP.NE.U32.AND P0, PT, RZ, c[0x0][0x370], PT ;  /* 0x0000dc00ff007a0c */ /* 0x000fe20003f05070 */
[----:B------:R-:W-:Y:S01]  /*1870*/  IMAD.MOV.U32 R15, RZ, RZ, 0x4 ;  /* 0x00000004ff0f7424 */ /* 0x000fe200078e00ff */
[----:B------:R-:W-:Y:S01]  /*1880*/  ISETP.NE.U32.AND P1, PT, RZ, c[0x0][0x360], PT ;  /* 0x0000d800ff007a0c */ /* 0x000fe20003f25070 */
[----:B------:R-:W-:Y:S01]  /*1890*/  CS2R R112, SRZ ;  /* 0x0000000000707805 */ /* 0x000fe2000001ff00 */
[----:B------:R-:W-:Y:S01]  /*18a0*/  ISETP.NE.AND.EX P2, PT, RZ, c[0x0][0x374], PT, P0 ;  /* 0x0000dd00ff007a0c */ /* 0x000fe20003f45300 */
[----:B------:R-:W-:Y:S01]  /*18b0*/  IMAD.MOV.U32 R119, RZ, RZ, RZ ;  /* 0x000000ffff777224 */ /* 0x000fe200078e00ff */
[----:B------:R-:W-:Y:S01]  /*18c0*/  ISETP.NE.AND.EX P0, PT, RZ, c[0x0][0x364], PT, P1 ;  /* 0x0000d900ff007a0c */ /* 0x000fe20003f05310 */
[----:B------:R-:W-:Y:S01]  /*18d0*/  IMAD.MOV.U32 R13, RZ, RZ, RZ ;  /* 0x000000ffff0d7224 */ /* 0x000fe200078e00ff */
[----:B------:R-:W-:Y:S01]  /*18e0*/  ISETP.NE.U32.AND P3, PT, RZ, c[0x0][0x350], PT ;  /* 0x0000d400ff007a0c */ /* 0x000fe20003f65070 */
[----:B------:R-:W-:Y:S01]  /*18f0*/  IMAD.WIDE R6, R231, R15, c[0x0][0x348] ;  /* 0x0000d200e7067625 */ /* 0x000fe200078e020f */
[----:B------:R-:W-:-:S02]  /*1900*/  ISETP.NE.U32.AND P1, PT, RZ, c[0x0][0x348], PT ;  /* 0x0000d200ff007a0c */ /* 0x000fc40003f25070 */
[----:B------:R-:W-:Y:S01]  /*1910*/  ISETP.NE.U32.AND P4, PT, RZ, c[0x0][0x358], PT ;  /* 0x0000d600ff007a0c */ /* 0x000fe20003f85070 */
[CC--:B------:R-:W-:Y:S01]  /*1920*/  IMAD.WIDE R4, R231.reuse, R15.reuse, c[0x0][0x350] ;  /* 0x0000d400e7047625 */ /* 0x0c0fe200078e020f */
[----:B------:R-:W-:Y:S02]  /*1930*/  ISETP.NE.AND.EX P5, PT, RZ, c[0x0][0x354], PT, P3 ;  /* 0x0000d500ff007a0c */ /* 0x000fe40003fa5330 */
[----:B------:R-:W-:Y:S01]  /*1940*/  ISETP.NE.AND.EX P1, PT, RZ, c[0x0][0x34c], PT, P1 ;  /* 0x0000d300ff007a0c */ /* 0x000fe20003f25310 */
[CC--:B------:R-:W-:Y:S01]  /*1950*/  @P2 IMAD.WIDE R10, R231.reuse, R15.reuse, c[0x0][0x370] ;  /* 0x0000dc00e70a2625 */ /* 0x0c0fe200078e020f */
[----:B------:R-:W-:Y:S01]  /*1960*/  ISETP.NE.AND.EX P3, PT, RZ, c[0x0][0x35c], PT, P4 ;  /* 0x0000d700ff007a0c */ /* 0x000fe20003f65340 */
[----:B------:R-:W-:Y:S01]  /*1970*/  YIELD ;  /* 0x0000000000007946 */ /* 0x000fe20003800000 */
[----:B------:R-:W-:Y:S01]  /*1980*/  P2R R14, PR, RZ, 0x20 ;  /* 0x00000020ff0e7803 */ /* 0x000fe20000000000 */
[CC--:B------:R-:W-:Y:S01]  /*1990*/  @P0 IMAD.WIDE R8, R231.reuse, R15.reuse, c[0x0][0x360] ;  /* 0x0000d800e7080625 */ /* 0x0c0fe200078e020f */
[----:B------:R1:W5:Y:S03]  /*19a0*/  @P2 LDG.E R113, [R10.64] ;  /* 0x000000060a712981 */ /* 0x000366000c1e1900 */
[----:B------:R-:W-:Y:S01]  /*19b0*/  IMAD.WIDE R2, R231, R15, c[0x0][0x358] ;  /* 0x0000d600e7027625 */ /* 0x000fe200078e020f */
[----:B------:R1:W5:Y:S04]  /*19c0*/  @P0 LDG.E R212, [R8.64] ;  /* 0x0000000608d40981 */ /* 0x000368000c1e1900 */
[----:B------:R1:W5:Y:S04]  /*19d0*/  @P1 LDG.E R119, [R6.64] ;  /* 0x0000000606771981 */ /* 0x000368000c1e1900 */
[----:B------:R1:W5:Y:S04]  /*19e0*/  @P5 LDG.E R112, [R4.64] ;  /* 0x0000000604705981 */ /* 0x000368000c1e1900 */
[----:B------:R1:W5:Y:S01]  /*19f0*/  @P3 LDG.E R13, [R2.64] ;  /* 0x00000006020d3981 */ /* 0x000362000c1e1900 */
[----:B------:R-:W-:Y:S01]  /*1a00*/  LOP3.LUT R226, R230, 0xffff, RZ, 0xc0, !PT ;  /* 0x0000ffffe6e27812 */ /* 0x000fe200078ec0ff */
[----:B------:R-:W-:Y:S05]  /*1a10*/  @P0 BRA `(.L_x_567) ;  /* 0x0000005000000947 */ /* 0x000fea0003800000 */
[----:B-----5:R-:W-:Y:S01]  /*1a20*/  MOV R212, c[0x0][0x168] ;  /* 0x00005a0000d47a02 */ /* 0x020fe20000000f00 */
[----:B------:R-:W-:Y:S05]  /*1a30*/  @!P1 BRA `(.L_x_567) ;  /* 0x0000003000009947 */ /* 0x000fea0003800000 */
[----:B-1----:R-:W2:Y:S04]  /*1a40*/  LDG.E R8, [R6.64] ;  /* 0x0000000606087981 */ /* 0x002ea8000c1e1900 */
[----:B------:R-:W2:Y:S02]  /*1a50*/  LDG.E R0, [R6.64+0x4] ;  /* 0x0000040606007981 */ /* 0x000ea4000c1e1900 */
[----:B--2---:R-:W-:-:S02]  /*1a60*/  IADD3 R212, -R8, R0, RZ ;  /* 0x0000000008d47210 */ /* 0x004fc40007ffe1ff */
.L_x_567:
[----:B------:R-:W-:-:S04]  /*1a70*/  ISETP.NE.U32.AND P0, PT, RZ, c[0x0][0x368], PT ;  /* 0x0000da00ff007a0c */ /* 0x000fc80003f05070 */
[----:B------:R-:W-:-:S13]  /*1a80*/  ISETP.NE.AND.EX P0, PT, RZ, c[0x0][0x36c], PT, P0 ;  /* 0x0000db00ff007a0c */ /* 0x000fda0003f05300 */
[----:B------:R-:W-:Y:S05]  /*1a90*/  @!P0 BRA `(.L_x_568) ;  /* 0x0000003000008947 */ /* 0x000fea0003800000 */
[----:B-1----:R-:W-:-:S05]  /*1aa0*/  IMAD.WIDE R4, R231, R15, c[0x0][0x368] ;  /* 0x0000da00e7047625 */ /* 0x002fca00078e020f */
[----:B------:R1:W5:Y:S01]  /*1ab0*/  LDG.E R12, [R4.64] ;  /* 0x00000006040c7981 */ /* 0x000362000c1e1900 */
[----:B------:R-:W-:Y:S05]  /*1ac0*/  BRA `(.L_x_569) ;  /* 0x0000005000007947 */ /* 0x000fea0003800000 */
.L_x_568:
[----:B------:R-:W-:Y:S01]  /*1ad0*/  MOV R12, c[0x0][0x1d0] ;  /* 0x00007400000c7a02 */ /* 0x000fe20000000f00 */
[----:B------:R-:W-:Y:S05]  /*1ae0*/  @!P5 BRA `(.L_x_569) ;  /* 0x000000300000d947 */ /* 0x000fea0003800000 */
[----:B-1----:R-:W2:Y:S04]  /*1af0*/  LDG.E R6, [R4.64] ;  /* 0x0000000604067981 */ /* 0x002ea8000c1e1900 */
[----:B------:R-:W2:Y:S02]  /*1b00*/  LDG.E R0, [R4.64+0x4] ;  /* 0x0000040604007981 */ /* 0x000ea4000c1e1900 */
[----:B--2---:R-:W-:Y:S02]  /*1b10*/  IADD3 R12, -R6, R0, RZ ;  /* 0x00000000060c7210 */ /* 0x004fe40007ffe1ff */
.L_x_569:
[----:B-1----:R1:W2:Y:S04]  /*1b20*/  @P3 LDG.E R5, [R2.64] ;  /* 0x0000000602053981 */ /* 0x0022a8000c1e1900 */
[----:B------:R1:W2:Y:S01]  /*1b30*/  @P3 LDG.E R4, [R2.64+0x4] ;  /* 0x0000040602043981 */ /* 0x0002a2000c1e1900 */
[----:B------:R-:W-:Y:S01]  /*1b40*/  ISETP.NE.U32.AND P0, PT, RZ, c[0x0][0x378], PT ;  /* 0x0000de00ff007a0c */ /* 0x000fe20003f05070 */
[----:B------:R-:W-:-:S02]  /*1b50*/  IMAD.MOV.U32 R0, RZ, RZ, c[0x0][0x2c4] ;  /* 0x0000b100ff007624 */ /* 0x000fc400078e00ff */
[----:B-----5:R-:W-:Y:S01]  /*1b60*/  IMAD.MOV.U32 R110, RZ, RZ, R12 ;  /* 0x000000ffff6e7224 */ /* 0x020fe200078e000c */
[----:B------:R-:W-:Y:S02]  /*1b70*/  ISETP.NE.AND.EX P0, PT, RZ, c[0x0][0x37c], PT, P0 ;  /* 0x0000df00ff007a0c */ /* 0x000fe40003f05300 */
[----:B------:R-:W-:Y:S01]  /*1b80*/  ISETP.NE.AND P2, PT, R0, 0x1, PT ;  /* 0x000000010000780c */ /* 0x000fe20003f45270 */
[----:B------:R-:W-:Y:S02]  /*1b90*/  IMAD.SHL.U32 R224, R229, 0x80, RZ ;  /* 0x00000080e5e07824 */ /* 0x000fe400078e00ff */
[----:B------:R-:W-:Y:S02]  /*1ba0*/  IMAD.MOV.U32 R64, RZ, RZ, c[0x0][0x228] ;  /* 0x00008a00ff407624 */ /* 0x000fe400078e00ff */
[----:B------:R-:W-:Y:S01]  /*1bb0*/  IMAD.IADD R11, R12, 0x1, -R113 ;  /* 0x000000010c0b7824 */ /* 0x000fe200078e0a71 */
[----:B------:R-:W-:Y:S01]  /*1bc0*/  IADD3 R0, R224, 0x7f, RZ ;  /* 0x0000007fe0007810 */ /* 0x000fe20007ffe0ff */
[----:B------:R-:W-:Y:S01]  /*1bd0*/  IMAD.MOV.U32 R6, RZ, RZ, c[0x0][0x32c] ;  /* 0x0000cb00ff067624 */ /* 0x000fe200078e00ff */
[----:B------:R-:W-:-:S03]  /*1be0*/  LOP3.LUT R214, R214, 0xffffffdf, RZ, 0xc0, !PT ;  /* 0xffffffdfd6d67812 */ /* 0x000fc600078ec0ff */
[----:B-1----:R-:W-:Y:S01]  /*1bf0*/  @P0 IMAD.WIDE R2, R231, R15, c[0x0][0x378] ;  /* 0x0000de00e7020625 */ /* 0x002fe200078e020f */
[----:B------:R-:W-:-:S04]  /*1c00*/  ISETP.GE.AND P1, PT, R6, 0x1, PT ;  /* 0x000000010600780c */ /* 0x000fc80003f26270 */
[----:B------:R1:W5:Y:S01]  /*1c10*/  @P0 LDG.E R110, [R2.64] ;  /* 0x00000006026e0981 */ /* 0x000362000c1e1900 */
[----:B------:R-:W-:-:S04]  /*1c20*/  @P2 LOP3.LUT R214, R214, 0x20, RZ, 0xfc, !PT ;  /* 0x00000020d6d62812 */ /* 0x000fc800078efcff */
[----:B------:R-:W-:-:S04]  /*1c30*/  LOP3.LUT R214, R214, 0xffffffbf, RZ, 0xc0, !PT ;  /* 0xffffffbfd6d67812 */ /* 0x000fc800078ec0ff */
[----:B------:R-:W-:Y:S01]  /*1c40*/  @P1 LOP3.LUT R214, R214, 0x40, RZ, 0xfc, !PT ;  /* 0x00000040d6d61812 */ /* 0x000fe200078efcff */
[----:B-1----:R-:W-:-:S05]  /*1c50*/  @P2 IMAD.HI.U32 R3, R0, c[0x0][0x2c8], RZ ;  /* 0x0000b20000032a27 */ /* 0x002fca00078e00ff */
[----:B------:R-:W-:Y:S01]  /*1c60*/  @P2 SHF.R.U32.HI R0, RZ, c[0x0][0x2cc], R3 ;  /* 0x0000b300ff002a19 */ /* 0x000fe20000011603 */
[----:B--2---:R-:W-:-:S04]  /*1c70*/  @P3 IMAD.IADD R64, R4, 0x1, -R5 ;  /* 0x0000000104403824 */ /* 0x004fc800078e0a05 */
[----:B------:R-:W-:-:S05]  /*1c80*/  IMAD.IADD R210, R11, 0x1, R64 ;  /* 0x000000010bd27824 */ /* 0x000fca00078e0240 */
[C---:B------:R-:W-:Y:S02]  /*1c90*/  IADD3 R2, R210.reuse, 0x1f, RZ ;  /* 0x0000001fd2027810 */ /* 0x040fe40007ffe0ff */
[----:B------:R-:W-:Y:S02]  /*1ca0*/  IADD3 R3, R210, 0x1, -R212 ;  /* 0x00000001d2037810 */ /* 0x000fe40007ffe8d4 */
[----:B------:R-:W-:-:S03]  /*1cb0*/  SHF.R.S32.HI R4, RZ, 0x1f, R2 ;  /* 0x0000001fff047819 */ /* 0x000fc60000011402 */
[----:B------:R-:W-:Y:S01]  /*1cc0*/  IMAD.IADD R0, R3, 0x1, R0 ;  /* 0x0000000103007824 */ /* 0x000fe200078e0200 */
[----:B------:R-:W-:-:S04]  /*1cd0*/  LEA.HI R2, R4, R2, RZ, 0x5 ;  /* 0x0000000204027211 */ /* 0x000fc800078f28ff */
[----:B------:R-:W-:Y:S02]  /*1ce0*/  IADD3 R3, R0, c[0x0][0x328], RZ ;  /* 0x0000ca0000037a10 */ /* 0x000fe40007ffe0ff */
[----:B------:R-:W-:Y:S01]  /*1cf0*/  SHF.R.S32.HI R121, RZ, 0x5, R2 ;  /* 0x00000005ff797819 */ /* 0x000fe20000011402 */
        /* <DEDUP_REMOVED lines=11> */
.L_x_572:
[----:B------:R-:W-:-:S13]  /*1db0*/  ISETP.NE.AND P0, PT, R6, 0x1, PT ;  /* 0x000000010600780c */ /* 0x000fda0003f05270 */
[----:B------:R-:W-:-:S05]  /*1dc0*/  @P0 IMAD.HI.U32 R0, R2, c[0x0][0x330], RZ ;  /* 0x0000cc0002000a27 */ /* 0x000fca00078e00ff */
[----:B------:R-:W-:Y:S02]  /*1dd0*/  @P0 SHF.R.U32.HI R2, RZ, c[0x0][0x334], R0 ;  /* 0x0000cd00ff020a19 */ /* 0x000fe40000011600 */
.L_x_573:
[----:B------:R-:W-:Y:S05]  /*1de0*/  BSYNC B0 ;  /* 0x0000000000007941 */ /* 0x000fea0003800000 */
.L_x_571:
[----:B------:R-:W-:-:S05]  /*1df0*/  IMAD R2, R2, R6, c[0x0][0x32c] ;  /* 0x0000cb0002027624 */ /* 0x000fca00078e0206 */
[----:B------:R-:W-:-:S04]  /*1e00*/  IMNMX R3, R3, R2, PT ;  /* 0x0000000203037217 */ /* 0x000fc80003800200 */
.L_x_570:
[----:B------:R-:W-:Y:S01]  /*1e10*/  IADD3 R3, R3, 0x1f, RZ ;  /* 0x0000001f03037810 */ /* 0x000fe20007ffe0ff */
[----:B------:R-:W-:-:S03]  /*1e20*/  @P2 IMAD.HI.U32 R2, R224, c[0x0][0x2c8], RZ ;  /* 0x0000b200e0022a27 */ /* 0x000fc600078e00ff */
[----:B------:R-:W-:Y:S01]  /*1e30*/  SHF.R.S32.HI R4, RZ, 0x1f, R3 ;  /* 0x0000001fff047819 */ /* 0x000fe20000011403 */
[----:B------:R-:W-:Y:S01]  /*1e40*/  IMAD.MOV.U32 R0, RZ, RZ, R224 ;  /* 0x000000ffff007224 */ /* 0x000fe200078e00e0 */
[----:B------:R-:W-:Y:S01]  /*1e50*/  @P2 SHF.R.U32.HI R0, RZ, c[0x0][0x2cc], R2 ;  /* 0x0000b300ff002a19 */ /* 0x000fe20000011602 */
[----:B------:R-:W-:Y:S01]  /*1e60*/  IMAD.IADD R120, R210, 0x1, -R212 ;  /* 0x00000001d2787824 */ /* 0x000fe200078e0ad4 */
[----:B------:R-:W-:-:S03]  /*1e70*/  LEA.HI R3, R4, R3, RZ, 0x5 ;  /* 0x0000000304037211 */ /* 0x000fc600078f28ff */
[----:B------:R-:W-:Y:S01]  /*1e80*/  IMAD.IADD R0, R120, 0x1, R0 ;  /* 0x0000000178007824 */ /* 0x000fe200078e0200 */
[----:B------:R-:W-:-:S04]  /*1e90*/  SHF.R.S32.HI R3, RZ, 0x5, R3 ;  /* 0x00000005ff037819 */ /* 0x000fc80000011403 */
        /* <DEDUP_REMOVED lines=12> */
.L_x_576:
[----:B------:R-:W-:-:S13]  /*1f60*/  ISETP.NE.AND P0, PT, R6, 0x1, PT ;  /* 0x000000010600780c */ /* 0x000fda0003f05270 */
[----:B------:R-:W-:-:S05]  /*1f70*/  @P0 IMAD.HI.U32 R3, R0, c[0x0][0x330], RZ ;  /* 0x0000cc0000030a27 */ /* 0x000fca00078e00ff */
[----:B------:R-:W-:Y:S02]  /*1f80*/  @P0 SHF.R.U32.HI R0, RZ, c[0x0][0x334], R3 ;  /* 0x0000cd00ff000a19 */ /* 0x000fe40000011603 */
.L_x_577:
[----:B------:R-:W-:Y:S05]  /*1f90*/  BSYNC B0 ;  /* 0x0000000000007941 */ /* 0x000fea0003800000 */
.L_x_575:
[----:B------:R-:W-:-:S05]  /*1fa0*/  IMAD R0, R0, c[0x0][0x32c], RZ ;  /* 0x0000cb0000007a24 */ /* 0x000fca00078e02ff */
[----:B------:R-:W-:-:S04]  /*1fb0*/  IMNMX R2, R2, R0, !PT ;  /* 0x0000000002027217 */ /* 0x000fc80007800200 */
.L_x_574:
[----:B------:R-:W-:Y:S01]  /*1fc0*/  SHF.R.S32.HI R0, RZ, 0x1f, R2 ;  /* 0x0000001fff007819 */ /* 0x000fe20000011402 */
[----:B------:R-:W-:Y:S01]  /*1fd0*/  BSSY B0, `(.L_x_578) ;  /* 0x000002d000007945 */ /* 0x000fe20003800000 */
[----:B------:R-:W-:Y:S02]  /*1fe0*/  LOP3.LUT R3, R230, 0xff000000, RZ, 0xc0, !PT ;  /* 0xff000000e6037812 */ /* 0x000fe400078ec0ff */
[----:B------:R-:W-:Y:S02]  /*1ff0*/  LEA.HI R0, R0, R2, RZ, 0x5 ;  /* 0x0000000200007211 */ /* 0x000fe400078f28ff */
[----:B------:R-:W-:Y:S02]  /*2000*/  LOP3.LUT R4, R230, 0xff0000, RZ, 0xc0, !PT ;  /* 0x00ff0000e6047812 */ /* 0x000fe400078ec0ff */
[----:B------:R-:W-:Y:S02]  /*2010*/  SHF.R.S32.HI R0, RZ, 0x5, R0 ;  /* 0x00000005ff007819 */ /* 0x000fe40000011400 */
[----:B------:R-:W-:-:S02]  /*2020*/  SHF.R.U32.HI R2, RZ, 0x8, R3 ;  /* 0x00000008ff027819 */ /* 0x000fc40000011603 */
[----:B------:R-:W-:Y:S01]  /*2030*/  IMNMX R5, RZ, R0, !PT ;  /* 0x00000000ff057217 */ /* 0x000fe20007800200 */
[----:B------:R-:W-:Y:S01]  /*2040*/  IMAD.MOV.U32 R0, RZ, RZ, RZ ;  /* 0x000000ffff007224 */ /* 0x000fe200078e00ff */
[----:B------:R-:W-:Y:S02]  /*2050*/  LEA.HI R2, R4, R2, RZ, 0x10 ;  /* 0x0000000204027211 */ /* 0x000fe400078f80ff */
[----:B------:R-:W-:Y:S02]  /*2060*/  ISETP.GT.AND P0, PT, R8, R5, PT ;  /* 0x000000050800720c */ /* 0x000fe40003f04270 */
[----:B------:R-:W-:Y:S02]  /*2070*/  SHF.R.U32.HI R247, RZ, 0x10, R2 ;  /* 0x00000010fff77819 */ /* 0x000fe40000011602 */
[----:B------:R-:W-:Y:S02]  /*2080*/  LOP3.LUT R248, R2, 0xff, RZ, 0xc0, !PT ;  /* 0x000000ff02f87812 */ /* 0x000fe400078ec0ff */
[----:B------:R-:W-:-:S04]  /*2090*/  ISETP.NE.AND P1, PT, R247, RZ, PT ;  /* 0x000000fff700720c */ /* 0x000fc80003f25270 */
[----:B------:R-:W-:-:S03]  /*20a0*/  SEL R109, R247, c[0x0][0x338], P1 ;  /* 0x0000ce00f76d7a07 */ /* 0x000fc60000800000 */
[----:B------:R-:W-:Y:S05]  /*20b0*/  @!P0 BRA `(.L_x_579) ;  /* 0x000001e000008947 */ /* 0x000fea0003800000 */
[----:B------:R-:W-:-:S05]  /*20c0*/  IABS R0, R109 ;  /* 0x0000006d00007213 */ /* 0x000fca0000000000 */
[----:B------:R-:W-:-:S04]  /*20d0*/  IMAD.MOV.U32 R4, RZ, RZ, R0 ;  /* 0x000000ffff047224 */ /* 0x000fc800078e0000 */
[----:B------:R-:W1:Y:S08]  /*20e0*/  I2F.RP R2, R4 ;  /* 0x0000000400027306 */ /* 0x000e700000209400 */
[----:B-1----:R-:W1:Y:S02]  /*20f0*/  MUFU.RCP R2, R2 ;  /* 0x0000000200027308 */ /* 0x002e640000001000 */
[----:B-1----:R-:W-:-:S06]  /*2100*/  IADD3 R2, R2, 0xffffffe, RZ ;  /* 0x0ffffffe02027810 */ /* 0x002fcc0007ffe0ff */
[----:B------:R1:W2:Y:S02]  /*2110*/  F2I.FTZ.U32.TRUNC.NTZ R3, R2 ;  /* 0x0000000200037305 */ /* 0x0002a4000021f000 */
[----:B-1----:R-:W-:Y:S01]  /*2120*/  IADD3 R2, R109, -0x1, R8 ;  /* 0xffffffff6d027810 */ /* 0x002fe20007ffe008 */
[----:B--2---:R-:W-:-:S04]  /*2130*/  IMAD.MOV R0, RZ, RZ, -R3 ;  /* 0x000000ffff007224 */ /* 0x004fc800078e0a03 */
[----:B------:R-:W-:Y:S01]  /*2140*/  IMAD.MOV.U32 R7, RZ, RZ, R0 ;  /* 0x000000ffff077224 */ /* 0x000fe200078e0000 */
[----:B------:R-:W-:Y:S01]  /*2150*/  IABS R0, R109 ;  /* 0x0000006d00007213 */ /* 0x000fe20000000000 */
[----:B------:R-:W-:Y:S01]  /*2160*/  IMAD.IADD R6, R2, 0x1, -R5 ;  /* 0x0000000102067824 */ /* 0x000fe200078e0a05 */
[----:B------:R-:W-:Y:S01]  /*2170*/  MOV R2, RZ ;  /* 0x000000ff00027202 */ /* 0x000fe20000000f00 */
[----:B------:R-:W-:Y:S02]  /*2180*/  IMAD R7, R7, R4, RZ ;  /* 0x0000000407077224 */ /* 0x000fe400078e02ff */
[----:B------:R-:W-:Y:S01]  /*2190*/  IMAD.MOV R9, RZ, RZ, -R0 ;  /* 0x000000ffff097224 */ /* 0x000fe200078e0a00 */
[----:B------:R-:W-:Y:S01]  /*21a0*/  IABS R10, R6 ;  /* 0x00000006000a7213 */ /* 0x000fe20000000000 */
[----:B------:R-:W-:-:S04]  /*21b0*/  IMAD.HI.U32 R0, R3, R7, R2 ;  /* 0x0000000703007227 */ /* 0x000fc800078e0002 */
[----:B------:R-:W-:Y:S02]  /*21c0*/  IMAD.MOV.U32 R2, RZ, RZ, R10 ;  /* 0x000000ffff027224 */ /* 0x000fe400078e000a */
        /* <DEDUP_REMOVED lines=9> */
[----:B------:R-:W-:-:S07]  /*2260*/  ISETP.GE.AND P1, PT, R2, RZ, PT ;  /* 0x000000ff0200720c */ /* 0x000fce0003f26270 */
[----:B------:R-:W-:-:S06]  /*2270*/  @P2 IADD3 R0, R0, 0x1, RZ ;  /* 0x0000000100002810 */ /* 0x000fcc0007ffe0ff */
[----:B------:R-:W-:Y:S01]  /*2280*/  @!P1 IMAD.MOV R0, RZ, RZ, -R0 ;  /* 0x000000ffff009224 */ /* 0x000fe200078e0a00 */
[----:B------:R-:W-:Y:S02]  /*2290*/  @!P0 LOP3.LUT R0, RZ, R109, RZ, 0x33, !PT ;  /* 0x0000006dff008212 */ /* 0x000fe400078e33ff */
.L_x_579:
[----:B------:R-:W-:Y:S05]  /*22a0*/  BSYNC B0 ;  /* 0x0000000000007941 */ /* 0x000fea0003800000 */
.L_x_578:
[----:B------:R-:W-:Y:S01]  /*22b0*/  IMAD R2, R248, R0, R5 ;  /* 0x00000000f8027224 */ /* 0x000fe200078e0205 */
        /* <DEDUP_REMOVED lines=33> */
[----:B------:R-:W-:Y:S01]  /*24d0*/  IADD3 R101, P0, R213, R13, RZ ;  /* 0x0000000dd5657210 */ /* 0x000fe20007f1e0ff */
[----:B------:R-:W-:Y:S01]  /*24e0*/  IMAD.MOV.U32 R116, RZ, RZ, 0x5 ;  /* 0x00000005ff747424 */ /* 0x000fe200078e00ff */
[----:B------:R-:W-:Y:S01]  /*24f0*/  SHF.R.S32.HI R145, RZ, 0x1f, R144 ;  /* 0x0000001fff917819 */ /* 0x000fe20000011490 */
[----:B------:R-:W-:Y:S01]  /*2500*/  IMAD.MOV.U32 R128, RZ, RZ, c[0x0][0x27c] ;  /* 0x00009f00ff807624 */ /* 0x000fe200078e00ff */
[----:B------:R-:W-:Y:S01]  /*2510*/  LEA.HI.X.SX32 R104, R13, R19, 0x1, P0 ;  /* 0x000000130d687211 */ /* 0x000fe200000f0eff */
[----:B------:R-:W-:Y:S01]  /*2520*/  IMAD.WIDE.U32 R126, R213, c[0x0][0x1e0], RZ ;  /* 0x00007800d57e7a25 */ /* 0x000fe200078e00ff */
[----:B------:R-:W-:Y:S02]  /*2530*/  IADD3 R46, R0, -0x1, RZ ;  /* 0xffffffff002e7810 */ /* 0x000fe40007ffe0ff */
[----:B------:R-:W-:Y:S01]  /*2540*/  SHF.R.S32.HI R8, RZ, 0x1f, R231 ;  /* 0x0000001fff087819 */ /* 0x000fe200000114e7 */
[----:B------:R-:W-:Y:S01]  /*2550*/  IMAD R4, R104, c[0x0][0x238], RZ ;  /* 0x00008e0068047a24 */ /* 0x000fe200078e02ff */
[----:B------:R-:W-:Y:S01]  /*2560*/  SEL R10, R231, RZ, !P3 ;  /* 0x000000ffe70a7207 */ /* 0x000fe20005800000 */
[----:B------:R-:W-:Y:S01]  /*2570*/  IMAD R0, R46, -0x20, R100 ;  /* 0xffffffe02e007824 */ /* 0x000fe200078e0264 */
[----:B------:R-:W-:Y:S01]  /*2580*/  SEL R11, R8, RZ, !P3 ;  /* 0x000000ff080b7207 */ /* 0x000fe20005800000 */
[----:B------:R-:W-:Y:S01]  /*2590*/  IMAD R4, R101, c[0x0][0x23c], R4 ;  /* 0x00008f0065047a24 */ /* 0x000fe200078e0204 */
[----:B------:R-:W-:-:S02]  /*25a0*/  MOV R125, c[0x0][0x238] ;  /* 0x00008e00007d7a02 */ /* 0x000fc40000000f00 */
[----:B------:R-:W-:Y:S01]  /*25b0*/  ISETP.GT.AND P0, PT, R0, RZ, PT ;  /* 0x000000ff0000720c */ /* 0x000fe20003f04270 */
[----:B------:R-:W-:Y:S01]  /*25c0*/  IMAD R0, R11, c[0x0][0x248], RZ ;  /* 0x000092000b007a24 */ /* 0x000fe200078e02ff */
[C---:B------:R-:W-:Y:S02]  /*25d0*/  SHF.L.U64.HI R117, R125.reuse, R116, c[0x0][0x23c] ;  /* 0x00008f007d757619 */ /* 0x040fe40000010274 */
[----:B------:R-:W-:Y:S01]  /*25e0*/  SHF.L.U32 R125, R125, 0x5, RZ ;  /* 0x000000057d7d7819 */ /* 0x000fe200000006ff */
[----:B-1----:R-:W-:Y:S01]  /*25f0*/  IMAD.WIDE.U32 R2, R101, c[0x0][0x238], R144 ;  /* 0x00008e0065027a25 */ /* 0x002fe200078e0090 */
[----:B------:R-:W-:Y:S02]  /*2600*/  ISETP.GE.AND P6, PT, R144, c[0x0][0x1d4], PT ;  /* 0x0000750090007a0c */ /* 0x000fe40003fc6270 */
[----:B------:R-:W-:Y:S01]  /*2610*/  ISETP.GE.AND P5, PT, R146, c[0x0][0x1d4], PT ;  /* 0x0000750092007a0c */ /* 0x000fe20003fa6270 */
[----:B------:R-:W-:Y:S01]  /*2620*/  IMAD.IADD R3, R3, 0x1, R4 ;  /* 0x0000000103037824 */ /* 0x000fe200078e0204 */
[----:B------:R-:W-:Y:S01]  /*2630*/  ISETP.GE.AND P4, PT, R215, c[0x0][0x1d4], PT ;  /* 0x00007500d7007a0c */ /* 0x000fe20003f86270 */
[----:B------:R-:W-:Y:S01]  /*2640*/  IMAD R4, R10, c[0x0][0x24c], R0 ;  /* 0x000093000a047a24 */ /* 0x000fe200078e0200 */
[----:B------:R-:W-:Y:S01]  /*2650*/  ISETP.GE.AND P3, PT, R216, c[0x0][0x1d4], PT ;  /* 0x00007500d8007a0c */ /* 0x000fe20003f66270 */
[----:B------:R-:W-:Y:S01]  /*2660*/  IMAD.WIDE.U32 R2, R226, c[0x0][0x240], R2 ;  /* 0x00009000e2027a25 */ /* 0x000fe200078e0002 */
[----:B------:R-:W-:-:S02]  /*2670*/  SHF.R.S32.HI R157, RZ, 0x1f, R156 ;  /* 0x0000001fff9d7819 */ /* 0x000fc4000001149c */
[----:B-----5:R-:W-:Y:S01]  /*2680*/  SHF.R.S32.HI R20, RZ, 0x1f, R110 ;  /* 0x0000001fff147819 */ /* 0x020fe2000001146e */
[----:B------:R-:W-:Y:S02]  /*2690*/  IMAD R3, R226, c[0x0][0x244], R3 ;  /* 0x00009100e2037a24 */ /* 0x000fe400078e0203 */
[----:B------:R-:W-:Y:S02]  /*26a0*/  @P0 IMAD R0, R117, R46, RZ ;  /* 0x0000002e75000224 */ /* 0x000fe400078e02ff */
[----:B------:R-:W-:Y:S01]  /*26b0*/  IMAD.WIDE.U32 R78, R10, c[0x0][0x248], R2 ;  /* 0x000092000a4e7a25 */ /* 0x000fe200078e0002 */
[----:B------:R-:W-:-:S03]  /*26c0*/  @P0 SHF.R.S32.HI R2, RZ, 0x1f, R46 ;  /* 0x0000001fff020819 */ /* 0x000fc6000001142e */
[----:B------:R-:W-:Y:S01]  /*26d0*/  IMAD.IADD R69, R79, 0x1, R4 ;  /* 0x000000014f457824 */ /* 0x000fe200078e0204 */
[----:B------:R-:W-:Y:S01]  /*26e0*/  @P0 MOV R68, R78 ;  /* 0x0000004e00440202 */ /* 0x000fe20000000f00 */
[----:B------:R-:W-:-:S04]  /*26f0*/  @P0 IMAD R0, R2, R125, R0 ;  /* 0x0000007d02000224 */ /* 0x000fc800078e0200 */
[----:B------:R-:W-:-:S04]  /*2700*/  @P0 IMAD.WIDE.U32 R6, R46, R125, R68 ;  /* 0x0000007d2e060225 */ /* 0x000fc800078e0044 */
[----:B------:R-:W-:Y:S01]  /*2710*/  @P0 IMAD.IADD R0, R7, 0x1, R0 ;  /* 0x0000000107000824 */ /* 0x000fe200078e0200 */
[----:B------:R-:W-:-:S04]  /*2720*/  @P0 LEA R2, P1, R6, c[0x0][0x220], 0x1 ;  /* 0x0000880006020a11 */ /* 0x000fc800078208ff */
[----:B------:R-:W-:Y:S01]  /*2730*/  @P0 LEA.HI.X R3, R6, c[0x0][0x224], R0, 0x1, P1 ;  /* 0x0000890006030a11 */ /* 0x000fe200008f0c00 */
[----:B------:R-:W-:Y:S01]  /*2740*/  IMAD.IADD R0, R12, 0x1, R112 ;  /* 0x000000010c007824 */ /* 0x000fe200078e0270 */
[----:B------:R-:W-:-:S03]  /*2750*/  ISETP.GE.AND P1, PT, R144, c[0x0][0x27c], PT ;  /* 0x00009f0090007a0c */ /* 0x000fc60003f26270 */
[----:B------:R-:W-:Y:S01]  /*2760*/  @!PT LDS RZ, [RZ] ;  /* 0x00000000fffff984 */ /* 0x000fe20000000800 */
[----:B------:R-:W-:Y:S01]  /*2770*/  @!PT LDS RZ, [RZ] ;  /* 0x00000000fffff984 */ /* 0x000fe20000000800 */
[----:B------:R-:W-:Y:S01]  /*2780*/  @!PT LDS RZ, [RZ] ;  /* 0x00000000fffff984 */ /* 0x000fe20000000800 */
[----:B------:R1:W-:Y:S01]  /*2790*/  @P0 LDGSTS.E.BYPASS.LTC128B.128 [R195+0xc080], [R2.64], !P6 ;  /* 0x0c08000002c30fae */ /* 0x0003e2000f101d46 */
[----:B------:R-:W-:-:S03]  /*27a0*/  SHF.R.S32.HI R7, RZ, 0x1f, R0 ;  /* 0x0000001fff077819 */ /* 0x000fc60000011400 */
[----:B------:R1:W-:Y:S02]  /*27b0*/  @P0 LDGSTS.E.BYPASS.LTC128B.128 [R195+0xd080], [R2.64+0x80], !P5 ;  /* 0x0d08008002c30fae */ /* 0x0003e4000e901d46 */
[----:B------:R-:W-:Y:S02]  /*27c0*/  IMAD R6, R7, c[0x0][0x1e0], RZ ;  /* 0x0000780007067a24 */ /* 0x000fe400078e02ff */
[----:B------:R1:W-:Y:S02]  /*27d0*/  @P0 LDGSTS.E.BYPASS.LTC128B.128 [R195+0xe080], [R2.64+0x100], !P4 ;  /* 0x0e08010002c30fae */ /* 0x0003e4000e101d46 */
[C---:B------:R-:W-:Y:S02]  /*27e0*/  IMAD R6, R0.reuse, c[0x0][0x1e4], R6 ;  /* 0x0000790000067a24 */ /* 0x040fe400078e0206 */
[----:B------:R1:W-:Y:S04]  /*27f0*/  @P0 LDGSTS.E.BYPASS.LTC128B.128 [R195+0xf080], [R2.64+0x180], !P3 ;  /* 0x0f08018002c30fae */ /* 0x0003e8000d901d46 */
[----:B------:R-:W0:Y:S01]  /*2800*/  LDGDEPBAR ;  /* 0x00000000000079af */ /* 0x000e220000000000 */
[----:B------:R-:W-:Y:S01]  /*2810*/  WARPSYNC 0xffffffff ;  /* 0xffffffff00007948 */ /* 0x000fe20003800000 */
[----:B-1----:R-:W-:-:S05]  /*2820*/  IMAD.WIDE.U32 R2, R0, c[0x0][0x1e0], RZ ;  /* 0x0000780000027a25 */ /* 0x002fca00078e00ff */
[----:B------:R-:W-:-:S05]  /*2830*/  IADD3 R3, R3, R6, RZ ;  /* 0x0000000603037210 */ /* 0x000fca0007ffe0ff */
[----:B------:R-:W-:-:S04]  /*2840*/  IMAD.WIDE.U32 R2, R226, c[0x0][0x1e8], R2 ;  /* 0x00007a00e2027a25 */ /* 0x000fc800078e0002 */
[----:B------:R-:W-:Y:S01]  /*2850*/  IMAD R3, R226, c[0x0][0x1ec], R3 ;  /* 0x00007b00e2037a24 */ /* 0x000fe200078e0203 */
[----:B--2---:R-:W-:Y:S02]  /*2860*/  @P2 SHF.R.S32.HI R5, RZ, 0x1f, R9 ;  /* 0x0000001fff052819 */ /* 0x004fe40000011409 */
[----:B------:R-:W-:Y:S01]  /*2870*/  @P2 MOV R4, R9 ;  /* 0x0000000900042202 */ /* 0x000fe20000000f00 */
[----:B------:R-:W-:Y:S01]  /*2880*/  @!P2 IMAD.MOV.U32 R4, RZ, RZ, R231 ;  /* 0x000000ffff04a224 */ /* 0x000fe200078e00e7 */
[----:B------:R-:W-:Y:S02]  /*2890*/  @!P2 MOV R5, R8 ;  /* 0x000000080005a202 */ /* 0x000fe40000000f00 */
[----:B------:R-:W-:-:S04]  /*28a0*/  ISETP.NE.AND P2, PT, R14, RZ, PT ;  /* 0x000000ff0e00720c */ /* 0x000fc80003f45270 */
[----:B------:R-:W-:Y:S02]  /*28b0*/  SEL R8, R5, RZ, !P2 ;  /* 0x000000ff05087207 */ /* 0x000fe40005000000 */
[----:B------:R-:W-:Y:S01]  /*28c0*/  SEL R14, R4, RZ, !P2 ;  /* 0x000000ff040e7207 */ /* 0x000fe20005000000 */
[----:B------:R-:W-:Y:S02]  /*28d0*/  IMAD R4, R19, c[0x0][0x1e0], RZ ;  /* 0x0000780013047a24 */ /* 0x000fe400078e02ff */
[----:B------:R-:W-:Y:S02]  /*28e0*/  IMAD R5, R8, c[0x0][0x1f0], RZ ;  /* 0x00007c0008057a24 */ /* 0x000fe400078e02ff */
[----:B------:R-:W-:-:S04]  /*28f0*/  IMAD.WIDE.U32 R62, R14, c[0x0][0x1f0], R2 ;  /* 0x00007c000e3e7a25 */ /* 0x000fc800078e0002 */
[----:B------:R-:W-:Y:S01]  /*2900*/  IMAD R2, R14, c[0x0][0x1f4], R5 ;  /* 0x00007d000e027a24 */ /* 0x000fe200078e0205 */
[----:B------:R-:W-:Y:S01]  /*2910*/  SHF.L.U32 R5, R128, 0x1, RZ ;  /* 0x0000000180057819 */ /* 0x000fe200000006ff */
[----:B------:R-:W-:-:S03]  /*2920*/  IMAD R4, R213, c[0x0][0x1e4], R4 ;  /* 0x00007900d5047a24 */ /* 0x000fc600078e0204 */
[----:B------:R-:W-:Y:S01]  /*2930*/  IADD3 R61, R63, R2, RZ ;  /* 0x000000023f3d7210 */ /* 0x000fe20007ffe0ff */
[----:B------:R-:W-:Y:S02]  /*2940*/  IMAD.IADD R102, R127, 0x1, R4 ;  /* 0x000000017f667824 */ /* 0x000fe400078e0204 */
[--C-:B------:R-:W-:Y:S01]  /*2950*/  IADD3 R108, P2, P0, R62, R126, R144.reuse ;  /* 0x0000007e3e6c7210 */ /* 0x100fe2000785e090 */
[----:B------:R-:W-:Y:S01]  /*2960*/  IMAD.WIDE.U32 R2, R226, c[0x0][0x260], R144 ;  /* 0x00009800e2027a25 */ /* 0x000fe200078e0090 */
[----:B------:R-:W-:Y:S01]  /*2970*/  IADD3 R17, -R5, c[0x0][0x1d4], RZ ;  /* 0x0000750005117a10 */ /* 0x000fe20007ffe1ff */
[----:B------:R-:W-:Y:S01]  /*2980*/  BAR.SYNC.DEFER_BLOCKING 0x0 ;  /* 0x0000000000007b1d */ /* 0x000fe20000010000 */
[----:B------:R-:W-:Y:S01]  /*2990*/  IADD3.X R107, R61, R102, R145, P2, P0 ;  /* 0x000000663d6b7210 */ /* 0x000fe200017e0491 */
[----:B------:R-:W-:Y:S01]  /*29a0*/  IMAD.MOV.U32 R4, RZ, RZ, R2 ;  /* 0x000000ffff047224 */ /* 0x000fe200078e0002 */
[----:B------:R-:W-:Y:S01]  /*29b0*/  IADD3 R106, P0, R213, R0, RZ ;  /* 0x00000000d56a7210 */ /* 0x000fe20007f1e0ff */
[----:B------:R-:W-:Y:S01]  /*29c0*/  IMAD R0, R11, c[0x0][0x268], RZ ;  /* 0x00009a000b007a24 */ /* 0x000fe200078e02ff */
[-C--:B------:R-:W-:Y:S01]  /*29d0*/  SEL R16, R5, R17.reuse, !P1 ;  /* 0x0000001105107207 */ /* 0x080fe20004800000 */
[----:B------:R-:W-:Y:S01]  /*29e0*/  IMAD R8, R8, c[0x0][0x218], RZ ;  /* 0x0000860008087a24 */ /* 0x000fe200078e02ff */
[----:B------:R-:W-:Y:S01]  /*29f0*/  SEL R15, RZ, c[0x0][0x27c], !P1 ;  /* 0x00009f00ff0f7a07 */ /* 0x000fe20004800000 */
[C---:B------:R-:W-:Y:S01]  /*2a00*/  IMAD.X R105, R19.reuse, 0x1, R7, P0 ;  /* 0x0000000113697824 */ /* 0x040fe200000e0607 */
[----:B------:R-:W-:Y:S01]  /*2a10*/  ISETP.GE.AND P0, PT, R146, c[0x0][0x27c], PT ;  /* 0x00009f0092007a0c */ /* 0x000fe20003f06270 */
[----:B------:R-:W-:Y:S01]  /*2a20*/  IMAD R22, R10, c[0x0][0x26c], R0 ;  /* 0x00009b000a167a24 */ /* 0x000fe200078e0200 */
[----:B------:R-:W-:Y:S01]  /*2a30*/  ULDC.U8 UR4, c[0x0][0x298] ;  /* 0x0000a60000047ab9 */ /* 0x000fe20000000000 */
[----:B------:R-:W-:Y:S01]  /*2a40*/  IMAD R0, R19, c[0x0][0x290], RZ ;  /* 0x0000a40013007a24 */ /* 0x000fe200078e02ff */
[----:B------:R-:W-:Y:S01]  /*2a50*/  SEL R17, R5, R17, !P0 ;  /* 0x0000001105117207 */ /* 0x000fe20004000000 */
[C---:B------:R-:W-:Y:S01]  /*2a60*/  IMAD R5, R226.reuse, c[0x0][0x264], R3 ;  /* 0x00009900e2057a24 */ /* 0x040fe200078e0203 */
[----:B------:R-:W-:Y:S01]  /*2a70*/  SEL R18, RZ, c[0x0][0x27c], !P0 ;  /* 0x00009f00ff127a07 */ /* 0x000fe20004000000 */
[----:B------:R-:W-:Y:S01]  /*2a80*/  IMAD.WIDE.U32 R6, R226, c[0x0][0x210], R144 ;  /* 0x00008400e2067a25 */ /* 0x000fe200078e0090 */
[----:B------:R-:W-:-:S02]  /*2a90*/  ISETP.GE.AND P0, PT, R128, 0x1, PT ;  /* 0x000000018000780c */ /* 0x000fc40003f06270 */
[----:B------:R-:W-:Y:S01]  /*2aa0*/  ISETP.NE.AND P0, PT, RZ, UR4, PT ;  /* 0x00000004ff007c0c */ /* 0x000fe2000bf05270 */
[----:B------:R-:W-:-:S03]  /*2ab0*/  IMAD.WIDE.U32 R82, R10, c[0x0][0x268], R4 ;  /* 0x00009a000a527a25 */ /* 0x000fc600078e0004 */
[----:B------:R-:W-:Y:S01]  /*2ac0*/  P2R R86, PR, RZ, 0x1 ;  /* 0x00000001ff567803 */ /* 0x000fe20000000000 */
[----:B------:R-:W-:Y:S02]  /*2ad0*/  IMAD R9, R19, c[0x0][0x280], RZ ;  /* 0x0000a00013097a24 */ /* 0x000fe400078e02ff */
[----:B------:R-:W-:-:S04]  /*2ae0*/  IMAD.WIDE.U32 R4, R213, c[0x0][0x290], R144 ;  /* 0x0000a400d5047a25 */ /* 0x000fc800078e0090 */
[C---:B------:R-:W-:Y:S02]  /*2af0*/  IMAD R0, R213.reuse, c[0x0][0x294], R0 ;  /* 0x0000a500d5007a24 */ /* 0x040fe400078e0200 */
[----:B------:R-:W-:-:S04]  /*2b00*/  IMAD.WIDE.U32 R10, R213, c[0x0][0x290], R156 ;  /* 0x0000a400d50a7a25 */ /* 0x000fc800078e009c */
[----:B------:R-:W-:Y:S02]  /*2b10*/  IMAD R3, R226, c[0x0][0x214], R7 ;  /* 0x00008500e2037a24 */ /* 0x000fe400078e0207 */
[----:B------:R-:W-:Y:S02]  /*2b20*/  IMAD.MOV.U32 R2, RZ, RZ, R6 ;  /* 0x000000ffff027224 */ /* 0x000fe400078e0006 */
[----:B------:R-:W-:Y:S02]  /*2b30*/  IMAD R21, R14, c[0x0][0x21c], R8 ;  /* 0x000087000e157a24 */ /* 0x000fe400078e0208 */
[----:B------:R-:W-:-:S04]  /*2b40*/  IMAD.WIDE.U32 R6, R213, c[0x0][0x280], R144 ;  /* 0x0000a000d5067a25 */ /* 0x000fc800078e0090 */
[C---:B------:R-:W-:Y:S02]  /*2b50*/  IMAD R8, R213.reuse, c[0x0][0x284], R9 ;  /* 0x0000a100d5087a24 */ /* 0x040fe400078e0209 */
[----:B------:R-:W-:-:S04]  /*2b60*/  IMAD.WIDE.U32 R12, R213, c[0x0][0x280], R156 ;  /* 0x0000a000d50c7a25 */ /* 0x000fc800078e009c */
[----:B------:R-:W-:Y:S02]  /*2b70*/  IMAD.IADD R9, R5, 0x1, R0 ;  /* 0x0000000105097824 */ /* 0x000fe400078e0200 */
[----:B------:R-:W-:Y:S01]  /*2b80*/  IMAD.IADD R5, R0, 0x1, R11 ;  /* 0x0000000100057824 */ /* 0x000fe200078e020b */
[----:B------:R-:W-:Y:S01]  /*2b90*/  IADD3 R11, R144, R15, RZ ;  /* 0x0000000f900b7210 */ /* 0x000fe20007ffe0ff */
[----:B------:R-:W-:Y:S01]  /*2ba0*/  IMAD.WIDE.U32 R80, R14, c[0x0][0x218], R2 ;  /* 0x000086000e507a25 */ /* 0x000fe200078e0002 */
[----:B------:R-:W-:Y:S02]  /*2bb0*/  SHF.R.S32.HI R14, RZ, 0x1f, R16 ;  /* 0x0000001fff0e7819 */ /* 0x000fe40000011410 */
[----:B------:R-:W-:Y:S01]  /*2bc0*/  SHF.R.S32.HI R15, RZ, 0x1f, R17 ;  /* 0x0000001fff0f7819 */ /* 0x000fe20000011411 */
[----:B------:R-:W-:Y:S02]  /*2bd0*/  IMAD.IADD R7, R7, 0x1, R8 ;  /* 0x0000000107077824 */ /* 0x000fe400078e0208 */
[----:B------:R-:W-:Y:S01]  /*2be0*/  IMAD.IADD R3, R8, 0x1, R13 ;  /* 0x0000000108037824 */ /* 0x000fe200078e020d */
[----:B------:R-:W-:Y:S01]  /*2bf0*/  LEA.HI R15, R15, R17, RZ, 0x4 ;  /* 0x000000110f0f7211 */ /* 0x000fe200078f20ff */
[----:B------:R-:W-:-:S02]  /*2c00*/  IMAD.MOV.U32 R8, RZ, RZ, R4 ;  /* 0x000000ffff087224 */ /* 0x000fc400078e0004 */
[----:B------:R-:W-:Y:S01]  /*2c10*/  IMAD.MOV.U32 R4, RZ, RZ, R10 ;  /* 0x000000ffff047224 */ /* 0x000fe200078e000a */
[----:B------:R-:W-:Y:S01]  /*2c20*/  SHF.R.S32.HI R10, RZ, 0x1f, R11 ;  /* 0x0000001fff0a7819 */ /* 0x000fe2000001140b */
[----:B------:R-:W-:Y:S02]  /*2c30*/  IMAD.IADD R0, R146, 0x1, R18 ;  /* 0x0000000192007824 */ /* 0x000fe400078e0212 */
[----:B------:R-:W-:Y:S01]  /*2c40*/  IMAD.MOV.U32 R2, RZ, RZ, R12 ;  /* 0x000000ffff027224 */ /* 0x000fe200078e000c */
[CC--:B------:R-:W-:Y:S01]  /*2c50*/  LEA.HI R12, R10.reuse, R11.reuse, RZ, 0x3 ;  /* 0x0000000b0a0c7211 */ /* 0x0c0fe200078f18ff */
[----:B------:R-:W-:Y:S01]  /*2c60*/  IMAD.MOV.U32 R122, RZ, RZ, c[0x0][0x290] ;  /* 0x0000a400ff7a7624 */ /* 0x000fe200078e00ff */
[----:B------:R-:W-:Y:S01]  /*2c70*/  SHF.R.S32.HI R13, RZ, 0x1f, R0 ;  /* 0x0000001fff0d7819 */ /* 0x000fe20000011400 */
[----:B------:R-:W-:Y:S01]  /*2c80*/  IMAD.MOV.U32 R123, RZ, RZ, c[0x0][0x280] ;  /* 0x0000a000ff7b7624 */ /* 0x000fe200078e00ff */
[----:B------:R-:W-:Y:S01]  /*2c90*/  LEA.HI R18, R10, R11, RZ, 0x6 ;  /* 0x0000000b0a127211 */ /* 0x000fe200078f30ff */
[----:B------:R-:W-:Y:S01]  /*2ca0*/  IMAD.MOV.U32 R124, RZ, RZ, c[0x0][0x1e0] ;  /* 0x00007800ff7c7624 */ /* 0x000fe200078e00ff */
[----:B------:R-:W-:Y:S01]  /*2cb0*/  LEA.HI R10, R14, R16, RZ, 0x4 ;  /* 0x000000100e0a7211 */ /* 0x000fe200078f20ff */
[----:B------:R-:W-:Y:S01]  /*2cc0*/  IMAD.WIDE.U32 R70, R110, c[0x0][0x280], R2 ;  /* 0x0000a0006e467a25 */ /* 0x000fe200078e0002 */
[----:B------:R-:W-:-:S02]  /*2cd0*/  LEA.HI R11, R13, R0, RZ, 0x3 ;  /* 0x000000000d0b7211 */ /* 0x000fc400078f18ff */
[----:B------:R-:W-:Y:S01]  /*2ce0*/  LEA.HI R16, R13, R0, RZ, 0x6 ;  /* 0x000000000d107211 */ /* 0x000fe200078f30ff */
[----:B------:R-:W-:Y:S01]  /*2cf0*/  IMAD.SHL.U32 R14, R18, 0x20, RZ ;  /* 0x00000020120e7824 */ /* 0x000fe200078e00ff */
[----:B------:R-:W-:Y:S01]  /*2d00*/  SHF.R.S32.HI R0, RZ, 0x4, R10 ;  /* 0x00000004ff007819 */ /* 0x000fe2000001140a */
[----:B------:R-:W-:Y:S01]  /*2d10*/  IMAD.WIDE.U32 R76, R110, c[0x0][0x290], R8 ;  /* 0x0000a4006e4c7a25 */ /* 0x000fe200078e0008 */
[----:B------:R-:W-:Y:S02]  /*2d20*/  SHF.R.S32.HI R13, RZ, 0x4, R15 ;  /* 0x00000004ff0d7819 */ /* 0x000fe4000001140f */
[----:B------:R-:W-:Y:S01]  /*2d30*/  LEA.HI.SX32 R10, R12, R0, 0x1d ;  /* 0x000000000c0a7211 */ /* 0x000fe200078feaff */
[----:B------:R-:W-:Y:S01]  /*2d40*/  IMAD.WIDE.U32 R74, R110, c[0x0][0x280], R6 ;  /* 0x0000a0006e4a7a25 */ /* 0x000fe200078e0006 */
[----:B------:R-:W-:Y:S02]  /*2d50*/  LEA.HI.SX32 R0, R11, R13, 0x1d ;  /* 0x0000000d0b007211 */ /* 0x000fe400078feaff */
[----:B------:R-:W-:Y:S01]  /*2d60*/  LOP3.LUT R19, R14, 0x7ffff800, RZ, 0xc0, !PT ;  /* 0x7ffff8000e137812 */ /* 0x000fe200078ec0ff */
[----:B------:R-:W-:Y:S01]  /*2d70*/  IMAD.SHL.U32 R65, R10, 0x8, RZ ;  /* 0x000000080a417824 */ /* 0x000fe200078e00ff */
[----:B------:R-:W-:Y:S01]  /*2d80*/  SHF.R.S32.HI R14, RZ, 0x1f, R0 ;  /* 0x0000001fff0e7819 */ /* 0x000fe20000011400 */
[----:B------:R-:W-:Y:S01]  /*2d90*/  IMAD.WIDE.U32 R72, R110, c[0x0][0x290], R4 ;  /* 0x0000a4006e487a25 */ /* 0x000fe200078e0004 */
[----:B------:R-:W-:-:S02]  /*2da0*/  SHF.R.S32.HI R13, RZ, 0x1f, R10 ;  /* 0x0000001fff0d7819 */ /* 0x000fc4000001140a */
[----:B------:R-:W-:Y:S01]  /*2db0*/  LOP3.LUT R15, R111, 0x38, R12, 0xf8, !PT ;  /* 0x000000386f0f7812 */ /* 0x000fe200078ef80c */
[----:B------:R-:W-:Y:S01]  /*2dc0*/  IMAD.IADD R99, R83, 0x1, R22 ;  /* 0x0000000153637824 */ /* 0x000fe200078e0216 */
[----:B------:R-:W-:Y:S01]  /*2dd0*/  LEA.HI R14, R14, R0, RZ, 0x3 ;  /* 0x000000000e0e7211 */ /* 0x000fe200078f18ff */
[----:B------:R-:W-:Y:S01]  /*2de0*/  IMAD.IADD R98, R81, 0x1, R21 ;  /* 0x0000000151627824 */ /* 0x000fe200078e0215 */
[----:B------:R-:W-:Y:S02]  /*2df0*/  LEA.HI R13, R13, R10, RZ, 0x3 ;  /* 0x0000000a0d0d7211 */ /* 0x000fe400078f18ff */
        /* <DEDUP_REMOVED lines=18> */
[----:B------:R-:W-:Y:S01]  /*2f20*/  IMAD R10, R110, c[0x0][0x294], R0 ;  /* 0x0000a5006e0a7a24 */ /* 0x000fe200078e0200 */
        /* <DEDUP_REMOVED lines=23> */
.L_x_599:
[-C--:B------:R-:W-:Y:S01]  /*30a0*/  IMAD R0, R116, R46.reuse, RZ ;  /* 0x0000002e74007224 */ /* 0x080fe200078e02ff */
[----:B------:R-:W-:Y:S01]  /*30b0*/  SHF.R.S32.HI R60, RZ, 0x1f, R46 ;  /* 0x0000001fff3c7819 */ /* 0x000fe2000001142e */
[----:B------:R-:W-:Y:S01]  /*30c0*/  IMAD.WIDE.U32 R10, R124, R46, RZ ;  /* 0x0000002e7c0a7225 */ /* 0x000fe200078e00ff */
[----:B------:R-:W-:Y:S04]  /*30d0*/  DEPBAR.LE SB0, 0x0 ;  /* 0x000080000000791a */ /* 0x000fe80000000000 */
[----:B------:R-:W-:Y:S01]  /*30e0*/  WARPSYNC 0xffffffff ;  /* 0xffffffff00007948 */ /* 0x000fe20003800000 */
[----:B------:R-:W-:Y:S01]  /*30f0*/  BAR.SYNC.DEFER_BLOCKING 0x0 ;  /* 0x0000000000007b1d */ /* 0x000fe20000010000 */
[----:B------:R-:W-:Y:S01]  /*3100*/  ISETP.GE.AND P1, PT, R128, 0x1, PT ;  /* 0x000000018000780c */ /* 0x000fe20003f26270 */
[----:B------:R-:W-:Y:S04]  /*3110*/  IMAD R0, R60, R124, R0 ;  /* 0x0000007c3c007224 */ /* 0x000fe800078e0200 */
[----:B------:R-:W-:Y:S01]  /*3120*/  IMAD.IADD R13, R11, 0x1, R0 ;  /* 0x000000010b0d7824 */ /* 0x000fe200078e0200 */
[----:B------:R-:W-:Y:S05]  /*3130*/  IADD3 R0, P0, R108, R10, RZ ;  /* 0x0000000a6c007210 */ /* 0x000fea0007f1e0ff */
        /* <DEDUP_REMOVED lines=9> */
[-C--:B------:R-:W-:Y:S03]  /*31d0*/  IMAD.WIDE.U32 R8, R123, R46.reuse, RZ ;  /* 0x0000002e7b087225 */ /* 0x080fe600078e00ff */
[----:B------:R-:W-:Y:S01]  /*31e0*/  IMNMX R20, R3, 0x20, PT ;  /* 0x0000002003147817 */ /* 0x000fe20003800200 */
[----:B------:R-:W-:Y:S04]  /*31f0*/  IMAD.WIDE.U32 R14, R122, R46, RZ ;  /* 0x0000002e7a0e7225 */ /* 0x000fe800078e00ff */
[C---:B------:R-:W-:Y:S02]  /*3200*/  IMAD R2, R60.reuse, R123, R2 ;  /* 0x0000007b3c027224 */ /* 0x040fe400078e0202 */
[----:B------:R-:W-:Y:S03]  /*3210*/  IMAD R0, R60, R122, R0 ;  /* 0x0000007a3c007224 */ /* 0x000fe600078e0200 */
[----:B------:R-:W-:Y:S02]  /*3220*/  IADD3 R21, R9, R2, RZ ;  /* 0x0000000209157210 */ /* 0x000fe40007ffe0ff */
[----:B------:R-:W-:Y:S01]  /*3230*/  IADD3 R34, R15, R0, RZ ;  /* 0x000000000f227210 */ /* 0x000fe20007ffe0ff */
[----:B------:R-:W-:-:S05]  /*3240*/  @!P1 BRA `(.L_x_583) ;  /* 0x000011b000009947 */ /* 0x000fca0003800000 */
[----:B------:R-:W-:Y:S01]  /*3250*/  ISETP.GE.AND P1, PT, R213, R20, PT ;  /* 0x00000014d500720c */ /* 0x000fe20003f26270 */
[----:B------:R-:W-:Y:S01]  /*3260*/  BSSY B0, `(.L_x_584) ;  /* 0x0000027000007945 */ /* 0x000fe20003800000 */
[----:B------:R-:W-:Y:S01]  /*3270*/  IADD3 R18, R156, 0x40, RZ ;  /* 0x000000409c127810 */ /* 0x000fe20007ffe0ff */
[----:B------:R-:W-:Y:S01]  /*3280*/  CS2R R16, SRZ ;  /* 0x0000000000107805 */ /* 0x000fe2000001ff00 */
[----:B------:R-:W-:Y:S01]  /*3290*/  CS2R R12, SRZ ;  /* 0x00000000000c7805 */ /* 0x000fe2000001ff00 */
[----:B------:R-:W-:Y:S01]  /*32a0*/  CS2R R6, SRZ ;  /* 0x0000000000067805 */ /* 0x000fe2000001ff00 */
[----:B------:R-:W-:Y:S01]  /*32b0*/  CS2R R2, SRZ ;  /* 0x0000000000027805 */ /* 0x000fe2000001ff00 */
[----:B------:R-:W-:Y:S01]  /*32c0*/  CS2R R32, SRZ ;  /* 0x0000000000207805 */ /* 0x000fe2000001ff00 */
[----:B------:R-:W-:Y:S01]  /*32d0*/  CS2R R30, SRZ ;  /* 0x00000000001e7805 */ /* 0x000fe2000001ff00 */
[----:B------:R-:W-:Y:S01]  /*32e0*/  CS2R R28, SRZ ;  /* 0x00000000001c7805 */ /* 0x000fe2000001ff00 */
[----:B------:R-:W-:Y:S03]  /*32f0*/  CS2R R22, SRZ ;  /* 0x0000000000167805 */ /* 0x000fe6000001ff00 */
        /* <DEDUP_REMOVED lines=17> */
[----:B------:R-:W-:-:S12]  /*3410*/  CS2R R2, SRZ ;  /* 0x0000000000027805 */ /* 0x000fd8000001ff00 */
[----:B------:R1:W5:Y:S04]  /*3420*/  @!P0 LDG.E.64 R2, [R8.64] ;  /* 0x0000000608028981 */ /* 0x000368000c1e1b00 */
[----:B------:R1:W5:Y:S01]  /*3430*/  @!P0 LDG.E.64 R22, [R4.64] ;  /* 0x0000000604168981 */ /* 0x000362000c1e1b00 */
[----:B------:R-:W-:-:S13]  /*3440*/  ISETP.GE.AND P0, PT, R158, c[0x0][0x27c], PT ;  /* 0x00009f009e007a0c */ /* 0x000fda0003f06270 */
[----:B------:R1:W5:Y:S04]  /*3450*/  @!P0 LDG.E.64 R6, [R8.64+0x40] ;  /* 0x0000400608068981 */ /* 0x000368000c1e1b00 */
[----:B------:R1:W5:Y:S01]  /*3460*/  @!P0 LDG.E.64 R28, [R4.64+0x40] ;  /* 0x00004006041c8981 */ /* 0x000362000c1e1b00 */
[----:B------:R-:W-:-:S13]  /*3470*/  ISETP.GE.AND P0, PT, R18, c[0x0][0x27c], PT ;  /* 0x00009f0012007a0c */ /* 0x000fda0003f06270 */
[----:B------:R1:W5:Y:S04]  /*3480*/  @!P0 LDG.E.64 R12, [R8.64+0x80] ;  /* 0x00008006080c8981 */ /* 0x000368000c1e1b00 */
[----:B------:R1:W5:Y:S01]  /*3490*/  @!P0 LDG.E.64 R30, [R4.64+0x80] ;  /* 0x00008006041e8981 */ /* 0x000362000c1e1b00 */
[----:B------:R-:W-:-:S13]  /*34a0*/  ISETP.GE.AND P0, PT, R147, c[0x0][0x27c], PT ;  /* 0x00009f0093007a0c */ /* 0x000fda0003f06270 */
[----:B------:R1:W5:Y:S04]  /*34b0*/  @!P0 LDG.E.64 R16, [R8.64+0xc0] ;  /* 0x0000c00608108981 */ /* 0x000368000c1e1b00 */
[----:B------:R1:W5:Y:S02]  /*34c0*/  @!P0 LDG.E.64 R32, [R4.64+0xc0] ;  /* 0x0000c00604208981 */ /* 0x000364000c1e1b00 */
.L_x_585:
[----:B------:R-:W-:Y:S05]  /*34d0*/  BSYNC B0 ;  /* 0x0000000000007941 */ /* 0x000fea0003800000 */
.L_x_584:
        /* <DEDUP_REMOVED lines=45> */
[-C--:B------:R-:W-:Y:S02]  /*37b0*/  @!P0 FMUL.FTZ R0, R0, R3.reuse ;  /* 0x0000000300008220 */ /* 0x080fe40000410000 */
        /* <DEDUP_REMOVED lines=31> */
.L_x_588:
[----:B------:R-:W-:Y:S05]  /*39b0*/  BSYNC B0 ;  /* 0x0000000000007941 */ /* 0x000fea0003800000 */
.L_x_587:
[----:B------:R-:W-:Y:S01]  /*39c0*/  ISETP.GE.AND P0, PT, R146, c[0x0][0x1d4], PT ;  /* 0x0000750092007a0c */ /* 0x000fe20003f06270 */
[----:B------:R-:W-:-:S12]  /*39d0*/  BSSY B0, `(.L_x_589) ;  /* 0x0000035000007945 */ /* 0x000fd80003800000 */
[----:B------:R-:W-:-:S05]  /*39e0*/  @P0 BRA `(.L_x_590) ;  /* 0x0000033000000947 */ /* 0x000fca0003800000 */
[----:B------:R-:W-:Y:S01]  /*39f0*/  ISETP.GE.AND P0, PT, R158, c[0x0][0x27c], PT ;  /* 0x00009f009e007a0c */ /* 0x000fe20003f06270 */
[----:B-1----:R-:W1:-:S12]  /*3a00*/  LDS.128 R8, [R195+0xd080] ;  /* 0x00d08000c3087984 */ /* 0x002e580000000c00 */
[----:B------:R-:W-:Y:S02]  /*3a10*/  @!P0 SHF.R.U64 R3, R28, 0x10, R29 ;  /* 0x000000101c038819 */ /* 0x000fe4000000121d */
[----:B------:R-:W-:Y:S02]  /*3a20*/  @!P0 SHF.R.U64 R0, R6, 0x10, R7 ;  /* 0x0000001006008819 */ /* 0x000fe40000001207 */
[----:B------:R-:W-:Y:S02]  /*3a30*/  @!P0 SHF.R.U32.HI R5, RZ, 0x10, R29 ;  /* 0x00000010ff058819 */ /* 0x000fe4000001161d */
[----:B------:R-:W-:Y:S02]  /*3a40*/  @!P0 SHF.R.U32.HI R2, RZ, 0x10, R7 ;  /* 0x00000010ff028819 */ /* 0x000fe40000011607 */
[----:B------:R-:W-:Y:S02]  /*3a50*/  @!P0 PRMT R4, R27, 0x5410, R3 ;  /* 0x000054101b048816 */ /* 0x000fe40000000003 */
        /* <DEDUP_REMOVED lines=44> */
.L_x_590:
[----:B------:R-:W-:Y:S05]  /*3d20*/  BSYNC B0 ;  /* 0x0000000000007941 */ /* 0x000fea0003800000 */
.L_x_589:
        /* <DEDUP_REMOVED lines=54> */
.L_x_592:
[----:B------:R-:W-:Y:S05]  /*4090*/  BSYNC B0 ;  /* 0x0000000000007941 */ /* 0x000fea0003800000 */
.L_x_591:
[----:B------:R-:W-:-:S13]  /*40a0*/  ISETP.GE.AND P0, PT, R216, c[0x0][0x1d4], PT ;  /* 0x00007500d8007a0c */ /* 0x000fda0003f06270 */
        /* <DEDUP_REMOVED lines=53> */
.L_x_583:
        /* <DEDUP_REMOVED lines=23> */
[----:B------:R-:W-:-:S13]  /*4570*/  ISETP.GE.AND P0, PT, R144, c[0x0][0x27c], PT ;  /* 0x00009f0090007a0c */ /* 0x000fda0003f06270 */
[----:B------:R1:W5:Y:S04]  /*4580*/  @!P0 LDG.E.128 R4, [R8.64] ;  /* 0x0000000608048981 */ /* 0x000368000c1e1d00 */
[----:B------:R1:W5:Y:S01]  /*4590*/  @!P0 LDG.E.128 R24, [R2.64] ;  /* 0x0000000602188981 */ /* 0x000362000c1e1d00 */
[----:B------:R-:W-:-:S13]  /*45a0*/  ISETP.GE.AND P0, PT, R146, c[0x0][0x27c], PT ;  /* 0x00009f0092007a0c */ /* 0x000fda0003f06270 */
[----:B------:R1:W5:Y:S04]  /*45b0*/  @!P0 LDG.E.128 R16, [R8.64+0x80] ;  /* 0x0000800608108981 */ /* 0x000368000c1e1d00 */
[----:B------:R1:W5:Y:S02]  /*45c0*/  @!P0 LDG.E.128 R40, [R2.64+0x80] ;  /* 0x0000800602288981 */ /* 0x000364000c1e1d00 */
.L_x_594:
[----:B------:R-:W-:Y:S05]  /*45d0*/  BSYNC B0 ;  /* 0x0000000000007941 */ /* 0x000fea0003800000 */
.L_x_593:
        /* <DEDUP_REMOVED lines=36> */
[----:B------:R-:W-:-:S12]  /*4820*/  IMAD.MOV.U32 R2, RZ, RZ, R7 ;  /* 0x000000ffff027224 */ /* 0x000fd800078e0007 */
        /* <DEDUP_REMOVED lines=99> */
.L_x_596:
[----:B------:R-:W-:Y:S05]  /*4e60*/  BSYNC B0 ;  /* 0x0000000000007941 */ /* 0x000fea0003800000 */
.L_x_595:
[----:B------:R-:W-:-:S13]  /*4e70*/  ISETP.GE.AND P0, PT, R146, c[0x0][0x1d4], PT ;  /* 0x0000750092007a0c */ /* 0x000fda0003f06270 */
[----:B------:R-:W-:-:S05]  /*4e80*/  @P0 BRA `(.L_x_586) ;  /* 0x0000080000000947 */ /* 0x000fca0003800000 */
[----:B------:R-:W-:Y:S01]  /*4e90*/  IADD3 R0, P1, P0, R62, R58, R67 ;  /* 0x0000003a3e007210 */ /* 0x000fe2000783e043 */
[----:B-1----:R-:W1:Y:S03]  /*4ea0*/  LDS.128 R12, [R85+0xc080] ;  /* 0x00c08000550c7984 */ /* 0x002e660000000c00 */
[----:B------:R-:W-:Y:S02]  /*4eb0*/  IADD3.X R2, R61, R57, R93, P1, P0 ;  /* 0x000000393d027210 */ /* 0x000fe40000fe045d */
[C---:B------:R-:W-:Y:S03]  /*4ec0*/  LEA R48, P0, R0.reuse, c[0x0][0x1c8], 0x1 ;  /* 0x0000720000307a11 */ /* 0x040fe600078008ff */
[----:B------:R-:W2:Y:S01]  /*4ed0*/  LDS.128 R32, [R88+0xc080] ;  /* 0x00c0800058207984 */ /* 0x000ea20000000c00 */
[----:B------:R-:W-:Y:S02]  /*4ee0*/  LEA.HI.X R49, R0, c[0x0][0x1cc], R2, 0x1, P0 ;  /* 0x0000730000317a11 */ /* 0x000fe400000f0c02 */
[----:B------:R-:W-:-:S13]  /*4ef0*/  ISETP.GE.AND P0, PT, R146, c[0x0][0x27c], PT ;  /* 0x00009f0092007a0c */ /* 0x000fda0003f06270 */
[----:B------:R-:W-:Y:S02]  /*4f00*/  @!P0 SHF.R.U64 R0, R18, 0x10, R19 ;  /* 0x0000001012008819 */ /* 0x000fe40000001213 */
[----:B------:R-:W-:Y:S02]  /*4f10*/  @!P0 SHF.R.U32.HI R9, RZ, 0x10, R43 ;  /* 0x00000010ff098819 */ /* 0x000fe4000001162b */
[----:B------:R-:W-:Y:S02]  /*4f20*/  @!P0 SHF.R.U32.HI R5, RZ, 0x10, R19 ;  /* 0x00000010ff058819 */ /* 0x000fe40000011613 */
[----:B------:R-:W-:Y:S02]  /*4f30*/  @!P0 PRMT R10, R20, 0x5432, R0 ;  /* 0x00005432140a8816 */ /* 0x000fe40000000000 */
[----:B------:R-:W-:Y:S02]  /*4f40*/  @!P0 SHF.R.U64 R4, R40, 0x10, R41 ;  /* 0x0000001028048819 */ /* 0x000fe40000001229 */
[--C-:B------:R-:W-:Y:S02]  /*4f50*/  @!P0 SHF.R.U64 R3, R16, 0x10, R17.reuse ;  /* 0x0000001010038819 */ /* 0x100fe40000001211 */
[----:B------:R-:W-:Y:S02]  /*4f60*/  @!P0 SHF.R.U32.HI R2, RZ, 0x10, R17 ;  /* 0x00000010ff028819 */ /* 0x000fe40000011611 */
[----:B------:R-:W-:Y:S01]  /*4f70*/  @!P0 PRMT R17, R44, 0x5410, R4 ;  /* 0x000054102c118816 */ /* 0x000fe20000000004 */
[----:B-1----:R-:W-:Y:S01]  /*4f80*/  @!P0 IMAD.U32 R0, R12, 0x10000, RZ ;  /* 0x000100000c008824 */ /* 0x002fe200078e00ff */
[----:B------:R-:W-:Y:S02]  /*4f90*/  @!P0 SHF.R.U64 R7, R42, 0x10, R43 ;  /* 0x000000102a078819 */ /* 0x000fe4000000122b */
[----:B------:R-:W-:Y:S02]  /*4fa0*/  @!P0 PRMT R6, R11, 0x5432, R3 ;  /* 0x000054320b068816 */ /* 0x000fe40000000003 */
[----:B------:R-:W-:Y:S01]  /*4fb0*/  @!P0 PRMT R24, R45, 0x5432, R7 ;  /* 0x000054322d188816 */ /* 0x000fe20000000007 */
[----:B------:R-:W-:Y:S01]  /*4fc0*/  @!P0 IMAD.U32 R7, R17, 0x10000, RZ ;  /* 0x0001000011078824 */ /* 0x000fe200078e00ff */
[----:B------:R-:W-:Y:S01]  /*4fd0*/  @!P0 PRMT R4, R11, 0x5410, R2 ;  /* 0x000054100b048816 */ /* 0x000fe20000000002 */
[----:B------:R-:W-:Y:S01]  /*4fe0*/  @!P0 IMAD.U32 R2, R6, 0x10000, RZ ;  /* 0x0001000006028824 */ /* 0x000fe200078e00ff */
[----:B--2---:R-:W-:Y:S01]  /*4ff0*/  @!P0 SHF.L.U32 R26, R35, 0x10, RZ ;  /* 0x00000010231a8819 */ /* 0x004fe200000006ff */
[----:B------:R-:W-:Y:S01]  /*5000*/  @!P0 IMAD.U32 R19, R33, 0x10000, RZ ;  /* 0x0001000021138824 */ /* 0x000fe200078e00ff */
[----:B------:R-:W-:Y:S02]  /*5010*/  @!P0 LOP3.LUT R28, R35, 0xffff0000, RZ, 0xc0, !PT ;  /* 0xffff0000231c8812 */ /* 0x000fe400078ec0ff */
[----:B------:R-:W-:Y:S02]  /*5020*/  @!P0 SHF.L.U32 R23, R34, 0x10, RZ ;  /* 0x0000001022178819 */ /* 0x000fe400000006ff */
[----:B------:R-:W-:Y:S01]  /*5030*/  @!P0 PRMT R11, R45, 0x5410, R9 ;  /* 0x000054102d0b8816 */ /* 0x000fe20000000009 */
[----:B------:R-:W-:Y:S01]  /*5040*/  @!P0 IMAD.U32 R9, R32, 0x10000, RZ ;  /* 0x0001000020098824 */ /* 0x000fe200078e00ff */
[----:B------:R-:W-:Y:S02]  /*5050*/  @!P0 SHF.L.U32 R3, R13, 0x10, RZ ;  /* 0x000000100d038819 */ /* 0x000fe400000006ff */
[----:B------:R-:W-:Y:S01]  /*5060*/  @!P0 LOP3.LUT R6, R6, 0xffff0000, RZ, 0xc0, !PT ;  /* 0xffff000006068812 */ /* 0x000fe200078ec0ff */
[C---:B------:R-:W-:Y:S01]  /*5070*/  @!P0 IMAD.U32 R25, R11.reuse, 0x10000, RZ ;  /* 0x000100000b198824 */ /* 0x040fe200078e00ff */
[----:B------:R-:W-:Y:S02]  /*5080*/  @!P0 SHF.R.U32.HI R8, RZ, 0x10, R41 ;  /* 0x00000010ff088819 */ /* 0x000fe40000011629 */
[----:B------:R-:W-:Y:S02]  /*5090*/  @!P0 LOP3.LUT R27, R11, 0xffff0000, RZ, 0xc0, !PT ;  /* 0xffff00000b1b8812 */ /* 0x000fe400078ec0ff */
[----:B------:R-:W-:Y:S02]  /*50a0*/  @!P0 PRMT R16, R44, 0x5432, R8 ;  /* 0x000054322c108816 */ /* 0x000fe40000000008 */
[----:B------:R-:W-:Y:S01]  /*50b0*/  @!P0 PRMT R8, R20, 0x5410, R5 ;  /* 0x0000541014088816 */ /* 0x000fe20000000005 */
[----:B------:R-:W-:Y:S02]  /*50c0*/  @!P0 FMUL.FTZ R20, R0, R7 ;  /* 0x0000000700148220 */ /* 0x000fe40000410000 */
[----:B------:R-:W-:Y:S02]  /*50d0*/  @!P0 IMAD.U32 R18, R16, 0x10000, RZ ;  /* 0x0001000010128824 */ /* 0x000fe400078e00ff */
[----:B------:R-:W-:Y:S02]  /*50e0*/  @!P0 IMAD.U32 R5, R4, 0x10000, RZ ;  /* 0x0001000004058824 */ /* 0x000fe400078e00ff */
[----:B------:R-:W-:Y:S02]  /*50f0*/  @!P0 FMUL.FTZ R0, R0, R2 ;  /* 0x0000000200008220 */ /* 0x000fe40000410000 */
[----:B------:R-:W-:Y:S02]  /*5100*/  @!P0 FMUL.FTZ R21, R3, R18 ;  /* 0x0000001203158220 */ /* 0x000fe40000410000 */
[----:B------:R-:W-:Y:S01]  /*5110*/  @!P0 FFMA.FTZ R40, R9, R2, -R20 ;  /* 0x0000000209288223 */ /* 0x000fe20000010814 */
[----:B------:R-:W-:Y:S01]  /*5120*/  @!P0 LOP3.LUT R20, R16, 0xffff0000, RZ, 0xc0, !PT ;  /* 0xffff000010148812 */ /* 0x000fe200078ec0ff */
[----:B------:R-:W-:Y:S01]  /*5130*/  @!P0 FFMA.FTZ R0, R7, R9, R0 ;  /* 0x0000000907008223 */ /* 0x000fe20000010000 */
[----:B------:R-:W-:Y:S01]  /*5140*/  @!P0 LOP3.LUT R16, R17, 0xffff0000, RZ, 0xc0, !PT ;  /* 0xffff000011108812 */ /* 0x000fe200078ec0ff */
[-C--:B------:R-:W-:Y:S01]  /*5150*/  @!P0 FMUL.FTZ R3, R3, R5.reuse ;  /* 0x0000000503038220 */ /* 0x080fe20000410000 */
[----:B------:R-:W-:Y:S01]  /*5160*/  @!P0 LOP3.LUT R17, R32, 0xffff0000, RZ, 0xc0, !PT ;  /* 0xffff000020118812 */ /* 0x000fe200078ec0ff */
[----:B------:R-:W-:Y:S01]  /*5170*/  @!P0 FFMA.FTZ R39, R19, R5, -R21 ;  /* 0x0000000513278223 */ /* 0x000fe20000010815 */
[----:B------:R-:W-:Y:S02]  /*5180*/  @!P0 LOP3.LUT R21, R33, 0xffff0000, RZ, 0xc0, !PT ;  /* 0xffff000021158812 */ /* 0x000fe400078ec0ff */
[----:B------:R-:W-:Y:S02]  /*5190*/  @!P0 LOP3.LUT R5, R12, 0xffff0000, RZ, 0xc0, !PT ;  /* 0xffff00000c058812 */ /* 0x000fe400078ec0ff */
[----:B------:R-:W-:Y:S02]  /*51a0*/  @!P0 LOP3.LUT R7, R4, 0xffff0000, RZ, 0xc0, !PT ;  /* 0xffff000004078812 */ /* 0x000fe400078ec0ff */
[----:B------:R-:W-:Y:S01]  /*51b0*/  @!P0 LOP3.LUT R2, R13, 0xffff0000, RZ, 0xc0, !PT ;  /* 0xffff00000d028812 */ /* 0x000fe200078ec0ff */
[C---:B------:R-:W-:Y:S04]  /*51c0*/  @!P0 FMUL.FTZ R22, R5.reuse, R16 ;  /* 0x0000001005168220 */ /* 0x040fe80000410000 */
[C---:B------:R-:W-:Y:S02]  /*51d0*/  @!P0 FMUL.FTZ R9, R2.reuse, R20 ;  /* 0x0000001402098220 */ /* 0x040fe40000410000 */
[-C--:B------:R-:W-:Y:S02]  /*51e0*/  @!P0 FMUL.FTZ R4, R2, R7.reuse ;  /* 0x0000000702048220 */ /* 0x080fe40000410000 */
[-C--:B------:R-:W-:Y:S01]  /*51f0*/  @!P0 FMUL.FTZ R2, R5, R6.reuse ;  /* 0x0000000605028220 */ /* 0x080fe20000410000 */
[----:B------:R-:W-:Y:S01]  /*5200*/  @!P0 LOP3.LUT R5, R15, 0xffff0000, RZ, 0xc0, !PT ;  /* 0xffff00000f058812 */ /* 0x000fe200078ec0ff */
[----:B------:R-:W-:Y:S02]  /*5210*/  @!P0 FFMA.FTZ R38, R21, R7, -R9 ;  /* 0x0000000715268223 */ /* 0x000fe40000010809 */
[----:B------:R-:W-:Y:S02]  /*5220*/  @!P0 IMAD.U32 R7, R15, 0x10000, RZ ;  /* 0x000100000f078824 */ /* 0x000fe400078e00ff */
[----:B------:R-:W-:Y:S01]  /*5230*/  @!P0 FFMA.FTZ R37, R17, R6, -R22 ;  /* 0x0000000611258223 */ /* 0x000fe20000010816 */
[C---:B------:R-:W-:Y:S01]  /*5240*/  @!P0 LOP3.LUT R6, R8.reuse, 0xffff0000, RZ, 0xc0, !PT ;  /* 0xffff000008068812 */ /* 0x040fe200078ec0ff */
[----:B------:R-:W-:Y:S02]  /*5250*/  @!P0 IMAD.U32 R9, R8, 0x10000, RZ ;  /* 0x0001000008098824 */ /* 0x000fe400078e00ff */
[----:B------:R-:W-:Y:S02]  /*5260*/  @!P0 FMUL.FTZ R8, R7, R25 ;  /* 0x0000001907088220 */ /* 0x000fe40000410000 */
[C---:B------:R-:W-:Y:S02]  /*5270*/  @!P0 FMUL.FTZ R11, R5.reuse, R27 ;  /* 0x0000001b050b8220 */ /* 0x040fe40000410000 */
[-C--:B------:R-:W-:Y:S02]  /*5280*/  @!P0 FFMA.FTZ R36, R26, R9.reuse, -R8 ;  /* 0x000000091a248223 */ /* 0x080fe40000010808 */
[-C--:B------:R-:W-:Y:S02]  /*5290*/  @!P0 FMUL.FTZ R8, R5, R6.reuse ;  /* 0x0000000605088220 */ /* 0x080fe40000410000 */
[----:B------:R-:W-:Y:S01]  /*52a0*/  @!P0 FFMA.FTZ R31, R28, R6, -R11 ;  /* 0x000000061c1f8223 */ /* 0x000fe2000001080b */
[----:B------:R-:W-:Y:S01]  /*52b0*/  @!P0 LOP3.LUT R6, R14, 0xffff0000, RZ, 0xc0, !PT ;  /* 0xffff00000e068812 */ /* 0x000fe200078ec0ff */
[C---:B------:R-:W-:Y:S01]  /*52c0*/  @!P0 IMAD.U32 R22, R24.reuse, 0x10000, RZ ;  /* 0x0001000018168824 */ /* 0x040fe200078e00ff */
[----:B------:R-:W-:Y:S01]  /*52d0*/  @!P0 LOP3.LUT R24, R24, 0xffff0000, RZ, 0xc0, !PT ;  /* 0xffff000018188812 */ /* 0x000fe200078ec0ff */
[----:B------:R-:W-:Y:S02]  /*52e0*/  @!P0 IMAD.U32 R5, R14, 0x10000, RZ ;  /* 0x000100000e058824 */ /* 0x000fe400078e00ff */
[----:B------:R-:W-:Y:S01]  /*52f0*/  @!P0 FMUL.FTZ R7, R7, R9 ;  /* 0x0000000907078220 */ /* 0x000fe20000410000 */
[C---:B------:R-:W-:Y:S01]  /*5300*/  @!P0 LOP3.LUT R9, R10.reuse, 0xffff0000, RZ, 0xc0, !PT ;  /* 0xffff00000a098812 */ /* 0x040fe200078ec0ff */
[----:B------:R-:W-:Y:S01]  /*5310*/  @!P0 IMAD.U32 R11, R10, 0x10000, RZ ;  /* 0x000100000a0b8824 */ /* 0x000fe200078e00ff */
[----:B------:R-:W-:Y:S01]  /*5320*/  @!P0 LOP3.LUT R10, R34, 0xffff0000, RZ, 0xc0, !PT ;  /* 0xffff0000220a8812 */ /* 0x000fe200078ec0ff */
[C---:B------:R-:W-:Y:S02]  /*5330*/  @!P0 FMUL.FTZ R29, R5.reuse, R22 ;  /* 0x00000016051d8220 */ /* 0x040fe40000410000 */
[----:B------:R-:W-:Y:S02]  /*5340*/  @!P0 FMUL.FTZ R30, R6, R24 ;  /* 0x00000018061e8220 */ /* 0x000fe40000410000 */
[----:B------:R-:W-:Y:S01]  /*5350*/  @!P0 FFMA.FTZ R2, R16, R17, R2 ;  /* 0x0000001110028223 */ /* 0x000fe20000010002 */
[----:B------:R-:W-:Y:S01]  /*5360*/  @!P0 F2FP.BF16.PACK_AB R17, R38, R39 ;  /* 0x000000272611823e */ /* 0x000fe200000010ff */
[----:B------:R-:W-:Y:S01]  /*5370*/  @!P0 FMUL.FTZ R5, R5, R11 ;  /* 0x0000000b05058220 */ /* 0x000fe20000410000 */
[----:B------:R-:W-:Y:S01]  /*5380*/  @!P0 F2FP.BF16.PACK_AB R16, R37, R40 ;  /* 0x000000282510823e */ /* 0x000fe200000010ff */
[----:B------:R-:W-:Y:S02]  /*5390*/  @!P0 FFMA.FTZ R3, R18, R19, R3 ;  /* 0x0000001312038223 */ /* 0x000fe40000010003 */
[----:B------:R-:W-:Y:S01]  /*53a0*/  @!P0 FFMA.FTZ R29, R23, R11, -R29 ;  /* 0x0000000b171d8223 */ /* 0x000fe2000001081d */
[----:B------:R-:W-:Y:S01]  /*53b0*/  @!P0 MOV R32, R16 ;  /* 0x0000001000208202 */ /* 0x000fe20000000f00 */
[-C--:B------:R-:W-:Y:S01]  /*53c0*/  @!P0 FFMA.FTZ R30, R10, R9.reuse, -R30 ;  /* 0x000000090a1e8223 */ /* 0x080fe2000001081e */
[----:B------:R-:W-:Y:S01]  /*53d0*/  @!P0 F2FP.BF16.PACK_AB R11, R31, R36 ;  /* 0x000000241f0b823e */ /* 0x000fe200000010ff */
[----:B------:R-:W-:Y:S01]  /*53e0*/  @!P0 FMUL.FTZ R6, R6, R9 ;  /* 0x0000000906068220 */ /* 0x000fe20000410000 */
[----:B------:R-:W-:Y:S01]  /*53f0*/  @!P0 F2FP.BF16.PACK_AB R9, R2, R0 ;  /* 0x000000000209823e */ /* 0x000fe200000010ff */
[----:B------:R-:W-:Y:S01]  /*5400*/  @!P0 FFMA.FTZ R4, R20, R21, R4 ;  /* 0x0000001514048223 */ /* 0x000fe20000010004 */
[----:B------:R-:W-:Y:S01]  /*5410*/  @!P0 MOV R35, R11 ;  /* 0x0000000b00238202 */ /* 0x000fe20000000f00 */
[----:B------:R-:W-:Y:S02]  /*5420*/  @!P0 FFMA.FTZ R5, R22, R23, R5 ;  /* 0x0000001716058223 */ /* 0x000fe40000010005 */
[----:B------:R-:W-:Y:S01]  /*5430*/  @!P0 FFMA.FTZ R6, R24, R10, R6 ;  /* 0x0000000a18068223 */ /* 0x000fe20000010006 */
[----:B------:R-:W-:Y:S01]  /*5440*/  @!P0 F2FP.BF16.PACK_AB R10, R30, R29 ;  /* 0x0000001d1e0a823e */ /* 0x000fe200000010ff */
[----:B------:R-:W-:Y:S01]  /*5450*/  @!P0 FFMA.FTZ R7, R25, R26, R7 ;  /* 0x0000001a19078223 */ /* 0x000fe20000010007 */
[----:B------:R-:W-:Y:S01]  /*5460*/  @!P0 F2FP.BF16.PACK_AB R3, R4, R3 ;  /* 0x000000030403823e */ /* 0x000fe200000010ff */
        /* <DEDUP_REMOVED lines=9> */
[----:B------:R-:W-:Y:S01]  /*5500*/  @!P0 IMAD.MOV.U32 R15, RZ, RZ, R0 ;  /* 0x000000ffff0f8224 */ /* 0x000fe200078e0000 */
[----:B------:R-:W-:-:S13]  /*5510*/  ISETP.GE.AND P0, PT, R66, c[0x0][0x1d4], PT ;  /* 0x0000750042007a0c */ /* 0x000fda0003f06270 */
[----:B------:R-:W-:-:S05]  /*5520*/  @P0 BRA `(.L_x_586) ;  /* 0x0000016000000947 */ /* 0x000fca0003800000 */
[----:B------:R-:W-:Y:S04]  /*5530*/  IADD3 R0, P1, P0, R62, R58, R66 ;  /* 0x0000003a3e007210 */ /* 0x000fe8000783e042 */
[----:B------:R-:W-:Y:S02]  /*5540*/  IADD3.X R3, R61, R57, R89, P1, P0 ;  /* 0x000000393d037210 */ /* 0x000fe40000fe0459 */
[C---:B------:R-:W-:Y:S04]  /*5550*/  LEA R2, P0, R0.reuse, c[0x0][0x1c8], 0x1 ;  /* 0x0000720000027a11 */ /* 0x040fe800078008ff */
[----:B------:R-:W-:Y:S05]  /*5560*/  LEA.HI.X R3, R0, c[0x0][0x1cc], R3, 0x1, P0 ;  /* 0x0000730000037a11 */ /* 0x000fea00000f0c03 */
[----:B------:R2:W-:Y:S01]  /*5570*/  STG.E.128 [R2.64], R12 ;  /* 0x0000000c02007986 */ /* 0x0005e2000c101d06 */
[----:B------:R-:W-:-:S05]  /*5580*/  BRA `(.L_x_586) ;  /* 0x0000010000007947 */ /* 0x000fca0003800000 */
.L_x_582:
[----:B------:R-:W-:Y:S05]  /*5590*/  IMAD R0, R46, -0x20, R64 ;  /* 0xffffffe02e007824 */ /* 0x000fea00078e0240 */
[----:B------:R-:W-:Y:S04]  /*55a0*/  IMNMX R0, R0, 0x20, PT ;  /* 0x0000002000007817 */ /* 0x000fe80003800200 */
[----:B------:R-:W-:-:S13]  /*55b0*/  ISETP.GE.AND P0, PT, R213, R0, PT ;  /* 0x00000000d500720c */ /* 0x000fda0003f06270 */
[----:B------:R-:W-:-:S05]  /*55c0*/  @P0 BRA `(.L_x_586) ;  /* 0x000000c000000947 */ /* 0x000fca0003800000 */
[----:B------:R-:W-:-:S13]  /*55d0*/  ISETP.GE.AND P0, PT, R144, c[0x0][0x1d4], PT ;  /* 0x0000750090007a0c */ /* 0x000fda0003f06270 */
[----:B------:R-:W1:Y:S04]  /*55e0*/  @!P0 LDS.128 R8, [R195+0xc080] ;  /* 0x00c08000c3088984 */ /* 0x000e680000000c00 */
[----:B-1----:R-:W-:Y:S01]  /*55f0*/  @!P0 STG.E.128 [R36.64], R8 ;  /* 0x0000000824008986 */ /* 0x002fe2000c101d06 */
[----:B------:R-:W-:-:S13]  /*5600*/  ISETP.GE.AND P0, PT, R146, c[0x0][0x1d4], PT ;  /* 0x0000750092007a0c */ /* 0x000fda0003f06270 */
[----:B------:R-:W1:Y:S04]  /*5610*/  @!P0 LDS.128 R4, [R195+0xd080] ;  /* 0x00d08000c3048984 */ /* 0x000e680000000c00 */
[----:B-1----:R-:W-:Y:S01]  /*5620*/  @!P0 STG.E.128 [R36.64+0x80], R4 ;  /* 0x0000800424008986 */ /* 0x002fe2000c101d06 */
[----:B------:R-:W-:-:S13]  /*5630*/  ISETP.GE.AND P0, PT, R215, c[0x0][0x1d4], PT ;  /* 0x00007500d7007a0c */ /* 0x000fda0003f06270 */
[----:B------:R-:W1:Y:S04]  /*5640*/  @!P0 LDS.128 R4, [R195+0xe080] ;  /* 0x00e08000c3048984 */ /* 0x000e680000000c00 */
[----:B-1----:R-:W-:Y:S01]  /*5650*/  @!P0 STG.E.128 [R36.64+0x100], R4 ;  /* 0x0001000424008986 */ /* 0x002fe2000c101d06 */
[----:B------:R-:W-:-:S13]  /*5660*/  ISETP.GE.AND P0, PT, R216, c[0x0][0x1d4], PT ;  /* 0x00007500d8007a0c */ /* 0x000fda0003f06270 */
[----:B------:R-:W1:Y:S04]  /*5670*/  @!P0 LDS.128 R4, [R195+0xf080] ;  /* 0x00f08000c3048984 */ /* 0x000e680000000c00 */
[----:B-1----:R1:W-:Y:S02]  /*5680*/  @!P0 STG.E.128 [R36.64+0x180], R4 ;  /* 0x0001800424008986 */ /* 0x0023e4000c101d06 */
.L_x_586:
[----:B------:R-:W-:Y:S05]  /*5690*/  BSYNC B1 ;  /* 0x0000000000017941 */ /* 0x000fea0003800000 */
.L_x_581:
[----:B-1---5:R-:W-:Y:S01]  /*56a0*/  IMAD.SHL.U32 R6, R46, 0x20, RZ ;  /* 0x000000202e067824 */ /* 0x022fe200078e00ff */
[----:B------:R-:W-:Y:S03]  /*56b0*/  BSSY B0, `(.L_x_597) ;  /* 0x0000031000007945 */ /* 0x000fe60003800000 */
[----:B------:R-:W-:Y:S05]  /*56c0*/  IMAD.IADD R0, R100, 0x1, -R6 ;  /* 0x0000000164007824 */ /* 0x000fea00078e0a06 */
[----:B------:R-:W-:-:S13]  /*56d0*/  ISETP.GE.AND P0, PT, R0, 0x1, PT ;  /* 0x000000010000780c */ /* 0x000fda0003f06270 */
[C---:B------:R-:W-:Y:S01]  /*56e0*/  @P0 LEA R0, P1, R46.reuse, R101, 0x5 ;  /* 0x000000652e000211 */ /* 0x040fe200078228ff */
[----:B------:R-:W-:Y:S01]  /*56f0*/  @P0 IMAD.MOV.U32 R4, RZ, RZ, R82 ;  /* 0x000000ffff040224 */ /* 0x000fe200078e0052 */
[----:B------:R-:W-:Y:S02]  /*5700*/  @P0 MOV R5, R99 ;  /* 0x0000006300050202 */ /* 0x000fe40000000f00 */
[----:B--2---:R-:W-:Y:S03]  /*5710*/  @P0 LEA.HI.X R2, R46, R104, R60, 0x5, P1 ;  /* 0x000000682e020211 */ /* 0x004fe600008f2c3c */
[----:B------:R-:W-:Y:S04]  /*5720*/  @P0 IMAD.WIDE.U32 R4, R0, c[0x0][0x258], R4 ;  /* 0x0000960000040a25 */ /* 0x000fe800078e0004 */
[----:B------:R-:W-:Y:S04]  /*5730*/  @P0 IMAD R2, R2, c[0x0][0x258], RZ ;  /* 0x0000960002020a24 */ /* 0x000fe800078e02ff */
        /* <DEDUP_REMOVED lines=40> */
.L_x_598:
[----:B-1----:R-:W-:Y:S05]  /*59c0*/  BSYNC B0 ;  /* 0x0000000000007941 */ /* 0x002fea0003800000 */
.L_x_597:
        /* <DEDUP_REMOVED lines=22> */
.L_x_580:
[----:B------:R-:W-:Y:S01]  /*5b30*/  IMAD.MOV.U32 R0, RZ, RZ, c[0x0][0x2c4] ;  /* 0x0000b100ff007624 */ /* 0x000fe200078e00ff */
[----:B------:R-:W-:Y:S01]  /*5b40*/  IADD3 R2, R210, 0x1, -R212 ;  /* 0x00000001d2027810 */ /* 0x000fe20007ffe8d4 */
[----:B-1----:R-:W-:-:S02]  /*5b50*/  IMAD.MOV.U32 R4, RZ, RZ, c[0x0][0x32c] ;  /* 0x0000cb00ff047624 */ /* 0x002fc400078e00ff */
[----:B------:R-:W-:Y:S01]  /*5b60*/  IMAD.IADD R11, R112, 0x1, R113 ;  /* 0x00000001700b7824 */ /* 0x000fe200078e0271 */
[----:B------:R-:W-:Y:S02]  /*5b70*/  ISETP.NE.AND P3, PT, R0, 0x1, PT ;  /* 0x000000010000780c */ /* 0x000fe40003f65270 */
[----:B------:R-:W-:Y:S02]  /*5b80*/  IADD3 R0, R224, 0x7f, RZ ;  /* 0x0000007fe0007810 */ /* 0x000fe40007ffe0ff */
[----:B------:R-:W-:-:S09]  /*5b90*/  ISETP.GE.AND P1, PT, R4, 0x1, PT ;  /* 0x000000010400780c */ /* 0x000fd20003f26270 */
[----:B------:R-:W-:-:S05]  /*5ba0*/  @P3 IMAD.HI.U32 R3, R0, c[0x0][0x2c8], RZ ;  /* 0x0000b20000033a27 */ /* 0x000fca00078e00ff */
[----:B------:R-:W-:-:S05]  /*5bb0*/  @P3 SHF.R.U32.HI R0, RZ, c[0x0][0x2cc], R3 ;  /* 0x0000b300ff003a19 */ /* 0x000fca0000011603 */
[----:B------:R-:W-:-:S05]  /*5bc0*/  IMAD.IADD R0, R2, 0x1, R0 ;  /* 0x0000000102007824 */ /* 0x000fca00078e0200 */
[----:B------:R-:W-:Y:S01]  /*5bd0*/  IADD3 R3, R0, c[0x0][0x328], RZ ;  /* 0x0000ca0000037a10 */ /* 0x000fe20007ffe0ff */
[----:B------:R-:W-:Y:S05]  /*5be0*/  @!P1 BRA `(.L_x_600) ;  /* 0x0000011000009947 */ /* 0x000fea0003800000 */
[C---:B------:R-:W-:Y:S01]  /*5bf0*/  ISETP.GT.AND P0, PT, R0.reuse, RZ, PT ;  /* 0x000000ff0000720c */ /* 0x040fe20003f04270 */
[----:B------:R-:W-:Y:S01]  /*5c00*/  BSSY B0, `(.L_x_601) ;  /* 0x000000d000007945 */ /* 0x000fe20003800000 */
[----:B------:R-:W-:Y:S01]  /*5c10*/  IADD3 R2, R0, -0x1, RZ ;  /* 0xffffffff00027810 */ /* 0x000fe20007ffe0ff */
[----:B------:R-:W-:-:S10]  /*5c20*/  IMAD.MOV.U32 R4, RZ, RZ, c[0x0][0x32c] ;  /* 0x0000cb00ff047624 */ /* 0x000fd400078e00ff */
[----:B------:R-:W-:Y:S05]  /*5c30*/  @P0 BRA `(.L_x_602) ;  /* 0x0000006000000947 */ /* 0x000fea0003800000 */
[----:B------:R-:W-:Y:S01]  /*5c40*/  ISETP.NE.AND P0, PT, R4, 0x1, PT ;  /* 0x000000010400780c */ /* 0x000fe20003f05270 */
[----:B------:R-:W-:-:S12]  /*5c50*/  IMAD.MOV R0, RZ, RZ, -R0 ;  /* 0x000000ffff007224 */ /* 0x000fd800078e0a00 */
[----:B------:R-:W-:-:S05]  /*5c60*/  @P0 IMAD.HI.U32 R2, R0, c[0x0][0x330], RZ ;  /* 0x0000cc0000020a27 */ /* 0x000fca00078e00ff */
[----:B------:R-:W-:-:S04]  /*5c70*/  @P0 SHF.R.U32.HI R0, RZ, c[0x0][0x334], R2 ;  /* 0x0000cd00ff000a19 */ /* 0x000fc80000011602 */
[----:B------:R-:W-:Y:S01]  /*5c80*/  LOP3.LUT R2, RZ, R0, RZ, 0x33, !PT ;  /* 0x00000000ff027212 */ /* 0x000fe200078e33ff */
[----:B------:R-:W-:Y:S05]  /*5c90*/  BRA `(.L_x_603) ;  /* 0x0000003000007947 */ /* 0x000fea0003800000 */
.L_x_602:
[----:B------:R-:W-:-:S13]  /*5ca0*/  ISETP.NE.AND P0, PT, R4, 0x1, PT ;  /* 0x000000010400780c */ /* 0x000fda0003f05270 */
[----:B------:R-:W-:-:S05]  /*5cb0*/  @P0 IMAD.HI.U32 R0, R2, c[0x0][0x330], RZ ;  /* 0x0000cc0002000a27 */ /* 0x000fca00078e00ff */
[----:B------:R-:W-:Y:S02]  /*5cc0*/  @P0 SHF.R.U32.HI R2, RZ, c[0x0][0x334], R0 ;  /* 0x0000cd00ff020a19 */ /* 0x000fe40000011600 */
.L_x_603:
[----:B------:R-:W-:Y:S05]  /*5cd0*/  BSYNC B0 ;  /* 0x0000000000007941 */ /* 0x000fea0003800000 */
.L_x_601:
[----:B------:R-:W-:-:S05]  /*5ce0*/  IMAD R2, R2, R4, c[0x0][0x32c] ;  /* 0x0000cb0002027624 */ /* 0x000fca00078e0204 */
[----:B------:R-:W-:-:S04]  /*5cf0*/  IMNMX R3, R3, R2, PT ;  /* 0x0000000203037217 */ /* 0x000fc80003800200 */
.L_x_600:
[----:B------:R-:W-:Y:S01]  /*5d00*/  IADD3 R3, R3, 0x1f, RZ ;  /* 0x0000001f03037810 */ /* 0x000fe20007ffe0ff */
[----:B------:R-:W-:-:S03]  /*5d10*/  @P3 IMAD.HI.U32 R2, R224, c[0x0][0x2c8], RZ ;  /* 0x0000b200e0023a27 */ /* 0x000fc600078e00ff */
[----:B------:R-:W-:Y:S01]  /*5d20*/  SHF.R.S32.HI R4, RZ, 0x1f, R3 ;  /* 0x0000001fff047819 */ /* 0x000fe20000011403 */
[----:B------:R-:W-:Y:S01]  /*5d30*/  IMAD.MOV.U32 R0, RZ, RZ, R224 ;  /* 0x000000ffff007224 */ /* 0x000fe200078e00e0 */
[----:B------:R-:W-:Y:S02]  /*5d40*/  @P3 SHF.R.U32.HI R0, RZ, c[0x0][0x2cc], R2 ;  /* 0x0000b300ff003a19 */ /* 0x000fe40000011602 */
        /* <DEDUP_REMOVED lines=16> */
.L_x_606:
[----:B------:R-:W-:-:S04]  /*5e50*/  MOV R3, c[0x0][0x32c] ;  /* 0x0000cb0000037a02 */ /* 0x000fc80000000f00 */
[----:B------:R-:W-:-:S13]  /*5e60*/  ISETP.NE.AND P0, PT, R3, 0x1, PT ;  /* 0x000000010300780c */ /* 0x000fda0003f05270 */
[----:B------:R-:W-:-:S05]  /*5e70*/  @P0 IMAD.HI.U32 R3, R0, c[0x0][0x330], RZ ;  /* 0x0000cc0000030a27 */ /* 0x000fca00078e00ff */
[----:B------:R-:W-:Y:S02]  /*5e80*/  @P0 SHF.R.U32.HI R0, RZ, c[0x0][0x334], R3 ;  /* 0x0000cd00ff000a19 */ /* 0x000fe40000011603 */
.L_x_607:
[----:B------:R-:W-:Y:S05]  /*5e90*/  BSYNC B0 ;  /* 0x0000000000007941 */ /* 0x000fea0003800000 */
.L_x_605:
[----:B------:R-:W-:-:S05]  /*5ea0*/  IMAD R0, R0, c[0x0][0x32c], RZ ;  /* 0x0000cb0000007a24 */ /* 0x000fca00078e02ff */
[----:B------:R-:W-:-:S04]  /*5eb0*/  IMNMX R2, R2, R0, !PT ;  /* 0x0000000002027217 */ /* 0x000fc80007800200 */
.L_x_604:
[----:B------:R-:W-:Y:S01]  /*5ec0*/  SHF.R.S32.HI R0, RZ, 0x1f, R2 ;  /* 0x0000001fff007819 */ /* 0x000fe20000011402 */
[----:B------:R-:W-:Y:S03]  /*5ed0*/  BSSY B0, `(.L_x_608) ;  /* 0x0000025000007945 */ /* 0x000fe60003800000 */
[----:B------:R-:W-:-:S04]  /*5ee0*/  LEA.HI R0, R0, R2, RZ, 0x5 ;  /* 0x0000000200007211 */ /* 0x000fc800078f28ff */
[----:B------:R-:W-:-:S04]  /*5ef0*/  SHF.R.S32.HI R0, RZ, 0x5, R0 ;  /* 0x00000005ff007819 */ /* 0x000fc80000011400 */
[----:B------:R-:W-:Y:S01]  /*5f00*/  IMNMX R5, RZ, R0, !PT ;  /* 0x00000000ff057217 */ /* 0x000fe20007800200 */
[----:B------:R-:W-:-:S03]  /*5f10*/  IMAD.MOV.U32 R0, RZ, RZ, RZ ;  /* 0x000000ffff007224 */ /* 0x000fc600078e00ff */
[----:B------:R-:W-:-:S13]  /*5f20*/  ISETP.GT.AND P0, PT, R7, R5, PT ;  /* 0x000000050700720c */ /* 0x000fda0003f04270 */
        /* <DEDUP_REMOVED lines=31> */
.L_x_609:
[----:B------:R-:W-:Y:S05]  /*6120*/  BSYNC B0 ;  /* 0x0000000000007941 */ /* 0x000fea0003800000 */
.L_x_608:
[----:B------:R-:W-:Y:S01]  /*6130*/  IMAD R208, R248, R0, R5 ;  /* 0x00000000f8d07224 */ /* 0x000fe200078e0205 */
        /* <DEDUP_REMOVED lines=75> */
[----:B------:R1:W2:Y:S01]  /*65f0*/  @P1 LDG.E R19, [R2.64] ;  /* 0x0000000602131981 */ /* 0x0002a2000c1e1900 */
[----:B------:R-:W-:Y:S01]  /*6600*/  SHF.R.S32.HI R0, RZ, 0x1f, R119 ;  /* 0x0000001fff007819 */ /* 0x000fe20000011477 */
[----:B------:R-:W-:Y:S01]  /*6610*/  IMAD R5, R237, 0x20, R213 ;  /* 0x00000020ed057824 */ /* 0x000fe200078e02d5 */
[----:B------:R-:W-:Y:S01]  /*6620*/  ISETP.NE.U32.AND P0, PT, RZ, c[0x0][0x348], PT ;  /* 0x0000d200ff007a0c */ /* 0x000fe20003f05070 */
[----:B------:R-:W-:Y:S01]  /*6630*/  IMAD.MOV.U32 R14, RZ, RZ, R144 ;  /* 0x000000ffff0e7224 */ /* 0x000fe200078e0090 */
[----:B------:R-:W-:Y:S01]  /*6640*/  SHF.R.S32.HI R18, RZ, 0x1f, R231 ;  /* 0x0000001fff127819 */ /* 0x000fe200000114e7 */
[----:B------:R-:W-:Y:S01]  /*6650*/  IMAD R0, R0, c[0x0][0x178], RZ ;  /* 0x00005e0000007a24 */ /* 0x000fe200078e02ff */
[----:B------:R-:W-:Y:S01]  /*6660*/  ISETP.NE.AND.EX P0, PT, RZ, c[0x0][0x34c], PT, P0 ;  /* 0x0000d300ff007a0c */ /* 0x000fe20003f05300 */
[----:B------:R-:W-:Y:S01]  /*6670*/  IMAD.IADD R5, R224, 0x1, R5 ;  /* 0x00000001e0057824 */ /* 0x000fe200078e0205 */
[----:B------:R-:W-:Y:S01]  /*6680*/  SHF.R.S32.HI R9, RZ, 0x1f, R213 ;  /* 0x0000001fff097819 */ /* 0x000fe200000114d5 */
[----:B------:R-:W-:Y:S01]  /*6690*/  IMAD R0, R119, c[0x0][0x17c], R0 ;  /* 0x00005f0077007a24 */ /* 0x000fe200078e0200 */
[----:B------:R-:W-:Y:S01]  /*66a0*/  SEL R6, R18, RZ, !P0 ;  /* 0x000000ff12067207 */ /* 0x000fe20004000000 */
[----:B------:R-:W-:Y:S01]  /*66b0*/  @P3 IMAD.HI.U32 R7, R5, c[0x0][0x2c8], RZ ;  /* 0x0000b20005073a27 */ /* 0x000fe200078e00ff */
[----:B------:R-:W-:-:S02]  /*66c0*/  SEL R4, R231, RZ, !P0 ;  /* 0x000000ffe7047207 */ /* 0x000fc40004000000 */
[----:B------:R-:W-:Y:S01]  /*66d0*/  ISETP.GE.AND P6, PT, R146, c[0x0][0x1d4], PT ;  /* 0x0000750092007a0c */ /* 0x000fe20003fc6270 */
[----:B------:R-:W-:Y:S01]  /*66e0*/  IMAD R6, R6, c[0x0][0x1c0], RZ ;  /* 0x0000700006067a24 */ /* 0x000fe200078e02ff */
[----:B------:R-:W-:Y:S02]  /*66f0*/  SHF.R.S32.HI R15, RZ, 0x1f, R144 ;  /* 0x0000001fff0f7819 */ /* 0x000fe40000011490 */
[----:B------:R-:W-:Y:S01]  /*6700*/  ISETP.GE.AND P2, PT, R144, c[0x0][0x1d4], PT ;  /* 0x0000750090007a0c */ /* 0x000fe20003f46270 */
[----:B------:R-:W-:Y:S01]  /*6710*/  IMAD R6, R4, c[0x0][0x1c4], R6 ;  /* 0x0000710004067a24 */ /* 0x000fe200078e0206 */
[----:B------:R-:W-:Y:S02]  /*6720*/  ISETP.GE.AND P5, PT, R215, c[0x0][0x1d4], PT ;  /* 0x00007500d7007a0c */ /* 0x000fe40003fa6270 */
[----:B------:R-:W-:Y:S01]  /*6730*/  ISETP.GE.AND P4, PT, R216, c[0x0][0x1d4], PT ;  /* 0x00007500d8007a0c */ /* 0x000fe20003f86270 */
[----:B-1----:R-:W-:Y:S01]  /*6740*/  IMAD.WIDE.U32 R2, R119, c[0x0][0x178], RZ ;  /* 0x00005e0077027a25 */ /* 0x002fe200078e00ff */
[----:B------:R-:W-:-:S02]  /*6750*/  LOP3.LUT R214, R214, 0xfffffffe, RZ, 0xc0, !PT ;  /* 0xfffffffed6d67812 */ /* 0x000fc400078ec0ff */
[----:B------:R-:W-:Y:S02]  /*6760*/  IADD3 R106, R236, -0x1, RZ ;  /* 0xffffffffec6a7810 */ /* 0x000fe40007ffe0ff */
[----:B------:R-:W-:Y:S01]  /*6770*/  IADD3 R3, R3, R0, RZ ;  /* 0x0000000003037210 */ /* 0x000fe20007ffe0ff */
[----:B------:R-:W-:Y:S01]  /*6780*/  IMAD.MOV.U32 R0, RZ, RZ, R5 ;  /* 0x000000ffff007224 */ /* 0x000fe200078e0005 */
[----:B------:R-:W-:Y:S02]  /*6790*/  @P3 SHF.R.U32.HI R0, RZ, c[0x0][0x2cc], R7 ;  /* 0x0000b300ff003a19 */ /* 0x000fe40000011607 */
[----:B------:R-:W-:Y:S01]  /*67a0*/  @P2 LOP3.LUT R214, R214, 0x1, RZ, 0xfc, !PT ;  /* 0x00000001d6d62812 */ /* 0x000fe200078efcff */
[----:B------:R-:W-:Y:S01]  /*67b0*/  IMAD.WIDE.U32 R2, R226, c[0x0][0x1b8], R2 ;  /* 0x00006e00e2027a25 */ /* 0x000fe200078e0002 */
[----:B------:R-:W-:Y:S02]  /*67c0*/  SHF.R.S32.HI R8, RZ, 0x1f, R0 ;  /* 0x0000001fff087819 */ /* 0x000fe40000011400 */
[----:B------:R-:W-:Y:S01]  /*67d0*/  IADD3 R7, -R0, RZ, RZ ;  /* 0x000000ff00077210 */ /* 0x000fe20007ffe1ff */
[----:B------:R-:W-:Y:S01]  /*67e0*/  IMAD R3, R226, c[0x0][0x1bc], R3 ;  /* 0x00006f00e2037a24 */ /* 0x000fe200078e0203 */
[----:B------:R-:W-:Y:S01]  /*67f0*/  LOP3.LUT R214, R214, 0xfffffffd, RZ, 0xc0, !PT ;  /* 0xfffffffdd6d67812 */ /* 0x000fe200078ec0ff */
[----:B------:R-:W-:Y:S01]  /*6800*/  IMAD R8, R8, c[0x0][0x1b0], RZ ;  /* 0x00006c0008087a24 */ /* 0x000fe200078e02ff */
[----:B------:R-:W-:Y:S01]  /*6810*/  ISETP.GE.AND P3, PT, R146, c[0x0][0x198], PT ;  /* 0x0000660092007a0c */ /* 0x000fe20003f66270 */
[----:B------:R-:W-:Y:S01]  /*6820*/  IMAD.WIDE.U32 R2, R4, c[0x0][0x1c0], R2 ;  /* 0x0000700004027a25 */ /* 0x000fe200078e0002 */
[----:B------:R-:W-:-:S03]  /*6830*/  IADD3 R4, P0, R213, R11, RZ ;  /* 0x0000000bd5047210 */ /* 0x000fc60007f1e0ff */
[----:B------:R-:W-:Y:S01]  /*6840*/  IMAD.IADD R3, R3, 0x1, R6 ;  /* 0x0000000103037824 */ /* 0x000fe200078e0206 */
[----:B------:R-:W-:Y:S01]  /*6850*/  LEA.HI.X.SX32 R6, R11, R9, 0x1, P0 ;  /* 0x000000090b067211 */ /* 0x000fe200000f0eff */
[----:B------:R-:W-:Y:S02]  /*6860*/  IMAD R5, R7, c[0x0][0x2c4], R5 ;  /* 0x0000b10007057a24 */ /* 0x000fe400078e0205 */
[C---:B------:R-:W-:Y:S02]  /*6870*/  IMAD R12, R0.reuse, c[0x0][0x1b4], R8 ;  /* 0x00006d00000c7a24 */ /* 0x040fe400078e0208 */
[----:B------:R-:W-:Y:S01]  /*6880*/  IMAD.WIDE.U32 R2, R0, c[0x0][0x1b0], R2 ;  /* 0x00006c0000027a25 */ /* 0x000fe200078e0002 */
[----:B------:R-:W-:-:S03]  /*6890*/  SHF.R.S32.HI R11, RZ, 0x1f, R5 ;  /* 0x0000001fff0b7819 */ /* 0x000fc60000011405 */
[C---:B------:R-:W-:Y:S01]  /*68a0*/  IMAD R0, R6.reuse, c[0x0][0x1e0], RZ ;  /* 0x0000780006007a24 */ /* 0x040fe200078e02ff */
[----:B------:R-:W-:Y:S01]  /*68b0*/  IADD3 R3, R3, R12, RZ ;  /* 0x0000000c03037210 */ /* 0x000fe20007ffe0ff */
[----:B------:R-:W-:Y:S02]  /*68c0*/  IMAD R10, R6, c[0x0][0x208], RZ ;  /* 0x00008200060a7a24 */ /* 0x000fe400078e02ff */
[C---:B------:R-:W-:Y:S01]  /*68d0*/  IMAD R13, R4.reuse, c[0x0][0x1e4], R0 ;  /* 0x00007900040d7a24 */ /* 0x040fe200078e0200 */
[----:B------:R-:W-:Y:S01]  /*68e0*/  SEL R0, RZ, 0xffffffff, P6 ;  /* 0xffffffffff007807 */ /* 0x000fe20003000000 */
[----:B------:R-:W-:-:S04]  /*68f0*/  IMAD.WIDE.U32 R6, R4, c[0x0][0x1e0], R14 ;  /* 0x0000780004067a25 */ /* 0x000fc800078e000e */
[----:B------:R-:W-:-:S04]  /*6900*/  IMAD.WIDE.U32 R8, R4, c[0x0][0x208], R14 ;  /* 0x0000820004087a25 */ /* 0x000fc800078e000e */
[----:B------:R-:W-:Y:S01]  /*6910*/  IMAD R12, R4, c[0x0][0x20c], R10 ;  /* 0x00008300040c7a24 */ /* 0x000fe200078e020a */
[----:B------:R-:W-:Y:S01]  /*6920*/  SEL R10, RZ, 0x1, P2 ;  /* 0x00000001ff0a7807 */ /* 0x000fe20001000000 */
[----:B------:R-:W-:Y:S01]  /*6930*/  IMAD R4, R11, c[0x0][0x1a8], RZ ;  /* 0x00006a000b047a24 */ /* 0x000fe200078e02ff */
[----:B------:R-:W-:Y:S01]  /*6940*/  ISETP.GE.AND P2, PT, R215, c[0x0][0x198], PT ;  /* 0x00006600d7007a0c */ /* 0x000fe20003f46270 */
[----:B------:R-:W-:Y:S02]  /*6950*/  IMAD.SHL.U32 R0, R0, 0x2, RZ ;  /* 0x0000000200007824 */ /* 0x000fe400078e00ff */
[C---:B------:R-:W-:Y:S02]  /*6960*/  IMAD R4, R5.reuse, c[0x0][0x1ac], R4 ;  /* 0x00006b0005047a24 */ /* 0x040fe400078e0204 */
[----:B------:R-:W-:Y:S01]  /*6970*/  IMAD.WIDE.U32 R2, R5, c[0x0][0x1a8], R2 ;  /* 0x00006a0005027a25 */ /* 0x000fe200078e0002 */
[----:B------:R-:W-:Y:S02]  /*6980*/  LOP3.LUT R10, R0, 0x2, R10, 0xe2, !PT ;  /* 0x00000002000a7812 */ /* 0x000fe400078ee20a */
[----:B------:R-:W-:Y:S01]  /*6990*/  IADD3 R5, R9, R12, RZ ;  /* 0x0000000c09057210 */ /* 0x000fe20007ffe0ff */
[----:B------:R-:W-:Y:S01]  /*69a0*/  IMAD.IADD R0, R3, 0x1, R4 ;  /* 0x0000000103007824 */ /* 0x000fe200078e0204 */
[C---:B------:R-:W-:Y:S01]  /*69b0*/  LEA R17, P0, R2.reuse, c[0x0][0x160], 0x1 ;  /* 0x0000580002117a11 */ /* 0x040fe200078008ff */
[----:B------:R-:W-:Y:S01]  /*69c0*/  IMAD.IADD R7, R7, 0x1, R13 ;  /* 0x0000000107077824 */ /* 0x000fe200078e020d */
[----:B------:R-:W-:Y:S01]  /*69d0*/  SEL R9, RZ, 0x4, P5 ;  /* 0x00000004ff097807 */ /* 0x000fe20002800000 */
[----:B------:R-:W-:Y:S01]  /*69e0*/  IMAD.MOV.U32 R4, RZ, RZ, R8 ;  /* 0x000000ffff047224 */ /* 0x000fe200078e0008 */
[----:B------:R-:W-:Y:S01]  /*69f0*/  LEA.HI.X R16, R2, c[0x0][0x164], R0, 0x1, P0 ;  /* 0x0000590002107a11 */ /* 0x000fe200000f0c00 */
[----:B------:R-:W-:Y:S01]  /*6a00*/  IMAD.WIDE.U32 R6, R226, c[0x0][0x1e8], R6 ;  /* 0x00007a00e2067a25 */ /* 0x000fe200078e0006 */
[----:B------:R-:W-:-:S02]  /*6a10*/  ISETP.NE.U32.AND P0, PT, RZ, c[0x0][0x350], PT ;  /* 0x0000d400ff007a0c */ /* 0x000fc40003f05070 */
[----:B------:R-:W-:Y:S01]  /*6a20*/  SEL R8, RZ, 0x8, P4 ;  /* 0x00000008ff087807 */ /* 0x000fe20002000000 */
[----:B------:R-:W-:Y:S01]  /*6a30*/  IMAD.WIDE.U32 R4, R226, c[0x0][0x210], R4 ;  /* 0x00008400e2047a25 */ /* 0x000fe200078e0004 */
[----:B------:R-:W-:Y:S02]  /*6a40*/  ISETP.NE.AND.EX P0, PT, RZ, c[0x0][0x354], PT, P0 ;  /* 0x0000d500ff007a0c */ /* 0x000fe40003f05300 */
[----:B------:R-:W-:Y:S01]  /*6a50*/  LOP3.LUT R123, R8, R10, R9, 0xfe, !PT ;  /* 0x0000000a087b7212 */ /* 0x000fe200078efe09 */
[C---:B------:R-:W-:Y:S01]  /*6a60*/  IMAD R7, R226.reuse, c[0x0][0x1ec], R7 ;  /* 0x00007b00e2077a24 */ /* 0x040fe200078e0207 */
[----:B------:R-:W-:Y:S01]  /*6a70*/  IADD3 R13, R213, R224, RZ ;  /* 0x000000e0d50d7210 */ /* 0x000fe20007ffe0ff */
[----:B------:R-:W-:Y:S01]  /*6a80*/  IMAD R5, R226, c[0x0][0x214], R5 ;  /* 0x00008500e2057a24 */ /* 0x000fe200078e0205 */
[----:B--2---:R-:W-:Y:S01]  /*6a90*/  @P1 MOV R2, R19 ;  /* 0x0000001300021202 */ /* 0x004fe20000000f00 */
[----:B------:R-:W-:Y:S01]  /*6aa0*/  @!P1 IMAD.MOV.U32 R2, RZ, RZ, R231 ;  /* 0x000000ffff029224 */ /* 0x000fe200078e00e7 */
[----:B------:R-:W-:Y:S01]  /*6ab0*/  @P1 SHF.R.S32.HI R3, RZ, 0x1f, R19 ;  /* 0x0000001fff031819 */ /* 0x000fe20000011413 */
[----:B------:R-:W-:Y:S01]  /*6ac0*/  @!P1 IMAD.MOV.U32 R3, RZ, RZ, R18 ;  /* 0x000000ffff039224 */ /* 0x000fe200078e0012 */
[----:B------:R-:W-:-:S02]  /*6ad0*/  ISETP.GE.AND P1, PT, R216, c[0x0][0x198], PT ;  /* 0x00006600d8007a0c */ /* 0x000fc40003f26270 */
[----:B------:R-:W-:Y:S02]  /*6ae0*/  SEL R0, R2, RZ, !P0 ;  /* 0x000000ff02007207 */ /* 0x000fe40004000000 */
[----:B------:R-:W-:Y:S02]  /*6af0*/  SEL R2, R3, RZ, !P0 ;  /* 0x000000ff03027207 */ /* 0x000fe40004000000 */
[----:B------:R-:W-:Y:S01]  /*6b00*/  ISETP.GE.AND P0, PT, R144, c[0x0][0x198], PT ;  /* 0x0000660090007a0c */ /* 0x000fe20003f06270 */
[----:B------:R-:W-:-:S04]  /*6b10*/  IMAD.WIDE.U32 R218, R0, c[0x0][0x1f0], R6 ;  /* 0x00007c0000da7a25 */ /* 0x000fc800078e0006 */
[C---:B------:R-:W-:Y:S02]  /*6b20*/  IMAD R8, R2.reuse, c[0x0][0x1f0], RZ ;  /* 0x00007c0002087a24 */ /* 0x040fe400078e02ff */
[----:B------:R-:W-:Y:S02]  /*6b30*/  IMAD R3, R2, c[0x0][0x218], RZ ;  /* 0x0000860002037a24 */ /* 0x000fe400078e02ff */
[----:B------:R-:W-:-:S04]  /*6b40*/  IMAD.WIDE.U32 R220, R0, c[0x0][0x218], R4 ;  /* 0x0000860000dc7a25 */ /* 0x000fc800078e0004 */
[----:B------:R-:W-:Y:S01]  /*6b50*/  IMAD R2, R0, c[0x0][0x1f4], R8 ;  /* 0x00007d0000027a24 */ /* 0x000fe200078e0208 */
[----:B------:R-:W-:Y:S01]  /*6b60*/  @P0 LOP3.LUT R214, R214, 0x2, RZ, 0xfc, !PT ;  /* 0x00000002d6d60812 */ /* 0x000fe200078efcff */
[----:B------:R-:W-:Y:S02]  /*6b70*/  IMAD R0, R0, c[0x0][0x21c], R3 ;  /* 0x0000870000007a24 */ /* 0x000fe400078e0203 */
[----:B------:R-:W-:-:S03]  /*6b80*/  IMAD.IADD R222, R219, 0x1, R2 ;  /* 0x00000001dbde7824 */ /* 0x000fc600078e0202 */
[----:B------:R-:W-:Y:S01]  /*6b90*/  IADD3 R223, R221, R0, RZ ;  /* 0x00000000dddf7210 */ /* 0x000fe20007ffe0ff */
[----:B------:R-:W-:Y:S05]  /*6ba0*/  BRA.DIV ~URZ, `(.L_x_611) ;  /* 0x000187c27f007947 */ /* 0x000fea000b800000 */
[----:B------:R1:W2:Y:S02]  /*6bb0*/  SHFL.IDX PT, R10, R16, RZ, 0x181f ;  /* 0x00181fff100a7589 */ /* 0x0002a400000e0000 */
.L_x_794:
[----:B------:R-:W-:Y:S05]  /*6bc0*/  BRA.DIV ~URZ, `(.L_x_612) ;  /* 0x000188127f007947 */ /* 0x000fea000b800000 */
[----:B------:R3:W4:Y:S02]  /*6bd0*/  SHFL.IDX PT, R2, R17, RZ, 0x181f ;  /* 0x00181fff11027589 */ /* 0x00072400000e0000 */
.L_x_795:
[----:B------:R-:W-:Y:S01]  /*6be0*/  IMAD R68, R212, c[0x0][0x2c4], RZ ;  /* 0x0000b100d4447a24 */ /* 0x000fe200078e02ff */
[----:B------:R-:W-:Y:S01]  /*6bf0*/  SHF.R.S32.HI R71, RZ, 0x1f, R146 ;  /* 0x0000001fff477819 */ /* 0x000fe20000011492 */
[----:B------:R-:W-:Y:S01]  /*6c00*/  BSSY B0, `(.L_x_613) ;  /* 0x000001a000007945 */ /* 0x000fe20003800000 */
[----:B------:R-:W-:Y:S02]  /*6c10*/  LOP3.LUT R214, R214, 0xfffffff7, RZ, 0xc0, !PT ;  /* 0xfffffff7d6d67812 */ /* 0x000fe400078ec0ff */
[----:B------:R-:W-:Y:S02]  /*6c20*/  ISETP.GE.AND P0, PT, R13, R68, PT ;  /* 0x000000440d00720c */ /* 0x000fe40003f06270 */
[----:B------:R-:W-:Y:S02]  /*6c30*/  LEA.HI R69, R71, R146, RZ, 0x3 ;  /* 0x0000009247457211 */ /* 0x000fe400078f18ff */
[----:B------:R-:W-:-:S02]  /*6c40*/  SHF.R.S32.HI R12, RZ, 0x1f, R216 ;  /* 0x0000001fff0c7819 */ /* 0x000fc400000114d8 */
[----:B------:R-:W-:Y:S02]  /*6c50*/  LOP3.LUT R0, R69, 0xfffffff8, RZ, 0xc0, !PT ;  /* 0xfffffff845007812 */ /* 0x000fe400078ec0ff */
[----:B------:R-:W-:Y:S02]  /*6c60*/  SHF.R.S32.HI R11, RZ, 0x1f, R215 ;  /* 0x0000001fff0b7819 */ /* 0x000fe400000114d7 */
[----:B------:R-:W-:-:S03]  /*6c70*/  SHF.R.S32.HI R24, RZ, 0x1f, R0 ;  /* 0x0000001fff187819 */ /* 0x000fc60000011400 */
[----:B------:R-:W-:Y:S01]  /*6c80*/  @P0 LOP3.LUT R214, R214, 0x8, RZ, 0xfc, !PT ;  /* 0x00000008d6d60812 */ /* 0x000fe200078efcff */
[----:B------:R-:W-:Y:S05]  /*6c90*/  @P0 BRA `(.L_x_614) ;  /* 0x0000010000000947 */ /* 0x000fea0003800000 */
[----:B----4-:R-:W-:-:S04]  /*6ca0*/  LEA R8, P0, R144, R2, 0x1 ;  /* 0x0000000290087211 */ /* 0x010fc800078008ff */
[----:B--2---:R-:W-:Y:S02]  /*6cb0*/  LEA.HI.X R9, R144, R10, R15, 0x1, P0 ;  /* 0x0000000a90097211 */ /* 0x004fe400000f0c0f */
[----:B------:R-:W-:-:S04]  /*6cc0*/  LEA R6, P0, R0, R2, 0x1 ;  /* 0x0000000200067211 */ /* 0x000fc800078008ff */
[----:B------:R-:W-:Y:S02]  /*6cd0*/  LEA.HI.X R7, R0, R10, R24, 0x1, P0 ;  /* 0x0000000a00077211 */ /* 0x000fe400000f0c18 */
[----:B------:R-:W-:-:S04]  /*6ce0*/  LEA R4, P0, R215, R2, 0x1 ;  /* 0x00000002d7047211 */ /* 0x000fc800078008ff */
[----:B------:R-:W-:Y:S02]  /*6cf0*/  LEA.HI.X R5, R215, R10, R11, 0x1, P0 ;  /* 0x0000000ad7057211 */ /* 0x000fe400000f0c0b */
[----:B------:R-:W-:-:S04]  /*6d00*/  LEA R2, P0, R216, R2, 0x1 ;  /* 0x00000002d8027211 */ /* 0x000fc800078008ff */
[----:B------:R-:W-:Y:S02]  /*6d10*/  LEA.HI.X R3, R216, R10, R12, 0x1, P0 ;  /* 0x0000000ad8037211 */ /* 0x000fe400000f0c0c */
[----:B------:R-:W-:-:S13]  /*6d20*/  LOP3.LUT P0, RZ, R214, 0x2, RZ, 0xc0, !PT ;  /* 0x00000002d6ff7812 */ /* 0x000fda000780c0ff */
[----:B------:R-:W-:Y:S01]  /*6d30*/  @!PT LDS RZ, [RZ] ;  /* 0x00000000fffff984 */ /* 0x000fe20000000800 */
[----:B------:R-:W-:Y:S01]  /*6d40*/  @!PT LDS RZ, [RZ] ;  /* 0x00000000fffff984 */ /* 0x000fe20000000800 */
[----:B------:R-:W-:Y:S01]  /*6d50*/  @!PT LDS RZ, [RZ] ;  /* 0x00000000fffff984 */ /* 0x000fe20000000800 */
[----:B------:R2:W-:Y:S04]  /*6d60*/  LDGSTS.E.BYPASS.LTC128B.128 [R195+0x10080], [R8.64], !P0 ;  /* 0x1008000008c37fae */ /* 0x0005e8000c101d46 */
[----:B------:R2:W-:Y:S04]  /*6d70*/  LDGSTS.E.BYPASS.LTC128B.128 [R195+0x14080], [R6.64], !P3 ;  /* 0x1408000006c37fae */ /* 0x0005e8000d901d46 */
[----:B------:R2:W-:Y:S04]  /*6d80*/  LDGSTS.E.BYPASS.LTC128B.128 [R195+0x18080], [R4.64], !P2 ;  /* 0x1808000004c37fae */ /* 0x0005e8000d101d46 */
[----:B------:R2:W-:Y:S02]  /*6d90*/  LDGSTS.E.BYPASS.LTC128B.128 [R195+0x1c080], [R2.64], !P1 ;  /* 0x1c08000002c37fae */ /* 0x0005e4000c901d46 */
.L_x_614:
[----:B------:R-:W-:Y:S05]  /*6da0*/  BSYNC B0 ;  /* 0x0000000000007941 */ /* 0x000fea0003800000 */
.L_x_613:
[----:B------:R-:W-:Y:S05]  /*6db0*/  BRA.DIV ~URZ, `(.L_x_615) ;  /* 0x000186927f007947 */ /* 0x000fea000b800000 */
[----:B--2---:R2:W1:Y:S04]  /*6dc0*/  SHFL.IDX PT, R10, R16, 0x1, 0x181f ;  /* 0x00381f00100a7f89 */ /* 0x00446800000e0000 */
[----:B----4-:R2:W4:Y:S02]  /*6dd0*/  SHFL.IDX PT, R2, R17, 0x1, 0x181f ;  /* 0x00381f0011027f89 */ /* 0x01052400000e0000 */
.L_x_796:
[----:B------:R-:W-:Y:S01]  /*6de0*/  IADD3 R3, R13, 0x20, RZ ;  /* 0x000000200d037810 */ /* 0x000fe20007ffe0ff */
[----:B------:R-:W-:Y:S01]  /*6df0*/  BSSY B0, `(.L_x_616) ;  /* 0x0000015000007945 */ /* 0x000fe20003800000 */
[----:B------:R-:W-:-:S02]  /*6e00*/  LOP3.LUT R214, R214, 0xffffffef, RZ, 0xc0, !PT ;  /* 0xffffffefd6d67812 */ /* 0x000fc400078ec0ff */
[----:B------:R-:W-:-:S13]  /*6e10*/  ISETP.GE.AND P0, PT, R3, R68, PT ;  /* 0x000000440300720c */ /* 0x000fda0003f06270 */
[----:B------:R-:W-:Y:S01]  /*6e20*/  @P0 LOP3.LUT R214, R214, 0x10, RZ, 0xfc, !PT ;  /* 0x00000010d6d60812 */ /* 0x000fe200078efcff */
[----:B------:R-:W-:Y:S05]  /*6e30*/  @P0 BRA `(.L_x_617) ;  /* 0x0000010000000947 */ /* 0x000fea0003800000 */
[----:B----4-:R-:W-:-:S04]  /*6e40*/  LEA R8, P0, R144, R2, 0x1 ;  /* 0x0000000290087211 */ /* 0x010fc800078008ff */
[----:B-1----:R-:W-:Y:S02]  /*6e50*/  LEA.HI.X R9, R144, R10, R15, 0x1, P0 ;  /* 0x0000000a90097211 */ /* 0x002fe400000f0c0f */
        /* <DEDUP_REMOVED lines=14> */
.L_x_617:
[----:B------:R-:W-:Y:S05]  /*6f40*/  BSYNC B0 ;  /* 0x0000000000007941 */ /* 0x000fea0003800000 */
.L_x_616:
[----:B------:R-:W-:Y:S05]  /*6f50*/  BRA.DIV ~URZ, `(.L_x_618) ;  /* 0x000185c27f007947 */ /* 0x000fea000b800000 */
[----:B-1----:R1:W2:Y:S02]  /*6f60*/  SHFL.IDX PT, R10, R16, 0x2, 0x181f ;  /* 0x00581f00100a7f89 */ /* 0x0022a400000e0000 */
.L_x_797:
[----:B------:R-:W-:Y:S05]  /*6f70*/  BRA.DIV ~URZ, `(.L_x_619) ;  /* 0x000186127f007947 */ /* 0x000fea000b800000 */
[----:B----4-:R4:W1:Y:S02]  /*6f80*/  SHFL.IDX PT, R2, R17, 0x2, 0x181f ;  /* 0x00581f0011027f89 */ /* 0x01086400000e0000 */
.L_x_798:
[----:B------:R-:W-:Y:S01]  /*6f90*/  IADD3 R3, R13, 0x40, RZ ;  /* 0x000000400d037810 */ /* 0x000fe20007ffe0ff */
[----:B------:R-:W-:Y:S01]  /*6fa0*/  BSSY B0, `(.L_x_620) ;  /* 0x0000015000007945 */ /* 0x000fe20003800000 */
[----:B------:R-:W-:-:S02]  /*6fb0*/  LOP3.LUT R214, R214, 0xffffff7f, RZ, 0xc0, !PT ;  /* 0xffffff7fd6d67812 */ /* 0x000fc400078ec0ff */
[----:B------:R-:W-:-:S13]  /*6fc0*/  ISETP.GE.AND P0, PT, R3, R68, PT ;  /* 0x000000440300720c */ /* 0x000fda0003f06270 */
[----:B------:R-:W-:Y:S01]  /*6fd0*/  @P0 LOP3.LUT R214, R214, 0x80, RZ, 0xfc, !PT ;  /* 0x00000080d6d60812 */ /* 0x000fe200078efcff */
[----:B------:R-:W-:Y:S05]  /*6fe0*/  @P0 BRA `(.L_x_621) ;  /* 0x0000010000000947 */ /* 0x000fea0003800000 */
[----:B-1----:R-:W-:-:S04]  /*6ff0*/  LEA R8, P0, R144, R2, 0x1 ;  /* 0x0000000290087211 */ /* 0x002fc800078008ff */
        /* <DEDUP_REMOVED lines=15> */
.L_x_621:
[----:B------:R-:W-:Y:S05]  /*70f0*/  BSYNC B0 ;  /* 0x0000000000007941 */ /* 0x000fea0003800000 */
.L_x_620:
[----:B------:R-:W-:Y:S05]  /*7100*/  BRA.DIV ~URZ, `(.L_x_622) ;  /* 0x000184f27f007947 */ /* 0x000fea000b800000 */
[----:B--2---:R2:W3:Y:S04]  /*7110*/  SHFL.IDX PT, R10, R16, 0x3, 0x181f ;  /* 0x00781f00100a7f89 */ /* 0x0044e800000e0000 */
[----:B-1----:R2:W1:Y:S02]  /*7120*/  SHFL.IDX PT, R2, R17, 0x3, 0x181f ;  /* 0x00781f0011027f89 */ /* 0x00246400000e0000 */
.L_x_799:
[----:B------:R-:W-:Y:S01]  /*7130*/  IADD3 R3, R13, 0x60, RZ ;  /* 0x000000600d037810 */ /* 0x000fe20007ffe0ff */
[----:B------:R-:W-:Y:S01]  /*7140*/  IMAD.SHL.U32 R122, R106, 0x20, RZ ;  /* 0x000000206a7a7824 */ /* 0x000fe200078e00ff */
[----:B--2---:R-:W-:-:S02]  /*7150*/  P2R R16, PR, RZ, 0x10 ;  /* 0x00000010ff107803 */ /* 0x004fc40000000000 */
[----:B------:R-:W-:Y:S02]  /*7160*/  ISETP.GE.AND P4, PT, R3, R68, PT ;  /* 0x000000440300720c */ /* 0x000fe40003f86270 */
[----:B------:R-:W-:Y:S02]  /*7170*/  SHF.R.S32.HI R129, RZ, 0x1f, R106 ;  /* 0x0000001fff817819 */ /* 0x000fe4000001146a */
[----:B------:R-:W-:-:S09]  /*7180*/  P2R R82, PR, RZ, 0x10 ;  /* 0x00000010ff527803 */ /* 0x000fd20000000000 */
[----:B-1----:R-:W-:-:S04]  /*7190*/  @!P4 LEA R4, P0, R215, R2, 0x1 ;  /* 0x00000002d704c211 */ /* 0x002fc800078008ff */
[----:B---3--:R-:W-:Y:S02]  /*71a0*/  @!P4 LEA.HI.X R5, R215, R10, R11, 0x1, P0 ;  /* 0x0000000ad705c211 */ /* 0x008fe400000f0c0b */
[----:B------:R-:W-:-:S04]  /*71b0*/  @!P4 LEA R8, P0, R144, R2, 0x1 ;  /* 0x000000029008c211 */ /* 0x000fc800078008ff */
[----:B------:R-:W-:Y:S02]  /*71c0*/  @!P4 LEA.HI.X R9, R144, R10, R15, 0x1, P0 ;  /* 0x0000000a9009c211 */ /* 0x000fe400000f0c0f */
[----:B------:R-:W-:-:S04]  /*71d0*/  @!P4 LEA R6, P0, R0, R2, 0x1 ;  /* 0x000000020006c211 */ /* 0x000fc800078008ff */
[----:B------:R-:W-:Y:S02]  /*71e0*/  @!P4 LEA.HI.X R7, R0, R10, R24, 0x1, P0 ;  /* 0x0000000a0007c211 */ /* 0x000fe400000f0c18 */
[----:B------:R-:W-:-:S04]  /*71f0*/  @!P4 LEA R2, P0, R216, R2, 0x1 ;  /* 0x00000002d802c211 */ /* 0x000fc800078008ff */
[----:B------:R-:W-:Y:S02]  /*7200*/  @!P4 LEA.HI.X R3, R216, R10, R12, 0x1, P0 ;  /* 0x0000000ad803c211 */ /* 0x000fe400000f0c0c */
[----:B------:R-:W-:-:S13]  /*7210*/  LOP3.LUT P0, RZ, R214, 0x2, RZ, 0xc0, !PT ;  /* 0x00000002d6ff7812 */ /* 0x000fda000780c0ff */
[----:B------:R-:W-:Y:S01]  /*7220*/  @!PT LDS RZ, [RZ] ;  /* 0x00000000fffff984 */ /* 0x000fe20000000800 */
[----:B------:R-:W-:Y:S01]  /*7230*/  @!PT LDS RZ, [RZ] ;  /* 0x00000000fffff984 */ /* 0x000fe20000000800 */
[----:B------:R-:W-:Y:S01]  /*7240*/  @!PT LDS RZ, [RZ] ;  /* 0x00000000fffff984 */ /* 0x000fe20000000800 */
[----:B------:R1:W-:Y:S04]  /*7250*/  @!P4 LDGSTS.E.BYPASS.LTC128B.128 [R217+0x13080], [R8.64], !P0 ;  /* 0x1308000008d9cfae */ /* 0x0003e8000c101d46 */
[----:B------:R1:W-:Y:S04]  /*7260*/  @!P4 LDGSTS.E.BYPASS.LTC128B.128 [R217+0x17080], [R6.64], !P3 ;  /* 0x1708000006d9cfae */ /* 0x0003e8000d901d46 */
[----:B------:R1:W-:Y:S04]  /*7270*/  @!P4 LDGSTS.E.BYPASS.LTC128B.128 [R217+0x1b080], [R4.64], !P2 ;  /* 0x1b08000004d9cfae */ /* 0x0003e8000d101d46 */
[----:B------:R2:W-:Y:S01]  /*7280*/  @!P4 LDGSTS.E.BYPASS.LTC128B.128 [R217+0x1f080], [R2.64], !P1 ;  /* 0x1f08000002d9cfae */ /* 0x0005e2000c901d46 */
[----:B------:R-:W-:-:S03]  /*7290*/  ISETP.NE.AND P4, PT, R16, RZ, PT ;  /* 0x000000ff1000720c */ /* 0x000fc60003f85270 */
[----:B------:R-:W0:Y:S01]  /*72a0*/  LDGDEPBAR ;  /* 0x00000000000079af */ /* 0x000e220000000000 */
[----:B------:R-:W-:Y:S01]  /*72b0*/  WARPSYNC 0xffffffff ;  /* 0xffffffff00007948 */ /* 0x000fe20003800000 */
[----:B------:R-:W-:Y:S01]  /*72c0*/  BSSY B0, `(.L_x_623) ;  /* 0x0000015000007945 */ /* 0x000fe20003800000 */
[----:B--2---:R-:W-:Y:S01]  /*72d0*/  IADD3 R2, -R122, R210, -R213 ;  /* 0x000000d27a027210 */ /* 0x004fe20007ffe9d5 */
[----:B------:R-:W-:Y:S03]  /*72e0*/  BAR.SYNC.DEFER_BLOCKING 0x0 ;  /* 0x0000000000007b1d */ /* 0x000fe60000010000 */
[----:B------:R-:W-:-:S13]  /*72f0*/  ISETP.GE.AND P0, PT, R2, 0x1, PT ;  /* 0x000000010200780c */ /* 0x000fda0003f06270 */
[----:B------:R-:W-:Y:S05]  /*7300*/  @!P0 BRA `(.L_x_624) ;  /* 0x0000010000008947 */ /* 0x000fea0003800000 */
[----:B-1----:R-:W-:Y:S01]  /*7310*/  IMAD R4, R129, c[0x0][0x1e0], RZ ;  /* 0x0000780081047a24 */ /* 0x002fe200078e02ff */
[----:B------:R-:W-:Y:S01]  /*7320*/  LOP3.LUT P3, RZ, R214, 0x1, RZ, 0xc0, !PT ;  /* 0x00000001d6ff7812 */ /* 0x000fe2000786c0ff */
[----:B------:R-:W-:-:S04]  /*7330*/  IMAD.WIDE.U32 R2, R106, c[0x0][0x1e0], RZ ;  /* 0x000078006a027a25 */ /* 0x000fc800078e00ff */
[----:B------:R-:W-:-:S04]  /*7340*/  IMAD R4, R106, c[0x0][0x1e4], R4 ;  /* 0x000079006a047a24 */ /* 0x000fc800078e0204 */
[----:B------:R-:W-:Y:S01]  /*7350*/  IMAD.IADD R4, R3, 0x1, R4 ;  /* 0x0000000103047824 */ /* 0x000fe200078e0204 */
[----:B------:R-:W-:-:S04]  /*7360*/  LEA R3, P0, R2, R218, 0x5 ;  /* 0x000000da02037211 */ /* 0x000fc800078028ff */
[----:B------:R-:W-:Y:S02]  /*7370*/  LEA.HI.X R4, R2, R222, R4, 0x5, P0 ;  /* 0x000000de02047211 */ /* 0x000fe400000f2c04 */
[----:B------:R-:W-:-:S04]  /*7380*/  LEA R2, P0, R3, c[0x0][0x1c8], 0x1 ;  /* 0x0000720003027a11 */ /* 0x000fc800078008ff */
        /* <DEDUP_REMOVED lines=8> */
.L_x_624:
[----:B-1----:R-:W-:Y:S05]  /*7410*/  BSYNC B0 ;  /* 0x0000000000007941 */ /* 0x002fea0003800000 */
.L_x_623:
[----:B------:R-:W-:Y:S01]  /*7420*/  ISETP.LT.AND P0, PT, RZ, c[0x0][0x27c], PT ;  /* 0x00009f00ff007a0c */ /* 0x000fe20003f01270 */
[----:B------:R-:W0:Y:S01]  /*7430*/  LDGDEPBAR ;  /* 0x00000000000079af */ /* 0x000e220000000000 */
[----:B------:R-:W-:-:S11]  /*7440*/  MOV R131, c[0x0][0x2c4] ;  /* 0x0000b10000837a02 */ /* 0x000fd60000000f00 */
[----:B------:R-:W-:Y:S05]  /*7450*/  @P0 BRA `(.L_x_625) ;  /* 0x0000002000000947 */ /* 0x000fea0003800000 */
[----:B------:R-:W-:-:S04]  /*7460*/  DEPBAR.LE SB0, 0x1 ;  /* 0x000080400000791a */ /* 0x000fc80000000000 */
[----:B------:R-:W-:Y:S05]  /*7470*/  BRA `(.L_x_626) ;  /* 0x000096a000007947 */ /* 0x000fea0003800000 */
.L_x_625:
[----:B------:R-:W-:Y:S01]  /*7480*/  ULDC.U8 UR4, c[0x0][0x298] ;  /* 0x0000a60000047ab9 */ /* 0x000fe20000000000 */
[----:B-----5:R-:W-:Y:S01]  /*7490*/  SHF.R.S32.HI R2, RZ, 0x1f, R110 ;  /* 0x0000001fff027819 */ /* 0x020fe2000001146e */
[----:B------:R-:W-:Y:S01]  /*74a0*/  IMAD.WIDE.U32 R6, R110, c[0x0][0x280], RZ ;  /* 0x0000a0006e067a25 */ /* 0x000fe200078e00ff */
[----:B------:R-:W-:Y:S01]  /*74b0*/  ISETP.NE.AND P0, PT, RZ, UR4, PT ;  /* 0x00000004ff007c0c */ /* 0x000fe2000bf05270 */
[----:B------:R-:W-:Y:S01]  /*74c0*/  BSSY B2, `(.L_x_626) ;  /* 0x0000965000027945 */ /* 0x000fe20003800000 */
[----:B------:R-:W-:Y:S01]  /*74d0*/  IADD3 R128, R213, 0x20, RZ ;  /* 0x00000020d5807810 */ /* 0x000fe20007ffe0ff */
[C---:B------:R-:W-:Y:S02]  /*74e0*/  IMAD R3, R2.reuse, c[0x0][0x280], RZ ;  /* 0x0000a00002037a24 */ /* 0x040fe400078e02ff */
[----:B------:R-:W-:Y:S02]  /*74f0*/  IMAD R2, R2, c[0x0][0x290], RZ ;  /* 0x0000a40002027a24 */ /* 0x000fe400078e02ff */
[----:B------:R-:W-:-:S02]  /*7500*/  IMAD R3, R110, c[0x0][0x284], R3 ;  /* 0x0000a1006e037a24 */ /* 0x000fc400078e0203 */
[C---:B------:R-:W-:Y:S01]  /*7510*/  IMAD R8, R110.reuse, c[0x0][0x294], R2 ;  /* 0x0000a5006e087a24 */ /* 0x040fe200078e0202 */
[----:B------:R-:W-:Y:S01]  /*7520*/  LEA R2, R237, R13, 0x5 ;  /* 0x0000000ded027211 */ /* 0x000fe200078e28ff */
[----:B------:R-:W-:Y:S01]  /*7530*/  IMAD.WIDE.U32 R4, R110, c[0x0][0x290], RZ ;  /* 0x0000a4006e047a25 */ /* 0x000fe200078e00ff */
[----:B------:R-:W-:-:S04]  /*7540*/  IADD3 R3, R3, R7, RZ ;  /* 0x0000000703037210 */ /* 0x000fc80007ffe0ff */
[----:B------:R-:W-:Y:S01]  /*7550*/  IADD3 R8, R8, R5, RZ ;  /* 0x0000000508087210 */ /* 0x000fe20007ffe0ff */
[----:B------:R-:W-:Y:S05]  /*7560*/  @!P0 BRA `(.L_x_627) ;  /* 0x000049e000008947 */ /* 0x000fea0003800000 */
[----:B------:R-:W-:Y:S01]  /*7570*/  ISETP.NE.AND P1, PT, R131, 0x1, PT ;  /* 0x000000018300780c */ /* 0x000fe20003f25270 */
[----:B------:R-:W-:Y:S01]  /*7580*/  IMAD.MOV.U32 R7, RZ, RZ, R3 ;  /* 0x000000ffff077224 */ /* 0x000fe200078e0003 */
[----:B------:R-:W-:Y:S01]  /*7590*/  IADD3 R46, R156, 0x40, RZ ;  /* 0x000000409c2e7810 */ /* 0x000fe20007ffe0ff */
[----:B------:R-:W-:Y:S01]  /*75a0*/  BSSY B0, `(.L_x_628) ;  /* 0x0000052000007945 */ /* 0x000fe20003800000 */
[----:B------:R-:W-:Y:S01]  /*75b0*/  SHF.R.S32.HI R41, RZ, 0x1f, R147 ;  /* 0x0000001fff297819 */ /* 0x000fe20000011493 */
[----:B------:R-:W-:Y:S01]  /*75c0*/  CS2R R66, SRZ ;  /* 0x0000000000427805 */ /* 0x000fe2000001ff00 */
[----:B------:R-:W-:Y:S01]  /*75d0*/  SHF.R.S32.HI R35, RZ, 0x1f, R156 ;  /* 0x0000001fff237819 */ /* 0x000fe2000001149c */
[----:B------:R-:W-:Y:S01]  /*75e0*/  CS2R R42, SRZ ;  /* 0x00000000002a7805 */ /* 0x000fe2000001ff00 */
[----:B------:R-:W-:Y:S01]  /*75f0*/  SHF.R.S32.HI R30, RZ, 0x1f, R158 ;  /* 0x0000001fff1e7819 */ /* 0x000fe2000001149e */
[----:B------:R-:W-:Y:S01]  /*7600*/  CS2R R36, SRZ ;  /* 0x0000000000247805 */ /* 0x000fe2000001ff00 */
[----:B------:R-:W-:Y:S01]  /*7610*/  CS2R R26, SRZ ;  /* 0x00000000001a7805 */ /* 0x000fe2000001ff00 */
[----:B------:R-:W-:Y:S01]  /*7620*/  CS2R R22, SRZ ;  /* 0x0000000000167805 */ /* 0x000fe2000001ff00 */
[----:B------:R-:W-:Y:S01]  /*7630*/  CS2R R44, SRZ ;  /* 0x00000000002c7805 */ /* 0x000fe2000001ff00 */
[----:B------:R-:W-:Y:S01]  /*7640*/  @P1 IMAD.HI.U32 R0, R2, c[0x0][0x2c8], RZ ;  /* 0x0000b20002001a27 */ /* 0x000fe200078e00ff */
[----:B------:R-:W-:Y:S01]  /*7650*/  CS2R R38, SRZ ;  /* 0x0000000000267805 */ /* 0x000fe2000001ff00 */
[----:B------:R-:W-:Y:S01]  /*7660*/  CS2R R28, SRZ ;  /* 0x00000000001c7805 */ /* 0x000fe2000001ff00 */
[----:B------:R-:W-:Y:S01]  /*7670*/  CS2R R24, SRZ ;  /* 0x0000000000187805 */ /* 0x000fe2000001ff00 */
[----:B------:R-:W-:-:S02]  /*7680*/  SHF.R.S32.HI R33, RZ, 0x1f, R46 ;  /* 0x0000001fff217819 */ /* 0x000fc4000001142e */
[----:B------:R-:W-:Y:S02]  /*7690*/  @P1 SHF.R.U32.HI R2, RZ, c[0x0][0x2cc], R0 ;  /* 0x0000b300ff021a19 */ /* 0x000fe40000011600 */
[----:B------:R-:W-:Y:S02]  /*76a0*/  LOP3.LUT P1, RZ, R214, 0x8, RZ, 0xc0, !PT ;  /* 0x00000008d6ff7812 */ /* 0x000fe4000782c0ff */
[----:B------:R-:W-:Y:S01]  /*76b0*/  SHF.R.S32.HI R0, RZ, 0x1f, R2 ;  /* 0x0000001fff007819 */ /* 0x000fe20000011402 */
[----:B------:R-:W-:-:S04]  /*76c0*/  IMAD.WIDE.U32 R6, R2, c[0x0][0x280], R6 ;  /* 0x0000a00002067a25 */ /* 0x000fc800078e0006 */
[----:B------:R-:W-:Y:S01]  /*76d0*/  IMAD R5, R0, c[0x0][0x280], RZ ;  /* 0x0000a00000057a24 */ /* 0x000fe200078e02ff */
[----:B------:R-:W-:Y:S01]  /*76e0*/  LEA R40, P0, R6, c[0x0][0x270], 0x1 ;  /* 0x00009c0006287a11 */ /* 0x000fe200078008ff */
[----:B------:R-:W-:Y:S02]  /*76f0*/  IMAD R0, R0, c[0x0][0x290], RZ ;  /* 0x0000a40000007a24 */ /* 0x000fe400078e02ff */
[C---:B------:R-:W-:Y:S02]  /*7700*/  IMAD R3, R2.reuse, c[0x0][0x284], R5 ;  /* 0x0000a10002037a24 */ /* 0x040fe400078e0205 */
[----:B------:R-:W-:Y:S02]  /*7710*/  IMAD.MOV.U32 R5, RZ, RZ, R8 ;  /* 0x000000ffff057224 */ /* 0x000fe400078e0008 */
[----:B------:R-:W-:Y:S02]  /*7720*/  IMAD.IADD R3, R7, 0x1, R3 ;  /* 0x0000000107037824 */ /* 0x000fe400078e0203 */
[----:B------:R-:W-:-:S03]  /*7730*/  IMAD.WIDE.U32 R4, R2, c[0x0][0x290], R4 ;  /* 0x0000a40002047a25 */ /* 0x000fc600078e0004 */
[----:B------:R-:W-:Y:S01]  /*7740*/  LEA.HI.X R34, R6, c[0x0][0x274], R3, 0x1, P0 ;  /* 0x00009d0006227a11 */ /* 0x000fe200000f0c03 */
[----:B------:R-:W-:Y:S01]  /*7750*/  IMAD R2, R2, c[0x0][0x294], R0 ;  /* 0x0000a50002027a24 */ /* 0x000fe200078e0200 */
[C---:B------:R-:W-:Y:S01]  /*7760*/  LEA R32, P0, R4.reuse, c[0x0][0x288], 0x1 ;  /* 0x0000a20004207a11 */ /* 0x040fe200078008ff */
[----:B------:R1:W2:Y:S02]  /*7770*/  SHFL.IDX PT, R3, R40, RZ, 0x181f ;  /* 0x00181fff28037589 */ /* 0x0002a400000e0000 */
[----:B------:R-:W-:Y:S02]  /*7780*/  IMAD.IADD R2, R5, 0x1, R2 ;  /* 0x0000000105027824 */ /* 0x000fe400078e0202 */
[----:B------:R1:W3:Y:S03]  /*7790*/  SHFL.IDX PT, R0, R32, RZ, 0x181f ;  /* 0x00181fff20007589 */ /* 0x0002e600000e0000 */
[----:B------:R-:W-:-:S02]  /*77a0*/  LEA.HI.X R31, R4, c[0x0][0x28c], R2, 0x1, P0 ;  /* 0x0000a300041f7a11 */ /* 0x000fc400000f0c02 */
[----:B------:R1:W4:Y:S04]  /*77b0*/  SHFL.IDX PT, R4, R34, RZ, 0x181f ;  /* 0x00181fff22047589 */ /* 0x00032800000e0000 */
[----:B------:R1:W1:Y:S01]  /*77c0*/  SHFL.IDX PT, R2, R31, RZ, 0x181f ;  /* 0x00181fff1f027589 */ /* 0x00026200000e0000 */
[----:B------:R-:W-:Y:S05]  /*77d0*/  @P1 BRA `(.L_x_629) ;  /* 0x000002e000001947 */ /* 0x000fea0003800000 */
[----:B------:R-:W-:Y:S01]  /*77e0*/  ISETP.GE.AND P3, PT, R156, c[0x0][0x27c], PT ;  /* 0x00009f009c007a0c */ /* 0x000fe20003f66270 */
[----:B------:R-:W-:Y:S01]  /*77f0*/  CS2R R22, SRZ ;  /* 0x0000000000167805 */ /* 0x000fe2000001ff00 */
[----:B------:R-:W-:Y:S01]  /*7800*/  ISETP.GE.AND P2, PT, R158, c[0x0][0x27c], PT ;  /* 0x00009f009e007a0c */ /* 0x000fe20003f46270 */
[----:B------:R-:W-:Y:S01]  /*7810*/  CS2R R24, SRZ ;  /* 0x0000000000187805 */ /* 0x000fe2000001ff00 */
[----:B------:R-:W-:Y:S02]  /*7820*/  ISETP.GE.AND P1, PT, R46, c[0x0][0x27c], PT ;  /* 0x00009f002e007a0c */ /* 0x000fe40003f26270 */
[----:B------:R-:W-:-:S07]  /*7830*/  P2R R21, PR, RZ, 0x10 ;  /* 0x00000010ff157803 */ /* 0x000fce0000000000 */
[C---:B------:R-:W-:Y:S01]  /*7840*/  @!P3 IMAD.SHL.U32 R6, R156.reuse, 0x2, RZ ;  /* 0x000000029c06b824 */ /* 0x040fe200078e00ff */
[----:B------:R-:W-:-:S04]  /*7850*/  @!P3 SHF.L.U64.HI R5, R156, 0x1, R35 ;  /* 0x000000019c05b819 */ /* 0x000fc80000010223 */
[----:B--2---:R-:W-:-:S05]  /*7860*/  @!P3 IADD3 R18, P0, R3, R6, RZ ;  /* 0x000000060312b210 */ /* 0x004fca0007f1e0ff */
[--C-:B----4-:R-:W-:Y:S01]  /*7870*/  @!P3 IMAD.X R19, R4, 0x1, R5.reuse, P0 ;  /* 0x000000010413b824 */ /* 0x110fe200000e0605 */
[----:B---3--:R-:W-:Y:S02]  /*7880*/  @!P3 IADD3 R16, P0, R0, R6, RZ ;  /* 0x000000060010b210 */ /* 0x008fe40007f1e0ff */
[----:B------:R-:W-:Y:S01]  /*7890*/  @!P2 SHF.L.U64.HI R6, R158, 0x1, R30 ;  /* 0x000000019e06a819 */ /* 0x000fe2000001021e */
[----:B------:R-:W-:Y:S01]  /*78a0*/  CS2R R26, SRZ ;  /* 0x00000000001a7805 */ /* 0x000fe2000001ff00 */
[----:B------:R-:W-:Y:S01]  /*78b0*/  CS2R R28, SRZ ;  /* 0x00000000001c7805 */ /* 0x000fe2000001ff00 */
[----:B-1----:R-:W-:Y:S01]  /*78c0*/  @!P3 IMAD.X R17, R2, 0x1, R5, P0 ;  /* 0x000000010211b824 */ /* 0x002fe200000e0605 */
[----:B------:R-:W-:Y:S01]  /*78d0*/  CS2R R36, SRZ ;  /* 0x0000000000247805 */ /* 0x000fe2000001ff00 */
[----:B------:R-:W-:Y:S01]  /*78e0*/  @!P2 IMAD.SHL.U32 R5, R158, 0x2, RZ ;  /* 0x000000029e05a824 */ /* 0x000fe200078e00ff */
[----:B------:R-:W-:Y:S01]  /*78f0*/  CS2R R38, SRZ ;  /* 0x0000000000267805 */ /* 0x000fe2000001ff00 */
[----:B------:R-:W-:Y:S01]  /*7900*/  CS2R R42, SRZ ;  /* 0x00000000002a7805 */ /* 0x000fe2000001ff00 */
[----:B------:R-:W-:Y:S01]  /*7910*/  CS2R R44, SRZ ;  /* 0x00000000002c7805 */ /* 0x000fe2000001ff00 */
[----:B------:R1:W5:Y:S01]  /*7920*/  @!P3 LD.E.64 R22, [R18.64] ;  /* 0x000000061216b980 */ /* 0x000362000c101b00 */
[----:B------:R-:W-:-:S03]  /*7930*/  @!P2 IADD3 R14, P0, R3, R5, RZ ;  /* 0x00000005030ea210 */ /* 0x000fc60007f1e0ff */
[----:B------:R1:W5:Y:S02]  /*7940*/  @!P3 LD.E.64 R24, [R16.64] ;  /* 0x000000061018b980 */ /* 0x000364000c101b00 */
[----:B------:R-:W-:Y:S01]  /*7950*/  @!P2 IMAD.X R15, R4, 0x1, R6, P0 ;  /* 0x00000001040fa824 */ /* 0x000fe200000e0606 */
[----:B------:R-:W-:Y:S01]  /*7960*/  @!P2 IADD3 R12, P0, R0, R5, RZ ;  /* 0x00000005000ca210 */ /* 0x000fe20007f1e0ff */
[----:B------:R-:W-:-:S03]  /*7970*/  @!P1 IMAD.SHL.U32 R5, R46, 0x2, RZ ;  /* 0x000000022e059824 */ /* 0x000fc600078e00ff */
[----:B------:R1:W5:Y:S01]  /*7980*/  @!P2 LD.E.64 R26, [R14.64] ;  /* 0x000000060e1aa980 */ /* 0x000362000c101b00 */
[----:B------:R-:W-:Y:S01]  /*7990*/  @!P2 IMAD.X R13, R2, 0x1, R6, P0 ;  /* 0x00000001020da824 */ /* 0x000fe200000e0606 */
[----:B------:R-:W-:Y:S02]  /*79a0*/  @!P1 SHF.L.U64.HI R6, R46, 0x1, R33 ;  /* 0x000000012e069819 */ /* 0x000fe40000010221 */
[-C--:B------:R-:W-:Y:S02]  /*79b0*/  @!P1 IADD3 R10, P0, R3, R5.reuse, RZ ;  /* 0x00000005030a9210 */ /* 0x080fe40007f1e0ff */
[----:B------:R1:W5:Y:S03]  /*79c0*/  @!P2 LD.E.64 R28, [R12.64] ;  /* 0x000000060c1ca980 */ /* 0x000366000c101b00 */
[----:B------:R-:W-:Y:S01]  /*79d0*/  @!P1 IMAD.X R11, R4, 0x1, R6, P0 ;  /* 0x00000001040b9824 */ /* 0x000fe200000e0606 */
[----:B------:R-:W-:-:S04]  /*79e0*/  @!P1 IADD3 R8, P0, R0, R5, RZ ;  /* 0x0000000500089210 */ /* 0x000fc80007f1e0ff */
[----:B------:R1:W5:Y:S01]  /*79f0*/  @!P1 LD.E.64 R36, [R10.64] ;  /* 0x000000060a249980 */ /* 0x000362000c101b00 */
[----:B------:R-:W-:Y:S01]  /*7a00*/  @!P1 IMAD.X R9, R2, 0x1, R6, P0 ;  /* 0x0000000102099824 */ /* 0x000fe200000e0606 */
[----:B------:R-:W-:-:S04]  /*7a10*/  ISETP.GE.AND P0, PT, R147, c[0x0][0x27c], PT ;  /* 0x00009f0093007a0c */ /* 0x000fc80003f06270 */
[----:B------:R1:W5:Y:S09]  /*7a20*/  @!P1 LD.E.64 R38, [R8.64] ;  /* 0x0000000608269980 */ /* 0x000372000c101b00 */
[C---:B------:R-:W-:Y:S01]  /*7a30*/  @!P0 IMAD.SHL.U32 R5, R147.reuse, 0x2, RZ ;  /* 0x0000000293058824 */ /* 0x040fe200078e00ff */
[----:B------:R-:W-:-:S04]  /*7a40*/  @!P0 SHF.L.U64.HI R20, R147, 0x1, R41 ;  /* 0x0000000193148819 */ /* 0x000fc80000010229 */
[----:B------:R-:W-:-:S05]  /*7a50*/  @!P0 IADD3 R6, P4, R3, R5, RZ ;  /* 0x0000000503068210 */ /* 0x000fca0007f9e0ff */
[----:B------:R-:W-:Y:S01]  /*7a60*/  @!P0 IMAD.X R7, R4, 0x1, R20, P4 ;  /* 0x0000000104078824 */ /* 0x000fe200020e0614 */
[----:B------:R-:W-:-:S04]  /*7a70*/  @!P0 IADD3 R4, P4, R0, R5, RZ ;  /* 0x0000000500048210 */ /* 0x000fc80007f9e0ff */
[----:B------:R1:W5:Y:S01]  /*7a80*/  @!P0 LD.E.64 R42, [R6.64] ;  /* 0x00000006062a8980 */ /* 0x000362000c101b00 */
[----:B------:R-:W-:Y:S01]  /*7a90*/  @!P0 IMAD.X R5, R2, 0x1, R20, P4 ;  /* 0x0000000102058824 */ /* 0x000fe200020e0614 */
[----:B------:R-:W-:-:S04]  /*7aa0*/  ISETP.NE.AND P4, PT, R21, RZ, PT ;  /* 0x000000ff1500720c */ /* 0x000fc80003f85270 */
[----:B------:R1:W5:Y:S04]  /*7ab0*/  @!P0 LD.E.64 R44, [R4.64] ;  /* 0x00000006042c8980 */ /* 0x000368000c101b00 */
.L_x_629:
[----:B------:R-:W-:Y:S05]  /*7ac0*/  BSYNC B0 ;  /* 0x0000000000007941 */ /* 0x000fea0003800000 */
.L_x_628:
[----:B-1---5:R-:W-:Y:S01]  /*7ad0*/  IMAD.MOV.U32 R2, RZ, RZ, R42 ;  /* 0x000000ffff027224 */ /* 0x022fe200078e002a */
[----:B------:R-:W-:Y:S01]  /*7ae0*/  LOP3.LUT P0, RZ, R214, 0x10, RZ, 0xc0, !PT ;  /* 0x00000010d6ff7812 */ /* 0x000fe2000780c0ff */
[----:B---3--:R-:W-:Y:S01]  /*7af0*/  IMAD.MOV.U32 R0, RZ, RZ, R43 ;  /* 0x000000ffff007224 */ /* 0x008fe200078e002b */
[----:B--2---:R-:W-:Y:S01]  /*7b00*/  MOV R3, R37 ;  /* 0x0000002500037202 */ /* 0x004fe20000000f00 */
[----:B----4-:R-:W-:Y:S01]  /*7b10*/  IMAD.MOV.U32 R4, RZ, RZ, R36 ;  /* 0x000000ffff047224 */ /* 0x010fe200078e0024 */
[----:B------:R-:W-:Y:S01]  /*7b20*/  MOV R8, R28 ;  /* 0x0000001c00087202 */ /* 0x000fe20000000f00 */
[----:B------:R-:W-:Y:S01]  /*7b30*/  IMAD.MOV.U32 R6, RZ, RZ, R38 ;  /* 0x000000ffff067224 */ /* 0x000fe200078e0026 */
[----:B------:R-:W-:Y:S01]  /*7b40*/  PRMT R101, R0, 0x5410, R2 ;  /* 0x0000541000657816 */ /* 0x000fe20000000002 */
[----:B------:R-:W-:Y:S01]  /*7b50*/  IMAD.MOV.U32 R2, RZ, RZ, R26 ;  /* 0x000000ffff027224 */ /* 0x000fe200078e001a */
[----:B------:R-:W-:Y:S01]  /*7b60*/  PRMT R97, R3, 0x5410, R4 ;  /* 0x0000541003617816 */ /* 0x000fe20000000004 */
[----:B------:R-:W-:Y:S01]  /*7b70*/  IMAD.MOV.U32 R0, RZ, RZ, R27 ;  /* 0x000000ffff007224 */ /* 0x000fe200078e001b */
[----:B------:R-:W-:Y:S01]  /*7b80*/  MOV R4, R22 ;  /* 0x0000001600047202 */ /* 0x000fe20000000f00 */
[----:B------:R-:W-:Y:S01]  /*7b90*/  IMAD.MOV.U32 R5, RZ, RZ, R39 ;  /* 0x000000ffff057224 */ /* 0x000fe200078e0027 */
[----:B------:R-:W-:Y:S01]  /*7ba0*/  BSSY B0, `(.L_x_630) ;  /* 0x0000047000007945 */ /* 0x000fe20003800000 */
[----:B------:R-:W-:Y:S01]  /*7bb0*/  IMAD.MOV.U32 R3, RZ, RZ, R23 ;  /* 0x000000ffff037224 */ /* 0x000fe200078e0017 */
[----:B------:R-:W-:Y:S01]  /*7bc0*/  PRMT R95, R0, 0x5410, R2 ;  /* 0x00005410005f7816 */ /* 0x000fe20000000002 */
[----:B------:R-:W-:Y:S01]  /*7bd0*/  IMAD.MOV.U32 R2, RZ, RZ, R44 ;  /* 0x000000ffff027224 */ /* 0x000fe200078e002c */
[----:B------:R-:W-:Y:S01]  /*7be0*/  MOV R0, R45 ;  /* 0x0000002d00007202 */ /* 0x000fe20000000f00 */
[----:B------:R-:W-:Y:S01]  /*7bf0*/  IMAD.MOV.U32 R7, RZ, RZ, R29 ;  /* 0x000000ffff077224 */ /* 0x000fe200078e001d */
[----:B------:R-:W-:Y:S01]  /*7c00*/  PRMT R96, R5, 0x5410, R6 ;  /* 0x0000541005607816 */ /* 0x000fe20000000006 */
[----:B------:R-:W-:Y:S01]  /*7c10*/  IMAD.MOV.U32 R6, RZ, RZ, R24 ;  /* 0x000000ffff067224 */ /* 0x000fe200078e0018 */
[----:B------:R-:W-:Y:S01]  /*7c20*/  PRMT R69, R3, 0x5410, R4 ;  /* 0x0000541003457816 */ /* 0x000fe20000000004 */
[----:B------:R-:W-:Y:S01]  /*7c30*/  CS2R R56, SRZ ;  /* 0x0000000000387805 */ /* 0x000fe2000001ff00 */
[----:B------:R-:W-:Y:S01]  /*7c40*/  PRMT R99, R0, 0x5410, R2 ;  /* 0x0000541000637816 */ /* 0x000fe20000000002 */
[----:B------:R1:W2:Y:S01]  /*7c50*/  SHFL.IDX PT, R4, R34, 0x1, 0x181f ;  /* 0x00381f0022047f89 */ /* 0x0002a200000e0000 */
[----:B------:R-:W-:Y:S01]  /*7c60*/  MOV R5, R25 ;  /* 0x0000001900057202 */ /* 0x000fe20000000f00 */
[----:B------:R-:W-:Y:S01]  /*7c70*/  CS2R R52, SRZ ;  /* 0x0000000000347805 */ /* 0x000fe2000001ff00 */
[----:B------:R-:W-:Y:S01]  /*7c80*/  PRMT R94, R7, 0x5410, R8 ;  /* 0x00005410075e7816 */ /* 0x000fe20000000008 */
[----:B------:R1:W3:Y:S01]  /*7c90*/  SHFL.IDX PT, R3, R40, 0x1, 0x181f ;  /* 0x00381f0028037f89 */ /* 0x0002e200000e0000 */
[----:B------:R-:W-:Y:S01]  /*7ca0*/  PRMT R47, R5, 0x5410, R6 ;  /* 0x00005410052f7816 */ /* 0x000fe20000000006 */
[----:B------:R-:W-:Y:S01]  /*7cb0*/  CS2R R48, SRZ ;  /* 0x0000000000307805 */ /* 0x000fe2000001ff00 */
[----:B------:R-:W-:Y:S01]  /*7cc0*/  CS2R R60, SRZ ;  /* 0x00000000003c7805 */ /* 0x000fe2000001ff00 */
[----:B------:R1:W4:Y:S01]  /*7cd0*/  SHFL.IDX PT, R2, R31, 0x1, 0x181f ;  /* 0x00381f001f027f89 */ /* 0x00032200000e0000 */
[----:B------:R-:W-:Y:S01]  /*7ce0*/  CS2R R58, SRZ ;  /* 0x00000000003a7805 */ /* 0x000fe2000001ff00 */
[----:B------:R-:W-:Y:S01]  /*7cf0*/  CS2R R54, SRZ ;  /* 0x0000000000367805 */ /* 0x000fe2000001ff00 */
[----:B------:R-:W-:Y:S01]  /*7d00*/  CS2R R50, SRZ ;  /* 0x0000000000327805 */ /* 0x000fe2000001ff00 */
[----:B------:R1:W1:Y:S01]  /*7d10*/  SHFL.IDX PT, R0, R32, 0x1, 0x181f ;  /* 0x00381f0020007f89 */ /* 0x00026200000e0000 */
[----:B------:R-:W-:Y:S05]  /*7d20*/  @P0 BRA `(.L_x_631) ;  /* 0x000002e000000947 */ /* 0x000fea0003800000 */
[----:B------:R-:W-:Y:S01]  /*7d30*/  ISETP.GE.AND P3, PT, R156, c[0x0][0x27c], PT ;  /* 0x00009f009c007a0c */ /* 0x000fe20003f66270 */
[----:B------:R-:W-:Y:S01]  /*7d40*/  CS2R R48, SRZ ;  /* 0x0000000000307805 */ /* 0x000fe2000001ff00 */
[----:B------:R-:W-:Y:S01]  /*7d50*/  ISETP.GE.AND P2, PT, R158, c[0x0][0x27c], PT ;  /* 0x00009f009e007a0c */ /* 0x000fe20003f46270 */
[----:B------:R-:W-:Y:S01]  /*7d60*/  CS2R R50, SRZ ;  /* 0x0000000000327805 */ /* 0x000fe2000001ff00 */
[----:B------:R-:W-:-:S02]  /*7d70*/  ISETP.GE.AND P1, PT, R46, c[0x0][0x27c], PT ;  /* 0x00009f002e007a0c */ /* 0x000fc40003f26270 */
[----:B------:R-:W-:-:S07]  /*7d80*/  P2R R21, PR, RZ, 0x10 ;  /* 0x00000010ff157803 */ /* 0x000fce0000000000 */
[C---:B------:R-:W-:Y:S01]  /*7d90*/  @!P3 IMAD.SHL.U32 R5, R156.reuse, 0x2, RZ ;  /* 0x000000029c05b824 */ /* 0x040fe200078e00ff */
[----:B------:R-:W-:-:S04]  /*7da0*/  @!P3 SHF.L.U64.HI R6, R156, 0x1, R35 ;  /* 0x000000019c06b819 */ /* 0x000fc80000010223 */
[----:B---3--:R-:W-:-:S05]  /*7db0*/  @!P3 IADD3 R18, P0, R3, R5, RZ ;  /* 0x000000050312b210 */ /* 0x008fca0007f1e0ff */
[--C-:B--2---:R-:W-:Y:S01]  /*7dc0*/  @!P3 IMAD.X R19, R4, 0x1, R6.reuse, P0 ;  /* 0x000000010413b824 */ /* 0x104fe200000e0606 */
[----:B-1----:R-:W-:Y:S01]  /*7dd0*/  @!P3 IADD3 R16, P0, R0, R5, RZ ;  /* 0x000000050010b210 */ /* 0x002fe20007f1e0ff */
[----:B------:R-:W-:Y:S01]  /*7de0*/  @!P2 IMAD.SHL.U32 R5, R158, 0x2, RZ ;  /* 0x000000029e05a824 */ /* 0x000fe200078e00ff */
[----:B------:R-:W-:Y:S01]  /*7df0*/  CS2R R52, SRZ ;  /* 0x0000000000347805 */ /* 0x000fe2000001ff00 */
[----:B------:R-:W-:Y:S01]  /*7e00*/  CS2R R54, SRZ ;  /* 0x0000000000367805 */ /* 0x000fe2000001ff00 */
[----:B------:R-:W-:Y:S01]  /*7e10*/  CS2R R56, SRZ ;  /* 0x0000000000387805 */ /* 0x000fe2000001ff00 */
[----:B----4-:R-:W-:Y:S01]  /*7e20*/  @!P3 IMAD.X R17, R2, 0x1, R6, P0 ;  /* 0x000000010211b824 */ /* 0x010fe200000e0606 */
[----:B------:R-:W-:Y:S01]  /*7e30*/  @!P2 SHF.L.U64.HI R6, R158, 0x1, R30 ;  /* 0x000000019e06a819 */ /* 0x000fe2000001021e */
[----:B------:R-:W-:Y:S01]  /*7e40*/  CS2R R58, SRZ ;  /* 0x00000000003a7805 */ /* 0x000fe2000001ff00 */
[CC--:B------:R-:W-:Y:S01]  /*7e50*/  @!P2 IADD3 R14, P0, R3.reuse, R5.reuse, RZ ;  /* 0x00000005030ea210 */ /* 0x0c0fe20007f1e0ff */
[----:B------:R-:W-:Y:S01]  /*7e60*/  CS2R R66, SRZ ;  /* 0x0000000000427805 */ /* 0x000fe2000001ff00 */
[----:B------:R-:W-:Y:S01]  /*7e70*/  CS2R R60, SRZ ;  /* 0x00000000003c7805 */ /* 0x000fe2000001ff00 */
[----:B------:R1:W5:Y:S02]  /*7e80*/  @!P3 LD.E.64 R48, [R18.64] ;  /* 0x000000061230b980 */ /* 0x000364000c101b00 */
[--C-:B------:R-:W-:Y:S01]  /*7e90*/  @!P2 IMAD.X R15, R4, 0x1, R6.reuse, P0 ;  /* 0x00000001040fa824 */ /* 0x100fe200000e0606 */
[----:B------:R-:W-:Y:S01]  /*7ea0*/  @!P2 IADD3 R12, P0, R0, R5, RZ ;  /* 0x00000005000ca210 */ /* 0x000fe20007f1e0ff */
[----:B------:R-:W-:Y:S01]  /*7eb0*/  @!P1 IMAD.SHL.U32 R5, R46, 0x2, RZ ;  /* 0x000000022e059824 */ /* 0x000fe200078e00ff */
[----:B------:R1:W5:Y:S03]  /*7ec0*/  @!P3 LD.E.64 R50, [R16.64] ;  /* 0x000000061032b980 */ /* 0x000366000c101b00 */
[----:B------:R-:W-:Y:S01]  /*7ed0*/  @!P2 IMAD.X R13, R2, 0x1, R6, P0 ;  /* 0x00000001020da824 */ /* 0x000fe200000e0606 */
[----:B------:R-:W-:Y:S01]  /*7ee0*/  @!P1 SHF.L.U64.HI R6, R46, 0x1, R33 ;  /* 0x000000012e069819 */ /* 0x000fe20000010221 */
[----:B------:R1:W5:Y:S01]  /*7ef0*/  @!P2 LD.E.64 R52, [R14.64] ;  /* 0x000000060e34a980 */ /* 0x000362000c101b00 */
[----:B------:R-:W-:-:S03]  /*7f00*/  @!P1 IADD3 R10, P0, R3, R5, RZ ;  /* 0x00000005030a9210 */ /* 0x000fc60007f1e0ff */
[----:B------:R1:W5:Y:S02]  /*7f10*/  @!P2 LD.E.64 R54, [R12.64] ;  /* 0x000000060c36a980 */ /* 0x000364000c101b00 */
        /* <DEDUP_REMOVED lines=15> */
.L_x_631:
[----:B------:R-:W-:Y:S05]  /*8010*/  BSYNC B0 ;  /* 0x0000000000007941 */ /* 0x000fea0003800000 */
.L_x_630:
[----:B-12--5:R-:W-:Y:S01]  /*8020*/  IMAD.MOV.U32 R4, RZ, RZ, R66 ;  /* 0x000000ffff047224 */ /* 0x026fe200078e0042 */
[----:B------:R-:W-:Y:S01]  /*8030*/  MOV R0, R57 ;  /* 0x0000003900007202 */ /* 0x000fe20000000f00 */
[----:B---3--:R-:W-:Y:S01]  /*8040*/  IMAD.MOV.U32 R3, RZ, RZ, R67 ;  /* 0x000000ffff037224 */ /* 0x008fe200078e0043 */
[----:B------:R-:W-:Y:S01]  /*8050*/  LOP3.LUT P0, RZ, R214, 0x80, RZ, 0xc0, !PT ;  /* 0x00000080d6ff7812 */ /* 0x000fe2000780c0ff */
        /* <DEDUP_REMOVED lines=18> */
[----:B------:R-:W-:Y:S01]  /*8180*/  PRMT R102, R7, 0x5410, R8 ;  /* 0x0000541007667816 */ /* 0x000fe20000000008 */
[----:B------:R-:W-:Y:S01]  /*8190*/  CS2R R92, SRZ ;  /* 0x00000000005c7805 */ /* 0x000fe2000001ff00 */
[----:B------:R-:W-:Y:S01]  /*81a0*/  PRMT R107, R3, 0x5410, R4 ;  /* 0x00005410036b7816 */ /* 0x000fe20000000004 */
[----:B------:R-:W-:Y:S01]  /*81b0*/  CS2R R78, SRZ ;  /* 0x00000000004e7805 */ /* 0x000fe2000001ff00 */
[----:B------:R-:W-:Y:S01]  /*81c0*/  PRMT R104, R0, 0x5410, R2 ;  /* 0x0000541000687816 */ /* 0x000fe20000000002 */
[----:B------:R1:W2:Y:S01]  /*81d0*/  SHFL.IDX PT, R4, R34, 0x2, 0x181f ;  /* 0x00581f0022047f89 */ /* 0x0002a200000e0000 */
[----:B------:R-:W-:Y:S01]  /*81e0*/  PRMT R98, R5, 0x5410, R6 ;  /* 0x0000541005627816 */ /* 0x000fe20000000006 */
[----:B------:R-:W-:Y:S01]  /*81f0*/  CS2R R74, SRZ ;  /* 0x00000000004a7805 */ /* 0x000fe2000001ff00 */
[----:B------:R-:W-:Y:S01]  /*8200*/  CS2R R70, SRZ ;  /* 0x0000000000467805 */ /* 0x000fe2000001ff00 */
[----:B------:R1:W3:Y:S01]  /*8210*/  SHFL.IDX PT, R3, R40, 0x2, 0x181f ;  /* 0x00581f0028037f89 */ /* 0x0002e200000e0000 */
[----:B------:R-:W-:Y:S01]  /*8220*/  CS2R R62, SRZ ;  /* 0x00000000003e7805 */ /* 0x000fe2000001ff00 */
[----:B------:R-:W-:Y:S01]  /*8230*/  CS2R R80, SRZ ;  /* 0x0000000000507805 */ /* 0x000fe2000001ff00 */
[----:B------:R-:W-:Y:S01]  /*8240*/  CS2R R76, SRZ ;  /* 0x00000000004c7805 */ /* 0x000fe2000001ff00 */
[----:B------:R1:W4:Y:S01]  /*8250*/  SHFL.IDX PT, R2, R31, 0x2, 0x181f ;  /* 0x00581f001f027f89 */ /* 0x00032200000e0000 */
[----:B------:R-:W-:Y:S01]  /*8260*/  CS2R R72, SRZ ;  /* 0x0000000000487805 */ /* 0x000fe2000001ff00 */
[----:B------:R-:W-:-:S02]  /*8270*/  CS2R R64, SRZ ;  /* 0x0000000000407805 */ /* 0x000fc4000001ff00 */
[----:B------:R1:W1:Y:S01]  /*8280*/  SHFL.IDX PT, R0, R32, 0x2, 0x181f ;  /* 0x00581f0020007f89 */ /* 0x00026200000e0000 */
        /* <DEDUP_REMOVED lines=47> */
.L_x_633:
[----:B------:R-:W-:Y:S05]  /*8580*/  BSYNC B0 ;  /* 0x0000000000007941 */ /* 0x000fea0003800000 */
.L_x_632:
[----:B----45:R-:W-:Y:S01]  /*8590*/  IMAD.MOV.U32 R2, RZ, RZ, R78 ;  /* 0x000000ffff027224 */ /* 0x030fe200078e004e */
[----:B---3--:R-:W-:Y:S01]  /*85a0*/  MOV R3, R75 ;  /* 0x0000004b00037202 */ /* 0x008fe20000000f00 */
[----:B-1----:R-:W-:Y:S01]  /*85b0*/  IMAD.MOV.U32 R0, RZ, RZ, R79 ;  /* 0x000000ffff007224 */ /* 0x002fe200078e004f */
[----:B------:R-:W-:Y:S01]  /*85c0*/  ISETP.NE.AND P0, PT, R82, RZ, PT ;  /* 0x000000ff5200720c */ /* 0x000fe20003f05270 */
[----:B--2---:R-:W-:Y:S01]  /*85d0*/  IMAD.MOV.U32 R4, RZ, RZ, R74 ;  /* 0x000000ffff047224 */ /* 0x004fe200078e004a */
        /* <DEDUP_REMOVED lines=15> */
[----:B------:R-:W-:Y:S01]  /*86d0*/  CS2R R86, SRZ ;  /* 0x0000000000567805 */ /* 0x000fe2000001ff00 */
[----:B------:R1:W2:Y:S01]  /*86e0*/  SHFL.IDX PT, R4, R34, 0x3, 0x181f ;  /* 0x00781f0022047f89 */ /* 0x0002a200000e0000 */
[----:B------:R-:W-:Y:S01]  /*86f0*/  PRMT R112, R0, 0x5410, R2 ;  /* 0x0000541000707816 */ /* 0x000fe20000000002 */
[----:B------:R-:W-:Y:S01]  /*8700*/  CS2R R82, SRZ ;  /* 0x0000000000527805 */ /* 0x000fe2000001ff00 */
[----:B------:R-:W-:Y:S01]  /*8710*/  CS2R R18, SRZ ;  /* 0x0000000000127805 */ /* 0x000fe2000001ff00 */
[----:B------:R-:W3:Y:S01]  /*8720*/  SHFL.IDX PT, R3, R40, 0x3, 0x181f ;  /* 0x00781f0028037f89 */ /* 0x000ee200000e0000 */
[----:B------:R-:W-:Y:S01]  /*8730*/  CS2R R90, SRZ ;  /* 0x00000000005a7805 */ /* 0x000fe2000001ff00 */
[----:B------:R-:W-:Y:S01]  /*8740*/  CS2R R88, SRZ ;  /* 0x0000000000587805 */ /* 0x000fe2000001ff00 */
[----:B------:R-:W-:Y:S01]  /*8750*/  CS2R R84, SRZ ;  /* 0x0000000000547805 */ /* 0x000fe2000001ff00 */
[----:B------:R4:W2:Y:S01]  /*8760*/  SHFL.IDX PT, R2, R31, 0x3, 0x181f ;  /* 0x00781f001f027f89 */ /* 0x0008a200000e0000 */
[----:B------:R-:W-:-:S03]  /*8770*/  CS2R R20, SRZ ;  /* 0x0000000000147805 */ /* 0x000fc6000001ff00 */
[----:B------:R2:W3:Y:S01]  /*8780*/  SHFL.IDX PT, R0, R32, 0x3, 0x181f ;  /* 0x00781f0020007f89 */ /* 0x0004e200000e0000 */
[----:B-1----:R-:W-:Y:S01]  /*8790*/  PRMT R34, R5, 0x5410, R6 ;  /* 0x0000541005227816 */ /* 0x002fe20000000006 */
[----:B------:R-:W-:Y:S01]  /*87a0*/  IMAD.MOV.U32 R6, RZ, RZ, R64 ;  /* 0x000000ffff067224 */ /* 0x000fe200078e0040 */
[----:B------:R-:W-:-:S04]  /*87b0*/  MOV R5, R65 ;  /* 0x0000004100057202 */ /* 0x000fc80000000f00 */
[----:B----4-:R-:W-:Y:S02]  /*87c0*/  PRMT R31, R5, 0x5410, R6 ;  /* 0x00005410051f7816 */ /* 0x010fe40000000006 */
[----:B--2---:R-:W-:Y:S01]  /*87d0*/  PRMT R32, R7, 0x5410, R8 ;  /* 0x0000541007207816 */ /* 0x004fe20000000008 */
[----:B------:R-:W-:Y:S05]  /*87e0*/  @P0 BRA `(.L_x_635) ;  /* 0x000002e000000947 */ /* 0x000fea0003800000 */
[----:B---3--:R-:W-:Y:S01]  /*87f0*/  ISETP.GE.AND P3, PT, R158, c[0x0][0x27c], PT ;  /* 0x00009f009e007a0c */ /* 0x008fe20003f66270 */
[----:B------:R-:W-:Y:S01]  /*8800*/  CS2R R82, SRZ ;  /* 0x0000000000527805 */ /* 0x000fe2000001ff00 */
[----:B------:R-:W-:Y:S01]  /*8810*/  ISETP.GE.AND P1, PT, R46, c[0x0][0x27c], PT ;  /* 0x00009f002e007a0c */ /* 0x000fe20003f26270 */
[----:B------:R-:W-:Y:S01]  /*8820*/  CS2R R84, SRZ ;  /* 0x0000000000547805 */ /* 0x000fe2000001ff00 */
[----:B------:R-:W-:Y:S02]  /*8830*/  ISETP.GE.AND P2, PT, R156, c[0x0][0x27c], PT ;  /* 0x00009f009c007a0c */ /* 0x000fe40003f46270 */
[----:B------:R-:W-:-:S07]  /*8840*/  P2R R21, PR, RZ, 0x10 ;  /* 0x00000010ff157803 */ /* 0x000fce0000000000 */
[C---:B------:R-:W-:Y:S01]  /*8850*/  @!P3 IMAD.SHL.U32 R5, R158.reuse, 0x2, RZ ;  /* 0x000000029e05b824 */ /* 0x040fe200078e00ff */
[----:B------:R-:W-:-:S04]  /*8860*/  @!P3 SHF.L.U64.HI R6, R158, 0x1, R30 ;  /* 0x000000019e06b819 */ /* 0x000fc8000001021e */
[----:B------:R-:W-:-:S05]  /*8870*/  @!P3 IADD3 R18, P0, R3, R5, RZ ;  /* 0x000000050312b210 */ /* 0x000fca0007f1e0ff */
[--C-:B------:R-:W-:Y:S01]  /*8880*/  @!P3 IMAD.X R19, R4, 0x1, R6.reuse, P0 ;  /* 0x000000010413b824 */ /* 0x100fe200000e0606 */
[----:B------:R-:W-:Y:S01]  /*8890*/  @!P3 IADD3 R16, P0, R0, R5, RZ ;  /* 0x000000050010b210 */ /* 0x000fe20007f1e0ff */
[----:B------:R-:W-:Y:S01]  /*88a0*/  @!P1 IMAD.SHL.U32 R5, R46, 0x2, RZ ;  /* 0x000000022e059824 */ /* 0x000fe200078e00ff */
[----:B------:R-:W-:Y:S01]  /*88b0*/  CS2R R86, SRZ ;  /* 0x0000000000567805 */ /* 0x000fe2000001ff00 */
[----:B------:R-:W-:Y:S01]  /*88c0*/  CS2R R88, SRZ ;  /* 0x0000000000587805 */ /* 0x000fe2000001ff00 */
[----:B------:R1:W5:Y:S01]  /*88d0*/  @!P3 LD.E.64 R82, [R18.64] ;  /* 0x000000061252b980 */ /* 0x000362000c101b00 */
[----:B------:R-:W-:Y:S01]  /*88e0*/  @!P3 IMAD.X R17, R2, 0x1, R6, P0 ;  /* 0x000000010211b824 */ /* 0x000fe200000e0606 */
[----:B------:R-:W-:Y:S02]  /*88f0*/  @!P1 SHF.L.U64.HI R6, R46, 0x1, R33 ;  /* 0x000000012e069819 */ /* 0x000fe40000010221 */
[-C--:B------:R-:W-:Y:S01]  /*8900*/  @!P1 IADD3 R14, P0, R3, R5.reuse, RZ ;  /* 0x00000005030e9210 */ /* 0x080fe20007f1e0ff */
[----:B------:R-:W-:Y:S01]  /*8910*/  CS2R R92, SRZ ;  /* 0x00000000005c7805 */ /* 0x000fe2000001ff00 */
[----:B------:R-:W-:Y:S01]  /*8920*/  CS2R R90, SRZ ;  /* 0x00000000005a7805 */ /* 0x000fe2000001ff00 */
        /* <DEDUP_REMOVED lines=10> */
[----:B------:R-:W-:-:S05]  /*89d0*/  @!P2 IADD3 R8, P0, R0, R5, RZ ;  /* 0x000000050008a210 */ /* 0x000fca0007f1e0ff */
[----:B------:R-:W-:Y:S01]  /*89e0*/  @!P2 IMAD.X R9, R2, 0x1, R6, P0 ;  /* 0x000000010209a824 */ /* 0x000fe200000e0606 */
[----:B------:R-:W-:-:S13]  /*89f0*/  ISETP.GE.AND P0, PT, R147, c[0x0][0x27c], PT ;  /* 0x00009f0093007a0c */ /* 0x000fda0003f06270 */
[C---:B------:R-:W-:Y:S01]  /*8a00*/  @!P0 IMAD.SHL.U32 R5, R147.reuse, 0x2, RZ ;  /* 0x0000000293058824 */ /* 0x040fe200078e00ff */
[----:B------:R-:W-:-:S04]  /*8a10*/  @!P0 SHF.L.U64.HI R20, R147, 0x1, R41 ;  /* 0x0000000193148819 */ /* 0x000fc80000010229 */
[----:B------:R-:W-:-:S05]  /*8a20*/  @!P0 IADD3 R6, P4, R3, R5, RZ ;  /* 0x0000000503068210 */ /* 0x000fca0007f9e0ff */
[----:B------:R-:W-:Y:S01]  /*8a30*/  @!P0 IMAD.X R7, R4, 0x1, R20, P4 ;  /* 0x0000000104078824 */ /* 0x000fe200020e0614 */
[----:B------:R-:W-:Y:S01]  /*8a40*/  @!P0 IADD3 R4, P4, R0, R5, RZ ;  /* 0x0000000500048210 */ /* 0x000fe20007f9e0ff */
[----:B-1----:R-:W-:-:S03]  /*8a50*/  CS2R R18, SRZ ;  /* 0x0000000000127805 */ /* 0x002fc6000001ff00 */
[----:B------:R2:W5:Y:S01]  /*8a60*/  @!P0 LD.E.64 R92, [R6.64] ;  /* 0x00000006065c8980 */ /* 0x000562000c101b00 */
[----:B------:R-:W-:Y:S01]  /*8a70*/  @!P0 IMAD.X R5, R2, 0x1, R20, P4 ;  /* 0x0000000102058824 */ /* 0x000fe200020e0614 */
[----:B------:R-:W-:Y:S02]  /*8a80*/  ISETP.NE.AND P4, PT, R21, RZ, PT ;  /* 0x000000ff1500720c */ /* 0x000fe40003f85270 */
[----:B------:R-:W-:Y:S01]  /*8a90*/  CS2R R20, SRZ ;  /* 0x0000000000147805 */ /* 0x000fe2000001ff00 */
[----:B------:R2:W5:Y:S04]  /*8aa0*/  @!P2 LD.E.64 R18, [R10.64] ;  /* 0x000000060a12a980 */ /* 0x000568000c101b00 */
[----:B------:R2:W5:Y:S04]  /*8ab0*/  @!P0 LD.E.64 R90, [R4.64] ;  /* 0x00000006045a8980 */ /* 0x000568000c101b00 */
[----:B------:R2:W5:Y:S02]  /*8ac0*/  @!P2 LD.E.64 R20, [R8.64] ;  /* 0x000000060814a980 */ /* 0x000564000c101b00 */
.L_x_635:
[----:B---3--:R-:W-:Y:S05]  /*8ad0*/  BSYNC B0 ;  /* 0x0000000000007941 */ /* 0x008fea0003800000 */
.L_x_634:
[----:B-----5:R-:W-:Y:S01]  /*8ae0*/  IMAD.MOV.U32 R0, RZ, RZ, R92 ;  /* 0x000000ffff007224 */ /* 0x020fe200078e005c */
[----:B------:R-:W-:-:S04]  /*8af0*/  DEPBAR.LE SB0, 0x1 ;  /* 0x000080400000791a */ /* 0x000fc80000000000 */
[----:B--2---:R-:W-:Y:S01]  /*8b00*/  IMAD.MOV.U32 R4, RZ, RZ, R93 ;  /* 0x000000ffff047224 */ /* 0x004fe200078e005d */
[----:B------:R-:W-:Y:S01]  /*8b10*/  BSSY B1, `(.L_x_636) ;  /* 0x00000e4000017945 */ /* 0x000fe20003800000 */
[----:B------:R-:W-:Y:S02]  /*8b20*/  IMAD.MOV.U32 R3, RZ, RZ, R86 ;  /* 0x000000ffff037224 */ /* 0x000fe400078e0056 */
[----:B------:R-:W-:Y:S01]  /*8b30*/  IMAD.MOV.U32 R2, RZ, RZ, R87 ;  /* 0x000000ffff027224 */ /* 0x000fe200078e0057 */
[----:B------:R-:W-:Y:S01]  /*8b40*/  PRMT R116, R4, 0x5410, R0 ;  /* 0x0000541004747816 */ /* 0x000fe20000000000 */
[----:B------:R-:W-:Y:S01]  /*8b50*/  IMAD.MOV.U32 R4, RZ, RZ, R83 ;  /* 0x000000ffff047224 */ /* 0x000fe200078e0053 */
[----:B------:R-:W-:Y:S02]  /*8b60*/  MOV R0, R82 ;  /* 0x0000005200007202 */ /* 0x000fe40000000f00 */
[----:B------:R-:W-:Y:S01]  /*8b70*/  PRMT R114, R2, 0x5410, R3 ;  /* 0x0000541002727816 */ /* 0x000fe20000000003 */
[----:B------:R-:W-:Y:S01]  /*8b80*/  IMAD.MOV.U32 R3, RZ, RZ, R18 ;  /* 0x000000ffff037224 */ /* 0x000fe200078e0012 */
[----:B------:R-:W-:Y:S01]  /*8b90*/  PRMT R41, R41, 0x5410, R0 ;  /* 0x0000541029297816 */ /* 0x000fe20000000000 */
[----:B------:R-:W-:Y:S01]  /*8ba0*/  IMAD.MOV.U32 R2, RZ, RZ, R19 ;  /* 0x000000ffff027224 */ /* 0x000fe200078e0013 */
[----:B------:R-:W-:-:S02]  /*8bb0*/  MOV R0, R90 ;  /* 0x0000005a00007202 */ /* 0x000fc40000000f00 */
[----:B------:R-:W-:Y:S01]  /*8bc0*/  PRMT R41, R4, 0x7610, R41 ;  /* 0x0000761004297816 */ /* 0x000fe20000000029 */
[----:B------:R-:W-:Y:S01]  /*8bd0*/  IMAD.IADD R4, R68, 0x1, -R224 ;  /* 0x0000000144047824 */ /* 0x000fe200078e0ae0 */
[----:B------:R-:W-:Y:S01]  /*8be0*/  PRMT R35, R2, 0x5410, R3 ;  /* 0x0000541002237816 */ /* 0x000fe20000000003 */
[----:B------:R-:W-:Y:S01]  /*8bf0*/  IMAD.MOV.U32 R3, RZ, RZ, R91 ;  /* 0x000000ffff037224 */ /* 0x000fe200078e005b */
[----:B------:R-:W-:Y:S01]  /*8c00*/  PRMT R115, R115, 0x5410, R0 ;  /* 0x0000541073737816 */ /* 0x000fe20000000000 */
[----:B------:R-:W-:Y:S01]  /*8c10*/  IMAD.MOV.U32 R2, RZ, RZ, R88 ;  /* 0x000000ffff027224 */ /* 0x000fe200078e0058 */
[----:B------:R-:W-:Y:S01]  /*8c20*/  IMNMX R30, R4, 0x80, PT ;  /* 0x00000080041e7817 */ /* 0x000fe20003800200 */
[----:B------:R-:W-:Y:S01]  /*8c30*/  IMAD.MOV.U32 R4, RZ, RZ, R84 ;  /* 0x000000ffff047224 */ /* 0x000fe200078e0054 */
[----:B------:R-:W-:Y:S01]  /*8c40*/  MOV R0, R89 ;  /* 0x0000005900007202 */ /* 0x000fe20000000f00 */
[----:B------:R-:W-:Y:S01]  /*8c50*/  BAR.SYNC.DEFER_BLOCKING 0x0 ;  /* 0x0000000000007b1d */ /* 0x000fe20000010000 */
[----:B------:R-:W-:-:S02]  /*8c60*/  ISETP.GE.AND P0, PT, R213, R30, PT ;  /* 0x0000001ed500720c */ /* 0x000fc40003f06270 */
[----:B------:R-:W-:Y:S01]  /*8c70*/  PRMT R115, R3, 0x7610, R115 ;  /* 0x0000761003737816 */ /* 0x000fe20000000073 */
[----:B------:R-:W-:Y:S01]  /*8c80*/  IMAD.MOV.U32 R3, RZ, RZ, R85 ;  /* 0x000000ffff037224 */ /* 0x000fe200078e0055 */
[----:B------:R-:W-:Y:S01]  /*8c90*/  PRMT R68, R0, 0x5410, R2 ;  /* 0x0000541000447816 */ /* 0x000fe20000000002 */
[----:B------:R-:W-:Y:S01]  /*8ca0*/  IMAD.MOV.U32 R0, RZ, RZ, R21 ;  /* 0x000000ffff007224 */ /* 0x000fe200078e0015 */
[----:B------:R-:W-:Y:S02]  /*8cb0*/  MOV R2, R20 ;  /* 0x0000001400027202 */ /* 0x000fe40000000f00 */
[----:B------:R-:W-:Y:S02]  /*8cc0*/  PRMT R40, R3, 0x5410, R4 ;  /* 0x0000541003287816 */ /* 0x000fe40000000004 */
[----:B------:R-:W-:-:S03]  /*8cd0*/  PRMT R33, R0, 0x5410, R2 ;  /* 0x0000541000217816 */ /* 0x000fc60000000002 */
[----:B------:R-:W-:Y:S05]  /*8ce0*/  @P0 BRA `(.L_x_637) ;  /* 0x00000c6000000947 */ /* 0x000fea0003800000 */
[----:B------:R-:W-:Y:S01]  /*8cf0*/  ISETP.GE.AND P0, PT, R156, c[0x0][0x27c], PT ;  /* 0x00009f009c007a0c */ /* 0x000fe20003f06270 */
[----:B------:R-:W-:-:S12]  /*8d00*/  BSSY B0, `(.L_x_638) ;  /* 0x0000030000007945 */ /* 0x000fd80003800000 */
[----:B------:R-:W-:Y:S05]  /*8d10*/  @P0 BRA `(.L_x_639) ;  /* 0x000002e000000947 */ /* 0x000fea0003800000 */
[----:B------:R-:W1:Y:S01]  /*8d20*/  LDS.128 R4, [R195+0x10080] ;  /* 0x01008000c3047984 */ /* 0x000e620000000c00 */
[----:B------:R-:W-:Y:S02]  /*8d30*/  SHF.R.U64 R0, R22, 0x10, R23 ;  /* 0x0000001016007819 */ /* 0x000fe40000001217 */
[----:B------:R-:W-:Y:S02]  /*8d40*/  SHF.R.U32.HI R11, RZ, 0x10, R25 ;  /* 0x00000010ff0b7819 */ /* 0x000fe40000011619 */
[----:B------:R-:W-:Y:S02]  /*8d50*/  SHF.R.U32.HI R2, RZ, 0x10, R23 ;  /* 0x00000010ff027819 */ /* 0x000fe40000011617 */
[----:B------:R-:W-:Y:S02]  /*8d60*/  PRMT R10, R69, 0x5432, R0 ;  /* 0x00005432450a7816 */ /* 0x000fe40000000000 */
[----:B------:R-:W-:Y:S02]  /*8d70*/  PRMT R0, R47, 0x5410, R11 ;  /* 0x000054102f007816 */ /* 0x000fe4000000000b */
[----:B------:R-:W-:-:S02]  /*8d80*/  PRMT R8, R69, 0x5410, R2 ;  /* 0x0000541045087816 */ /* 0x000fc40000000002 */
[----:B------:R-:W-:Y:S01]  /*8d90*/  SHF.R.U64 R3, R24, 0x10, R25 ;  /* 0x0000001018037819 */ /* 0x000fe20000001219 */
[----:B------:R-:W-:Y:S01]  /*8da0*/  IMAD.U32 R15, R0, 0x10000, RZ ;  /* 0x00010000000f7824 */ /* 0x000fe200078e00ff */
[C---:B------:R-:W-:Y:S01]  /*8db0*/  LOP3.LUT R16, R8.reuse, 0xffff0000, RZ, 0xc0, !PT ;  /* 0xffff000008107812 */ /* 0x040fe200078ec0ff */
[----:B------:R-:W-:Y:S01]  /*8dc0*/  IMAD.U32 R14, R8, 0x10000, RZ ;  /* 0x00010000080e7824 */ /* 0x000fe200078e00ff */
[----:B------:R-:W-:Y:S02]  /*8dd0*/  PRMT R9, R47, 0x5432, R3 ;  /* 0x000054322f097816 */ /* 0x000fe40000000003 */
[----:B------:R-:W-:Y:S01]  /*8de0*/  LOP3.LUT R17, R0, 0xffff0000, RZ, 0xc0, !PT ;  /* 0xffff000000117812 */ /* 0x000fe200078ec0ff */
[C---:B-1----:R-:W-:Y:S01]  /*8df0*/  IMAD.U32 R12, R6.reuse, 0x10000, RZ ;  /* 0x00010000060c7824 */ /* 0x042fe200078e00ff */
[----:B------:R-:W-:Y:S01]  /*8e00*/  LOP3.LUT R6, R6, 0xffff0000, RZ, 0xc0, !PT ;  /* 0xffff000006067812 */ /* 0x000fe200078ec0ff */
[C---:B------:R-:W-:Y:S01]  /*8e10*/  IMAD.U32 R11, R7.reuse, 0x10000, RZ ;  /* 0x00010000070b7824 */ /* 0x040fe200078e00ff */
[----:B------:R-:W-:-:S02]  /*8e20*/  LOP3.LUT R2, R7, 0xffff0000, RZ, 0xc0, !PT ;  /* 0xffff000007027812 */ /* 0x000fc400078ec0ff */
[----:B------:R-:W-:Y:S01]  /*8e30*/  SHF.L.U32 R7, R4, 0x10, RZ ;  /* 0x0000001004077819 */ /* 0x000fe200000006ff */
[----:B------:R-:W-:Y:S01]  /*8e40*/  FMUL.FTZ R8, R6, R15 ;  /* 0x0000000f06087220 */ /* 0x000fe20000410000 */
[----:B------:R-:W-:Y:S01]  /*8e50*/  LOP3.LUT R3, R4, 0xffff0000, RZ, 0xc0, !PT ;  /* 0xffff000004037812 */ /* 0x000fe200078ec0ff */
[-C--:B------:R-:W-:Y:S01]  /*8e60*/  FMUL.FTZ R6, R6, R14.reuse ;  /* 0x0000000e06067220 */ /* 0x080fe20000410000 */
[C---:B------:R-:W-:Y:S01]  /*8e70*/  LOP3.LUT R0, R5.reuse, 0xffff0000, RZ, 0xc0, !PT ;  /* 0xffff000005007812 */ /* 0x040fe200078ec0ff */
[----:B------:R-:W-:Y:S01]  /*8e80*/  FMUL.FTZ R4, R2, R17 ;  /* 0x0000001102047220 */ /* 0x000fe20000410000 */
[----:B------:R-:W-:Y:S01]  /*8e90*/  SHF.L.U32 R13, R5, 0x10, RZ ;  /* 0x00000010050d7819 */ /* 0x000fe200000006ff */
[C---:B------:R-:W-:Y:S02]  /*8ea0*/  FFMA.FTZ R6, R12.reuse, R15, R6 ;  /* 0x0000000f0c067223 */ /* 0x040fe40000010006 */
[----:B------:R-:W-:Y:S01]  /*8eb0*/  FFMA.FTZ R14, R12, R14, -R8 ;  /* 0x0000000e0c0e7223 */ /* 0x000fe20000010808 */
[----:B------:R-:W-:Y:S01]  /*8ec0*/  SHF.L.U32 R12, R10, 0x10, RZ ;  /* 0x000000100a0c7819 */ /* 0x000fe200000006ff */
[C---:B------:R-:W-:Y:S01]  /*8ed0*/  IMAD.U32 R15, R9.reuse, 0x10000, RZ ;  /* 0x00010000090f7824 */ /* 0x040fe200078e00ff */
[----:B------:R-:W-:Y:S01]  /*8ee0*/  LOP3.LUT R9, R9, 0xffff0000, RZ, 0xc0, !PT ;  /* 0xffff000009097812 */ /* 0x000fe200078ec0ff */
[-C--:B------:R-:W-:Y:S01]  /*8ef0*/  FMUL.FTZ R2, R2, R16.reuse ;  /* 0x0000001002027220 */ /* 0x080fe20000410000 */
[----:B------:R-:W-:Y:S01]  /*8f00*/  LOP3.LUT R10, R10, 0xffff0000, RZ, 0xc0, !PT ;  /* 0xffff00000a0a7812 */ /* 0x000fe200078ec0ff */
[C---:B------:R-:W-:Y:S01]  /*8f10*/  FFMA.FTZ R8, R11.reuse, R16, -R4 ;  /* 0x000000100b087223 */ /* 0x040fe20000010804 */
[----:B------:R-:W-:Y:S01]  /*8f20*/  F2FP.BF16.PACK_AB R6, R6, R14 ;  /* 0x0000000e0606723e */ /* 0x000fe200000010ff */
[----:B------:R-:W-:-:S02]  /*8f30*/  FFMA.FTZ R5, R11, R17, R2 ;  /* 0x000000110b057223 */ /* 0x000fc40000010002 */
[C---:B------:R-:W-:Y:S02]  /*8f40*/  FMUL.FTZ R4, R3.reuse, R15 ;  /* 0x0000000f03047220 */ /* 0x040fe40000410000 */
[C---:B------:R-:W-:Y:S02]  /*8f50*/  FMUL.FTZ R2, R0.reuse, R9 ;  /* 0x0000000900027220 */ /* 0x040fe40000410000 */
[----:B------:R-:W-:Y:S02]  /*8f60*/  FMUL.FTZ R3, R3, R12 ;  /* 0x0000000c03037220 */ /* 0x000fe40000410000 */
[----:B------:R-:W-:Y:S02]  /*8f70*/  FMUL.FTZ R0, R0, R10 ;  /* 0x0000000a00007220 */ /* 0x000fe40000410000 */
[C---:B------:R-:W-:Y:S02]  /*8f80*/  FFMA.FTZ R4, R7.reuse, R12, -R4 ;  /* 0x0000000c07047223 */ /* 0x040fe40000010804 */
[----:B------:R-:W-:Y:S01]  /*8f90*/  FFMA.FTZ R3, R7, R15, R3 ;  /* 0x0000000f07037223 */ /* 0x000fe20000010003 */
[----:B------:R-:W-:Y:S01]  /*8fa0*/  F2FP.BF16.PACK_AB R7, R5, R8 ;  /* 0x000000080507723e */ /* 0x000fe200000010ff */
[----:B------:R-:W-:-:S02]  /*8fb0*/  FFMA.FTZ R2, R13, R10, -R2 ;  /* 0x0000000a0d027223 */ /* 0x000fc40000010802 */
[----:B------:R-:W-:Y:S01]  /*8fc0*/  FFMA.FTZ R0, R13, R9, R0 ;  /* 0x000000090d007223 */ /* 0x000fe20000010000 */
[----:B------:R-:W-:-:S04]  /*8fd0*/  F2FP.BF16.PACK_AB R4, R3, R4 ;  /* 0x000000040304723e */ /* 0x000fc800000010ff */
[----:B------:R-:W-:-:S05]  /*8fe0*/  F2FP.BF16.PACK_AB R5, R0, R2 ;  /* 0x000000020005723e */ /* 0x000fca00000010ff */
[----:B------:R1:W-:Y:S02]  /*8ff0*/  STS.128 [R195+0x10080], R4 ;  /* 0x01008004c3007388 */ /* 0x0003e40000000c00 */
.L_x_639:
[----:B------:R-:W-:Y:S05]  /*9000*/  BSYNC B0 ;  /* 0x0000000000007941 */ /* 0x000fea0003800000 */
.L_x_638:
[----:B------:R-:W-:Y:S01]  /*9010*/  ISETP.GE.AND P0, PT, R158, c[0x0][0x27c], PT ;  /* 0x00009f009e007a0c */ /* 0x000fe20003f06270 */
[----:B------:R-:W-:-:S12]  /*9020*/  BSSY B0, `(.L_x_640) ;  /* 0x0000030000007945 */ /* 0x000fd80003800000 */
[----:B------:R-:W-:Y:S05]  /*9030*/  @P0 BRA `(.L_x_641) ;  /* 0x000002e000000947 */ /* 0x000fea0003800000 */
[----:B-1----:R-:W1:Y:S01]  /*9040*/  LDS.128 R4, [R195+0x14080] ;  /* 0x01408000c3047984 */ /* 0x002e620000000c00 */
[----:B------:R-:W-:Y:S02]  /*9050*/  SHF.R.U64 R0, R26, 0x10, R27 ;  /* 0x000000101a007819 */ /* 0x000fe4000000121b */
[----:B------:R-:W-:Y:S02]  /*9060*/  SHF.R.U32.HI R11, RZ, 0x10, R29 ;  /* 0x00000010ff0b7819 */ /* 0x000fe4000001161d */
[----:B------:R-:W-:Y:S02]  /*9070*/  SHF.R.U32.HI R2, RZ, 0x10, R27 ;  /* 0x00000010ff027819 */ /* 0x000fe4000001161b */
[C---:B------:R-:W-:Y:S02]  /*9080*/  PRMT R10, R95.reuse, 0x5432, R0 ;  /* 0x000054325f0a7816 */ /* 0x040fe40000000000 */
        /* <DEDUP_REMOVED lines=41> */
.L_x_641:
[----:B------:R-:W-:Y:S05]  /*9320*/  BSYNC B0 ;  /* 0x0000000000007941 */ /* 0x000fea0003800000 */
.L_x_640:
        /* <DEDUP_REMOVED lines=49> */
.L_x_643:
[----:B------:R-:W-:Y:S05]  /*9640*/  BSYNC B0 ;  /* 0x0000000000007941 */ /* 0x000fea0003800000 */
.L_x_642:
[----:B------:R-:W-:-:S13]  /*9650*/  ISETP.GE.AND P0, PT, R147, c[0x0][0x27c], PT ;  /* 0x00009f0093007a0c */ /* 0x000fda0003f06270 */
[----:B------:R-:W-:Y:S05]  /*9660*/  @P0 BRA `(.L_x_637) ;  /* 0x000002e000000947 */ /* 0x000fea0003800000 */
[----:B-1----:R-:W1:Y:S01]  /*9670*/  LDS.128 R4, [R195+0x1c080] ;  /* 0x01c08000c3047984 */ /* 0x002e620000000c00 */
        /* <DEDUP_REMOVED lines=45> */
.L_x_637:
[----:B------:R-:W-:Y:S05]  /*9950*/  BSYNC B1 ;  /* 0x0000000000017941 */ /* 0x000fea0003800000 */
.L_x_636:
[----:B------:R-:W-:Y:S01]  /*9960*/  ISETP.GE.AND P0, PT, R128, R30, PT ;  /* 0x0000001e8000720c */ /* 0x000fe20003f06270 */
[----:B------:R-:W-:-:S12]  /*9970*/  BSSY B1, `(.L_x_644) ;  /* 0x00000c8000017945 */ /* 0x000fd80003800000 */
[----:B------:R-:W-:Y:S05]  /*9980*/  @P0 BRA `(.L_x_645) ;  /* 0x00000c6000000947 */ /* 0x000fea0003800000 */
[----:B------:R-:W-:Y:S01]  /*9990*/  ISETP.GE.AND P0, PT, R156, c[0x0][0x27c], PT ;  /* 0x00009f009c007a0c */ /* 0x000fe20003f06270 */
[----:B------:R-:W-:-:S12]  /*99a0*/  BSSY B0, `(.L_x_646) ;  /* 0x0000030000007945 */ /* 0x000fd80003800000 */
        /* <DEDUP_REMOVED lines=47> */
.L_x_647:
[----:B------:R-:W-:Y:S05]  /*9ca0*/  BSYNC B0 ;  /* 0x0000000000007941 */ /* 0x000fea0003800000 */
.L_x_646:
        /* <DEDUP_REMOVED lines=49> */
.L_x_649:
[----:B------:R-:W-:Y:S05]  /*9fc0*/  BSYNC B0 ;  /* 0x0000000000007941 */ /* 0x000fea0003800000 */
.L_x_648:
        /* <DEDUP_REMOVED lines=49> */
.L_x_651:
[----:B------:R-:W-:Y:S05]  /*a2e0*/  BSYNC B0 ;  /* 0x0000000000007941 */ /* 0x000fea0003800000 */
.L_x_650:
        /* <DEDUP_REMOVED lines=48> */
.L_x_645:
[----:B------:R-:W-:Y:S05]  /*a5f0*/  BSYNC B1 ;  /* 0x0000000000017941 */ /* 0x000fea0003800000 */
.L_x_644:
        /* <DEDUP_REMOVED lines=53> */
.L_x_655:
[----:B------:R-:W-:Y:S05]  /*a950*/  BSYNC B0 ;  /* 0x0000000000007941 */ /* 0x000fea0003800000 */
.L_x_654:
        /* <DEDUP_REMOVED lines=49> */
.L_x_657:
[----:B------:R-:W-:Y:S05]  /*ac70*/  BSYNC B0 ;  /* 0x0000000000007941 */ /* 0x000fea0003800000 */
.L_x_656:
        /* <DEDUP_REMOVED lines=49> */
.L_x_659:
[----:B------:R-:W-:Y:S05]  /*af90*/  BSYNC B0 ;  /* 0x0000000000007941 */ /* 0x000fea0003800000 */
.L_x_658:
[----:B------:R-:W-:-:S13]  /*afa0*/  ISETP.GE.AND P0, PT, R147, c[0x0][0x27c], PT ;  /* 0x00009f0093007a0c */ /* 0x000fda0003f06270 */
        /* <DEDUP_REMOVED lines=47> */
.L_x_653:
[----:B------:R-:W-:Y:S05]  /*b2a0*/  BSYNC B1 ;  /* 0x0000000000017941 */ /* 0x000fea0003800000 */
.L_x_652:
[----:B------:R-:W-:-:S04]  /*b2b0*/  IADD3 R0, R213, 0x60, RZ ;  /* 0x00000060d5007810 */ /* 0x000fc80007ffe0ff */
        /* <DEDUP_REMOVED lines=51> */
.L_x_662:
[----:B------:R-:W-:Y:S05]  /*b5f0*/  BSYNC B0 ;  /* 0x0000000000007941 */ /* 0x000fea0003800000 */
.L_x_661:
        /* <DEDUP_REMOVED lines=49> */
.L_x_664:
[----:B------:R-:W-:Y:S05]  /*b910*/  BSYNC B0 ;  /* 0x0000000000007941 */ /* 0x000fea0003800000 */
.L_x_663:
        /* <DEDUP_REMOVED lines=49> */
.L_x_666:
[----:B------:R-:W-:Y:S05]  /*bc30*/  BSYNC B0 ;  /* 0x0000000000007941 */ /* 0x000fea0003800000 */
.L_x_665:
        /* <DEDUP_REMOVED lines=49> */
.L_x_627:
[----:B------:R-:W-:Y:S01]  /*bf50*/  ISETP.NE.AND P0, PT, R131, 0x1, PT ;  /* 0x000000018300780c */ /* 0x000fe20003f05270 */
[----:B------:R-:W-:Y:S01]  /*bf60*/  IMAD.MOV.U32 R7, RZ, RZ, R3 ;  /* 0x000000ffff077224 */ /* 0x000fe200078e0003 */
[----:B------:R-:W-:Y:S01]  /*bf70*/  LOP3.LUT P1, RZ, R214, 0x8, RZ, 0xc0, !PT ;  /* 0x00000008d6ff7812 */ /* 0x000fe2000782c0ff */
[----:B------:R-:W-:Y:S01]  /*bf80*/  BSSY B0, `(.L_x_667) ;  /* 0x0000039000007945 */ /* 0x000fe20003800000 */
[----:B------:R-:W-:Y:S01]  /*bf90*/  CS2R R58, SRZ ;  /* 0x00000000003a7805 */ /* 0x000fe2000001ff00 */
[----:B------:R-:W-:Y:S01]  /*bfa0*/  CS2R R30, SRZ ;  /* 0x00000000001e7805 */ /* 0x000fe2000001ff00 */
[----:B------:R-:W-:Y:S01]  /*bfb0*/  CS2R R28, SRZ ;  /* 0x00000000001c7805 */ /* 0x000fe2000001ff00 */
[----:B------:R-:W-:Y:S01]  /*bfc0*/  CS2R R18, SRZ ;  /* 0x0000000000127805 */ /* 0x000fe2000001ff00 */
[----:B----4-:R-:W-:Y:S01]  /*bfd0*/  CS2R R16, SRZ ;  /* 0x0000000000107805 */ /* 0x010fe2000001ff00 */
[----:B------:R-:W-:Y:S01]  /*bfe0*/  CS2R R34, SRZ ;  /* 0x0000000000227805 */ /* 0x000fe2000001ff00 */
[----:B------:R-:W-:Y:S01]  /*bff0*/  CS2R R32, SRZ ;  /* 0x0000000000207805 */ /* 0x000fe2000001ff00 */
[----:B------:R-:W-:Y:S01]  /*c000*/  CS2R R22, SRZ ;  /* 0x0000000000167805 */ /* 0x000fe2000001ff00 */
[----:B------:R-:W-:Y:S01]  /*c010*/  CS2R R20, SRZ ;  /* 0x0000000000147805 */ /* 0x000fe2000001ff00 */
[----:B------:R-:W-:-:S05]  /*c020*/  @P0 IMAD.HI.U32 R5, R2, c[0x0][0x2c8], RZ ;  /* 0x0000b20002050a27 */ /* 0x000fca00078e00ff */
[----:B------:R-:W-:-:S04]  /*c030*/  @P0 SHF.R.U32.HI R2, RZ, c[0x0][0x2cc], R5 ;  /* 0x0000b300ff020a19 */ /* 0x000fc80000011605 */
[----:B------:R-:W-:Y:S01]  /*c040*/  SHF.R.S32.HI R5, RZ, 0x1f, R2 ;  /* 0x0000001fff057819 */ /* 0x000fe20000011402 */
[----:B------:R-:W-:-:S04]  /*c050*/  IMAD.WIDE.U32 R6, R2, c[0x0][0x280], R6 ;  /* 0x0000a00002067a25 */ /* 0x000fc800078e0006 */
[----:B------:R-:W-:Y:S01]  /*c060*/  IMAD R9, R5, c[0x0][0x280], RZ ;  /* 0x0000a00005097a24 */ /* 0x000fe200078e02ff */
[----:B------:R-:W-:-:S03]  /*c070*/  LEA R27, P0, R6, c[0x0][0x270], 0x1 ;  /* 0x00009c00061b7a11 */ /* 0x000fc600078008ff */
[----:B------:R-:W-:-:S04]  /*c080*/  IMAD R3, R2, c[0x0][0x284], R9 ;  /* 0x0000a10002037a24 */ /* 0x000fc800078e0209 */
[----:B------:R-:W-:-:S05]  /*c090*/  IMAD.IADD R3, R7, 0x1, R3 ;  /* 0x0000000107037824 */ /* 0x000fca00078e0203 */
[----:B------:R-:W-:Y:S01]  /*c0a0*/  LEA.HI.X R26, R6, c[0x0][0x274], R3, 0x1, P0 ;  /* 0x00009d00061a7a11 */ /* 0x000fe200000f0c03 */
[----:B------:R-:W-:Y:S01]  /*c0b0*/  IMAD R3, R5, c[0x0][0x290], RZ ;  /* 0x0000a40005037a24 */ /* 0x000fe200078e02ff */
[----:B------:R-:W-:-:S05]  /*c0c0*/  MOV R5, R8 ;  /* 0x0000000800057202 */ /* 0x000fca0000000f00 */
[----:B------:R-:W-:-:S04]  /*c0d0*/  IMAD.WIDE.U32 R4, R2, c[0x0][0x290], R4 ;  /* 0x0000a40002047a25 */ /* 0x000fc800078e0004 */
[----:B------:R-:W-:Y:S01]  /*c0e0*/  IMAD R2, R2, c[0x0][0x294], R3 ;  /* 0x0000a50002027a24 */ /* 0x000fe200078e0203 */
[C---:B------:R-:W-:Y:S01]  /*c0f0*/  LEA R25, P0, R4.reuse, c[0x0][0x288], 0x1 ;  /* 0x0000a20004197a11 */ /* 0x040fe200078008ff */
[----:B------:R1:W2:Y:S03]  /*c100*/  SHFL.IDX PT, R3, R27, RZ, 0x181f ;  /* 0x00181fff1b037589 */ /* 0x0002a600000e0000 */
[----:B------:R-:W-:Y:S01]  /*c110*/  IADD3 R2, R5, R2, RZ ;  /* 0x0000000205027210 */ /* 0x000fe20007ffe0ff */
[----:B------:R1:W3:Y:S03]  /*c120*/  SHFL.IDX PT, R10, R25, RZ, 0x181f ;  /* 0x00181fff190a7589 */ /* 0x0002e600000e0000 */
[----:B------:R-:W-:Y:S01]  /*c130*/  LEA.HI.X R13, R4, c[0x0][0x28c], R2, 0x1, P0 ;  /* 0x0000a300040d7a11 */ /* 0x000fe200000f0c02 */
[----:B------:R1:W4:Y:S04]  /*c140*/  SHFL.IDX PT, R5, R26, RZ, 0x181f ;  /* 0x00181fff1a057589 */ /* 0x00032800000e0000 */
[----:B------:R1:W1:Y:S01]  /*c150*/  SHFL.IDX PT, R12, R13, RZ, 0x181f ;  /* 0x00181fff0d0c7589 */ /* 0x00026200000e0000 */
[----:B------:R-:W-:Y:S05]  /*c160*/  @P1 BRA `(.L_x_668) ;  /* 0x000001a000001947 */ /* 0x000fea0003800000 */
[----:B------:R-:W-:Y:S01]  /*c170*/  ISETP.GE.AND P1, PT, R144, c[0x0][0x27c], PT ;  /* 0x00009f0090007a0c */ /* 0x000fe20003f26270 */
[----:B------:R-:W-:Y:S01]  /*c180*/  CS2R R18, SRZ ;  /* 0x0000000000127805 */ /* 0x000fe2000001ff00 */
[----:B------:R-:W-:Y:S01]  /*c190*/  CS2R R16, SRZ ;  /* 0x0000000000107805 */ /* 0x000fe2000001ff00 */
[----:B------:R-:W-:Y:S01]  /*c1a0*/  CS2R R22, SRZ ;  /* 0x0000000000167805 */ /* 0x000fe2000001ff00 */
[----:B------:R-:W-:-:S09]  /*c1b0*/  CS2R R20, SRZ ;  /* 0x0000000000147805 */ /* 0x000fd2000001ff00 */
[C---:B------:R-:W-:Y:S01]  /*c1c0*/  @!P1 IMAD.SHL.U32 R2, R144.reuse, 0x2, RZ ;  /* 0x0000000290029824 */ /* 0x040fe200078e00ff */
[----:B------:R-:W-:-:S04]  /*c1d0*/  @!P1 SHF.L.U64.HI R4, R144, 0x1, R15 ;  /* 0x0000000190049819 */ /* 0x000fc8000001020f */
[----:B--2---:R-:W-:-:S05]  /*c1e0*/  @!P1 IADD3 R8, P0, R3, R2, RZ ;  /* 0x0000000203089210 */ /* 0x004fca0007f1e0ff */
[--C-:B----4-:R-:W-:Y:S01]  /*c1f0*/  @!P1 IMAD.X R9, R5, 0x1, R4.reuse, P0 ;  /* 0x0000000105099824 */ /* 0x110fe200000e0604 */
[----:B---3--:R-:W-:Y:S01]  /*c200*/  @!P1 IADD3 R6, P0, R10, R2, RZ ;  /* 0x000000020a069210 */ /* 0x008fe20007f1e0ff */
[----:B------:R-:W-:Y:S01]  /*c210*/  CS2R R30, SRZ ;  /* 0x00000000001e7805 */ /* 0x000fe2000001ff00 */
[----:B------:R-:W-:Y:S01]  /*c220*/  CS2R R28, SRZ ;  /* 0x00000000001c7805 */ /* 0x000fe2000001ff00 */
[----:B------:R-:W-:Y:S01]  /*c230*/  CS2R R34, SRZ ;  /* 0x0000000000227805 */ /* 0x000fe2000001ff00 */
[----:B------:R-:W-:Y:S01]  /*c240*/  CS2R R32, SRZ ;  /* 0x0000000000207805 */ /* 0x000fe2000001ff00 */
[----:B-1----:R-:W-:Y:S01]  /*c250*/  @!P1 IMAD.X R7, R12, 0x1, R4, P0 ;  /* 0x000000010c079824 */ /* 0x002fe200000e0604 */
[----:B------:R-:W-:Y:S01]  /*c260*/  ISETP.GE.AND P0, PT, R146, c[0x0][0x27c], PT ;  /* 0x00009f0092007a0c */ /* 0x000fe20003f06270 */
[----:B------:R1:W5:Y:S04]  /*c270*/  @!P1 LD.E.128 R16, [R8.64] ;  /* 0x0000000608109980 */ /* 0x000368000c101d00 */
[----:B------:R1:W5:Y:S08]  /*c280*/  @!P1 LD.E.128 R20, [R6.64] ;  /* 0x0000000606149980 */ /* 0x000370000c101d00 */
[C---:B------:R-:W-:Y:S01]  /*c290*/  @!P0 IMAD.SHL.U32 R2, R0.reuse, 0x2, RZ ;  /* 0x0000000200028824 */ /* 0x040fe200078e00ff */
[----:B------:R-:W-:-:S04]  /*c2a0*/  @!P0 SHF.L.U64.HI R11, R0, 0x1, R24 ;  /* 0x00000001000b8819 */ /* 0x000fc80000010218 */
[----:B------:R-:W-:-:S05]  /*c2b0*/  @!P0 IADD3 R4, P2, R3, R2, RZ ;  /* 0x0000000203048210 */ /* 0x000fca0007f5e0ff */
[----:B------:R-:W-:Y:S01]  /*c2c0*/  @!P0 IMAD.X R5, R5, 0x1, R11, P2 ;  /* 0x0000000105058824 */ /* 0x000fe200010e060b */
[----:B------:R-:W-:-:S04]  /*c2d0*/  @!P0 IADD3 R2, P2, R10, R2, RZ ;  /* 0x000000020a028210 */ /* 0x000fc80007f5e0ff */
[----:B------:R1:W5:Y:S01]  /*c2e0*/  @!P0 LD.E.128 R28, [R4.64] ;  /* 0x00000006041c8980 */ /* 0x000362000c101d00 */
[----:B------:R-:W-:-:S05]  /*c2f0*/  @!P0 IMAD.X R3, R12, 0x1, R11, P2 ;  /* 0x000000010c038824 */ /* 0x000fca00010e060b */
[----:B------:R1:W5:Y:S03]  /*c300*/  @!P0 LD.E.128 R32, [R2.64] ;  /* 0x0000000602208980 */ /* 0x000366000c101d00 */
.L_x_668:
[----:B------:R-:W-:Y:S05]  /*c310*/  BSYNC B0 ;  /* 0x0000000000007941 */ /* 0x000fea0003800000 */
.L_x_667:
[----:B-12--5:R-:W-:Y:S01]  /*c320*/  IMAD.MOV.U32 R3, RZ, RZ, R30 ;  /* 0x000000ffff037224 */ /* 0x026fe200078e001e */
[----:B------:R-:W-:Y:S01]  /*c330*/  MOV R4, R29 ;  /* 0x0000001d00047202 */ /* 0x000fe20000000f00 */
[----:B------:R-:W-:Y:S01]  /*c340*/  IMAD.MOV.U32 R2, RZ, RZ, R31 ;  /* 0x000000ffff027224 */ /* 0x000fe200078e001f */
[----:B------:R-:W-:Y:S01]  /*c350*/  LOP3.LUT P0, RZ, R214, 0x10, RZ, 0xc0, !PT ;  /* 0x00000010d6ff7812 */ /* 0x000fe2000780c0ff */
[----:B----4-:R-:W-:Y:S01]  /*c360*/  IMAD.MOV.U32 R5, RZ, RZ, R28 ;  /* 0x000000ffff057224 */ /* 0x010fe200078e001c */
[----:B------:R-:W-:Y:S01]  /*c370*/  MOV R6, R22 ;  /* 0x0000001600067202 */ /* 0x000fe20000000f00 */
[----:B------:R1:W2:Y:S01]  /*c380*/  SHFL.IDX PT, R11, R26, 0x1, 0x181f ;  /* 0x00381f001a0b7f89 */ /* 0x0002a200000e0000 */
[----:B------:R-:W-:Y:S01]  /*c390*/  PRMT R98, R2, 0x5410, R3 ;  /* 0x0000541002627816 */ /* 0x000fe20000000003 */
[----:B------:R-:W-:Y:S01]  /*c3a0*/  IMAD.MOV.U32 R3, RZ, RZ, R18 ;  /* 0x000000ffff037224 */ /* 0x000fe200078e0012 */
[----:B------:R-:W-:Y:S01]  /*c3b0*/  PRMT R97, R4, 0x5410, R5 ;  /* 0x0000541004617816 */ /* 0x000fe20000000005 */
[----:B------:R-:W-:Y:S01]  /*c3c0*/  IMAD.MOV.U32 R2, RZ, RZ, R19 ;  /* 0x000000ffff027224 */ /* 0x000fe200078e0013 */
[----:B------:R-:W-:Y:S01]  /*c3d0*/  MOV R5, R16 ;  /* 0x0000001000057202 */ /* 0x000fe20000000f00 */
[----:B------:R-:W-:Y:S01]  /*c3e0*/  IMAD.MOV.U32 R4, RZ, RZ, R17 ;  /* 0x000000ffff047224 */ /* 0x000fe200078e0011 */
[----:B------:R1:W4:Y:S01]  /*c3f0*/  SHFL.IDX PT, R12, R13, 0x1, 0x181f ;  /* 0x00381f000d0c7f89 */ /* 0x00032200000e0000 */
[----:B------:R-:W-:Y:S01]  /*c400*/  BSSY B0, `(.L_x_669) ;  /* 0x0000032000007945 */ /* 0x000fe20003800000 */
[----:B------:R-:W-:Y:S01]  /*c410*/  PRMT R48, R2, 0x5410, R3 ;  /* 0x0000541002307816 */ /* 0x000fe20000000003 */
[----:B------:R-:W-:Y:S01]  /*c420*/  IMAD.MOV.U32 R3, RZ, RZ, R34 ;  /* 0x000000ffff037224 */ /* 0x000fe200078e0022 */
[----:B------:R-:W-:Y:S01]  /*c430*/  MOV R2, R35 ;  /* 0x0000002300027202 */ /* 0x000fe20000000f00 */
[----:B---3--:R1:W3:Y:S01]  /*c440*/  SHFL.IDX PT, R10, R25, 0x1, 0x181f ;  /* 0x00381f00190a7f89 */ /* 0x0082e200000e0000 */
[----:B------:R-:W-:Y:S01]  /*c450*/  PRMT R39, R4, 0x5410, R5 ;  /* 0x0000541004277816 */ /* 0x000fe20000000005 */
[----:B------:R-:W-:Y:S01]  /*c460*/  IMAD.MOV.U32 R5, RZ, RZ, R23 ;  /* 0x000000ffff057224 */ /* 0x000fe200078e0017 */
[----:B------:R-:W-:Y:S01]  /*c470*/  PRMT R96, R2, 0x5410, R3 ;  /* 0x0000541002607816 */ /* 0x000fe20000000003 */
[----:B------:R-:W-:Y:S01]  /*c480*/  IMAD.MOV.U32 R3, RZ, RZ, R32 ;  /* 0x000000ffff037224 */ /* 0x000fe200078e0020 */
[----:B------:R1:W1:Y:S01]  /*c490*/  SHFL.IDX PT, R4, R27, 0x1, 0x181f ;  /* 0x00381f001b047f89 */ /* 0x00026200000e0000 */
[----:B------:R-:W-:Y:S01]  /*c4a0*/  IMAD.MOV.U32 R2, RZ, RZ, R33 ;  /* 0x000000ffff027224 */ /* 0x000fe200078e0021 */
[----:B------:R-:W-:Y:S01]  /*c4b0*/  PRMT R38, R5, 0x5410, R6 ;  /* 0x0000541005267816 */ /* 0x000fe20000000006 */
[----:B------:R-:W-:Y:S01]  /*c4c0*/  CS2R R56, SRZ ;  /* 0x0000000000387805 */ /* 0x000fe2000001ff00 */
[----:B------:R-:W-:Y:S01]  /*c4d0*/  CS2R R42, SRZ ;  /* 0x00000000002a7805 */ /* 0x000fe2000001ff00 */
[----:B------:R-:W-:Y:S01]  /*c4e0*/  CS2R R40, SRZ ;  /* 0x0000000000287805 */ /* 0x000fe2000001ff00 */
[----:B------:R-:W-:Y:S01]  /*c4f0*/  PRMT R70, R2, 0x5410, R3 ;  /* 0x0000541002467816 */ /* 0x000fe20000000003 */
[----:B------:R-:W-:Y:S01]  /*c500*/  IMAD.MOV.U32 R3, RZ, RZ, R20 ;  /* 0x000000ffff037224 */ /* 0x000fe200078e0014 */
[----:B------:R-:W-:Y:S01]  /*c510*/  MOV R2, R21 ;  /* 0x0000001500027202 */ /* 0x000fe20000000f00 */
[----:B------:R-:W-:Y:S01]  /*c520*/  CS2R R54, SRZ ;  /* 0x0000000000367805 */ /* 0x000fe2000001ff00 */
[----:B------:R-:W-:Y:S01]  /*c530*/  CS2R R52, SRZ ;  /* 0x0000000000347805 */ /* 0x000fe2000001ff00 */
[----:B------:R-:W-:Y:S01]  /*c540*/  CS2R R46, SRZ ;  /* 0x00000000002e7805 */ /* 0x000fe2000001ff00 */
[----:B------:R-:W-:Y:S01]  /*c550*/  PRMT R37, R2, 0x5410, R3 ;  /* 0x0000541002257816 */ /* 0x000fe20000000003 */
[----:B------:R-:W-:Y:S01]  /*c560*/  CS2R R44, SRZ ;  /* 0x00000000002c7805 */ /* 0x000fe2000001ff00 */
[----:B------:R-:W-:Y:S05]  /*c570*/  @P0 BRA `(.L_x_670) ;  /* 0x000001a000000947 */ /* 0x000fea0003800000 */
[----:B--2-4-:R-:W-:Y:S01]  /*c580*/  ISETP.GE.AND P1, PT, R144, c[0x0][0x27c], PT ;  /* 0x00009f0090007a0c */ /* 0x014fe20003f26270 */
[----:B------:R-:W-:Y:S01]  /*c590*/  CS2R R42, SRZ ;  /* 0x00000000002a7805 */ /* 0x000fe2000001ff00 */
[----:B------:R-:W-:Y:S01]  /*c5a0*/  CS2R R40, SRZ ;  /* 0x0000000000287805 */ /* 0x000fe2000001ff00 */
[----:B------:R-:W-:Y:S01]  /*c5b0*/  CS2R R46, SRZ ;  /* 0x00000000002e7805 */ /* 0x000fe2000001ff00 */
[----:B------:R-:W-:-:S09]  /*c5c0*/  CS2R R44, SRZ ;  /* 0x00000000002c7805 */ /* 0x000fd2000001ff00 */
[C---:B------:R-:W-:Y:S01]  /*c5d0*/  @!P1 IMAD.SHL.U32 R2, R144.reuse, 0x2, RZ ;  /* 0x0000000290029824 */ /* 0x040fe200078e00ff */
[----:B------:R-:W-:-:S04]  /*c5e0*/  @!P1 SHF.L.U64.HI R3, R144, 0x1, R15 ;  /* 0x0000000190039819 */ /* 0x000fc8000001020f */
[----:B-1----:R-:W-:-:S05]  /*c5f0*/  @!P1 IADD3 R8, P0, R4, R2, RZ ;  /* 0x0000000204089210 */ /* 0x002fca0007f1e0ff */
[--C-:B------:R-:W-:Y:S01]  /*c600*/  @!P1 IMAD.X R9, R11, 0x1, R3.reuse, P0 ;  /* 0x000000010b099824 */ /* 0x100fe200000e0603 */
[----:B---3--:R-:W-:Y:S01]  /*c610*/  @!P1 IADD3 R6, P0, R10, R2, RZ ;  /* 0x000000020a069210 */ /* 0x008fe20007f1e0ff */
[----:B------:R-:W-:Y:S01]  /*c620*/  CS2R R58, SRZ ;  /* 0x00000000003a7805 */ /* 0x000fe2000001ff00 */
[----:B------:R-:W-:Y:S01]  /*c630*/  CS2R R56, SRZ ;  /* 0x0000000000387805 */ /* 0x000fe2000001ff00 */
[----:B------:R-:W-:Y:S01]  /*c640*/  CS2R R54, SRZ ;  /* 0x0000000000367805 */ /* 0x000fe2000001ff00 */
[----:B------:R-:W-:Y:S01]  /*c650*/  CS2R R52, SRZ ;  /* 0x0000000000347805 */ /* 0x000fe2000001ff00 */
[----:B------:R-:W-:Y:S01]  /*c660*/  @!P1 IMAD.X R7, R12, 0x1, R3, P0 ;  /* 0x000000010c079824 */ /* 0x000fe200000e0603 */
        /* <DEDUP_REMOVED lines=11> */
.L_x_670:
[----:B--2-4-:R-:W-:Y:S05]  /*c720*/  BSYNC B0 ;  /* 0x0000000000007941 */ /* 0x014fea0003800000 */
.L_x_669:
[----:B-1---5:R-:W-:Y:S01]  /*c730*/  IMAD.MOV.U32 R3, RZ, RZ, R56 ;  /* 0x000000ffff037224 */ /* 0x022fe200078e0038 */
[----:B------:R-:W-:Y:S01]  /*c740*/  MOV R2, R57 ;  /* 0x0000003900027202 */ /* 0x000fe20000000f00 */
[----:B------:R-:W-:Y:S01]  /*c750*/  IMAD.MOV.U32 R5, RZ, RZ, R58 ;  /* 0x000000ffff057224 */ /* 0x000fe200078e003a */
[----:B------:R-:W-:Y:S01]  /*c760*/  LOP3.LUT P0, RZ, R214, 0x80, RZ, 0xc0, !PT ;  /* 0x00000080d6ff7812 */ /* 0x000fe2000780c0ff */
        /* <DEDUP_REMOVED lines=11> */
[----:B------:R1:W2:Y:S01]  /*c820*/  SHFL.IDX PT, R11, R13, 0x2, 0x181f ;  /* 0x00581f000d0b7f89 */ /* 0x0002a200000e0000 */
[----:B------:R-:W-:Y:S01]  /*c830*/  IMAD.MOV.U32 R2, RZ, RZ, R53 ;  /* 0x000000ffff027224 */ /* 0x000fe200078e0035 */
[----:B------:R-:W-:Y:S01]  /*c840*/  PRMT R102, R4, 0x5410, R5 ;  /* 0x0000541004667816 */ /* 0x000fe20000000005 */
[----:B------:R-:W-:Y:S01]  /*c850*/  IMAD.MOV.U32 R5, RZ, RZ, R54 ;  /* 0x000000ffff057224 */ /* 0x000fe200078e0036 */
[----:B------:R-:W-:Y:S01]  /*c860*/  MOV R4, R55 ;  /* 0x0000003700047202 */ /* 0x000fe20000000f00 */
[----:B---3--:R1:W3:Y:S01]  /*c870*/  SHFL.IDX PT, R10, R25, 0x2, 0x181f ;  /* 0x00581f00190a7f89 */ /* 0x0082e200000e0000 */
[----:B------:R-:W-:Y:S01]  /*c880*/  PRMT R103, R2, 0x5410, R3 ;  /* 0x0000541002677816 */ /* 0x000fe20000000003 */
[----:B------:R-:W-:Y:S01]  /*c890*/  IMAD.MOV.U32 R3, RZ, RZ, R44 ;  /* 0x000000ffff037224 */ /* 0x000fe200078e002c */
[----:B------:R-:W-:Y:S01]  /*c8a0*/  PRMT R104, R4, 0x5410, R5 ;  /* 0x0000541004687816 */ /* 0x000fe20000000005 */
[----:B------:R-:W-:Y:S01]  /*c8b0*/  BSSY B0, `(.L_x_671) ;  /* 0x000002a000007945 */ /* 0x000fe20003800000 */
[----:B------:R-:W-:Y:S01]  /*c8c0*/  MOV R2, R45 ;  /* 0x0000002d00027202 */ /* 0x000fe20000000f00 */
[----:B------:R1:W4:Y:S01]  /*c8d0*/  SHFL.IDX PT, R5, R26, 0x2, 0x181f ;  /* 0x00581f001a057f89 */ /* 0x00032200000e0000 */
[----:B------:R-:W-:Y:S01]  /*c8e0*/  PRMT R100, R6, 0x5410, R7 ;  /* 0x0000541006647816 */ /* 0x000fe20000000007 */
[----:B------:R-:W-:Y:S01]  /*c8f0*/  CS2R R94, SRZ ;  /* 0x00000000005e7805 */ /* 0x000fe2000001ff00 */
[----:B------:R-:W-:Y:S01]  /*c900*/  PRMT R99, R2, 0x5410, R3 ;  /* 0x0000541002637816 */ /* 0x000fe20000000003 */
[----:B------:R1:W1:Y:S01]  /*c910*/  SHFL.IDX PT, R4, R27, 0x2, 0x181f ;  /* 0x00581f001b047f89 */ /* 0x00026200000e0000 */
        /* <DEDUP_REMOVED lines=8> */
[----:B------:R-:W-:Y:S05]  /*c9a0*/  @P0 BRA `(.L_x_672) ;  /* 0x000001a000000947 */ /* 0x000fea0003800000 */
[----:B--2---:R-:W-:Y:S01]  /*c9b0*/  ISETP.GE.AND P1, PT, R144, c[0x0][0x27c], PT ;  /* 0x00009f0090007a0c */ /* 0x004fe20003f26270 */
[----:B------:R-:W-:Y:S01]  /*c9c0*/  CS2R R62, SRZ ;  /* 0x00000000003e7805 */ /* 0x000fe2000001ff00 */
[----:B------:R-:W-:Y:S01]  /*c9d0*/  CS2R R60, SRZ ;  /* 0x00000000003c7805 */ /* 0x000fe2000001ff00 */
[----:B------:R-:W-:Y:S01]  /*c9e0*/  CS2R R66, SRZ ;  /* 0x0000000000427805 */ /* 0x000fe2000001ff00 */
[----:B------:R-:W-:-:S09]  /*c9f0*/  CS2R R64, SRZ ;  /* 0x0000000000407805 */ /* 0x000fd2000001ff00 */
[C---:B------:R-:W-:Y:S01]  /*ca00*/  @!P1 IMAD.SHL.U32 R2, R144.reuse, 0x2, RZ ;  /* 0x0000000290029824 */ /* 0x040fe200078e00ff */
[----:B------:R-:W-:-:S04]  /*ca10*/  @!P1 SHF.L.U64.HI R3, R144, 0x1, R15 ;  /* 0x0000000190039819 */ /* 0x000fc8000001020f */
[----:B-1----:R-:W-:-:S05]  /*ca20*/  @!P1 IADD3 R8, P0, R4, R2, RZ ;  /* 0x0000000204089210 */ /* 0x002fca0007f1e0ff */
[--C-:B----4-:R-:W-:Y:S01]  /*ca30*/  @!P1 IMAD.X R9, R5, 0x1, R3.reuse, P0 ;  /* 0x0000000105099824 */ /* 0x110fe200000e0603 */
        /* <DEDUP_REMOVED lines=17> */
.L_x_672:
[----:B--2---:R-:W-:Y:S05]  /*cb50*/  BSYNC B0 ;  /* 0x0000000000007941 */ /* 0x004fea0003800000 */
.L_x_671:
[----:B-1---5:R-:W-:Y:S01]  /*cb60*/  IMAD.MOV.U32 R3, RZ, RZ, R74 ;  /* 0x000000ffff037224 */ /* 0x022fe200078e004a */
[----:B------:R-:W-:Y:S01]  /*cb70*/  MOV R4, R73 ;  /* 0x0000004900047202 */ /* 0x000fe20000000f00 */
[----:B------:R-:W-:Y:S01]  /*cb80*/  IMAD.MOV.U32 R2, RZ, RZ, R75 ;  /* 0x000000ffff027224 */ /* 0x000fe200078e004b */
[----:B------:R-:W-:Y:S01]  /*cb90*/  ISETP.NE.AND P0, PT, R82, RZ, PT ;  /* 0x000000ff5200720c */ /* 0x000fe20003f05270 */
        /* <DEDUP_REMOVED lines=60> */
.L_x_674:
[----:B--2-4-:R-:W-:Y:S05]  /*cf60*/  BSYNC B0 ;  /* 0x0000000000007941 */ /* 0x014fea0003800000 */
.L_x_673:
[----:B-----5:R-:W-:Y:S01]  /*cf70*/  IMAD.MOV.U32 R0, RZ, RZ, R94 ;  /* 0x000000ffff007224 */ /* 0x020fe200078e005e */
[----:B------:R-:W-:-:S04]  /*cf80*/  DEPBAR.LE SB0, 0x1 ;  /* 0x000080400000791a */ /* 0x000fc80000000000 */
[----:B-1----:R-:W-:Y:S01]  /*cf90*/  IMAD.MOV.U32 R4, RZ, RZ, R95 ;  /* 0x000000ffff047224 */ /* 0x002fe200078e005f */
        /* <DEDUP_REMOVED lines=33> */
[----:B------:R-:W-:Y:S01]  /*d1b0*/  IMAD.MOV.U32 R0, RZ, RZ, c[0x0][0x27c] ;  /* 0x00009f00ff007624 */ /* 0x000fe200078e00ff */
[----:B---3--:R-:W1:Y:S01]  /*d1c0*/  LDS.128 R8, [R195+0x10080] ;  /* 0x01008000c3087984 */ /* 0x008e620000000c00 */
[----:B------:R-:W-:Y:S02]  /*d1d0*/  SHF.R.U64 R13, R20, 0x10, R21 ;  /* 0x00000010140d7819 */ /* 0x000fe40000001215 */
[----:B------:R-:W-:Y:S02]  /*d1e0*/  SHF.R.U32.HI R12, RZ, 0x10, R19 ;  /* 0x00000010ff0c7819 */ /* 0x000fe40000011613 */
[----:B------:R-:W-:Y:S02]  /*d1f0*/  LEA.HI R0, R0, R237, RZ, 0x1d ;  /* 0x000000ed00007211 */ /* 0x000fe400078fe8ff */
[----:B------:R-:W-:Y:S02]  /*d200*/  PRMT R13, R37, 0x5432, R13 ;  /* 0x00005432250d7816 */ /* 0x000fe4000000000d */
[----:B------:R-:W-:Y:S01]  /*d210*/  SHF.R.S32.HI R3, RZ, 0x1f, R0 ;  /* 0x0000001fff037819 */ /* 0x000fe20000011400 */
[----:B------:R-:W-:Y:S01]  /*d220*/  IMAD.SHL.U32 R2, R0, 0x8, RZ ;  /* 0x0000000800027824 */ /* 0x000fe200078e00ff */
[----:B------:R-:W-:-:S02]  /*d230*/  SHF.R.U32.HI R14, RZ, 0x10, R21 ;  /* 0x00000010ff0e7819 */ /* 0x000fc40000011615 */
[----:B------:R-:W-:Y:S02]  /*d240*/  LEA.HI R0, R3, R0, RZ, 0x3 ;  /* 0x0000000003007211 */ /* 0x000fe400078f18ff */
[----:B------:R-:W-:Y:S02]  /*d250*/  LOP3.LUT R2, R111, 0x38, R2, 0xf8, !PT ;  /* 0x000000386f027812 */ /* 0x000fe400078ef802 */
[----:B------:R-:W-:Y:S01]  /*d260*/  SHF.R.U64 R3, R18, 0x10, R19 ;  /* 0x0000001012037819 */ /* 0x000fe20000001213 */
[----:B------:R-:W-:Y:S01]  /*d270*/  IMAD.SHL.U32 R0, R0, 0x400, RZ ;  /* 0x0000040000007824 */ /* 0x000fe200078e00ff */
[----:B------:R-:W-:Y:S02]  /*d280*/  LOP3.LUT R2, R2, R130, RZ, 0x3c, !PT ;  /* 0x0000008202027212 */ /* 0x000fe400078e3cff */
[----:B------:R-:W-:Y:S02]  /*d290*/  SHF.R.U32.HI R19, RZ, 0x10, R23 ;  /* 0x00000010ff137819 */ /* 0x000fe40000011617 */
[----:B------:R-:W-:-:S02]  /*d2a0*/  LOP3.LUT R0, R0, 0x7fffe000, RZ, 0xc0, !PT ;  /* 0x7fffe00000007812 */ /* 0x000fc400078ec0ff */
[----:B------:R-:W-:Y:S02]  /*d2b0*/  PRMT R24, R48, 0x5410, R12 ;  /* 0x0000541030187816 */ /* 0x000fe4000000000c */
[----:B------:R-:W-:Y:S02]  /*d2c0*/  IADD3 R0, R2, R0, R118 ;  /* 0x0000000002007210 */ /* 0x000fe40007ffe076 */
[----:B------:R-:W-:Y:S02]  /*d2d0*/  SHF.R.U32.HI R2, RZ, 0x10, R17 ;  /* 0x00000010ff027819 */ /* 0x000fe40000011611 */
[----:B------:R-:W-:Y:S01]  /*d2e0*/  PRMT R27, R48, 0x5432, R3 ;  /* 0x00005432301b7816 */ /* 0x000fe20000000003 */
[----:B------:R-:W-:Y:S01]  /*d2f0*/  IMAD.SHL.U32 R36, R0, 0x2, RZ ;  /* 0x0000000200247824 */ /* 0x000fe200078e00ff */
[----:B------:R-:W-:Y:S02]  /*d300*/  SHF.R.U64 R0, R16, 0x10, R17 ;  /* 0x0000001010007819 */ /* 0x000fe40000001211 */
[----:B------:R-:W-:-:S02]  /*d310*/  SHF.R.U64 R16, R22, 0x10, R23 ;  /* 0x0000001016107819 */ /* 0x000fc40000001217 */
[----:B------:R-:W2:Y:S01]  /*d320*/  LDS.128 R4, [R36+0x10080] ;  /* 0x0100800024047984 */ /* 0x000ea20000000c00 */
[----:B------:R-:W-:Y:S02]  /*d330*/  PRMT R15, R39, 0x5432, R0 ;  /* 0x00005432270f7816 */ /* 0x000fe40000000000 */
[C---:B------:R-:W-:Y:S01]  /*d340*/  PRMT R23, R38.reuse, 0x5432, R16 ;  /* 0x0000543226177816 */ /* 0x040fe20000000010 */
[----:B-1----:R-:W-:Y:S01]  /*d350*/  IMAD.U32 R12, R11, 0x10000, RZ ;  /* 0x000100000b0c7824 */ /* 0x002fe200078e00ff */
[----:B------:R-:W-:Y:S01]  /*d360*/  PRMT R22, R38, 0x5410, R19 ;  /* 0x0000541026167816 */ /* 0x000fe20000000013 */
[----:B------:R-:W-:Y:S01]  /*d370*/  IMAD.U32 R38, R13, 0x10000, RZ ;  /* 0x000100000d267824 */ /* 0x000fe200078e00ff */
[C---:B------:R-:W-:Y:S01]  /*d380*/  SHF.L.U32 R16, R9.reuse, 0x10, RZ ;  /* 0x0000001009107819 */ /* 0x040fe200000006ff */
[----:B------:R-:W-:Y:S01]  /*d390*/  IMAD.U32 R20, R10, 0x10000, RZ ;  /* 0x000100000a147824 */ /* 0x000fe200078e00ff */
[----:B------:R-:W-:Y:S01]  /*d3a0*/  LOP3.LUT R19, R9, 0xffff0000, RZ, 0xc0, !PT ;  /* 0xffff000009137812 */ /* 0x000fe200078ec0ff */
[----:B------:R-:W-:Y:S01]  /*d3b0*/  IMAD.U32 R49, R22, 0x10000, RZ ;  /* 0x0001000016317824 */ /* 0x000fe200078e00ff */
[----:B------:R-:W-:Y:S01]  /*d3c0*/  PRMT R18, R39, 0x5410, R2 ;  /* 0x0000541027127816 */ /* 0x000fe20000000002 */
[----:B------:R-:W-:Y:S01]  /*d3d0*/  IMAD.U32 R39, R15, 0x10000, RZ ;  /* 0x000100000f277824 */ /* 0x000fe200078e00ff */
[----:B------:R-:W-:Y:S01]  /*d3e0*/  PRMT R17, R37, 0x5410, R14 ;  /* 0x0000541025117816 */ /* 0x000fe2000000000e */
[----:B------:R-:W-:Y:S01]  /*d3f0*/  IMAD.U32 R14, R8, 0x10000, RZ ;  /* 0x00010000080e7824 */ /* 0x000fe200078e00ff */
[----:B------:R-:W-:-:S02]  /*d400*/  LOP3.LUT R25, R11, 0xffff0000, RZ, 0xc0, !PT ;  /* 0xffff00000b197812 */ /* 0x000fc400078ec0ff */
[----:B------:R-:W-:Y:S01]  /*d410*/  LOP3.LUT R21, R8, 0xffff0000, RZ, 0xc0, !PT ;  /* 0xffff000008157812 */ /* 0x000fe200078ec0ff */
[----:B------:R-:W-:Y:S01]  /*d420*/  IMAD.U32 R50, R17, 0x10000, RZ ;  /* 0x0001000011327824 */ /* 0x000fe200078e00ff */
[----:B------:R-:W-:Y:S02]  /*d430*/  LOP3.LUT R26, R10, 0xffff0000, RZ, 0xc0, !PT ;  /* 0xffff00000a1a7812 */ /* 0x000fe400078ec0ff */
[----:B------:R-:W-:Y:S02]  /*d440*/  SHF.L.U32 R48, R24, 0x10, RZ ;  /* 0x0000001018307819 */ /* 0x000fe400000006ff */
[----:B------:R-:W-:Y:S01]  /*d450*/  LOP3.LUT R51, R13, 0xffff0000, RZ, 0xc0, !PT ;  /* 0xffff00000d337812 */ /* 0x000fe200078ec0ff */
[----:B--2---:R-:W-:Y:S01]  /*d460*/  IMAD.U32 R9, R4, 0x10000, RZ ;  /* 0x0001000004097824 */ /* 0x004fe200078e00ff */
[----:B------:R-:W-:Y:S01]  /*d470*/  SHF.L.U32 R8, R5, 0x10, RZ ;  /* 0x0000001005087819 */ /* 0x000fe200000006ff */
[----:B------:R-:W-:Y:S01]  /*d480*/  IMAD.U32 R0, R7, 0x10000, RZ ;  /* 0x0001000007007824 */ /* 0x000fe200078e00ff */
[----:B------:R-:W-:Y:S01]  /*d490*/  LOP3.LUT R3, R5, 0xffff0000, RZ, 0xc0, !PT ;  /* 0xffff000005037812 */ /* 0x000fe200078ec0ff */
[C---:B------:R-:W-:Y:S01]  /*d4a0*/  FMUL.FTZ R11, R9.reuse, R38 ;  /* 0x00000026090b7220 */ /* 0x040fe20000410000 */
[C---:B------:R-:W-:Y:S01]  /*d4b0*/  SHF.L.U32 R2, R6.reuse, 0x10, RZ ;  /* 0x0000001006027819 */ /* 0x040fe200000006ff */
[-C--:B------:R-:W-:Y:S01]  /*d4c0*/  FMUL.FTZ R5, R9, R39.reuse ;  /* 0x0000002709057220 */ /* 0x080fe20000410000 */
[----:B------:R-:W-:Y:S01]  /*d4d0*/  LOP3.LUT R10, R6, 0xffff0000, RZ, 0xc0, !PT ;  /* 0xffff0000060a7812 */ /* 0x000fe200078ec0ff */
[----:B------:R-:W-:Y:S01]  /*d4e0*/  FFMA.FTZ R39, R14, R39, -R11 ;  /* 0x000000270e277223 */ /* 0x000fe2000001080b */
[----:B------:R-:W-:Y:S01]  /*d4f0*/  LOP3.LUT R6, R7, 0xffff0000, RZ, 0xc0, !PT ;  /* 0xffff000007067812 */ /* 0x000fe200078ec0ff */
[----:B------:R-:W-:Y:S01]  /*d500*/  IMAD.U32 R11, R18, 0x10000, RZ ;  /* 0x00010000120b7824 */ /* 0x000fe200078e00ff */
[----:B------:R-:W-:Y:S01]  /*d510*/  LOP3.LUT R4, R4, 0xffff0000, RZ, 0xc0, !PT ;  /* 0xffff000004047812 */ /* 0x000fe200078ec0ff */
[----:B------:R-:W-:-:S02]  /*d520*/  FMUL.FTZ R9, R8, R50 ;  /* 0x0000003208097220 */ /* 0x000fc40000410000 */
[----:B------:R-:W-:Y:S02]  /*d530*/  FMUL.FTZ R7, R8, R11 ;  /* 0x0000000b08077220 */ /* 0x000fe40000410000 */
[----:B------:R-:W-:Y:S02]  /*d540*/  FFMA.FTZ R38, R14, R38, R5 ;  /* 0x000000260e267223 */ /* 0x000fe40000010005 */
[C---:B------:R-:W-:Y:S02]  /*d550*/  FMUL.FTZ R5, R0.reuse, R49 ;  /* 0x0000003100057220 */ /* 0x040fe40000410000 */
[----:B------:R-:W-:Y:S02]  /*d560*/  FMUL.FTZ R0, R0, R48 ;  /* 0x0000003000007220 */ /* 0x000fe40000410000 */
[C---:B------:R-:W-:Y:S01]  /*d570*/  FFMA.FTZ R14, R16.reuse, R50, R7 ;  /* 0x00000032100e7223 */ /* 0x040fe20000010007 */
[----:B------:R-:W-:Y:S01]  /*d580*/  LOP3.LUT R7, R15, 0xffff0000, RZ, 0xc0, !PT ;  /* 0xffff00000f077812 */ /* 0x000fe200078ec0ff */
[----:B------:R-:W-:Y:S01]  /*d590*/  FFMA.FTZ R37, R16, R11, -R9 ;  /* 0x0000000b10257223 */ /* 0x000fe20000010809 */
[----:B------:R-:W-:Y:S01]  /*d5a0*/  LOP3.LUT R11, R17, 0xffff0000, RZ, 0xc0, !PT ;  /* 0xffff0000110b7812 */ /* 0x000fe200078ec0ff */
[----:B------:R-:W-:Y:S01]  /*d5b0*/  FFMA.FTZ R13, R12, R49, R0 ;  /* 0x000000310c0d7223 */ /* 0x000fe20000010000 */
[----:B------:R-:W-:Y:S01]  /*d5c0*/  LOP3.LUT R9, R18, 0xffff0000, RZ, 0xc0, !PT ;  /* 0xffff000012097812 */ /* 0x000fe200078ec0ff */
[----:B------:R-:W-:Y:S01]  /*d5d0*/  FFMA.FTZ R16, R12, R48, -R5 ;  /* 0x000000300c107223 */ /* 0x000fe20000010805 */
[----:B------:R-:W-:Y:S01]  /*d5e0*/  LOP3.LUT R17, R27, 0xffff0000, RZ, 0xc0, !PT ;  /* 0xffff00001b117812 */ /* 0x000fe200078ec0ff */
[----:B------:R-:W-:Y:S01]  /*d5f0*/  FMUL.FTZ R0, R4, R51 ;  /* 0x0000003304007220 */ /* 0x000fe20000410000 */
[----:B------:R-:W-:Y:S01]  /*d600*/  LOP3.LUT R18, R22, 0xffff0000, RZ, 0xc0, !PT ;  /* 0xffff000016127812 */ /* 0x000fe200078ec0ff */
[----:B------:R-:W-:Y:S01]  /*d610*/  FMUL.FTZ R5, R4, R7 ;  /* 0x0000000704057220 */ /* 0x000fe20000410000 */
[----:B------:R-:W-:Y:S01]  /*d620*/  LOP3.LUT R15, R24, 0xffff0000, RZ, 0xc0, !PT ;  /* 0xffff0000180f7812 */ /* 0x000fe200078ec0ff */
[----:B------:R-:W-:-:S02]  /*d630*/  FMUL.FTZ R4, R3, R11 ;  /* 0x0000000b03047220 */ /* 0x000fc40000410000 */
[----:B------:R-:W-:Y:S02]  /*d640*/  FMUL.FTZ R3, R3, R9 ;  /* 0x0000000903037220 */ /* 0x000fe40000410000 */
[----:B------:R-:W-:Y:S02]  /*d650*/  FFMA.FTZ R8, R21, R7, -R0 ;  /* 0x0000000715087223 */ /* 0x000fe40000010800 */
[----:B------:R-:W-:Y:S02]  /*d660*/  IMAD.U32 R48, R23, 0x10000, RZ ;  /* 0x0001000017307824 */ /* 0x000fe400078e00ff */
[----:B------:R-:W-:Y:S01]  /*d670*/  IMAD.U32 R7, R27, 0x10000, RZ ;  /* 0x000100001b077824 */ /* 0x000fe200078e00ff */
[----:B------:R-:W-:Y:S01]  /*d680*/  F2FP.BF16.PACK_AB R8, R8, R39 ;  /* 0x000000270808723e */ /* 0x000fe200000010ff */
[----:B------:R-:W-:Y:S02]  /*d690*/  FFMA.FTZ R12, R21, R51, R5 ;  /* 0x00000033150c7223 */ /* 0x000fe40000010005 */
[----:B------:R-:W-:-:S02]  /*d6a0*/  FFMA.FTZ R9, R19, R9, -R4 ;  /* 0x0000000913097223 */ /* 0x000fc40000010804 */
[----:B------:R-:W-:Y:S01]  /*d6b0*/  FFMA.FTZ R5, R19, R11, R3 ;  /* 0x0000000b13057223 */ /* 0x000fe20000010003 */
[----:B------:R-:W-:Y:S01]  /*d6c0*/  LOP3.LUT R19, R23, 0xffff0000, RZ, 0xc0, !PT ;  /* 0xffff000017137812 */ /* 0x000fe200078ec0ff */
[C---:B------:R-:W-:Y:S01]  /*d6d0*/  FMUL.FTZ R0, R2.reuse, R48 ;  /* 0x0000003002007220 */ /* 0x040fe20000410000 */
[----:B------:R-:W-:Y:S01]  /*d6e0*/  F2FP.BF16.PACK_AB R9, R9, R37 ;  /* 0x000000250909723e */ /* 0x000fe200000010ff */
[-C--:B------:R-:W-:Y:S01]  /*d6f0*/  FMUL.FTZ R2, R2, R7.reuse ;  /* 0x0000000702027220 */ /* 0x080fe20000410000 */
[----:B------:R-:W-:Y:S01]  /*d700*/  F2FP.BF16.PACK_AB R5, R5, R14 ;  /* 0x0000000e0505723e */ /* 0x000fe200000010ff */
[C---:B------:R-:W-:Y:S02]  /*d710*/  FFMA.FTZ R11, R20.reuse, R7, -R0 ;  /* 0x00000007140b7223 */ /* 0x040fe40000010800 */
[----:B------:R-:W-:Y:S02]  /*d720*/  FFMA.FTZ R7, R20, R48, R2 ;  /* 0x0000003014077223 */ /* 0x000fe40000010002 */
[----:B------:R-:W-:-:S02]  /*d730*/  FMUL.FTZ R4, R10, R19 ;  /* 0x000000130a047220 */ /* 0x000fc40000410000 */
[----:B------:R-:W-:Y:S02]  /*d740*/  FMUL.FTZ R3, R10, R17 ;  /* 0x000000110a037220 */ /* 0x000fe40000410000 */
[C---:B------:R-:W-:Y:S02]  /*d750*/  FMUL.FTZ R2, R6.reuse, R18 ;  /* 0x0000001206027220 */ /* 0x040fe40000410000 */
[----:B------:R-:W-:Y:S02]  /*d760*/  FMUL.FTZ R0, R6, R15 ;  /* 0x0000000f06007220 */ /* 0x000fe40000410000 */
[----:B------:R-:W-:Y:S01]  /*d770*/  FFMA.FTZ R6, R26, R17, -R4 ;  /* 0x000000111a067223 */ /* 0x000fe20000010804 */
[----:B------:R-:W-:Y:S01]  /*d780*/  F2FP.BF16.PACK_AB R4, R12, R38 ;  /* 0x000000260c04723e */ /* 0x000fe200000010ff */
[----:B------:R-:W-:Y:S02]  /*d790*/  FFMA.FTZ R3, R26, R19, R3 ;  /* 0x000000131a037223 */ /* 0x000fe40000010003 */
[C---:B------:R-:W-:Y:S01]  /*d7a0*/  FFMA.FTZ R2, R25.reuse, R15, -R2 ;  /* 0x0000000f19027223 */ /* 0x040fe20000010802 */
[----:B------:R-:W-:Y:S01]  /*d7b0*/  F2FP.BF16.PACK_AB R10, R6, R11 ;  /* 0x0000000b060a723e */ /* 0x000fe200000010ff */
[----:B------:R-:W-:Y:S01]  /*d7c0*/  FFMA.FTZ R0, R25, R18, R0 ;  /* 0x0000001219007223 */ /* 0x000fe20000010000 */
[----:B------:R-:W-:-:S02]  /*d7d0*/  F2FP.BF16.PACK_AB R6, R3, R7 ;  /* 0x000000070306723e */ /* 0x000fc400000010ff */
[----:B------:R-:W-:Y:S02]  /*d7e0*/  F2FP.BF16.PACK_AB R11, R2, R16 ;  /* 0x00000010020b723e */ /* 0x000fe400000010ff */
[----:B------:R-:W-:-:S03]  /*d7f0*/  F2FP.BF16.PACK_AB R7, R0, R13 ;  /* 0x0000000d0007723e */ /* 0x000fc600000010ff */
[----:B------:R1:W-:Y:S04]  /*d800*/  STS.128 [R195+0x10080], R8 ;  /* 0x01008008c3007388 */ /* 0x0003e80000000c00 */
[----:B------:R1:W-:Y:S02]  /*d810*/  STS.128 [R36+0x10080], R4 ;  /* 0x0100800424007388 */ /* 0x0003e40000000c00 */
.L_x_678:
[----:B------:R-:W-:Y:S05]  /*d820*/  BSYNC B0 ;  /* 0x0000000000007941 */ /* 0x000fea0003800000 */
.L_x_677:
[----:B------:R-:W-:-:S13]  /*d830*/  ISETP.GE.AND P0, PT, R146, c[0x0][0x27c], PT ;  /* 0x00009f0092007a0c */ /* 0x000fda0003f06270 */
[----:B------:R-:W-:Y:S05]  /*d840*/  @P0 BRA `(.L_x_676) ;  /* 0x000006f000000947 */ /* 0x000fea0003800000 */
[----:B------:R-:W-:Y:S01]  /*d850*/  IMAD.MOV.U32 R3, RZ, RZ, c[0x0][0x27c] ;  /* 0x00009f00ff037624 */ /* 0x000fe200078e00ff */
[--C-:B------:R-:W-:Y:S02]  /*d860*/  SHF.R.S32.HI R0, RZ, 0x3, R69.reuse ;  /* 0x00000003ff007819 */ /* 0x100fe40000011445 */
[----:B------:R-:W-:Y:S02]  /*d870*/  LEA.HI R2, R71, R146, RZ, 0x6 ;  /* 0x0000009247027211 */ /* 0x000fe400078f30ff */
[----:B------:R-:W-:Y:S02]  /*d880*/  LEA.HI R0, R3, R0, RZ, 0x1d ;  /* 0x0000000003007211 */ /* 0x000fe400078fe8ff */
[----:B------:R-:W-:Y:S01]  /*d890*/  LOP3.LUT R3, R111, 0x38, R69, 0xf8, !PT ;  /* 0x000000386f037812 */ /* 0x000fe200078ef845 */
[----:B------:R-:W-:Y:S01]  /*d8a0*/  IMAD.SHL.U32 R2, R2, 0x80, RZ ;  /* 0x0000008002027824 */ /* 0x000fe200078e00ff */
[----:B-1----:R-:W-:Y:S01]  /*d8b0*/  SHF.R.S32.HI R4, RZ, 0x1f, R0 ;  /* 0x0000001fff047819 */ /* 0x002fe20000011400 */
[----:B------:R-:W-:Y:S01]  /*d8c0*/  IMAD.SHL.U32 R5, R0, 0x8, RZ ;  /* 0x0000000800057824 */ /* 0x000fe200078e00ff */
[----:B------:R-:W-:-:S02]  /*d8d0*/  LOP3.LUT R6, R3, R130, RZ, 0x3c, !PT ;  /* 0x0000008203067212 */ /* 0x000fc400078e3cff */
[----:B------:R-:W-:Y:S02]  /*d8e0*/  LOP3.LUT R2, R2, 0xffffe000, RZ, 0xc0, !PT ;  /* 0xffffe00002027812 */ /* 0x000fe400078ec0ff */
[----:B------:R-:W-:Y:S02]  /*d8f0*/  LEA.HI R3, R4, R0, RZ, 0x3 ;  /* 0x0000000004037211 */ /* 0x000fe400078f18ff */
[----:B------:R-:W-:Y:S02]  /*d900*/  IADD3 R0, R6, R2, R118 ;  /* 0x0000000206007210 */ /* 0x000fe40007ffe076 */
[----:B------:R-:W-:Y:S01]  /*d910*/  LOP3.LUT R4, R111, 0x38, R5, 0xf8, !PT ;  /* 0x000000386f047812 */ /* 0x000fe200078ef805 */
[----:B------:R-:W-:Y:S01]  /*d920*/  IMAD.SHL.U32 R2, R3, 0x400, RZ ;  /* 0x0000040003027824 */ /* 0x000fe200078e00ff */
[----:B------:R-:W-:Y:S02]  /*d930*/  LEA R37, R0, 0x10080, 0x1 ;  /* 0x0001008000257811 */ /* 0x000fe400078e08ff */
[----:B------:R-:W-:-:S02]  /*d940*/  LOP3.LUT R3, R4, R130, RZ, 0x3c, !PT ;  /* 0x0000008204037212 */ /* 0x000fc400078e3cff */
[----:B------:R-:W-:Y:S01]  /*d950*/  LOP3.LUT R0, R2, 0x7fffe000, RZ, 0xc0, !PT ;  /* 0x7fffe00002007812 */ /* 0x000fe200078ec0ff */
[----:B---3--:R-:W1:Y:S01]  /*d960*/  LDS.128 R8, [R37] ;  /* 0x0000000025087984 */ /* 0x008e620000000c00 */
[----:B------:R-:W-:Y:S02]  /*d970*/  SHF.R.U32.HI R12, RZ, 0x10, R31 ;  /* 0x00000010ff0c7819 */ /* 0x000fe4000001161f */
[----:B------:R-:W-:Y:S02]  /*d980*/  IADD3 R0, R3, R0, R118 ;  /* 0x0000000003007210 */ /* 0x000fe40007ffe076 */
[----:B------:R-:W-:Y:S02]  /*d990*/  SHF.R.U64 R14, R32, 0x10, R33 ;  /* 0x00000010200e7819 */ /* 0x000fe40000001221 */
[----:B------:R-:W-:Y:S01]  /*d9a0*/  SHF.R.U64 R16, R34, 0x10, R35 ;  /* 0x0000001022107819 */ /* 0x000fe20000001223 */
[----:B------:R-:W-:Y:S01]  /*d9b0*/  IMAD.SHL.U32 R36, R0, 0x2, RZ ;  /* 0x0000000200247824 */ /* 0x000fe200078e00ff */
[----:B------:R-:W-:-:S02]  /*d9c0*/  PRMT R24, R98, 0x5410, R12 ;  /* 0x0000541062187816 */ /* 0x000fc4000000000c */
[----:B------:R-:W-:Y:S02]  /*d9d0*/  SHF.R.U64 R0, R28, 0x10, R29 ;  /* 0x000000101c007819 */ /* 0x000fe4000000121d */
[----:B------:R-:W2:Y:S01]  /*d9e0*/  LDS.128 R4, [R36+0x10080] ;  /* 0x0100800024047984 */ /* 0x000ea20000000c00 */
[----:B------:R-:W-:Y:S02]  /*d9f0*/  PRMT R12, R70, 0x5432, R14 ;  /* 0x00005432460c7816 */ /* 0x000fe4000000000e */
[----:B------:R-:W-:Y:S02]  /*da00*/  SHF.R.U32.HI R18, RZ, 0x10, R35 ;  /* 0x00000010ff127819 */ /* 0x000fe40000011623 */
[----:B------:R-:W-:Y:S02]  /*da10*/  PRMT R23, R96, 0x5432, R16 ;  /* 0x0000543260177816 */ /* 0x000fe40000000010 */
[----:B------:R-:W-:Y:S01]  /*da20*/  SHF.R.U64 R3, R30, 0x10, R31 ;  /* 0x000000101e037819 */ /* 0x000fe2000000121f */
[----:B------:R-:W-:Y:S01]  /*da30*/  IMAD.U32 R30, R12, 0x10000, RZ ;  /* 0x000100000c1e7824 */ /* 0x000fe200078e00ff */
[----:B------:R-:W-:-:S02]  /*da40*/  PRMT R13, R97, 0x5432, R0 ;  /* 0x00005432610d7816 */ /* 0x000fc40000000000 */
[----:B------:R-:W-:Y:S02]  /*da50*/  SHF.R.U32.HI R2, RZ, 0x10, R29 ;  /* 0x00000010ff027819 */ /* 0x000fe4000001161d */
[----:B------:R-:W-:Y:S02]  /*da60*/  SHF.R.U32.HI R15, RZ, 0x10, R33 ;  /* 0x00000010ff0f7819 */ /* 0x000fe40000011621 */
[----:B------:R-:W-:Y:S02]  /*da70*/  PRMT R22, R96, 0x5410, R18 ;  /* 0x0000541060167816 */ /* 0x000fe40000000012 */
[----:B------:R-:W-:Y:S02]  /*da80*/  PRMT R21, R97, 0x5410, R2 ;  /* 0x0000541061157816 */ /* 0x000fe40000000002 */
[----:B------:R-:W-:Y:S02]  /*da90*/  PRMT R27, R98, 0x5432, R3 ;  /* 0x00005432621b7816 */ /* 0x000fe40000000003 */
[----:B------:R-:W-:-:S02]  /*daa0*/  PRMT R17, R70, 0x5410, R15 ;  /* 0x0000541046117816 */ /* 0x000fc4000000000f */
[----:B------:R-:W-:-:S03]  /*dab0*/  LOP3.LUT R28, R12, 0xffff0000, RZ, 0xc0, !PT ;  /* 0xffff00000c1c7812 */ /* 0x000fc600078ec0ff */
[----:B------:R-:W-:Y:S01]  /*dac0*/  IMAD.U32 R12, R17, 0x10000, RZ ;  /* 0x00010000110c7824 */ /* 0x000fe200078e00ff */
[C---:B-1----:R-:W-:Y:S01]  /*dad0*/  LOP3.LUT R16, R8.reuse, 0xffff0000, RZ, 0xc0, !PT ;  /* 0xffff000008107812 */ /* 0x042fe200078ec0ff */
[----:B------:R-:W-:Y:S01]  /*dae0*/  IMAD.U32 R14, R8, 0x10000, RZ ;  /* 0x00010000080e7824 */ /* 0x000fe200078e00ff */
[C---:B------:R-:W-:Y:S01]  /*daf0*/  LOP3.LUT R26, R10.reuse, 0xffff0000, RZ, 0xc0, !PT ;  /* 0xffff00000a1a7812 */ /* 0x040fe200078ec0ff */
[C---:B------:R-:W-:Y:S01]  /*db00*/  IMAD.U32 R18, R11.reuse, 0x10000, RZ ;  /* 0x000100000b127824 */ /* 0x040fe200078e00ff */
[----:B------:R-:W-:Y:S01]  /*db10*/  LOP3.LUT R25, R11, 0xffff0000, RZ, 0xc0, !PT ;  /* 0xffff00000b197812 */ /* 0x000fe200078ec0ff */
[----:B------:R-:W-:Y:S01]  /*db20*/  IMAD.U32 R20, R10, 0x10000, RZ ;  /* 0x000100000a147824 */ /* 0x000fe200078e00ff */
[----:B------:R-:W-:Y:S01]  /*db30*/  LOP3.LUT R19, R9, 0xffff0000, RZ, 0xc0, !PT ;  /* 0xffff000009137812 */ /* 0x000fe200078ec0ff */
[----:B------:R-:W-:Y:S02]  /*db40*/  IMAD.U32 R11, R13, 0x10000, RZ ;  /* 0x000100000d0b7824 */ /* 0x000fe400078e00ff */
[----:B------:R-:W-:-:S02]  /*db50*/  IMAD.U32 R15, R9, 0x10000, RZ ;  /* 0x00010000090f7824 */ /* 0x000fc400078e00ff */
[C---:B--2---:R-:W-:Y:S01]  /*db60*/  IMAD.U32 R8, R4.reuse, 0x10000, RZ ;  /* 0x0001000004087824 */ /* 0x044fe200078e00ff */
[C---:B------:R-:W-:Y:S01]  /*db70*/  LOP3.LUT R2, R5.reuse, 0xffff0000, RZ, 0xc0, !PT ;  /* 0xffff000005027812 */ /* 0x040fe200078ec0ff */
[----:B------:R-:W-:Y:S01]  /*db80*/  IMAD.U32 R3, R5, 0x10000, RZ ;  /* 0x0001000005037824 */ /* 0x000fe200078e00ff */
[----:B------:R-:W-:Y:S01]  /*db90*/  LOP3.LUT R4, R4, 0xffff0000, RZ, 0xc0, !PT ;  /* 0xffff000004047812 */ /* 0x000fe200078ec0ff */
[----:B------:R-:W-:Y:S01]  /*dba0*/  FMUL.FTZ R10, R8, R30 ;  /* 0x0000001e080a7220 */ /* 0x000fe20000410000 */
[C---:B------:R-:W-:Y:S01]  /*dbb0*/  LOP3.LUT R9, R6.reuse, 0xffff0000, RZ, 0xc0, !PT ;  /* 0xffff000006097812 */ /* 0x040fe200078ec0ff */
[----:B------:R-:W-:Y:S01]  /*dbc0*/  IMAD.U32 R5, R6, 0x10000, RZ ;  /* 0x0001000006057824 */ /* 0x000fe200078e00ff */
[C---:B------:R-:W-:Y:S01]  /*dbd0*/  LOP3.LUT R6, R7.reuse, 0xffff0000, RZ, 0xc0, !PT ;  /* 0xffff000007067812 */ /* 0x040fe200078ec0ff */
[----:B------:R-:W-:Y:S02]  /*dbe0*/  IMAD.U32 R0, R7, 0x10000, RZ ;  /* 0x0001000007007824 */ /* 0x000fe400078e00ff */
[-C--:B------:R-:W-:Y:S01]  /*dbf0*/  FFMA.FTZ R31, R14, R11.reuse, -R10 ;  /* 0x0000000b0e1f7223 */ /* 0x080fe2000001080a */
[----:B------:R-:W-:Y:S01]  /*dc00*/  LOP3.LUT R10, R13, 0xffff0000, RZ, 0xc0, !PT ;  /* 0xffff00000d0a7812 */ /* 0x000fe200078ec0ff */
[----:B------:R-:W-:-:S02]  /*dc10*/  FMUL.FTZ R7, R8, R11 ;  /* 0x0000000b08077220 */ /* 0x000fc40000410000 */
[----:B------:R-:W-:Y:S02]  /*dc20*/  FMUL.FTZ R8, R4, R28 ;  /* 0x0000001c04087220 */ /* 0x000fe40000410000 */
[----:B------:R-:W-:Y:S02]  /*dc30*/  IMAD.U32 R11, R21, 0x10000, RZ ;  /* 0x00010000150b7824 */ /* 0x000fe400078e00ff */
[----:B------:R-:W-:Y:S02]  /*dc40*/  FFMA.FTZ R30, R14, R30, R7 ;  /* 0x0000001e0e1e7223 */ /* 0x000fe40000010007 */
[----:B------:R-:W-:Y:S02]  /*dc50*/  FMUL.FTZ R7, R4, R10 ;  /* 0x0000000a04077220 */ /* 0x000fe40000410000 */
[----:B------:R-:W-:Y:S02]  /*dc60*/  FMUL.FTZ R4, R3, R12 ;  /* 0x0000000c03047220 */ /* 0x000fe40000410000 */
[----:B------:R-:W-:Y:S01]  /*dc70*/  FFMA.FTZ R29, R16, R10, -R8 ;  /* 0x0000000a101d7223 */ /* 0x000fe20000010808 */
[----:B------:R-:W-:Y:S01]  /*dc80*/  LOP3.LUT R8, R21, 0xffff0000, RZ, 0xc0, !PT ;  /* 0xffff000015087812 */ /* 0x000fe200078ec0ff */
[----:B------:R-:W-:-:S02]  /*dc90*/  FMUL.FTZ R3, R3, R11 ;  /* 0x0000000b03037220 */ /* 0x000fc40000410000 */
[----:B------:R-:W-:Y:S02]  /*dca0*/  IMAD.U32 R10, R22, 0x10000, RZ ;  /* 0x00010000160a7824 */ /* 0x000fe400078e00ff */
[----:B------:R-:W-:Y:S02]  /*dcb0*/  FFMA.FTZ R28, R16, R28, R7 ;  /* 0x0000001c101c7223 */ /* 0x000fe40000010007 */
[----:B------:R-:W-:Y:S01]  /*dcc0*/  FFMA.FTZ R16, R15, R11, -R4 ;  /* 0x0000000b0f107223 */ /* 0x000fe20000010804 */
[----:B------:R-:W-:Y:S01]  /*dcd0*/  LOP3.LUT R11, R17, 0xffff0000, RZ, 0xc0, !PT ;  /* 0xffff0000110b7812 */ /* 0x000fe200078ec0ff */
[----:B------:R-:W-:Y:S01]  /*dce0*/  FFMA.FTZ R15, R15, R12, R3 ;  /* 0x0000000c0f0f7223 */ /* 0x000fe20000010003 */
[----:B------:R-:W-:Y:S01]  /*dcf0*/  LOP3.LUT R17, R22, 0xffff0000, RZ, 0xc0, !PT ;  /* 0xffff000016117812 */ /* 0x000fe200078ec0ff */
[----:B------:R-:W-:Y:S02]  /*dd00*/  IMAD.U32 R4, R24, 0x10000, RZ ;  /* 0x0001000018047824 */ /* 0x000fe400078e00ff */
[----:B------:R-:W-:-:S02]  /*dd10*/  FMUL.FTZ R3, R0, R10 ;  /* 0x0000000a00037220 */ /* 0x000fc40000410000 */
[-C--:B------:R-:W-:Y:S02]  /*dd20*/  FMUL.FTZ R0, R0, R4.reuse ;  /* 0x0000000400007220 */ /* 0x080fe40000410000 */
[----:B------:R-:W-:Y:S02]  /*dd30*/  FFMA.FTZ R14, R18, R4, -R3 ;  /* 0x00000004120e7223 */ /* 0x000fe40000010803 */
[----:B------:R-:W-:Y:S02]  /*dd40*/  FMUL.FTZ R4, R2, R11 ;  /* 0x0000000b02047220 */ /* 0x000fe40000410000 */
[----:B------:R-:W-:Y:S02]  /*dd50*/  IMAD.U32 R21, R23, 0x10000, RZ ;  /* 0x0001000017157824 */ /* 0x000fe400078e00ff */
[----:B------:R-:W-:Y:S02]  /*dd60*/  IMAD.U32 R7, R27, 0x10000, RZ ;  /* 0x000100001b077824 */ /* 0x000fe400078e00ff */
[----:B------:R-:W-:Y:S01]  /*dd70*/  FFMA.FTZ R13, R18, R10, R0 ;  /* 0x0000000a120d7223 */ /* 0x000fe20000010000 */
[----:B------:R-:W-:Y:S01]  /*dd80*/  LOP3.LUT R18, R23, 0xffff0000, RZ, 0xc0, !PT ;  /* 0xffff000017127812 */ /* 0x000fe200078ec0ff */
[----:B------:R-:W-:-:S02]  /*dd90*/  FMUL.FTZ R3, R2, R8 ;  /* 0x0000000802037220 */ /* 0x000fc40000410000 */
[----:B------:R-:W-:Y:S01]  /*dda0*/  FFMA.FTZ R12, R19, R8, -R4 ;  /* 0x00000008130c7223 */ /* 0x000fe20000010804 */
[----:B------:R-:W-:Y:S01]  /*ddb0*/  LOP3.LUT R8, R27, 0xffff0000, RZ, 0xc0, !PT ;  /* 0xffff00001b087812 */ /* 0x000fe200078ec0ff */
[C---:B------:R-:W-:Y:S02]  /*ddc0*/  FMUL.FTZ R2, R5.reuse, R21 ;  /* 0x0000001505027220 */ /* 0x040fe40000410000 */
[----:B------:R-:W-:Y:S01]  /*ddd0*/  FMUL.FTZ R0, R5, R7 ;  /* 0x0000000705007220 */ /* 0x000fe20000410000 */
[----:B------:R-:W-:Y:S01]  /*dde0*/  LOP3.LUT R5, R24, 0xffff0000, RZ, 0xc0, !PT ;  /* 0xffff000018057812 */ /* 0x000fe200078ec0ff */
[----:B------:R-:W-:Y:S02]  /*ddf0*/  FFMA.FTZ R11, R19, R11, R3 ;  /* 0x0000000b130b7223 */ /* 0x000fe40000010003 */
[----:B------:R-:W-:Y:S02]  /*de00*/  FFMA.FTZ R10, R20, R7, -R2 ;  /* 0x00000007140a7223 */ /* 0x000fe40000010802 */
[----:B------:R-:W-:-:S02]  /*de10*/  FMUL.FTZ R4, R9, R18 ;  /* 0x0000001209047220 */ /* 0x000fc40000410000 */
[----:B------:R-:W-:Y:S02]  /*de20*/  FFMA.FTZ R7, R20, R21, R0 ;  /* 0x0000001514077223 */ /* 0x000fe40000010000 */
[----:B------:R-:W-:Y:S01]  /*de30*/  FMUL.FTZ R3, R9, R8 ;  /* 0x0000000809037220 */ /* 0x000fe20000410000 */
[----:B------:R-:W-:Y:S01]  /*de40*/  F2FP.BF16.PACK_AB R9, R12, R16 ;  /* 0x000000100c09723e */ /* 0x000fe200000010ff */
[C---:B------:R-:W-:Y:S02]  /*de50*/  FMUL.FTZ R2, R6.reuse, R17 ;  /* 0x0000001106027220 */ /* 0x040fe40000410000 */
[----:B------:R-:W-:Y:S02]  /*de60*/  FMUL.FTZ R0, R6, R5 ;  /* 0x0000000506007220 */ /* 0x000fe40000410000 */
[C---:B------:R-:W-:Y:S01]  /*de70*/  FFMA.FTZ R6, R26.reuse, R8, -R4 ;  /* 0x000000081a067223 */ /* 0x040fe20000010804 */
[----:B------:R-:W-:Y:S01]  /*de80*/  F2FP.BF16.PACK_AB R8, R29, R31 ;  /* 0x0000001f1d08723e */ /* 0x000fe200000010ff */
        /* <DEDUP_REMOVED lines=8> */
[----:B------:R-:W-:-:S03]  /*df10*/  F2FP.BF16.PACK_AB R7, R0, R13 ;  /* 0x0000000d0007723e */ /* 0x000fc600000010ff */
[----:B------:R1:W-:Y:S04]  /*df20*/  STS.128 [R37], R8 ;  /* 0x0000000825007388 */ /* 0x0003e80000000c00 */
[----:B------:R1:W-:Y:S02]  /*df30*/  STS.128 [R36+0x10080], R4 ;  /* 0x0100800424007388 */ /* 0x0003e40000000c00 */
.L_x_676:
[----:B------:R-:W-:Y:S05]  /*df40*/  BSYNC B1 ;  /* 0x0000000000017941 */ /* 0x000fea0003800000 */
.L_x_675:
[----:B------:R-:W-:Y:S01]  /*df50*/  ISETP.GE.AND P0, PT, R128, R68, PT ;  /* 0x000000448000720c */ /* 0x000fe20003f06270 */
[----:B------:R-:W-:Y:S01]  /*df60*/  BSSY B1, `(.L_x_679) ;  /* 0x00000e8000017945 */ /* 0x000fe20003800000 */
[----:B------:R-:W-:-:S11]  /*df70*/  SHF.R.S32.HI R39, RZ, 0x3, R69 ;  /* 0x00000003ff277819 */ /* 0x000fd60000011445 */
        /* <DEDUP_REMOVED lines=12> */
[----:B------:R-:W-:Y:S02]  /*e040*/  LOP3.LUT R2, R0, 0x38, R144, 0xf8, !PT ;  /* 0x0000003800027812 */ /* 0x000fe400078ef890 */
[----:B------:R-:W-:Y:S02]  /*e050*/  SHF.R.U32.HI R13, RZ, 0x10, R43 ;  /* 0x00000010ff0d7819 */ /* 0x000fe4000001162b */
[----:B------:R-:W-:Y:S02]  /*e060*/  LEA.HI R4, R4, R237, RZ, 0x1d ;  /* 0x000000ed04047211 */ /* 0x000fe400078fe8ff */
[----:B------:R-:W-:Y:S02]  /*e070*/  LOP3.LUT R2, R26, R2, R38, 0xf6, !PT ;  /* 0x000000021a027212 */ /* 0x000fe400078ef626 */
[----:B------:R-:W-:Y:S01]  /*e080*/  SHF.R.S32.HI R5, RZ, 0x1f, R4 ;  /* 0x0000001fff057819 */ /* 0x000fe20000011404 */
[----:B------:R-:W-:Y:S01]  /*e090*/  IMAD.SHL.U32 R3, R4, 0x8, RZ ;  /* 0x0000000804037824 */ /* 0x000fe200078e00ff */
[----:B------:R-:W-:-:S02]  /*e0a0*/  LEA R31, R2, 0x10080, 0x1 ;  /* 0x00010080021f7811 */ /* 0x000fc400078e08ff */
[----:B------:R-:W-:Y:S02]  /*e0b0*/  LEA.HI R4, R5, R4, RZ, 0x3 ;  /* 0x0000000405047211 */ /* 0x000fe400078f18ff */
[----:B------:R-:W-:Y:S01]  /*e0c0*/  LOP3.LUT R3, R0, 0x38, R3, 0xf8, !PT ;  /* 0x0000003800037812 */ /* 0x000fe200078ef803 */
[----:B---3--:R-:W1:Y:S01]  /*e0d0*/  LDS.128 R8, [R31] ;  /* 0x000000001f087984 */ /* 0x008e620000000c00 */
[----:B------:R-:W-:Y:S01]  /*e0e0*/  SHF.R.U64 R15, R44, 0x10, R45 ;  /* 0x000000102c0f7819 */ /* 0x000fe2000000122d */
[----:B------:R-:W-:Y:S01]  /*e0f0*/  IMAD.SHL.U32 R4, R4, 0x400, RZ ;  /* 0x0000040004047824 */ /* 0x000fe200078e00ff */
[----:B------:R-:W-:Y:S02]  /*e100*/  LOP3.LUT R3, R3, R38, RZ, 0x3c, !PT ;  /* 0x0000002603037212 */ /* 0x000fe400078e3cff */
[----:B------:R-:W-:Y:S02]  /*e110*/  PRMT R24, R102, 0x5410, R13 ;  /* 0x0000541066187816 */ /* 0x000fe4000000000d */
[----:B------:R-:W-:-:S02]  /*e120*/  LOP3.LUT R2, R4, 0x7fffe000, RZ, 0xc0, !PT ;  /* 0x7fffe00004027812 */ /* 0x000fc400078ec0ff */
[----:B------:R-:W-:Y:S02]  /*e130*/  PRMT R13, R99, 0x5432, R15 ;  /* 0x00005432630d7816 */ /* 0x000fe4000000000f */
[----:B------:R-:W-:Y:S02]  /*e140*/  IADD3 R2, R3, R2, R26 ;  /* 0x0000000203027210 */ /* 0x000fe40007ffe01a */
[----:B------:R-:W-:Y:S02]  /*e150*/  SHF.R.U64 R12, R42, 0x10, R43 ;  /* 0x000000102a0c7819 */ /* 0x000fe4000000122b */
[--C-:B------:R-:W-:Y:S01]  /*e160*/  SHF.R.U32.HI R3, RZ, 0x10, R41.reuse ;  /* 0x00000010ff037819 */ /* 0x100fe20000011629 */
[----:B------:R-:W-:Y:S01]  /*e170*/  IMAD.SHL.U32 R29, R2, 0x2, RZ ;  /* 0x00000002021d7824 */ /* 0x000fe200078e00ff */
[----:B------:R-:W-:Y:S02]  /*e180*/  SHF.R.U64 R2, R40, 0x10, R41 ;  /* 0x0000001028027819 */ /* 0x000fe40000001229 */
[----:B------:R-:W-:-:S02]  /*e190*/  SHF.R.U32.HI R17, RZ, 0x10, R45 ;  /* 0x00000010ff117819 */ /* 0x000fc4000001162d */
[----:B------:R-:W2:Y:S01]  /*e1a0*/  LDS.128 R4, [R29+0x10080] ;  /* 0x010080001d047984 */ /* 0x000ea20000000c00 */
[----:B------:R-:W-:Y:S02]  /*e1b0*/  PRMT R14, R101, 0x5432, R2 ;  /* 0x00005432650e7816 */ /* 0x000fe40000000002 */
[--C-:B------:R-:W-:Y:S02]  /*e1c0*/  SHF.R.U64 R16, R46, 0x10, R47.reuse ;  /* 0x000000102e107819 */ /* 0x100fe4000000122f */
[----:B------:R-:W-:Y:S01]  /*e1d0*/  SHF.R.U32.HI R19, RZ, 0x10, R47 ;  /* 0x00000010ff137819 */ /* 0x000fe2000001162f */
[----:B------:R-:W-:Y:S01]  /*e1e0*/  IMAD.U32 R30, R14, 0x10000, RZ ;  /* 0x000100000e1e7824 */ /* 0x000fe200078e00ff */
[----:B------:R-:W-:Y:S02]  /*e1f0*/  SHF.L.U32 R34, R13, 0x10, RZ ;  /* 0x000000100d227819 */ /* 0x000fe400000006ff */
[----:B------:R-:W-:Y:S02]  /*e200*/  PRMT R28, R102, 0x5432, R12 ;  /* 0x00005432661c7816 */ /* 0x000fe4000000000c */
[----:B------:R-:W-:-:S02]  /*e210*/  PRMT R18, R101, 0x5410, R3 ;  /* 0x0000541065127816 */ /* 0x000fc40000000003 */
[----:B------:R-:W-:Y:S02]  /*e220*/  PRMT R17, R99, 0x5410, R17 ;  /* 0x0000541063117816 */ /* 0x000fe40000000011 */
[C---:B------:R-:W-:Y:S02]  /*e230*/  PRMT R23, R100.reuse, 0x5432, R16 ;  /* 0x0000543264177816 */ /* 0x040fe40000000010 */
[----:B------:R-:W-:Y:S01]  /*e240*/  PRMT R22, R100, 0x5410, R19 ;  /* 0x0000541064167816 */ /* 0x000fe20000000013 */
[----:B------:R-:W-:Y:S01]  /*e250*/  IMAD.U32 R32, R17, 0x10000, RZ ;  /* 0x0001000011207824 */ /* 0x000fe200078e00ff */
[C---:B-1----:R-:W-:Y:S01]  /*e260*/  LOP3.LUT R27, R10.reuse, 0xffff0000, RZ, 0xc0, !PT ;  /* 0xffff00000a1b7812 */ /* 0x042fe200078ec0ff */
[----:B------:R-:W-:Y:S01]  /*e270*/  IMAD.U32 R20, R10, 0x10000, RZ ;  /* 0x000100000a147824 */ /* 0x000fe200078e00ff */
[C---:B------:R-:W-:Y:S01]  /*e280*/  LOP3.LUT R25, R11.reuse, 0xffff0000, RZ, 0xc0, !PT ;  /* 0xffff00000b197812 */ /* 0x040fe200078ec0ff */
[----:B------:R-:W-:Y:S01]  /*e290*/  IMAD.U32 R12, R11, 0x10000, RZ ;  /* 0x000100000b0c7824 */ /* 0x000fe200078e00ff */
[C---:B------:R-:W-:Y:S01]  /*e2a0*/  LOP3.LUT R19, R9.reuse, 0xffff0000, RZ, 0xc0, !PT ;  /* 0xffff000009137812 */ /* 0x040fe200078ec0ff */
[C---:B------:R-:W-:Y:S01]  /*e2b0*/  IMAD.U32 R16, R8.reuse, 0x10000, RZ ;  /* 0x0001000008107824 */ /* 0x040fe200078e00ff */
[----:B------:R-:W-:Y:S01]  /*e2c0*/  LOP3.LUT R21, R8, 0xffff0000, RZ, 0xc0, !PT ;  /* 0xffff000008157812 */ /* 0x000fe200078ec0ff */
[----:B------:R-:W-:Y:S01]  /*e2d0*/  IMAD.U32 R15, R9, 0x10000, RZ ;  /* 0x00010000090f7824 */ /* 0x000fe200078e00ff */
[----:B------:R-:W-:-:S02]  /*e2e0*/  SHF.L.U32 R36, R22, 0x10, RZ ;  /* 0x0000001016247819 */ /* 0x000fc400000006ff */
[----:B------:R-:W-:Y:S02]  /*e2f0*/  LOP3.LUT R37, R13, 0xffff0000, RZ, 0xc0, !PT ;  /* 0xffff00000d257812 */ /* 0x000fe400078ec0ff */
[----:B------:R-:W-:Y:S02]  /*e300*/  LOP3.LUT R13, R17, 0xffff0000, RZ, 0xc0, !PT ;  /* 0xffff0000110d7812 */ /* 0x000fe400078ec0ff */
[----:B------:R-:W-:Y:S01]  /*e310*/  LOP3.LUT R17, R22, 0xffff0000, RZ, 0xc0, !PT ;  /* 0xffff000016117812 */ /* 0x000fe200078ec0ff */
[----:B--2---:R-:W-:Y:S01]  /*e320*/  IMAD.U32 R10, R4, 0x10000, RZ ;  /* 0x00010000040a7824 */ /* 0x004fe200078e00ff */
[C---:B------:R-:W-:Y:S01]  /*e330*/  LOP3.LUT R11, R6.reuse, 0xffff0000, RZ, 0xc0, !PT ;  /* 0xffff0000060b7812 */ /* 0x040fe200078ec0ff */
[----:B------:R-:W-:Y:S01]  /*e340*/  IMAD.U32 R3, R6, 0x10000, RZ ;  /* 0x0001000006037824 */ /* 0x000fe200078e00ff */
[----:B------:R-:W-:Y:S01]  /*e350*/  LOP3.LUT R9, R4, 0xffff0000, RZ, 0xc0, !PT ;  /* 0xffff000004097812 */ /* 0x000fe200078ec0ff */
[----:B------:R-:W-:Y:S01]  /*e360*/  FMUL.FTZ R6, R10, R34 ;  /* 0x000000220a067220 */ /* 0x000fe20000410000 */
[C---:B------:R-:W-:Y:S01]  /*e370*/  LOP3.LUT R4, R5.reuse, 0xffff0000, RZ, 0xc0, !PT ;  /* 0xffff000005047812 */ /* 0x040fe200078ec0ff */
[----:B------:R-:W-:-:S02]  /*e380*/  IMAD.U32 R8, R5, 0x10000, RZ ;  /* 0x0001000005087824 */ /* 0x000fc400078e00ff */
[-C--:B------:R-:W-:Y:S02]  /*e390*/  FMUL.FTZ R5, R10, R30.reuse ;  /* 0x0000001e0a057220 */ /* 0x080fe40000410000 */
[----:B------:R-:W-:Y:S02]  /*e3a0*/  FFMA.FTZ R35, R16, R30, -R6 ;  /* 0x0000001e10237223 */ /* 0x000fe40000010806 */
[----:B------:R-:W-:Y:S02]  /*e3b0*/  IMAD.U32 R30, R18, 0x10000, RZ ;  /* 0x00010000121e7824 */ /* 0x000fe400078e00ff */
[C---:B------:R-:W-:Y:S01]  /*e3c0*/  IMAD.U32 R2, R7.reuse, 0x10000, RZ ;  /* 0x0001000007027824 */ /* 0x040fe200078e00ff */
[----:B------:R-:W-:Y:S01]  /*e3d0*/  LOP3.LUT R7, R7, 0xffff0000, RZ, 0xc0, !PT ;  /* 0xffff000007077812 */ /* 0x000fe200078ec0ff */
[----:B------:R-:W-:Y:S02]  /*e3e0*/  FFMA.FTZ R34, R16, R34, R5 ;  /* 0x0000002210227223 */ /* 0x000fe40000010005 */
[----:B------:R-:W-:-:S02]  /*e3f0*/  FMUL.FTZ R10, R8, R32 ;  /* 0x00000020080a7220 */ /* 0x000fc40000410000 */
[----:B------:R-:W-:Y:S02]  /*e400*/  IMAD.U32 R16, R24, 0x10000, RZ ;  /* 0x0001000018107824 */ /* 0x000fe400078e00ff */
[----:B------:R-:W-:Y:S02]  /*e410*/  FMUL.FTZ R6, R8, R30 ;  /* 0x0000001e08067220 */ /* 0x000fe40000410000 */
[C---:B------:R-:W-:Y:S02]  /*e420*/  FMUL.FTZ R5, R2.reuse, R36 ;  /* 0x0000002402057220 */ /* 0x040fe40000410000 */
[C---:B------:R-:W-:Y:S02]  /*e430*/  FFMA.FTZ R33, R15.reuse, R30, -R10 ;  /* 0x0000001e0f217223 */ /* 0x040fe4000001080a */
[----:B------:R-:W-:Y:S02]  /*e440*/  FMUL.FTZ R2, R2, R16 ;  /* 0x0000001002027220 */ /* 0x000fe40000410000 */
[----:B------:R-:W-:Y:S01]  /*e450*/  FFMA.FTZ R30, R15, R32, R6 ;  /* 0x000000200f1e7223 */ /* 0x000fe20000010006 */
[----:B------:R-:W-:Y:S01]  /*e460*/  LOP3.LUT R15, R24, 0xffff0000, RZ, 0xc0, !PT ;  /* 0xffff0000180f7812 */ /* 0x000fe200078ec0ff */
[----:B------:R-:W-:Y:S01]  /*e470*/  FFMA.FTZ R32, R12, R16, -R5 ;  /* 0x000000100c207223 */ /* 0x000fe20000010805 */
[----:B------:R-:W-:Y:S01]  /*e480*/  LOP3.LUT R5, R14, 0xffff0000, RZ, 0xc0, !PT ;  /* 0xffff00000e057812 */ /* 0x000fe200078ec0ff */
[----:B------:R-:W-:Y:S01]  /*e490*/  FFMA.FTZ R16, R12, R36, R2 ;  /* 0x000000240c107223 */ /* 0x000fe20000010002 */
[----:B------:R-:W-:Y:S01]  /*e4a0*/  LOP3.LUT R12, R18, 0xffff0000, RZ, 0xc0, !PT ;  /* 0xffff0000120c7812 */ /* 0x000fe200078ec0ff */
[----:B------:R-:W-:Y:S01]  /*e4b0*/  FMUL.FTZ R2, R9, R37 ;  /* 0x0000002509027220 */ /* 0x000fe20000410000 */
[C---:B------:R-:W-:Y:S01]  /*e4c0*/  LOP3.LUT R18, R23.reuse, 0xffff0000, RZ, 0xc0, !PT ;  /* 0xffff000017127812 */ /* 0x040fe200078ec0ff */
[----:B------:R-:W-:-:S02]  /*e4d0*/  IMAD.U32 R36, R23, 0x10000, RZ ;  /* 0x0001000017247824 */ /* 0x000fc400078e00ff */
[-C--:B------:R-:W-:Y:S02]  /*e4e0*/  FMUL.FTZ R6, R9, R5.reuse ;  /* 0x0000000509067220 */ /* 0x080fe40000410000 */
[----:B------:R-:W-:Y:S02]  /*e4f0*/  IMAD.U32 R10, R28, 0x10000, RZ ;  /* 0x000100001c0a7824 */ /* 0x000fe400078e00ff */
[----:B------:R-:W-:Y:S02]  /*e500*/  FFMA.FTZ R8, R21, R5, -R2 ;  /* 0x0000000515087223 */ /* 0x000fe40000010802 */
[C---:B------:R-:W-:Y:S02]  /*e510*/  FMUL.FTZ R5, R4.reuse, R13 ;  /* 0x0000000d04057220 */ /* 0x040fe40000410000 */
[----:B------:R-:W-:Y:S01]  /*e520*/  FMUL.FTZ R2, R4, R12 ;  /* 0x0000000c04027220 */ /* 0x000fe20000410000 */
[----:B------:R-:W-:Y:S01]  /*e530*/  F2FP.BF16.PACK_AB R8, R8, R35 ;  /* 0x000000230808723e */ /* 0x000fe200000010ff */
[----:B------:R-:W-:-:S02]  /*e540*/  FMUL.FTZ R4, R3, R36 ;  /* 0x0000002403047220 */ /* 0x000fc40000410000 */
[----:B------:R-:W-:Y:S01]  /*e550*/  FFMA.FTZ R14, R21, R37, R6 ;  /* 0x00000025150e7223 */ /* 0x000fe20000010006 */
[----:B------:R-:W-:Y:S01]  /*e560*/  LOP3.LUT R6, R28, 0xffff0000, RZ, 0xc0, !PT ;  /* 0xffff00001c067812 */ /* 0x000fe200078ec0ff */
[----:B------:R-:W-:Y:S02]  /*e570*/  FMUL.FTZ R3, R3, R10 ;  /* 0x0000000a03037220 */ /* 0x000fe40000410000 */
[C---:B------:R-:W-:Y:S02]  /*e580*/  FFMA.FTZ R9, R19.reuse, R12, -R5 ;  /* 0x0000000c13097223 */ /* 0x040fe40000010805 */
[C---:B------:R-:W-:Y:S02]  /*e590*/  FFMA.FTZ R12, R20.reuse, R36, R3 ;  /* 0x00000024140c7223 */ /* 0x040fe40000010003 */
[----:B------:R-:W-:Y:S01]  /*e5a0*/  FFMA.FTZ R13, R19, R13, R2 ;  /* 0x0000000d130d7223 */ /* 0x000fe20000010002 */
[----:B------:R-:W-:Y:S01]  /*e5b0*/  F2FP.BF16.PACK_AB R9, R9, R33 ;  /* 0x000000210909723e */ /* 0x000fe200000010ff */
[----:B------:R-:W-:-:S02]  /*e5c0*/  FFMA.FTZ R10, R20, R10, -R4 ;  /* 0x0000000a140a7223 */ /* 0x000fc40000010804 */
[----:B------:R-:W-:Y:S02]  /*e5d0*/  FMUL.FTZ R5, R11, R18 ;  /* 0x000000120b057220 */ /* 0x000fe40000410000 */
[----:B------:R-:W-:Y:S02]  /*e5e0*/  FMUL.FTZ R3, R7, R17 ;  /* 0x0000001107037220 */ /* 0x000fe40000410000 */
[-C--:B------:R-:W-:Y:S02]  /*e5f0*/  FMUL.FTZ R4, R11, R6.reuse ;  /* 0x000000060b047220 */ /* 0x080fe40000410000 */
[-C--:B------:R-:W-:Y:S02]  /*e600*/  FMUL.FTZ R2, R7, R15.reuse ;  /* 0x0000000f07027220 */ /* 0x080fe40000410000 */
[----:B------:R-:W-:Y:S01]  /*e610*/  FFMA.FTZ R7, R27, R6, -R5 ;  /* 0x000000061b077223 */ /* 0x000fe20000010805 */
[----:B------:R-:W-:Y:S01]  /*e620*/  F2FP.BF16.PACK_AB R5, R13, R30 ;  /* 0x0000001e0d05723e */ /* 0x000fe200000010ff */
[----:B------:R-:W-:-:S02]  /*e630*/  FFMA.FTZ R3, R25, R15, -R3 ;  /* 0x0000000f19037223 */ /* 0x000fc40000010803 */
[----:B------:R-:W-:Y:S01]  /*e640*/  FFMA.FTZ R6, R27, R18, R4 ;  /* 0x000000121b067223 */ /* 0x000fe20000010004 */
[----:B------:R-:W-:Y:S01]  /*e650*/  F2FP.BF16.PACK_AB R10, R7, R10 ;  /* 0x0000000a070a723e */ /* 0x000fe200000010ff */
[----:B------:R-:W-:Y:S01]  /*e660*/  FFMA.FTZ R2, R25, R17, R2 ;  /* 0x0000001119027223 */ /* 0x000fe20000010002 */
[----:B------:R-:W-:Y:S02]  /*e670*/  F2FP.BF16.PACK_AB R11, R3, R32 ;  /* 0x00000020030b723e */ /* 0x000fe400000010ff */
[----:B------:R-:W-:Y:S02]  /*e680*/  F2FP.BF16.PACK_AB R4, R14, R34 ;  /* 0x000000220e04723e */ /* 0x000fe400000010ff */
[----:B------:R-:W-:Y:S01]  /*e690*/  F2FP.BF16.PACK_AB R6, R6, R12 ;  /* 0x0000000c0606723e */ /* 0x000fe200000010ff */
[----:B------:R1:W-:Y:S01]  /*e6a0*/  STS.128 [R31], R8 ;  /* 0x000000081f007388 */ /* 0x0003e20000000c00 */
[----:B------:R-:W-:-:S05]  /*e6b0*/  F2FP.BF16.PACK_AB R7, R2, R16 ;  /* 0x000000100207723e */ /* 0x000fca00000010ff */
[----:B------:R1:W-:Y:S02]  /*e6c0*/  STS.128 [R29+0x10080], R4 ;  /* 0x010080041d007388 */ /* 0x0003e40000000c00 */
.L_x_682:
[----:B------:R-:W-:Y:S05]  /*e6d0*/  BSYNC B0 ;  /* 0x0000000000007941 */ /* 0x000fea0003800000 */
.L_x_681:
[----:B------:R-:W-:-:S13]  /*e6e0*/  ISETP.GE.AND P0, PT, R146, c[0x0][0x27c], PT ;  /* 0x00009f0092007a0c */ /* 0x000fda0003f06270 */
[----:B------:R-:W-:Y:S05]  /*e6f0*/  @P0 BRA `(.L_x_680) ;  /* 0x000006e000000947 */ /* 0x000fea0003800000 */
[----:B------:R-:W-:Y:S01]  /*e700*/  IMAD.MOV.U32 R2, RZ, RZ, c[0x0][0x27c] ;  /* 0x00009f00ff027624 */ /* 0x000fe200078e00ff */
[----:B------:R-:W-:Y:S02]  /*e710*/  LEA.HI R3, R71, R146, RZ, 0x6 ;  /* 0x0000009247037211 */ /* 0x000fe400078f30ff */
[----:B-1----:R-:W-:Y:S02]  /*e720*/  LOP3.LUT R4, R0, 0x38, R69, 0xf8, !PT ;  /* 0x0000003800047812 */ /* 0x002fe400078ef845 */
[----:B------:R-:W-:Y:S01]  /*e730*/  LEA.HI R2, R2, R39, RZ, 0x1d ;  /* 0x0000002702027211 */ /* 0x000fe200078fe8ff */
[----:B------:R-:W-:Y:S01]  /*e740*/  IMAD.SHL.U32 R3, R3, 0x80, RZ ;  /* 0x0000008003037824 */ /* 0x000fe200078e00ff */
[----:B------:R-:W-:Y:S02]  /*e750*/  LOP3.LUT R5, R4, R38, RZ, 0x3c, !PT ;  /* 0x0000002604057212 */ /* 0x000fe400078e3cff */
[----:B------:R-:W-:Y:S01]  /*e760*/  SHF.R.S32.HI R6, RZ, 0x1f, R2 ;  /* 0x0000001fff067819 */ /* 0x000fe20000011402 */
[----:B------:R-:W-:Y:S01]  /*e770*/  IMAD.SHL.U32 R4, R2, 0x8, RZ ;  /* 0x0000000802047824 */ /* 0x000fe200078e00ff */
[----:B------:R-:W-:-:S02]  /*e780*/  LOP3.LUT R3, R3, 0xffffe000, RZ, 0xc0, !PT ;  /* 0xffffe00003037812 */ /* 0x000fc400078ec0ff */
[----:B------:R-:W-:Y:S02]  /*e790*/  LEA.HI R2, R6, R2, RZ, 0x3 ;  /* 0x0000000206027211 */ /* 0x000fe400078f18ff */
[----:B------:R-:W-:Y:S02]  /*e7a0*/  LOP3.LUT R4, R0, 0x38, R4, 0xf8, !PT ;  /* 0x0000003800047812 */ /* 0x000fe400078ef804 */
[----:B------:R-:W-:Y:S01]  /*e7b0*/  IADD3 R0, R5, R3, R26 ;  /* 0x0000000305007210 */ /* 0x000fe20007ffe01a */
[----:B------:R-:W-:Y:S01]  /*e7c0*/  IMAD.SHL.U32 R2, R2, 0x400, RZ ;  /* 0x0000040002027824 */ /* 0x000fe200078e00ff */
[----:B------:R-:W-:Y:S02]  /*e7d0*/  LOP3.LUT R3, R4, R38, RZ, 0x3c, !PT ;  /* 0x0000002604037212 */ /* 0x000fe400078e3cff */
[----:B------:R-:W-:Y:S02]  /*e7e0*/  LEA R30, R0, 0x10080, 0x1 ;  /* 0x00010080001e7811 */ /* 0x000fe400078e08ff */
[----:B------:R-:W-:-:S02]  /*e7f0*/  LOP3.LUT R0, R2, 0x7fffe000, RZ, 0xc0, !PT ;  /* 0x7fffe00002007812 */ /* 0x000fc400078ec0ff */
[----:B------:R-:W-:Y:S01]  /*e800*/  SHF.R.U32.HI R12, RZ, 0x10, R59 ;  /* 0x00000010ff0c7819 */ /* 0x000fe2000001163b */
[----:B---3--:R-:W1:Y:S01]  /*e810*/  LDS.128 R8, [R30] ;  /* 0x000000001e087984 */ /* 0x008e620000000c00 */
[----:B------:R-:W-:Y:S02]  /*e820*/  IADD3 R0, R3, R0, R26 ;  /* 0x0000000003007210 */ /* 0x000fe40007ffe01a */
[----:B------:R-:W-:Y:S02]  /*e830*/  SHF.R.U64 R14, R52, 0x10, R53 ;  /* 0x00000010340e7819 */ /* 0x000fe40000001235 */
[----:B------:R-:W-:Y:S01]  /*e840*/  SHF.R.U64 R16, R54, 0x10, R55 ;  /* 0x0000001036107819 */ /* 0x000fe20000001237 */
[----:B------:R-:W-:Y:S01]  /*e850*/  IMAD.SHL.U32 R29, R0, 0x2, RZ ;  /* 0x00000002001d7824 */ /* 0x000fe200078e00ff */
[----:B------:R-:W-:Y:S02]  /*e860*/  PRMT R24, R107, 0x5410, R12 ;  /* 0x000054106b187816 */ /* 0x000fe4000000000c */
[----:B------:R-:W-:-:S02]  /*e870*/  SHF.R.U64 R0, R56, 0x10, R57 ;  /* 0x0000001038007819 */ /* 0x000fc40000001239 */
[----:B------:R-:W2:Y:S01]  /*e880*/  LDS.128 R4, [R29+0x10080] ;  /* 0x010080001d047984 */ /* 0x000ea20000000c00 */
[----:B------:R-:W-:Y:S02]  /*e890*/  PRMT R12, R103, 0x5432, R14 ;  /* 0x00005432670c7816 */ /* 0x000fe4000000000e */
[----:B------:R-:W-:Y:S02]  /*e8a0*/  SHF.R.U32.HI R18, RZ, 0x10, R55 ;  /* 0x00000010ff127819 */ /* 0x000fe40000011637 */
[----:B------:R-:W-:Y:S01]  /*e8b0*/  PRMT R23, R104, 0x5432, R16 ;  /* 0x0000543268177816 */ /* 0x000fe20000000010 */
[----:B------:R-:W-:Y:S01]  /*e8c0*/  IMAD.U32 R31, R12, 0x10000, RZ ;  /* 0x000100000c1f7824 */ /* 0x000fe200078e00ff */
[----:B------:R-:W-:Y:S02]  /*e8d0*/  PRMT R13, R105, 0x5432, R0 ;  /* 0x00005432690d7816 */ /* 0x000fe40000000000 */
[----:B------:R-:W-:Y:S02]  /*e8e0*/  SHF.R.U32.HI R2, RZ, 0x10, R57 ;  /* 0x00000010ff027819 */ /* 0x000fe40000011639 */
[----:B------:R-:W-:-:S02]  /*e8f0*/  SHF.R.U64 R3, R58, 0x10, R59 ;  /* 0x000000103a037819 */ /* 0x000fc4000000123b */
[----:B------:R-:W-:Y:S02]  /*e900*/  SHF.R.U32.HI R15, RZ, 0x10, R53 ;  /* 0x00000010ff0f7819 */ /* 0x000fe40000011635 */
[----:B------:R-:W-:Y:S02]  /*e910*/  PRMT R22, R104, 0x5410, R18 ;  /* 0x0000541068167816 */ /* 0x000fe40000000012 */
[----:B------:R-:W-:Y:S02]  /*e920*/  PRMT R21, R105, 0x5410, R2 ;  /* 0x0000541069157816 */ /* 0x000fe40000000002 */
[----:B------:R-:W-:Y:S02]  /*e930*/  PRMT R27, R107, 0x5432, R3 ;  /* 0x000054326b1b7816 */ /* 0x000fe40000000003 */
[----:B------:R-:W-:Y:S02]  /*e940*/  PRMT R17, R103, 0x5410, R15 ;  /* 0x0000541067117816 */ /* 0x000fe4000000000f */
[----:B------:R-:W-:-:S03]  /*e950*/  LOP3.LUT R28, R12, 0xffff0000, RZ, 0xc0, !PT ;  /* 0xffff00000c1c7812 */ /* 0x000fc600078ec0ff */
[----:B------:R-:W-:Y:S02]  /*e960*/  IMAD.U32 R12, R17, 0x10000, RZ ;  /* 0x00010000110c7824 */ /* 0x000fe400078e00ff */
[C---:B-1----:R-:W-:Y:S01]  /*e970*/  IMAD.U32 R14, R8.reuse, 0x10000, RZ ;  /* 0x00010000080e7824 */ /* 0x042fe200078e00ff */
[----:B------:R-:W-:Y:S01]  /*e980*/  LOP3.LUT R16, R8, 0xffff0000, RZ, 0xc0, !PT ;  /* 0xffff000008107812 */ /* 0x000fe200078ec0ff */
[C---:B------:R-:W-:Y:S01]  /*e990*/  IMAD.U32 R18, R11.reuse, 0x10000, RZ ;  /* 0x000100000b127824 */ /* 0x040fe200078e00ff */
[C---:B------:R-:W-:Y:S01]  /*e9a0*/  LOP3.LUT R26, R10.reuse, 0xffff0000, RZ, 0xc0, !PT ;  /* 0xffff00000a1a7812 */ /* 0x040fe200078ec0ff */
[----:B------:R-:W-:Y:S01]  /*e9b0*/  IMAD.U32 R20, R10, 0x10000, RZ ;  /* 0x000100000a147824 */ /* 0x000fe200078e00ff */
[----:B------:R-:W-:Y:S01]  /*e9c0*/  LOP3.LUT R25, R11, 0xffff0000, RZ, 0xc0, !PT ;  /* 0xffff00000b197812 */ /* 0x000fe200078ec0ff */
[----:B------:R-:W-:Y:S01]  /*e9d0*/  IMAD.U32 R11, R13, 0x10000, RZ ;  /* 0x000100000d0b7824 */ /* 0x000fe200078e00ff */
[C---:B------:R-:W-:Y:S01]  /*e9e0*/  LOP3.LUT R19, R9.reuse, 0xffff0000, RZ, 0xc0, !PT ;  /* 0xffff000009137812 */ /* 0x040fe200078ec0ff */
[----:B------:R-:W-:-:S02]  /*e9f0*/  IMAD.U32 R15, R9, 0x10000, RZ ;  /* 0x00010000090f7824 */ /* 0x000fc400078e00ff */
[----:B--2---:R-:W-:Y:S01]  /*ea00*/  IMAD.U32 R8, R4, 0x10000, RZ ;  /* 0x0001000004087824 */ /* 0x004fe200078e00ff */
[C---:B------:R-:W-:Y:S01]  /*ea10*/  LOP3.LUT R2, R5.reuse, 0xffff0000, RZ, 0xc0, !PT ;  /* 0xffff000005027812 */ /* 0x040fe200078ec0ff */
[----:B------:R-:W-:Y:S01]  /*ea20*/  IMAD.U32 R3, R5, 0x10000, RZ ;  /* 0x0001000005037824 */ /* 0x000fe200078e00ff */
[----:B------:R-:W-:Y:S01]  /*ea30*/  LOP3.LUT R9, R6, 0xffff0000, RZ, 0xc0, !PT ;  /* 0xffff000006097812 */ /* 0x000fe200078ec0ff */
[----:B------:R-:W-:Y:S01]  /*ea40*/  FMUL.FTZ R10, R8, R31 ;  /* 0x0000001f080a7220 */ /* 0x000fe20000410000 */
[----:B------:R-:W-:Y:S01]  /*ea50*/  LOP3.LUT R4, R4, 0xffff0000, RZ, 0xc0, !PT ;  /* 0xffff000004047812 */ /* 0x000fe200078ec0ff */
[----:B------:R-:W-:Y:S01]  /*ea60*/  IMAD.U32 R5, R6, 0x10000, RZ ;  /* 0x0001000006057824 */ /* 0x000fe200078e00ff */
[C---:B------:R-:W-:Y:S01]  /*ea70*/  LOP3.LUT R6, R7.reuse, 0xffff0000, RZ, 0xc0, !PT ;  /* 0xffff000007067812 */ /* 0x040fe200078ec0ff */
[----:B------:R-:W-:Y:S02]  /*ea80*/  IMAD.U32 R0, R7, 0x10000, RZ ;  /* 0x0001000007007824 */ /* 0x000fe400078e00ff */
[-C--:B------:R-:W-:Y:S01]  /*ea90*/  FFMA.FTZ R32, R14, R11.reuse, -R10 ;  /* 0x0000000b0e207223 */ /* 0x080fe2000001080a */
[----:B------:R-:W-:Y:S01]  /*eaa0*/  LOP3.LUT R10, R13, 0xffff0000, RZ, 0xc0, !PT ;  /* 0xffff00000d0a7812 */ /* 0x000fe200078ec0ff */
[----:B------:R-:W-:-:S02]  /*eab0*/  FMUL.FTZ R7, R8, R11 ;  /* 0x0000000b08077220 */ /* 0x000fc40000410000 */
[----:B------:R-:W-:Y:S02]  /*eac0*/  IMAD.U32 R11, R21, 0x10000, RZ ;  /* 0x00010000150b7824 */ /* 0x000fe400078e00ff */
[----:B------:R-:W-:Y:S02]  /*ead0*/  FFMA.FTZ R31, R14, R31, R7 ;  /* 0x0000001f0e1f7223 */ /* 0x000fe40000010007 */
[C---:B------:R-:W-:Y:S02]  /*eae0*/  FMUL.FTZ R8, R4.reuse, R28 ;  /* 0x0000001c04087220 */ /* 0x040fe40000410000 */
[----:B------:R-:W-:Y:S02]  /*eaf0*/  FMUL.FTZ R7, R4, R10 ;  /* 0x0000000a04077220 */ /* 0x000fe40000410000 */
[C---:B------:R-:W-:Y:S02]  /*eb00*/  FMUL.FTZ R4, R3.reuse, R12 ;  /* 0x0000000c03047220 */ /* 0x040fe40000410000 */
[----:B------:R-:W-:-:S02]  /*eb10*/  FMUL.FTZ R3, R3, R11 ;  /* 0x0000000b03037220 */ /* 0x000fc40000410000 */
[----:B------:R-:W-:Y:S02]  /*eb20*/  IMAD.U32 R13, R22, 0x10000, RZ ;  /* 0x00010000160d7824 */ /* 0x000fe400078e00ff */
[C---:B------:R-:W-:Y:S01]  /*eb30*/  FFMA.FTZ R8, R16.reuse, R10, -R8 ;  /* 0x0000000a10087223 */ /* 0x040fe20000010808 */
[----:B------:R-:W-:Y:S01]  /*eb40*/  LOP3.LUT R10, R21, 0xffff0000, RZ, 0xc0, !PT ;  /* 0xffff0000150a7812 */ /* 0x000fe200078ec0ff */
[----:B------:R-:W-:Y:S02]  /*eb50*/  FFMA.FTZ R28, R16, R28, R7 ;  /* 0x0000001c101c7223 */ /* 0x000fe40000010007 */
[----:B------:R-:W-:Y:S01]  /*eb60*/  FFMA.FTZ R16, R15, R11, -R4 ;  /* 0x0000000b0f107223 */ /* 0x000fe20000010804 */
[----:B------:R-:W-:Y:S01]  /*eb70*/  LOP3.LUT R11, R17, 0xffff0000, RZ, 0xc0, !PT ;  /* 0xffff0000110b7812 */ /* 0x000fe200078ec0ff */
[----:B------:R-:W-:Y:S01]  /*eb80*/  FFMA.FTZ R15, R15, R12, R3 ;  /* 0x0000000c0f0f7223 */ /* 0x000fe20000010003 */
[----:B------:R-:W-:Y:S01]  /*eb90*/  LOP3.LUT R17, R27, 0xffff0000, RZ, 0xc0, !PT ;  /* 0xffff00001b117812 */ /* 0x000fe200078ec0ff */
[----:B------:R-:W-:Y:S01]  /*eba0*/  IMAD.U32 R4, R24, 0x10000, RZ ;  /* 0x0001000018047824 */ /* 0x000fe200078e00ff */
[----:B------:R-:W-:Y:S01]  /*ebb0*/  F2FP.BF16.PACK_AB R8, R8, R32 ;  /* 0x000000200808723e */ /* 0x000fe200000010ff */
[----:B------:R-:W-:-:S02]  /*ebc0*/  FMUL.FTZ R3, R0, R13 ;  /* 0x0000000d00037220 */ /* 0x000fc40000410000 */
[-C--:B------:R-:W-:Y:S02]  /*ebd0*/  FMUL.FTZ R0, R0, R4.reuse ;  /* 0x0000000400007220 */ /* 0x080fe40000410000 */
[----:B------:R-:W-:Y:S02]  /*ebe0*/  FFMA.FTZ R14, R18, R4, -R3 ;  /* 0x00000004120e7223 */ /* 0x000fe40000010803 */
[C---:B------:R-:W-:Y:S02]  /*ebf0*/  FMUL.FTZ R4, R2.reuse, R11 ;  /* 0x0000000b02047220 */ /* 0x040fe40000410000 */
[----:B------:R-:W-:Y:S02]  /*ec00*/  FMUL.FTZ R3, R2, R10 ;  /* 0x0000000a02037220 */ /* 0x000fe40000410000 */
[----:B------:R-:W-:Y:S02]  /*ec10*/  IMAD.U32 R21, R23, 0x10000, RZ ;  /* 0x0001000017157824 */ /* 0x000fe400078e00ff */
[----:B------:R-:W-:-:S02]  /*ec20*/  IMAD.U32 R7, R27, 0x10000, RZ ;  /* 0x000100001b077824 */ /* 0x000fc400078e00ff */
[C---:B------:R-:W-:Y:S02]  /*ec30*/  FFMA.FTZ R12, R19.reuse, R10, -R4 ;  /* 0x0000000a130c7223 */ /* 0x040fe40000010804 */
[----:B------:R-:W-:Y:S01]  /*ec40*/  FFMA.FTZ R11, R19, R11, R3 ;  /* 0x0000000b130b7223 */ /* 0x000fe20000010003 */
[----:B------:R-:W-:Y:S01]  /*ec50*/  LOP3.LUT R19, R23, 0xffff0000, RZ, 0xc0, !PT ;  /* 0xffff000017137812 */ /* 0x000fe200078ec0ff */
[----:B------:R-:W-:Y:S01]  /*ec60*/  FFMA.FTZ R13, R18, R13, R0 ;  /* 0x0000000d120d7223 */ /* 0x000fe20000010000 */
[----:B------:R-:W-:Y:S01]  /*ec70*/  LOP3.LUT R18, R22, 0xffff0000, RZ, 0xc0, !PT ;  /* 0xffff000016127812 */ /* 0x000fe200078ec0ff */
[C---:B------:R-:W-:Y:S02]  /*ec80*/  FMUL.FTZ R2, R5.reuse, R21 ;  /* 0x0000001505027220 */ /* 0x040fe40000410000 */
[-C--:B------:R-:W-:Y:S01]  /*ec90*/  FMUL.FTZ R0, R5, R7.reuse ;  /* 0x0000000705007220 */ /* 0x080fe20000410000 */
[----:B------:R-:W-:Y:S01]  /*eca0*/  LOP3.LUT R5, R24, 0xffff0000, RZ, 0xc0, !PT ;  /* 0xffff000018057812 */ /* 0x000fe200078ec0ff */
[----:B------:R-:W-:-:S02]  /*ecb0*/  FFMA.FTZ R10, R20, R7, -R2 ;  /* 0x00000007140a7223 */ /* 0x000fc40000010802 */
[C---:B------:R-:W-:Y:S02]  /*ecc0*/  FMUL.FTZ R4, R9.reuse, R19 ;  /* 0x0000001309047220 */ /* 0x040fe40000410000 */
[----:B------:R-:W-:Y:S02]  /*ecd0*/  FFMA.FTZ R7, R20, R21, R0 ;  /* 0x0000001514077223 */ /* 0x000fe40000010000 */
[----:B------:R-:W-:Y:S01]  /*ece0*/  FMUL.FTZ R3, R9, R17 ;  /* 0x0000001109037220 */ /* 0x000fe20000410000 */
[----:B------:R-:W-:Y:S01]  /*ecf0*/  F2FP.BF16.PACK_AB R9, R12, R16 ;  /* 0x000000100c09723e */ /* 0x000fe200000010ff */
[C---:B------:R-:W-:Y:S02]  /*ed00*/  FMUL.FTZ R2, R6.reuse, R18 ;  /* 0x0000001206027220 */ /* 0x040fe40000410000 */
[----:B------:R-:W-:Y:S02]  /*ed10*/  FMUL.FTZ R0, R6, R5 ;  /* 0x0000000506007220 */ /* 0x000fe40000410000 */
[----:B------:R-:W-:Y:S01]  /*ed20*/  FFMA.FTZ R6, R26, R17, -R4 ;  /* 0x000000111a067223 */ /* 0x000fe20000010804 */
[----:B------:R-:W-:Y:S01]  /*ed30*/  F2FP.BF16.PACK_AB R4, R28, R31 ;  /* 0x0000001f1c04723e */ /* 0x000fe200000010ff */
[----:B------:R-:W-:-:S02]  /*ed40*/  FFMA.FTZ R3, R26, R19, R3 ;  /* 0x000000131a037223 */ /* 0x000fc40000010003 */
[----:B------:R-:W-:Y:S01]  /*ed50*/  FFMA.FTZ R2, R25, R5, -R2 ;  /* 0x0000000519027223 */ /* 0x000fe20000010802 */
[----:B------:R-:W-:Y:S01]  /*ed60*/  F2FP.BF16.PACK_AB R5, R11, R15 ;  /* 0x0000000f0b05723e */ /* 0x000fe200000010ff */
[----:B------:R-:W-:Y:S01]  /*ed70*/  FFMA.FTZ R0, R25, R18, R0 ;  /* 0x0000001219007223 */ /* 0x000fe20000010000 */
[----:B------:R-:W-:Y:S02]  /*ed80*/  F2FP.BF16.PACK_AB R10, R6, R10 ;  /* 0x0000000a060a723e */ /* 0x000fe400000010ff */
[----:B------:R-:W-:Y:S02]  /*ed90*/  F2FP.BF16.PACK_AB R6, R3, R7 ;  /* 0x000000070306723e */ /* 0x000fe400000010ff */
[----:B------:R-:W-:Y:S02]  /*eda0*/  F2FP.BF16.PACK_AB R11, R2, R14 ;  /* 0x0000000e020b723e */ /* 0x000fe400000010ff */
[----:B------:R-:W-:-:S03]  /*edb0*/  F2FP.BF16.PACK_AB R7, R0, R13 ;  /* 0x0000000d0007723e */ /* 0x000fc600000010ff */
[----:B------:R1:W-:Y:S04]  /*edc0*/  STS.128 [R30], R8 ;  /* 0x000000081e007388 */ /* 0x0003e80000000c00 */
[----:B------:R1:W-:Y:S02]  /*edd0*/  STS.128 [R29+0x10080], R4 ;  /* 0x010080041d007388 */ /* 0x0003e40000000c00 */
.L_x_680:
[----:B------:R-:W-:Y:S05]  /*ede0*/  BSYNC B1 ;  /* 0x0000000000017941 */ /* 0x000fea0003800000 */
.L_x_679:
        /* <DEDUP_REMOVED lines=120> */
.L_x_686:
[----:B------:R-:W-:Y:S05]  /*f570*/  BSYNC B0 ;  /* 0x0000000000007941 */ /* 0x000fea0003800000 */
.L_x_685:
        /* <DEDUP_REMOVED lines=112> */
.L_x_684:
[----:B------:R-:W-:Y:S05]  /*fc80*/  BSYNC B1 ;  /* 0x0000000000017941 */ /* 0x000fea0003800000 */
.L_x_683:
[----:B------:R-:W-:-:S04]  /*fc90*/  IADD3 R2, R213, 0x60, RZ ;  /* 0x00000060d5027810 */ /* 0x000fc80007ffe0ff */
        /* <DEDUP_REMOVED lines=118> */
.L_x_688:
[----:B------:R-:W-:Y:S05]  /*10400*/  BSYNC B0 ;  /* 0x0000000000007941 */ /* 0x000fea0003800000 */
.L_x_687:
        /* <DEDUP_REMOVED lines=18> */
[----:B------:R-:W-:Y:S01]  /*10530*/  SHF.R.U64 R13, R88, 0x10, R89 ;  /* 0x00000010580d7819 */ /* 0x000fe20000001259 */
[----:B---3--:R-:W1:Y:S01]  /*10540*/  LDS.128 R8, [R30] ;  /* 0x000000001e087984 */ /* 0x008e620000000c00 */
[----:B------:R-:W-:Y:S02]  /*10550*/  IADD3 R0, R3, R0, R26 ;  /* 0x0000000003007210 */ /* 0x000fe40007ffe01a */
[--C-:B------:R-:W-:Y:S02]  /*10560*/  SHF.R.U64 R16, R90, 0x10, R91.reuse ;  /* 0x000000105a107819 */ /* 0x100fe4000000125b */
[----:B------:R-:W-:Y:S01]  /*10570*/  SHF.R.U32.HI R19, RZ, 0x10, R91 ;  /* 0x00000010ff137819 */ /* 0x000fe2000001165b */
[----:B------:R-:W-:Y:S01]  /*10580*/  IMAD.SHL.U32 R28, R0, 0x2, RZ ;  /* 0x00000002001c7824 */ /* 0x000fe200078e00ff */
[----:B------:R-:W-:Y:S02]  /*10590*/  SHF.R.U64 R0, R92, 0x10, R93 ;  /* 0x000000105c007819 */ /* 0x000fe4000000125d */
[----:B------:R-:W-:-:S02]  /*105a0*/  PRMT R13, R124, 0x5432, R13 ;  /* 0x000054327c0d7816 */ /* 0x000fc4000000000d */
[----:B------:R-:W2:Y:S01]  /*105b0*/  LDS.128 R4, [R28+0x10080] ;  /* 0x010080001c047984 */ /* 0x000ea20000000c00 */
[----:B------:R-:W-:Y:S02]  /*105c0*/  PRMT R15, R126, 0x5432, R0 ;  /* 0x000054327e0f7816 */ /* 0x000fe40000000000 */
[----:B------:R-:W-:Y:S01]  /*105d0*/  SHF.R.U32.HI R12, RZ, 0x10, R95 ;  /* 0x00000010ff0c7819 */ /* 0x000fe2000001165f */
[----:B------:R-:W-:Y:S01]  /*105e0*/  IMAD.U32 R31, R13, 0x10000, RZ ;  /* 0x000100000d1f7824 */ /* 0x000fe200078e00ff */
[----:B------:R-:W-:Y:S01]  /*105f0*/  SHF.R.U32.HI R14, RZ, 0x10, R89 ;  /* 0x00000010ff0e7819 */ /* 0x000fe20000011659 */
[----:B------:R-:W-:Y:S01]  /*10600*/  IMAD.U32 R29, R15, 0x10000, RZ ;  /* 0x000100000f1d7824 */ /* 0x000fe200078e00ff */
[C---:B------:R-:W-:Y:S02]  /*10610*/  PRMT R23, R125.reuse, 0x5432, R16 ;  /* 0x000054327d177816 */ /* 0x040fe40000000010 */
[----:B------:R-:W-:Y:S02]  /*10620*/  PRMT R22, R125, 0x5410, R19 ;  /* 0x000054107d167816 */ /* 0x000fe40000000013 */
[----:B------:R-:W-:-:S02]  /*10630*/  SHF.R.U64 R3, R94, 0x10, R95 ;  /* 0x000000105e037819 */ /* 0x000fc4000000125f */
[----:B------:R-:W-:Y:S01]  /*10640*/  SHF.R.U32.HI R2, RZ, 0x10, R93 ;  /* 0x00000010ff027819 */ /* 0x000fe2000001165d */
[----:B------:R-:W-:Y:S01]  /*10650*/  IMAD.U32 R35, R22, 0x10000, RZ ;  /* 0x0001000016237824 */ /* 0x000fe200078e00ff */
[C---:B------:R-:W-:Y:S02]  /*10660*/  PRMT R24, R127.reuse, 0x5410, R12 ;  /* 0x000054107f187816 */ /* 0x040fe4000000000c */
[----:B------:R-:W-:Y:S02]  /*10670*/  PRMT R17, R124, 0x5410, R14 ;  /* 0x000054107c117816 */ /* 0x000fe4000000000e */
[----:B------:R-:W-:Y:S02]  /*10680*/  PRMT R27, R127, 0x5432, R3 ;  /* 0x000054327f1b7816 */ /* 0x000fe40000000003 */
[----:B------:R-:W-:Y:S01]  /*10690*/  PRMT R18, R126, 0x5410, R2 ;  /* 0x000054107e127816 */ /* 0x000fe20000000002 */
[----:B------:R-:W-:Y:S01]  /*106a0*/  IMAD.U32 R36, R17, 0x10000, RZ ;  /* 0x0001000011247824 */ /* 0x000fe200078e00ff */
[----:B------:R-:W-:Y:S01]  /*106b0*/  LOP3.LUT R13, R13, 0xffff0000, RZ, 0xc0, !PT ;  /* 0xffff00000d0d7812 */ /* 0x000fe200078ec0ff */
[C---:B-1----:R-:W-:Y:S01]  /*106c0*/  IMAD.U32 R16, R9.reuse, 0x10000, RZ ;  /* 0x0001000009107824 */ /* 0x042fe200078e00ff */
[----:B------:R-:W-:Y:S01]  /*106d0*/  LOP3.LUT R19, R9, 0xffff0000, RZ, 0xc0, !PT ;  /* 0xffff000009137812 */ /* 0x000fe200078ec0ff */
[C---:B------:R-:W-:Y:S01]  /*106e0*/  IMAD.U32 R14, R8.reuse, 0x10000, RZ ;  /* 0x00010000080e7824 */ /* 0x040fe200078e00ff */
[----:B------:R-:W-:Y:S01]  /*106f0*/  LOP3.LUT R21, R8, 0xffff0000, RZ, 0xc0, !PT ;  /* 0xffff000008157812 */ /* 0x000fe200078ec0ff */
[C---:B------:R-:W-:Y:S01]  /*10700*/  IMAD.U32 R12, R11.reuse, 0x10000, RZ ;  /* 0x000100000b0c7824 */ /* 0x040fe200078e00ff */
[----:B------:R-:W-:Y:S01]  /*10710*/  LOP3.LUT R25, R11, 0xffff0000, RZ, 0xc0, !PT ;  /* 0xffff00000b197812 */ /* 0x000fe200078ec0ff */
[C---:B------:R-:W-:Y:S01]  /*10720*/  IMAD.U32 R20, R10.reuse, 0x10000, RZ ;  /* 0x000100000a147824 */ /* 0x040fe200078e00ff */
[----:B------:R-:W-:Y:S01]  /*10730*/  LOP3.LUT R26, R10, 0xffff0000, RZ, 0xc0, !PT ;  /* 0xffff00000a1a7812 */ /* 0x000fe200078ec0ff */
[----:B--2---:R-:W-:Y:S01]  /*10740*/  IMAD.U32 R9, R4, 0x10000, RZ ;  /* 0x0001000004097824 */ /* 0x004fe200078e00ff */
[C---:B------:R-:W-:Y:S01]  /*10750*/  LOP3.LUT R3, R5.reuse, 0xffff0000, RZ, 0xc0, !PT ;  /* 0xffff000005037812 */ /* 0x040fe200078ec0ff */
[----:B------:R-:W-:Y:S01]  /*10760*/  IMAD.U32 R8, R5, 0x10000, RZ ;  /* 0x0001000005087824 */ /* 0x000fe200078e00ff */
[----:B------:R-:W-:Y:S01]  /*10770*/  LOP3.LUT R10, R6, 0xffff0000, RZ, 0xc0, !PT ;  /* 0xffff0000060a7812 */ /* 0x000fe200078ec0ff */
[C---:B------:R-:W-:Y:S01]  /*10780*/  FMUL.FTZ R11, R9.reuse, R31 ;  /* 0x0000001f090b7220 */ /* 0x040fe20000410000 */
[----:B------:R-:W-:Y:S01]  /*10790*/  LOP3.LUT R4, R4, 0xffff0000, RZ, 0xc0, !PT ;  /* 0xffff000004047812 */ /* 0x000fe200078ec0ff */
[----:B------:R-:W-:-:S02]  /*107a0*/  FMUL.FTZ R5, R9, R29 ;  /* 0x0000001d09057220 */ /* 0x000fc40000410000 */
[----:B------:R-:W-:Y:S02]  /*107b0*/  FFMA.FTZ R34, R14, R29, -R11 ;  /* 0x0000001d0e227223 */ /* 0x000fe4000001080b */
[C---:B------:R-:W-:Y:S02]  /*107c0*/  IMAD.U32 R0, R7.reuse, 0x10000, RZ ;  /* 0x0001000007007824 */ /* 0x040fe400078e00ff */
[----:B------:R-:W-:Y:S02]  /*107d0*/  IMAD.U32 R11, R18, 0x10000, RZ ;  /* 0x00010000120b7824 */ /* 0x000fe400078e00ff */
[----:B------:R-:W-:Y:S02]  /*107e0*/  FFMA.FTZ R33, R14, R31, R5 ;  /* 0x0000001f0e217223 */ /* 0x000fe40000010005 */
[----:B------:R-:W-:Y:S02]  /*107f0*/  IMAD.U32 R14, R24, 0x10000, RZ ;  /* 0x00010000180e7824 */ /* 0x000fe400078e00ff */
[----:B------:R-:W-:Y:S01]  /*10800*/  IMAD.U32 R2, R6, 0x10000, RZ ;  /* 0x0001000006027824 */ /* 0x000fe200078e00ff */
[----:B------:R-:W-:Y:S01]  /*10810*/  LOP3.LUT R6, R7, 0xffff0000, RZ, 0xc0, !PT ;  /* 0xffff000007067812 */ /* 0x000fe200078ec0ff */
[----:B------:R-:W-:-:S02]  /*10820*/  FMUL.FTZ R9, R8, R36 ;  /* 0x0000002408097220 */ /* 0x000fc40000410000 */
[----:B------:R-:W-:Y:S02]  /*10830*/  FMUL.FTZ R7, R8, R11 ;  /* 0x0000000b08077220 */ /* 0x000fe40000410000 */
[C---:B------:R-:W-:Y:S02]  /*10840*/  FMUL.FTZ R5, R0.reuse, R35 ;  /* 0x0000002300057220 */ /* 0x040fe40000410000 */
[----:B------:R-:W-:Y:S02]  /*10850*/  FMUL.FTZ R0, R0, R14 ;  /* 0x0000000e00007220 */ /* 0x000fe40000410000 */
[C---:B------:R-:W-:Y:S01]  /*10860*/  FFMA.FTZ R32, R16.reuse, R11, -R9 ;  /* 0x0000000b10207223 */ /* 0x040fe20000010809 */
[----:B------:R-:W-:Y:S01]  /*10870*/  LOP3.LUT R11, R17, 0xffff0000, RZ, 0xc0, !PT ;  /* 0xffff0000110b7812 */ /* 0x000fe200078ec0ff */
[----:B------:R-:W-:Y:S01]  /*10880*/  FFMA.FTZ R29, R16, R36, R7 ;  /* 0x00000024101d7223 */ /* 0x000fe20000010007 */
[----:B------:R-:W-:Y:S01]  /*10890*/  LOP3.LUT R7, R15, 0xffff0000, RZ, 0xc0, !PT ;  /* 0xffff00000f077812 */ /* 0x000fe200078ec0ff */
[----:B------:R-:W-:Y:S01]  /*108a0*/  FFMA.FTZ R16, R12, R35, R0 ;  /* 0x000000230c107223 */ /* 0x000fe20000010000 */
[----:B------:R-:W-:Y:S01]  /*108b0*/  LOP3.LUT R9, R18, 0xffff0000, RZ, 0xc0, !PT ;  /* 0xffff000012097812 */ /* 0x000fe200078ec0ff */
[----:B------:R-:W-:Y:S01]  /*108c0*/  FMUL.FTZ R0, R4, R13 ;  /* 0x0000000d04007220 */ /* 0x000fe20000410000 */
[----:B------:R-:W-:Y:S01]  /*108d0*/  LOP3.LUT R17, R23, 0xffff0000, RZ, 0xc0, !PT ;  /* 0xffff000017117812 */ /* 0x000fe200078ec0ff */
[----:B------:R-:W-:Y:S01]  /*108e0*/  FFMA.FTZ R31, R12, R14, -R5 ;  /* 0x0000000e0c1f7223 */ /* 0x000fe20000010805 */
[----:B------:R-:W-:Y:S01]  /*108f0*/  LOP3.LUT R14, R27, 0xffff0000, RZ, 0xc0, !PT ;  /* 0xffff00001b0e7812 */ /* 0x000fe200078ec0ff */
[-C--:B------:R-:W-:Y:S01]  /*10900*/  FMUL.FTZ R5, R4, R7.reuse ;  /* 0x0000000704057220 */ /* 0x080fe20000410000 */
[----:B------:R-:W-:Y:S01]  /*10910*/  LOP3.LUT R15, R22, 0xffff0000, RZ, 0xc0, !PT ;  /* 0xffff0000160f7812 */ /* 0x000fe200078ec0ff */
[----:B------:R-:W-:-:S02]  /*10920*/  FFMA.FTZ R8, R21, R7, -R0 ;  /* 0x0000000715087223 */ /* 0x000fc40000010800 */
[----:B------:R-:W-:Y:S02]  /*10930*/  IMAD.U32 R18, R23, 0x10000, RZ ;  /* 0x0001000017127824 */ /* 0x000fe400078e00ff */
[----:B------:R-:W-:Y:S01]  /*10940*/  IMAD.U32 R7, R27, 0x10000, RZ ;  /* 0x000100001b077824 */ /* 0x000fe200078e00ff */
[----:B------:R-:W-:Y:S01]  /*10950*/  F2FP.BF16.PACK_AB R8, R8, R34 ;  /* 0x000000220808723e */ /* 0x000fe200000010ff */
[C---:B------:R-:W-:Y:S02]  /*10960*/  FMUL.FTZ R4, R3.reuse, R11 ;  /* 0x0000000b03047220 */ /* 0x040fe40000410000 */
[----:B------:R-:W-:Y:S02]  /*10970*/  FMUL.FTZ R3, R3, R9 ;  /* 0x0000000903037220 */ /* 0x000fe40000410000 */
[----:B------:R-:W-:Y:S02]  /*10980*/  FMUL.FTZ R0, R2, R18 ;  /* 0x0000001202007220 */ /* 0x000fe40000410000 */
[----:B------:R-:W-:Y:S01]  /*10990*/  FFMA.FTZ R12, R21, R13, R5 ;  /* 0x0000000d150c7223 */ /* 0x000fe20000010005 */
[----:B------:R-:W-:Y:S01]  /*109a0*/  LOP3.LUT R13, R24, 0xffff0000, RZ, 0xc0, !PT ;  /* 0xffff0000180d7812 */ /* 0x000fe200078ec0ff */
[----:B------:R-:W-:-:S02]  /*109b0*/  FMUL.FTZ R2, R2, R7 ;  /* 0x0000000702027220 */ /* 0x000fc40000410000 */
[C---:B------:R-:W-:Y:S02]  /*109c0*/  FFMA.FTZ R5, R19.reuse, R11, R3 ;  /* 0x0000000b13057223 */ /* 0x040fe40000010003 */
[----:B------:R-:W-:Y:S02]  /*109d0*/  FFMA.FTZ R9, R19, R9, -R4 ;  /* 0x0000000913097223 */ /* 0x000fe40000010804 */
[C---:B------:R-:W-:Y:S01]  /*109e0*/  FFMA.FTZ R11, R20.reuse, R7, -R0 ;  /* 0x00000007140b7223 */ /* 0x040fe20000010800 */
[----:B------:R-:W-:Y:S01]  /*109f0*/  F2FP.BF16.PACK_AB R5, R5, R29 ;  /* 0x0000001d0505723e */ /* 0x000fe200000010ff */
[----:B------:R-:W-:Y:S01]  /*10a00*/  FFMA.FTZ R7, R20, R18, R2 ;  /* 0x0000001214077223 */ /* 0x000fe20000010002 */
[----:B------:R-:W-:Y:S01]  /*10a10*/  F2FP.BF16.PACK_AB R9, R9, R32 ;  /* 0x000000200909723e */ /* 0x000fe200000010ff */
[C---:B------:R-:W-:Y:S02]  /*10a20*/  FMUL.FTZ R4, R10.reuse, R17 ;  /* 0x000000110a047220 */ /* 0x040fe40000410000 */
[----:B------:R-:W-:-:S02]  /*10a30*/  FMUL.FTZ R3, R10, R14 ;  /* 0x0000000e0a037220 */ /* 0x000fc40000410000 */
        /* <DEDUP_REMOVED lines=11> */
[----:B------:R1:W-:Y:S04]  /*10af0*/  STS.128 [R30], R8 ;  /* 0x000000081e007388 */ /* 0x0003e80000000c00 */
[----:B------:R1:W-:Y:S02]  /*10b00*/  STS.128 [R28+0x10080], R4 ;  /* 0x010080041c007388 */ /* 0x0003e40000000c00 */
.L_x_660:
[----:B------:R-:W-:Y:S05]  /*10b10*/  BSYNC B2 ;  /* 0x0000000000027941 */ /* 0x000fea0003800000 */
.L_x_626:
[----:B------:R-:W-:Y:S01]  /*10b20*/  R2P PR, R237, 0x6 ;  /* 0x00000006ed007804 */ /* 0x000fe20000000000 */
[----:B------:R-:W-:Y:S01]  /*10b30*/  IMAD R0, R129, c[0x0][0x208], RZ ;  /* 0x0000820081007a24 */ /* 0x000fe200078e02ff */
[----:B------:R-:W-:Y:S01]  /*10b40*/  IADD3 R186, R177, 0x20, RZ ;  /* 0x00000020b1ba7810 */ /* 0x000fe20007ffe0ff */
[----:B------:R-:W-:Y:S01]  /*10b50*/  IMAD.WIDE.U32 R2, R106, c[0x0][0x208], RZ ;  /* 0x000082006a027a25 */ /* 0x000fe200078e00ff */
[----:B------:R-:W-:-:S04]  /*10b60*/  DEPBAR.LE SB0, 0x0 ;  /* 0x000080000000791a */ /* 0x000fc80000000000 */
[----:B------:R-:W-:Y:S01]  /*10b70*/  IMAD R0, R106, c[0x0][0x20c], R0 ;  /* 0x000083006a007a24 */ /* 0x000fe200078e0200 */
[----:B------:R-:W-:Y:S01]  /*10b80*/  BAR.SYNC.DEFER_BLOCKING 0x0 ;  /* 0x0000000000007b1d */ /* 0x000fe20000010000 */
[----:B------:R-:W-:Y:S01]  /*10b90*/  IMAD.IADD R62, R210, 0x1, -R122 ;  /* 0x00000001d23e7824 */ /* 0x000fe200078e0a7a */
[----:B------:R-:W-:Y:S01]  /*10ba0*/  ISETP.NE.AND P3, PT, R131, 0x1, PT ;  /* 0x000000018300780c */ /* 0x000fe20003f65270 */
[----:B------:R-:W-:Y:S01]  /*10bb0*/  IMAD.IADD R3, R3, 0x1, R0 ;  /* 0x0000000103037824 */ /* 0x000fe200078e0200 */
[----:B------:R-:W-:Y:S01]  /*10bc0*/  @P1 IADD3 R186, R177, -0x20, RZ ;  /* 0xffffffe0b1ba1810 */ /* 0x000fe20007ffe0ff */
[----:B------:R-:W-:Y:S01]  /*10bd0*/  IMAD.MOV.U32 R63, RZ, RZ, c[0x0][0x32c] ;  /* 0x0000cb00ff3f7624 */ /* 0x000fe200078e00ff */
[----:B------:R-:W-:Y:S01]  /*10be0*/  ISETP.GT.AND P1, PT, R106, R208, PT ;  /* 0x000000d06a00720c */ /* 0x000fe20003f24270 */
[----:B------:R-:W-:Y:S01]  /*10bf0*/  ULDC UR4, c[0x0][0x324] ;  /* 0x0000c90000047ab9 */ /* 0x000fe20000000800 */
[----:B------:R-:W-:Y:S01]  /*10c00*/  LEA R0, P0, R2, R220, 0x5 ;  /* 0x000000dc02007211 */ /* 0x000fe200078028ff */
[----:B------:R-:W-:Y:S01]  /*10c10*/  ULOP3.LUT UR4, URZ, UR4, URZ, 0x33, !UPT ;  /* 0x000000043f047292 */ /* 0x000fe2000f8e333f */
[----:B------:R-:W-:-:S02]  /*10c20*/  IADD3 R187, R186, 0x3000, RZ ;  /* 0x00003000babb7810 */ /* 0x000fc40007ffe0ff */
[----:B------:R-:W-:Y:S02]  /*10c30*/  LEA.HI.X R3, R2, R223, R3, 0x5, P0 ;  /* 0x000000df02037211 */ /* 0x000fe400000f2c03 */
[----:B------:R-:W-:Y:S02]  /*10c40*/  LEA R2, P0, R0, c[0x0][0x1f8], 0x1 ;  /* 0x00007e0000027a11 */ /* 0x000fe400078008ff */
[----:B------:R-:W-:Y:S02]  /*10c50*/  IADD3 R193, R186, 0x3800, RZ ;  /* 0x00003800bac17810 */ /* 0x000fe40007ffe0ff */
[----:B------:R-:W-:Y:S02]  /*10c60*/  LEA.HI.X R3, R0, c[0x0][0x1fc], R3, 0x1, P0 ;  /* 0x00007f0000037a11 */ /* 0x000fe400000f0c03 */
[----:B------:R-:W-:Y:S02]  /*10c70*/  @P1 IADD3 R0, R236, -0x2, RZ ;  /* 0xfffffffeec001810 */ /* 0x000fe40007ffe0ff */
[----:B------:R-:W-:-:S02]  /*10c80*/  IADD3 R192, R186, 0x2000, RZ ;  /* 0x00002000bac07810 */ /* 0x000fc40007ffe0ff */
[----:B-1----:R-:W-:Y:S01]  /*10c90*/  @P1 SHF.R.S32.HI R4, RZ, 0x1f, R0 ;  /* 0x0000001fff041819 */ /* 0x002fe20000011400 */
[----:B------:R-:W-:Y:S01]  /*10ca0*/  LDSM.16.M88.4 R20, [R177] ;  /* 0x00000000b114783b */ /* 0x000fe20000000200 */
[C---:B------:R-:W-:Y:S02]  /*10cb0*/  IADD3 R191, R186.reuse, 0x2800, RZ ;  /* 0x00002800babf7810 */ /* 0x040fe40007ffe0ff */
[----:B------:R-:W-:Y:S01]  /*10cc0*/  IADD3 R190, R186, 0x1000, RZ ;  /* 0x00001000babe7810 */ /* 0x000fe20007ffe0ff */
[----:B------:R-:W-:Y:S01]  /*10cd0*/  @P1 IMAD R4, R4, c[0x0][0x1e0], RZ ;  /* 0x0000780004041a24 */ /* 0x000fe200078e02ff */
[----:B------:R-:W-:Y:S01]  /*10ce0*/  LDSM.16.M88.4 R24, [R177+0x800] ;  /* 0x00080000b118783b */ /* 0x000fe20000000200 */
[----:B------:R-:W-:Y:S02]  /*10cf0*/  IADD3 R189, R186, 0x1800, RZ ;  /* 0x00001800babd7810 */ /* 0x000fe40007ffe0ff */
[C---:B------:R-:W-:Y:S01]  /*10d00*/  @P1 IMAD R6, R0.reuse, c[0x0][0x1e4], R4 ;  /* 0x0000790000061a24 */ /* 0x040fe200078e0204 */
[----:B---3--:R-:W-:Y:S01]  /*10d10*/  LDSM.16.M88.4 R8, [R183] ;  /* 0x00000000b708783b */ /* 0x008fe20000000200 */
[----:B------:R-:W-:Y:S01]  /*10d20*/  @P1 IMAD.WIDE.U32 R4, R0, c[0x0][0x1e0], RZ ;  /* 0x0000780000041a25 */ /* 0x000fe200078e00ff */
[----:B------:R-:W-:-:S02]  /*10d30*/  IADD3 R188, R186, 0x800, RZ ;  /* 0x00000800babc7810 */ /* 0x000fc40007ffe0ff */
[----:B------:R-:W-:Y:S01]  /*10d40*/  LDSM.16.M88.4 R32, [R186] ;  /* 0x00000000ba20783b */ /* 0x000fe20000000200 */
[----:B------:R-:W-:Y:S01]  /*10d50*/  @P1 IMAD.IADD R0, R5, 0x1, R6 ;  /* 0x0000000105001824 */ /* 0x000fe200078e0206 */
[C---:B------:R-:W-:Y:S02]  /*10d60*/  @P1 LEA R12, P0, R4.reuse, R218, 0x5 ;  /* 0x000000da040c1211 */ /* 0x040fe400078028ff */
[----:B------:R-:W-:Y:S02]  /*10d70*/  LDSM.16.M88.4 R36, [R186+0x800] ;  /* 0x00080000ba24783b */ /* 0x000fe40000000200 */
[----:B------:R-:W-:Y:S01]  /*10d80*/  @P1 LEA.HI.X R13, R4, R222, R0, 0x5, P0 ;  /* 0x000000de040d1211 */ /* 0x000fe200000f2c00 */
[----:B------:R-:W-:Y:S01]  /*10d90*/  IMAD.MOV.U32 R0, RZ, RZ, 0x40 ;  /* 0x00000040ff007424 */ /* 0x000fe200078e00ff */
[----:B------:R-:W-:Y:S02]  /*10da0*/  LOP3.LUT R4, R123, 0x1, RZ, 0xc0, !PT ;  /* 0x000000017b047812 */ /* 0x000fe400078ec0ff */
[----:B------:R-:W-:-:S02]  /*10db0*/  ISETP.GT.AND P0, PT, R62, R213, PT ;  /* 0x000000d53e00720c */ /* 0x000fc40003f04270 */
[----:B------:R-:W-:Y:S02]  /*10dc0*/  SEL R0, R0, 0xffffffc0, !P2 ;  /* 0xffffffc000007807 */ /* 0x000fe40005000000 */
[----:B------:R-:W-:Y:S02]  /*10dd0*/  ISETP.NE.U32.OR P0, PT, R4, 0x1, !P0 ;  /* 0x000000010400780c */ /* 0x000fe40004705470 */
[----:B------:R-:W1:Y:S01]  /*10de0*/  LDSM.16.M88.4 R4, [R182] ;  /* 0x00000000b604783b */ /* 0x000e620000000200 */
[--C-:B------:R-:W-:Y:S01]  /*10df0*/  IMAD.IADD R176, R177, 0x1, R0.reuse ;  /* 0x00000001b1b07824 */ /* 0x100fe200078e0200 */
[----:B------:R-:W-:Y:S01]  /*10e00*/  LOP3.LUT P2, RZ, R214, 0x1, RZ, 0xc0, !PT ;  /* 0x00000001d6ff7812 */ /* 0x000fe2000784c0ff */
[----:B------:R-:W-:Y:S02]  /*10e10*/  IMAD.IADD R159, R187, 0x1, R0 ;  /* 0x00000001bb9f7824 */ /* 0x000fe400078e0200 */
[----:B------:R-:W-:-:S06]  /*10e20*/  IMAD.IADD R0, R225, 0x1, R224 ;  /* 0x00000001e1007824 */ /* 0x000fcc00078e02e0 */
[----:B------:R-:W-:Y:S01]  /*10e30*/  @!PT LDS RZ, [RZ] ;  /* 0x00000000fffff984 */ /* 0x000fe20000000800 */
[----:B------:R-:W-:Y:S01]  /*10e40*/  @!PT LDS RZ, [RZ] ;  /* 0x00000000fffff984 */ /* 0x000fe20000000800 */
[----:B------:R-:W-:Y:S01]  /*10e50*/  @!PT LDS RZ, [RZ] ;  /* 0x00000000fffff984 */ /* 0x000fe20000000800 */
[----:B------:R2:W-:Y:S01]  /*10e60*/  LDGSTS.E.BYPASS.LTC128B.128 [R195+0x8080], [R2.64], !P0 ;  /* 0x0808000002c37fae */ /* 0x0005e2000c101d46 */
[----:B------:R-:W-:-:S04]  /*10e70*/  @P1 LEA R60, P0, R12, c[0x0][0x1c8], 0x1 ;  /* 0x000072000c3c1a11 */ /* 0x000fc800078008ff */
[----:B------:R-:W-:Y:S02]  /*10e80*/  @P1 LEA.HI.X R61, R12, c[0x0][0x1cc], R13, 0x1, P0 ;  /* 0x000073000c3d1a11 */ /* 0x000fe400000f0c0d */
[----:B------:R-:W-:-:S04]  /*10e90*/  LOP3.LUT P0, RZ, R123, 0x2, RZ, 0xc0, !PT ;  /* 0x000000027bff7812 */ /* 0x000fc8000780c0ff */
[----:B------:R-:W-:-:S13]  /*10ea0*/  ISETP.LE.OR P0, PT, R62, R213, !P0 ;  /* 0x000000d53e00720c */ /* 0x000fda0004703670 */
[----:B------:R2:W-:Y:S01]  /*10eb0*/  LDGSTS.E.BYPASS.LTC128B.128 [R195+0x9080], [R2.64+0x80], !P0 ;  /* 0x0908008002c37fae */ /* 0x0005e2000c101d46 */
[----:B------:R-:W-:-:S04]  /*10ec0*/  LOP3.LUT P0, RZ, R123, 0x4, RZ, 0xc0, !PT ;  /* 0x000000047bff7812 */ /* 0x000fc8000780c0ff */
[----:B------:R-:W-:Y:S01]  /*10ed0*/  ISETP.LE.OR P0, PT, R62, R213, !P0 ;  /* 0x000000d53e00720c */ /* 0x000fe20004703670 */
[C---:B-1--4-:R-:W-:Y:S08]  /*10ee0*/  HMMA.16816.F32.BF16 R16, R4.reuse, R20, RZ ;  /* 0x000000140410723c */ /* 0x052ff000000418ff */
[----:B------:R-:W-:Y:S04]  /*10ef0*/  HMMA.16816.F32.BF16 R28, R4, R22, RZ ;  /* 0x00000016041c723c */ /* 0x000fe800000418ff */
[----:B------:R2:W-:Y:S01]  /*10f00*/  LDGSTS.E.BYPASS.LTC128B.128 [R195+0xa080], [R2.64+0x100], !P0 ;  /* 0x0a08010002c37fae */ /* 0x0005e2000c101d46 */
[----:B------:R-:W-:-:S03]  /*10f10*/  LOP3.LUT P0, RZ, R123, 0x8, RZ, 0xc0, !PT ;  /* 0x000000087bff7812 */ /* 0x000fc6000780c0ff */
[----:B------:R-:W-:Y:S01]  /*10f20*/  HMMA.16816.F32.BF16 R20, R4, R24, RZ ;  /* 0x000000180414723c */ /* 0x000fe200000418ff */
[----:B------:R-:W-:-:S07]  /*10f30*/  ISETP.LE.OR P0, PT, R62, R213, !P0 ;  /* 0x000000d53e00720c */ /* 0x000fce0004703670 */
[----:B------:R-:W-:Y:S06]  /*10f40*/  HMMA.16816.F32.BF16 R24, R4, R26, RZ ;  /* 0x0000001a0418723c */ /* 0x000fec00000418ff */
[----:B------:R2:W-:Y:S02]  /*10f50*/  LDGSTS.E.BYPASS.LTC128B.128 [R195+0xb080], [R2.64+0x180], !P0 ;  /* 0x0b08018002c37fae */ /* 0x0005e4000c101d46 */
[C---:B------:R-:W-:Y:S02]  /*10f60*/  HMMA.16816.F32.BF16 R28, R8.reuse, R34, R28 ;  /* 0x00000022081c723c */ /* 0x040fe4000004181c */
[----:B------:R-:W-:Y:S04]  /*10f70*/  LDSM.16.M88.4 R12, [R185] ;  /* 0x00000000b90c783b */ /* 0x000fe80000000200 */
[----:B------:R-:W1:Y:S02]  /*10f80*/  LDSM.16.M88.4 R44, [R176] ;  /* 0x00000000b02c783b */ /* 0x000e640000000200 */
[C---:B------:R-:W-:Y:S02]  /*10f90*/  HMMA.16816.F32.BF16 R16, R8.reuse, R32, R16 ;  /* 0x000000200810723c */ /* 0x040fe40000041810 */
[----:B------:R-:W3:Y:S04]  /*10fa0*/  LDSM.16.M88.4 R40, [R176+0x800] ;  /* 0x00080000b028783b */ /* 0x000ee80000000200 */
[----:B------:R-:W-:Y:S02]  /*10fb0*/  LDSM.16.M88.4 R4, [R184] ;  /* 0x00000000b804783b */ /* 0x000fe40000000200 */
[C---:B------:R-:W-:Y:S02]  /*10fc0*/  HMMA.16816.F32.BF16 R20, R8.reuse, R36, R20 ;  /* 0x000000240814723c */ /* 0x040fe40000041814 */
[----:B------:R-:W4:Y:S04]  /*10fd0*/  LDSM.16.M88.4 R52, [R159+-0x3000] ;  /* 0xffd000009f34783b */ /* 0x000f280000000200 */
[----:B------:R-:W-:Y:S02]  /*10fe0*/  LDSM.16.M88.4 R48, [R177+0x1000] ;  /* 0x00100000b130783b */ /* 0x000fe40000000200 */
[----:B------:R-:W-:Y:S01]  /*10ff0*/  HMMA.16816.F32.BF16 R24, R8, R38, R24 ;  /* 0x000000260818723c */ /* 0x000fe20000041818 */
[----:B--2---:R-:W-:Y:S01]  /*11000*/  @P3 IMAD.HI.U32 R2, R0, c[0x0][0x2c8], RZ ;  /* 0x0000b20000023a27 */ /* 0x004fe200078e00ff */
[----:B------:R-:W2:Y:S04]  /*11010*/  LDSM.16.M88.4 R36, [R159+-0x2800] ;  /* 0xffd800009f24783b */ /* 0x000ea80000000200 */
[----:B------:R-:W2:Y:S04]  /*11020*/  LDSM.16.M88.4 R8, [R182+0x4000] ;  /* 0x00400000b608783b */ /* 0x000ea80000000200 */
[----:B------:R-:W-:Y:S04]  /*11030*/  LDSM.16.M88.4 R56, [R186+0x2000] ;  /* 0x00200000ba38783b */ /* 0x000fe80000000200 */
[----:B------:R-:W0:Y:S01]  /*11040*/  LDGDEPBAR ;  /* 0x00000000000079af */ /* 0x000e220000000000 */
[C---:B-1----:R-:W-:Y:S08]  /*11050*/  HMMA.16816.F32.BF16 R32, R12.reuse, R46, R28 ;  /* 0x0000002e0c20723c */ /* 0x042ff0000004181c */
[C---:B------:R-:W-:Y:S01]  /*11060*/  HMMA.16816.F32.BF16 R16, R12.reuse, R44, R16 ;  /* 0x0000002c0c10723c */ /* 0x040fe20000041810 */
[----:B------:R-:W-:Y:S07]  /*11070*/  LDSM.16.M88.4 R44, [R186+0x1000] ;  /* 0x00100000ba2c783b */ /* 0x000fee0000000200 */
[C---:B---3--:R-:W-:Y:S01]  /*11080*/  HMMA.16816.F32.BF16 R28, R12.reuse, R40, R20 ;  /* 0x000000280c1c723c */ /* 0x048fe20000041814 */
[----:B------:R-:W-:Y:S07]  /*11090*/  LDSM.16.M88.4 R20, [R186+0x1800] ;  /* 0x00180000ba14783b */ /* 0x000fee0000000200 */
[----:B------:R-:W-:Y:S01]  /*110a0*/  HMMA.16816.F32.BF16 R24, R12, R42, R24 ;  /* 0x0000002a0c18723c */ /* 0x000fe20000041818 */
[----:B------:R-:W1:Y:S07]  /*110b0*/  LDSM.16.M88.4 R40, [R177+0x1800] ;  /* 0x00180000b128783b */ /* 0x000e6e0000000200 */
[C---:B----4-:R-:W-:Y:S01]  /*110c0*/  HMMA.16816.F32.BF16 R12, R4.reuse, R52, R16 ;  /* 0x00000034040c723c */ /* 0x050fe20000041810 */
[----:B------:R-:W3:Y:S07]  /*110d0*/  LDSM.16.M88.4 R16, [R183+0x4000] ;  /* 0x00400000b710783b */ /* 0x000eee0000000200 */
[C---:B------:R-:W-:Y:S01]  /*110e0*/  HMMA.16816.F32.BF16 R32, R4.reuse, R54, R32 ;  /* 0x000000360420723c */ /* 0x040fe20000041820 */
[----:B------:R-:W-:Y:S07]  /*110f0*/  LDSM.16.M88.4 R52, [R176+0x1000] ;  /* 0x00100000b034783b */ /* 0x000fee0000000200 */
[C---:B--2---:R-:W-:Y:S08]  /*11100*/  HMMA.16816.F32.BF16 R28, R4.reuse, R36, R28 ;  /* 0x00000024041c723c */ /* 0x044ff0000004181c */
[----:B------:R-:W-:Y:S01]  /*11110*/  HMMA.16816.F32.BF16 R24, R4, R38, R24 ;  /* 0x000000260418723c */ /* 0x000fe20000041818 */
[----:B------:R-:W2:Y:S04]  /*11120*/  LDSM.16.M88.4 R4, [R185+0x4000] ;  /* 0x00400000b904783b */ /* 0x000ea80000000200 */
[----:B------:R-:W4:Y:S03]  /*11130*/  LDSM.16.M88.4 R36, [R176+0x1800] ;  /* 0x00180000b024783b */ /* 0x000f260000000200 */
[C---:B------:R-:W-:Y:S08]  /*11140*/  HMMA.16816.F32.BF16 R12, R8.reuse, R48, R12 ;  /* 0x00000030080c723c */ /* 0x040ff0000004180c */
[C---:B------:R-:W-:Y:S01]  /*11150*/  HMMA.16816.F32.BF16 R32, R8.reuse, R50, R32 ;  /* 0x000000320820723c */ /* 0x040fe20000041820 */
[----:B------:R-:W-:Y:S07]  /*11160*/  LDSM.16.M88.4 R48, [R159+-0x2000] ;  /* 0xffe000009f30783b */ /* 0x000fee0000000200 */
[C---:B-1----:R-:W-:Y:S08]  /*11170*/  HMMA.16816.F32.BF16 R28, R8.reuse, R40, R28 ;  /* 0x00000028081c723c */ /* 0x042ff0000004181c */
[----:B------:R-:W-:Y:S01]  /*11180*/  HMMA.16816.F32.BF16 R24, R8, R42, R24 ;  /* 0x0000002a0818723c */ /* 0x000fe20000041818 */
[----:B------:R-:W-:Y:S07]  /*11190*/  LDSM.16.M88.4 R40, [R177+0x2800] ;  /* 0x00280000b128783b */ /* 0x000fee0000000200 */
[C---:B---3--:R-:W-:Y:S01]  /*111a0*/  HMMA.16816.F32.BF16 R8, R16.reuse, R44, R12 ;  /* 0x0000002c1008723c */ /* 0x048fe2000004180c */
[----:B------:R-:W1:Y:S07]  /*111b0*/  LDSM.16.M88.4 R12, [R184+0x4000] ;  /* 0x00400000b80c783b */ /* 0x000e6e0000000200 */
[C---:B------:R-:W-:Y:S01]  /*111c0*/  HMMA.16816.F32.BF16 R32, R16.reuse, R46, R32 ;  /* 0x0000002e1020723c */ /* 0x040fe20000041820 */
[----:B------:R-:W-:Y:S07]  /*111d0*/  LDSM.16.M88.4 R44, [R177+0x2000] ;  /* 0x00200000b12c783b */ /* 0x000fee0000000200 */
[C---:B------:R-:W-:Y:S08]  /*111e0*/  HMMA.16816.F32.BF16 R28, R16.reuse, R20, R28 ;  /* 0x00000014101c723c */ /* 0x040ff0000004181c */
[----:B------:R-:W-:Y:S01]  /*111f0*/  HMMA.16816.F32.BF16 R24, R16, R22, R24 ;  /* 0x000000161018723c */ /* 0x000fe20000041818 */
[----:B------:R-:W3:Y:S04]  /*11200*/  LDSM.16.M88.4 R20, [R159+-0x1800] ;  /* 0xffe800009f14783b */ /* 0x000ee80000000200 */
[----:B------:R-:W3:Y:S03]  /*11210*/  LDSM.16.M88.4 R16, [R182+0x8000] ;  /* 0x00800000b610783b */ /* 0x000ee60000000200 */
[C---:B--2---:R-:W-:Y:S08]  /*11220*/  HMMA.16816.F32.BF16 R8, R4.reuse, R52, R8 ;  /* 0x000000340408723c */ /* 0x044ff00000041808 */
[C---:B------:R-:W-:Y:S01]  /*11230*/  HMMA.16816.F32.BF16 R32, R4.reuse, R54, R32 ;  /* 0x000000360420723c */ /* 0x040fe20000041820 */
[----:B------:R-:W-:Y:S07]  /*11240*/  LDSM.16.M88.4 R52, [R176+0x2000] ;  /* 0x00200000b034783b */ /* 0x000fee0000000200 */
[C---:B----4-:R-:W-:Y:S08]  /*11250*/  HMMA.16816.F32.BF16 R28, R4.reuse, R36, R28 ;  /* 0x00000024041c723c */ /* 0x050ff0000004181c */
[----:B------:R-:W-:Y:S01]  /*11260*/  HMMA.16816.F32.BF16 R24, R4, R38, R24 ;  /* 0x000000260418723c */ /* 0x000fe20000041818 */
[----:B------:R-:W-:Y:S07]  /*11270*/  LDSM.16.M88.4 R36, [R186+0x2800] ;  /* 0x00280000ba24783b */ /* 0x000fee0000000200 */
[C---:B-1----:R-:W-:Y:S01]  /*11280*/  HMMA.16816.F32.BF16 R4, R12.reuse, R48, R8 ;  /* 0x000000300c04723c */ /* 0x042fe20000041808 */
[----:B------:R-:W1:Y:S07]  /*11290*/  LDSM.16.M88.4 R8, [R183+0x8000] ;  /* 0x00800000b708783b */ /* 0x000e6e0000000200 */
[C---:B------:R-:W-:Y:S01]  /*112a0*/  HMMA.16816.F32.BF16 R32, R12.reuse, R50, R32 ;  /* 0x000000320c20723c */ /* 0x040fe20000041820 */
[----:B------:R-:W-:Y:S07]  /*112b0*/  LDSM.16.M88.4 R48, [R159+-0x1000] ;  /* 0xfff000009f30783b */ /* 0x000fee0000000200 */
[C---:B---3--:R-:W-:Y:S08]  /*112c0*/  HMMA.16816.F32.BF16 R28, R12.reuse, R20, R28 ;  /* 0x000000140c1c723c */ /* 0x048ff0000004181c */
[----:B------:R-:W-:Y:S01]  /*112d0*/  HMMA.16816.F32.BF16 R24, R12, R22, R24 ;  /* 0x000000160c18723c */ /* 0x000fe20000041818 */
[----:B------:R-:W-:Y:S07]  /*112e0*/  LDSM.16.M88.4 R20, [R184+0x8000] ;  /* 0x00800000b814783b */ /* 0x000fee0000000200 */
[C---:B------:R-:W-:Y:S01]  /*112f0*/  HMMA.16816.F32.BF16 R12, R16.reuse, R44, R4 ;  /* 0x0000002c100c723c */ /* 0x040fe20000041804 */
[----:B------:R-:W2:Y:S07]  /*11300*/  LDSM.16.M88.4 R4, [R185+0x8000] ;  /* 0x00800000b904783b */ /* 0x000eae0000000200 */
[C---:B------:R-:W-:Y:S01]  /*11310*/  HMMA.16816.F32.BF16 R32, R16.reuse, R46, R32 ;  /* 0x0000002e1020723c */ /* 0x040fe20000041820 */
[----:B------:R-:W-:Y:S07]  /*11320*/  LDSM.16.M88.4 R44, [R177+0x3800] ;  /* 0x00380000b12c783b */ /* 0x000fee0000000200 */
[C---:B------:R-:W-:Y:S08]  /*11330*/  HMMA.16816.F32.BF16 R28, R16.reuse, R40, R28 ;  /* 0x00000028101c723c */ /* 0x040ff0000004181c */
[----:B------:R-:W-:Y:S01]  /*11340*/  HMMA.16816.F32.BF16 R24, R16, R42, R24 ;  /* 0x0000002a1018723c */ /* 0x000fe20000041818 */
[----:B------:R-:W3:Y:S04]  /*11350*/  LDSM.16.M88.4 R40, [R176+0x2800] ;  /* 0x00280000b028783b */ /* 0x000ee80000000200 */
[----:B------:R-:W-:Y:S03]  /*11360*/  LDSM.16.M88.4 R16, [R182+0xc000] ;  /* 0x00c00000b610783b */ /* 0x000fe60000000200 */
[C---:B-1----:R-:W-:Y:S08]  /*11370*/  HMMA.16816.F32.BF16 R12, R8.reuse, R56, R12 ;  /* 0x00000038080c723c */ /* 0x042ff0000004180c */
[C---:B------:R-:W-:Y:S01]  /*11380*/  HMMA.16816.F32.BF16 R32, R8.reuse, R58, R32 ;  /* 0x0000003a0820723c */ /* 0x040fe20000041820 */
[----:B------:R-:W-:Y:S07]  /*11390*/  LDSM.16.M88.4 R56, [R177+0x3000] ;  /* 0x00300000b138783b */ /* 0x000fee0000000200 */
[C---:B------:R-:W-:Y:S08]  /*113a0*/  HMMA.16816.F32.BF16 R28, R8.reuse, R36, R28 ;  /* 0x00000024081c723c */ /* 0x040ff0000004181c */
[----:B------:R-:W-:Y:S01]  /*113b0*/  HMMA.16816.F32.BF16 R24, R8, R38, R24 ;  /* 0x000000260818723c */ /* 0x000fe20000041818 */
[----:B------:R-:W1:Y:S07]  /*113c0*/  LDSM.16.M88.4 R36, [R159+-0x800] ;  /* 0xfff800009f24783b */ /* 0x000e6e0000000200 */
[C---:B--2---:R-:W-:Y:S01]  /*113d0*/  HMMA.16816.F32.BF16 R8, R4.reuse, R52, R12 ;  /* 0x000000340408723c */ /* 0x044fe2000004180c */
[----:B------:R-:W-:Y:S07]  /*113e0*/  LDSM.16.M88.4 R12, [R183+0xc000] ;  /* 0x00c00000b70c783b */ /* 0x000fee0000000200 */
[C---:B------:R-:W-:Y:S01]  /*113f0*/  HMMA.16816.F32.BF16 R32, R4.reuse, R54, R32 ;  /* 0x000000360420723c */ /* 0x040fe20000041820 */
[----:B------:R-:W2:Y:S07]  /*11400*/  LDSM.16.M88.4 R52, [R186+0x3000] ;  /* 0x00300000ba34783b */ /* 0x000eae0000000200 */
[C---:B---3--:R-:W-:Y:S08]  /*11410*/  HMMA.16816.F32.BF16 R28, R4.reuse, R40, R28 ;  /* 0x00000028041c723c */ /* 0x048ff0000004181c */
[----:B------:R-:W-:Y:S01]  /*11420*/  HMMA.16816.F32.BF16 R24, R4, R42, R24 ;  /* 0x0000002a0418723c */ /* 0x000fe20000041818 */
[----:B------:R-:W3:Y:S07]  /*11430*/  LDSM.16.M88.4 R40, [R186+0x3800] ;  /* 0x00380000ba28783b */ /* 0x000eee0000000200 */
[C---:B------:R-:W-:Y:S01]  /*11440*/  HMMA.16816.F32.BF16 R4, R20.reuse, R48, R8 ;  /* 0x000000301404723c */ /* 0x040fe20000041808 */
[----:B------:R-:W-:Y:S07]  /*11450*/  LDSM.16.M88.4 R8, [R185+0xc000] ;  /* 0x00c00000b908783b */ /* 0x000fee0000000200 */
[C---:B------:R-:W-:Y:S01]  /*11460*/  HMMA.16816.F32.BF16 R32, R20.reuse, R50, R32 ;  /* 0x000000321420723c */ /* 0x040fe20000041820 */
[----:B------:R-:W4:Y:S07]  /*11470*/  LDSM.16.M88.4 R48, [R176+0x3000] ;  /* 0x00300000b030783b */ /* 0x000f2e0000000200 */
[C---:B-1----:R-:W-:Y:S08]  /*11480*/  HMMA.16816.F32.BF16 R28, R20.reuse, R36, R28 ;  /* 0x00000024141c723c */ /* 0x042ff0000004181c */
[----:B------:R-:W-:Y:S01]  /*11490*/  HMMA.16816.F32.BF16 R20, R20, R38, R24 ;  /* 0x000000261414723c */ /* 0x000fe20000041818 */
[----:B------:R-:W1:Y:S07]  /*114a0*/  LDSM.16.M88.4 R36, [R176+0x3800] ;  /* 0x00380000b024783b */ /* 0x000e6e0000000200 */
[C---:B------:R-:W-:Y:S08]  /*114b0*/  HMMA.16816.F32.BF16 R4, R16.reuse, R56, R4 ;  /* 0x000000381004723c */ /* 0x040ff00000041804 */
[C---:B------:R-:W-:Y:S08]  /*114c0*/  HMMA.16816.F32.BF16 R32, R16.reuse, R58, R32 ;  /* 0x0000003a1020723c */ /* 0x040ff00000041820 */
[C---:B------:R-:W-:Y:S01]  /*114d0*/  HMMA.16816.F32.BF16 R24, R16.reuse, R44, R28 ;  /* 0x0000002c1018723c */ /* 0x040fe2000004181c */
[----:B------:R-:W-:Y:S07]  /*114e0*/  LDSM.16.M88.4 R28, [R159+0x800] ;  /* 0x000800009f1c783b */ /* 0x000fee0000000200 */
[----:B------:R-:W-:Y:S01]  /*114f0*/  HMMA.16816.F32.BF16 R20, R16, R46, R20 ;  /* 0x0000002e1014723c */ /* 0x000fe20000041814 */
[----:B------:R-:W-:Y:S07]  /*11500*/  LDSM.16.M88.4 R44, [R159] ;  /* 0x000000009f2c783b */ /* 0x000fee0000000200 */
[----:B--2---:R-:W-:Y:S01]  /*11510*/  HMMA.16816.F32.BF16 R16, R12, R52, R4 ;  /* 0x000000340c10723c */ /* 0x004fe20000041804 */
[----:B------:R-:W2:Y:S01]  /*11520*/  LDSM.16.M88.4 R4, [R184+0xc000] ;  /* 0x00c00000b804783b */ /* 0x000ea20000000200 */
[----:B------:R-:W-:-:S04]  /*11530*/  DEPBAR.LE SB0, 0x0 ;  /* 0x000080000000791a */ /* 0x000fc80000000000 */
[----:B------:R-:W-:Y:S02]  /*11540*/  BAR.SYNC.DEFER_BLOCKING 0x0 ;  /* 0x0000000000007b1d */ /* 0x000fe40000010000 */
[C---:B------:R-:W-:Y:S08]  /*11550*/  HMMA.16816.F32.BF16 R32, R12.reuse, R54, R32 ;  /* 0x000000360c20723c */ /* 0x040ff00000041820 */
[C---:B---3--:R-:W-:Y:S08]  /*11560*/  HMMA.16816.F32.BF16 R24, R12.reuse, R40, R24 ;  /* 0x000000280c18723c */ /* 0x048ff00000041818 */
[----:B------:R-:W-:Y:S01]  /*11570*/  HMMA.16816.F32.BF16 R12, R12, R42, R20 ;  /* 0x0000002a0c0c723c */ /* 0x000fe20000041814 */
[----:B------:R-:W-:Y:S01]  /*11580*/  @!PT LDS RZ, [RZ] ;  /* 0x00000000fffff984 */ /* 0x000fe20000000800 */
[----:B------:R-:W-:Y:S01]  /*11590*/  @!PT LDS RZ, [RZ] ;  /* 0x00000000fffff984 */ /* 0x000fe20000000800 */
[----:B------:R-:W-:Y:S01]  /*115a0*/  @!PT LDS RZ, [RZ] ;  /* 0x00000000fffff984 */ /* 0x000fe20000000800 */
[----:B------:R3:W-:Y:S01]  /*115b0*/  @P1 LDGSTS.E.BYPASS.LTC128B.128 [R195+0xc080], [R60.64], !P2 ;  /* 0x0c0800003cc31fae */ /* 0x0007e2000d101d46 */
[----:B------:R-:W-:-:S06]  /*115c0*/  ISETP.GE.AND P2, PT, R63, 0x1, PT ;  /* 0x000000013f00780c */ /* 0x000fcc0003f46270 */
[C---:B----4-:R-:W-:Y:S01]  /*115d0*/  HMMA.16816.F32.BF16 R16, R8.reuse, R48, R16 ;  /* 0x000000300810723c */ /* 0x050fe20000041810 */
[----:B------:R3:W-:Y:S04]  /*115e0*/  @P1 LDGSTS.E.BYPASS.LTC128B.128 [R195+0xd080], [R60.64+0x80], !P6 ;  /* 0x0d0800803cc31fae */ /* 0x0007e8000f101d46 */
[----:B------:R3:W-:Y:S03]  /*115f0*/  @P1 LDGSTS.E.BYPASS.LTC128B.128 [R195+0xe080], [R60.64+0x100], !P5 ;  /* 0x0e0801003cc31fae */ /* 0x0007e6000e901d46 */
[C---:B------:R-:W-:Y:S01]  /*11600*/  HMMA.16816.F32.BF16 R20, R8.reuse, R50, R32 ;  /* 0x000000320814723c */ /* 0x040fe20000041820 */
[----:B------:R3:W-:Y:S04]  /*11610*/  @P1 LDGSTS.E.BYPASS.LTC128B.128 [R195+0xf080], [R60.64+0x180], !P4 ;  /* 0x0f0801803cc31fae */ /* 0x0007e8000e101d46 */
[----:B------:R-:W0:Y:S03]  /*11620*/  LDGDEPBAR ;  /* 0x00000000000079af */ /* 0x000e260000000000 */
[C---:B-1----:R-:W-:Y:S08]  /*11630*/  HMMA.16816.F32.BF16 R24, R8.reuse, R36, R24 ;  /* 0x000000240818723c */ /* 0x042ff00000041818 */
[----:B------:R-:W-:Y:S07]  /*11640*/  HMMA.16816.F32.BF16 R12, R8, R38, R12 ;  /* 0x00000026080c723c */ /* 0x000fee000004180c */
[----:B------:R-:W-:Y:S01]  /*11650*/  IMAD.MOV.U32 R8, RZ, RZ, R0 ;  /* 0x000000ffff087224 */ /* 0x000fe200078e0000 */
[----:B------:R-:W-:Y:S01]  /*11660*/  @P3 SHF.R.U32.HI R8, RZ, c[0x0][0x2cc], R2 ;  /* 0x0000b300ff083a19 */ /* 0x000fe20000011602 */
[----:B--2---:R-:W-:Y:S01]  /*11670*/  HMMA.16816.F32.BF16 R36, R4, R44, R16 ;  /* 0x0000002c0424723c */ /* 0x004fe20000041810 */
[----:B------:R-:W-:-:S03]  /*11680*/  IADD3 R0, R210, 0x1, -R122 ;  /* 0x00000001d2007810 */ /* 0x000fc60007ffe87a */
[----:B------:R-:W1:Y:S01]  /*11690*/  SHFL.IDX PT, R3, R8, RZ, 0x1c1f ;  /* 0x001c1fff08037589 */ /* 0x000e6200000e0000 */
[----:B------:R-:W-:-:S03]  /*116a0*/  IADD3 R0, -R212, R0, -R209 ;  /* 0x00000000d4007210 */ /* 0x000fc60007ffe9d1 */
[C---:B------:R-:W-:Y:S08]  /*116b0*/  HMMA.16816.F32.BF16 R24, R4.reuse, R28, R24 ;  /* 0x0000001c0418723c */ /* 0x040ff00000041818 */
[C---:B------:R-:W-:Y:S08]  /*116c0*/  HMMA.16816.F32.BF16 R32, R4.reuse, R46, R20 ;  /* 0x0000002e0420723c */ /* 0x040ff00000041814 */
[----:B------:R-:W-:Y:S07]  /*116d0*/  HMMA.16816.F32.BF16 R28, R4, R30, R12 ;  /* 0x0000001e041c723c */ /* 0x000fee000004180c */
[----:B------:R-:W-:Y:S01]  /*116e0*/  IADD3 R4, R0, c[0x0][0x328], RZ ;  /* 0x0000ca0000047a10 */ /* 0x000fe20007ffe0ff */
[----:B------:R-:W-:Y:S01]  /*116f0*/  IMAD.IADD R6, R62, 0x1, -R209 ;  /* 0x000000013e067824 */ /* 0x000fe200078e0ad1 */
[----:B------:R-:W-:-:S03]  /*11700*/  IADD3 R5, R0, UR4, RZ ;  /* 0x0000000400057c10 */ /* 0x000fc6000fffe0ff */
[--C-:B-1----:R-:W-:Y:S02]  /*11710*/  IMAD.IADD R2, R4, 0x1, R3.reuse ;  /* 0x0000000104027824 */ /* 0x102fe400078e0203 */
[----:B------:R-:W-:-:S03]  /*11720*/  IMAD.IADD R0, R5, 0x1, R3 ;  /* 0x0000000105007824 */ /* 0x000fc600078e0203 */
[----:B------:R-:W-:Y:S01]  /*11730*/  IMNMX R2, R6, R2, PT ;  /* 0x0000000206027217 */ /* 0x000fe20003800200 */
[----:B------:R-:W-:Y:S05]  /*11740*/  @!P2 BRA `(.L_x_689) ;  /* 0x000001500000a947 */ /* 0x000fea0003800000 */
[----:B---3--:R-:W-:Y:S01]  /*11750*/  IADD3 R3, -R212, R210, R3 ;  /* 0x000000d2d4037210 */ /* 0x008fe20007ffe103 */
[----:B------:R-:W-:Y:S03]  /*11760*/  BSSY B0, `(.L_x_690) ;  /* 0x000000e000007945 */ /* 0x000fe60003800000 */
        /* <DEDUP_REMOVED lines=9> */
.L_x_691:
[----:B------:R-:W-:-:S04]  /*11800*/  MOV R7, c[0x0][0x32c] ;  /* 0x0000cb0000077a02 */ /* 0x000fc80000000f00 */
[----:B------:R-:W-:-:S13]  /*11810*/  ISETP.NE.AND P0, PT, R7, 0x1, PT ;  /* 0x000000010700780c */ /* 0x000fda0003f05270 */
[----:B------:R-:W-:-:S05]  /*11820*/  @P0 IMAD.HI.U32 R7, R3, c[0x0][0x330], RZ ;  /* 0x0000cc0003070a27 */ /* 0x000fca00078e00ff */
[----:B------:R-:W-:Y:S02]  /*11830*/  @P0 SHF.R.U32.HI R3, RZ, c[0x0][0x334], R7 ;  /* 0x0000cd00ff030a19 */ /* 0x000fe40000011607 */
.L_x_692:
[----:B------:R-:W-:Y:S05]  /*11840*/  BSYNC B0 ;  /* 0x0000000000007941 */ /* 0x000fea0003800000 */
.L_x_690:
[----:B------:R-:W-:-:S04]  /*11850*/  IMAD R3, R3, c[0x0][0x32c], -R122 ;  /* 0x0000cb0003037a24 */ /* 0x000fc800078e0a7a */
[----:B------:R-:W-:-:S05]  /*11860*/  IMAD.IADD R3, R3, 0x1, -R209 ;  /* 0x0000000103037824 */ /* 0x000fca00078e0ad1 */
[----:B------:R-:W-:Y:S02]  /*11870*/  IADD3 R7, R3, c[0x0][0x32c], RZ ;  /* 0x0000cb0003077a10 */ /* 0x000fe40007ffe0ff */
[----:B------:R-:W-:Y:S02]  /*11880*/  IMNMX R0, R0, R3, !PT ;  /* 0x0000000300007217 */ /* 0x000fe40007800200 */
[----:B------:R-:W-:Y:S02]  /*11890*/  IMNMX R2, R2, R7, PT ;  /* 0x0000000702027217 */ /* 0x000fe40003800200 */
.L_x_689:
[----:B---3--:R-:W-:Y:S01]  /*118a0*/  ISETP.GT.AND P1, PT, R236, RZ, PT ;  /* 0x000000ffec00720c */ /* 0x008fe20003f24270 */
[----:B------:R-:W1:Y:S03]  /*118b0*/  SHFL.IDX PT, R3, R8, 0x1, 0x1c1f ;  /* 0x003c1f0008037f89 */ /* 0x000e6600000e0000 */
[----:B------:R-:W-:-:S04]  /*118c0*/  ISETP.GT.AND P0, PT, R0, RZ, P1 ;  /* 0x000000ff0000720c */ /* 0x000fc80000f04270 */
[----:B------:R-:W-:-:S04]  /*118d0*/  ISETP.LT.OR P0, PT, R2, 0x1, P0 ;  /* 0x000000010200780c */ /* 0x000fc80000701670 */
[----:B------:R-:W-:Y:S02]  /*118e0*/  FSEL R10, R36, -INF , !P0 ;  /* 0xff800000240a7808 */ /* 0x000fe40004000000 */
[----:B------:R-:W-:-:S04]  /*118f0*/  ISETP.GT.AND P0, PT, R0, 0x1, P1 ;  /* 0x000000010000780c */ /* 0x000fc80000f04270 */
        /* <DEDUP_REMOVED lines=17> */
[----:B------:R-:W-:Y:S01]  /*11a10*/  ISETP.GT.AND P0, PT, R0, 0x19, P1 ;  /* 0x000000190000780c */ /* 0x000fe20000f04270 */
[----:B-1----:R-:W-:-:S03]  /*11a20*/  IMAD.IADD R0, R5, 0x1, R3 ;  /* 0x0000000105007824 */ /* 0x002fc600078e0203 */
[----:B------:R-:W-:Y:S01]  /*11a30*/  ISETP.LT.OR P0, PT, R2, 0x1a, P0 ;  /* 0x0000001a0200780c */ /* 0x000fe20000701670 */
[----:B------:R-:W-:-:S03]  /*11a40*/  IMAD.IADD R2, R4, 0x1, R3 ;  /* 0x0000000104027824 */ /* 0x000fc600078e0203 */
[----:B------:R-:W-:Y:S02]  /*11a50*/  FSEL R22, R29, -INF , !P0 ;  /* 0xff8000001d167808 */ /* 0x000fe40004000000 */
[----:B------:R-:W-:Y:S01]  /*11a60*/  IMNMX R2, R6, R2, PT ;  /* 0x0000000206027217 */ /* 0x000fe20003800200 */
[----:B------:R-:W-:Y:S05]  /*11a70*/  @!P2 BRA `(.L_x_693) ;  /* 0x000001500000a947 */ /* 0x000fea0003800000 */
[----:B------:R-:W-:Y:S01]  /*11a80*/  IADD3 R3, -R212, R210, R3 ;  /* 0x000000d2d4037210 */ /* 0x000fe20007ffe103 */
        /* <DEDUP_REMOVED lines=10> */
.L_x_695:
[----:B------:R-:W-:-:S04]  /*11b30*/  MOV R4, c[0x0][0x32c] ;  /* 0x0000cb0000047a02 */ /* 0x000fc80000000f00 */
[----:B------:R-:W-:-:S13]  /*11b40*/  ISETP.NE.AND P0, PT, R4, 0x1, PT ;  /* 0x000000010400780c */ /* 0x000fda0003f05270 */
[----:B------:R-:W-:-:S05]  /*11b50*/  @P0 IMAD.HI.U32 R4, R3, c[0x0][0x330], RZ ;  /* 0x0000cc0003040a27 */ /* 0x000fca00078e00ff */
[----:B------:R-:W-:Y:S02]  /*11b60*/  @P0 SHF.R.U32.HI R3, RZ, c[0x0][0x334], R4 ;  /* 0x0000cd00ff030a19 */ /* 0x000fe40000011604 */
.L_x_696:
[----:B------:R-:W-:Y:S05]  /*11b70*/  BSYNC B0 ;  /* 0x0000000000007941 */ /* 0x000fea0003800000 */
.L_x_694:
[----:B------:R-:W-:-:S04]  /*11b80*/  IMAD R3, R3, c[0x0][0x32c], -R122 ;  /* 0x0000cb0003037a24 */ /* 0x000fc800078e0a7a */
[----:B------:R-:W-:-:S05]  /*11b90*/  IMAD.IADD R3, R3, 0x1, -R209 ;  /* 0x0000000103037824 */ /* 0x000fca00078e0ad1 */
[----:B------:R-:W-:Y:S02]  /*11ba0*/  IADD3 R4, R3, c[0x0][0x32c], RZ ;  /* 0x0000cb0003047a10 */ /* 0x000fe40007ffe0ff */
[----:B------:R-:W-:Y:S02]  /*11bb0*/  IMNMX R0, R0, R3, !PT ;  /* 0x0000000300007217 */ /* 0x000fe40007800200 */
[----:B------:R-:W-:Y:S02]  /*11bc0*/  IMNMX R2, R2, R4, PT ;  /* 0x0000000402027217 */ /* 0x000fe40003800200 */
.L_x_693:
[----:B------:R-:W-:Y:S01]  /*11bd0*/  ISETP.GT.AND P0, PT, R0, RZ, P1 ;  /* 0x000000ff0000720c */ /* 0x000fe20000f04270 */
[----:B------:R-:W-:Y:S01]  /*11be0*/  LDSM.16.MT88.4 R152, [R178] ;  /* 0x00000000b298783b */ /* 0x000fe20000004200 */
[----:B------:R-:W-:Y:S02]  /*11bf0*/  FMNMX.FTZ R3, R10, R13, !PT ;  /* 0x0000000d0a037209 */ /* 0x000fe40007810000 */
[----:B------:R-:W-:Y:S01]  /*11c00*/  ISETP.LT.OR P0, PT, R2, 0x1, P0 ;  /* 0x000000010200780c */ /* 0x000fe20000701670 */
[----:B------:R-:W-:Y:S01]  /*11c10*/  LDSM.16.MT88.4 R40, [R178+0x1000] ;  /* 0x00100000b228783b */ /* 0x000fe20000004200 */
[----:B------:R-:W-:-:S02]  /*11c20*/  FMNMX.FTZ R3, R15, R3, !PT ;  /* 0x000000030f037209 */ /* 0x000fc40007810000 */
[----:B------:R-:W-:Y:S01]  /*11c30*/  FSEL R6, R38, -INF , !P0 ;  /* 0xff80000026067808 */ /* 0x000fe20004000000 */
[----:B------:R-:W-:Y:S01]  /*11c40*/  LDSM.16.MT88.4 R136, [R179] ;  /* 0x00000000b388783b */ /* 0x000fe20000004200 */
[----:B------:R-:W-:Y:S02]  /*11c50*/  ISETP.GT.AND P0, PT, R0, 0x1, P1 ;  /* 0x000000010000780c */ /* 0x000fe40000f04270 */
[----:B------:R-:W-:Y:S01]  /*11c60*/  FMNMX.FTZ R3, R16, R3, !PT ;  /* 0x0000000310037209 */ /* 0x000fe20007810000 */
[----:B------:R-:W-:Y:S01]  /*11c70*/  LDSM.16.MT88.4 R44, [R179+0x1000] ;  /* 0x00100000b32c783b */ /* 0x000fe20000004200 */
[----:B------:R-:W-:Y:S02]  /*11c80*/  ISETP.LT.OR P0, PT, R2, 0x2, P0 ;  /* 0x000000020200780c */ /* 0x000fe40000701670 */
[----:B------:R-:W-:Y:S01]  /*11c90*/  FMNMX.FTZ R3, R17, R3, !PT ;  /* 0x0000000311037209 */ /* 0x000fe20007810000 */
[----:B------:R-:W-:Y:S01]  /*11ca0*/  LDSM.16.MT88.4 R64, [R178+0x1800] ;  /* 0x00180000b240783b */ /* 0x000fe20000004200 */
[----:B------:R-:W-:-:S02]  /*11cb0*/  FSEL R7, R39, -INF , !P0 ;  /* 0xff80000027077808 */ /* 0x000fc40004000000 */
[----:B------:R-:W-:Y:S01]  /*11cc0*/  ISETP.GT.AND P0, PT, R0, 0x8, P1 ;  /* 0x000000080000780c */ /* 0x000fe20000f04270 */
[----:B------:R-:W-:Y:S01]  /*11cd0*/  LDSM.16.MT88.4 R52, [R179+0x800] ;  /* 0x00080000b334783b */ /* 0x000fe20000004200 */
[----:B------:R-:W-:Y:S02]  /*11ce0*/  FMNMX.FTZ R3, R19, R3, !PT ;  /* 0x0000000313037209 */ /* 0x000fe40007810000 */
[----:B------:R-:W-:Y:S01]  /*11cf0*/  ISETP.LT.OR P0, PT, R2, 0x9, P0 ;  /* 0x000000090200780c */ /* 0x000fe20000701670 */
[----:B------:R-:W-:Y:S01]  /*11d00*/  LDSM.16.MT88.4 R56, [R180+0x800] ;  /* 0x00080000b438783b */ /* 0x000fe20000004200 */
[----:B------:R-:W-:Y:S02]  /*11d10*/  FMNMX.FTZ R3, R20, R3, !PT ;  /* 0x0000000314037209 */ /* 0x000fe40007810000 */
[----:B------:R-:W-:Y:S01]  /*11d20*/  FSEL R9, R34, -INF , !P0 ;  /* 0xff80000022097808 */ /* 0x000fe20004000000 */
[----:B------:R-:W-:Y:S01]  /*11d30*/  LDSM.16.MT88.4 R72, [R181+0x1000] ;  /* 0x00100000b548783b */ /* 0x000fe20000004200 */
[----:B------:R-:W-:-:S02]  /*11d40*/  ISETP.GT.AND P0, PT, R0, 0x9, P1 ;  /* 0x000000090000780c */ /* 0x000fc40000f04270 */
[----:B------:R-:W-:Y:S01]  /*11d50*/  FMNMX.FTZ R3, R22, R3, !PT ;  /* 0x0000000316037209 */ /* 0x000fe20007810000 */
[----:B------:R-:W-:Y:S01]  /*11d60*/  LDSM.16.MT88.4 R68, [R179+0x1800] ;  /* 0x00180000b344783b */ /* 0x000fe20000004200 */
[----:B------:R-:W-:Y:S02]  /*11d70*/  ISETP.LT.OR P0, PT, R2, 0xa, P0 ;  /* 0x0000000a0200780c */ /* 0x000fe40000701670 */
[----:B------:R-:W-:Y:S01]  /*11d80*/  FMNMX.FTZ R5, R6, R7, !PT ;  /* 0x0000000706057209 */ /* 0x000fe20007810000 */
[----:B------:R-:W1:Y:S01]  /*11d90*/  SHFL.BFLY PT, R4, R3, 0x2, 0x1f ;  /* 0x0c401f0003047f89 */ /* 0x000e6200000e0000 */
[----:B------:R-:W-:Y:S02]  /*11da0*/  FSEL R11, R35, -INF , !P0 ;  /* 0xff800000230b7808 */ /* 0x000fe40004000000 */
[----:B------:R-:W-:Y:S01]  /*11db0*/  ISETP.GT.AND P0, PT, R0, 0x10, P1 ;  /* 0x000000100000780c */ /* 0x000fe20000f04270 */
[----:B------:R-:W-:Y:S01]  /*11dc0*/  LDSM.16.MT88.4 R76, [R180+0x1000] ;  /* 0x00100000b44c783b */ /* 0x000fe20000004200 */
[----:B------:R-:W-:-:S02]  /*11dd0*/  FMNMX.FTZ R5, R9, R5, !PT ;  /* 0x0000000509057209 */ /* 0x000fc40007810000 */
[----:B------:R-:W-:Y:S01]  /*11de0*/  ISETP.LT.OR P0, PT, R2, 0x11, P0 ;  /* 0x000000110200780c */ /* 0x000fe20000701670 */
[----:B------:R-:W-:Y:S01]  /*11df0*/  LDSM.16.MT88.4 R84, [R181+0x1800] ;  /* 0x00180000b554783b */ /* 0x000fe20000004200 */
[----:B------:R-:W-:Y:S02]  /*11e00*/  FMNMX.FTZ R5, R11, R5, !PT ;  /* 0x000000050b057209 */ /* 0x000fe40007810000 */
[----:B------:R-:W-:Y:S01]  /*11e10*/  FSEL R14, R26, -INF , !P0 ;  /* 0xff8000001a0e7808 */ /* 0x000fe20004000000 */
[----:B------:R-:W-:Y:S01]  /*11e20*/  LDSM.16.MT88.4 R88, [R181+0x2000] ;  /* 0x00200000b558783b */ /* 0x000fe20000004200 */
[----:B------:R-:W-:Y:S02]  /*11e30*/  ISETP.GT.AND P0, PT, R0, 0x11, P1 ;  /* 0x000000110000780c */ /* 0x000fe40000f04270 */
[----:B------:R-:W-:Y:S01]  /*11e40*/  FMNMX.FTZ R5, R14, R5, !PT ;  /* 0x000000050e057209 */ /* 0x000fe20007810000 */
[----:B------:R-:W-:Y:S01]  /*11e50*/  LDSM.16.MT88.4 R92, [R178+0x2000] ;  /* 0x00200000b25c783b */ /* 0x000fe20000004200 */
[----:B------:R-:W-:-:S03]  /*11e60*/  ISETP.LT.OR P0, PT, R2, 0x12, P0 ;  /* 0x000000120200780c */ /* 0x000fc60000701670 */
[----:B------:R-:W-:Y:S01]  /*11e70*/  LDSM.16.MT88.4 R104, [R181+0x3000] ;  /* 0x00300000b568783b */ /* 0x000fe20000004200 */
[----:B------:R-:W-:Y:S02]  /*11e80*/  FSEL R18, R27, -INF , !P0 ;  /* 0xff8000001b127808 */ /* 0x000fe40004000000 */
[----:B------:R-:W-:Y:S01]  /*11e90*/  ISETP.GT.AND P0, PT, R0, 0x18, P1 ;  /* 0x000000180000780c */ /* 0x000fe20000f04270 */
[----:B------:R-:W-:Y:S03]  /*11ea0*/  LDSM.16.MT88.4 R24, [R180] ;  /* 0x00000000b418783b */ /* 0x000fe60000004200 */
[----:B------:R-:W-:Y:S01]  /*11eb0*/  ISETP.LT.OR P0, PT, R2, 0x19, P0 ;  /* 0x000000190200780c */ /* 0x000fe20000701670 */
[----:B------:R-:W-:Y:S03]  /*11ec0*/  LDSM.16.MT88.4 R80, [R179+0x2000] ;  /* 0x00200000b350783b */ /* 0x000fe60000004200 */
[----:B------:R-:W-:Y:S01]  /*11ed0*/  FSEL R21, R30, -INF , !P0 ;  /* 0xff8000001e157808 */ /* 0x000fe20004000000 */
[----:B------:R-:W-:Y:S01]  /*11ee0*/  LDSM.16.MT88.4 R96, [R180+0x2000] ;  /* 0x00200000b460783b */ /* 0x000fe20000004200 */
[----:B------:R-:W-:-:S02]  /*11ef0*/  ISETP.GT.AND P0, PT, R0, 0x19, P1 ;  /* 0x000000190000780c */ /* 0x000fc40000f04270 */
[----:B-1----:R-:W-:Y:S01]  /*11f00*/  FMNMX.FTZ R0, R3, R4, !PT ;  /* 0x0000000403007209 */ /* 0x002fe20007810000 */
[----:B------:R-:W-:Y:S01]  /*11f10*/  LDSM.16.MT88.4 R112, [R178+0x3000] ;  /* 0x00300000b270783b */ /* 0x000fe20000004200 */
[----:B------:R-:W-:Y:S02]  /*11f20*/  ISETP.LT.OR P0, PT, R2, 0x1a, P0 ;  /* 0x0000001a0200780c */ /* 0x000fe40000701670 */
[----:B------:R-:W-:Y:S01]  /*11f30*/  FMNMX.FTZ R2, R18, R5, !PT ;  /* 0x0000000512027209 */ /* 0x000fe20007810000 */
[----:B------:R-:W1:Y:S01]  /*11f40*/  SHFL.BFLY PT, R3, R0, 0x1, 0x1f ;  /* 0x0c201f0000037f89 */ /* 0x000e6200000e0000 */
[----:B------:R-:W-:Y:S02]  /*11f50*/  FSEL R12, R31, -INF , !P0 ;  /* 0xff8000001f0c7808 */ /* 0x000fe40004000000 */
[----:B------:R-:W-:Y:S01]  /*11f60*/  FMNMX.FTZ R2, R21, R2, !PT ;  /* 0x0000000215027209 */ /* 0x000fe20007810000 */
[----:B-----5:R-:W-:Y:S03]  /*11f70*/  LDSM.16.MT88.4 R108, [R179+0x3000] ;  /* 0x00300000b36c783b */ /* 0x020fe60000004200 */
[----:B------:R-:W-:Y:S01]  /*11f80*/  FMNMX.FTZ R2, R12, R2, !PT ;  /* 0x000000020c027209 */ /* 0x000fe20007810000 */
[----:B------:R-:W-:Y:S04]  /*11f90*/  LDSM.16.MT88.4 R100, [R180+0x3000] ;  /* 0x00300000b464783b */ /* 0x000fe80000004200 */
[----:B------:R-:W2:Y:S04]  /*11fa0*/  SHFL.BFLY PT, R4, R2, 0x2, 0x1f ;  /* 0x0c401f0002047f89 */ /* 0x000ea800000e0000 */
[----:B------:R-:W-:Y:S04]  /*11fb0*/  LDSM.16.MT88.4 R120, [R181+0x2800] ;  /* 0x00280000b578783b */ /* 0x000fe80000004200 */
[----:B------:R-:W-:Y:S01]  /*11fc0*/  LDSM.16.MT88.4 R116, [R179+0x2800] ;  /* 0x00280000b374783b */ /* 0x000fe20000004200 */
[----:B-1----:R-:W-:-:S03]  /*11fd0*/  FMNMX.FTZ R140, R0, R3, !PT ;  /* 0x00000003008c7209 */ /* 0x002fc60007810000 */
[----:B------:R-:W-:Y:S01]  /*11fe0*/  LDSM.16.MT88.4 R196, [R180+0x2800] ;  /* 0x00280000b4c4783b */ /* 0x000fe20000004200 */
[C---:B------:R-:W-:Y:S01]  /*11ff0*/  FSETP.NEU.FTZ.AND P0, PT, R140.reuse, -INF , PT ;  /* 0xff8000008c00780b */ /* 0x040fe20003f1d000 */
[----:B------:R-:W-:-:S05]  /*12000*/  FMUL.FTZ R0, R140, c[0x0][0x2d0] ;  /* 0x0000b4008c007a20 */ /* 0x000fca0000410000 */
[----:B------:R-:W-:Y:S02]  /*12010*/  FSEL R0, R0, RZ, P0 ;  /* 0x000000ff00007208 */ /* 0x000fe40000000000 */
[----:B--2---:R-:W-:-:S03]  /*12020*/  FMNMX.FTZ R2, R2, R4, !PT ;  /* 0x0000000402027209 */ /* 0x004fc60007810000 */
[--C-:B------:R-:W-:Y:S02]  /*12030*/  FFMA.FTZ R3, R10, c[0x0][0x2d0], -R0.reuse ;  /* 0x0000b4000a037a23 */ /* 0x100fe40000010800 */
[----:B------:R-:W1:Y:S02]  /*12040*/  SHFL.BFLY PT, R4, R2, 0x1, 0x1f ;  /* 0x0c201f0002047f89 */ /* 0x000e6400000e0000 */
        /* <DEDUP_REMOVED lines=10> */
[----:B-1----:R-:W-:-:S05]  /*120f0*/  FMUL.FTZ R2, R8, c[0x0][0x2d0] ;  /* 0x0000b40008027a20 */ /* 0x002fca0000410000 */
[----:B------:R-:W-:Y:S01]  /*12100*/  FSEL R2, R2, RZ, P0 ;  /* 0x000000ff02027208 */ /* 0x000fe20000000000 */
[----:B--2---:R-:W-:-:S04]  /*12110*/  FFMA.FTZ R3, R16, c[0x0][0x2d0], -R0 ;  /* 0x0000b40010037a23 */ /* 0x004fc80000010800 */
[----:B------:R1:W-:Y:S02]  /*12120*/  MUFU.EX2 R230, R3 ;  /* 0x0000000300e67308 */ /* 0x0003e40000000800 */
[----:B-1----:R-:W-:-:S06]  /*12130*/  FFMA.FTZ R3, R17, c[0x0][0x2d0], -R0 ;  /* 0x0000b40011037a23 */ /* 0x002fcc0000010800 */
[----:B------:R1:W2:Y:S02]  /*12140*/  MUFU.EX2 R235, R3 ;  /* 0x0000000300eb7308 */ /* 0x0002a40000000800 */
[--C-:B-1----:R-:W-:Y:S01]  /*12150*/  FFMA.FTZ R3, R20, c[0x0][0x2d0], -R0.reuse ;  /* 0x0000b40014037a23 */ /* 0x102fe20000010800 */
[----:B--2---:R-:W-:Y:S01]  /*12160*/  F2FP.BF16.PACK_AB R128, R234, R235 ;  /* 0x000000ebea80723e */ /* 0x004fe200000010ff */
[----:B------:R-:W-:-:S04]  /*12170*/  FFMA.FTZ R0, R22, c[0x0][0x2d0], -R0 ;  /* 0x0000b40016007a23 */ /* 0x000fc80000010800 */
[----:B------:R1:W-:Y:S08]  /*12180*/  MUFU.EX2 R233, R3 ;  /* 0x0000000300e97308 */ /* 0x0003f00000000800 */
[----:B------:R2:W3:Y:S01]  /*12190*/  MUFU.EX2 R211, R0 ;  /* 0x0000000000d37308 */ /* 0x0004e20000000800 */
[----:B-1----:R-:W-:Y:S01]  /*121a0*/  FFMA.FTZ R3, R6, c[0x0][0x2d0], -R2 ;  /* 0x0000b40006037a23 */ /* 0x002fe20000010802 */
[----:B------:R-:W-:-:S06]  /*121b0*/  F2FP.BF16.PACK_AB R6, R230, R232 ;  /* 0x000000e8e606723e */ /* 0x000fcc00000010ff */
[----:B------:R1:W-:Y:S01]  /*121c0*/  MUFU.EX2 R141, R3 ;  /* 0x00000003008d7308 */ /* 0x0003e20000000800 */
[--C-:B--2---:R-:W-:Y:S01]  /*121d0*/  FFMA.FTZ R0, R14, c[0x0][0x2d0], -R2.reuse ;  /* 0x0000b4000e007a23 */ /* 0x104fe20000010802 */
[----:B---3--:R-:W-:Y:S01]  /*121e0*/  F2FP.BF16.PACK_AB R130, R211, R233 ;  /* 0x000000e9d382723e */ /* 0x008fe200000010ff */
[----:B-1----:R-:W-:-:S05]  /*121f0*/  FFMA.FTZ R3, R7, c[0x0][0x2d0], -R2 ;  /* 0x0000b40007037a23 */ /* 0x002fca0000010802 */
[----:B------:R1:W2:Y:S02]  /*12200*/  MUFU.EX2 R10, R3 ;  /* 0x00000003000a7308 */ /* 0x0002a40000000800 */
[----:B-1----:R-:W-:Y:S01]  /*12210*/  FFMA.FTZ R3, R9, c[0x0][0x2d0], -R2 ;  /* 0x0000b40009037a23 */ /* 0x002fe20000010802 */
[----:B--2---:R-:W-:-:S05]  /*12220*/  F2FP.BF16.PACK_AB R5, R10, R141 ;  /* 0x0000008d0a05723e */ /* 0x004fca00000010ff */
[----:B------:R1:W-:Y:S02]  /*12230*/  MUFU.EX2 R9, R3 ;  /* 0x0000000300097308 */ /* 0x0003e40000000800 */
[----:B-1----:R-:W-:-:S06]  /*12240*/  FFMA.FTZ R3, R11, c[0x0][0x2d0], -R2 ;  /* 0x0000b4000b037a23 */ /* 0x002fcc0000010802 */
[----:B------:R1:W-:Y:S08]  /*12250*/  MUFU.EX2 R11, R0 ;  /* 0x00000000000b7308 */ /* 0x0003f00000000800 */
[----:B------:R-:W2:Y:S01]  /*12260*/  MUFU.EX2 R3, R3 ;  /* 0x0000000300037308 */ /* 0x000ea20000000800 */
[----:B-1----:R-:W-:Y:S02]  /*12270*/  FFMA.FTZ R0, R18, c[0x0][0x2d0], -R2 ;  /* 0x0000b40012007a23 */ /* 0x002fe40000010802 */
[----:B------:R-:W1:Y:S05]  /*12280*/  LDSM.16.MT88.4 R16, [R178+0x800] ;  /* 0x00080000b210783b */ /* 0x000e6a0000004200 */
[----:B------:R3:W4:Y:S01]  /*12290*/  MUFU.EX2 R143, R0 ;  /* 0x00000000008f7308 */ /* 0x0007220000000800 */
[----:B--2---:R-:W-:-:S07]  /*122a0*/  F2FP.BF16.PACK_AB R7, R3, R9 ;  /* 0x000000090307723e */ /* 0x004fce00000010ff */
[----:B------:R-:W-:Y:S01]  /*122b0*/  HMMA.16816.F32.BF16 R148, R4, R152, RZ ;  /* 0x000000980494723c */ /* 0x000fe200000418ff */
[--C-:B---3--:R-:W-:Y:S01]  /*122c0*/  FFMA.FTZ R0, R21, c[0x0][0x2d0], -R2.reuse ;  /* 0x0000b40015007a23 */ /* 0x108fe20000010802 */
[----:B----4-:R-:W-:Y:S01]  /*122d0*/  F2FP.BF16.PACK_AB R129, R143, R11 ;  /* 0x0000000b8f81723e */ /* 0x010fe200000010ff */
[----:B------:R-:W-:-:S05]  /*122e0*/  FFMA.FTZ R2, R12, c[0x0][0x2d0], -R2 ;  /* 0x0000b4000c027a23 */ /* 0x000fca0000010802 */
[C---:B------:R-:W-:Y:S01]  /*122f0*/  HMMA.16816.F32.BF16 R152, R4.reuse, R154, RZ ;  /* 0x0000009a0498723c */ /* 0x040fe200000418ff */
[----:B------:R-:W2:Y:S01]  /*12300*/  LDSM.16.MT88.4 R12, [R181] ;  /* 0x00000000b50c783b */ /* 0x000ea20000004200 */
[----:B------:R3:W-:Y:S06]  /*12310*/  MUFU.EX2 R194, R0 ;  /* 0x0000000000c27308 */ /* 0x0007ec0000000800 */
[C---:B------:R-:W-:Y:S02]  /*12320*/  HMMA.16816.F32.BF16 R36, R4.reuse, R40, RZ ;  /* 0x000000280424723c */ /* 0x040fe400000418ff */
[----:B------:R-:W4:Y:S06]  /*12330*/  MUFU.EX2 R142, R2 ;  /* 0x00000002008e7308 */ /* 0x000f2c0000000800 */
[----:B------:R-:W-:Y:S01]  /*12340*/  HMMA.16816.F32.BF16 R40, R4, R42, RZ ;  /* 0x0000002a0428723c */ /* 0x000fe200000418ff */
[----:B---3--:R-:W-:-:S04]  /*12350*/  FADD.FTZ R0, R141, R10 ;  /* 0x0000000a8d007221 */ /* 0x008fc80000010000 */
[----:B------:R-:W-:-:S03]  /*12360*/  FADD.FTZ R0, R9, R0 ;  /* 0x0000000009007221 */ /* 0x000fc60000010000 */
[C---:B------:R-:W-:Y:S01]  /*12370*/  HMMA.16816.F32.BF16 R132, R4.reuse, R136, RZ ;  /* 0x000000880484723c */ /* 0x040fe200000418ff */
[----:B----4-:R-:W-:Y:S01]  /*12380*/  F2FP.BF16.PACK_AB R131, R142, R194 ;  /* 0x000000c28e83723e */ /* 0x010fe200000010ff */
[----:B------:R-:W-:Y:S02]  /*12390*/  FADD.FTZ R2, R229, R227 ;  /* 0x000000e3e5027221 */ /* 0x000fe40000010000 */
[----:B------:R-:W-:Y:S02]  /*123a0*/  FADD.FTZ R0, R3, R0 ;  /* 0x0000000003007221 */ /* 0x000fe40000010000 */
[----:B------:R-:W-:Y:S02]  /*123b0*/  FADD.FTZ R2, R232, R2 ;  /* 0x00000002e8027221 */ /* 0x000fe40000010000 */
[----:B------:R-:W-:Y:S01]  /*123c0*/  HMMA.16816.F32.BF16 R136, R4, R138, RZ ;  /* 0x0000008a0488723c */ /* 0x000fe200000418ff */
[----:B------:R-:W-:Y:S02]  /*123d0*/  FADD.FTZ R3, R11, R0 ;  /* 0x000000000b037221 */ /* 0x000fe40000010000 */
[----:B------:R-:W-:-:S02]  /*123e0*/  FADD.FTZ R2, R230, R2 ;  /* 0x00000002e6027221 */ /* 0x000fc40000010000 */
[----:B------:R-:W-:Y:S02]  /*123f0*/  IMAD.MOV.U32 R0, RZ, RZ, R224 ;  /* 0x000000ffff007224 */ /* 0x000fe400078e00e0 */
[----:B------:R-:W-:Y:S01]  /*12400*/  FADD.FTZ R3, R143, R3 ;  /* 0x000000038f037221 */ /* 0x000fe20000010000 */
[----:B-1----:R-:W-:Y:S03]  /*12410*/  HMMA.16816.F32.BF16 R148, R128, R16, R148 ;  /* 0x000000108094723c */ /* 0x002fe60000041894 */
[----:B------:R-:W-:Y:S01]  /*12420*/  FADD.FTZ R3, R194, R3 ;  /* 0x00000003c2037221 */ /* 0x000fe20000010000 */
[----:B------:R-:W-:-:S04]  /*12430*/  IADD3 R194, R236, -0x2, RZ ;  /* 0xfffffffeecc27810 */ /* 0x000fc80007ffe0ff */
[----:B------:R-:W-:Y:S01]  /*12440*/  HMMA.16816.F32.BF16 R152, R128, R18, R152 ;  /* 0x000000128098723c */ /* 0x000fe20000041898 */
[----:B------:R-:W1:Y:S07]  /*12450*/  LDSM.16.MT88.4 R16, [R181+0x800] ;  /* 0x00080000b510783b */ /* 0x000e6e0000004200 */
[C---:B------:R-:W-:Y:S08]  /*12460*/  HMMA.16816.F32.BF16 R28, R4.reuse, R24, RZ ;  /* 0x00000018041c723c */ /* 0x040ff000000418ff */
[C---:B------:R-:W-:Y:S08]  /*12470*/  HMMA.16816.F32.BF16 R32, R4.reuse, R26, RZ ;  /* 0x0000001a0420723c */ /* 0x040ff000000418ff */
[C---:B------:R-:W-:Y:S08]  /*12480*/  HMMA.16816.F32.BF16 R48, R4.reuse, R44, RZ ;  /* 0x0000002c0430723c */ /* 0x040ff000000418ff */
[C---:B--2---:R-:W-:Y:S08]  /*12490*/  HMMA.16816.F32.BF16 R20, R4.reuse, R12, RZ ;  /* 0x0000000c0414723c */ /* 0x044ff000000418ff */
[C---:B------:R-:W-:Y:S08]  /*124a0*/  HMMA.16816.F32.BF16 R60, R4.reuse, R46, RZ ;  /* 0x0000002e043c723c */ /* 0x040ff000000418ff */
[----:B------:R-:W-:Y:S08]  /*124b0*/  HMMA.16816.F32.BF16 R12, R4, R14, RZ ;  /* 0x0000000e040c723c */ /* 0x000ff000000418ff */
[C---:B------:R-:W-:Y:S08]  /*124c0*/  HMMA.16816.F32.BF16 R36, R128.reuse, R64, R36 ;  /* 0x000000408024723c */ /* 0x040ff00000041824 */
[C---:B------:R-:W-:Y:S01]  /*124d0*/  HMMA.16816.F32.BF16 R40, R128.reuse, R66, R40 ;  /* 0x000000428028723c */ /* 0x040fe20000041828 */
[----:B------:R-:W2:Y:S07]  /*124e0*/  LDSM.16.MT88.4 R64, [R180+0x1800] ;  /* 0x00180000b440783b */ /* 0x000eae0000004200 */
[C---:B------:R-:W-:Y:S08]  /*124f0*/  HMMA.16816.F32.BF16 R132, R128.reuse, R52, R132 ;  /* 0x000000348084723c */ /* 0x040ff00000041884 */
[C---:B------:R-:W-:Y:S08]  /*12500*/  HMMA.16816.F32.BF16 R136, R128.reuse, R54, R136 ;  /* 0x000000368088723c */ /* 0x040ff00000041888 */
[C---:B------:R-:W-:Y:S08]  /*12510*/  HMMA.16816.F32.BF16 R28, R128.reuse, R56, R28 ;  /* 0x00000038801c723c */ /* 0x040ff0000004181c */
[----:B------:R-:W-:Y:S08]  /*12520*/  HMMA.16816.F32.BF16 R32, R128, R58, R32 ;  /* 0x0000003a8020723c */ /* 0x000ff00000041820 */
[C---:B------:R-:W-:Y:S08]  /*12530*/  HMMA.16816.F32.BF16 R52, R4.reuse, R72, RZ ;  /* 0x000000480434723c */ /* 0x040ff000000418ff */
[----:B------:R-:W-:Y:S08]  /*12540*/  HMMA.16816.F32.BF16 R56, R4, R74, RZ ;  /* 0x0000004a0438723c */ /* 0x000ff000000418ff */
[C---:B------:R-:W-:Y:S08]  /*12550*/  HMMA.16816.F32.BF16 R44, R128.reuse, R68, R48 ;  /* 0x00000044802c723c */ /* 0x040ff00000041830 */
[C---:B------:R-:W-:Y:S08]  /*12560*/  HMMA.16816.F32.BF16 R48, R128.reuse, R70, R60 ;  /* 0x000000468030723c */ /* 0x040ff0000004183c */
[----:B-1----:R-:W-:Y:S08]  /*12570*/  HMMA.16816.F32.BF16 R24, R128, R18, R12 ;  /* 0x000000128018723c */ /* 0x002ff0000004180c */
[C---:B------:R-:W-:Y:S08]  /*12580*/  HMMA.16816.F32.BF16 R60, R4.reuse, R76, RZ ;  /* 0x0000004c043c723c */ /* 0x040ff000000418ff */
[----:B------:R-:W-:Y:S08]  /*12590*/  HMMA.16816.F32.BF16 R12, R4, R78, RZ ;  /* 0x0000004e040c723c */ /* 0x000ff000000418ff */
[C---:B------:R-:W-:Y:S08]  /*125a0*/  HMMA.16816.F32.BF16 R52, R128.reuse, R84, R52 ;  /* 0x000000548034723c */ /* 0x040ff00000041834 */
[----:B------:R-:W-:Y:S08]  /*125b0*/  HMMA.16816.F32.BF16 R56, R128, R86, R56 ;  /* 0x000000568038723c */ /* 0x000ff00000041838 */
[C---:B------:R-:W-:Y:S08]  /*125c0*/  HMMA.16816.F32.BF16 R84, R4.reuse, R88, RZ ;  /* 0x000000580454723c */ /* 0x040ff000000418ff */
[C---:B------:R-:W-:Y:S08]  /*125d0*/  HMMA.16816.F32.BF16 R88, R4.reuse, R90, RZ ;  /* 0x0000005a0458723c */ /* 0x040ff000000418ff */
[----:B------:R-:W-:Y:S08]  /*125e0*/  HMMA.16816.F32.BF16 R68, R4, R92, RZ ;  /* 0x0000005c0444723c */ /* 0x000ff000000418ff */
[----:B--2---:R-:W-:Y:S08]  /*125f0*/  HMMA.16816.F32.BF16 R60, R128, R64, R60 ;  /* 0x00000040803c723c */ /* 0x004ff0000004183c */
[C---:B------:R-:W-:Y:S08]  /*12600*/  HMMA.16816.F32.BF16 R72, R4.reuse, R94, RZ ;  /* 0x0000005e0448723c */ /* 0x040ff000000418ff */
[C---:B------:R-:W-:Y:S08]  /*12610*/  HMMA.16816.F32.BF16 R168, R4.reuse, R104, RZ ;  /* 0x0000006804a8723c */ /* 0x040ff000000418ff */
[----:B------:R-:W-:Y:S01]  /*12620*/  HMMA.16816.F32.BF16 R172, R4, R106, RZ ;  /* 0x0000006a04ac723c */ /* 0x000fe200000418ff */
[----:B------:R-:W1:Y:S07]  /*12630*/  LDSM.16.MT88.4 R104, [R178+0x3800] ;  /* 0x00380000b268783b */ /* 0x000e6e0000004200 */
[----:B------:R-:W-:Y:S08]  /*12640*/  HMMA.16816.F32.BF16 R64, R128, R66, R12 ;  /* 0x000000428040723c */ /* 0x000ff0000004180c */
[C---:B------:R-:W-:Y:S08]  /*12650*/  HMMA.16816.F32.BF16 R76, R4.reuse, R80, RZ ;  /* 0x00000050044c723c */ /* 0x040ff000000418ff */
[C---:B------:R-:W-:Y:S08]  /*12660*/  HMMA.16816.F32.BF16 R92, R4.reuse, R96, RZ ;  /* 0x00000060045c723c */ /* 0x040ff000000418ff */
[C---:B------:R-:W-:Y:S08]  /*12670*/  HMMA.16816.F32.BF16 R80, R4.reuse, R82, RZ ;  /* 0x000000520450723c */ /* 0x040ff000000418ff */
[C---:B------:R-:W-:Y:S08]  /*12680*/  HMMA.16816.F32.BF16 R96, R4.reuse, R98, RZ ;  /* 0x000000620460723c */ /* 0x040ff000000418ff */
[C---:B------:R-:W-:Y:S08]  /*12690*/  HMMA.16816.F32.BF16 R12, R4.reuse, R112, RZ ;  /* 0x00000070040c723c */ /* 0x040ff000000418ff */
[C---:B------:R-:W-:Y:S01]  /*126a0*/  HMMA.16816.F32.BF16 R124, R4.reuse, R114, RZ ;  /* 0x00000072047c723c */ /* 0x040fe200000418ff */
[----:B------:R-:W-:Y:S07]  /*126b0*/  LDSM.16.MT88.4 R112, [R179+0x3800] ;  /* 0x00380000b370783b */ /* 0x000fee0000004200 */
[C---:B------:R-:W-:Y:S08]  /*126c0*/  HMMA.16816.F32.BF16 R160, R4.reuse, R108, RZ ;  /* 0x0000006c04a0723c */ /* 0x040ff000000418ff */
[C---:B------:R-:W-:Y:S08]  /*126d0*/  HMMA.16816.F32.BF16 R164, R4.reuse, R110, RZ ;  /* 0x0000006e04a4723c */ /* 0x040ff000000418ff */
[C---:B------:R-:W-:Y:S08]  /*126e0*/  HMMA.16816.F32.BF16 R200, R4.reuse, R100, RZ ;  /* 0x0000006404c8723c */ /* 0x040ff000000418ff */
[----:B------:R-:W-:Y:S01]  /*126f0*/  HMMA.16816.F32.BF16 R204, R4, R102, RZ ;  /* 0x0000006604cc723c */ /* 0x000fe200000418ff */
[----:B------:R-:W2:Y:S07]  /*12700*/  LDSM.16.MT88.4 R4, [R180+0x3800] ;  /* 0x00380000b404783b */ /* 0x000eae0000004200 */
[C---:B------:R-:W-:Y:S08]  /*12710*/  HMMA.16816.F32.BF16 R84, R128.reuse, R120, R84 ;  /* 0x000000788054723c */ /* 0x040ff00000041854 */
[C---:B------:R-:W-:Y:S01]  /*12720*/  HMMA.16816.F32.BF16 R88, R128.reuse, R122, R88 ;  /* 0x0000007a8058723c */ /* 0x040fe20000041858 */
[----:B------:R-:W3:Y:S07]  /*12730*/  LDSM.16.MT88.4 R120, [R181+0x3800] ;  /* 0x00380000b578783b */ /* 0x000eee0000004200 */
[C---:B------:R-:W-:Y:S01]  /*12740*/  HMMA.16816.F32.BF16 R20, R128.reuse, R16, R20 ;  /* 0x000000108014723c */ /* 0x040fe20000041814 */
[----:B------:R-:W4:Y:S07]  /*12750*/  LDSM.16.MT88.4 R16, [R178+0x2800] ;  /* 0x00280000b210783b */ /* 0x000f2e0000004200 */
[C---:B-1----:R-:W-:Y:S08]  /*12760*/  HMMA.16816.F32.BF16 R100, R128.reuse, R104, R12 ;  /* 0x000000688064723c */ /* 0x042ff0000004180c */
[C---:B------:R-:W-:Y:S08]  /*12770*/  HMMA.16816.F32.BF16 R104, R128.reuse, R106, R124 ;  /* 0x0000006a8068723c */ /* 0x040ff0000004187c */
[C---:B--2---:R-:W-:Y:S07]  /*12780*/  HMMA.16816.F32.BF16 R124, R128.reuse, R4, R200 ;  /* 0x00000004807c723c */ /* 0x044fee00000418c8 */
[----:B------:R-:W-:Y:S01]  /*12790*/  FADD.FTZ R4, R235, R2 ;  /* 0x00000002eb047221 */ /* 0x000fe20000010000 */
[----:B------:R-:W-:Y:S01]  /*127a0*/  HMMA.16816.F32.BF16 R76, R128, R116, R76 ;  /* 0x00000074804c723c */ /* 0x000fe2000004184c */
[----:B------:R-:W-:-:S04]  /*127b0*/  @P3 IMAD.HI.U32 R2, R224, c[0x0][0x2c8], RZ ;  /* 0x0000b200e0023a27 */ /* 0x000fc800078e00ff */
[----:B------:R-:W-:Y:S01]  /*127c0*/  FADD.FTZ R4, R234, R4 ;  /* 0x00000004ea047221 */ /* 0x000fe20000010000 */
[----:B------:R-:W-:Y:S01]  /*127d0*/  @P3 SHF.R.U32.HI R0, RZ, c[0x0][0x2cc], R2 ;  /* 0x0000b300ff003a19 */ /* 0x000fe20000011602 */
[----:B------:R-:W-:Y:S01]  /*127e0*/  IMAD.IADD R2, R210, 0x1, -R212 ;  /* 0x00000001d2027824 */ /* 0x000fe200078e0ad4 */
[----:B------:R-:W-:Y:S01]  /*127f0*/  HMMA.16816.F32.BF16 R80, R128, R118, R80 ;  /* 0x000000768050723c */ /* 0x000fe20000041850 */
[----:B------:R-:W-:Y:S02]  /*12800*/  FADD.FTZ R4, R233, R4 ;  /* 0x00000004e9047221 */ /* 0x000fe40000010000 */
[----:B------:R-:W-:-:S05]  /*12810*/  IMAD.IADD R2, R2, 0x1, R0 ;  /* 0x0000000102027824 */ /* 0x000fca00078e0200 */
[----:B------:R-:W-:Y:S01]  /*12820*/  HMMA.16816.F32.BF16 R108, R128, R112, R160 ;  /* 0x00000070806c723c */ /* 0x000fe200000418a0 */
[----:B------:R-:W-:-:S07]  /*12830*/  IADD3 R0, R2, c[0x0][0x328], RZ ;  /* 0x0000ca0002007a10 */ /* 0x000fce0007ffe0ff */
[C---:B---3--:R-:W-:Y:S08]  /*12840*/  HMMA.16816.F32.BF16 R116, R128.reuse, R120, R168 ;  /* 0x000000788074723c */ /* 0x048ff000000418a8 */
[C---:B----4-:R-:W-:Y:S08]  /*12850*/  HMMA.16816.F32.BF16 R68, R128.reuse, R16, R68 ;  /* 0x000000108044723c */ /* 0x050ff00000041844 */
[C---:B------:R-:W-:Y:S08]  /*12860*/  HMMA.16816.F32.BF16 R72, R128.reuse, R18, R72 ;  /* 0x000000128048723c */ /* 0x040ff00000041848 */
[C---:B------:R-:W-:Y:S08]  /*12870*/  HMMA.16816.F32.BF16 R92, R128.reuse, R196, R92 ;  /* 0x000000c4805c723c */ /* 0x040ff0000004185c */
[C---:B------:R-:W-:Y:S08]  /*12880*/  HMMA.16816.F32.BF16 R96, R128.reuse, R198, R96 ;  /* 0x000000c68060723c */ /* 0x040ff00000041860 */
[C---:B------:R-:W-:Y:S08]  /*12890*/  HMMA.16816.F32.BF16 R112, R128.reuse, R114, R164 ;  /* 0x000000728070723c */ /* 0x040ff000000418a4 */
[C---:B------:R-:W-:Y:S08]  /*128a0*/  HMMA.16816.F32.BF16 R120, R128.reuse, R122, R172 ;  /* 0x0000007a8078723c */ /* 0x040ff000000418ac */
[----:B------:R-:W-:Y:S07]  /*128b0*/  HMMA.16816.F32.BF16 R128, R128, R6, R204 ;  /* 0x000000068080723c */ /* 0x000fee00000418cc */
[----:B------:R-:W-:-:S02]  /*128c0*/  FADD.FTZ R207, R211, R4 ;  /* 0x00000004d3cf7221 */ /* 0x000fc40000010000 */
[----:B------:R-:W-:Y:S01]  /*128d0*/  FADD.FTZ R206, R142, R3 ;  /* 0x000000038ece7221 */ /* 0x000fe20000010000 */
        /* <DEDUP_REMOVED lines=12> */
.L_x_699:
[----:B------:R-:W-:-:S13]  /*129a0*/  ISETP.NE.AND P0, PT, R4, 0x1, PT ;  /* 0x000000010400780c */ /* 0x000fda0003f05270 */
[----:B------:R-:W-:-:S05]  /*129b0*/  @P0 IMAD.HI.U32 R2, R3, c[0x0][0x330], RZ ;  /* 0x0000cc0003020a27 */ /* 0x000fca00078e00ff */
[----:B------:R-:W-:Y:S02]  /*129c0*/  @P0 SHF.R.U32.HI R3, RZ, c[0x0][0x334], R2 ;  /* 0x0000cd00ff030a19 */ /* 0x000fe40000011602 */
.L_x_700:
[----:B------:R-:W-:Y:S05]  /*129d0*/  BSYNC B0 ;  /* 0x0000000000007941 */ /* 0x000fea0003800000 */
.L_x_698:
[----:B------:R-:W-:-:S05]  /*129e0*/  IMAD R3, R3, R4, c[0x0][0x32c] ;  /* 0x0000cb0003037624 */ /* 0x000fca00078e0204 */
[----:B------:R-:W-:-:S04]  /*129f0*/  IMNMX R0, R0, R3, PT ;  /* 0x0000000300007217 */ /* 0x000fc80003800200 */
.L_x_697:
[----:B------:R-:W-:-:S04]  /*12a00*/  SHF.R.S32.HI R2, RZ, 0x1f, R0 ;  /* 0x0000001fff027819 */ /* 0x000fc80000011400 */
[----:B------:R-:W-:-:S04]  /*12a10*/  LEA.HI R0, R2, R0, RZ, 0x5 ;  /* 0x0000000002007211 */ /* 0x000fc800078f28ff */
[----:B------:R-:W-:-:S04]  /*12a20*/  SHF.R.S32.HI R0, RZ, 0x5, R0 ;  /* 0x00000005ff007819 */ /* 0x000fc80000011400 */
[----:B------:R-:W-:-:S04]  /*12a30*/  IMNMX R211, R208, R0, !PT ;  /* 0x00000000d0d37217 */ /* 0x000fc80007800200 */
[----:B------:R-:W-:-:S13]  /*12a40*/  ISETP.GE.AND P0, PT, R194, R211, PT ;  /* 0x000000d3c200720c */ /* 0x000fda0003f06270 */
[----:B------:R-:W-:Y:S05]  /*12a50*/  @!P0 BRA `(.L_x_701) ;  /* 0x0000254000008947 */ /* 0x000fea0003800000 */
[----:B------:R-:W-:Y:S02]  /*12a60*/  MOV R142, R8 ;  /* 0x00000008008e7202 */ /* 0x000fe40000000f00 */
[----:B------:R-:W-:Y:S02]  /*12a70*/  MOV R141, R140 ;  /* 0x0000008c008d7202 */ /* 0x000fe40000000f00 */
[----:B------:R-:W-:-:S04]  /*12a80*/  MOV R196, R194 ;  /* 0x000000c200c47202 */ /* 0x000fc80000000f00 */
.L_x_710:
[----:B------:R-:W-:Y:S01]  /*12a90*/  ISETP.GT.AND P1, PT, R208, R196, PT ;  /* 0x000000c4d000720c */ /* 0x000fe20003f24270 */
[----:B------:R-:W-:Y:S04]  /*12aa0*/  DEPBAR.LE SB0, 0x0 ;  /* 0x000080000000791a */ /* 0x000fe80000000000 */
[----:B------:R-:W-:Y:S01]  /*12ab0*/  WARPSYNC 0xffffffff ;  /* 0xffffffff00007948 */ /* 0x000fe20003800000 */
[----:B------:R-:W-:Y:S01]  /*12ac0*/  BAR.SYNC.DEFER_BLOCKING 0x0 ;  /* 0x0000000000007b1d */ /* 0x000fe20000010000 */
[----:B------:R-:W-:Y:S01]  /*12ad0*/  LOP3.LUT P3, RZ, R214, 0x1, RZ, 0xc0, !PT ;  /* 0x00000001d6ff7812 */ /* 0x000fe2000786c0ff */
[----:B------:R-:W-:Y:S02]  /*12ae0*/  IMAD.MOV.U32 R140, RZ, RZ, c[0x0][0x2c4] ;  /* 0x0000b100ff8c7624 */ /* 0x000fe400078e00ff */
[----:B------:R-:W-:Y:S02]  /*12af0*/  IMAD.IADD R143, R225, 0x1, R224 ;  /* 0x00000001e18f7824 */ /* 0x000fe400078e02e0 */
[----:B------:R-:W-:Y:S01]  /*12b00*/  IMAD.MOV.U32 R194, RZ, RZ, c[0x0][0x32c] ;  /* 0x0000cb00ffc27624 */ /* 0x000fe200078e00ff */
[----:B------:R-:W-:Y:S01]  /*12b10*/  @!P1 SHF.R.S32.HI R0, RZ, 0x1f, R196 ;  /* 0x0000001fff009819 */ /* 0x000fe200000114c4 */
[----:B------:R-:W-:Y:S04]  /*12b20*/  @!P1 IMAD.WIDE.U32 R2, R196, c[0x0][0x208], RZ ;  /* 0x00008200c4029a25 */ /* 0x000fe800078e00ff */
[----:B------:R-:W-:Y:S01]  /*12b30*/  @!P1 IMAD R0, R0, c[0x0][0x208], RZ ;  /* 0x0000820000009a24 */ /* 0x000fe200078e02ff */
[----:B------:R-:W-:Y:S03]  /*12b40*/  @!P1 LEA R4, P0, R2, R220, 0x5 ;  /* 0x000000dc02049211 */ /* 0x000fe600078028ff */
[----:B------:R-:W-:Y:S04]  /*12b50*/  @!P1 IMAD R0, R196, c[0x0][0x20c], R0 ;  /* 0x00008300c4009a24 */ /* 0x000fe800078e0200 */
[----:B------:R-:W-:Y:S01]  /*12b60*/  @!P1 IMAD.IADD R0, R3, 0x1, R0 ;  /* 0x0000000103009824 */ /* 0x000fe200078e0200 */
[----:B------:R-:W-:Y:S04]  /*12b70*/  LDSM.16.M88.4 R16, [R182] ;  /* 0x00000000b610783b */ /* 0x000fe80000000200 */
[----:B------:R-:W-:Y:S01]  /*12b80*/  @!P1 LEA.HI.X R6, R2, R223, R0, 0x5, P0 ;  /* 0x000000df02069211 */ /* 0x000fe200000f2c00 */
[----:B------:R-:W-:Y:S01]  /*12b90*/  ULDC UR4, c[0x0][0x324] ;  /* 0x0000c90000047ab9 */ /* 0x000fe20000000800 */
[C---:B------:R-:W-:Y:S01]  /*12ba0*/  ISETP.GT.AND P0, PT, R196.reuse, R208, PT ;  /* 0x000000d0c400720c */ /* 0x040fe20003f04270 */
[----:B------:R-:W1:Y:S01]  /*12bb0*/  LDSM.16.M88.4 R8, [R177] ;  /* 0x00000000b108783b */ /* 0x000e620000000200 */
[----:B------:R-:W-:Y:S03]  /*12bc0*/  ULOP3.LUT UR4, URZ, UR4, URZ, 0x33, !UPT ;  /* 0x000000043f047292 */ /* 0x000fe6000f8e333f */
[----:B------:R-:W2:Y:S04]  /*12bd0*/  LDSM.16.M88.4 R160, [R177+0x800] ;  /* 0x00080000b1a0783b */ /* 0x000ea80000000200 */
[----:B------:R-:W-:Y:S04]  /*12be0*/  LDSM.16.M88.4 R164, [R183] ;  /* 0x00000000b7a4783b */ /* 0x000fe80000000200 */
[----:B------:R-:W-:Y:S01]  /*12bf0*/  @P0 IADD3 R0, R196, -0x1, RZ ;  /* 0xffffffffc4000810 */ /* 0x000fe20007ffe0ff */
[----:B------:R-:W3:Y:S03]  /*12c00*/  LDSM.16.M88.4 R168, [R186] ;  /* 0x00000000baa8783b */ /* 0x000ee60000000200 */
[----:B------:R-:W-:Y:S01]  /*12c10*/  @P0 SHF.R.S32.HI R2, RZ, 0x1f, R0 ;  /* 0x0000001fff020819 */ /* 0x000fe20000011400 */
[----:B------:R-:W4:Y:S04]  /*12c20*/  LDSM.16.M88.4 R172, [R188] ;  /* 0x00000000bcac783b */ /* 0x000f280000000200 */
[----:B------:R-:W-:Y:S02]  /*12c30*/  @P0 IMAD R5, R2, c[0x0][0x1e0], RZ ;  /* 0x0000780002050a24 */ /* 0x000fe400078e02ff */
[C---:B------:R-:W-:Y:S04]  /*12c40*/  @P0 IMAD.WIDE.U32 R2, R0.reuse, c[0x0][0x1e0], RZ ;  /* 0x0000780000020a25 */ /* 0x040fe800078e00ff */
[----:B------:R-:W-:Y:S04]  /*12c50*/  @P0 IMAD R0, R0, c[0x0][0x1e4], R5 ;  /* 0x0000790000000a24 */ /* 0x000fe800078e0205 */
[----:B------:R-:W-:Y:S01]  /*12c60*/  @P0 IMAD.IADD R3, R3, 0x1, R0 ;  /* 0x0000000103030824 */ /* 0x000fe200078e0200 */
[C---:B------:R-:W-:Y:S04]  /*12c70*/  @P0 LEA R0, P2, R2.reuse, R218, 0x5 ;  /* 0x000000da02000211 */ /* 0x040fe800078428ff */
[----:B------:R-:W-:Y:S02]  /*12c80*/  @P0 LEA.HI.X R5, R2, R222, R3, 0x5, P2 ;  /* 0x000000de02050211 */ /* 0x000fe400010f2c03 */
[C---:B------:R-:W-:Y:S04]  /*12c90*/  @!P1 LEA R2, P2, R4.reuse, c[0x0][0x1f8], 0x1 ;  /* 0x00007e0004029a11 */ /* 0x040fe800078408ff */
[----:B------:R-:W-:Y:S02]  /*12ca0*/  @!P1 LEA.HI.X R3, R4, c[0x0][0x1fc], R6, 0x1, P2 ;  /* 0x00007f0004039a11 */ /* 0x000fe400010f0c06 */
[C---:B------:R-:W-:Y:S03]  /*12cb0*/  @P0 LEA R198, P2, R0.reuse, c[0x0][0x1c8], 0x1 ;  /* 0x0000720000c60a11 */ /* 0x040fe600078408ff */
[----:B------:R-:W-:Y:S01]  /*12cc0*/  @!PT LDS RZ, [RZ] ;  /* 0x00000000fffff984 */ /* 0x000fe20000000800 */
[----:B------:R-:W-:Y:S01]  /*12cd0*/  @!PT LDS RZ, [RZ] ;  /* 0x00000000fffff984 */ /* 0x000fe20000000800 */
[----:B------:R-:W-:Y:S01]  /*12ce0*/  @!PT LDS RZ, [RZ] ;  /* 0x00000000fffff984 */ /* 0x000fe20000000800 */
[----:B------:R5:W-:Y:S01]  /*12cf0*/  @!P1 LDGSTS.E.BYPASS.LTC128B.128 [R195+0x8080], [R2.64], !P3 ;  /* 0x0808000002c39fae */ /* 0x000be2000d901d46 */
[----:B------:R-:W-:Y:S02]  /*12d00*/  @P0 LEA.HI.X R199, R0, c[0x0][0x1cc], R5, 0x1, P2 ;  /* 0x0000730000c70a11 */ /* 0x000fe400010f0c05 */
[C---:B-1----:R-:W-:Y:S01]  /*12d10*/  HMMA.16816.F32.BF16 R4, R16.reuse, R8, RZ ;  /* 0x000000081004723c */ /* 0x042fe200000418ff */
[----:B------:R5:W-:Y:S02]  /*12d20*/  @!P1 LDGSTS.E.BYPASS.LTC128B.128 [R195+0x9080], [R2.64+0x80], !P6 ;  /* 0x0908008002c39fae */ /* 0x000be4000f101d46 */
[----:B------:R-:W-:Y:S01]  /*12d30*/  ISETP.NE.AND P2, PT, R140, 0x1, PT ;  /* 0x000000018c00780c */ /* 0x000fe20003f45270 */
[----:B------:R-:W-:Y:S01]  /*12d40*/  IMAD.SHL.U32 R140, R196, 0x20, RZ ;  /* 0x00000020c48c7824 */ /* 0x000fe200078e00ff */
[----:B------:R5:W-:Y:S03]  /*12d50*/  @!P1 LDGSTS.E.BYPASS.LTC128B.128 [R195+0xa080], [R2.64+0x100], !P5 ;  /* 0x0a08010002c39fae */ /* 0x000be6000e901d46 */
[C---:B------:R-:W-:Y:S01]  /*12d60*/  HMMA.16816.F32.BF16 R8, R16.reuse, R10, RZ ;  /* 0x0000000a1008723c */ /* 0x040fe200000418ff */
[----:B------:R5:W-:Y:S04]  /*12d70*/  @!P1 LDGSTS.E.BYPASS.LTC128B.128 [R195+0xb080], [R2.64+0x180], !P4 ;  /* 0x0b08018002c39fae */ /* 0x000be8000e101d46 */
[----:B------:R-:W0:Y:S03]  /*12d80*/  LDGDEPBAR ;  /* 0x00000000000079af */ /* 0x000e260000000000 */
[C---:B--2---:R-:W-:Y:S01]  /*12d90*/  HMMA.16816.F32.BF16 R12, R16.reuse, R160, RZ ;  /* 0x000000a0100c723c */ /* 0x044fe200000418ff */
[----:B------:R-:W-:Y:S05]  /*12da0*/  @P2 IMAD.HI.U32 R0, R143, c[0x0][0x2c8], RZ ;  /* 0x0000b2008f002a27 */ /* 0x000fea00078e00ff */
[----:B------:R-:W-:Y:S02]  /*12db0*/  @P2 SHF.R.U32.HI R143, RZ, c[0x0][0x2cc], R0 ;  /* 0x0000b300ff8f2a19 */ /* 0x000fe40000011600 */
[----:B------:R-:W-:Y:S01]  /*12dc0*/  HMMA.16816.F32.BF16 R16, R16, R162, RZ ;  /* 0x000000a21010723c */ /* 0x000fe200000418ff */
[----:B------:R-:W-:Y:S01]  /*12dd0*/  LDSM.16.M88.4 R160, [R185] ;  /* 0x00000000b9a0783b */ /* 0x000fe20000000200 */
[----:B------:R-:W-:Y:S02]  /*12de0*/  ISETP.GE.AND P2, PT, R194, 0x1, PT ;  /* 0x00000001c200780c */ /* 0x000fe40003f46270 */
[----:B------:R-:W-:Y:S04]  /*12df0*/  IADD3 R0, -R209, 0x1, -R140 ;  /* 0x00000001d1007810 */ /* 0x000fe80007ffe98c */
[C---:B---3--:R-:W-:Y:S01]  /*12e00*/  HMMA.16816.F32.BF16 R4, R164.reuse, R168, R4 ;  /* 0x000000a8a404723c */ /* 0x048fe20000041804 */
[----:B-----5:R-:W-:Y:S04]  /*12e10*/  SHFL.IDX PT, R3, R143, RZ, 0x1c1f ;  /* 0x001c1fff8f037589 */ /* 0x020fe800000e0000 */
[----:B------:R-:W-:Y:S03]  /*12e20*/  IADD3 R0, -R212, R0, R210 ;  /* 0x00000000d4007210 */ /* 0x000fe60007ffe1d2 */
[C---:B------:R-:W-:Y:S01]  /*12e30*/  HMMA.16816.F32.BF16 R8, R164.reuse, R170, R8 ;  /* 0x000000aaa408723c */ /* 0x040fe20000041808 */
[----:B------:R-:W1:Y:S07]  /*12e40*/  LDSM.16.M88.4 R168, [R176] ;  /* 0x00000000b0a8783b */ /* 0x000e6e0000000200 */
[C---:B----4-:R-:W-:Y:S08]  /*12e50*/  HMMA.16816.F32.BF16 R12, R164.reuse, R172, R12 ;  /* 0x000000aca40c723c */ /* 0x050ff0000004180c */
[----:B------:R-:W-:Y:S01]  /*12e60*/  HMMA.16816.F32.BF16 R16, R164, R174, R16 ;  /* 0x000000aea410723c */ /* 0x000fe20000041810 */
[----:B------:R-:W2:Y:S04]  /*12e70*/  LDSM.16.M88.4 R164, [R176+0x800] ;  /* 0x00080000b0a4783b */ /* 0x000ea80000000200 */
[----:B------:R-:W-:Y:S03]  /*12e80*/  LDSM.16.M88.4 R172, [R159+-0x3000] ;  /* 0xffd000009fac783b */ /* 0x000fe60000000200 */
[C---:B-1----:R-:W-:Y:S08]  /*12e90*/  HMMA.16816.F32.BF16 R4, R160.reuse, R168, R4 ;  /* 0x000000a8a004723c */ /* 0x042ff00000041804 */
[C---:B------:R-:W-:Y:S01]  /*12ea0*/  HMMA.16816.F32.BF16 R8, R160.reuse, R170, R8 ;  /* 0x000000aaa008723c */ /* 0x040fe20000041808 */
[----:B------:R-:W1:Y:S07]  /*12eb0*/  LDSM.16.M88.4 R168, [R184] ;  /* 0x00000000b8a8783b */ /* 0x000e6e0000000200 */
[C---:B--2---:R-:W-:Y:S08]  /*12ec0*/  HMMA.16816.F32.BF16 R12, R160.reuse, R164, R12 ;  /* 0x000000a4a00c723c */ /* 0x044ff0000004180c */
[----:B------:R-:W-:Y:S01]  /*12ed0*/  HMMA.16816.F32.BF16 R16, R160, R166, R16 ;  /* 0x000000a6a010723c */ /* 0x000fe20000041810 */
[----:B------:R-:W2:Y:S04]  /*12ee0*/  LDSM.16.M88.4 R160, [R159+-0x2800] ;  /* 0xffd800009fa0783b */ /* 0x000ea80000000200 */
[----:B------:R-:W-:Y:S03]  /*12ef0*/  LDSM.16.M88.4 R164, [R182+0x4000] ;  /* 0x00400000b6a4783b */ /* 0x000fe60000000200 */
[C---:B-1----:R-:W-:Y:S08]  /*12f00*/  HMMA.16816.F32.BF16 R4, R168.reuse, R172, R4 ;  /* 0x000000aca804723c */ /* 0x042ff00000041804 */
[C---:B------:R-:W-:Y:S01]  /*12f10*/  HMMA.16816.F32.BF16 R8, R168.reuse, R174, R8 ;  /* 0x000000aea808723c */ /* 0x040fe20000041808 */
[----:B------:R-:W1:Y:S07]  /*12f20*/  LDSM.16.M88.4 R172, [R177+0x1000] ;  /* 0x00100000b1ac783b */ /* 0x000e6e0000000200 */
[C---:B--2---:R-:W-:Y:S08]  /*12f30*/  HMMA.16816.F32.BF16 R12, R168.reuse, R160, R12 ;  /* 0x000000a0a80c723c */ /* 0x044ff0000004180c */
[----:B------:R-:W-:Y:S01]  /*12f40*/  HMMA.16816.F32.BF16 R16, R168, R162, R16 ;  /* 0x000000a2a810723c */ /* 0x000fe20000041810 */
[----:B------:R-:W2:Y:S04]  /*12f50*/  LDSM.16.M88.4 R160, [R177+0x1800] ;  /* 0x00180000b1a0783b */ /* 0x000ea80000000200 */
[----:B------:R-:W-:Y:S03]  /*12f60*/  LDSM.16.M88.4 R168, [R183+0x4000] ;  /* 0x00400000b7a8783b */ /* 0x000fe60000000200 */
[C---:B-1----:R-:W-:Y:S08]  /*12f70*/  HMMA.16816.F32.BF16 R4, R164.reuse, R172, R4 ;  /* 0x000000aca404723c */ /* 0x042ff00000041804 */
[C---:B------:R-:W-:Y:S01]  /*12f80*/  HMMA.16816.F32.BF16 R8, R164.reuse, R174, R8 ;  /* 0x000000aea408723c */ /* 0x040fe20000041808 */
[----:B------:R-:W1:Y:S07]  /*12f90*/  LDSM.16.M88.4 R172, [R190] ;  /* 0x00000000beac783b */ /* 0x000e6e0000000200 */
[C---:B--2---:R-:W-:Y:S08]  /*12fa0*/  HMMA.16816.F32.BF16 R12, R164.reuse, R160, R12 ;  /* 0x000000a0a40c723c */ /* 0x044ff0000004180c */
[----:B------:R-:W-:Y:S01]  /*12fb0*/  HMMA.16816.F32.BF16 R16, R164, R162, R16 ;  /* 0x000000a2a410723c */ /* 0x000fe20000041810 */
[----:B------:R-:W2:Y:S04]  /*12fc0*/  LDSM.16.M88.4 R160, [R189] ;  /* 0x00000000bda0783b */ /* 0x000ea80000000200 */
        /* <DEDUP_REMOVED lines=10> */
[----:B------:R-:W1:Y:S07]  /*13070*/  LDSM.16.M88.4 R172, [R159+-0x2000] ;  /* 0xffe000009fac783b */ /* 0x000e6e0000000200 */
        /* <DEDUP_REMOVED lines=58> */
[----:B------:R-:W2:Y:S01]  /*13420*/  LDSM.16.M88.4 R160, [R159+0x800] ;  /* 0x000800009fa0783b */ /* 0x000ea20000000200 */
[----:B------:R-:W-:Y:S04]  /*13430*/  DEPBAR.LE SB0, 0x0 ;  /* 0x000080000000791a */ /* 0x000fe80000000000 */
[----:B------:R-:W-:Y:S02]  /*13440*/  BAR.SYNC.DEFER_BLOCKING 0x0 ;  /* 0x0000000000007b1d */ /* 0x000fe40000010000 */
[C---:B-1----:R-:W-:Y:S04]  /*13450*/  HMMA.16816.F32.BF16 R4, R168.reuse, R172, R4 ;  /* 0x000000aca804723c */ /* 0x042fe80000041804 */
[----:B------:R-:W-:Y:S01]  /*13460*/  @!PT LDS RZ, [RZ] ;  /* 0x00000000fffff984 */ /* 0x000fe20000000800 */
[----:B------:R-:W-:Y:S01]  /*13470*/  @!PT LDS RZ, [RZ] ;  /* 0x00000000fffff984 */ /* 0x000fe20000000800 */
[----:B------:R-:W-:Y:S01]  /*13480*/  @!PT LDS RZ, [RZ] ;  /* 0x00000000fffff984 */ /* 0x000fe20000000800 */
[----:B------:R1:W-:Y:S04]  /*13490*/  @P0 LDGSTS.E.BYPASS.LTC128B.128 [R195+0xc080], [R198.64], !P3 ;  /* 0x0c080000c6c30fae */ /* 0x0003e8000d901d46 */
[C---:B------:R-:W-:Y:S01]  /*134a0*/  HMMA.16816.F32.BF16 R8, R168.reuse, R174, R8 ;  /* 0x000000aea808723c */ /* 0x040fe20000041808 */
[----:B------:R1:W-:Y:S04]  /*134b0*/  @P0 LDGSTS.E.BYPASS.LTC128B.128 [R195+0xd080], [R198.64+0x80], !P6 ;  /* 0x0d080080c6c30fae */ /* 0x0003e8000f101d46 */
[----:B------:R1:W-:Y:S03]  /*134c0*/  @P0 LDGSTS.E.BYPASS.LTC128B.128 [R195+0xe080], [R198.64+0x100], !P5 ;  /* 0x0e080100c6c30fae */ /* 0x0003e6000e901d46 */
[C---:B--2---:R-:W-:Y:S01]  /*134d0*/  HMMA.16816.F32.BF16 R12, R168.reuse, R160, R12 ;  /* 0x000000a0a80c723c */ /* 0x044fe2000004180c */
[----:B------:R1:W-:Y:S04]  /*134e0*/  @P0 LDGSTS.E.BYPASS.LTC128B.128 [R195+0xf080], [R198.64+0x180], !P4 ;  /* 0x0f080180c6c30fae */ /* 0x0003e8000e101d46 */
[----:B------:R-:W0:Y:S02]  /*134f0*/  LDGDEPBAR ;  /* 0x00000000000079af */ /* 0x000e240000000000 */
[C---:B------:R-:W-:Y:S01]  /*13500*/  IADD3 R161, R0.reuse, c[0x0][0x328], RZ ;  /* 0x0000ca0000a17a10 */ /* 0x040fe20007ffe0ff */
[----:B------:R-:W-:Y:S04]  /*13510*/  HMMA.16816.F32.BF16 R16, R168, R162, R16 ;  /* 0x000000a2a810723c */ /* 0x000fe80000041810 */
[--C-:B------:R-:W-:Y:S01]  /*13520*/  IMAD.IADD R2, R161, 0x1, R3.reuse ;  /* 0x00000001a1027824 */ /* 0x100fe200078e0203 */
[----:B------:R-:W-:Y:S07]  /*13530*/  IADD3 R160, R0, UR4, RZ ;  /* 0x0000000400a07c10 */ /* 0x000fee000fffe0ff */
[----:B------:R-:W-:Y:S01]  /*13540*/  IMAD.IADD R0, R160, 0x1, R3 ;  /* 0x00000001a0007824 */ /* 0x000fe200078e0203 */
[----:B------:R-:W-:-:S05]  /*13550*/  @!P2 BRA `(.L_x_702) ;  /* 0x000001500000a947 */ /* 0x000fca0003800000 */
[----:B------:R-:W-:Y:S01]  /*13560*/  IADD3 R3, -R212, R210, R3 ;  /* 0x000000d2d4037210 */ /* 0x000fe20007ffe103 */
[----:B------:R-:W-:Y:S03]  /*13570*/  BSSY B0, `(.L_x_703) ;  /* 0x000000e000007945 */ /* 0x000fe60003800000 */
[----:B------:R-:W-:-:S13]  /*13580*/  ISETP.GT.AND P0, PT, R3, -0x1, PT ;  /* 0xffffffff0300780c */ /* 0x000fda0003f04270 */
[----:B------:R-:W-:-:S05]  /*13590*/  @P0 BRA `(.L_x_704) ;  /* 0x0000007000000947 */ /* 0x000fca0003800000 */
[----:B------:R-:W-:Y:S01]  /*135a0*/  LOP3.LUT R3, RZ, R3, RZ, 0x33, !PT ;  /* 0x00000003ff037212 */ /* 0x000fe200078e33ff */
[----:B------:R-:W-:Y:S05]  /*135b0*/  IMAD.MOV.U32 R162, RZ, RZ, c[0x0][0x32c] ;  /* 0x0000cb00ffa27624 */ /* 0x000fea00078e00ff */
[----:B------:R-:W-:-:S13]  /*135c0*/  ISETP.NE.AND P0, PT, R162, 0x1, PT ;  /* 0x00000001a200780c */ /* 0x000fda0003f05270 */
[----:B------:R-:W-:Y:S05]  /*135d0*/  @P0 IMAD.HI.U32 R162, R3, c[0x0][0x330], RZ ;  /* 0x0000cc0003a20a27 */ /* 0x000fea00078e00ff */
[----:B------:R-:W-:Y:S04]  /*135e0*/  @P0 SHF.R.U32.HI R3, RZ, c[0x0][0x334], R162 ;  /* 0x0000cd00ff030a19 */ /* 0x000fe800000116a2 */
[----:B------:R-:W-:Y:S01]  /*135f0*/  LOP3.LUT R3, RZ, R3, RZ, 0x33, !PT ;  /* 0x00000003ff037212 */ /* 0x000fe200078e33ff */
[----:B------:R-:W-:-:S05]  /*13600*/  BRA `(.L_x_705) ;  /* 0x0000004000007947 */ /* 0x000fca0003800000 */
.L_x_704:
[----:B------:R-:W-:Y:S04]  /*13610*/  MOV R162, c[0x0][0x32c] ;  /* 0x0000cb0000a27a02 */ /* 0x000fe80000000f00 */
[----:B------:R-:W-:-:S13]  /*13620*/  ISETP.NE.AND P0, PT, R162, 0x1, PT ;  /* 0x00000001a200780c */ /* 0x000fda0003f05270 */
[----:B------:R-:W-:Y:S05]  /*13630*/  @P0 IMAD.HI.U32 R162, R3, c[0x0][0x330], RZ ;  /* 0x0000cc0003a20a27 */ /* 0x000fea00078e00ff */
[----:B------:R-:W-:Y:S02]  /*13640*/  @P0 SHF.R.U32.HI R3, RZ, c[0x0][0x334], R162 ;  /* 0x0000cd00ff030a19 */ /* 0x000fe400000116a2 */
.L_x_705:
[----:B------:R-:W-:Y:S05]  /*13650*/  BSYNC B0 ;  /* 0x0000000000007941 */ /* 0x000fea0003800000 */
.L_x_703:
[----:B------:R-:W-:Y:S04]  /*13660*/  IMAD R3, R3, c[0x0][0x32c], -R140 ;  /* 0x0000cb0003037a24 */ /* 0x000fe800078e0a8c */
[----:B------:R-:W-:Y:S05]  /*13670*/  IMAD.IADD R3, R3, 0x1, -R209 ;  /* 0x0000000103037824 */ /* 0x000fea00078e0ad1 */
[----:B------:R-:W-:Y:S02]  /*13680*/  IADD3 R162, R3, c[0x0][0x32c], RZ ;  /* 0x0000cb0003a27a10 */ /* 0x000fe40007ffe0ff */
[----:B------:R-:W-:Y:S02]  /*13690*/  IMNMX R0, R0, R3, !PT ;  /* 0x0000000300007217 */ /* 0x000fe40007800200 */
[----:B------:R-:W-:Y:S02]  /*136a0*/  IMNMX R2, R2, R162, PT ;  /* 0x000000a202027217 */ /* 0x000fe40003800200 */
.L_x_702:
[----:B------:R-:W-:Y:S01]  /*136b0*/  ISETP.GT.AND P1, PT, R196, -0x1, PT ;  /* 0xffffffffc400780c */ /* 0x000fe20003f24270 */
[----:B------:R-:W2:Y:S03]  /*136c0*/  SHFL.IDX PT, R3, R143, 0x1, 0x1c1f ;  /* 0x003c1f008f037f89 */ /* 0x000ea600000e0000 */
[----:B------:R-:W-:Y:S04]  /*136d0*/  ISETP.GT.AND P0, PT, R0, RZ, P1 ;  /* 0x000000ff0000720c */ /* 0x000fe80000f04270 */
[----:B------:R-:W-:Y:S04]  /*136e0*/  ISETP.LT.OR P0, PT, R2, 0x1, P0 ;  /* 0x000000010200780c */ /* 0x000fe80000701670 */
[----:B------:R-:W-:Y:S02]  /*136f0*/  FSEL R162, R4, -INF , !P0 ;  /* 0xff80000004a27808 */ /* 0x000fe40004000000 */
[----:B------:R-:W-:Y:S04]  /*13700*/  ISETP.GT.AND P0, PT, R0, 0x1, P1 ;  /* 0x000000010000780c */ /* 0x000fe80000f04270 */
        /* <DEDUP_REMOVED lines=17> */
[----:B------:R-:W-:Y:S01]  /*13820*/  ISETP.GT.AND P0, PT, R0, 0x19, P1 ;  /* 0x000000190000780c */ /* 0x000fe20000f04270 */
[--C-:B--2---:R-:W-:Y:S03]  /*13830*/  IMAD.IADD R0, R160, 0x1, R3.reuse ;  /* 0x00000001a0007824 */ /* 0x104fe600078e0203 */
[----:B------:R-:W-:Y:S01]  /*13840*/  ISETP.LT.OR P0, PT, R2, 0x1a, P0 ;  /* 0x0000001a0200780c */ /* 0x000fe20000701670 */
[----:B------:R-:W-:Y:S03]  /*13850*/  IMAD.IADD R2, R161, 0x1, R3 ;  /* 0x00000001a1027824 */ /* 0x000fe600078e0203 */
[----:B------:R-:W-:Y:S01]  /*13860*/  FSEL R173, R17, -INF , !P0 ;  /* 0xff80000011ad7808 */ /* 0x000fe20004000000 */
        /* <DEDUP_REMOVED lines=12> */
.L_x_708:
[----:B------:R-:W-:Y:S04]  /*13930*/  MOV R4, c[0x0][0x32c] ;  /* 0x0000cb0000047a02 */ /* 0x000fe80000000f00 */
[----:B------:R-:W-:-:S13]  /*13940*/  ISETP.NE.AND P0, PT, R4, 0x1, PT ;  /* 0x000000010400780c */ /* 0x000fda0003f05270 */
[----:B------:R-:W-:Y:S05]  /*13950*/  @P0 IMAD.HI.U32 R4, R3, c[0x0][0x330], RZ ;  /* 0x0000cc0003040a27 */ /* 0x000fea00078e00ff */
[----:B------:R-:W-:Y:S02]  /*13960*/  @P0 SHF.R.U32.HI R3, RZ, c[0x0][0x334], R4 ;  /* 0x0000cd00ff030a19 */ /* 0x000fe40000011604 */
.L_x_709:
[----:B------:R-:W-:Y:S05]  /*13970*/  BSYNC B0 ;  /* 0x0000000000007941 */ /* 0x000fea0003800000 */
.L_x_707:
[----:B------:R-:W-:Y:S04]  /*13980*/  IMAD R140, R3, c[0x0][0x32c], -R140 ;  /* 0x0000cb00038c7a24 */ /* 0x000fe800078e0a8c */
[----:B------:R-:W-:Y:S05]  /*13990*/  IMAD.IADD R3, R140, 0x1, -R209 ;  /* 0x000000018c037824 */ /* 0x000fea00078e0ad1 */
[----:B------:R-:W-:Y:S02]  /*139a0*/  IADD3 R4, R3, c[0x0][0x32c], RZ ;  /* 0x0000cb0003047a10 */ /* 0x000fe40007ffe0ff */
[----:B------:R-:W-:Y:S02]  /*139b0*/  IMNMX R0, R0, R3, !PT ;  /* 0x0000000300007217 */ /* 0x000fe40007800200 */
[----:B------:R-:W-:Y:S02]  /*139c0*/  IMNMX R2, R2, R4, PT ;  /* 0x0000000402027217 */ /* 0x000fe40003800200 */
.L_x_706:
[----:B------:R-:W-:Y:S01]  /*139d0*/  ISETP.GT.AND P0, PT, R0, RZ, P1 ;  /* 0x000000ff0000720c */ /* 0x000fe20000f04270 */
[----:B------:R-:W-:Y:S01]  /*139e0*/  LDSM.16.MT88.4 R164, [R179] ;  /* 0x00000000b3a4783b */ /* 0x000fe20000004200 */
[----:B------:R-:W-:Y:S02]  /*139f0*/  FMNMX.FTZ R3, R162, R141, !PT ;  /* 0x0000008da2037209 */ /* 0x000fe40007810000 */
[----:B------:R-:W-:Y:S02]  /*13a00*/  ISETP.LT.OR P0, PT, R2, 0x1, P0 ;  /* 0x000000010200780c */ /* 0x000fe40000701670 */
[----:B------:R-:W-:Y:S02]  /*13a10*/  FMNMX.FTZ R3, R163, R3, !PT ;  /* 0x00000003a3037209 */ /* 0x000fe40007810000 */
[----:B------:R-:W-:Y:S02]  /*13a20*/  FSEL R6, R6, -INF , !P0 ;  /* 0xff80000006067808 */ /* 0x000fe40004000000 */
[----:B------:R-:W-:Y:S02]  /*13a30*/  ISETP.GT.AND P0, PT, R0, 0x1, P1 ;  /* 0x000000010000780c */ /* 0x000fe40000f04270 */
        /* <DEDUP_REMOVED lines=14> */
[----:B------:R-:W-:Y:S01]  /*13b20*/  ISETP.GT.AND P0, PT, R0, 0x10, P1 ;  /* 0x000000100000780c */ /* 0x000fe20000f04270 */
[----:B------:R-:W-:Y:S01]  /*13b30*/  SHFL.BFLY PT, R11, R3, 0x2, 0x1f ;  /* 0x0c401f00030b7f89 */ /* 0x000fe200000e0000 */
        /* <DEDUP_REMOVED lines=10> */
[----:B------:R-:W-:Y:S03]  /*13be0*/  LDSM.16.MT88.4 R12, [R178] ;  /* 0x00000000b20c783b */ /* 0x000fe60000004200 */
[----:B------:R-:W-:Y:S04]  /*13bf0*/  ISETP.LT.OR P0, PT, R2, 0x19, P0 ;  /* 0x000000190200780c */ /* 0x000fe80000701670 */
[----:B------:R-:W-:Y:S02]  /*13c00*/  FSEL R175, R18, -INF , !P0 ;  /* 0xff80000012af7808 */ /* 0x000fe40004000000 */
[----:B------:R-:W-:Y:S02]  /*13c10*/  ISETP.GT.AND P0, PT, R0, 0x19, P1 ;  /* 0x000000190000780c */ /* 0x000fe40000f04270 */
[----:B------:R-:W-:Y:S02]  /*13c20*/  FMNMX.FTZ R0, R172, R10, !PT ;  /* 0x0000000aac007209 */ /* 0x000fe40007810000 */
[----:B------:R-:W-:Y:S02]  /*13c30*/  ISETP.LT.OR P0, PT, R2, 0x1a, P0 ;  /* 0x0000001a0200780c */ /* 0x000fe40000701670 */
[----:B------:R-:W-:Y:S02]  /*13c40*/  FMNMX.FTZ R0, R174, R0, !PT ;  /* 0x00000000ae007209 */ /* 0x000fe40007810000 */
[----:B------:R-:W-:Y:S02]  /*13c50*/  FSEL R143, R19, -INF , !P0 ;  /* 0xff800000138f7808 */ /* 0x000fe40004000000 */
[----:B------:R-:W-:Y:S04]  /*13c60*/  FMNMX.FTZ R0, R175, R0, !PT ;  /* 0x00000000af007209 */ /* 0x000fe80007810000 */
[----:B------:R-:W-:Y:S05]  /*13c70*/  FMNMX.FTZ R0, R143, R0, !PT ;  /* 0x000000008f007209 */ /* 0x000fea0007810000 */
[----:B------:R-:W2:Y:S02]  /*13c80*/  SHFL.BFLY PT, R2, R0, 0x2, 0x1f ;  /* 0x0c401f0000027f89 */ /* 0x000ea400000e0000 */
[----:B--2---:R-:W-:Y:S02]  /*13c90*/  FMNMX.FTZ R2, R0, R2, !PT ;  /* 0x0000000200027209 */ /* 0x004fe40007810000 */
[----:B------:R-:W-:Y:S05]  /*13ca0*/  FMNMX.FTZ R3, R3, R11, !PT ;  /* 0x0000000b03037209 */ /* 0x000fea0007810000 */
[----:B------:R-:W2:Y:S02]  /*13cb0*/  SHFL.BFLY PT, R10, R3, 0x1, 0x1f ;  /* 0x0c201f00030a7f89 */ /* 0x000ea400000e0000 */
[----:B--2---:R-:W-:Y:S04]  /*13cc0*/  FMNMX.FTZ R140, R3, R10, !PT ;  /* 0x0000000a038c7209 */ /* 0x004fe80007810000 */
[C---:B------:R-:W-:Y:S01]  /*13cd0*/  FSETP.NEU.FTZ.AND P0, PT, R140.reuse, -INF , PT ;  /* 0xff8000008c00780b */ /* 0x040fe20003f1d000 */
[----:B------:R-:W-:Y:S05]  /*13ce0*/  FMUL.FTZ R3, R140, c[0x0][0x2d0] ;  /* 0x0000b4008c037a20 */ /* 0x000fea0000410000 */
[----:B------:R-:W-:Y:S02]  /*13cf0*/  FSEL R168, R3, RZ, P0 ;  /* 0x000000ff03a87208 */ /* 0x000fe40000000000 */
[----:B------:R-:W2:Y:S03]  /*13d00*/  SHFL.BFLY PT, R3, R2, 0x1, 0x1f ;  /* 0x0c201f0002037f89 */ /* 0x000ea600000e0000 */
[--C-:B------:R-:W-:Y:S02]  /*13d10*/  FFMA.FTZ R0, R162, c[0x0][0x2d0], -R168.reuse ;  /* 0x0000b400a2007a23 */ /* 0x100fe400000108a8 */
[--C-:B------:R-:W-:Y:S02]  /*13d20*/  FFMA.FTZ R9, R9, c[0x0][0x2d0], -R168.reuse ;  /* 0x0000b40009097a23 */ /* 0x100fe400000108a8 */
[----:B------:R3:W-:Y:S10]  /*13d30*/  MUFU.EX2 R205, R0 ;  /* 0x0000000000cd7308 */ /* 0x0007f40000000800 */
[----:B------:R-:W-:Y:S01]  /*13d40*/  MUFU.EX2 R202, R9 ;  /* 0x0000000900ca7308 */ /* 0x000fe20000000800 */
[----:B--2---:R-:W-:Y:S01]  /*13d50*/  FMNMX.FTZ R3, R2, R3, !PT ;  /* 0x0000000302037209 */ /* 0x004fe20007810000 */
[--C-:B---3--:R-:W-:Y:S08]  /*13d60*/  FFMA.FTZ R0, R163, c[0x0][0x2d0], -R168.reuse ;  /* 0x0000b400a3007a23 */ /* 0x108ff000000108a8 */
[----:B------:R2:W3:Y:S02]  /*13d70*/  MUFU.EX2 R204, R0 ;  /* 0x0000000000cc7308 */ /* 0x0004e40000000800 */
[----:B--2---:R-:W-:Y:S01]  /*13d80*/  FFMA.FTZ R0, R8, c[0x0][0x2d0], -R168 ;  /* 0x0000b40008007a23 */ /* 0x004fe200000108a8 */
[----:B---3--:R-:W-:Y:S01]  /*13d90*/  F2FP.BF16.PACK_AB R160, R204, R205 ;  /* 0x000000cdcca0723e */ /* 0x008fe200000010ff */
[C---:B------:R-:W-:Y:S06]  /*13da0*/  FMUL.FTZ R8, R3.reuse, c[0x0][0x2d0] ;  /* 0x0000b40003087a20 */ /* 0x040fec0000410000 */
[----:B------:R2:W3:Y:S02]  /*13db0*/  MUFU.EX2 R203, R0 ;  /* 0x0000000000cb7308 */ /* 0x0004e40000000800 */
[----:B--2---:R-:W-:Y:S02]  /*13dc0*/  FSEL R0, R140, RZ, P0 ;  /* 0x000000ff8c007208 */ /* 0x004fe40000000000 */
[----:B------:R-:W-:Y:S02]  /*13dd0*/  FSETP.NEU.FTZ.AND P0, PT, R3, -INF , PT ;  /* 0xff8000000300780b */ /* 0x000fe40003f1d000 */
[----:B---3--:R-:W-:Y:S01]  /*13de0*/  F2FP.BF16.PACK_AB R162, R202, R203 ;  /* 0x000000cbcaa2723e */ /* 0x008fe200000010ff */
[----:B------:R-:W-:Y:S01]  /*13df0*/  FADD.FTZ R0, -R0, R141 ;  /* 0x0000008d00007221 */ /* 0x000fe20000010100 */
[----:B------:R-:W-:Y:S03]  /*13e00*/  FSEL R141, R8, RZ, P0 ;  /* 0x000000ff088d7208 */ /* 0x000fe60000000000 */
[----:B------:R-:W-:Y:S02]  /*13e10*/  FMUL.FTZ R0, R0, c[0x0][0x2d0] ;  /* 0x0000b40000007a20 */ /* 0x000fe40000410000 */
[--C-:B------:R-:W-:Y:S02]  /*13e20*/  FFMA.FTZ R6, R6, c[0x0][0x2d0], -R141.reuse ;  /* 0x0000b40006067a23 */ /* 0x100fe4000001088d */
[----:B------:R2:W3:Y:S01]  /*13e30*/  MUFU.EX2 R2, R0 ;  /* 0x0000000000027308 */ /* 0x0004e20000000800 */
[--C-:B------:R-:W-:Y:S09]  /*13e40*/  FFMA.FTZ R4, R4, c[0x0][0x2d0], -R141.reuse ;  /* 0x0000b40004047a23 */ /* 0x100ff2000001088d */
[----:B-1----:R-:W-:Y:S10]  /*13e50*/  MUFU.EX2 R199, R6 ;  /* 0x0000000600c77308 */ /* 0x002ff40000000800 */
[----:B------:R1:W-:Y:S01]  /*13e60*/  MUFU.EX2 R194, R4 ;  /* 0x0000000400c27308 */ /* 0x0003e20000000800 */
[--C-:B--2---:R-:W-:Y:S02]  /*13e70*/  FFMA.FTZ R0, R7, c[0x0][0x2d0], -R141.reuse ;  /* 0x0000b40007007a23 */ /* 0x104fe4000001088d */
[C---:B---3--:R-:W-:Y:S02]  /*13e80*/  FMUL.FTZ R8, R2.reuse, R152 ;  /* 0x0000009802087220 */ /* 0x048fe40000410000 */
[C---:B------:R-:W-:Y:S05]  /*13e90*/  FMUL.FTZ R9, R2.reuse, R153 ;  /* 0x0000009902097220 */ /* 0x040fea0000410000 */
[----:B------:R-:W2:Y:S01]  /*13ea0*/  MUFU.EX2 R198, R0 ;  /* 0x0000000000c67308 */ /* 0x000ea20000000800 */
[C---:B------:R-:W-:Y:S02]  /*13eb0*/  FMUL.FTZ R16, R2.reuse, R136 ;  /* 0x0000008802107220 */ /* 0x040fe40000410000 */
[C---:B------:R-:W-:Y:S02]  /*13ec0*/  FMUL.FTZ R17, R2.reuse, R137 ;  /* 0x0000008902117220 */ /* 0x040fe40000410000 */
[C---:B------:R-:W-:Y:S02]  /*13ed0*/  FMUL.FTZ R20, R2.reuse, R20 ;  /* 0x0000001402147220 */ /* 0x040fe40000410000 */
[C---:B------:R-:W-:Y:S02]  /*13ee0*/  FMUL.FTZ R21, R2.reuse, R21 ;  /* 0x0000001502157220 */ /* 0x040fe40000410000 */
[C---:B------:R-:W-:Y:S02]  /*13ef0*/  FMUL.FTZ R24, R2.reuse, R24 ;  /* 0x0000001802187220 */ /* 0x040fe40000410000 */
[C---:B------:R-:W-:Y:S02]  /*13f00*/  FMUL.FTZ R25, R2.reuse, R25 ;  /* 0x0000001902197220 */ /* 0x040fe40000410000 */
[C---:B------:R-:W-:Y:S02]  /*13f10*/  FMUL.FTZ R28, R2.reuse, R28 ;  /* 0x0000001c021c7220 */ /* 0x040fe40000410000 */
[C---:B-1----:R-:W-:Y:S02]  /*13f20*/  FMUL.FTZ R4, R2.reuse, R148 ;  /* 0x0000009402047220 */ /* 0x042fe40000410000 */
[C---:B------:R-:W-:Y:S02]  /*13f30*/  FMUL.FTZ R29, R2.reuse, R29 ;  /* 0x0000001d021d7220 */ /* 0x040fe40000410000 */
[C---:B------:R-:W-:Y:S02]  /*13f40*/  FMUL.FTZ R32, R2.reuse, R32 ;  /* 0x0000002002207220 */ /* 0x040fe40000410000 */
[C---:B------:R-:W-:Y:S02]  /*13f50*/  FMUL.FTZ R33, R2.reuse, R33 ;  /* 0x0000002102217220 */ /* 0x040fe40000410000 */
[----:B------:R-:W-:Y:S01]  /*13f60*/  FMUL.FTZ R36, R2, R36 ;  /* 0x0000002402247220 */ /* 0x000fe20000410000 */
[----:B--2---:R-:W-:Y:S01]  /*13f70*/  F2FP.BF16.PACK_AB R161, R198, R199 ;  /* 0x000000c7c6a1723e */ /* 0x004fe200000010ff */
[--C-:B------:R-:W-:Y:S02]  /*13f80*/  FFMA.FTZ R0, R5, c[0x0][0x2d0], -R141.reuse ;  /* 0x0000b40005007a23 */ /* 0x100fe4000001088d */
[C---:B------:R-:W-:Y:S02]  /*13f90*/  FMUL.FTZ R5, R2.reuse, R149 ;  /* 0x0000009502057220 */ /* 0x040fe40000410000 */
[----:B------:R1:W2:Y:S01]  /*13fa0*/  MUFU.EX2 R197, R0 ;  /* 0x0000000000c57308 */ /* 0x0002a20000000800 */
        /* <DEDUP_REMOVED lines=12> */
[----:B-1----:R-:W-:Y:S01]  /*14070*/  FSEL R0, R3, RZ, P0 ;  /* 0x000000ff03007208 */ /* 0x002fe20000000000 */
[----:B------:R-:W-:Y:S01]  /*14080*/  FMUL.FTZ R61, R2, R61 ;  /* 0x0000003d023d7220 */ /* 0x000fe20000410000 */
[----:B--2---:R-:W-:Y:S01]  /*14090*/  F2FP.BF16.PACK_AB R163, R194, R197 ;  /* 0x000000c5c2a3723e */ /* 0x004fe200000010ff */
[----:B------:R-:W-:Y:S01]  /*140a0*/  FMUL.FTZ R64, R2, R64 ;  /* 0x0000004002407220 */ /* 0x000fe20000410000 */
[----:B------:R-:W-:Y:S01]  /*140b0*/  ISETP.GT.AND P0, PT, R196, R211, PT ;  /* 0x000000d3c400720c */ /* 0x000fe20003f04270 */
[----:B------:R-:W-:Y:S02]  /*140c0*/  FADD.FTZ R0, -R0, R142 ;  /* 0x0000008e00007221 */ /* 0x000fe40000010100 */
[----:B------:R-:W-:Y:S02]  /*140d0*/  FMUL.FTZ R65, R2, R65 ;  /* 0x0000004102417220 */ /* 0x000fe40000410000 */
[----:B------:R-:W-:Y:S02]  /*140e0*/  FMUL.FTZ R0, R0, c[0x0][0x2d0] ;  /* 0x0000b40000007a20 */ /* 0x000fe40000410000 */
[C---:B------:R-:W-:Y:S02]  /*140f0*/  FMUL.FTZ R68, R2.reuse, R68 ;  /* 0x0000004402447220 */ /* 0x040fe40000410000 */
[C---:B------:R-:W-:Y:S02]  /*14100*/  FMUL.FTZ R69, R2.reuse, R69 ;  /* 0x0000004502457220 */ /* 0x040fe40000410000 */
[----:B------:R-:W1:Y:S01]  /*14110*/  MUFU.EX2 R0, R0 ;  /* 0x0000000000007308 */ /* 0x000e620000000800 */
        /* <DEDUP_REMOVED lines=12> */
[C---:B-1----:R-:W-:Y:S02]  /*141e0*/  FMUL.FTZ R6, R0.reuse, R150 ;  /* 0x0000009600067220 */ /* 0x042fe40000410000 */
[C---:B------:R-:W-:Y:S02]  /*141f0*/  FMUL.FTZ R7, R0.reuse, R151 ;  /* 0x0000009700077220 */ /* 0x040fe40000410000 */
[----:B------:R-:W1:Y:S01]  /*14200*/  LDSM.16.MT88.4 R148, [R181] ;  /* 0x00000000b594783b */ /* 0x000e620000004200 */
[C---:B------:R-:W-:Y:S02]  /*14210*/  FMUL.FTZ R10, R0.reuse, R154 ;  /* 0x0000009a000a7220 */ /* 0x040fe40000410000 */
[C---:B------:R-:W-:Y:S02]  /*14220*/  FMUL.FTZ R11, R0.reuse, R155 ;  /* 0x0000009b000b7220 */ /* 0x040fe40000410000 */
[C---:B------:R-:W-:Y:S03]  /*14230*/  HMMA.16816.F32.BF16 R4, R160.reuse, R12, R4 ;  /* 0x0000000ca004723c */ /* 0x040fe60000041804 */
[----:B------:R-:W-:Y:S02]  /*14240*/  LDSM.16.MT88.4 R152, [R178+0x800] ;  /* 0x00080000b298783b */ /* 0x000fe40000004200 */
[----:B------:R-:W-:Y:S02]  /*14250*/  FMUL.FTZ R18, R0, R138 ;  /* 0x0000008a00127220 */ /* 0x000fe40000410000 */
[C---:B------:R-:W-:Y:S01]  /*14260*/  FMUL.FTZ R12, R2.reuse, R132 ;  /* 0x00000084020c7220 */ /* 0x040fe20000410000 */
[C---:B------:R-:W-:Y:S04]  /*14270*/  HMMA.16816.F32.BF16 R8, R160.reuse, R14, R8 ;  /* 0x0000000ea008723c */ /* 0x040fe80000041808 */
[----:B------:R-:W-:Y:S02]  /*14280*/  FMUL.FTZ R13, R2, R133 ;  /* 0x00000085020d7220 */ /* 0x000fe40000410000 */
[C---:B------:R-:W-:Y:S02]  /*14290*/  FMUL.FTZ R19, R0.reuse, R139 ;  /* 0x0000008b00137220 */ /* 0x040fe40000410000 */
[C---:B------:R-:W-:Y:S01]  /*142a0*/  FMUL.FTZ R14, R0.reuse, R134 ;  /* 0x00000086000e7220 */ /* 0x040fe20000410000 */
[----:B------:R-:W-:Y:S03]  /*142b0*/  LDSM.16.MT88.4 R136, [R178+0x1000] ;  /* 0x00100000b288783b */ /* 0x000fe60000004200 */
[C---:B------:R-:W-:Y:S02]  /*142c0*/  FMUL.FTZ R15, R0.reuse, R135 ;  /* 0x00000087000f7220 */ /* 0x040fe40000410000 */
[C---:B------:R-:W-:Y:S02]  /*142d0*/  FMUL.FTZ R22, R0.reuse, R22 ;  /* 0x0000001600167220 */ /* 0x040fe40000410000 */
[C---:B------:R-:W-:Y:S01]  /*142e0*/  FMUL.FTZ R23, R0.reuse, R23 ;  /* 0x0000001700177220 */ /* 0x040fe20000410000 */
[----:B------:R-:W2:Y:S01]  /*142f0*/  LDSM.16.MT88.4 R132, [R180] ;  /* 0x00000000b484783b */ /* 0x000ea20000004200 */
[C---:B------:R-:W-:Y:S01]  /*14300*/  FMUL.FTZ R26, R0.reuse, R26 ;  /* 0x0000001a001a7220 */ /* 0x040fe20000410000 */
[C---:B------:R-:W-:Y:S03]  /*14310*/  HMMA.16816.F32.BF16 R12, R160.reuse, R164, R12 ;  /* 0x000000a4a00c723c */ /* 0x040fe6000004180c */
[C---:B------:R-:W-:Y:S02]  /*14320*/  FMUL.FTZ R27, R0.reuse, R27 ;  /* 0x0000001b001b7220 */ /* 0x040fe40000410000 */
[C---:B------:R-:W-:Y:S02]  /*14330*/  FMUL.FTZ R30, R0.reuse, R30 ;  /* 0x0000001e001e7220 */ /* 0x040fe40000410000 */
[C---:B------:R-:W-:Y:S01]  /*14340*/  FMUL.FTZ R31, R0.reuse, R31 ;  /* 0x0000001f001f7220 */ /* 0x040fe20000410000 */
[C---:B------:R-:W-:Y:S01]  /*14350*/  HMMA.16816.F32.BF16 R16, R160.reuse, R166, R16 ;  /* 0x000000a6a010723c */ /* 0x040fe20000041810 */
[----:B------:R-:W-:Y:S03]  /*14360*/  LDSM.16.MT88.4 R164, [R181+0x800] ;  /* 0x00080000b5a4783b */ /* 0x000fe60000004200 */
[C---:B------:R-:W-:Y:S02]  /*14370*/  FMUL.FTZ R34, R0.reuse, R34 ;  /* 0x0000002200227220 */ /* 0x040fe40000410000 */
[C---:B------:R-:W-:Y:S02]  /*14380*/  FMUL.FTZ R35, R0.reuse, R35 ;  /* 0x0000002300237220 */ /* 0x040fe40000410000 */
[C---:B-1----:R-:W-:Y:S04]  /*14390*/  HMMA.16816.F32.BF16 R20, R160.reuse, R148, R20 ;  /* 0x00000094a014723c */ /* 0x042fe80000041814 */
[C---:B------:R-:W-:Y:S02]  /*143a0*/  FMUL.FTZ R38, R0.reuse, R38 ;  /* 0x0000002600267220 */ /* 0x040fe40000410000 */
[C---:B------:R-:W-:Y:S02]  /*143b0*/  FMUL.FTZ R39, R0.reuse, R39 ;  /* 0x0000002700277220 */ /* 0x040fe40000410000 */
[C---:B------:R-:W-:Y:S01]  /*143c0*/  HMMA.16816.F32.BF16 R24, R160.reuse, R150, R24 ;  /* 0x00000096a018723c */ /* 0x040fe20000041818 */
[----:B------:R-:W1:Y:S03]  /*143d0*/  LDSM.16.MT88.4 R148, [R179+0x1000] ;  /* 0x00100000b394783b */ /* 0x000e660000004200 */
[C---:B------:R-:W-:Y:S02]  /*143e0*/  FMUL.FTZ R42, R0.reuse, R42 ;  /* 0x0000002a002a7220 */ /* 0x040fe40000410000 */
[C---:B------:R-:W-:Y:S02]  /*143f0*/  FMUL.FTZ R43, R0.reuse, R43 ;  /* 0x0000002b002b7220 */ /* 0x040fe40000410000 */
[C---:B------:R-:W-:Y:S04]  /*14400*/  FMUL.FTZ R46, R0.reuse, R46 ;  /* 0x0000002e002e7220 */ /* 0x040fe80000410000 */
[C---:B------:R-:W-:Y:S01]  /*14410*/  FMUL.FTZ R47, R0.reuse, R47 ;  /* 0x0000002f002f7220 */ /* 0x040fe20000410000 */
[C---:B--2---:R-:W-:Y:S03]  /*14420*/  HMMA.16816.F32.BF16 R28, R160.reuse, R132, R28 ;  /* 0x00000084a01c723c */ /* 0x044fe6000004181c */
[C---:B------:R-:W-:Y:S02]  /*14430*/  FMUL.FTZ R50, R0.reuse, R50 ;  /* 0x0000003200327220 */ /* 0x040fe40000410000 */
[C---:B------:R-:W-:Y:S02]  /*14440*/  FMUL.FTZ R51, R0.reuse, R51 ;  /* 0x0000003300337220 */ /* 0x040fe40000410000 */
[C---:B------:R-:W-:Y:S01]  /*14450*/  FMUL.FTZ R54, R0.reuse, R54 ;  /* 0x0000003600367220 */ /* 0x040fe20000410000 */
[C---:B------:R-:W-:Y:S01]  /*14460*/  HMMA.16816.F32.BF16 R32, R160.reuse, R134, R32 ;  /* 0x00000086a020723c */ /* 0x040fe20000041820 */
[----:B------:R-:W2:Y:S03]  /*14470*/  LDSM.16.MT88.4 R132, [R181+0x1000] ;  /* 0x00100000b584783b */ /* 0x000ea60000004200 */
[C---:B------:R-:W-:Y:S02]  /*14480*/  FMUL.FTZ R55, R0.reuse, R55 ;  /* 0x0000003700377220 */ /* 0x040fe40000410000 */
[C---:B------:R-:W-:Y:S02]  /*14490*/  FMUL.FTZ R58, R0.reuse, R58 ;  /* 0x0000003a003a7220 */ /* 0x040fe40000410000 */
[C---:B------:R-:W-:Y:S04]  /*144a0*/  HMMA.16816.F32.BF16 R36, R160.reuse, R136, R36 ;  /* 0x00000088a024723c */ /* 0x040fe80000041824 */
[C---:B------:R-:W-:Y:S02]  /*144b0*/  FMUL.FTZ R59, R0.reuse, R59 ;  /* 0x0000003b003b7220 */ /* 0x040fe40000410000 */
[C---:B------:R-:W-:Y:S02]  /*144c0*/  FMUL.FTZ R62, R0.reuse, R62 ;  /* 0x0000003e003e7220 */ /* 0x040fe40000410000 */
[C---:B------:R-:W-:Y:S01]  /*144d0*/  HMMA.16816.F32.BF16 R40, R160.reuse, R138, R40 ;  /* 0x0000008aa028723c */ /* 0x040fe20000041828 */
[----:B------:R-:W3:Y:S03]  /*144e0*/  LDSM.16.MT88.4 R136, [R180+0x1000] ;  /* 0x00100000b488783b */ /* 0x000ee60000004200 */
        /* <DEDUP_REMOVED lines=18> */
[C---:B---3--:R-:W-:Y:S04]  /*14610*/  HMMA.16816.F32.BF16 R60, R160.reuse, R136, R60 ;  /* 0x00000088a03c723c */ /* 0x048fe8000004183c */
[C---:B------:R-:W-:Y:S02]  /*14620*/  FMUL.FTZ R87, R0.reuse, R87 ;  /* 0x0000005700577220 */ /* 0x040fe40000410000 */
[C---:B------:R-:W-:Y:S02]  /*14630*/  FMUL.FTZ R90, R0.reuse, R90 ;  /* 0x0000005a005a7220 */ /* 0x040fe40000410000 */
[C---:B------:R-:W-:Y:S01]  /*14640*/  HMMA.16816.F32.BF16 R64, R160.reuse, R138, R64 ;  /* 0x0000008aa040723c */ /* 0x040fe20000041840 */
[----:B------:R-:W3:Y:S03]  /*14650*/  LDSM.16.MT88.4 R136, [R181+0x2000] ;  /* 0x00200000b588783b */ /* 0x000ee60000004200 */
[C---:B------:R-:W-:Y:S02]  /*14660*/  FMUL.FTZ R91, R0.reuse, R91 ;  /* 0x0000005b005b7220 */ /* 0x040fe40000410000 */
[C---:B------:R-:W-:Y:S02]  /*14670*/  FMUL.FTZ R94, R0.reuse, R94 ;  /* 0x0000005e005e7220 */ /* 0x040fe40000410000 */
[C---:B-1----:R-:W-:Y:S04]  /*14680*/  HMMA.16816.F32.BF16 R68, R160.reuse, R148, R68 ;  /* 0x00000094a044723c */ /* 0x042fe80000041844 */
[----:B------:R-:W-:Y:S02]  /*14690*/  FMUL.FTZ R95, R0, R95 ;  /* 0x0000005f005f7220 */ /* 0x000fe40000410000 */
[C---:B------:R-:W-:Y:S02]  /*146a0*/  FMUL.FTZ R96, R2.reuse, R96 ;  /* 0x0000006002607220 */ /* 0x040fe40000410000 */
[C---:B------:R-:W-:Y:S01]  /*146b0*/  HMMA.16816.F32.BF16 R72, R160.reuse, R150, R72 ;  /* 0x00000096a048723c */ /* 0x040fe20000041848 */
[----:B------:R-:W1:Y:S03]  /*146c0*/  LDSM.16.MT88.4 R148, [R180+0x2000] ;  /* 0x00200000b494783b */ /* 0x000e660000004200 */
        /* <DEDUP_REMOVED lines=11> */
[C---:B---3--:R-:W-:Y:S04]  /*14780*/  HMMA.16816.F32.BF16 R84, R160.reuse, R136, R84 ;  /* 0x00000088a054723c */ /* 0x048fe80000041854 */
[----:B------:R-:W-:Y:S02]  /*14790*/  FMUL.FTZ R105, R2, R105 ;  /* 0x0000006902697220 */ /* 0x000fe40000410000 */
[C---:B------:R-:W-:Y:S02]  /*147a0*/  FMUL.FTZ R106, R0.reuse, R106 ;  /* 0x0000006a006a7220 */ /* 0x040fe40000410000 */
[C---:B------:R-:W-:Y:S04]  /*147b0*/  HMMA.16816.F32.BF16 R88, R160.reuse, R138, R88 ;  /* 0x0000008aa058723c */ /* 0x040fe80000041858 */
[--C-:B------:R-:W-:Y:S02]  /*147c0*/  FFMA.FTZ R136, R169, c[0x0][0x2d0], -R168.reuse ;  /* 0x0000b400a9887a23 */ /* 0x100fe400000108a8 */
[----:B------:R-:W-:Y:S02]  /*147d0*/  FMUL.FTZ R107, R0, R107 ;  /* 0x0000006b006b7220 */ /* 0x000fe40000410000 */
[C---:B-1----:R-:W-:Y:S01]  /*147e0*/  HMMA.16816.F32.BF16 R92, R160.reuse, R148, R92 ;  /* 0x00000094a05c723c */ /* 0x042fe2000004185c */
[----:B------:R1:W-:Y:S03]  /*147f0*/  MUFU.EX2 R201, R136 ;  /* 0x0000008800c97308 */ /* 0x0003e60000000800 */
[C---:B------:R-:W-:Y:S02]  /*14800*/  FMUL.FTZ R108, R2.reuse, R108 ;  /* 0x0000006c026c7220 */ /* 0x040fe40000410000 */
[----:B------:R-:W-:Y:S02]  /*14810*/  FMUL.FTZ R109, R2, R109 ;  /* 0x0000006d026d7220 */ /* 0x000fe40000410000 */
[C---:B------:R-:W-:Y:S01]  /*14820*/  HMMA.16816.F32.BF16 R96, R160.reuse, R150, R96 ;  /* 0x00000096a060723c */ /* 0x040fe20000041860 */
[----:B------:R-:W-:Y:S03]  /*14830*/  LDSM.16.MT88.4 R148, [R181+0x3000] ;  /* 0x00300000b594783b */ /* 0x000fe60000004200 */
[--C-:B------:R-:W-:Y:S02]  /*14840*/  FFMA.FTZ R142, R170, c[0x0][0x2d0], -R168.reuse ;  /* 0x0000b400aa8e7a23 */ /* 0x100fe400000108a8 */
[C---:B------:R-:W-:Y:S02]  /*14850*/  FMUL.FTZ R110, R0.reuse, R110 ;  /* 0x0000006e006e7220 */ /* 0x040fe40000410000 */
[----:B------:R3:W4:Y:S01]  /*14860*/  MUFU.EX2 R200, R142 ;  /* 0x0000008e00c87308 */ /* 0x0007220000000800 */
[C---:B--2---:R-:W-:Y:S03]  /*14870*/  HMMA.16816.F32.BF16 R100, R160.reuse, R132, R100 ;  /* 0x00000084a064723c */ /* 0x044fe60000041864 */
[----:B------:R-:W-:Y:S02]  /*14880*/  FMUL.FTZ R111, R0, R111 ;  /* 0x0000006f006f7220 */ /* 0x000fe40000410000 */
[----:B------:R-:W-:Y:S02]  /*14890*/  FMUL.FTZ R112, R2, R112 ;  /* 0x0000007002707220 */ /* 0x000fe40000410000 */
[--C-:B------:R-:W-:Y:S01]  /*148a0*/  FFMA.FTZ R132, R172, c[0x0][0x2d0], -R141.reuse ;  /* 0x0000b400ac847a23 */ /* 0x100fe2000001088d */
[C---:B------:R-:W-:Y:S01]  /*148b0*/  HMMA.16816.F32.BF16 R104, R160.reuse, R134, R104 ;  /* 0x00000086a068723c */ /* 0x040fe20000041868 */
[----:B-1----:R-:W1:Y:S02]  /*148c0*/  LDSM.16.MT88.4 R136, [R179+0x3000] ;  /* 0x00300000b388783b */ /* 0x002e640000004200 */
[----:B------:R2:W-:Y:S01]  /*148d0*/  MUFU.EX2 R169, R132 ;  /* 0x0000008400a97308 */ /* 0x0005e20000000800 */
[----:B------:R-:W-:Y:S02]  /*148e0*/  FMUL.FTZ R113, R2, R113 ;  /* 0x0000007102717220 */ /* 0x000fe40000410000 */
[C---:B------:R-:W-:Y:S02]  /*148f0*/  FMUL.FTZ R114, R0.reuse, R114 ;  /* 0x0000007200727220 */ /* 0x040fe40000410000 */
[----:B------:R-:W-:Y:S04]  /*14900*/  FMUL.FTZ R115, R0, R115 ;  /* 0x0000007300737220 */ /* 0x000fe80000410000 */
[C---:B------:R-:W-:Y:S02]  /*14910*/  FMUL.FTZ R116, R2.reuse, R116 ;  /* 0x0000007402747220 */ /* 0x040fe40000410000 */
[----:B------:R-:W-:Y:S02]  /*14920*/  FMUL.FTZ R117, R2, R117 ;  /* 0x0000007502757220 */ /* 0x000fe40000410000 */
[--C-:B---3--:R-:W-:Y:S02]  /*14930*/  FFMA.FTZ R142, R171, c[0x0][0x2d0], -R168.reuse ;  /* 0x0000b400ab8e7a23 */ /* 0x108fe400000108a8 */
[----:B------:R-:W-:Y:S02]  /*14940*/  FFMA.FTZ R168, R173, c[0x0][0x2d0], -R168 ;  /* 0x0000b400ada87a23 */ /* 0x000fe400000108a8 */
[----:B------:R-:W-:Y:S01]  /*14950*/  MUFU.EX2 R171, R142 ;  /* 0x0000008e00ab7308 */ /* 0x000fe20000000800 */
[C---:B------:R-:W-:Y:S02]  /*14960*/  FMUL.FTZ R118, R0.reuse, R118 ;  /* 0x0000007600767220 */ /* 0x040fe40000410000 */
[----:B------:R-:W-:Y:S02]  /*14970*/  FMUL.FTZ R119, R0, R119 ;  /* 0x0000007700777220 */ /* 0x000fe40000410000 */
[C---:B------:R-:W-:Y:S01]  /*14980*/  FMUL.FTZ R120, R2.reuse, R120 ;  /* 0x0000007802787220 */ /* 0x040fe20000410000 */
[----:B--2---:R-:W2:Y:S01]  /*14990*/  LDSM.16.MT88.4 R132, [R180+0x3000] ;  /* 0x00300000b484783b */ /* 0x004ea20000004200 */
[----:B------:R-:W-:Y:S03]  /*149a0*/  FMUL.FTZ R121, R2, R121 ;  /* 0x0000007902797220 */ /* 0x000fe60000410000 */
[----:B------:R-:W3:Y:S01]  /*149b0*/  MUFU.EX2 R170, R168 ;  /* 0x000000a800aa7308 */ /* 0x000ee20000000800 */
[C---:B------:R-:W-:Y:S02]  /*149c0*/  FMUL.FTZ R122, R0.reuse, R122 ;  /* 0x0000007a007a7220 */ /* 0x040fe40000410000 */
[----:B------:R-:W-:Y:S02]  /*149d0*/  FMUL.FTZ R123, R0, R123 ;  /* 0x0000007b007b7220 */ /* 0x000fe40000410000 */
[C---:B------:R-:W-:Y:S02]  /*149e0*/  FMUL.FTZ R124, R2.reuse, R124 ;  /* 0x0000007c027c7220 */ /* 0x040fe40000410000 */
[----:B------:R-:W-:Y:S02]  /*149f0*/  FMUL.FTZ R125, R2, R125 ;  /* 0x0000007d027d7220 */ /* 0x000fe40000410000 */
[C---:B------:R-:W-:Y:S01]  /*14a00*/  FMUL.FTZ R126, R0.reuse, R126 ;  /* 0x0000007e007e7220 */ /* 0x040fe20000410000 */
[C---:B-1----:R-:W-:Y:S03]  /*14a10*/  HMMA.16816.F32.BF16 R108, R160.reuse, R136, R108 ;  /* 0x00000088a06c723c */ /* 0x042fe6000004186c */
[----:B------:R-:W-:Y:S02]  /*14a20*/  FMUL.FTZ R127, R0, R127 ;  /* 0x0000007f007f7220 */ /* 0x000fe40000410000 */
[----:B------:R-:W-:Y:S02]  /*14a30*/  FMUL.FTZ R128, R2, R128 ;  /* 0x0000008002807220 */ /* 0x000fe40000410000 */
[--C-:B------:R-:W-:Y:S01]  /*14a40*/  FFMA.FTZ R136, R174, c[0x0][0x2d0], -R141.reuse ;  /* 0x0000b400ae887a23 */ /* 0x100fe2000001088d */
[C---:B------:R-:W-:Y:S03]  /*14a50*/  HMMA.16816.F32.BF16 R112, R160.reuse, R138, R112 ;  /* 0x0000008aa070723c */ /* 0x040fe60000041870 */
[----:B------:R1:W5:Y:S01]  /*14a60*/  MUFU.EX2 R168, R136 ;  /* 0x0000008800a87308 */ /* 0x0003620000000800 */
[----:B------:R-:W-:Y:S02]  /*14a70*/  FMUL.FTZ R129, R2, R129 ;  /* 0x0000008102817220 */ /* 0x000fe40000410000 */
[C---:B------:R-:W-:Y:S02]  /*14a80*/  FMUL.FTZ R130, R0.reuse, R130 ;  /* 0x0000008200827220 */ /* 0x040fe40000410000 */
[C---:B------:R-:W-:Y:S04]  /*14a90*/  HMMA.16816.F32.BF16 R116, R160.reuse, R148, R116 ;  /* 0x00000094a074723c */ /* 0x040fe80000041874 */
[----:B------:R-:W-:Y:S04]  /*14aa0*/  FMUL.FTZ R131, R0, R131 ;  /* 0x0000008300837220 */ /* 0x000fe80000410000 */
[C---:B------:R-:W-:Y:S08]  /*14ab0*/  HMMA.16816.F32.BF16 R120, R160.reuse, R150, R120 ;  /* 0x00000096a078723c */ /* 0x040ff00000041878 */
[C---:B--2---:R-:W-:Y:S04]  /*14ac0*/  HMMA.16816.F32.BF16 R124, R160.reuse, R132, R124 ;  /* 0x00000084a07c723c */ /* 0x044fe8000004187c */
[--C-:B-1----:R-:W-:Y:S02]  /*14ad0*/  FFMA.FTZ R136, R175, c[0x0][0x2d0], -R141.reuse ;  /* 0x0000b400af887a23 */ /* 0x102fe4000001088d */
[----:B------:R-:W-:Y:S02]  /*14ae0*/  FFMA.FTZ R141, R143, c[0x0][0x2d0], -R141 ;  /* 0x0000b4008f8d7a23 */ /* 0x000fe4000001088d */
[----:B------:R-:W-:Y:S01]  /*14af0*/  HMMA.16816.F32.BF16 R128, R160, R134, R128 ;  /* 0x00000086a080723c */ /* 0x000fe20000041880 */
[----:B------:R1:W-:Y:S06]  /*14b00*/  MUFU.EX2 R142, R136 ;  /* 0x00000088008e7308 */ /* 0x0003ec0000000800 */
[----:B----4-:R-:W-:Y:S02]  /*14b10*/  F2FP.BF16.PACK_AB R160, R200, R201 ;  /* 0x000000c9c8a0723e */ /* 0x010fe400000010ff */
[----:B---3--:R-:W-:Y:S02]  /*14b20*/  F2FP.BF16.PACK_AB R162, R170, R171 ;  /* 0x000000abaaa2723e */ /* 0x008fe400000010ff */
[----:B------:R-:W2:Y:S01]  /*14b30*/  MUFU.EX2 R141, R141 ;  /* 0x0000008d008d7308 */ /* 0x000ea20000000800 */
[----:B-----5:R-:W-:Y:S01]  /*14b40*/  F2FP.BF16.PACK_AB R161, R168, R169 ;  /* 0x000000a9a8a1723e */ /* 0x020fe200000010ff */
[----:B-1----:R-:W1:Y:S01]  /*14b50*/  LDSM.16.MT88.4 R136, [R179+0x800] ;  /* 0x00080000b388783b */ /* 0x002e620000004200 */
[----:B--2---:R-:W-:Y:S07]  /*14b60*/  F2FP.BF16.PACK_AB R163, R141, R142 ;  /* 0x0000008e8da3723e */ /* 0x004fee00000010ff */
[C---:B------:R-:W-:Y:S01]  /*14b70*/  HMMA.16816.F32.BF16 R148, R160.reuse, R152, R4 ;  /* 0x00000098a094723c */ /* 0x040fe20000041804 */
[----:B------:R-:W2:Y:S07]  /*14b80*/  LDSM.16.MT88.4 R4, [R180+0x800] ;  /* 0x00080000b404783b */ /* 0x000eae0000004200 */
[C---:B------:R-:W-:Y:S01]  /*14b90*/  HMMA.16816.F32.BF16 R152, R160.reuse, R154, R8 ;  /* 0x0000009aa098723c */ /* 0x040fe20000041808 */
[----:B------:R-:W3:Y:S07]  /*14ba0*/  LDSM.16.MT88.4 R8, [R178+0x1800] ;  /* 0x00180000b208783b */ /* 0x000eee0000004200 */
[C---:B-1----:R-:W-:Y:S01]  /*14bb0*/  HMMA.16816.F32.BF16 R132, R160.reuse, R136, R12 ;  /* 0x00000088a084723c */ /* 0x042fe2000004180c */
[----:B------:R-:W1:Y:S07]  /*14bc0*/  LDSM.16.MT88.4 R12, [R179+0x1800] ;  /* 0x00180000b30c783b */ /* 0x000e6e0000004200 */
[C---:B------:R-:W-:Y:S08]  /*14bd0*/  HMMA.16816.F32.BF16 R136, R160.reuse, R138, R16 ;  /* 0x0000008aa088723c */ /* 0x040ff00000041810 */
[C---:B------:R-:W-:Y:S08]  /*14be0*/  HMMA.16816.F32.BF16 R20, R160.reuse, R164, R20 ;  /* 0x000000a4a014723c */ /* 0x040ff00000041814 */
[C---:B------:R-:W-:Y:S08]  /*14bf0*/  HMMA.16816.F32.BF16 R24, R160.reuse, R166, R24 ;  /* 0x000000a6a018723c */ /* 0x040ff00000041818 */
        /* <DEDUP_REMOVED lines=30> */
[C---:B---3--:R-:W-:Y:S07]  /*14de0*/  HMMA.16816.F32.BF16 R108, R160.reuse, R8, R108 ;  /* 0x00000008a06c723c */ /* 0x048fee000004186c */
[----:B------:R-:W-:Y:S01]  /*14df0*/  FFMA.FTZ R8, R2, R207, R205 ;  /* 0x000000cf02087223 */ /* 0x000fe200000100cd */
[C---:B------:R-:W-:Y:S04]  /*14e00*/  HMMA.16816.F32.BF16 R112, R160.reuse, R10, R112 ;  /* 0x0000000aa070723c */ /* 0x040fe80000041870 */
[----:B------:R-:W-:Y:S02]  /*14e10*/  FFMA.FTZ R2, R0, R206, R199 ;  /* 0x000000ce00027223 */ /* 0x000fe400000100c7 */
[----:B------:R-:W-:Y:S01]  /*14e20*/  FADD.FTZ R0, R204, R8 ;  /* 0x00000008cc007221 */ /* 0x000fe20000010000 */
[-C--:B------:R-:W-:Y:S01]  /*14e30*/  MOV R8, R3.reuse ;  /* 0x0000000300087202 */ /* 0x080fe20000000f00 */
[C---:B-1----:R-:W-:Y:S04]  /*14e40*/  HMMA.16816.F32.BF16 R116, R160.reuse, R12, R116 ;  /* 0x0000000ca074723c */ /* 0x042fe80000041874 */
[----:B------:R-:W-:Y:S02]  /*14e50*/  FADD.FTZ R2, R198, R2 ;  /* 0x00000002c6027221 */ /* 0x000fe40000010000 */
[----:B------:R-:W-:Y:S02]  /*14e60*/  FADD.FTZ R0, R203, R0 ;  /* 0x00000000cb007221 */ /* 0x000fe40000010000 */
[C---:B------:R-:W-:Y:S04]  /*14e70*/  HMMA.16816.F32.BF16 R120, R160.reuse, R14, R120 ;  /* 0x0000000ea078723c */ /* 0x040fe80000041878 */
[----:B------:R-:W-:Y:S02]  /*14e80*/  FADD.FTZ R2, R197, R2 ;  /* 0x00000002c5027221 */ /* 0x000fe40000010000 */
[----:B------:R-:W-:Y:S02]  /*14e90*/  FADD.FTZ R0, R202, R0 ;  /* 0x00000000ca007221 */ /* 0x000fe40000010000 */
[C---:B--2---:R-:W-:Y:S07]  /*14ea0*/  HMMA.16816.F32.BF16 R124, R160.reuse, R4, R124 ;  /* 0x00000004a07c723c */ /* 0x044fee000004187c */
[----:B------:R-:W-:Y:S01]  /*14eb0*/  FADD.FTZ R4, R194, R2 ;  /* 0x00000002c2047221 */ /* 0x000fe20000010000 */
[----:B------:R-:W-:Y:S04]  /*14ec0*/  HMMA.16816.F32.BF16 R128, R160, R6, R128 ;  /* 0x00000006a080723c */ /* 0x000fe80000041880 */
[----:B------:R-:W-:Y:S01]  /*14ed0*/  FADD.FTZ R2, R201, R0 ;  /* 0x00000000c9027221 */ /* 0x000fe20000010000 */
[----:B------:R-:W-:Y:S01]  /*14ee0*/  IADD3 R194, R196, -0x1, RZ ;  /* 0xffffffffc4c27810 */ /* 0x000fe20007ffe0ff */
[----:B------:R-:W-:Y:S02]  /*14ef0*/  FADD.FTZ R0, R169, R4 ;  /* 0x00000004a9007221 */ /* 0x000fe40000010000 */
[----:B------:R-:W-:Y:S01]  /*14f00*/  FADD.FTZ R2, R200, R2 ;  /* 0x00000002c8027221 */ /* 0x000fe20000010000 */
[----:B------:R-:W-:Y:S03]  /*14f10*/  MOV R196, R194 ;  /* 0x000000c200c47202 */ /* 0x000fe60000000f00 */
[----:B------:R-:W-:Y:S02]  /*14f20*/  FADD.FTZ R0, R168, R0 ;  /* 0x00000000a8007221 */ /* 0x000fe40000010000 */
[----:B------:R-:W-:Y:S02]  /*14f30*/  FADD.FTZ R2, R171, R2 ;  /* 0x00000002ab027221 */ /* 0x000fe40000010000 */
[----:B------:R-:W-:Y:S01]  /*14f40*/  FADD.FTZ R0, R142, R0 ;  /* 0x000000008e007221 */ /* 0x000fe20000010000 */
[----:B------:R-:W-:Y:S01]  /*14f50*/  MOV R142, R3 ;  /* 0x00000003008e7202 */ /* 0x000fe20000000f00 */
[----:B------:R-:W-:Y:S02]  /*14f60*/  FADD.FTZ R207, R170, R2 ;  /* 0x00000002aacf7221 */ /* 0x000fe40000010000 */
[----:B------:R-:W-:Y:S01]  /*14f70*/  FADD.FTZ R206, R141, R0 ;  /* 0x000000008dce7221 */ /* 0x000fe20000010000 */
[----:B------:R-:W-:Y:S01]  /*14f80*/  MOV R141, R140 ;  /* 0x0000008c008d7202 */ /* 0x000fe20000000f00 */
[----:B------:R-:W-:-:S05]  /*14f90*/  @P0 BRA `(.L_x_710) ;  /* 0xffffdaf000000947 */ /* 0x000fca000383ffff */
.L_x_701:
[----:B------:R-:W-:Y:S01]  /*14fa0*/  IMAD.MOV.U32 R0, RZ, RZ, c[0x0][0x2c4] ;  /* 0x0000b100ff007624 */ /* 0x000fe200078e00ff */
[----:B------:R-:W-:Y:S01]  /*14fb0*/  IADD3 R2, R210, 0x1, -R212 ;  /* 0x00000001d2027810 */ /* 0x000fe20007ffe8d4 */
[----:B------:R-:W-:-:S03]  /*14fc0*/  IMAD.MOV.U32 R4, RZ, RZ, c[0x0][0x32c] ;  /* 0x0000cb00ff047624 */ /* 0x000fc600078e00ff */
[----:B------:R-:W-:Y:S02]  /*14fd0*/  ISETP.NE.AND P1, PT, R0, 0x1, PT ;  /* 0x000000010000780c */ /* 0x000fe40003f25270 */
[----:B------:R-:W-:Y:S02]  /*14fe0*/  IADD3 R0, R224, 0x7f, RZ ;  /* 0x0000007fe0007810 */ /* 0x000fe40007ffe0ff */
[----:B------:R-:W-:-:S09]  /*14ff0*/  ISETP.GE.AND P0, PT, R4, 0x1, PT ;  /* 0x000000010400780c */ /* 0x000fd20003f06270 */
[----:B------:R-:W-:-:S05]  /*15000*/  @P1 IMAD.HI.U32 R3, R0, c[0x0][0x2c8], RZ ;  /* 0x0000b20000031a27 */ /* 0x000fca00078e00ff */
[----:B------:R-:W-:-:S05]  /*15010*/  @P1 SHF.R.U32.HI R0, RZ, c[0x0][0x2cc], R3 ;  /* 0x0000b300ff001a19 */ /* 0x000fca0000011603 */
        /* <DEDUP_REMOVED lines=13> */
.L_x_713:
[----:B------:R-:W-:-:S04]  /*150f0*/  MOV R3, c[0x0][0x32c] ;  /* 0x0000cb0000037a02 */ /* 0x000fc80000000f00 */
[----:B------:R-:W-:-:S13]  /*15100*/  ISETP.NE.AND P0, PT, R3, 0x1, PT ;  /* 0x000000010300780c */ /* 0x000fda0003f05270 */
[----:B------:R-:W-:-:S05]  /*15110*/  @P0 IMAD.HI.U32 R3, R0, c[0x0][0x330], RZ ;  /* 0x0000cc0000030a27 */ /* 0x000fca00078e00ff */
[----:B------:R-:W-:Y:S02]  /*15120*/  @P0 SHF.R.U32.HI R0, RZ, c[0x0][0x334], R3 ;  /* 0x0000cd00ff000a19 */ /* 0x000fe40000011603 */
.L_x_714:
[----:B------:R-:W-:Y:S05]  /*15130*/  BSYNC B0 ;  /* 0x0000000000007941 */ /* 0x000fea0003800000 */
.L_x_712:
[----:B------:R-:W-:-:S05]  /*15140*/  IMAD R0, R0, c[0x0][0x32c], RZ ;  /* 0x0000cb0000007a24 */ /* 0x000fca00078e02ff */
[----:B------:R-:W-:-:S04]  /*15150*/  IMNMX R2, R2, R0, !PT ;  /* 0x0000000002027217 */ /* 0x000fc80007800200 */
.L_x_711:
[----:B------:R-:W-:-:S04]  /*15160*/  IADD3 R2, R2, 0x1f, RZ ;  /* 0x0000001f02027810 */ /* 0x000fc80007ffe0ff */
        /* <DEDUP_REMOVED lines=9> */
.L_x_716:
[----:B------:R-:W-:Y:S01]  /*15200*/  ISETP.GT.AND P1, PT, R208, R198, PT ;  /* 0x000000c6d000720c */ /* 0x000fe20003f24270 */
[----:B------:R-:W-:Y:S04]  /*15210*/  DEPBAR.LE SB0, 0x0 ;  /* 0x000080000000791a */ /* 0x000fe80000000000 */
[----:B------:R-:W-:Y:S01]  /*15220*/  WARPSYNC 0xffffffff ;  /* 0xffffffff00007948 */ /* 0x000fe20003800000 */
[----:B------:R-:W-:Y:S01]  /*15230*/  BAR.SYNC.DEFER_BLOCKING 0x0 ;  /* 0x0000000000007b1d */ /* 0x000fe20000010000 */
[----:B------:R-:W-:Y:S02]  /*15240*/  IADD3 R194, R198, -0x1, RZ ;  /* 0xffffffffc6c27810 */ /* 0x000fe40007ffe0ff */
[----:B------:R-:W-:Y:S04]  /*15250*/  LOP3.LUT P3, RZ, R214, 0x1, RZ, 0xc0, !PT ;  /* 0x00000001d6ff7812 */ /* 0x000fe8000786c0ff */
[----:B------:R-:W-:Y:S01]  /*15260*/  @!P1 SHF.R.S32.HI R0, RZ, 0x1f, R198 ;  /* 0x0000001fff009819 */ /* 0x000fe200000114c6 */
[----:B------:R-:W-:Y:S04]  /*15270*/  @!P1 IMAD.WIDE.U32 R2, R198, c[0x0][0x208], RZ ;  /* 0x00008200c6029a25 */ /* 0x000fe800078e00ff */
[----:B------:R-:W-:Y:S04]  /*15280*/  @!P1 IMAD R0, R0, c[0x0][0x208], RZ ;  /* 0x0000820000009a24 */ /* 0x000fe800078e02ff */
[----:B------:R-:W-:Y:S05]  /*15290*/  @!P1 IMAD R0, R198, c[0x0][0x20c], R0 ;  /* 0x00008300c6009a24 */ /* 0x000fea00078e0200 */
[----:B------:R-:W-:Y:S02]  /*152a0*/  @!P1 IADD3 R0, R3, R0, RZ ;  /* 0x0000000003009210 */ /* 0x000fe40007ffe0ff */
[C---:B------:R-:W-:Y:S01]  /*152b0*/  @!P1 LEA R3, P0, R2.reuse, R220, 0x5 ;  /* 0x000000dc02039211 */ /* 0x040fe200078028ff */
[----:B------:R-:W-:Y:S03]  /*152c0*/  LDSM.16.M88.4 R16, [R182] ;  /* 0x00000000b610783b */ /* 0x000fe60000000200 */
[----:B------:R-:W-:Y:S02]  /*152d0*/  @!P1 LEA.HI.X R6, R2, R223, R0, 0x5, P0 ;  /* 0x000000df02069211 */ /* 0x000fe400000f2c00 */
[----:B------:R-:W-:Y:S02]  /*152e0*/  ISETP.GT.AND P0, PT, R198, R208, PT ;  /* 0x000000d0c600720c */ /* 0x000fe40003f04270 */
[----:B------:R-:W1:Y:S07]  /*152f0*/  LDSM.16.M88.4 R8, [R177] ;  /* 0x00000000b108783b */ /* 0x000e6e0000000200 */
[----:B------:R-:W2:Y:S04]  /*15300*/  LDSM.16.M88.4 R160, [R177+0x800] ;  /* 0x00080000b1a0783b */ /* 0x000ea80000000200 */
[----:B------:R-:W-:Y:S01]  /*15310*/  @P0 SHF.R.S32.HI R0, RZ, 0x1f, R194 ;  /* 0x0000001fff000819 */ /* 0x000fe200000114c2 */
[----:B------:R-:W-:Y:S02]  /*15320*/  @P0 IMAD.WIDE.U32 R4, R194, c[0x0][0x1e0], RZ ;  /* 0x00007800c2040a25 */ /* 0x000fe400078e00ff */
[----:B------:R-:W-:Y:S02]  /*15330*/  LDSM.16.M88.4 R164, [R183] ;  /* 0x00000000b7a4783b */ /* 0x000fe40000000200 */
[----:B------:R-:W-:Y:S04]  /*15340*/  @P0 IMAD R0, R0, c[0x0][0x1e0], RZ ;  /* 0x0000780000000a24 */ /* 0x000fe800078e02ff */
[----:B------:R-:W-:Y:S01]  /*15350*/  @P0 IMAD R0, R194, c[0x0][0x1e4], R0 ;  /* 0x00007900c2000a24 */ /* 0x000fe200078e0200 */
[----:B------:R-:W3:Y:S04]  /*15360*/  LDSM.16.M88.4 R168, [R186] ;  /* 0x00000000baa8783b */ /* 0x000ee80000000200 */
[----:B------:R-:W-:Y:S02]  /*15370*/  @P0 IADD3 R2, R5, R0, RZ ;  /* 0x0000000005020210 */ /* 0x000fe40007ffe0ff */
[C---:B------:R-:W-:Y:S01]  /*15380*/  @P0 LEA R0, P2, R4.reuse, R218, 0x5 ;  /* 0x000000da04000211 */ /* 0x040fe200078428ff */
[----:B------:R-:W4:Y:S03]  /*15390*/  LDSM.16.M88.4 R172, [R188] ;  /* 0x00000000bcac783b */ /* 0x000f260000000200 */
        /* <DEDUP_REMOVED lines=9> */
[C---:B-1----:R-:W-:Y:S04]  /*15430*/  HMMA.16816.F32.BF16 R4, R16.reuse, R8, RZ ;  /* 0x000000081004723c */ /* 0x042fe800000418ff */
[----:B------:R5:W-:Y:S04]  /*15440*/  @!P1 LDGSTS.E.BYPASS.LTC128B.128 [R195+0x9080], [R2.64+0x80], !P6 ;  /* 0x0908008002c39fae */ /* 0x000be8000f101d46 */
[C---:B------:R-:W-:Y:S03]  /*15450*/  HMMA.16816.F32.BF16 R8, R16.reuse, R10, RZ ;  /* 0x0000000a1008723c */ /* 0x040fe600000418ff */
[----:B------:R5:W-:Y:S05]  /*15460*/  @!P1 LDGSTS.E.BYPASS.LTC128B.128 [R195+0xa080], [R2.64+0x100], !P5 ;  /* 0x0a08010002c39fae */ /* 0x000bea000e901d46 */
[C---:B--2---:R-:W-:Y:S02]  /*15470*/  HMMA.16816.F32.BF16 R12, R16.reuse, R160, RZ ;  /* 0x000000a0100c723c */ /* 0x044fe400000418ff */
[----:B------:R5:W-:Y:S06]  /*15480*/  @!P1 LDGSTS.E.BYPASS.LTC128B.128 [R195+0xb080], [R2.64+0x180], !P4 ;  /* 0x0b08018002c39fae */ /* 0x000bec000e101d46 */
[----:B------:R-:W-:Y:S01]  /*15490*/  HMMA.16816.F32.BF16 R16, R16, R162, RZ ;  /* 0x000000a21010723c */ /* 0x000fe200000418ff */
[----:B------:R-:W-:Y:S07]  /*154a0*/  LDSM.16.M88.4 R160, [R185] ;  /* 0x00000000b9a0783b */ /* 0x000fee0000000200 */
[C---:B---3--:R-:W-:Y:S01]  /*154b0*/  HMMA.16816.F32.BF16 R4, R164.reuse, R168, R4 ;  /* 0x000000a8a404723c */ /* 0x048fe20000041804 */
[----:B------:R-:W0:Y:S07]  /*154c0*/  LDGDEPBAR ;  /* 0x00000000000079af */ /* 0x000e2e0000000000 */
[C---:B------:R-:W-:Y:S01]  /*154d0*/  HMMA.16816.F32.BF16 R8, R164.reuse, R170, R8 ;  /* 0x000000aaa408723c */ /* 0x040fe20000041808 */
[----:B------:R-:W1:Y:S07]  /*154e0*/  LDSM.16.M88.4 R168, [R176] ;  /* 0x00000000b0a8783b */ /* 0x000e6e0000000200 */
[C---:B----4-:R-:W-:Y:S08]  /*154f0*/  HMMA.16816.F32.BF16 R12, R164.reuse, R172, R12 ;  /* 0x000000aca40c723c */ /* 0x050ff0000004180c */
[----:B------:R-:W-:Y:S01]  /*15500*/  HMMA.16816.F32.BF16 R16, R164, R174, R16 ;  /* 0x000000aea410723c */ /* 0x000fe20000041810 */
[----:B------:R-:W2:Y:S07]  /*15510*/  LDSM.16.M88.4 R164, [R176+0x800] ;  /* 0x00080000b0a4783b */ /* 0x000eae0000000200 */
[----:B------:R-:W-:Y:S01]  /*15520*/  LDSM.16.M88.4 R172, [R159+-0x3000] ;  /* 0xffd000009fac783b */ /* 0x000fe20000000200 */
[C---:B-1----:R-:W-:Y:S08]  /*15530*/  HMMA.16816.F32.BF16 R4, R160.reuse, R168, R4 ;  /* 0x000000a8a004723c */ /* 0x042ff00000041804 */
[C---:B------:R-:W-:Y:S01]  /*15540*/  HMMA.16816.F32.BF16 R8, R160.reuse, R170, R8 ;  /* 0x000000aaa008723c */ /* 0x040fe20000041808 */
[----:B------:R-:W1:Y:S07]  /*15550*/  LDSM.16.M88.4 R168, [R184] ;  /* 0x00000000b8a8783b */ /* 0x000e6e0000000200 */
[C---:B--2---:R-:W-:Y:S08]  /*15560*/  HMMA.16816.F32.BF16 R12, R160.reuse, R164, R12 ;  /* 0x000000a4a00c723c */ /* 0x044ff0000004180c */
[----:B------:R-:W-:Y:S01]  /*15570*/  HMMA.16816.F32.BF16 R16, R160, R166, R16 ;  /* 0x000000a6a010723c */ /* 0x000fe20000041810 */
[----:B------:R-:W2:Y:S07]  /*15580*/  LDSM.16.M88.4 R160, [R159+-0x2800] ;  /* 0xffd800009fa0783b */ /* 0x000eae0000000200 */
[----:B------:R-:W-:Y:S01]  /*15590*/  LDSM.16.M88.4 R164, [R182+0x4000] ;  /* 0x00400000b6a4783b */ /* 0x000fe20000000200 */
[C---:B-1----:R-:W-:Y:S08]  /*155a0*/  HMMA.16816.F32.BF16 R4, R168.reuse, R172, R4 ;  /* 0x000000aca804723c */ /* 0x042ff00000041804 */
[C---:B------:R-:W-:Y:S01]  /*155b0*/  HMMA.16816.F32.BF16 R8, R168.reuse, R174, R8 ;  /* 0x000000aea808723c */ /* 0x040fe20000041808 */
[----:B------:R-:W1:Y:S07]  /*155c0*/  LDSM.16.M88.4 R172, [R177+0x1000] ;  /* 0x00100000b1ac783b */ /* 0x000e6e0000000200 */
[C---:B--2---:R-:W-:Y:S08]  /*155d0*/  HMMA.16816.F32.BF16 R12, R168.reuse, R160, R12 ;  /* 0x000000a0a80c723c */ /* 0x044ff0000004180c */
[----:B------:R-:W-:Y:S01]  /*155e0*/  HMMA.16816.F32.BF16 R16, R168, R162, R16 ;  /* 0x000000a2a810723c */ /* 0x000fe20000041810 */
[----:B------:R-:W2:Y:S07]  /*155f0*/  LDSM.16.M88.4 R160, [R177+0x1800] ;  /* 0x00180000b1a0783b */ /* 0x000eae0000000200 */
[----:B------:R-:W-:Y:S01]  /*15600*/  LDSM.16.M88.4 R168, [R183+0x4000] ;  /* 0x00400000b7a8783b */ /* 0x000fe20000000200 */
[C---:B-1----:R-:W-:Y:S08]  /*15610*/  HMMA.16816.F32.BF16 R4, R164.reuse, R172, R4 ;  /* 0x000000aca404723c */ /* 0x042ff00000041804 */
[C---:B------:R-:W-:Y:S01]  /*15620*/  HMMA.16816.F32.BF16 R8, R164.reuse, R174, R8 ;  /* 0x000000aea408723c */ /* 0x040fe20000041808 */
[----:B------:R-:W1:Y:S07]  /*15630*/  LDSM.16.M88.4 R172, [R190] ;  /* 0x00000000beac783b */ /* 0x000e6e0000000200 */
[C---:B--2---:R-:W-:Y:S08]  /*15640*/  HMMA.16816.F32.BF16 R12, R164.reuse, R160, R12 ;  /* 0x000000a0a40c723c */ /* 0x044ff0000004180c */
[----:B------:R-:W-:Y:S01]  /*15650*/  HMMA.16816.F32.BF16 R16, R164, R162, R16 ;  /* 0x000000a2a410723c */ /* 0x000fe20000041810 */
[----:B------:R-:W2:Y:S07]  /*15660*/  LDSM.16.M88.4 R160, [R189] ;  /* 0x00000000bda0783b */ /* 0x000eae0000000200 */
        /* <DEDUP_REMOVED lines=10> */
[----:B------:R-:W1:Y:S07]  /*15710*/  LDSM.16.M88.4 R172, [R159+-0x2000] ;  /* 0xffe000009fac783b */ /* 0x000e6e0000000200 */
        /* <DEDUP_REMOVED lines=58> */
[----:B------:R-:W2:Y:S01]  /*15ac0*/  LDSM.16.M88.4 R160, [R159+0x800] ;  /* 0x000800009fa0783b */ /* 0x000ea20000000200 */
[----:B------:R-:W-:Y:S06]  /*15ad0*/  DEPBAR.LE SB0, 0x0 ;  /* 0x000080000000791a */ /* 0x000fec0000000000 */
[----:B------:R-:W-:Y:S01]  /*15ae0*/  BAR.SYNC.DEFER_BLOCKING 0x0 ;  /* 0x0000000000007b1d */ /* 0x000fe20000010000 */
[C---:B-1----:R-:W-:Y:S06]  /*15af0*/  HMMA.16816.F32.BF16 R4, R168.reuse, R172, R4 ;  /* 0x000000aca804723c */ /* 0x042fec0000041804 */
[----:B------:R-:W-:Y:S01]  /*15b00*/  @!PT LDS RZ, [RZ] ;  /* 0x00000000fffff984 */ /* 0x000fe20000000800 */
[----:B------:R-:W-:Y:S01]  /*15b10*/  @!PT LDS RZ, [RZ] ;  /* 0x00000000fffff984 */ /* 0x000fe20000000800 */
[----:B------:R-:W-:Y:S01]  /*15b20*/  @!PT LDS RZ, [RZ] ;  /* 0x00000000fffff984 */ /* 0x000fe20000000800 */
[----:B------:R1:W-:Y:S02]  /*15b30*/  @P0 LDGSTS.E.BYPASS.LTC128B.128 [R195+0xc080], [R196.64], !P3 ;  /* 0x0c080000c4c30fae */ /* 0x0003e4000d901d46 */
[C---:B------:R-:W-:Y:S05]  /*15b40*/  HMMA.16816.F32.BF16 R8, R168.reuse, R174, R8 ;  /* 0x000000aea808723c */ /* 0x040fea0000041808 */
[----:B------:R1:W-:Y:S03]  /*15b50*/  @P0 LDGSTS.E.BYPASS.LTC128B.128 [R195+0xd080], [R196.64+0x80], !P6 ;  /* 0x0d080080c4c30fae */ /* 0x0003e6000f101d46 */
[C---:B--2---:R-:W-:Y:S04]  /*15b60*/  HMMA.16816.F32.BF16 R12, R168.reuse, R160, R12 ;  /* 0x000000a0a80c723c */ /* 0x044fe8000004180c */
[----:B------:R1:W-:Y:S04]  /*15b70*/  @P0 LDGSTS.E.BYPASS.LTC128B.128 [R195+0xe080], [R196.64+0x100], !P5 ;  /* 0x0e080100c4c30fae */ /* 0x0003e8000e901d46 */
[----:B------:R-:W-:Y:S04]  /*15b80*/  HMMA.16816.F32.BF16 R16, R168, R162, R16 ;  /* 0x000000a2a810723c */ /* 0x000fe80000041810 */
[----:B------:R-:W-:Y:S01]  /*15b90*/  FMNMX.FTZ R0, R4, R141, !PT ;  /* 0x0000008d04007209 */ /* 0x000fe20007810000 */
[----:B------:R1:W-:Y:S01]  /*15ba0*/  @P0 LDGSTS.E.BYPASS.LTC128B.128 [R195+0xf080], [R196.64+0x180], !P4 ;  /* 0x0f080180c4c30fae */ /* 0x0003e2000e101d46 */
[----:B-----5:R-:W-:Y:S02]  /*15bb0*/  FMNMX.FTZ R2, R6, R142, !PT ;  /* 0x0000008e06027209 */ /* 0x020fe40007810000 */
[----:B------:R-:W-:Y:S02]  /*15bc0*/  FMNMX.FTZ R0, R5, R0, !PT ;  /* 0x0000000005007209 */ /* 0x000fe40007810000 */
[----:B------:R-:W-:Y:S02]  /*15bd0*/  ISETP.GT.AND P0, PT, R198, R203, PT ;  /* 0x000000cbc600720c */ /* 0x000fe40003f04270 */
[----:B------:R-:W-:Y:S01]  /*15be0*/  FMNMX.FTZ R0, R8, R0, !PT ;  /* 0x0000000008007209 */ /* 0x000fe20007810000 */
[----:B------:R-:W-:Y:S01]  /*15bf0*/  LDSM.16.MT88.4 R160, [R178] ;  /* 0x00000000b2a0783b */ /* 0x000fe20000004200 */
[----:B------:R-:W-:Y:S02]  /*15c00*/  FMNMX.FTZ R2, R7, R2, !PT ;  /* 0x0000000207027209 */ /* 0x000fe40007810000 */
[----:B------:R-:W-:Y:S02]  /*15c10*/  FMNMX.FTZ R0, R9, R0, !PT ;  /* 0x0000000009007209 */ /* 0x000fe40007810000 */
[----:B------:R-:W-:Y:S02]  /*15c20*/  FMNMX.FTZ R2, R10, R2, !PT ;  /* 0x000000020a027209 */ /* 0x000fe40007810000 */
[----:B------:R-:W-:Y:S01]  /*15c30*/  FMNMX.FTZ R0, R12, R0, !PT ;  /* 0x000000000c007209 */ /* 0x000fe20007810000 */
[----:B------:R-:W-:Y:S01]  /*15c40*/  LDSM.16.MT88.4 R164, [R179] ;  /* 0x00000000b3a4783b */ /* 0x000fe20000004200 */
[----:B------:R-:W-:Y:S02]  /*15c50*/  FMNMX.FTZ R2, R11, R2, !PT ;  /* 0x000000020b027209 */ /* 0x000fe40007810000 */
[----:B------:R-:W-:Y:S02]  /*15c60*/  FMNMX.FTZ R0, R13, R0, !PT ;  /* 0x000000000d007209 */ /* 0x000fe40007810000 */
[----:B------:R-:W-:Y:S02]  /*15c70*/  FMNMX.FTZ R2, R14, R2, !PT ;  /* 0x000000020e027209 */ /* 0x000fe40007810000 */
[----:B------:R-:W-:Y:S01]  /*15c80*/  FMNMX.FTZ R3, R16, R0, !PT ;  /* 0x0000000010037209 */ /* 0x000fe20007810000 */
[----:B------:R-:W0:Y:S01]  /*15c90*/  LDGDEPBAR ;  /* 0x00000000000079af */ /* 0x000e220000000000 */
[----:B------:R-:W-:Y:S02]  /*15ca0*/  FMNMX.FTZ R0, R15, R2, !PT ;  /* 0x000000020f007209 */ /* 0x000fe40007810000 */
[----:B------:R-:W-:Y:S02]  /*15cb0*/  FMNMX.FTZ R3, R17, R3, !PT ;  /* 0x0000000311037209 */ /* 0x000fe40007810000 */
[----:B------:R-:W-:Y:S02]  /*15cc0*/  FMNMX.FTZ R0, R18, R0, !PT ;  /* 0x0000000012007209 */ /* 0x000fe40007810000 */
[----:B------:R-:W-:Y:S01]  /*15cd0*/  MOV R198, R194 ;  /* 0x000000c200c67202 */ /* 0x000fe20000000f00 */
        /* <DEDUP_REMOVED lines=10> */
[----:B------:R-:W-:Y:S02]  /*15d80*/  FMUL.FTZ R0, R2, c[0x0][0x2d0] ;  /* 0x0000b40002007a20 */ /* 0x000fe40000410000 */
[----:B------:R-:W-:Y:S02]  /*15d90*/  FMUL.FTZ R141, R3, c[0x0][0x2d0] ;  /* 0x0000b400038d7a20 */ /* 0x000fe40000410000 */
[----:B------:R2:W3:Y:S02]  /*15da0*/  MUFU.EX2 R2, R0 ;  /* 0x0000000000027308 */ /* 0x0004e40000000800 */
[--C-:B------:R-:W-:Y:S02]  /*15db0*/  FFMA.FTZ R6, R6, c[0x0][0x2d0], -R141.reuse ;  /* 0x0000b40006067a23 */ /* 0x100fe4000001088d */
[--C-:B------:R-:W-:Y:S02]  /*15dc0*/  FFMA.FTZ R7, R7, c[0x0][0x2d0], -R141.reuse ;  /* 0x0000b40007077a23 */ /* 0x100fe4000001088d */
[--C-:B------:R-:W-:Y:S02]  /*15dd0*/  FFMA.FTZ R14, R14, c[0x0][0x2d0], -R141.reuse ;  /* 0x0000b4000e0e7a23 */ /* 0x100fe4000001088d */
[--C-:B------:R-:W-:Y:S02]  /*15de0*/  FFMA.FTZ R15, R15, c[0x0][0x2d0], -R141.reuse ;  /* 0x0000b4000f0f7a23 */ /* 0x100fe4000001088d */
[----:B------:R-:W-:Y:S10]  /*15df0*/  MUFU.EX2 R172, R6 ;  /* 0x0000000600ac7308 */ /* 0x000ff40000000800 */
[----:B------:R-:W-:Y:S01]  /*15e00*/  MUFU.EX2 R171, R7 ;  /* 0x0000000700ab7308 */ /* 0x000fe20000000800 */
[----:B--2---:R-:W-:Y:S02]  /*15e10*/  FADD.FTZ R0, -R3, R142 ;  /* 0x0000008e03007221 */ /* 0x004fe40000010100 */
[----:B------:R-:W-:Y:S02]  /*15e20*/  FMUL.FTZ R142, R140, c[0x0][0x2d0] ;  /* 0x0000b4008c8e7a20 */ /* 0x000fe40000410000 */
[----:B------:R-:W-:Y:S02]  /*15e30*/  FMUL.FTZ R0, R0, c[0x0][0x2d0] ;  /* 0x0000b40000007a20 */ /* 0x000fe40000410000 */
[--C-:B------:R-:W-:Y:S03]  /*15e40*/  FFMA.FTZ R4, R4, c[0x0][0x2d0], -R142.reuse ;  /* 0x0000b40004047a23 */ /* 0x100fe6000001088e */
[----:B------:R-:W-:Y:S01]  /*15e50*/  MUFU.EX2 R168, R14 ;  /* 0x0000000e00a87308 */ /* 0x000fe20000000800 */
        /* <DEDUP_REMOVED lines=17> */
[----:B------:R4:W-:Y:S01]  /*15f70*/  MUFU.EX2 R201, R5 ;  /* 0x0000000500c97308 */ /* 0x0009e20000000800 */
[C---:B------:R-:W-:Y:S02]  /*15f80*/  FMUL.FTZ R40, R2.reuse, R40 ;  /* 0x0000002802287220 */ /* 0x040fe40000410000 */
[----:B------:R-:W-:Y:S02]  /*15f90*/  FMUL.FTZ R41, R2, R41 ;  /* 0x0000002902297220 */ /* 0x000fe40000410000 */
[--C-:B--2---:R-:W-:Y:S02]  /*15fa0*/  FFMA.FTZ R4, R8, c[0x0][0x2d0], -R142.reuse ;  /* 0x0000b40008047a23 */ /* 0x104fe4000001088e */
[C---:B------:R-:W-:Y:S02]  /*15fb0*/  FMUL.FTZ R8, R2.reuse, R152 ;  /* 0x0000009802087220 */ /* 0x040fe40000410000 */
[C---:B------:R-:W-:Y:S01]  /*15fc0*/  FMUL.FTZ R44, R2.reuse, R44 ;  /* 0x0000002c022c7220 */ /* 0x040fe20000410000 */
[----:B------:R2:W-:Y:S01]  /*15fd0*/  MUFU.EX2 R200, R4 ;  /* 0x0000000400c87308 */ /* 0x0005e20000000800 */
[C---:B------:R-:W-:Y:S02]  /*15fe0*/  FMUL.FTZ R45, R2.reuse, R45 ;  /* 0x0000002d022d7220 */ /* 0x040fe40000410000 */
[----:B------:R-:W-:Y:S02]  /*15ff0*/  FMUL.FTZ R48, R2, R48 ;  /* 0x0000003002307220 */ /* 0x000fe40000410000 */
[C---:B---3--:R-:W-:Y:S02]  /*16000*/  FMUL.FTZ R6, R0.reuse, R150 ;  /* 0x0000009600067220 */ /* 0x048fe40000410000 */
[C---:B------:R-:W-:Y:S02]  /*16010*/  FMUL.FTZ R7, R0.reuse, R151 ;  /* 0x0000009700077220 */ /* 0x040fe40000410000 */
[C---:B------:R-:W-:Y:S01]  /*16020*/  FMUL.FTZ R134, R0.reuse, R134 ;  /* 0x0000008600867220 */ /* 0x040fe20000410000 */
[----:B------:R-:W-:Y:S01]  /*16030*/  MUFU.EX2 R143, R15 ;  /* 0x0000000f008f7308 */ /* 0x000fe20000000800 */
[C---:B------:R-:W-:Y:S02]  /*16040*/  FMUL.FTZ R135, R0.reuse, R135 ;  /* 0x0000008700877220 */ /* 0x040fe40000410000 */
[----:B------:R-:W-:Y:S02]  /*16050*/  FMUL.FTZ R138, R0, R138 ;  /* 0x0000008a008a7220 */ /* 0x000fe40000410000 */
[----:B----4-:R-:W-:Y:S01]  /*16060*/  FMUL.FTZ R5, R2, R149 ;  /* 0x0000009502057220 */ /* 0x010fe20000410000 */
[----:B------:R-:W-:Y:S01]  /*16070*/  F2FP.BF16.PACK_AB R149, R171, R172 ;  /* 0x000000acab95723e */ /* 0x000fe200000010ff */
[C---:B------:R-:W-:Y:S02]  /*16080*/  FMUL.FTZ R139, R0.reuse, R139 ;  /* 0x0000008b008b7220 */ /* 0x040fe40000410000 */
[C---:B------:R-:W-:Y:S02]  /*16090*/  FMUL.FTZ R22, R0.reuse, R22 ;  /* 0x0000001600167220 */ /* 0x040fe40000410000 */
[C---:B------:R-:W-:Y:S02]  /*160a0*/  FMUL.FTZ R23, R0.reuse, R23 ;  /* 0x0000001700177220 */ /* 0x040fe40000410000 */
[----:B------:R-:W-:Y:S02]  /*160b0*/  FMUL.FTZ R26, R0, R26 ;  /* 0x0000001a001a7220 */ /* 0x000fe40000410000 */
[--C-:B--2---:R-:W-:Y:S02]  /*160c0*/  FFMA.FTZ R4, R9, c[0x0][0x2d0], -R142.reuse ;  /* 0x0000b40009047a23 */ /* 0x104fe4000001088e */
[----:B------:R-:W-:Y:S02]  /*160d0*/  FMUL.FTZ R9, R2, R153 ;  /* 0x0000009902097220 */ /* 0x000fe40000410000 */
        /* <DEDUP_REMOVED lines=12> */
[----:B------:R-:W-:Y:S01]  /*161a0*/  FMUL.FTZ R49, R2, R49 ;  /* 0x0000003102317220 */ /* 0x000fe20000410000 */
[----:B--2---:R-:W-:Y:S01]  /*161b0*/  F2FP.BF16.PACK_AB R150, R199, R200 ;  /* 0x000000c8c796723e */ /* 0x004fe200000010ff */
[--C-:B------:R-:W-:Y:S02]  /*161c0*/  FFMA.FTZ R4, R10, c[0x0][0x2d0], -R141.reuse ;  /* 0x0000b4000a047a23 */ /* 0x100fe4000001088d */
[C---:B------:R-:W-:Y:S02]  /*161d0*/  FMUL.FTZ R10, R0.reuse, R154 ;  /* 0x0000009a000a7220 */ /* 0x040fe40000410000 */
[----:B------:R2:W-:Y:S01]  /*161e0*/  MUFU.EX2 R170, R4 ;  /* 0x0000000400aa7308 */ /* 0x0005e20000000800 */
        /* <DEDUP_REMOVED lines=12> */
[--C-:B--2---:R-:W-:Y:S02]  /*162b0*/  FFMA.FTZ R4, R11, c[0x0][0x2d0], -R141.reuse ;  /* 0x0000b4000b047a23 */ /* 0x104fe4000001088d */
[C---:B------:R-:W-:Y:S02]  /*162c0*/  FMUL.FTZ R11, R0.reuse, R155 ;  /* 0x0000009b000b7220 */ /* 0x040fe40000410000 */
[----:B------:R2:W3:Y:S01]  /*162d0*/  MUFU.EX2 R169, R4 ;  /* 0x0000000400a97308 */ /* 0x0004e20000000800 */
[----:B------:R-:W4:Y:S01]  /*162e0*/  LDSM.16.MT88.4 R152, [R181] ;  /* 0x00000000b598783b */ /* 0x000f220000004200 */
        /* <DEDUP_REMOVED lines=11> */
[C---:B--2---:R-:W-:Y:S01]  /*163a0*/  FMUL.FTZ R4, R2.reuse, R148 ;  /* 0x0000009402047220 */ /* 0x044fe20000410000 */
[----:B------:R-:W-:Y:S01]  /*163b0*/  F2FP.BF16.PACK_AB R148, R201, R202 ;  /* 0x000000cac994723e */ /* 0x000fe200000010ff */
[----:B------:R-:W-:Y:S01]  /*163c0*/  FMUL.FTZ R73, R2, R73 ;  /* 0x0000004902497220 */ /* 0x000fe20000410000 */
[----:B---3--:R-:W-:Y:S01]  /*163d0*/  F2FP.BF16.PACK_AB R151, R169, R170 ;  /* 0x000000aaa997723e */ /* 0x008fe200000010ff */
[C---:B------:R-:W-:Y:S02]  /*163e0*/  FMUL.FTZ R74, R0.reuse, R74 ;  /* 0x0000004a004a7220 */ /* 0x040fe40000410000 */
[----:B------:R-:W-:Y:S02]  /*163f0*/  FMUL.FTZ R75, R0, R75 ;  /* 0x0000004b004b7220 */ /* 0x000fe40000410000 */
[C---:B------:R-:W-:Y:S02]  /*16400*/  FMUL.FTZ R76, R2.reuse, R76 ;  /* 0x0000004c024c7220 */ /* 0x040fe40000410000 */
[C---:B------:R-:W-:Y:S05]  /*16410*/  HMMA.16816.F32.BF16 R4, R148.reuse, R160, R4 ;  /* 0x000000a09404723c */ /* 0x040fea0000041804 */
[----:B------:R-:W-:Y:S02]  /*16420*/  FMUL.FTZ R77, R2, R77 ;  /* 0x0000004d024d7220 */ /* 0x000fe40000410000 */
[C---:B------:R-:W-:Y:S01]  /*16430*/  FMUL.FTZ R78, R0.reuse, R78 ;  /* 0x0000004e004e7220 */ /* 0x040fe20000410000 */
[C---:B------:R-:W-:Y:S01]  /*16440*/  HMMA.16816.F32.BF16 R8, R148.reuse, R162, R8 ;  /* 0x000000a29408723c */ /* 0x040fe20000041808 */
[----:B------:R-:W2:Y:S03]  /*16450*/  LDSM.16.MT88.4 R160, [R180] ;  /* 0x00000000b4a0783b */ /* 0x000ea60000004200 */
[----:B------:R-:W-:Y:S02]  /*16460*/  FMUL.FTZ R79, R0, R79 ;  /* 0x0000004f004f7220 */ /* 0x000fe40000410000 */
[C---:B------:R-:W-:Y:S02]  /*16470*/  FMUL.FTZ R80, R2.reuse, R80 ;  /* 0x0000005002507220 */ /* 0x040fe40000410000 */
[C---:B------:R-:W-:Y:S04]  /*16480*/  HMMA.16816.F32.BF16 R132, R148.reuse, R164, R132 ;  /* 0x000000a49484723c */ /* 0x040fe80000041884 */
[----:B------:R-:W-:Y:S02]  /*16490*/  FMUL.FTZ R81, R2, R81 ;  /* 0x0000005102517220 */ /* 0x000fe40000410000 */
[C---:B------:R-:W-:Y:S02]  /*164a0*/  FMUL.FTZ R82, R0.reuse, R82 ;  /* 0x0000005200527220 */ /* 0x040fe40000410000 */
[C---:B------:R-:W-:Y:S01]  /*164b0*/  HMMA.16816.F32.BF16 R136, R148.reuse, R166, R136 ;  /* 0x000000a69488723c */ /* 0x040fe20000041888 */
[----:B------:R-:W-:Y:S03]  /*164c0*/  LDSM.16.MT88.4 R164, [R179+0x800] ;  /* 0x00080000b3a4783b */ /* 0x000fe60000004200 */
[----:B------:R-:W-:Y:S02]  /*164d0*/  FMUL.FTZ R83, R0, R83 ;  /* 0x0000005300537220 */ /* 0x000fe40000410000 */
[C---:B------:R-:W-:Y:S02]  /*164e0*/  FMUL.FTZ R84, R2.reuse, R84 ;  /* 0x0000005402547220 */ /* 0x040fe40000410000 */
[C---:B----4-:R-:W-:Y:S04]  /*164f0*/  HMMA.16816.F32.BF16 R20, R148.reuse, R152, R20 ;  /* 0x000000989414723c */ /* 0x050fe80000041814 */
[----:B------:R-:W-:Y:S02]  /*16500*/  FMUL.FTZ R85, R2, R85 ;  /* 0x0000005502557220 */ /* 0x000fe40000410000 */
[C---:B------:R-:W-:Y:S02]  /*16510*/  FMUL.FTZ R86, R0.reuse, R86 ;  /* 0x0000005600567220 */ /* 0x040fe40000410000 */
[C---:B------:R-:W-:Y:S01]  /*16520*/  HMMA.16816.F32.BF16 R24, R148.reuse, R154, R24 ;  /* 0x0000009a9418723c */ /* 0x040fe20000041818 */
[----:B------:R-:W3:Y:S03]  /*16530*/  LDSM.16.MT88.4 R152, [R178+0x1000] ;  /* 0x00100000b298783b */ /* 0x000ee60000004200 */
[----:B------:R-:W-:Y:S02]  /*16540*/  FMUL.FTZ R87, R0, R87 ;  /* 0x0000005700577220 */ /* 0x000fe40000410000 */
[C---:B------:R-:W-:Y:S02]  /*16550*/  FMUL.FTZ R88, R2.reuse, R88 ;  /* 0x0000005802587220 */ /* 0x040fe40000410000 */
[----:B------:R-:W-:Y:S01]  /*16560*/  FMUL.FTZ R89, R2, R89 ;  /* 0x0000005902597220 */ /* 0x000fe20000410000 */
[C---:B--2---:R-:W-:Y:S03]  /*16570*/  HMMA.16816.F32.BF16 R28, R148.reuse, R160, R28 ;  /* 0x000000a0941c723c */ /* 0x044fe6000004181c */
[C---:B------:R-:W-:Y:S02]  /*16580*/  FMUL.FTZ R90, R0.reuse, R90 ;  /* 0x0000005a005a7220 */ /* 0x040fe40000410000 */
[----:B------:R-:W-:Y:S02]  /*16590*/  FMUL.FTZ R91, R0, R91 ;  /* 0x0000005b005b7220 */ /* 0x000fe40000410000 */
[--C-:B------:R-:W-:Y:S01]  /*165a0*/  FFMA.FTZ R12, R12, c[0x0][0x2d0], -R142.reuse ;  /* 0x0000b4000c0c7a23 */ /* 0x100fe2000001088e */
[C---:B------:R-:W-:Y:S01]  /*165b0*/  HMMA.16816.F32.BF16 R32, R148.reuse, R162, R32 ;  /* 0x000000a29420723c */ /* 0x040fe20000041820 */
[----:B------:R-:W2:Y:S02]  /*165c0*/  LDSM.16.MT88.4 R160, [R179+0x1000] ;  /* 0x00100000b3a0783b */ /* 0x000ea40000004200 */
[----:B-1----:R1:W-:Y:S01]  /*165d0*/  MUFU.EX2 R196, R12 ;  /* 0x0000000c00c47308 */ /* 0x0023e20000000800 */
[C---:B------:R-:W-:Y:S02]  /*165e0*/  FMUL.FTZ R92, R2.reuse, R92 ;  /* 0x0000005c025c7220 */ /* 0x040fe40000410000 */
[----:B------:R-:W-:Y:S02]  /*165f0*/  FMUL.FTZ R93, R2, R93 ;  /* 0x0000005d025d7220 */ /* 0x000fe40000410000 */
[C---:B------:R-:W-:Y:S04]  /*16600*/  FMUL.FTZ R94, R0.reuse, R94 ;  /* 0x0000005e005e7220 */ /* 0x040fe80000410000 */
[----:B------:R-:W-:Y:S02]  /*16610*/  FMUL.FTZ R95, R0, R95 ;  /* 0x0000005f005f7220 */ /* 0x000fe40000410000 */
[C---:B------:R-:W-:Y:S02]  /*16620*/  FMUL.FTZ R96, R2.reuse, R96 ;  /* 0x0000006002607220 */ /* 0x040fe40000410000 */
[----:B------:R-:W-:Y:S02]  /*16630*/  FMUL.FTZ R97, R2, R97 ;  /* 0x0000006102617220 */ /* 0x000fe40000410000 */
[C---:B------:R-:W-:Y:S02]  /*16640*/  FMUL.FTZ R98, R0.reuse, R98 ;  /* 0x0000006200627220 */ /* 0x040fe40000410000 */
[----:B------:R-:W-:Y:S02]  /*16650*/  FMUL.FTZ R99, R0, R99 ;  /* 0x0000006300637220 */ /* 0x000fe40000410000 */
[----:B------:R-:W-:Y:S01]  /*16660*/  FMUL.FTZ R100, R2, R100 ;  /* 0x0000006402647220 */ /* 0x000fe20000410000 */
[C---:B---3--:R-:W-:Y:S03]  /*16670*/  HMMA.16816.F32.BF16 R36, R148.reuse, R152, R36 ;  /* 0x000000989424723c */ /* 0x048fe60000041824 */
[--C-:B-1----:R-:W-:Y:S02]  /*16680*/  FFMA.FTZ R12, R16, c[0x0][0x2d0], -R142.reuse ;  /* 0x0000b400100c7a23 */ /* 0x102fe4000001088e */
[----:B------:R-:W-:Y:S02]  /*16690*/  FMUL.FTZ R101, R2, R101 ;  /* 0x0000006502657220 */ /* 0x000fe40000410000 */
[C---:B------:R-:W-:Y:S01]  /*166a0*/  FMUL.FTZ R102, R0.reuse, R102 ;  /* 0x0000006600667220 */ /* 0x040fe20000410000 */
[C---:B------:R-:W-:Y:S01]  /*166b0*/  HMMA.16816.F32.BF16 R40, R148.reuse, R154, R40 ;  /* 0x0000009a9428723c */ /* 0x040fe20000041828 */
[----:B------:R-:W1:Y:S01]  /*166c0*/  LDSM.16.MT88.4 R152, [R181+0x1000] ;  /* 0x00100000b598783b */ /* 0x000e620000004200 */
[----:B------:R3:W-:Y:S02]  /*166d0*/  MUFU.EX2 R174, R12 ;  /* 0x0000000c00ae7308 */ /* 0x0007e40000000800 */
        /* <DEDUP_REMOVED lines=11> */
[----:B------:R-:W-:Y:S04]  /*16790*/  FMUL.FTZ R111, R0, R111 ;  /* 0x0000006f006f7220 */ /* 0x000fe80000410000 */
[--C-:B---3--:R-:W-:Y:S02]  /*167a0*/  FFMA.FTZ R12, R17, c[0x0][0x2d0], -R142.reuse ;  /* 0x0000b400110c7a23 */ /* 0x108fe4000001088e */
[C---:B------:R-:W-:Y:S02]  /*167b0*/  FMUL.FTZ R112, R2.reuse, R112 ;  /* 0x0000007002707220 */ /* 0x040fe40000410000 */
[----:B------:R-:W-:Y:S01]  /*167c0*/  FMUL.FTZ R113, R2, R113 ;  /* 0x0000007102717220 */ /* 0x000fe20000410000 */
[----:B------:R3:W4:Y:S01]  /*167d0*/  MUFU.EX2 R173, R12 ;  /* 0x0000000c00ad7308 */ /* 0x0007220000000800 */
[C---:B------:R-:W-:Y:S02]  /*167e0*/  FMUL.FTZ R114, R0.reuse, R114 ;  /* 0x0000007200727220 */ /* 0x040fe40000410000 */
[----:B------:R-:W-:Y:S02]  /*167f0*/  FMUL.FTZ R115, R0, R115 ;  /* 0x0000007300737220 */ /* 0x000fe40000410000 */
[C---:B------:R-:W-:Y:S01]  /*16800*/  FMUL.FTZ R116, R2.reuse, R116 ;  /* 0x0000007402747220 */ /* 0x040fe20000410000 */
[C---:B-1----:R-:W-:Y:S03]  /*16810*/  HMMA.16816.F32.BF16 R52, R148.reuse, R152, R52 ;  /* 0x000000989434723c */ /* 0x042fe60000041834 */
[----:B------:R-:W-:Y:S02]  /*16820*/  FMUL.FTZ R117, R2, R117 ;  /* 0x0000007502757220 */ /* 0x000fe40000410000 */
[C---:B------:R-:W-:Y:S02]  /*16830*/  FMUL.FTZ R118, R0.reuse, R118 ;  /* 0x0000007600767220 */ /* 0x040fe40000410000 */
[----:B------:R-:W-:Y:S01]  /*16840*/  FMUL.FTZ R119, R0, R119 ;  /* 0x0000007700777220 */ /* 0x000fe20000410000 */
[C---:B------:R-:W-:Y:S01]  /*16850*/  HMMA.16816.F32.BF16 R56, R148.reuse, R154, R56 ;  /* 0x0000009a9438723c */ /* 0x040fe20000041838 */
[----:B------:R-:W1:Y:S03]  /*16860*/  LDSM.16.MT88.4 R152, [R178+0x2000] ;  /* 0x00200000b298783b */ /* 0x000e660000004200 */
[C---:B------:R-:W-:Y:S02]  /*16870*/  FMUL.FTZ R120, R2.reuse, R120 ;  /* 0x0000007802787220 */ /* 0x040fe40000410000 */
[----:B------:R-:W-:Y:S02]  /*16880*/  FMUL.FTZ R121, R2, R121 ;  /* 0x0000007902797220 */ /* 0x000fe40000410000 */
[----:B------:R-:W-:Y:S01]  /*16890*/  FMUL.FTZ R122, R0, R122 ;  /* 0x0000007a007a7220 */ /* 0x000fe20000410000 */
[C---:B--2---:R-:W-:Y:S03]  /*168a0*/  HMMA.16816.F32.BF16 R60, R148.reuse, R160, R60 ;  /* 0x000000a0943c723c */ /* 0x044fe6000004183c */
[--C-:B---3--:R-:W-:Y:S01]  /*168b0*/  FFMA.FTZ R12, R18, c[0x0][0x2d0], -R141.reuse ;  /* 0x0000b400120c7a23 */ /* 0x108fe2000001088d */
[----:B----4-:R-:W-:Y:S01]  /*168c0*/  F2FP.BF16.PACK_AB R14, R173, R174 ;  /* 0x000000aead0e723e */ /* 0x010fe200000010ff */
[----:B------:R-:W-:Y:S02]  /*168d0*/  FFMA.FTZ R141, R19, c[0x0][0x2d0], -R141 ;  /* 0x0000b400138d7a23 */ /* 0x000fe4000001088d */
[----:B------:R-:W-:Y:S01]  /*168e0*/  LDSM.16.MT88.4 R16, [R181+0x800] ;  /* 0x00080000b510783b */ /* 0x000fe20000004200 */
[C---:B------:R-:W-:Y:S03]  /*168f0*/  HMMA.16816.F32.BF16 R64, R148.reuse, R162, R64 ;  /* 0x000000a29440723c */ /* 0x040fe60000041840 */
[----:B------:R-:W-:Y:S01]  /*16900*/  MUFU.EX2 R141, R141 ;  /* 0x0000008d008d7308 */ /* 0x000fe20000000800 */
[----:B------:R-:W-:Y:S02]  /*16910*/  FMUL.FTZ R123, R0, R123 ;  /* 0x0000007b007b7220 */ /* 0x000fe40000410000 */
[----:B------:R-:W2:Y:S01]  /*16920*/  LDSM.16.MT88.4 R160, [R179+0x2000] ;  /* 0x00200000b3a0783b */ /* 0x000ea20000004200 */
[----:B------:R-:W-:Y:S02]  /*16930*/  FFMA.FTZ R13, R13, c[0x0][0x2d0], -R142 ;  /* 0x0000b4000d0d7a23 */ /* 0x000fe4000001088e */
[C---:B------:R-:W-:Y:S03]  /*16940*/  FMUL.FTZ R124, R2.reuse, R124 ;  /* 0x0000007c027c7220 */ /* 0x040fe60000410000 */
[----:B------:R-:W-:Y:S01]  /*16950*/  FMUL.FTZ R125, R2, R125 ;  /* 0x0000007d027d7220 */ /* 0x000fe20000410000 */
[----:B------:R3:W4:Y:S01]  /*16960*/  MUFU.EX2 R175, R13 ;  /* 0x0000000d00af7308 */ /* 0x0007220000000800 */
[C---:B------:R-:W-:Y:S02]  /*16970*/  FMUL.FTZ R126, R0.reuse, R126 ;  /* 0x0000007e007e7220 */ /* 0x040fe40000410000 */
[----:B------:R-:W-:Y:S02]  /*16980*/  FMUL.FTZ R127, R0, R127 ;  /* 0x0000007f007f7220 */ /* 0x000fe40000410000 */
[C---:B------:R-:W-:Y:S02]  /*16990*/  FMUL.FTZ R128, R2.reuse, R128 ;  /* 0x0000008002807220 */ /* 0x040fe40000410000 */
[----:B------:R-:W-:Y:S02]  /*169a0*/  FMUL.FTZ R129, R2, R129 ;  /* 0x0000008102817220 */ /* 0x000fe40000410000 */
[C---:B------:R-:W-:Y:S01]  /*169b0*/  FMUL.FTZ R130, R0.reuse, R130 ;  /* 0x0000008200827220 */ /* 0x040fe20000410000 */
[----:B------:R4:W5:Y:S01]  /*169c0*/  MUFU.EX2 R142, R12 ;  /* 0x0000000c008e7308 */ /* 0x0009620000000800 */
[C---:B-1----:R-:W-:Y:S03]  /*169d0*/  HMMA.16816.F32.BF16 R68, R148.reuse, R152, R68 ;  /* 0x000000989444723c */ /* 0x042fe60000041844 */
[----:B------:R-:W-:Y:S02]  /*169e0*/  FMUL.FTZ R131, R0, R131 ;  /* 0x0000008300837220 */ /* 0x000fe40000410000 */
[----:B------:R-:W-:Y:S02]  /*169f0*/  FFMA.FTZ R2, R2, R207, R202 ;  /* 0x000000cf02027223 */ /* 0x000fe400000100ca */
[----:B------:R-:W-:Y:S01]  /*16a00*/  FFMA.FTZ R0, R0, R206, R172 ;  /* 0x000000ce00007223 */ /* 0x000fe200000100ac */
[C---:B------:R-:W-:Y:S01]  /*16a10*/  HMMA.16816.F32.BF16 R72, R148.reuse, R154, R72 ;  /* 0x0000009a9448723c */ /* 0x040fe20000041848 */
[----:B------:R-:W1:Y:S03]  /*16a20*/  LDSM.16.MT88.4 R152, [R181+0x2000] ;  /* 0x00200000b598783b */ /* 0x000e660000004200 */
[----:B------:R-:W-:Y:S01]  /*16a30*/  FADD.FTZ R2, R201, R2 ;  /* 0x00000002c9027221 */ /* 0x000fe20000010000 */
[----:B---3--:R-:W-:Y:S01]  /*16a40*/  F2FP.BF16.PACK_AB R13, R143, R168 ;  /* 0x000000a88f0d723e */ /* 0x008fe200000010ff */
[----:B------:R-:W-:Y:S02]  /*16a50*/  FADD.FTZ R0, R171, R0 ;  /* 0x00000000ab007221 */ /* 0x000fe40000010000 */
[----:B------:R-:W-:Y:S04]  /*16a60*/  FADD.FTZ R2, R200, R2 ;  /* 0x00000002c8027221 */ /* 0x000fe80000010000 */
[----:B------:R-:W-:Y:S01]  /*16a70*/  FADD.FTZ R0, R170, R0 ;  /* 0x00000000aa007221 */ /* 0x000fe20000010000 */
[C---:B--2---:R-:W-:Y:S03]  /*16a80*/  HMMA.16816.F32.BF16 R76, R148.reuse, R160, R76 ;  /* 0x000000a0944c723c */ /* 0x044fe6000004184c */
[----:B----4-:R-:W-:Y:S01]  /*16a90*/  F2FP.BF16.PACK_AB R12, R175, R196 ;  /* 0x000000c4af0c723e */ /* 0x010fe200000010ff */
[----:B------:R-:W-:Y:S01]  /*16aa0*/  FADD.FTZ R2, R199, R2 ;  /* 0x00000002c7027221 */ /* 0x000fe20000010000 */
[----:B-----5:R-:W-:Y:S01]  /*16ab0*/  F2FP.BF16.PACK_AB R15, R141, R142 ;  /* 0x0000008e8d0f723e */ /* 0x020fe200000010ff */
[----:B------:R-:W-:Y:S02]  /*16ac0*/  FADD.FTZ R0, R169, R0 ;  /* 0x00000000a9007221 */ /* 0x000fe40000010000 */
        /* <DEDUP_REMOVED lines=18> */
[----:B------:R-:W-:Y:S08]  /*16bf0*/  HMMA.16816.F32.BF16 R128, R148, R162, R128 ;  /* 0x000000a29480723c */ /* 0x000ff00000041880 */
[C---:B-1----:R-:W-:Y:S01]  /*16c00*/  HMMA.16816.F32.BF16 R148, R12.reuse, R152, R4 ;  /* 0x000000980c94723c */ /* 0x042fe20000041804 */
[----:B------:R-:W1:Y:S07]  /*16c10*/  LDSM.16.MT88.4 R4, [R180+0x800] ;  /* 0x00080000b404783b */ /* 0x000e6e0000004200 */
[C---:B------:R-:W-:Y:S01]  /*16c20*/  HMMA.16816.F32.BF16 R152, R12.reuse, R154, R8 ;  /* 0x0000009a0c98723c */ /* 0x040fe20000041808 */
[----:B------:R-:W2:Y:S07]  /*16c30*/  LDSM.16.MT88.4 R8, [R178+0x1800] ;  /* 0x00180000b208783b */ /* 0x000eae0000004200 */
[C---:B------:R-:W-:Y:S08]  /*16c40*/  HMMA.16816.F32.BF16 R132, R12.reuse, R164, R132 ;  /* 0x000000a40c84723c */ /* 0x040ff00000041884 */
[C---:B------:R-:W-:Y:S08]  /*16c50*/  HMMA.16816.F32.BF16 R136, R12.reuse, R166, R136 ;  /* 0x000000a60c88723c */ /* 0x040ff00000041888 */
        /* <DEDUP_REMOVED lines=33> */
[C---:B--2---:R-:W-:Y:S07]  /*16e70*/  HMMA.16816.F32.BF16 R108, R12.reuse, R8, R108 ;  /* 0x000000080c6c723c */ /* 0x044fee000004186c */
[-C--:B------:R-:W-:Y:S01]  /*16e80*/  MOV R8, R3.reuse ;  /* 0x0000000300087202 */ /* 0x080fe20000000f00 */
[C---:B------:R-:W-:Y:S08]  /*16e90*/  HMMA.16816.F32.BF16 R112, R12.reuse, R10, R112 ;  /* 0x0000000a0c70723c */ /* 0x040ff00000041870 */
[C---:B---3--:R-:W-:Y:S08]  /*16ea0*/  HMMA.16816.F32.BF16 R116, R12.reuse, R16, R116 ;  /* 0x000000100c74723c */ /* 0x048ff00000041874 */
[C---:B------:R-:W-:Y:S08]  /*16eb0*/  HMMA.16816.F32.BF16 R120, R12.reuse, R18, R120 ;  /* 0x000000120c78723c */ /* 0x040ff00000041878 */
[C---:B-1----:R-:W-:Y:S07]  /*16ec0*/  HMMA.16816.F32.BF16 R124, R12.reuse, R4, R124 ;  /* 0x000000040c7c723c */ /* 0x042fee000004187c */
[----:B------:R-:W-:Y:S01]  /*16ed0*/  FADD.FTZ R4, R196, R2 ;  /* 0x00000002c4047221 */ /* 0x000fe20000010000 */
[----:B------:R-:W-:Y:S04]  /*16ee0*/  HMMA.16816.F32.BF16 R128, R12, R6, R128 ;  /* 0x000000060c80723c */ /* 0x000fe80000041880 */
[----:B------:R-:W-:Y:S02]  /*16ef0*/  FADD.FTZ R2, R168, R0 ;  /* 0x00000000a8027221 */ /* 0x000fe40000010000 */
[----:B------:R-:W-:Y:S02]  /*16f00*/  FADD.FTZ R0, R175, R4 ;  /* 0x00000004af007221 */ /* 0x000fe40000010000 */
[----:B------:R-:W-:Y:S04]  /*16f10*/  FADD.FTZ R4, R143, R2 ;  /* 0x000000028f047221 */ /* 0x000fe80000010000 */
[----:B------:R-:W-:Y:S02]  /*16f20*/  FADD.FTZ R2, R174, R0 ;  /* 0x00000000ae027221 */ /* 0x000fe40000010000 */
[----:B------:R-:W-:Y:S01]  /*16f30*/  FADD.FTZ R0, R142, R4 ;  /* 0x000000048e007221 */ /* 0x000fe20000010000 */
[----:B------:R-:W-:Y:S01]  /*16f40*/  MOV R142, R3 ;  /* 0x00000003008e7202 */ /* 0x000fe20000000f00 */
[----:B------:R-:W-:Y:S02]  /*16f50*/  FADD.FTZ R207, R173, R2 ;  /* 0x00000002adcf7221 */ /* 0x000fe40000010000 */
[----:B------:R-:W-:Y:S01]  /*16f60*/  FADD.FTZ R206, R141, R0 ;  /* 0x000000008dce7221 */ /* 0x000fe20000010000 */
[----:B------:R-:W-:Y:S01]  /*16f70*/  MOV R141, R140 ;  /* 0x0000008c008d7202 */ /* 0x000fe20000000f00 */
[----:B------:R-:W-:-:S05]  /*16f80*/  @P0 BRA `(.L_x_716) ;  /* 0xffffe27000000947 */ /* 0x000fca000383ffff */
.L_x_715:
[----:B------:R-:W-:-:S13]  /*16f90*/  ISETP.GE.AND P0, PT, R194, R208, PT ;  /* 0x000000d0c200720c */ /* 0x000fda0003f06270 */
[----:B------:R-:W-:Y:S05]  /*16fa0*/  @!P0 BRA `(.L_x_717) ;  /* 0x0000252000008947 */ /* 0x000fea0003800000 */
[----:B------:R-:W-:Y:S02]  /*16fb0*/  MOV R142, R8 ;  /* 0x00000008008e7202 */ /* 0x000fe40000000f00 */
[----:B------:R-:W-:Y:S02]  /*16fc0*/  MOV R141, R140 ;  /* 0x0000008c008d7202 */ /* 0x000fe40000000f00 */
.L_x_726:
[----:B------:R-:W-:Y:S04]  /*16fd0*/  DEPBAR.LE SB0, 0x0 ;  /* 0x000080000000791a */ /* 0x000fe80000000000 */
[----:B------:R-:W-:Y:S01]  /*16fe0*/  WARPSYNC 0xffffffff ;  /* 0xffffffff00007948 */ /* 0x000fe20003800000 */
[----:B------:R-:W-:Y:S01]  /*16ff0*/  BAR.SYNC.DEFER_BLOCKING 0x0 ;  /* 0x0000000000007b1d */ /* 0x000fe20000010000 */
[----:B------:R-:W-:Y:S01]  /*17000*/  SHF.R.S32.HI R0, RZ, 0x1f, R194 ;  /* 0x0000001fff007819 */ /* 0x000fe200000114c2 */
[----:B------:R-:W-:Y:S01]  /*17010*/  IMAD.WIDE.U32 R2, R194, c[0x0][0x208], RZ ;  /* 0x00008200c2027a25 */ /* 0x000fe200078e00ff */
[----:B------:R-:W-:Y:S03]  /*17020*/  LOP3.LUT P2, RZ, R214, 0x1, RZ, 0xc0, !PT ;  /* 0x00000001d6ff7812 */ /* 0x000fe6000784c0ff */
[----:B------:R-:W-:Y:S02]  /*17030*/  IMAD R0, R0, c[0x0][0x208], RZ ;  /* 0x0000820000007a24 */ /* 0x000fe400078e02ff */
[----:B------:R-:W-:Y:S02]  /*17040*/  IMAD.MOV.U32 R140, RZ, RZ, c[0x0][0x2c4] ;  /* 0x0000b100ff8c7624 */ /* 0x000fe400078e00ff */
[----:B------:R-:W-:Y:S01]  /*17050*/  IMAD R4, R194, c[0x0][0x20c], R0 ;  /* 0x00008300c2047a24 */ /* 0x000fe200078e0200 */
[----:B------:R-:W-:Y:S01]  /*17060*/  LEA R0, P0, R2, R220, 0x5 ;  /* 0x000000dc02007211 */ /* 0x000fe200078028ff */
[----:B------:R-:W-:Y:S01]  /*17070*/  IMAD.IADD R143, R225, 0x1, R224 ;  /* 0x00000001e18f7824 */ /* 0x000fe200078e02e0 */
[----:B------:R-:W-:Y:S01]  /*17080*/  ISETP.NE.AND P3, PT, R140, 0x1, PT ;  /* 0x000000018c00780c */ /* 0x000fe20003f65270 */
[----:B------:R-:W-:Y:S02]  /*17090*/  IMAD.IADD R3, R3, 0x1, R4 ;  /* 0x0000000103037824 */ /* 0x000fe400078e0204 */
[----:B------:R-:W-:Y:S02]  /*170a0*/  IMAD.MOV.U32 R198, RZ, RZ, c[0x0][0x32c] ;  /* 0x0000cb00ffc67624 */ /* 0x000fe400078e00ff */
[----:B------:R-:W-:Y:S01]  /*170b0*/  IMAD.SHL.U32 R140, R194, 0x20, RZ ;  /* 0x00000020c28c7824 */ /* 0x000fe200078e00ff */
[----:B------:R-:W-:Y:S02]  /*170c0*/  LEA.HI.X R3, R2, R223, R3, 0x5, P0 ;  /* 0x000000df02037211 */ /* 0x000fe400000f2c03 */
[C---:B------:R-:W-:Y:S01]  /*170d0*/  LEA R2, P0, R0.reuse, c[0x0][0x1f8], 0x1 ;  /* 0x00007e0000027a11 */ /* 0x040fe200078008ff */
[----:B------:R-:W-:Y:S03]  /*170e0*/  LDSM.16.M88.4 R16, [R182] ;  /* 0x00000000b610783b */ /* 0x000fe60000000200 */
[----:B------:R-:W-:Y:S01]  /*170f0*/  LEA.HI.X R3, R0, c[0x0][0x1fc], R3, 0x1, P0 ;  /* 0x00007f0000037a11 */ /* 0x000fe200000f0c03 */
        /* <DEDUP_REMOVED lines=8> */
[----:B------:R-:W-:Y:S05]  /*17180*/  @P0 SHF.R.S32.HI R4, RZ, 0x1f, R0 ;  /* 0x0000001fff040819 */ /* 0x000fea0000011400 */
[----:B------:R-:W-:Y:S02]  /*17190*/  @P0 IMAD R6, R4, c[0x0][0x1e0], RZ ;  /* 0x0000780004060a24 */ /* 0x000fe400078e02ff */
[C---:B------:R-:W-:Y:S04]  /*171a0*/  @P0 IMAD.WIDE.U32 R4, R0.reuse, c[0x0][0x1e0], RZ ;  /* 0x0000780000040a25 */ /* 0x040fe800078e00ff */
[----:B------:R-:W-:Y:S04]  /*171b0*/  @P0 IMAD R0, R0, c[0x0][0x1e4], R6 ;  /* 0x0000790000000a24 */ /* 0x000fe800078e0206 */
[----:B------:R-:W-:Y:S01]  /*171c0*/  @P0 IMAD.IADD R5, R5, 0x1, R0 ;  /* 0x0000000105050824 */ /* 0x000fe200078e0200 */
[C---:B------:R-:W-:Y:S04]  /*171d0*/  @P0 LEA R0, P1, R4.reuse, R218, 0x5 ;  /* 0x000000da04000211 */ /* 0x040fe800078228ff */
[----:B------:R-:W-:Y:S02]  /*171e0*/  @P0 LEA.HI.X R4, R4, R222, R5, 0x5, P1 ;  /* 0x000000de04040211 */ /* 0x000fe400008f2c05 */
[C---:B------:R-:W-:Y:S04]  /*171f0*/  @P0 LEA R196, P1, R0.reuse, c[0x0][0x1c8], 0x1 ;  /* 0x0000720000c40a11 */ /* 0x040fe800078208ff */
[----:B------:R-:W-:Y:S01]  /*17200*/  @P0 LEA.HI.X R197, R0, c[0x0][0x1cc], R4, 0x1, P1 ;  /* 0x0000730000c50a11 */ /* 0x000fe200008f0c04 */
[----:B------:R-:W-:Y:S01]  /*17210*/  @P3 IMAD.HI.U32 R0, R143, c[0x0][0x2c8], RZ ;  /* 0x0000b2008f003a27 */ /* 0x000fe200078e00ff */
[C---:B-1----:R-:W-:Y:S04]  /*17220*/  HMMA.16816.F32.BF16 R4, R16.reuse, R8, RZ ;  /* 0x000000081004723c */ /* 0x042fe800000418ff */
[----:B------:R-:W-:Y:S02]  /*17230*/  @P3 SHF.R.U32.HI R143, RZ, c[0x0][0x2cc], R0 ;  /* 0x0000b300ff8f3a19 */ /* 0x000fe40000011600 */
[----:B------:R-:W-:Y:S02]  /*17240*/  IADD3 R0, -R209, 0x1, -R140 ;  /* 0x00000001d1007810 */ /* 0x000fe40007ffe98c */
[C---:B------:R-:W-:Y:S04]  /*17250*/  HMMA.16816.F32.BF16 R8, R16.reuse, R10, RZ ;  /* 0x0000000a1008723c */ /* 0x040fe800000418ff */
[----:B------:R-:W-:Y:S04]  /*17260*/  IADD3 R0, -R212, R0, R210 ;  /* 0x00000000d4007210 */ /* 0x000fe80007ffe1d2 */
[C---:B--2---:R-:W-:Y:S08]  /*17270*/  HMMA.16816.F32.BF16 R12, R16.reuse, R160, RZ ;  /* 0x000000a0100c723c */ /* 0x044ff000000418ff */
[----:B------:R-:W-:Y:S01]  /*17280*/  HMMA.16816.F32.BF16 R16, R16, R162, RZ ;  /* 0x000000a21010723c */ /* 0x000fe200000418ff */
[----:B------:R-:W1:Y:S04]  /*17290*/  LDSM.16.M88.4 R160, [R188] ;  /* 0x00000000bca0783b */ /* 0x000e680000000200 */
[----:B------:R-:W-:Y:S01]  /*172a0*/  @!PT LDS RZ, [RZ] ;  /* 0x00000000fffff984 */ /* 0x000fe20000000800 */
[----:B------:R-:W-:Y:S01]  /*172b0*/  @!PT LDS RZ, [RZ] ;  /* 0x00000000fffff984 */ /* 0x000fe20000000800 */
[----:B------:R-:W-:Y:S01]  /*172c0*/  @!PT LDS RZ, [RZ] ;  /* 0x00000000fffff984 */ /* 0x000fe20000000800 */
[----:B------:R2:W-:Y:S03]  /*172d0*/  LDGSTS.E.BYPASS.LTC128B.128 [R217+0x8080], [R2.64], !P2 ;  /* 0x0808000002d97fae */ /* 0x0005e6000d101d46 */
[C---:B---3--:R-:W-:Y:S01]  /*172e0*/  HMMA.16816.F32.BF16 R4, R164.reuse, R168, R4 ;  /* 0x000000a8a404723c */ /* 0x048fe20000041804 */
[----:B------:R2:W-:Y:S04]  /*172f0*/  LDGSTS.E.BYPASS.LTC128B.128 [R217+0x9080], [R2.64+0x80], !P6 ;  /* 0x0908008002d97fae */ /* 0x0005e8000f101d46 */
[----:B------:R2:W-:Y:S03]  /*17300*/  LDGSTS.E.BYPASS.LTC128B.128 [R217+0xa080], [R2.64+0x100], !P5 ;  /* 0x0a08010002d97fae */ /* 0x0005e6000e901d46 */
[C---:B------:R-:W-:Y:S01]  /*17310*/  HMMA.16816.F32.BF16 R8, R164.reuse, R170, R8 ;  /* 0x000000aaa408723c */ /* 0x040fe20000041808 */
[----:B------:R2:W-:Y:S04]  /*17320*/  LDGSTS.E.BYPASS.LTC128B.128 [R217+0xb080], [R2.64+0x180], !P4 ;  /* 0x0b08018002d97fae */ /* 0x0005e8000e101d46 */
[----:B------:R-:W-:Y:S04]  /*17330*/  LDSM.16.M88.4 R168, [R185] ;  /* 0x00000000b9a8783b */ /* 0x000fe80000000200 */
[----:B------:R-:W3:Y:S04]  /*17340*/  LDSM.16.M88.4 R172, [R176] ;  /* 0x00000000b0ac783b */ /* 0x000ee80000000200 */
[----:B------:R-:W0:Y:S01]  /*17350*/  LDGDEPBAR ;  /* 0x00000000000079af */ /* 0x000e220000000000 */
[C---:B-1----:R-:W-:Y:S03]  /*17360*/  HMMA.16816.F32.BF16 R12, R164.reuse, R160, R12 ;  /* 0x000000a0a40c723c */ /* 0x042fe6000004180c */
[----:B--2---:R-:W-:Y:S05]  /*17370*/  SHFL.IDX PT, R3, R143, RZ, 0x1c1f ;  /* 0x001c1fff8f037589 */ /* 0x004fea00000e0000 */
[----:B------:R-:W-:Y:S01]  /*17380*/  HMMA.16816.F32.BF16 R16, R164, R162, R16 ;  /* 0x000000a2a410723c */ /* 0x000fe20000041810 */
[----:B------:R-:W1:Y:S04]  /*17390*/  LDSM.16.M88.4 R160, [R176+0x800] ;  /* 0x00080000b0a0783b */ /* 0x000e680000000200 */
[----:B------:R-:W-:Y:S03]  /*173a0*/  LDSM.16.M88.4 R164, [R184] ;  /* 0x00000000b8a4783b */ /* 0x000fe60000000200 */
[C---:B---3--:R-:W-:Y:S08]  /*173b0*/  HMMA.16816.F32.BF16 R4, R168.reuse, R172, R4 ;  /* 0x000000aca804723c */ /* 0x048ff00000041804 */
[C---:B------:R-:W-:Y:S01]  /*173c0*/  HMMA.16816.F32.BF16 R8, R168.reuse, R174, R8 ;  /* 0x000000aea808723c */ /* 0x040fe20000041808 */
[----:B------:R-:W2:Y:S07]  /*173d0*/  LDSM.16.M88.4 R172, [R159+-0x3000] ;  /* 0xffd000009fac783b */ /* 0x000eae0000000200 */
[C---:B-1----:R-:W-:Y:S08]  /*173e0*/  HMMA.16816.F32.BF16 R12, R168.reuse, R160, R12 ;  /* 0x000000a0a80c723c */ /* 0x042ff0000004180c */
[----:B------:R-:W-:Y:S01]  /*173f0*/  HMMA.16816.F32.BF16 R16, R168, R162, R16 ;  /* 0x000000a2a810723c */ /* 0x000fe20000041810 */
[----:B------:R-:W1:Y:S04]  /*17400*/  LDSM.16.M88.4 R160, [R159+-0x2800] ;  /* 0xffd800009fa0783b */ /* 0x000e680000000200 */
[----:B------:R-:W-:Y:S03]  /*17410*/  LDSM.16.M88.4 R168, [R182+0x4000] ;  /* 0x00400000b6a8783b */ /* 0x000fe60000000200 */
[C---:B--2---:R-:W-:Y:S08]  /*17420*/  HMMA.16816.F32.BF16 R4, R164.reuse, R172, R4 ;  /* 0x000000aca404723c */ /* 0x044ff00000041804 */
[C---:B------:R-:W-:Y:S01]  /*17430*/  HMMA.16816.F32.BF16 R8, R164.reuse, R174, R8 ;  /* 0x000000aea408723c */ /* 0x040fe20000041808 */
[----:B------:R-:W2:Y:S07]  /*17440*/  LDSM.16.M88.4 R172, [R177+0x1000] ;  /* 0x00100000b1ac783b */ /* 0x000eae0000000200 */
[C---:B-1----:R-:W-:Y:S08]  /*17450*/  HMMA.16816.F32.BF16 R12, R164.reuse, R160, R12 ;  /* 0x000000a0a40c723c */ /* 0x042ff0000004180c */
[----:B------:R-:W-:Y:S01]  /*17460*/  HMMA.16816.F32.BF16 R16, R164, R162, R16 ;  /* 0x000000a2a410723c */ /* 0x000fe20000041810 */
[----:B------:R-:W1:Y:S04]  /*17470*/  LDSM.16.M88.4 R160, [R177+0x1800] ;  /* 0x00180000b1a0783b */ /* 0x000e680000000200 */
[----:B------:R-:W-:Y:S03]  /*17480*/  LDSM.16.M88.4 R164, [R183+0x4000] ;  /* 0x00400000b7a4783b */ /* 0x000fe60000000200 */
[C---:B--2---:R-:W-:Y:S08]  /*17490*/  HMMA.16816.F32.BF16 R4, R168.reuse, R172, R4 ;  /* 0x000000aca804723c */ /* 0x044ff00000041804 */
[C---:B------:R-:W-:Y:S01]  /*174a0*/  HMMA.16816.F32.BF16 R8, R168.reuse, R174, R8 ;  /* 0x000000aea808723c */ /* 0x040fe20000041808 */
[----:B------:R-:W2:Y:S07]  /*174b0*/  LDSM.16.M88.4 R172, [R190] ;  /* 0x00000000beac783b */ /* 0x000eae0000000200 */
[C---:B-1----:R-:W-:Y:S08]  /*174c0*/  HMMA.16816.F32.BF16 R12, R168.reuse, R160, R12 ;  /* 0x000000a0a80c723c */ /* 0x042ff0000004180c */
[----:B------:R-:W-:Y:S01]  /*174d0*/  HMMA.16816.F32.BF16 R16, R168, R162, R16 ;  /* 0x000000a2a810723c */ /* 0x000fe20000041810 */
[----:B------:R-:W1:Y:S04]  /*174e0*/  LDSM.16.M88.4 R160, [R189] ;  /* 0x00000000bda0783b */ /* 0x000e680000000200 */
        /* <DEDUP_REMOVED lines=69> */
[----:B------:R-:W1:Y:S01]  /*17940*/  LDSM.16.M88.4 R160, [R159+0x800] ;  /* 0x000800009fa0783b */ /* 0x000e620000000200 */
[----:B------:R-:W-:Y:S04]  /*17950*/  DEPBAR.LE SB0, 0x0 ;  /* 0x000080000000791a */ /* 0x000fe80000000000 */
[----:B------:R-:W-:Y:S02]  /*17960*/  BAR.SYNC.DEFER_BLOCKING 0x0 ;  /* 0x0000000000007b1d */ /* 0x000fe40000010000 */
[C---:B--2---:R-:W-:Y:S08]  /*17970*/  HMMA.16816.F32.BF16 R4, R164.reuse, R172, R4 ;  /* 0x000000aca404723c */ /* 0x044ff00000041804 */
[C---:B------:R-:W-:Y:S01]  /*17980*/  HMMA.16816.F32.BF16 R8, R164.reuse, R174, R8 ;  /* 0x000000aea408723c */ /* 0x040fe20000041808 */
[----:B------:R-:W-:Y:S01]  /*17990*/  @!PT LDS RZ, [RZ] ;  /* 0x00000000fffff984 */ /* 0x000fe20000000800 */
[----:B------:R-:W-:Y:S01]  /*179a0*/  @!PT LDS RZ, [RZ] ;  /* 0x00000000fffff984 */ /* 0x000fe20000000800 */
[----:B------:R-:W-:Y:S01]  /*179b0*/  @!PT LDS RZ, [RZ] ;  /* 0x00000000fffff984 */ /* 0x000fe20000000800 */
[----:B------:R2:W-:Y:S02]  /*179c0*/  @P0 LDGSTS.E.BYPASS.LTC128B.128 [R195+0xc080], [R196.64], !P2 ;  /* 0x0c080000c4c30fae */ /* 0x0005e4000d101d46 */
[----:B------:R-:W-:Y:S02]  /*179d0*/  ISETP.GE.AND P2, PT, R198, 0x1, PT ;  /* 0x00000001c600780c */ /* 0x000fe40003f46270 */
[----:B------:R2:W-:Y:S04]  /*179e0*/  @P0 LDGSTS.E.BYPASS.LTC128B.128 [R195+0xd080], [R196.64+0x80], !P6 ;  /* 0x0d080080c4c30fae */ /* 0x0005e8000f101d46 */
[----:B------:R2:W-:Y:S01]  /*179f0*/  @P0 LDGSTS.E.BYPASS.LTC128B.128 [R195+0xe080], [R196.64+0x100], !P5 ;  /* 0x0e080100c4c30fae */ /* 0x0005e2000e901d46 */
[C---:B-1----:R-:W-:Y:S03]  /*17a00*/  HMMA.16816.F32.BF16 R12, R164.reuse, R160, R12 ;  /* 0x000000a0a40c723c */ /* 0x042fe6000004180c */
[----:B------:R2:W-:Y:S04]  /*17a10*/  @P0 LDGSTS.E.BYPASS.LTC128B.128 [R195+0xf080], [R196.64+0x180], !P4 ;  /* 0x0f080180c4c30fae */ /* 0x0005e8000e101d46 */
[----:B------:R-:W0:Y:S01]  /*17a20*/  LDGDEPBAR ;  /* 0x00000000000079af */ /* 0x000e220000000000 */
[C---:B------:R-:W-:Y:S01]  /*17a30*/  IADD3 R161, R0.reuse, c[0x0][0x328], RZ ;  /* 0x0000ca0000a17a10 */ /* 0x040fe20007ffe0ff */
[----:B------:R-:W-:Y:S04]  /*17a40*/  HMMA.16816.F32.BF16 R16, R164, R162, R16 ;  /* 0x000000a2a410723c */ /* 0x000fe80000041810 */
[----:B------:R-:W-:Y:S01]  /*17a50*/  IMAD.IADD R2, R161, 0x1, R3 ;  /* 0x00000001a1027824 */ /* 0x000fe200078e0203 */
        /* <DEDUP_REMOVED lines=14> */
.L_x_720:
[----:B------:R-:W-:Y:S04]  /*17b40*/  MOV R162, c[0x0][0x32c] ;  /* 0x0000cb0000a27a02 */ /* 0x000fe80000000f00 */
[----:B------:R-:W-:-:S13]  /*17b50*/  ISETP.NE.AND P0, PT, R162, 0x1, PT ;  /* 0x00000001a200780c */ /* 0x000fda0003f05270 */
[----:B------:R-:W-:Y:S05]  /*17b60*/  @P0 IMAD.HI.U32 R162, R3, c[0x0][0x330], RZ ;  /* 0x0000cc0003a20a27 */ /* 0x000fea00078e00ff */
[----:B------:R-:W-:Y:S02]  /*17b70*/  @P0 SHF.R.U32.HI R3, RZ, c[0x0][0x334], R162 ;  /* 0x0000cd00ff030a19 */ /* 0x000fe400000116a2 */
.L_x_721:
[----:B------:R-:W-:Y:S05]  /*17b80*/  BSYNC B0 ;  /* 0x0000000000007941 */ /* 0x000fea0003800000 */
.L_x_719:
[----:B------:R-:W-:Y:S04]  /*17b90*/  IMAD R3, R3, c[0x0][0x32c], -R140 ;  /* 0x0000cb0003037a24 */ /* 0x000fe800078e0a8c */
[----:B------:R-:W-:Y:S05]  /*17ba0*/  IMAD.IADD R3, R3, 0x1, -R209 ;  /* 0x0000000103037824 */ /* 0x000fea00078e0ad1 */
[----:B------:R-:W-:Y:S02]  /*17bb0*/  IADD3 R162, R3, c[0x0][0x32c], RZ ;  /* 0x0000cb0003a27a10 */ /* 0x000fe40007ffe0ff */
[----:B------:R-:W-:Y:S02]  /*17bc0*/  IMNMX R0, R0, R3, !PT ;  /* 0x0000000300007217 */ /* 0x000fe40007800200 */
[----:B------:R-:W-:Y:S02]  /*17bd0*/  IMNMX R2, R2, R162, PT ;  /* 0x000000a202027217 */ /* 0x000fe40003800200 */
.L_x_718:
[----:B------:R-:W-:Y:S01]  /*17be0*/  ISETP.GT.AND P1, PT, R194, -0x1, PT ;  /* 0xffffffffc200780c */ /* 0x000fe20003f24270 */
[----:B------:R-:W1:Y:S03]  /*17bf0*/  SHFL.IDX PT, R3, R143, 0x1, 0x1c1f ;  /* 0x003c1f008f037f89 */ /* 0x000e6600000e0000 */
        /* <DEDUP_REMOVED lines=22> */
[--C-:B-1----:R-:W-:Y:S03]  /*17d60*/  IMAD.IADD R0, R160, 0x1, R3.reuse ;  /* 0x00000001a0007824 */ /* 0x102fe600078e0203 */
        /* <DEDUP_REMOVED lines=15> */
.L_x_724:
[----:B------:R-:W-:Y:S04]  /*17e60*/  MOV R4, c[0x0][0x32c] ;  /* 0x0000cb0000047a02 */ /* 0x000fe80000000f00 */
[----:B------:R-:W-:-:S13]  /*17e70*/  ISETP.NE.AND P0, PT, R4, 0x1, PT ;  /* 0x000000010400780c */ /* 0x000fda0003f05270 */
[----:B------:R-:W-:Y:S05]  /*17e80*/  @P0 IMAD.HI.U32 R4, R3, c[0x0][0x330], RZ ;  /* 0x0000cc0003040a27 */ /* 0x000fea00078e00ff */
[----:B------:R-:W-:Y:S02]  /*17e90*/  @P0 SHF.R.U32.HI R3, RZ, c[0x0][0x334], R4 ;  /* 0x0000cd00ff030a19 */ /* 0x000fe40000011604 */
.L_x_725:
[----:B------:R-:W-:Y:S05]  /*17ea0*/  BSYNC B0 ;  /* 0x0000000000007941 */ /* 0x000fea0003800000 */
.L_x_723:
[----:B------:R-:W-:Y:S04]  /*17eb0*/  IMAD R140, R3, c[0x0][0x32c], -R140 ;  /* 0x0000cb00038c7a24 */ /* 0x000fe800078e0a8c */
[----:B------:R-:W-:Y:S05]  /*17ec0*/  IMAD.IADD R3, R140, 0x1, -R209 ;  /* 0x000000018c037824 */ /* 0x000fea00078e0ad1 */
[----:B------:R-:W-:Y:S02]  /*17ed0*/  IADD3 R4, R3, c[0x0][0x32c], RZ ;  /* 0x0000cb0003047a10 */ /* 0x000fe40007ffe0ff */
[----:B------:R-:W-:Y:S02]  /*17ee0*/  IMNMX R0, R0, R3, !PT ;  /* 0x0000000300007217 */ /* 0x000fe40007800200 */
[----:B------:R-:W-:Y:S02]  /*17ef0*/  IMNMX R2, R2, R4, PT ;  /* 0x0000000402027217 */ /* 0x000fe40003800200 */
.L_x_722:
        /* <DEDUP_REMOVED lines=22> */
[----:B------:R-:W1:Y:S01]  /*18060*/  SHFL.BFLY PT, R11, R3, 0x2, 0x1f ;  /* 0x0c401f00030b7f89 */ /* 0x000e6200000e0000 */
        /* <DEDUP_REMOVED lines=9> */
[----:B------:R-:W-:Y:S04]  /*18100*/  ISETP.GT.AND P0, PT, R0, 0x18, P1 ;  /* 0x000000180000780c */ /* 0x000fe80000f04270 */
[----:B------:R-:W-:Y:S02]  /*18110*/  ISETP.LT.OR P0, PT, R2, 0x19, P0 ;  /* 0x000000190200780c */ /* 0x000fe40000701670 */
[----:B-1----:R-:W-:Y:S02]  /*18120*/  FMNMX.FTZ R3, R3, R11, !PT ;  /* 0x0000000b03037209 */ /* 0x002fe40007810000 */
[----:B------:R-:W-:Y:S02]  /*18130*/  FSEL R173, R18, -INF , !P0 ;  /* 0xff80000012ad7808 */ /* 0x000fe40004000000 */
[----:B------:R-:W-:Y:S02]  /*18140*/  ISETP.GT.AND P0, PT, R0, 0x19, P1 ;  /* 0x000000190000780c */ /* 0x000fe40000f04270 */
[----:B------:R-:W-:Y:S02]  /*18150*/  FMNMX.FTZ R0, R143, R10, !PT ;  /* 0x0000000a8f007209 */ /* 0x000fe40007810000 */
[----:B------:R-:W1:Y:S01]  /*18160*/  SHFL.BFLY PT, R10, R3, 0x1, 0x1f ;  /* 0x0c201f00030a7f89 */ /* 0x000e6200000e0000 */
[----:B------:R-:W-:Y:S02]  /*18170*/  ISETP.LT.OR P0, PT, R2, 0x1a, P0 ;  /* 0x0000001a0200780c */ /* 0x000fe40000701670 */
[----:B------:R-:W-:Y:S02]  /*18180*/  FMNMX.FTZ R0, R172, R0, !PT ;  /* 0x00000000ac007209 */ /* 0x000fe40007810000 */
[----:B------:R-:W-:Y:S02]  /*18190*/  FSEL R12, R19, -INF , !P0 ;  /* 0xff800000130c7808 */ /* 0x000fe40004000000 */
[----:B------:R-:W-:Y:S04]  /*181a0*/  FMNMX.FTZ R0, R173, R0, !PT ;  /* 0x00000000ad007209 */ /* 0x000fe80007810000 */
[----:B------:R-:W-:Y:S05]  /*181b0*/  FMNMX.FTZ R0, R12, R0, !PT ;  /* 0x000000000c007209 */ /* 0x000fea0007810000 */
[----:B------:R-:W3:Y:S01]  /*181c0*/  SHFL.BFLY PT, R2, R0, 0x2, 0x1f ;  /* 0x0c401f0000027f89 */ /* 0x000ee200000e0000 */
[----:B-1----:R-:W-:Y:S04]  /*181d0*/  FMNMX.FTZ R140, R3, R10, !PT ;  /* 0x0000000a038c7209 */ /* 0x002fe80007810000 */
[C---:B------:R-:W-:Y:S01]  /*181e0*/  FSETP.NEU.FTZ.AND P0, PT, R140.reuse, -INF , PT ;  /* 0xff8000008c00780b */ /* 0x040fe20003f1d000 */
[----:B------:R-:W-:Y:S05]  /*181f0*/  FMUL.FTZ R3, R140, c[0x0][0x2d0] ;  /* 0x0000b4008c037a20 */ /* 0x000fea0000410000 */
[----:B------:R-:W-:Y:S05]  /*18200*/  FSEL R13, R3, RZ, P0 ;  /* 0x000000ff030d7208 */ /* 0x000fea0000000000 */
[--C-:B------:R-:W-:Y:S01]  /*18210*/  FFMA.FTZ R9, R9, c[0x0][0x2d0], -R13.reuse ;  /* 0x0000b40009097a23 */ /* 0x100fe2000001080d */
[----:B---3--:R-:W-:Y:S01]  /*18220*/  FMNMX.FTZ R2, R0, R2, !PT ;  /* 0x0000000200027209 */ /* 0x008fe20007810000 */
[--C-:B------:R-:W-:Y:S02]  /*18230*/  FFMA.FTZ R0, R162, c[0x0][0x2d0], -R13.reuse ;  /* 0x0000b400a2007a23 */ /* 0x100fe4000001080d */
[----:B------:R-:W-:Y:S01]  /*18240*/  MUFU.EX2 R200, R9 ;  /* 0x0000000900c87308 */ /* 0x000fe20000000800 */
[--C-:B------:R-:W-:Y:S01]  /*18250*/  FFMA.FTZ R15, R168, c[0x0][0x2d0], -R13.reuse ;  /* 0x0000b400a80f7a23 */ /* 0x100fe2000001080d */
[----:B------:R-:W1:Y:S08]  /*18260*/  SHFL.BFLY PT, R3, R2, 0x1, 0x1f ;  /* 0x0c201f0002037f89 */ /* 0x000e7000000e0000 */
[----:B------:R3:W-:Y:S10]  /*18270*/  MUFU.EX2 R203, R0 ;  /* 0x0000000000cb7308 */ /* 0x0007f40000000800 */
[----:B------:R4:W-:Y:S01]  /*18280*/  MUFU.EX2 R199, R15 ;  /* 0x0000000f00c77308 */ /* 0x0009e20000000800 */
[----:B-1----:R-:W-:Y:S01]  /*18290*/  FMNMX.FTZ R3, R2, R3, !PT ;  /* 0x0000000302037209 */ /* 0x002fe20007810000 */
[--C-:B---3--:R-:W-:Y:S02]  /*182a0*/  FFMA.FTZ R0, R163, c[0x0][0x2d0], -R13.reuse ;  /* 0x0000b400a3007a23 */ /* 0x108fe4000001080d */
[----:B------:R-:W1:Y:S06]  /*182b0*/  LDSM.16.MT88.4 R160, [R178] ;  /* 0x00000000b2a0783b */ /* 0x000e6c0000004200 */
[----:B------:R3:W5:Y:S01]  /*182c0*/  MUFU.EX2 R202, R0 ;  /* 0x0000000000ca7308 */ /* 0x0007620000000800 */
[--C-:B----4-:R-:W-:Y:S09]  /*182d0*/  FFMA.FTZ R15, R169, c[0x0][0x2d0], -R13.reuse ;  /* 0x0000b400a90f7a23 */ /* 0x110ff2000001080d */
[----:B------:R4:W-:Y:S01]  /*182e0*/  MUFU.EX2 R198, R15 ;  /* 0x0000000f00c67308 */ /* 0x0009e20000000800 */
[--C-:B---3--:R-:W-:Y:S01]  /*182f0*/  FFMA.FTZ R0, R8, c[0x0][0x2d0], -R13.reuse ;  /* 0x0000b40008007a23 */ /* 0x108fe2000001080d */
[----:B-----5:R-:W-:Y:S01]  /*18300*/  F2FP.BF16.PACK_AB R16, R202, R203 ;  /* 0x000000cbca10723e */ /* 0x020fe200000010ff */
[----:B------:R-:W-:Y:S07]  /*18310*/  FMUL.FTZ R8, R3, c[0x0][0x2d0] ;  /* 0x0000b40003087a20 */ /* 0x000fee0000410000 */
[----:B------:R3:W5:Y:S01]  /*18320*/  MUFU.EX2 R201, R0 ;  /* 0x0000000000c97308 */ /* 0x0007620000000800 */
[--C-:B----4-:R-:W-:Y:S02]  /*18330*/  FFMA.FTZ R15, R170, c[0x0][0x2d0], -R13.reuse ;  /* 0x0000b400aa0f7a23 */ /* 0x110fe4000001080d */
[----:B------:R-:W-:Y:S07]  /*18340*/  FFMA.FTZ R13, R171, c[0x0][0x2d0], -R13 ;  /* 0x0000b400ab0d7a23 */ /* 0x000fee000001080d */
[----:B------:R-:W-:Y:S10]  /*18350*/  MUFU.EX2 R170, R15 ;  /* 0x0000000f00aa7308 */ /* 0x000ff40000000800 */
[----:B------:R4:W-:Y:S01]  /*18360*/  MUFU.EX2 R169, R13 ;  /* 0x0000000d00a97308 */ /* 0x0009e20000000800 */
[----:B---3--:R-:W-:Y:S02]  /*18370*/  FSEL R0, R140, RZ, P0 ;  /* 0x000000ff8c007208 */ /* 0x008fe40000000000 */
[----:B------:R-:W-:Y:S02]  /*18380*/  FSETP.NEU.FTZ.AND P0, PT, R3, -INF , PT ;  /* 0xff8000000300780b */ /* 0x000fe40003f1d000 */
[----:B-----5:R-:W-:Y:S01]  /*18390*/  F2FP.BF16.PACK_AB R18, R200, R201 ;  /* 0x000000c9c812723e */ /* 0x020fe200000010ff */
[----:B------:R-:W-:Y:S01]  /*183a0*/  FADD.FTZ R0, -R0, R141 ;  /* 0x0000008d00007221 */ /* 0x000fe20000010100 */
[----:B------:R-:W-:Y:S03]  /*183b0*/  FSEL R14, R8, RZ, P0 ;  /* 0x000000ff080e7208 */ /* 0x000fe60000000000 */
[----:B------:R-:W-:Y:S02]  /*183c0*/  FMUL.FTZ R0, R0, c[0x0][0x2d0] ;  /* 0x0000b40000007a20 */ /* 0x000fe40000410000 */
[--C-:B------:R-:W-:Y:S02]  /*183d0*/  FFMA.FTZ R6, R6, c[0x0][0x2d0], -R14.reuse ;  /* 0x0000b40006067a23 */ /* 0x100fe4000001080e */
[----:B------:R3:W5:Y:S01]  /*183e0*/  MUFU.EX2 R2, R0 ;  /* 0x0000000000027308 */ /* 0x0007620000000800 */
[--C-:B------:R-:W-:Y:S02]  /*183f0*/  FFMA.FTZ R4, R4, c[0x0][0x2d0], -R14.reuse ;  /* 0x0000b40004047a23 */ /* 0x100fe4000001080e */
[--C-:B----4-:R-:W-:Y:S07]  /*18400*/  FFMA.FTZ R13, R143, c[0x0][0x2d0], -R14.reuse ;  /* 0x0000b4008f0d7a23 */ /* 0x110fee000001080e */
[----:B--2---:R-:W-:Y:S10]  /*18410*/  MUFU.EX2 R197, R6 ;  /* 0x0000000600c57308 */ /* 0x004ff40000000800 */
[----:B------:R2:W-:Y:S01]  /*18420*/  MUFU.EX2 R174, R4 ;  /* 0x0000000400ae7308 */ /* 0x0005e20000000800 */
[--C-:B---3--:R-:W-:Y:S02]  /*18430*/  FFMA.FTZ R0, R7, c[0x0][0x2d0], -R14.reuse ;  /* 0x0000b40007007a23 */ /* 0x108fe4000001080e */
[C---:B-----5:R-:W-:Y:S02]  /*18440*/  FMUL.FTZ R8, R2.reuse, R152 ;  /* 0x0000009802087220 */ /* 0x060fe40000410000 */
[C---:B------:R-:W-:Y:S05]  /*18450*/  FMUL.FTZ R9, R2.reuse, R153 ;  /* 0x0000009902097220 */ /* 0x040fea0000410000 */
[----:B------:R-:W3:Y:S01]  /*18460*/  MUFU.EX2 R196, R0 ;  /* 0x0000000000c47308 */ /* 0x000ee20000000800 */
        /* <DEDUP_REMOVED lines=8> */
[C---:B--2---:R-:W-:Y:S02]  /*184f0*/  FMUL.FTZ R4, R2.reuse, R148 ;  /* 0x0000009402047220 */ /* 0x044fe40000410000 */
[C---:B------:R-:W-:Y:S02]  /*18500*/  FMUL.FTZ R25, R2.reuse, R25 ;  /* 0x0000001902197220 */ /* 0x040fe40000410000 */
[C---:B------:R-:W-:Y:S02]  /*18510*/  FMUL.FTZ R28, R2.reuse, R28 ;  /* 0x0000001c021c7220 */ /* 0x040fe40000410000 */
[C---:B------:R-:W-:Y:S02]  /*18520*/  FMUL.FTZ R29, R2.reuse, R29 ;  /* 0x0000001d021d7220 */ /* 0x040fe40000410000 */
[----:B------:R-:W-:Y:S01]  /*18530*/  FMUL.FTZ R32, R2, R32 ;  /* 0x0000002002207220 */ /* 0x000fe20000410000 */
[----:B---3--:R-:W-:Y:S01]  /*18540*/  F2FP.BF16.PACK_AB R17, R196, R197 ;  /* 0x000000c5c411723e */ /* 0x008fe200000010ff */
[----:B------:R-:W-:Y:S02]  /*18550*/  FFMA.FTZ R0, R5, c[0x0][0x2d0], -R14 ;  /* 0x0000b40005007a23 */ /* 0x000fe4000001080e */
[C---:B------:R-:W-:Y:S02]  /*18560*/  FMUL.FTZ R5, R2.reuse, R149 ;  /* 0x0000009502057220 */ /* 0x040fe40000410000 */
[----:B------:R2:W3:Y:S01]  /*18570*/  MUFU.EX2 R175, R0 ;  /* 0x0000000000af7308 */ /* 0x0004e20000000800 */
        /* <DEDUP_REMOVED lines=12> */
[----:B--2---:R-:W-:Y:S01]  /*18640*/  FSEL R0, R3, RZ, P0 ;  /* 0x000000ff03007208 */ /* 0x004fe20000000000 */
[----:B------:R-:W-:Y:S01]  /*18650*/  FMUL.FTZ R57, R2, R57 ;  /* 0x0000003902397220 */ /* 0x000fe20000410000 */
[----:B---3--:R-:W-:Y:S01]  /*18660*/  F2FP.BF16.PACK_AB R19, R174, R175 ;  /* 0x000000afae13723e */ /* 0x008fe200000010ff */
[----:B------:R-:W-:Y:S01]  /*18670*/  FMUL.FTZ R60, R2, R60 ;  /* 0x0000003c023c7220 */ /* 0x000fe20000410000 */
[----:B------:R-:W-:Y:S01]  /*18680*/  ISETP.GT.AND P0, PT, R194, R208, PT ;  /* 0x000000d0c200720c */ /* 0x000fe20003f04270 */
[----:B------:R-:W-:Y:S02]  /*18690*/  FADD.FTZ R0, -R0, R142 ;  /* 0x0000008e00007221 */ /* 0x000fe40000010100 */
[----:B------:R-:W-:Y:S02]  /*186a0*/  FMUL.FTZ R61, R2, R61 ;  /* 0x0000003d023d7220 */ /* 0x000fe40000410000 */
[----:B------:R-:W-:Y:S02]  /*186b0*/  FMUL.FTZ R0, R0, c[0x0][0x2d0] ;  /* 0x0000b40000007a20 */ /* 0x000fe40000410000 */
[C---:B------:R-:W-:Y:S02]  /*186c0*/  FMUL.FTZ R64, R2.reuse, R64 ;  /* 0x0000004002407220 */ /* 0x040fe40000410000 */
[C---:B------:R-:W-:Y:S02]  /*186d0*/  FMUL.FTZ R65, R2.reuse, R65 ;  /* 0x0000004102417220 */ /* 0x040fe40000410000 */
        /* <DEDUP_REMOVED lines=13> */
[C---:B--2---:R-:W-:Y:S02]  /*187b0*/  FMUL.FTZ R6, R0.reuse, R150 ;  /* 0x0000009600067220 */ /* 0x044fe40000410000 */
[C---:B------:R-:W-:Y:S02]  /*187c0*/  FMUL.FTZ R7, R0.reuse, R151 ;  /* 0x0000009700077220 */ /* 0x040fe40000410000 */
[----:B------:R-:W2:Y:S01]  /*187d0*/  LDSM.16.MT88.4 R148, [R181] ;  /* 0x00000000b594783b */ /* 0x000ea20000004200 */
[C---:B------:R-:W-:Y:S02]  /*187e0*/  FMUL.FTZ R10, R0.reuse, R154 ;  /* 0x0000009a000a7220 */ /* 0x040fe40000410000 */
[C---:B------:R-:W-:Y:S02]  /*187f0*/  FMUL.FTZ R11, R0.reuse, R155 ;  /* 0x0000009b000b7220 */ /* 0x040fe40000410000 */
[C---:B-1----:R-:W-:Y:S03]  /*18800*/  HMMA.16816.F32.BF16 R4, R16.reuse, R160, R4 ;  /* 0x000000a01004723c */ /* 0x042fe60000041804 */
[----:B------:R-:W1:Y:S02]  /*18810*/  LDSM.16.MT88.4 R152, [R180] ;  /* 0x00000000b498783b */ /* 0x000e640000004200 */
[C---:B------:R-:W-:Y:S02]  /*18820*/  FMUL.FTZ R134, R0.reuse, R134 ;  /* 0x0000008600867220 */ /* 0x040fe40000410000 */
[C---:B------:R-:W-:Y:S01]  /*18830*/  FMUL.FTZ R135, R0.reuse, R135 ;  /* 0x0000008700877220 */ /* 0x040fe20000410000 */
[C---:B------:R-:W-:Y:S03]  /*18840*/  HMMA.16816.F32.BF16 R8, R16.reuse, R162, R8 ;  /* 0x000000a21008723c */ /* 0x040fe60000041808 */
[----:B------:R-:W3:Y:S01]  /*18850*/  LDSM.16.MT88.4 R160, [R178+0x1000] ;  /* 0x00100000b2a0783b */ /* 0x000ee20000004200 */
[C---:B------:R-:W-:Y:S02]  /*18860*/  FMUL.FTZ R138, R0.reuse, R138 ;  /* 0x0000008a008a7220 */ /* 0x040fe40000410000 */
[C---:B------:R-:W-:Y:S02]  /*18870*/  FMUL.FTZ R139, R0.reuse, R139 ;  /* 0x0000008b008b7220 */ /* 0x040fe40000410000 */
[C---:B------:R-:W-:Y:S04]  /*18880*/  HMMA.16816.F32.BF16 R132, R16.reuse, R164, R132 ;  /* 0x000000a41084723c */ /* 0x040fe80000041884 */
[C---:B------:R-:W-:Y:S02]  /*18890*/  FMUL.FTZ R22, R0.reuse, R22 ;  /* 0x0000001600167220 */ /* 0x040fe40000410000 */
[C---:B------:R-:W-:Y:S02]  /*188a0*/  FMUL.FTZ R23, R0.reuse, R23 ;  /* 0x0000001700177220 */ /* 0x040fe40000410000 */
[C---:B------:R-:W-:Y:S01]  /*188b0*/  HMMA.16816.F32.BF16 R136, R16.reuse, R166, R136 ;  /* 0x000000a61088723c */ /* 0x040fe20000041888 */
[----:B------:R-:W-:Y:S03]  /*188c0*/  LDSM.16.MT88.4 R164, [R179+0x800] ;  /* 0x00080000b3a4783b */ /* 0x000fe60000004200 */
        /* <DEDUP_REMOVED lines=52> */
[----:B------:R-:W-:Y:S01]  /*18c10*/  FMUL.FTZ R91, R0, R91 ;  /* 0x0000005b005b7220 */ /* 0x000fe20000410000 */
[C---:B------:R-:W-:Y:S01]  /*18c20*/  HMMA.16816.F32.BF16 R72, R16.reuse, R150, R72 ;  /* 0x000000961048723c */ /* 0x040fe20000041848 */
[----:B------:R-:W2:Y:S03]  /*18c30*/  LDSM.16.MT88.4 R148, [R180+0x2000] ;  /* 0x00200000b494783b */ /* 0x000ea60000004200 */
[C---:B------:R-:W-:Y:S02]  /*18c40*/  FMUL.FTZ R92, R2.reuse, R92 ;  /* 0x0000005c025c7220 */ /* 0x040fe40000410000 */
[----:B------:R-:W-:Y:S02]  /*18c50*/  FMUL.FTZ R93, R2, R93 ;  /* 0x0000005d025d7220 */ /* 0x000fe40000410000 */
[C---:B-1----:R-:W-:Y:S04]  /*18c60*/  HMMA.16816.F32.BF16 R76, R16.reuse, R152, R76 ;  /* 0x00000098104c723c */ /* 0x042fe8000004184c */
[C---:B------:R-:W-:Y:S02]  /*18c70*/  FMUL.FTZ R94, R0.reuse, R94 ;  /* 0x0000005e005e7220 */ /* 0x040fe40000410000 */
[----:B------:R-:W-:Y:S02]  /*18c80*/  FMUL.FTZ R95, R0, R95 ;  /* 0x0000005f005f7220 */ /* 0x000fe40000410000 */
[C---:B------:R-:W-:Y:S01]  /*18c90*/  HMMA.16816.F32.BF16 R80, R16.reuse, R154, R80 ;  /* 0x0000009a1050723c */ /* 0x040fe20000041850 */
[----:B------:R-:W1:Y:S03]  /*18ca0*/  LDSM.16.MT88.4 R152, [R178+0x3000] ;  /* 0x00300000b298783b */ /* 0x000e660000004200 */
[C---:B------:R-:W-:Y:S02]  /*18cb0*/  FMUL.FTZ R96, R2.reuse, R96 ;  /* 0x0000006002607220 */ /* 0x040fe40000410000 */
[----:B------:R-:W-:Y:S02]  /*18cc0*/  FMUL.FTZ R97, R2, R97 ;  /* 0x0000006102617220 */ /* 0x000fe40000410000 */
[C---:B---3--:R-:W-:Y:S04]  /*18cd0*/  HMMA.16816.F32.BF16 R84, R16.reuse, R160, R84 ;  /* 0x000000a01054723c */ /* 0x048fe80000041854 */
[C---:B------:R-:W-:Y:S02]  /*18ce0*/  FMUL.FTZ R98, R0.reuse, R98 ;  /* 0x0000006200627220 */ /* 0x040fe40000410000 */
[----:B------:R-:W-:Y:S02]  /*18cf0*/  FMUL.FTZ R99, R0, R99 ;  /* 0x0000006300637220 */ /* 0x000fe40000410000 */
[C---:B------:R-:W-:Y:S01]  /*18d00*/  HMMA.16816.F32.BF16 R88, R16.reuse, R162, R88 ;  /* 0x000000a21058723c */ /* 0x040fe20000041858 */
[----:B------:R-:W3:Y:S03]  /*18d10*/  LDSM.16.MT88.4 R160, [R179+0x3000] ;  /* 0x00300000b3a0783b */ /* 0x000ee60000004200 */
[C---:B------:R-:W-:Y:S02]  /*18d20*/  FMUL.FTZ R100, R2.reuse, R100 ;  /* 0x0000006402647220 */ /* 0x040fe40000410000 */
[----:B------:R-:W-:Y:S02]  /*18d30*/  FMUL.FTZ R101, R2, R101 ;  /* 0x0000006502657220 */ /* 0x000fe40000410000 */
[C---:B------:R-:W-:Y:S01]  /*18d40*/  FMUL.FTZ R102, R0.reuse, R102 ;  /* 0x0000006600667220 */ /* 0x040fe20000410000 */
[C---:B--2---:R-:W-:Y:S03]  /*18d50*/  HMMA.16816.F32.BF16 R92, R16.reuse, R148, R92 ;  /* 0x00000094105c723c */ /* 0x044fe6000004185c */
[----:B------:R-:W-:Y:S02]  /*18d60*/  FMUL.FTZ R103, R0, R103 ;  /* 0x0000006700677220 */ /* 0x000fe40000410000 */
[C---:B------:R-:W-:Y:S02]  /*18d70*/  FMUL.FTZ R104, R2.reuse, R104 ;  /* 0x0000006802687220 */ /* 0x040fe40000410000 */
[----:B------:R-:W-:Y:S01]  /*18d80*/  FMUL.FTZ R105, R2, R105 ;  /* 0x0000006902697220 */ /* 0x000fe20000410000 */
[C---:B------:R-:W-:Y:S01]  /*18d90*/  HMMA.16816.F32.BF16 R96, R16.reuse, R150, R96 ;  /* 0x000000961060723c */ /* 0x040fe20000041860 */
[----:B------:R-:W2:Y:S03]  /*18da0*/  LDSM.16.MT88.4 R148, [R181+0x3000] ;  /* 0x00300000b594783b */ /* 0x000ea60000004200 */
[C---:B------:R-:W-:Y:S02]  /*18db0*/  FMUL.FTZ R106, R0.reuse, R106 ;  /* 0x0000006a006a7220 */ /* 0x040fe40000410000 */
[----:B------:R-:W-:Y:S02]  /*18dc0*/  FMUL.FTZ R107, R0, R107 ;  /* 0x0000006b006b7220 */ /* 0x000fe40000410000 */
[C---:B-1----:R-:W-:Y:S04]  /*18dd0*/  HMMA.16816.F32.BF16 R100, R16.reuse, R152, R100 ;  /* 0x000000981064723c */ /* 0x042fe80000041864 */
[--C-:B------:R-:W-:Y:S02]  /*18de0*/  FFMA.FTZ R13, R172, c[0x0][0x2d0], -R14.reuse ;  /* 0x0000b400ac0d7a23 */ /* 0x100fe4000001080e */
[C---:B------:R-:W-:Y:S02]  /*18df0*/  FMUL.FTZ R108, R2.reuse, R108 ;  /* 0x0000006c026c7220 */ /* 0x040fe40000410000 */
[C---:B------:R-:W-:Y:S01]  /*18e00*/  HMMA.16816.F32.BF16 R104, R16.reuse, R154, R104 ;  /* 0x0000009a1068723c */ /* 0x040fe20000041868 */
[----:B------:R1:W4:Y:S01]  /*18e10*/  MUFU.EX2 R143, R13 ;  /* 0x0000000d008f7308 */ /* 0x0003220000000800 */
[----:B------:R-:W5:Y:S02]  /*18e20*/  LDSM.16.MT88.4 R152, [R180+0x3000] ;  /* 0x00300000b498783b */ /* 0x000f640000004200 */
[----:B------:R-:W-:Y:S02]  /*18e30*/  FMUL.FTZ R109, R2, R109 ;  /* 0x0000006d026d7220 */ /* 0x000fe40000410000 */
[C---:B------:R-:W-:Y:S02]  /*18e40*/  FMUL.FTZ R110, R0.reuse, R110 ;  /* 0x0000006e006e7220 */ /* 0x040fe40000410000 */
[----:B------:R-:W-:Y:S04]  /*18e50*/  FMUL.FTZ R111, R0, R111 ;  /* 0x0000006f006f7220 */ /* 0x000fe80000410000 */
[C---:B------:R-:W-:Y:S02]  /*18e60*/  FMUL.FTZ R112, R2.reuse, R112 ;  /* 0x0000007002707220 */ /* 0x040fe40000410000 */
[----:B------:R-:W-:Y:S01]  /*18e70*/  FMUL.FTZ R113, R2, R113 ;  /* 0x0000007102717220 */ /* 0x000fe20000410000 */
[C---:B---3--:R-:W-:Y:S03]  /*18e80*/  HMMA.16816.F32.BF16 R108, R16.reuse, R160, R108 ;  /* 0x000000a0106c723c */ /* 0x048fe6000004186c */
[C---:B------:R-:W-:Y:S02]  /*18e90*/  FMUL.FTZ R114, R0.reuse, R114 ;  /* 0x0000007200727220 */ /* 0x040fe40000410000 */
[----:B------:R-:W-:Y:S02]  /*18ea0*/  FMUL.FTZ R115, R0, R115 ;  /* 0x0000007300737220 */ /* 0x000fe40000410000 */
[C---:B------:R-:W-:Y:S02]  /*18eb0*/  FMUL.FTZ R116, R2.reuse, R116 ;  /* 0x0000007402747220 */ /* 0x040fe40000410000 */
[----:B------:R-:W-:Y:S03]  /*18ec0*/  FMUL.FTZ R117, R2, R117 ;  /* 0x0000007502757220 */ /* 0x000fe60000410000 */
[C---:B------:R-:W-:Y:S01]  /*18ed0*/  HMMA.16816.F32.BF16 R112, R16.reuse, R162, R112 ;  /* 0x000000a21070723c */ /* 0x040fe20000041870 */
[----:B------:R-:W3:Y:S02]  /*18ee0*/  LDSM.16.MT88.4 R160, [R178+0x800] ;  /* 0x00080000b2a0783b */ /* 0x000ee40000004200 */
[C---:B------:R-:W-:Y:S02]  /*18ef0*/  FMUL.FTZ R118, R0.reuse, R118 ;  /* 0x0000007600767220 */ /* 0x040fe40000410000 */
[----:B------:R-:W-:Y:S02]  /*18f00*/  FMUL.FTZ R119, R0, R119 ;  /* 0x0000007700777220 */ /* 0x000fe40000410000 */
[--C-:B-1----:R-:W-:Y:S02]  /*18f10*/  FFMA.FTZ R13, R173, c[0x0][0x2d0], -R14.reuse ;  /* 0x0000b400ad0d7a23 */ /* 0x102fe4000001080e */
[----:B------:R-:W-:Y:S02]  /*18f20*/  FFMA.FTZ R14, R12, c[0x0][0x2d0], -R14 ;  /* 0x0000b4000c0e7a23 */ /* 0x000fe4000001080e */
[----:B------:R4:W-:Y:S01]  /*18f30*/  MUFU.EX2 R142, R13 ;  /* 0x0000000d008e7308 */ /* 0x0009e20000000800 */
[C---:B--2---:R-:W-:Y:S03]  /*18f40*/  HMMA.16816.F32.BF16 R116, R16.reuse, R148, R116 ;  /* 0x000000941074723c */ /* 0x044fe60000041874 */
[----:B------:R-:W-:Y:S01]  /*18f50*/  FMUL.FTZ R120, R2, R120 ;  /* 0x0000007802787220 */ /* 0x000fe20000410000 */
[----:B------:R-:W-:Y:S01]  /*18f60*/  F2FP.BF16.PACK_AB R12, R198, R199 ;  /* 0x000000c7c60c723e */ /* 0x000fe200000010ff */
[----:B------:R-:W-:Y:S02]  /*18f70*/  FMUL.FTZ R121, R2, R121 ;  /* 0x0000007902797220 */ /* 0x000fe40000410000 */
[C---:B------:R-:W-:Y:S02]  /*18f80*/  FMUL.FTZ R122, R0.reuse, R122 ;  /* 0x0000007a007a7220 */ /* 0x040fe40000410000 */
[----:B------:R-:W-:Y:S01]  /*18f90*/  FMUL.FTZ R123, R0, R123 ;  /* 0x0000007b007b7220 */ /* 0x000fe20000410000 */
[----:B------:R1:W2:Y:S02]  /*18fa0*/  MUFU.EX2 R141, R14 ;  /* 0x0000000e008d7308 */ /* 0x0002a40000000800 */
[C---:B------:R-:W-:Y:S02]  /*18fb0*/  FMUL.FTZ R124, R2.reuse, R124 ;  /* 0x0000007c027c7220 */ /* 0x040fe40000410000 */
[----:B------:R-:W-:Y:S02]  /*18fc0*/  FMUL.FTZ R125, R2, R125 ;  /* 0x0000007d027d7220 */ /* 0x000fe40000410000 */
[C---:B------:R-:W-:Y:S03]  /*18fd0*/  HMMA.16816.F32.BF16 R120, R16.reuse, R150, R120 ;  /* 0x000000961078723c */ /* 0x040fe60000041878 */
[C---:B------:R-:W-:Y:S02]  /*18fe0*/  FMUL.FTZ R126, R0.reuse, R126 ;  /* 0x0000007e007e7220 */ /* 0x040fe40000410000 */
[----:B------:R-:W-:Y:S02]  /*18ff0*/  FMUL.FTZ R127, R0, R127 ;  /* 0x0000007f007f7220 */ /* 0x000fe40000410000 */
[C---:B------:R-:W-:Y:S01]  /*19000*/  FMUL.FTZ R128, R2.reuse, R128 ;  /* 0x0000008002807220 */ /* 0x040fe20000410000 */
[----:B----4-:R-:W-:Y:S01]  /*19010*/  F2FP.BF16.PACK_AB R13, R143, R168 ;  /* 0x000000a88f0d723e */ /* 0x010fe200000010ff */
[----:B------:R-:W-:Y:S03]  /*19020*/  FMUL.FTZ R129, R2, R129 ;  /* 0x0000008102817220 */ /* 0x000fe60000410000 */
[C---:B-----5:R-:W-:Y:S03]  /*19030*/  HMMA.16816.F32.BF16 R124, R16.reuse, R152, R124 ;  /* 0x00000098107c723c */ /* 0x060fe6000004187c */
[C---:B------:R-:W-:Y:S02]  /*19040*/  FMUL.FTZ R130, R0.reuse, R130 ;  /* 0x0000008200827220 */ /* 0x040fe40000410000 */
[----:B------:R-:W-:Y:S01]  /*19050*/  FMUL.FTZ R131, R0, R131 ;  /* 0x0000008300837220 */ /* 0x000fe20000410000 */
[----:B-1----:R-:W-:Y:S02]  /*19060*/  F2FP.BF16.PACK_AB R14, R169, R170 ;  /* 0x000000aaa90e723e */ /* 0x002fe400000010ff */
[----:B--2---:R-:W-:Y:S04]  /*19070*/  F2FP.BF16.PACK_AB R15, R141, R142 ;  /* 0x0000008e8d0f723e */ /* 0x004fe800000010ff */
[----:B------:R-:W-:Y:S01]  /*19080*/  HMMA.16816.F32.BF16 R128, R16, R154, R128 ;  /* 0x0000009a1080723c */ /* 0x000fe20000041880 */
[----:B------:R-:W1:Y:S07]  /*19090*/  LDSM.16.MT88.4 R16, [R181+0x800] ;  /* 0x00080000b510783b */ /* 0x000e6e0000004200 */
[C---:B---3--:R-:W-:Y:S01]  /*190a0*/  HMMA.16816.F32.BF16 R148, R12.reuse, R160, R4 ;  /* 0x000000a00c94723c */ /* 0x048fe20000041804 */
[----:B------:R-:W2:Y:S07]  /*190b0*/  LDSM.16.MT88.4 R4, [R180+0x800] ;  /* 0x00080000b404783b */ /* 0x000eae0000004200 */
[C---:B------:R-:W-:Y:S01]  /*190c0*/  HMMA.16816.F32.BF16 R152, R12.reuse, R162, R8 ;  /* 0x000000a20c98723c */ /* 0x040fe20000041808 */
[----:B------:R-:W3:Y:S07]  /*190d0*/  LDSM.16.MT88.4 R8, [R178+0x1800] ;  /* 0x00180000b208783b */ /* 0x000eee0000004200 */
[C---:B------:R-:W-:Y:S08]  /*190e0*/  HMMA.16816.F32.BF16 R132, R12.reuse, R164, R132 ;  /* 0x000000a40c84723c */ /* 0x040ff00000041884 */
[C---:B------:R-:W-:Y:S08]  /*190f0*/  HMMA.16816.F32.BF16 R136, R12.reuse, R166, R136 ;  /* 0x000000a60c88723c */ /* 0x040ff00000041888 */
        /* <DEDUP_REMOVED lines=39> */
[----:B------:R-:W-:Y:S01]  /*19370*/  FADD.FTZ R2, R196, R2 ;  /* 0x00000002c4027221 */ /* 0x000fe20000010000 */
[C---:B-1----:R-:W-:Y:S03]  /*19380*/  HMMA.16816.F32.BF16 R116, R12.reuse, R16, R116 ;  /* 0x000000100c74723c */ /* 0x042fe60000041874 */
[----:B------:R-:W-:Y:S02]  /*19390*/  FADD.FTZ R0, R201, R0 ;  /* 0x00000000c9007221 */ /* 0x000fe40000010000 */
[----:B------:R-:W-:Y:S02]  /*193a0*/  FADD.FTZ R2, R175, R2 ;  /* 0x00000002af027221 */ /* 0x000fe40000010000 */
[----:B------:R-:W-:Y:S01]  /*193b0*/  FADD.FTZ R0, R200, R0 ;  /* 0x00000000c8007221 */ /* 0x000fe20000010000 */
        /* <DEDUP_REMOVED lines=8> */
[----:B------:R-:W-:Y:S02]  /*19440*/  FADD.FTZ R4, R170, R2 ;  /* 0x00000002aa047221 */ /* 0x000fe40000010000 */
[----:B------:R-:W-:Y:S01]  /*19450*/  FADD.FTZ R2, R142, R0 ;  /* 0x000000008e027221 */ /* 0x000fe20000010000 */
[----:B------:R-:W-:Y:S01]  /*19460*/  IADD3 R0, R194, -0x1, RZ ;  /* 0xffffffffc2007810 */ /* 0x000fe20007ffe0ff */
[----:B------:R-:W-:Y:S01]  /*19470*/  FADD.FTZ R207, R169, R4 ;  /* 0x00000004a9cf7221 */ /* 0x000fe20000010000 */
[----:B------:R-:W-:Y:S01]  /*19480*/  MOV R142, R3 ;  /* 0x00000003008e7202 */ /* 0x000fe20000000f00 */
[----:B------:R-:W-:Y:S01]  /*19490*/  FADD.FTZ R206, R141, R2 ;  /* 0x000000028dce7221 */ /* 0x000fe20000010000 */
[----:B------:R-:W-:Y:S02]  /*194a0*/  MOV R194, R0 ;  /* 0x0000000000c27202 */ /* 0x000fe40000000f00 */
[----:B------:R-:W-:Y:S01]  /*194b0*/  MOV R141, R140 ;  /* 0x0000008c008d7202 */ /* 0x000fe20000000f00 */
[----:B------:R-:W-:-:S05]  /*194c0*/  @P0 BRA `(.L_x_726) ;  /* 0xffffdb0000000947 */ /* 0x000fca000383ffff */
.L_x_717:
[----:B------:R-:W-:Y:S02]  /*194d0*/  MOV R7, 0x1f ;  /* 0x0000001f00077802 */ /* 0x000fe40000000f00 */
[----:B------:R-:W-:Y:S01]  /*194e0*/  MOV R6, 0xffffffff ;  /* 0xffffffff00067802 */ /* 0x000fe20000000f00 */
[----:B------:R-:W-:Y:S05]  /*194f0*/  BRA.DIV ~URZ, `(.L_x_727) ;  /* 0x000061d27f007947 */ /* 0x000fea000b800000 */
[----:B------:R1:W2:Y:S02]  /*19500*/  SHFL.BFLY PT, R0, R207, 0x2, 0x1f ;  /* 0x0c401f00cf007f89 */ /* 0x0002a400000e0000 */
.L_x_800:
[----:B--2---:R-:W-:Y:S01]  /*19510*/  FADD.FTZ R0, R0, R207 ;  /* 0x000000cf00007221 */ /* 0x004fe20000010000 */
[----:B------:R-:W-:Y:S05]  /*19520*/  BRA.DIV ~URZ, `(.L_x_728) ;  /* 0x000062027f007947 */ /* 0x000fea000b800000 */
[----:B------:R-:W2:Y:S04]  /*19530*/  SHFL.BFLY PT, R2, R206, 0x2, 0x1f ;  /* 0x0c401f00ce027f89 */ /* 0x000ea800000e0000 */
[----:B------:R-:W3:Y:S01]  /*19540*/  SHFL.BFLY PT, R5, R0, 0x1, 0x1f ;  /* 0x0c201f0000057f89 */ /* 0x000ee200000e0000 */
[----:B--2---:R-:W-:-:S02]  /*19550*/  FADD.FTZ R4, R2, R206 ;  /* 0x000000ce02047221 */ /* 0x004fc40000010000 */
[----:B---3--:R-:W-:-:S03]  /*19560*/  FADD.FTZ R0, R0, R5 ;  /* 0x0000000500007221 */ /* 0x008fc60000010000 */
[----:B------:R2:W3:Y:S04]  /*19570*/  SHFL.BFLY PT, R3, R4, 0x1, 0x1f ;  /* 0x0c201f0004037f89 */ /* 0x0004e800000e0000 */
.L_x_801:
[----:B------:R-:W-:Y:S01]  /*19580*/  FSETP.NE.FTZ.AND P1, PT, R0, RZ, PT ;  /* 0x000000ff0000720b */ /* 0x000fe20003f35000 */
[----:B---3--:R-:W-:Y:S01]  /*19590*/  FADD.FTZ R3, R3, R4 ;  /* 0x0000000403037221 */ /* 0x008fe20000010000 */
[----:B------:R-:W-:Y:S02]  /*195a0*/  MOV R2, RZ ;  /* 0x000000ff00027202 */ /* 0x000fe40000000f00 */
[----:B------:R-:W-:Y:S02]  /*195b0*/  MOV R141, 0xff800000 ;  /* 0xff800000008d7802 */ /* 0x000fe40000000f00 */
[----:B------:R-:W-:-:S07]  /*195c0*/  FSETP.NE.FTZ.AND P0, PT, R3, RZ, PT ;  /* 0x000000ff0300720b */ /* 0x000fce0003f15000 */
[----:B------:R-:W3:Y:S01]  /*195d0*/  @P1 MUFU.RCP R2, R0 ;  /* 0x0000000000021308 */ /* 0x000ee20000001000 */
[----:B--2---:R-:W-:-:S05]  /*195e0*/  @P1 MOV R4, 0x3f317218 ;  /* 0x3f31721800041802 */ /* 0x004fca0000000f00 */
[----:B------:R-:W-:Y:S02]  /*195f0*/  @P1 FMUL.FTZ R4, R4, c[0x0][0x2d0] ;  /* 0x0000b40004041a20 */ /* 0x000fe40000410000 */
[----:B------:R2:W-:Y:S01]  /*19600*/  @P1 MUFU.LG2 R5, R0 ;  /* 0x0000000000051308 */ /* 0x0005e20000000c00 */
[C---:B---3--:R-:W-:Y:S02]  /*19610*/  FMUL.FTZ R142, R2.reuse, R152 ;  /* 0x00000098028e7220 */ /* 0x048fe40000410000 */
[C---:B------:R-:W-:Y:S02]  /*19620*/  FMUL.FTZ R143, R2.reuse, R153 ;  /* 0x00000099028f7220 */ /* 0x040fe40000410000 */
[C---:B------:R-:W-:Y:S02]  /*19630*/  FMUL.FTZ R152, R2.reuse, R24 ;  /* 0x0000001802987220 */ /* 0x040fe40000410000 */
[C---:B------:R-:W-:Y:S01]  /*19640*/  FMUL.FTZ R153, R2.reuse, R25 ;  /* 0x0000001902997220 */ /* 0x040fe20000410000 */
[----:B--2---:R-:W-:Y:S01]  /*19650*/  MOV R0, RZ ;  /* 0x000000ff00007202 */ /* 0x004fe20000000f00 */
[----:B------:R-:W-:-:S02]  /*19660*/  FMUL.FTZ R24, R2, R32 ;  /* 0x0000002002187220 */ /* 0x000fc40000410000 */
[C---:B------:R-:W-:Y:S02]  /*19670*/  FMUL.FTZ R25, R2.reuse, R33 ;  /* 0x0000002102197220 */ /* 0x040fe40000410000 */
[C---:B------:R-:W-:Y:S01]  /*19680*/  FMUL.FTZ R32, R2.reuse, R40 ;  /* 0x0000002802207220 */ /* 0x040fe20000410000 */
[----:B------:R-:W2:Y:S01]  /*19690*/  @P0 MUFU.RCP R0, R3 ;  /* 0x0000000300000308 */ /* 0x000ea20000001000 */
        /* <DEDUP_REMOVED lines=59> */
[----:B--2---:R-:W-:-:S02]  /*19a50*/  FMUL.FTZ R128, R0, R30 ;  /* 0x0000001e00807220 */ /* 0x004fc40000410000 */
[C---:B------:R-:W-:Y:S02]  /*19a60*/  FMUL.FTZ R129, R0.reuse, R31 ;  /* 0x0000001f00817220 */ /* 0x040fe40000410000 */
[C---:B------:R-:W-:Y:S02]  /*19a70*/  FMUL.FTZ R30, R0.reuse, R34 ;  /* 0x00000022001e7220 */ /* 0x040fe40000410000 */
[C---:B------:R-:W-:Y:S02]  /*19a80*/  FMUL.FTZ R31, R0.reuse, R35 ;  /* 0x00000023001f7220 */ /* 0x040fe40000410000 */
[----:B------:R-:W-:Y:S02]  /*19a90*/  @P1 FMUL.FTZ R5, R5, 0.69314718246459960938 ;  /* 0x3f31721805051820 */ /* 0x000fe40000410000 */
[C---:B------:R-:W-:Y:S02]  /*19aa0*/  FMUL.FTZ R34, R0.reuse, R42 ;  /* 0x0000002a00227220 */ /* 0x040fe40000410000 */
[----:B------:R-:W-:-:S02]  /*19ab0*/  FMUL.FTZ R35, R0, R43 ;  /* 0x0000002b00237220 */ /* 0x000fc40000410000 */
[C---:B------:R-:W-:Y:S01]  /*19ac0*/  FMUL.FTZ R42, R0.reuse, R50 ;  /* 0x00000032002a7220 */ /* 0x040fe20000410000 */
[----:B---3--:R-:W-:Y:S01]  /*19ad0*/  @P0 MOV R3, 0x3f317218 ;  /* 0x3f31721800030802 */ /* 0x008fe20000000f00 */
        /* <DEDUP_REMOVED lines=10> */
[----:B------:R-:W-:Y:S02]  /*19b80*/  FMUL.FTZ R75, R0, R83 ;  /* 0x00000053004b7220 */ /* 0x000fe40000410000 */
[----:B----4-:R-:W-:-:S02]  /*19b90*/  @P0 FMUL.FTZ R2, R2, 0.69314718246459960938 ;  /* 0x3f31721802020820 */ /* 0x010fc40000410000 */
[----:B------:R-:W-:Y:S02]  /*19ba0*/  @P0 FMUL.FTZ R3, R3, c[0x0][0x2d0] ;  /* 0x0000b40003030a20 */ /* 0x000fe40000410000 */
        /* <DEDUP_REMOVED lines=50> */
.L_x_610:
[----:B------:R-:W2:Y:S01]  /*19ed0*/  S2R R118, SR_TID.X ;  /* 0x0000000000767919 */ /* 0x000ea20000002100 */
[----:B------:R-:W-:Y:S01]  /*19ee0*/  BSSY B0, `(.L_x_729) ;  /* 0x0000010000007945 */ /* 0x000fe20003800000 */
[----:B--2---:R-:W-:-:S13]  /*19ef0*/  LOP3.LUT P0, RZ, R118, 0xff, RZ, 0xc0, !PT ;  /* 0x000000ff76ff7812 */ /* 0x004fda000780c0ff */
[----:B------:R-:W-:Y:S05]  /*19f00*/  @P0 BRA `(.L_x_730) ;  /* 0x000000d000000947 */ /* 0x000fea0003800000 */
[----:B------:R-:W2:Y:S01]  /*19f10*/  S2R R4, SR_LANEID ;  /* 0x0000000000047919 */ /* 0x000ea20000000000 */
[----:B------:R-:W-:Y:S01]  /*19f20*/  VOTEU.ANY UR4, UPT, PT ;  /* 0x0000000000047886 */ /* 0x000fe200038e0100 */
[----:B------:R-:W-:Y:S01]  /*19f30*/  IMAD.MOV.U32 R5, RZ, RZ, c[0x0][0x564] ;  /* 0x00015900ff057624 */ /* 0x000fe200078e00ff */
[----:B------:R-:W2:Y:S08]  /*19f40*/  FLO.U32 R3, UR4 ;  /* 0x0000000400037d00 */ /* 0x000eb000080e0000 */
[----:B------:R-:W3:Y:S01]  /*19f50*/  POPC R2, UR4 ;  /* 0x0000000400027d09 */ /* 0x000ee20008000000 */
[----:B--2---:R-:W-:Y:S01]  /*19f60*/  ISETP.EQ.U32.AND P0, PT, R3, R4, PT ;  /* 0x000000040300720c */ /* 0x004fe20003f02070 */
[----:B------:R-:W-:-:S12]  /*19f70*/  IMAD.MOV.U32 R4, RZ, RZ, c[0x0][0x560] ;  /* 0x00015800ff047624 */ /* 0x000fd800078e00ff */
[----:B---3--:R2:W3:Y:S04]  /*19f80*/  @P0 ATOMG.E.ADD.STRONG.GPU PT, R2, [R4.64], R2 ;  /* 0x00000002040209a8 */ /* 0x0084e800081ee1c6 */
[----:B--2---:R-:W2:Y:S04]  /*19f90*/  S2R R4, SR_LTMASK ;  /* 0x0000000000047919 */ /* 0x004ea80000003900 */
[----:B---3--:R2:W3:Y:S02]  /*19fa0*/  SHFL.IDX PT, R3, R2, R3, 0x1f ;  /* 0x00001f0302037589 */ /* 0x0084e400000e0000 */
[----:B--2---:R-:W-:-:S06]  /*19fb0*/  LOP3.LUT R2, R4, UR4, RZ, 0xc0, !PT ;  /* 0x0000000404027c12 */ /* 0x004fcc000f8ec0ff */
[----:B------:R-:W3:Y:S02]  /*19fc0*/  POPC R2, R2 ;  /* 0x0000000200027309 */ /* 0x000ee40000000000 */
[----:B---3--:R-:W-:-:S06]  /*19fd0*/  IADD3 R228, R3, c[0x0][0xc], R2 ;  /* 0x0000030003e47a10 */ /* 0x008fcc0007ffe002 */
.L_x_730:
[----:B------:R-:W-:Y:S05]  /*19fe0*/  BSYNC B0 ;  /* 0x0000000000007941 */ /* 0x000fea0003800000 */
.L_x_729:
[----:B------:R-:W-:Y:S01]  /*19ff0*/  PRMT R0, R0, 0x9910, RZ ;  /* 0x0000991000007816 */ /* 0x000fe200000000ff */
[----:B------:R-:W-:Y:S01]  /*1a000*/  BSSY B1, `(.L_x_731) ;  /* 0x00003f8000017945 */ /* 0x000fe20003800000 */
[----:B-----5:R-:W-:Y:S02]  /*1a010*/  IMAD.MOV.U32 R110, RZ, RZ, R228 ;  /* 0x000000ffff6e7224 */ /* 0x020fe400078e00e4 */
[----:B------:R-:W-:-:S13]  /*1a020*/  ISETP.NE.AND P0, PT, R0, RZ, PT ;  /* 0x000000ff0000720c */ /* 0x000fda0003f05270 */
[----:B------:R-:W-:Y:S05]  /*1a030*/  @!P0 BRA `(.L_x_732) ;  /* 0x0000321000008947 */ /* 0x000fea0003800000 */
[----:B------:R-:W-:Y:S01]  /*1a040*/  WARPSYNC 0xffffffff ;  /* 0xffffffff00007948 */ /* 0x000fe20003800000 */
[----:B------:R-:W-:Y:S01]  /*1a050*/  BAR.SYNC.DEFER_BLOCKING 0x1, 0x100 ;  /* 0x0044000000007b1d */ /* 0x000fe20000010000 */
[----:B------:R-:W-:Y:S01]  /*1a060*/  F2FP.BF16.PACK_AB R0, R161, R160 ;  /* 0x000000a0a100723e */ /* 0x000fe200000010ff */
[----:B------:R-:W-:Y:S01]  /*1a070*/  IMAD.MOV.U32 R12, RZ, RZ, c[0x0][0x388] ;  /* 0x0000e200ff0c7624 */ /* 0x000fe200078e00ff */
[----:B------:R-:W-:Y:S02]  /*1a080*/  F2FP.BF16.PACK_AB R2, R109, R108 ;  /* 0x0000006c6d02723e */ /* 0x000fe400000010ff */
[----:B------:R-:W-:Y:S02]  /*1a090*/  F2FP.BF16.PACK_AB R3, R143, R142 ;  /* 0x0000008e8f03723e */ /* 0x000fe400000010ff */
[----:B------:R-:W-:Y:S02]  /*1a0a0*/  F2FP.BF16.PACK_AB R4, R93, R92 ;  /* 0x0000005c5d04723e */ /* 0x000fe400000010ff */
[----:B------:R-:W-:-:S02]  /*1a0b0*/  ISETP.NE.U32.AND P0, PT, RZ, c[0x0][0x508], PT ;  /* 0x00014200ff007a0c */ /* 0x000fc40003f05070 */
[----:B------:R-:W-:Y:S02]  /*1a0c0*/  ISETP.NE.U32.AND P2, PT, RZ, c[0x0][0x500], PT ;  /* 0x00014000ff007a0c */ /* 0x000fe40003f45070 */
[----:B------:R-:W-:Y:S02]  /*1a0d0*/  ISETP.NE.AND.EX P1, PT, RZ, c[0x0][0x50c], PT, P0 ;  /* 0x00014300ff007a0c */ /* 0x000fe40003f25300 */
[----:B------:R-:W-:Y:S01]  /*1a0e0*/  ISETP.NE.AND.EX P2, PT, RZ, c[0x0][0x504], PT, P2 ;  /* 0x00014100ff007a0c */ /* 0x000fe20003f45320 */
[----:B------:R2:W-:Y:S04]  /*1a0f0*/  STS [R238+0x80], R0 ;  /* 0x00008000ee007388 */ /* 0x0005e80000000800 */
[----:B------:R3:W-:Y:S04]  /*1a100*/  STS [R238+0x480], R2 ;  /* 0x00048002ee007388 */ /* 0x0007e80000000800 */
[----:B------:R4:W-:Y:S01]  /*1a110*/  STS [R239], R3 ;  /* 0x00000003ef007388 */ /* 0x0009e20000000800 */
[----:B--2---:R-:W-:-:S02]  /*1a120*/  F2FP.BF16.PACK_AB R0, R117, R116 ;  /* 0x000000747500723e */ /* 0x004fc400000010ff */
[----:B---3--:R-:W-:-:S03]  /*1a130*/  F2FP.BF16.PACK_AB R2, R133, R132 ;  /* 0x000000848502723e */ /* 0x008fc600000010ff */
[----:B------:R2:W-:Y:S01]  /*1a140*/  STS [R239+0x400], R0 ;  /* 0x00040000ef007388 */ /* 0x0005e20000000800 */
[----:B----4-:R-:W-:-:S03]  /*1a150*/  F2FP.BF16.PACK_AB R3, R121, R120 ;  /* 0x000000787903723e */ /* 0x010fc600000010ff */
[----:B------:R3:W-:Y:S04]  /*1a160*/  STS [R241+0x80], R2 ;  /* 0x00008002f1007388 */ /* 0x0007e80000000800 */
[----:B------:R4:W-:Y:S01]  /*1a170*/  STS [R241+0x480], R3 ;  /* 0x00048003f1007388 */ /* 0x0009e20000000800 */
[----:B--2---:R-:W-:Y:S02]  /*1a180*/  F2FP.BF16.PACK_AB R0, R137, R136 ;  /* 0x000000888900723e */ /* 0x004fe400000010ff */
[----:B---3--:R-:W-:-:S03]  /*1a190*/  F2FP.BF16.PACK_AB R2, R125, R124 ;  /* 0x0000007c7d02723e */ /* 0x008fc600000010ff */
[----:B------:R2:W-:Y:S01]  /*1a1a0*/  STS [R240], R0 ;  /* 0x00000000f0007388 */ /* 0x0005e20000000800 */
[----:B----4-:R-:W-:-:S03]  /*1a1b0*/  F2FP.BF16.PACK_AB R3, R149, R148 ;  /* 0x000000949503723e */ /* 0x010fc600000010ff */
[----:B------:R3:W-:Y:S04]  /*1a1c0*/  STS [R240+0x400], R2 ;  /* 0x00040002f0007388 */ /* 0x0007e80000000800 */
[----:B------:R4:W-:Y:S01]  /*1a1d0*/  STS [R245+0x80], R3 ;  /* 0x00008003f5007388 */ /* 0x0009e20000000800 */
[----:B--2---:R-:W-:Y:S02]  /*1a1e0*/  F2FP.BF16.PACK_AB R0, R23, R22 ;  /* 0x000000161700723e */ /* 0x004fe400000010ff */
[----:B---3--:R-:W-:-:S03]  /*1a1f0*/  F2FP.BF16.PACK_AB R2, R153, R152 ;  /* 0x000000989902723e */ /* 0x008fc600000010ff */
[----:B------:R2:W-:Y:S01]  /*1a200*/  STS [R245+0x480], R0 ;  /* 0x00048000f5007388 */ /* 0x0005e20000000800 */
[----:B----4-:R-:W-:-:S03]  /*1a210*/  F2FP.BF16.PACK_AB R3, R27, R26 ;  /* 0x0000001a1b03723e */ /* 0x010fc600000010ff */
[----:B------:R3:W-:Y:S04]  /*1a220*/  STS [R243], R2 ;  /* 0x00000002f3007388 */ /* 0x0007e80000000800 */
[----:B------:R4:W-:Y:S01]  /*1a230*/  STS [R243+0x400], R3 ;  /* 0x00040003f3007388 */ /* 0x0009e20000000800 */
[----:B--2---:R-:W-:Y:S02]  /*1a240*/  F2FP.BF16.PACK_AB R0, R29, R28 ;  /* 0x0000001c1d00723e */ /* 0x004fe400000010ff */
[----:B---3--:R-:W-:-:S03]  /*1a250*/  F2FP.BF16.PACK_AB R2, R129, R128 ;  /* 0x000000808102723e */ /* 0x008fc600000010ff */
[----:B------:R2:W-:Y:S01]  /*1a260*/  STS [R244+0x80], R0 ;  /* 0x00008000f4007388 */ /* 0x0005e20000000800 */
[----:B----4-:R-:W-:-:S03]  /*1a270*/  F2FP.BF16.PACK_AB R3, R25, R24 ;  /* 0x000000181903723e */ /* 0x010fc600000010ff */
[----:B------:R3:W-:Y:S04]  /*1a280*/  STS [R244+0x480], R2 ;  /* 0x00048002f4007388 */ /* 0x0007e80000000800 */
[----:B------:R4:W-:Y:S01]  /*1a290*/  STS [R242], R3 ;  /* 0x00000003f2007388 */ /* 0x0009e20000000800 */
[----:B--2---:R-:W-:Y:S02]  /*1a2a0*/  F2FP.BF16.PACK_AB R0, R31, R30 ;  /* 0x0000001e1f00723e */ /* 0x004fe400000010ff */
[----:B---3--:R-:W-:-:S03]  /*1a2b0*/  F2FP.BF16.PACK_AB R2, R37, R36 ;  /* 0x000000242502723e */ /* 0x008fc600000010ff */
[----:B------:R2:W-:Y:S01]  /*1a2c0*/  STS [R242+0x400], R0 ;  /* 0x00040000f2007388 */ /* 0x0005e20000000800 */
[----:B----4-:R-:W-:-:S03]  /*1a2d0*/  F2FP.BF16.PACK_AB R3, R39, R38 ;  /* 0x000000262703723e */ /* 0x010fc600000010ff */
[----:B------:R3:W-:Y:S04]  /*1a2e0*/  STS [R238+0x4080], R2 ;  /* 0x00408002ee007388 */ /* 0x0007e80000000800 */
[----:B------:R4:W-:Y:S01]  /*1a2f0*/  STS [R238+0x4480], R3 ;  /* 0x00448003ee007388 */ /* 0x0009e20000000800 */
        /* <DEDUP_REMOVED lines=59> */
[----:B------:R4:W-:Y:S04]  /*1a6b0*/  STS [R242+0x8400], R4 ;  /* 0x00840004f2007388 */ /* 0x0009e80000000800 */
[----:B------:R1:W-:Y:S01]  /*1a6c0*/  STS [R238+0xc080], R2 ;  /* 0x00c08002ee007388 */ /* 0x0003e20000000800 */
[----:B--2---:R-:W-:Y:S02]  /*1a6d0*/  F2FP.BF16.PACK_AB R0, R139, R138 ;  /* 0x0000008a8b00723e */ /* 0x004fe400000010ff */
[----:B---3--:R-:W-:-:S03]  /*1a6e0*/  F2FP.BF16.PACK_AB R3, R155, R154 ;  /* 0x0000009a9b03723e */ /* 0x008fc600000010ff */
[----:B------:R2:W-:Y:S01]  /*1a6f0*/  STS [R238+0xc480], R0 ;  /* 0x00c48000ee007388 */ /* 0x0005e20000000800 */
[----:B----4-:R-:W-:-:S03]  /*1a700*/  F2FP.BF16.PACK_AB R4, R97, R96 ;  /* 0x000000606104723e */ /* 0x010fc600000010ff */
[----:B------:R3:W-:Y:S01]  /*1a710*/  STS [R239+0xc400], R3 ;  /* 0x00c40003ef007388 */ /* 0x0007e20000000800 */
[----:B-1----:R-:W-:-:S03]  /*1a720*/  F2FP.BF16.PACK_AB R2, R163, R162 ;  /* 0x000000a2a302723e */ /* 0x002fc600000010ff */
[----:B------:R1:W-:Y:S04]  /*1a730*/  STS [R239+0xc000], R4 ;  /* 0x00c00004ef007388 */ /* 0x0003e80000000800 */
[----:B------:R4:W-:Y:S01]  /*1a740*/  STS [R241+0xc080], R2 ;  /* 0x00c08002f1007388 */ /* 0x0009e20000000800 */
[----:B--2---:R-:W-:Y:S02]  /*1a750*/  F2FP.BF16.PACK_AB R0, R151, R150 ;  /* 0x000000969700723e */ /* 0x004fe400000010ff */
[----:B---3--:R-:W-:-:S03]  /*1a760*/  F2FP.BF16.PACK_AB R3, R115, R114 ;  /* 0x000000727303723e */ /* 0x008fc600000010ff */
[----:B------:R2:W-:Y:S01]  /*1a770*/  STS [R241+0xc480], R0 ;  /* 0x00c48000f1007388 */ /* 0x0005e20000000800 */
[----:B-1----:R-:W-:-:S03]  /*1a780*/  F2FP.BF16.PACK_AB R4, R169, R168 ;  /* 0x000000a8a904723e */ /* 0x002fc600000010ff */
[----:B------:R1:W-:Y:S01]  /*1a790*/  STS [R240+0xc400], R3 ;  /* 0x00c40003f0007388 */ /* 0x0003e20000000800 */
[----:B----4-:R-:W-:-:S03]  /*1a7a0*/  F2FP.BF16.PACK_AB R2, R167, R166 ;  /* 0x000000a6a702723e */ /* 0x010fc600000010ff */
[----:B------:R3:W-:Y:S04]  /*1a7b0*/  STS [R240+0xc000], R4 ;  /* 0x00c00004f0007388 */ /* 0x0007e80000000800 */
[----:B------:R4:W-:Y:S01]  /*1a7c0*/  STS [R245+0xc080], R2 ;  /* 0x00c08002f5007388 */ /* 0x0009e20000000800 */
[----:B--2---:R-:W-:Y:S02]  /*1a7d0*/  F2FP.BF16.PACK_AB R0, R107, R106 ;  /* 0x0000006a6b00723e */ /* 0x004fe400000010ff */
[----:B-1----:R-:W-:-:S03]  /*1a7e0*/  F2FP.BF16.PACK_AB R3, R103, R102 ;  /* 0x000000666703723e */ /* 0x002fc600000010ff */
[----:B------:R1:W-:Y:S01]  /*1a7f0*/  STS [R245+0xc480], R0 ;  /* 0x00c48000f5007388 */ /* 0x0003e20000000800 */
[----:B---3--:R-:W-:-:S03]  /*1a800*/  F2FP.BF16.PACK_AB R4, R165, R164 ;  /* 0x000000a4a504723e */ /* 0x008fc600000010ff */
[----:B------:R2:W-:Y:S01]  /*1a810*/  STS [R243+0xc400], R3 ;  /* 0x00c40003f3007388 */ /* 0x0005e20000000800 */
[----:B----4-:R-:W-:-:S03]  /*1a820*/  F2FP.BF16.PACK_AB R2, R113, R112 ;  /* 0x000000707102723e */ /* 0x010fc600000010ff */
[----:B------:R3:W-:Y:S04]  /*1a830*/  STS [R243+0xc000], R4 ;  /* 0x00c00004f3007388 */ /* 0x0007e80000000800 */
[----:B------:R4:W-:Y:S01]  /*1a840*/  STS [R244+0xc080], R2 ;  /* 0x00c08002f4007388 */ /* 0x0009e20000000800 */
[----:B-1----:R-:W-:Y:S02]  /*1a850*/  F2FP.BF16.PACK_AB R0, R99, R98 ;  /* 0x000000626300723e */ /* 0x002fe400000010ff */
[----:B--2---:R-:W-:-:S03]  /*1a860*/  F2FP.BF16.PACK_AB R3, R105, R104 ;  /* 0x000000686903723e */ /* 0x004fc600000010ff */
[----:B------:R1:W-:Y:S01]  /*1a870*/  STS [R244+0xc480], R0 ;  /* 0x00c48000f4007388 */ /* 0x0003e20000000800 */
[----:B---3--:R-:W-:-:S03]  /*1a880*/  IMAD.MOV.U32 R4, RZ, RZ, 0x4 ;  /* 0x00000004ff047424 */ /* 0x008fc600078e00ff */
[----:B------:R2:W-:Y:S01]  /*1a890*/  STS [R242+0xc000], R3 ;  /* 0x00c00003f2007388 */ /* 0x0005e20000000800 */
[----:B----4-:R-:W-:Y:S02]  /*1a8a0*/  IMAD.MOV.U32 R2, RZ, RZ, RZ ;  /* 0x000000ffff027224 */ /* 0x010fe400078e00ff */
[----:B------:R-:W-:-:S04]  /*1a8b0*/  @P1 IMAD.WIDE R6, R231, R4, c[0x0][0x508] ;  /* 0x00014200e7061625 */ /* 0x000fc800078e0204 */
[----:B------:R-:W-:Y:S01]  /*1a8c0*/  IMAD.WIDE R4, R231, R4, c[0x0][0x500] ;  /* 0x00014000e7047625 */ /* 0x000fe200078e0204 */
        /* <DEDUP_REMOVED lines=12> */
.L_x_733:
[----:B------:R-:W2:Y:S01]  /*1a990*/  LDL R111, [R1+0x4] ;  /* 0x00000400016f7983 */ /* 0x000ea20000100800 */
[----:B------:R-:W-:Y:S01]  /*1a9a0*/  IMAD.MOV.U32 R10, RZ, RZ, 0x368 ;  /* 0x00000368ff0a7424 */ /* 0x000fe200078e00ff */
[----:B------:R-:W-:Y:S01]  /*1a9b0*/  ISETP.GT.AND P2, PT, R3, 0x1, PT ;  /* 0x000000010300780c */ /* 0x000fe20003f44270 */
[----:B-1----:R-:W-:Y:S01]  /*1a9c0*/  IMAD.MOV.U32 R0, RZ, RZ, c[0x0][0x4e8] ;  /* 0x00013a00ff007624 */ /* 0x002fe200078e00ff */
[----:B------:R-:W-:Y:S01]  /*1a9d0*/  ISETP.NE.U32.AND P0, PT, RZ, c[0x0][0x500], PT ;  /* 0x00014000ff007a0c */ /* 0x000fe20003f05070 */
[----:B------:R-:W-:Y:S01]  /*1a9e0*/  IMAD.IADD R8, R225, 0x1, R224 ;  /* 0x00000001e1087824 */ /* 0x000fe200078e02e0 */
[----:B------:R-:W-:-:S02]  /*1a9f0*/  SEL R10, R10, 0x328, P2 ;  /* 0x000003280a0a7807 */ /* 0x000fc40001000000 */
[----:B------:R-:W-:Y:S02]  /*1aa00*/  ISETP.NE.AND P3, PT, R0, 0x1, PT ;  /* 0x000000010000780c */ /* 0x000fe40003f65270 */
[----:B------:R-:W1:Y:S01]  /*1aa10*/  LDC.64 R6, c[0x0][R10+0x170] ;  /* 0x00005c000a067b82 */ /* 0x000e620000000a00 */
[----:B------:R-:W-:Y:S02]  /*1aa20*/  ISETP.NE.AND.EX P0, PT, RZ, c[0x0][0x504], PT, P0 ;  /* 0x00014100ff007a0c */ /* 0x000fe40003f05300 */
[----:B------:R-:W-:Y:S02]  /*1aa30*/  SHF.R.S32.HI R3, RZ, 0x1f, R231 ;  /* 0x0000001fff037819 */ /* 0x000fe400000114e7 */
[----:B------:R-:W-:Y:S02]  /*1aa40*/  SEL R0, R231, RZ, !P0 ;  /* 0x000000ffe7007207 */ /* 0x000fe40004000000 */
[----:B------:R-:W-:Y:S01]  /*1aa50*/  SEL R4, R3, RZ, !P0 ;  /* 0x000000ff03047207 */ /* 0x000fe20004000000 */
[----:B------:R-:W3:Y:S01]  /*1aa60*/  LDC.64 R14, c[0x0][R10+0x168] ;  /* 0x00005a000a0e7b82 */ /* 0x000ee20000000a00 */
[----:B------:R-:W-:-:S02]  /*1aa70*/  SHF.R.S32.HI R21, RZ, 0x1f, R118 ;  /* 0x0000001fff157819 */ /* 0x000fc40000011476 */
[----:B------:R-:W-:Y:S01]  /*1aa80*/  @P3 IMAD.HI.U32 R9, R8, c[0x0][0x4ec], RZ ;  /* 0x00013b0008093a27 */ /* 0x000fe200078e00ff */
[----:B------:R-:W-:Y:S02]  /*1aa90*/  LOP3.LUT R214, R214, 0xfffffffd, RZ, 0xc0, !PT ;  /* 0xfffffffdd6d67812 */ /* 0x000fe400078ec0ff */
[----:B------:R-:W-:Y:S02]  /*1aaa0*/  LEA.HI R21, R21, R118, RZ, 0x5 ;  /* 0x0000007615157211 */ /* 0x000fe400078f28ff */
[----:B------:R4:W4:Y:S02]  /*1aab0*/  LDC.64 R16, c[0x0][R10+0x178] ;  /* 0x00005e000a107b82 */ /* 0x0009240000000a00 */
[----:B------:R-:W-:-:S05]  /*1aac0*/  LOP3.LUT R21, R21, 0xffffffe0, RZ, 0xc0, !PT ;  /* 0xffffffe015157812 */ /* 0x000fca00078ec0ff */
[----:B------:R-:W-:Y:S01]  /*1aad0*/  IMAD.IADD R21, R118, 0x1, -R21 ;  /* 0x0000000176157824 */ /* 0x000fe200078e0a15 */
[----:B------:R4:W4:Y:S01]  /*1aae0*/  LDC.64 R18, c[0x0][R10+0x160] ;  /* 0x000058000a127b82 */ /* 0x0009220000000a00 */
[----:B-1----:R-:W-:-:S04]  /*1aaf0*/  IMAD R3, R7, R0, RZ ;  /* 0x0000000007037224 */ /* 0x002fc800078e02ff */
[C---:B------:R-:W-:Y:S02]  /*1ab00*/  IMAD R11, R6.reuse, R4, R3 ;  /* 0x00000004060b7224 */ /* 0x040fe400078e0203 */
[----:B------:R-:W-:-:S04]  /*1ab10*/  IMAD.WIDE.U32 R4, R6, R0, RZ ;  /* 0x0000000006047225 */ /* 0x000fc800078e00ff */
[----:B---3--:R-:W-:-:S04]  /*1ab20*/  IMAD.WIDE.U32 R6, R14, R226, RZ ;  /* 0x000000e20e067225 */ /* 0x008fc800078e00ff */
[----:B------:R-:W-:Y:S01]  /*1ab30*/  IMAD.MOV.U32 R3, RZ, RZ, R8 ;  /* 0x000000ffff037224 */ /* 0x000fe200078e0008 */
[----:B------:R-:W-:Y:S01]  /*1ab40*/  @P3 SHF.R.U32.HI R3, RZ, c[0x0][0x4f0], R9 ;  /* 0x00013c00ff033a19 */ /* 0x000fe20000011609 */
[----:B----4-:R-:W-:Y:S01]  /*1ab50*/  IMAD R10, R15, R226, RZ ;  /* 0x000000e20f0a7224 */ /* 0x010fe200078e02ff */
[----:B------:R-:W-:Y:S01]  /*1ab60*/  SEL R9, R248, RZ, P2 ;  /* 0x000000fff8097207 */ /* 0x000fe20001000000 */
[----:B------:R-:W-:Y:S01]  /*1ab70*/  IMAD.IADD R13, R5, 0x1, R11 ;  /* 0x00000001050d7824 */ /* 0x000fe200078e020b */
[----:B-----5:R-:W-:Y:S01]  /*1ab80*/  IADD3 R14, P1, P0, R4, R6, R2 ;  /* 0x00000006040e7210 */ /* 0x020fe2000783e002 */
[----:B------:R-:W-:Y:S01]  /*1ab90*/  IMAD.IADD R4, R7, 0x1, R10 ;  /* 0x0000000107047824 */ /* 0x000fe200078e020a */
[----:B------:R-:W-:Y:S01]  /*1aba0*/  SHF.R.S32.HI R10, RZ, 0x1f, R2 ;  /* 0x0000001fff0a7819 */ /* 0x000fe20000011402 */
[-C--:B------:R-:W-:Y:S02]  /*1abb0*/  IMAD R11, R17, R9.reuse, RZ ;  /* 0x00000009110b7224 */ /* 0x080fe400078e02ff */
[----:B------:R-:W-:Y:S01]  /*1abc0*/  IMAD.MOV R5, RZ, RZ, -R3 ;  /* 0x000000ffff057224 */ /* 0x000fe200078e0a03 */
[----:B------:R-:W-:Y:S01]  /*1abd0*/  IADD3.X R13, R13, R4, R10, P1, P0 ;  /* 0x000000040d0d7210 */ /* 0x000fe20000fe040a */
[----:B------:R-:W-:-:S04]  /*1abe0*/  IMAD.WIDE.U32 R6, R16, R9, RZ ;  /* 0x0000000910067225 */ /* 0x000fc800078e00ff */
        /* <DEDUP_REMOVED lines=13> */
[----:B------:R-:W-:Y:S01]  /*1acc0*/  LEA R3, P0, R4, R6, 0x2 ;  /* 0x0000000604037211 */ /* 0x000fe200078010ff */
[----:B------:R-:W-:Y:S01]  /*1acd0*/  IMAD R11, R12, c[0x0][0x4e8], RZ ;  /* 0x00013a000c0b7a24 */ /* 0x000fe200078e02ff */
[----:B------:R-:W-:-:S03]  /*1ace0*/  SEL R7, R7, c[0x0][0x454], P2 ;  /* 0x0001150007077a07 */ /* 0x000fc60001000000 */
[----:B------:R-:W-:Y:S01]  /*1acf0*/  SHFL.IDX PT, R6, R3, RZ, 0x1c1f ;  /* 0x001c1fff03067589 */ /* 0x000fe200000e0000 */
[----:B------:R-:W-:Y:S02]  /*1ad00*/  LEA.HI.X R5, R4, R7, R5, 0x2, P0 ;  /* 0x0000000704057211 */ /* 0x000fe400000f1405 */
[----:B------:R-:W-:Y:S01]  /*1ad10*/  LOP3.LUT P0, RZ, R21, 0x3, RZ, 0xc0, !PT ;  /* 0x0000000315ff7812 */ /* 0x000fe2000780c0ff */
[----:B------:R2:W-:Y:S04]  /*1ad20*/  SHFL.IDX PT, R4, R3, 0x1, 0x1c1f ;  /* 0x003c1f0003047f89 */ /* 0x0005e800000e0000 */
[----:B------:R-:W1:Y:S04]  /*1ad30*/  SHFL.IDX PT, R7, R5, RZ, 0x1c1f ;  /* 0x001c1fff05077589 */ /* 0x000e6800000e0000 */
[----:B------:R-:W3:Y:S01]  /*1ad40*/  SHFL.IDX PT, R5, R5, 0x1, 0x1c1f ;  /* 0x003c1f0005057f89 */ /* 0x000ee200000e0000 */
[----:B--2---:R-:W-:-:S05]  /*1ad50*/  IMAD.IADD R3, R111, 0x1, R224 ;  /* 0x000000016f037824 */ /* 0x004fca00078e02e0 */
[C---:B------:R-:W-:Y:S02]  /*1ad60*/  ISETP.GE.OR P1, PT, R3.reuse, R11, P0 ;  /* 0x0000000b0300720c */ /* 0x040fe40000726670 */
[----:B------:R-:W-:-:S04]  /*1ad70*/  IADD3 R9, R3, 0x8, RZ ;  /* 0x0000000803097810 */ /* 0x000fc80007ffe0ff */
[----:B------:R-:W-:-:S07]  /*1ad80*/  ISETP.GE.OR P0, PT, R9, R11, P0 ;  /* 0x0000000b0900720c */ /* 0x000fce0000706670 */
[----:B-1----:R1:W-:Y:S01]  /*1ad90*/  @!P1 ST.E [R6.64], R141 ;  /* 0x0000008d06009985 */ /* 0x0023e2000c101906 */
[----:B------:R-:W-:-:S05]  /*1ada0*/  ISETP.GE.AND P1, PT, R9, R11, PT ;  /* 0x0000000b0900720c */ /* 0x000fca0003f26270 */
[----:B---3--:R1:W-:Y:S01]  /*1adb0*/  @!P0 ST.E [R4.64], R20 ;  /* 0x0000001404008985 */ /* 0x0083e2000c101906 */
[----:B------:R-:W-:-:S07]  /*1adc0*/  ISETP.GE.AND P0, PT, R3, R11, PT ;  /* 0x0000000b0300720c */ /* 0x000fce0003f06270 */
[----:B------:R-:W-:Y:S01]  /*1add0*/  @P1 LOP3.LUT R214, R214, 0x2, RZ, 0xfc, !PT ;  /* 0x00000002d6d61812 */ /* 0x000fe200078efcff */
[----:B------:R-:W-:Y:S05]  /*1ade0*/  @P2 BRA `(.L_x_734) ;  /* 0x0000098000002947 */ /* 0x000fea0003800000 */
[----:B------:R-:W-:Y:S01]  /*1adf0*/  IMAD R10, R10, c[0x0][0x3a0], RZ ;  /* 0x0000e8000a0a7a24 */ /* 0x000fe200078e02ff */
[----:B-1----:R-:W-:Y:S01]  /*1ae00*/  LEA R6, R237, R213, 0x5 ;  /* 0x000000d5ed067211 */ /* 0x002fe200078e28ff */
[----:B------:R-:W-:Y:S01]  /*1ae10*/  IMAD.WIDE.U32 R4, R2, c[0x0][0x3a0], RZ ;  /* 0x0000e80002047a25 */ /* 0x000fe200078e00ff */
[----:B------:R-:W-:Y:S01]  /*1ae20*/  SHF.R.S32.HI R7, RZ, 0x1f, R0 ;  /* 0x0000001fff077819 */ /* 0x000fe20000011400 */
[----:B------:R1:W2:Y:S01]  /*1ae30*/  LDS.128 R32, [R195+0x80] ;  /* 0x00008000c3207984 */ /* 0x0002a20000000c00 */
[----:B------:R-:W-:Y:S01]  /*1ae40*/  IADD3 R6, R224, R6, RZ ;  /* 0x00000006e0067210 */ /* 0x000fe20007ffe0ff */
[----:B------:R-:W-:Y:S01]  /*1ae50*/  IMAD R2, R2, c[0x0][0x3a4], R10 ;  /* 0x0000e90002027a24 */ /* 0x000fe200078e020a */
[----:B------:R-:W-:Y:S01]  /*1ae60*/  IADD3 R12, R213, R224, RZ ;  /* 0x000000e0d50c7210 */ /* 0x000fe20007ffe0ff */
        /* <DEDUP_REMOVED lines=42> */
.L_x_802:
[----:B------:R-:W-:Y:S05]  /*1b110*/  BRA.DIV ~URZ, `(.L_x_736) ;  /* 0x000047827f007947 */ /* 0x000fea000b800000 */
[----:B------:R4:W2:Y:S02]  /*1b120*/  SHFL.IDX PT, R2, R14, RZ, 0x181f ;  /* 0x00181fff0e027589 */ /* 0x0008a400000e0000 */
.L_x_803:
        /* <DEDUP_REMOVED lines=26> */
.L_x_738:
[----:B------:R-:W-:Y:S05]  /*1b2d0*/  BSYNC B0 ;  /* 0x0000000000007941 */ /* 0x000fea0003800000 */
.L_x_737:
[----:B------:R-:W-:Y:S05]  /*1b2e0*/  BRA.DIV ~URZ, `(.L_x_739) ;  /* 0x000046227f007947 */ /* 0x000fea000b800000 */
[----:B---3--:R3:W4:Y:S04]  /*1b2f0*/  SHFL.IDX PT, R10, R13, 0x1, 0x181f ;  /* 0x00381f000d0a7f89 */ /* 0x00872800000e0000 */
[----:B--2---:R3:W2:Y:S02]  /*1b300*/  SHFL.IDX PT, R2, R14, 0x1, 0x181f ;  /* 0x00381f000e027f89 */ /* 0x0046a400000e0000 */
.L_x_804:
        /* <DEDUP_REMOVED lines=20> */
.L_x_741:
[----:B------:R-:W-:Y:S05]  /*1b450*/  BSYNC B0 ;  /* 0x0000000000007941 */ /* 0x000fea0003800000 */
.L_x_740:
[----:B------:R-:W-:Y:S05]  /*1b460*/  BRA.DIV ~URZ, `(.L_x_742) ;  /* 0x000045727f007947 */ /* 0x000fea000b800000 */
[----:B----4-:R4:W3:Y:S02]  /*1b470*/  SHFL.IDX PT, R10, R13, 0x2, 0x181f ;  /* 0x00581f000d0a7f89 */ /* 0x0108e400000e0000 */
.L_x_805:
[----:B------:R-:W-:Y:S05]  /*1b480*/  BRA.DIV ~URZ, `(.L_x_743) ;  /* 0x000045c27f007947 */ /* 0x000fea000b800000 */
[----:B--2---:R2:W4:Y:S02]  /*1b490*/  SHFL.IDX PT, R2, R14, 0x2, 0x181f ;  /* 0x00581f000e027f89 */ /* 0x00452400000e0000 */
.L_x_806:
        /* <DEDUP_REMOVED lines=20> */
.L_x_745:
[----:B------:R-:W-:Y:S05]  /*1b5e0*/  BSYNC B0 ;  /* 0x0000000000007941 */ /* 0x000fea0003800000 */
.L_x_744:
[----:B------:R-:W-:Y:S05]  /*1b5f0*/  BRA.DIV ~URZ, `(.L_x_746) ;  /* 0x000044c27f007947 */ /* 0x000fea000b800000 */
[----:B---3--:R3:W2:Y:S04]  /*1b600*/  SHFL.IDX PT, R10, R13, 0x3, 0x181f ;  /* 0x00781f000d0a7f89 */ /* 0x0086a800000e0000 */
[----:B----4-:R3:W4:Y:S02]  /*1b610*/  SHFL.IDX PT, R2, R14, 0x3, 0x181f ;  /* 0x00781f000e027f89 */ /* 0x01072400000e0000 */
.L_x_807:
        /* <DEDUP_REMOVED lines=17> */
[----:B------:R-:W-:-:S04]  /*1b730*/  LEA R2, P0, R216, R2, 0x1 ;  /* 0x00000002d8027211 */ /* 0x000fc800078008ff */
[----:B------:R-:W-:-:S05]  /*1b740*/  LEA.HI.X R3, R216, R10, R18, 0x1, P0 ;  /* 0x0000000ad8037211 */ /* 0x000fca00000f0c12 */
[----:B------:R2:W-:Y:S01]  /*1b750*/  ST.E.128 [R2.64], R68 ;  /* 0x0000004402007985 */ /* 0x0005e2000c101d06 */
[----:B------:R-:W-:Y:S05]  /*1b760*/  BRA `(.L_x_747) ;  /* 0x0000281000007947 */ /* 0x000fea0003800000 */
.L_x_734:
        /* <DEDUP_REMOVED lines=33> */
.L_x_808:
[----:B------:R-:W-:Y:S05]  /*1b980*/  BRA.DIV ~URZ, `(.L_x_749) ;  /* 0x000042727f007947 */ /* 0x000fea000b800000 */
[----:B------:R3:W4:Y:S02]  /*1b990*/  SHFL.IDX PT, R0, R17, RZ, 0x1c1f ;  /* 0x001c1fff11007589 */ /* 0x00072400000e0000 */
.L_x_809:
[----:B------:R-:W-:Y:S01]  /*1b9a0*/  BSSY B0, `(.L_x_750) ;  /* 0x00000c0000007945 */ /* 0x000fe20003800000 */
[----:B------:R-:W-:Y:S05]  /*1b9b0*/  @P0 BRA `(.L_x_751) ;  /* 0x00000be000000947 */ /* 0x000fea0003800000 */
[C---:B------:R-:W-:Y:S02]  /*1b9c0*/  ISETP.GE.AND P2, PT, R209.reuse, c[0x0][0x3c8], PT ;  /* 0x0000f200d1007a0c */ /* 0x040fe40003f46270 */
[C---:B------:R-:W-:Y:S02]  /*1b9d0*/  IADD3 R11, R209.reuse, 0x8, RZ ;  /* 0x00000008d10b7810 */ /* 0x040fe40007ffe0ff */
[----:B------:R-:W-:Y:S02]  /*1b9e0*/  IADD3 R8, R209, 0x10, RZ ;  /* 0x00000010d1087810 */ /* 0x000fe40007ffe0ff */
[----:B------:R-:W-:Y:S02]  /*1b9f0*/  ISETP.GE.AND P1, PT, R11, c[0x0][0x3c8], PT ;  /* 0x0000f2000b007a0c */ /* 0x000fe40003f26270 */
[----:B------:R-:W-:-:S02]  /*1ba00*/  ISETP.GE.AND P0, PT, R8, c[0x0][0x3c8], PT ;  /* 0x0000f20008007a0c */ /* 0x000fc40003f06270 */
[----:B------:R-:W-:Y:S02]  /*1ba10*/  SHF.R.S32.HI R5, RZ, 0x1f, R209 ;  /* 0x0000001fff057819 */ /* 0x000fe400000114d1 */
[C---:B------:R-:W-:Y:S02]  /*1ba20*/  IADD3 R9, R209.reuse, 0x18, RZ ;  /* 0x00000018d1097810 */ /* 0x040fe40007ffe0ff */
[C---:B----4-:R-:W-:Y:S02]  /*1ba30*/  @!P2 LEA R2, P3, R209.reuse, R0, 0x2 ;  /* 0x00000000d102a211 */ /* 0x050fe400078610ff */
[C---:B------:R-:W-:Y:S02]  /*1ba40*/  IADD3 R12, R209.reuse, 0x8, RZ ;  /* 0x00000008d10c7810 */ /* 0x040fe40007ffe0ff */
[C---:B--2---:R-:W-:Y:S02]  /*1ba50*/  @!P2 LEA.HI.X R3, R209.reuse, R4, R5, 0x2, P3 ;  /* 0x00000004d103a211 */ /* 0x044fe400018f1405 */
[----:B------:R-:W-:-:S02]  /*1ba60*/  IADD3 R5, R209, 0x20, RZ ;  /* 0x00000020d1057810 */ /* 0x000fc40007ffe0ff */
[----:B------:R-:W-:Y:S01]  /*1ba70*/  IADD3 R10, R209, 0x10, RZ ;  /* 0x00000010d10a7810 */ /* 0x000fe20007ffe0ff */
[----:B------:R2:W-:Y:S01]  /*1ba80*/  @!P2 ST.E.64 [R2.64], R160 ;  /* 0x000000a00200a985 */ /* 0x0005e2000c101b06 */
[----:B------:R-:W-:Y:S02]  /*1ba90*/  ISETP.GE.AND P5, PT, R9, c[0x0][0x3c8], PT ;  /* 0x0000f20009007a0c */ /* 0x000fe40003fa6270 */
[----:B------:R-:W-:Y:S02]  /*1baa0*/  ISETP.GE.AND P4, PT, R5, c[0x0][0x3c8], PT ;  /* 0x0000f20005007a0c */ /* 0x000fe40003f86270 */
[----:B------:R-:W-:Y:S02]  /*1bab0*/  @!P1 LEA R6, P3, R11, R0, 0x2 ;  /* 0x000000000b069211 */ /* 0x000fe400078610ff */
[----:B------:R-:W-:Y:S02]  /*1bac0*/  SHF.R.S32.HI R12, RZ, 0x1f, R12 ;  /* 0x0000001fff0c7819 */ /* 0x000fe4000001140c */
[----:B------:R-:W-:-:S02]  /*1bad0*/  SHF.R.S32.HI R10, RZ, 0x1f, R10 ;  /* 0x0000001fff0a7819 */ /* 0x000fc4000001140a */
[----:B------:R-:W-:Y:S02]  /*1bae0*/  ISETP.GE.AND P6, PT, R252, c[0x0][0x3c8], PT ;  /* 0x0000f200fc007a0c */ /* 0x000fe40003fc6270 */
[----:B------:R-:W-:Y:S02]  /*1baf0*/  @!P1 LEA.HI.X R7, R11, R4, R12, 0x2, P3 ;  /* 0x000000040b079211 */ /* 0x000fe400018f140c */
[----:B------:R-:W-:-:S03]  /*1bb00*/  ISETP.GE.AND P3, PT, R251, c[0x0][0x3c8], PT ;  /* 0x0000f200fb007a0c */ /* 0x000fc60003f66270 */
[----:B------:R4:W-:Y:S01]  /*1bb10*/  @!P1 ST.E.64 [R6.64], R142 ;  /* 0x0000008e06009985 */ /* 0x0009e2000c101b06 */
[----:B--2---:R-:W-:-:S04]  /*1bb20*/  @!P0 LEA R2, P2, R8, R0, 0x2 ;  /* 0x0000000008028211 */ /* 0x004fc800078410ff */
[----:B------:R-:W-:Y:S02]  /*1bb30*/  @!P0 LEA.HI.X R3, R8, R4, R10, 0x2, P2 ;  /* 0x0000000408038211 */ /* 0x000fe400010f140a */
[C---:B------:R-:W-:Y:S02]  /*1bb40*/  IADD3 R10, R209.reuse, 0x18, RZ ;  /* 0x00000018d10a7810 */ /* 0x040fe40007ffe0ff */
[----:B------:R-:W-:Y:S01]  /*1bb50*/  IADD3 R8, R209, 0x20, RZ ;  /* 0x00000020d1087810 */ /* 0x000fe20007ffe0ff */
[----:B------:R2:W-:Y:S01]  /*1bb60*/  @!P0 ST.E.64 [R2.64], R132 ;  /* 0x0000008402008985 */ /* 0x0005e2000c101b06 */
[----:B------:R-:W-:Y:S02]  /*1bb70*/  SHF.R.S32.HI R10, RZ, 0x1f, R10 ;  /* 0x0000001fff0a7819 */ /* 0x000fe4000001140a */
[----:B------:R-:W-:Y:S02]  /*1bb80*/  SHF.R.S32.HI R8, RZ, 0x1f, R8 ;  /* 0x0000001fff087819 */ /* 0x000fe40000011408 */
[----:B------:R-:W-:-:S02]  /*1bb90*/  ISETP.GE.AND P2, PT, R250, c[0x0][0x3c8], PT ;  /* 0x0000f200fa007a0c */ /* 0x000fc40003f46270 */
[----:B----4-:R-:W-:-:S04]  /*1bba0*/  @!P5 LEA R6, P1, R9, R0, 0x2 ;  /* 0x000000000906d211 */ /* 0x010fc800078210ff */
[----:B------:R-:W-:Y:S02]  /*1bbb0*/  @!P5 LEA.HI.X R7, R9, R4, R10, 0x2, P1 ;  /* 0x000000040907d211 */ /* 0x000fe400008f140a */
[----:B------:R-:W-:-:S03]  /*1bbc0*/  SHF.R.S32.HI R10, RZ, 0x1f, R252 ;  /* 0x0000001fff0a7819 */ /* 0x000fc600000114fc */
[----:B------:R4:W-:Y:S01]  /*1bbd0*/  @!P5 ST.E.64 [R6.64], R136 ;  /* 0x000000880600d985 */ /* 0x0009e2000c101b06 */
[----:B--2---:R-:W-:-:S04]  /*1bbe0*/  @!P4 LEA R2, P0, R5, R0, 0x2 ;  /* 0x000000000502c211 */ /* 0x004fc800078010ff */
[----:B------:R-:W-:Y:S02]  /*1bbf0*/  @!P4 LEA.HI.X R3, R5, R4, R8, 0x2, P0 ;  /* 0x000000040503c211 */ /* 0x000fe400000f1408 */
[C---:B------:R-:W-:Y:S02]  /*1bc00*/  @!P6 LEA R8, P1, R252.reuse, R0, 0x2 ;  /* 0x00000000fc08e211 */ /* 0x040fe400078210ff */
[----:B------:R-:W-:Y:S01]  /*1bc10*/  SHF.R.S32.HI R5, RZ, 0x1f, R251 ;  /* 0x0000001fff057819 */ /* 0x000fe200000114fb */
[----:B------:R2:W-:Y:S01]  /*1bc20*/  @!P4 ST.E.64 [R2.64], R148 ;  /* 0x000000940200c985 */ /* 0x0005e2000c101b06 */
[----:B------:R-:W-:Y:S02]  /*1bc30*/  @!P6 LEA.HI.X R9, R252, R4, R10, 0x2, P1 ;  /* 0x00000004fc09e211 */ /* 0x000fe400008f140a */
[----:B------:R-:W-:Y:S02]  /*1bc40*/  SHF.R.S32.HI R10, RZ, 0x1f, R250 ;  /* 0x0000001fff0a7819 */ /* 0x000fe400000114fa */
[----:B------:R-:W-:Y:S01]  /*1bc50*/  ISETP.GE.AND P1, PT, R246, c[0x0][0x3c8], PT ;  /* 0x0000f200f6007a0c */ /* 0x000fe20003f26270 */
[----:B------:R5:W-:Y:S01]  /*1bc60*/  @!P6 ST.E.64 [R8.64], R152 ;  /* 0x000000980800e985 */ /* 0x000be2000c101b06 */
[----:B------:R-:W-:-:S02]  /*1bc70*/  ISETP.GE.AND P6, PT, R249, c[0x0][0x3c8], PT ;  /* 0x0000f200f9007a0c */ /* 0x000fc40003fc6270 */
[----:B----4-:R-:W-:-:S04]  /*1bc80*/  @!P3 LEA R6, P0, R251, R0, 0x2 ;  /* 0x00000000fb06b211 */ /* 0x010fc800078010ff */
[----:B------:R-:W-:Y:S02]  /*1bc90*/  @!P3 LEA.HI.X R7, R251, R4, R5, 0x2, P0 ;  /* 0x00000004fb07b211 */ /* 0x000fe400000f1405 */
[----:B------:R-:W-:-:S03]  /*1bca0*/  IADD3 R5, R209, 0x50, RZ ;  /* 0x00000050d1057810 */ /* 0x000fc60007ffe0ff */
[----:B------:R4:W-:Y:S01]  /*1bcb0*/  @!P3 ST.E.64 [R6.64], R28 ;  /* 0x0000001c0600b985 */ /* 0x0009e2000c101b06 */
[----:B------:R-:W-:Y:S02]  /*1bcc0*/  ISETP.GE.AND P5, PT, R5, c[0x0][0x3c8], PT ;  /* 0x0000f20005007a0c */ /* 0x000fe40003fa6270 */
[----:B------:R-:W-:Y:S02]  /*1bcd0*/  SHF.R.S32.HI R11, RZ, 0x1f, R5 ;  /* 0x0000001fff0b7819 */ /* 0x000fe40000011405 */
[----:B--2---:R-:W-:-:S04]  /*1bce0*/  @!P2 LEA R2, P4, R250, R0, 0x2 ;  /* 0x00000000fa02a211 */ /* 0x004fc800078810ff */
[----:B------:R-:W-:Y:S02]  /*1bcf0*/  @!P2 LEA.HI.X R3, R250, R4, R10, 0x2, P4 ;  /* 0x00000004fa03a211 */ /* 0x000fe400020f140a */
[C---:B-----5:R-:W-:Y:S02]  /*1bd00*/  @!P6 LEA R8, P0, R249.reuse, R0, 0x2 ;  /* 0x00000000f908e211 */ /* 0x060fe400078010ff */
[----:B------:R-:W-:Y:S01]  /*1bd10*/  SHF.R.S32.HI R10, RZ, 0x1f, R249 ;  /* 0x0000001fff0a7819 */ /* 0x000fe200000114f9 */
[----:B------:R2:W-:Y:S03]  /*1bd20*/  @!P2 ST.E.64 [R2.64], R24 ;  /* 0x000000180200a985 */ /* 0x0005e6000c101b06 */
[----:B------:R-:W-:Y:S02]  /*1bd30*/  @!P6 LEA.HI.X R9, R249, R4, R10, 0x2, P0 ;  /* 0x00000004f909e211 */ /* 0x000fe400000f140a */
[----:B------:R-:W-:-:S03]  /*1bd40*/  @!P5 LEA R10, P0, R5, R0, 0x2 ;  /* 0x00000000050ad211 */ /* 0x000fc600078010ff */
[----:B------:R5:W-:Y:S01]  /*1bd50*/  @!P6 ST.E.64 [R8.64], R36 ;  /* 0x000000240800e985 */ /* 0x000be2000c101b06 */
[----:B----4-:R-:W-:Y:S02]  /*1bd60*/  SHF.R.S32.HI R7, RZ, 0x1f, R246 ;  /* 0x0000001fff077819 */ /* 0x010fe400000114f6 */
[C---:B------:R-:W-:Y:S02]  /*1bd70*/  @!P1 LEA R6, P2, R246.reuse, R0, 0x2 ;  /* 0x00000000f6069211 */ /* 0x040fe400078410ff */
[-C--:B------:R-:W-:Y:S02]  /*1bd80*/  @!P5 LEA.HI.X R11, R5, R4.reuse, R11, 0x2, P0 ;  /* 0x00000004050bd211 */ /* 0x080fe400000f140b */
[----:B------:R-:W-:Y:S02]  /*1bd90*/  @!P1 LEA.HI.X R7, R246, R4, R7, 0x2, P2 ;  /* 0x00000004f6079211 */ /* 0x000fe400010f1407 */
[----:B------:R-:W-:-:S03]  /*1bda0*/  IADD3 R5, R209, 0x68, RZ ;  /* 0x00000068d1057810 */ /* 0x000fc60007ffe0ff */
[----:B------:R4:W-:Y:S01]  /*1bdb0*/  @!P1 ST.E.64 [R6.64], R32 ;  /* 0x0000002006009985 */ /* 0x0009e2000c101b06 */
[----:B------:R-:W-:-:S03]  /*1bdc0*/  ISETP.GE.AND P2, PT, R5, c[0x0][0x3c8], PT ;  /* 0x0000f20005007a0c */ /* 0x000fc60003f46270 */
[----:B------:R1:W-:Y:S01]  /*1bdd0*/  @!P5 ST.E.64 [R10.64], R44 ;  /* 0x0000002c0a00d985 */ /* 0x0003e2000c101b06 */
[C---:B--2---:R-:W-:Y:S02]  /*1bde0*/  IADD3 R3, R209.reuse, 0x58, RZ ;  /* 0x00000058d1037810 */ /* 0x044fe40007ffe0ff */
[----:B------:R-:W-:Y:S02]  /*1bdf0*/  IADD3 R2, R209, 0x60, RZ ;  /* 0x00000060d1027810 */ /* 0x000fe40007ffe0ff */
[----:B------:R-:W-:Y:S02]  /*1be00*/  ISETP.GE.AND P3, PT, R3, c[0x0][0x3c8], PT ;  /* 0x0000f20003007a0c */ /* 0x000fe40003f66270 */
[----:B------:R-:W-:Y:S02]  /*1be10*/  ISETP.GE.AND P4, PT, R2, c[0x0][0x3c8], PT ;  /* 0x0000f20002007a0c */ /* 0x000fe40003f86270 */
[----:B-----5:R-:W-:-:S09]  /*1be20*/  SHF.R.S32.HI R9, RZ, 0x1f, R3 ;  /* 0x0000001fff097819 */ /* 0x020fd20000011403 */
[-C--:B------:R-:W-:Y:S02]  /*1be30*/  @!P3 LEA R8, P1, R3, R0.reuse, 0x2 ;  /* 0x000000000308b211 */ /* 0x080fe400078210ff */
[----:B------:R-:W-:Y:S02]  /*1be40*/  @!P4 LEA R12, P0, R2, R0, 0x2 ;  /* 0x00000000020cc211 */ /* 0x000fe400078010ff */
[----:B----4-:R-:W-:Y:S02]  /*1be50*/  IADD3 R6, R209, 0x70, RZ ;  /* 0x00000070d1067810 */ /* 0x010fe40007ffe0ff */
[----:B------:R-:W-:Y:S02]  /*1be60*/  SHF.R.S32.HI R7, RZ, 0x1f, R2 ;  /* 0x0000001fff077819 */ /* 0x000fe40000011402 */
[----:B------:R-:W-:Y:S02]  /*1be70*/  ISETP.GE.AND P6, PT, R6, c[0x0][0x3c8], PT ;  /* 0x0000f20006007a0c */ /* 0x000fe40003fc6270 */
[----:B------:R-:W-:-:S02]  /*1be80*/  @!P3 LEA.HI.X R9, R3, R4, R9, 0x2, P1 ;  /* 0x000000040309b211 */ /* 0x000fc400008f1409 */
[C---:B------:R-:W-:Y:S02]  /*1be90*/  IADD3 R3, R209.reuse, 0x78, RZ ;  /* 0x00000078d1037810 */ /* 0x040fe40007ffe0ff */
[----:B------:R-:W-:Y:S01]  /*1bea0*/  @!P4 LEA.HI.X R13, R2, R4, R7, 0x2, P0 ;  /* 0x00000004020dc211 */ /* 0x000fe200000f1407 */
[----:B------:R2:W-:Y:S01]  /*1beb0*/  @!P3 ST.E.64 [R8.64], R40 ;  /* 0x000000280800b985 */ /* 0x0005e2000c101b06 */
[----:B------:R-:W-:Y:S02]  /*1bec0*/  IADD3 R2, R209, 0x80, RZ ;  /* 0x00000080d1027810 */ /* 0x000fe40007ffe0ff */
[----:B------:R-:W-:Y:S01]  /*1bed0*/  ISETP.GE.AND P3, PT, R3, c[0x0][0x3c8], PT ;  /* 0x0000f20003007a0c */ /* 0x000fe20003f66270 */
[----:B------:R4:W-:Y:S01]  /*1bee0*/  @!P4 ST.E.64 [R12.64], R52 ;  /* 0x000000340c00c985 */ /* 0x0009e2000c101b06 */
[----:B------:R-:W-:Y:S02]  /*1bef0*/  ISETP.GE.AND P5, PT, R2, c[0x0][0x3c8], PT ;  /* 0x0000f20002007a0c */ /* 0x000fe40003fa6270 */
[----:B------:R-:W-:-:S02]  /*1bf00*/  SHF.R.S32.HI R7, RZ, 0x1f, R6 ;  /* 0x0000001fff077819 */ /* 0x000fc40000011406 */
[----:B-1----:R-:W-:-:S04]  /*1bf10*/  @!P6 LEA R10, P0, R6, R0, 0x2 ;  /* 0x00000000060ae211 */ /* 0x002fc800078010ff */
[----:B------:R-:W-:Y:S02]  /*1bf20*/  @!P6 LEA.HI.X R11, R6, R4, R7, 0x2, P0 ;  /* 0x00000004060be211 */ /* 0x000fe400000f1407 */
[----:B------:R-:W-:Y:S02]  /*1bf30*/  IADD3 R6, R209, 0x88, RZ ;  /* 0x00000088d1067810 */ /* 0x000fe40007ffe0ff */
[----:B------:R-:W-:Y:S02]  /*1bf40*/  SHF.R.S32.HI R7, RZ, 0x1f, R2 ;  /* 0x0000001fff077819 */ /* 0x000fe40000011402 */
[----:B--2---:R-:W-:Y:S02]  /*1bf50*/  SHF.R.S32.HI R9, RZ, 0x1f, R5 ;  /* 0x0000001fff097819 */ /* 0x004fe40000011405 */
[-C--:B------:R-:W-:Y:S02]  /*1bf60*/  @!P2 LEA R8, P1, R5, R0.reuse, 0x2 ;  /* 0x000000000508a211 */ /* 0x080fe400078210ff */
[----:B----4-:R-:W-:-:S02]  /*1bf70*/  @!P5 LEA R12, P0, R2, R0, 0x2 ;  /* 0x00000000020cd211 */ /* 0x010fc400078010ff */
[-C--:B------:R-:W-:Y:S02]  /*1bf80*/  @!P2 LEA.HI.X R9, R5, R4.reuse, R9, 0x2, P1 ;  /* 0x000000040509a211 */ /* 0x080fe400008f1409 */
[----:B------:R-:W-:Y:S02]  /*1bf90*/  IADD3 R5, R209, 0x90, RZ ;  /* 0x00000090d1057810 */ /* 0x000fe40007ffe0ff */
[----:B------:R-:W-:Y:S01]  /*1bfa0*/  @!P5 LEA.HI.X R13, R2, R4, R7, 0x2, P0 ;  /* 0x00000004020dd211 */ /* 0x000fe200000f1407 */
[----:B------:R1:W-:Y:S01]  /*1bfb0*/  @!P2 ST.E.64 [R8.64], R48 ;  /* 0x000000300800a985 */ /* 0x0003e2000c101b06 */
[----:B------:R-:W-:Y:S02]  /*1bfc0*/  ISETP.GE.AND P2, PT, R6, c[0x0][0x3c8], PT ;  /* 0x0000f20006007a0c */ /* 0x000fe40003f46270 */
[----:B------:R-:W-:Y:S01]  /*1bfd0*/  ISETP.GE.AND P4, PT, R5, c[0x0][0x3c8], PT ;  /* 0x0000f20005007a0c */ /* 0x000fe20003f86270 */
[----:B------:R2:W-:Y:S01]  /*1bfe0*/  @!P6 ST.E.64 [R10.64], R60 ;  /* 0x0000003c0a00e985 */ /* 0x0005e2000c101b06 */
[----:B------:R-:W-:-:S02]  /*1bff0*/  IADD3 R2, R209, 0xa0, RZ ;  /* 0x000000a0d1027810 */ /* 0x000fc40007ffe0ff */
[----:B------:R-:W-:Y:S02]  /*1c000*/  SHF.R.S32.HI R7, RZ, 0x1f, R5 ;  /* 0x0000001fff077819 */ /* 0x000fe40000011405 */
[----:B-1----:R-:W-:Y:S02]  /*1c010*/  SHF.R.S32.HI R9, RZ, 0x1f, R3 ;  /* 0x0000001fff097819 */ /* 0x002fe40000011403 */
[----:B------:R-:W-:-:S05]  /*1c020*/  @!P3 LEA R8, P1, R3, R0, 0x2 ;  /* 0x000000000308b211 */ /* 0x000fca00078210ff */
[----:B--2---:R-:W-:Y:S02]  /*1c030*/  @!P4 LEA R10, P0, R5, R0, 0x2 ;  /* 0x00000000050ac211 */ /* 0x004fe400078010ff */
[-C--:B------:R-:W-:Y:S02]  /*1c040*/  @!P3 LEA.HI.X R9, R3, R4.reuse, R9, 0x2, P1 ;  /* 0x000000040309b211 */ /* 0x080fe400008f1409 */
[----:B------:R-:W-:Y:S02]  /*1c050*/  IADD3 R3, R209, 0x98, RZ ;  /* 0x00000098d1037810 */ /* 0x000fe40007ffe0ff */
[----:B------:R-:W-:Y:S01]  /*1c060*/  @!P4 LEA.HI.X R11, R5, R4, R7, 0x2, P0 ;  /* 0x00000004050bc211 */ /* 0x000fe200000f1407 */
[----:B------:R1:W-:Y:S01]  /*1c070*/  @!P3 ST.E.64 [R8.64], R56 ;  /* 0x000000380800b985 */ /* 0x0003e2000c101b06 */
[----:B------:R-:W-:Y:S02]  /*1c080*/  ISETP.GE.AND P3, PT, R3, c[0x0][0x3c8], PT ;  /* 0x0000f20003007a0c */ /* 0x000fe40003f66270 */
[----:B------:R-:W-:Y:S01]  /*1c090*/  IADD3 R5, R209, 0xb0, RZ ;  /* 0x000000b0d1057810 */ /* 0x000fe20007ffe0ff */
[----:B------:R2:W-:Y:S01]  /*1c0a0*/  @!P5 ST.E.64 [R12.64], R68 ;  /* 0x000000440c00d985 */ /* 0x0005e2000c101b06 */
[----:B------:R-:W-:-:S02]  /*1c0b0*/  ISETP.GE.AND P5, PT, R2, c[0x0][0x3c8], PT ;  /* 0x0000f20002007a0c */ /* 0x000fc40003fa6270 */
[----:B------:R-:W-:Y:S02]  /*1c0c0*/  SHF.R.S32.HI R7, RZ, 0x1f, R2 ;  /* 0x0000001fff077819 */ /* 0x000fe40000011402 */
[----:B------:R-:W-:Y:S02]  /*1c0d0*/  ISETP.GE.AND P6, PT, R5, c[0x0][0x3c8], PT ;  /* 0x0000f20005007a0c */ /* 0x000fe40003fc6270 */
[----:B-1----:R-:W-:Y:S02]  /*1c0e0*/  SHF.R.S32.HI R9, RZ, 0x1f, R6 ;  /* 0x0000001fff097819 */ /* 0x002fe40000011406 */
[----:B------:R-:W-:-:S05]  /*1c0f0*/  @!P2 LEA R8, P1, R6, R0, 0x2 ;  /* 0x000000000608a211 */ /* 0x000fca00078210ff */
[----:B--2---:R-:W-:Y:S02]  /*1c100*/  @!P5 LEA R12, P0, R2, R0, 0x2 ;  /* 0x00000000020cd211 */ /* 0x004fe400078010ff */
[-C--:B------:R-:W-:Y:S02]  /*1c110*/  @!P2 LEA.HI.X R9, R6, R4.reuse, R9, 0x2, P1 ;  /* 0x000000040609a211 */ /* 0x080fe400008f1409 */
[C---:B------:R-:W-:Y:S02]  /*1c120*/  IADD3 R6, R209.reuse, 0xa8, RZ ;  /* 0x000000a8d1067810 */ /* 0x040fe40007ffe0ff */
[----:B------:R-:W-:Y:S01]  /*1c130*/  @!P5 LEA.HI.X R13, R2, R4, R7, 0x2, P0 ;  /* 0x00000004020dd211 */ /* 0x000fe200000f1407 */
[----:B------:R1:W-:Y:S01]  /*1c140*/  @!P2 ST.E.64 [R8.64], R64 ;  /* 0x000000400800a985 */ /* 0x0003e2000c101b06 */
[----:B------:R-:W-:Y:S02]  /*1c150*/  ISETP.GE.AND P2, PT, R6, c[0x0][0x3c8], PT ;  /* 0x0000f20006007a0c */ /* 0x000fe40003f46270 */
[----:B------:R-:W-:Y:S01]  /*1c160*/  IADD3 R2, R209, 0xc0, RZ ;  /* 0x000000c0d1027810 */ /* 0x000fe20007ffe0ff */
[----:B------:R2:W-:Y:S01]  /*1c170*/  @!P4 ST.E.64 [R10.64], R76 ;  /* 0x0000004c0a00c985 */ /* 0x0005e2000c101b06 */
[----:B------:R-:W-:-:S02]  /*1c180*/  SHF.R.S32.HI R7, RZ, 0x1f, R5 ;  /* 0x0000001fff077819 */ /* 0x000fc40000011405 */
[----:B------:R-:W-:Y:S02]  /*1c190*/  ISETP.GE.AND P4, PT, R2, c[0x0][0x3c8], PT ;  /* 0x0000f20002007a0c */ /* 0x000fe40003f86270 */
[----:B-1----:R-:W-:Y:S02]  /*1c1a0*/  SHF.R.S32.HI R9, RZ, 0x1f, R3 ;  /* 0x0000001fff097819 */ /* 0x002fe40000011403 */
[-C--:B------:R-:W-:Y:S02]  /*1c1b0*/  @!P3 LEA R8, P1, R3, R0.reuse, 0x2 ;  /* 0x000000000308b211 */ /* 0x080fe400078210ff */
[----:B--2---:R-:W-:Y:S02]  /*1c1c0*/  @!P6 LEA R10, P0, R5, R0, 0x2 ;  /* 0x00000000050ae211 */ /* 0x004fe400078010ff */
[----:B------:R-:W-:Y:S02]  /*1c1d0*/  @!P3 LEA.HI.X R9, R3, R4, R9, 0x2, P1 ;  /* 0x000000040309b211 */ /* 0x000fe400008f1409 */
[----:B------:R-:W-:-:S02]  /*1c1e0*/  IADD3 R3, R209, 0xb8, RZ ;  /* 0x000000b8d1037810 */ /* 0x000fc40007ffe0ff */
[----:B------:R-:W-:Y:S01]  /*1c1f0*/  @!P6 LEA.HI.X R11, R5, R4, R7, 0x2, P0 ;  /* 0x00000004050be211 */ /* 0x000fe200000f1407 */
[----:B------:R1:W-:Y:S01]  /*1c200*/  @!P3 ST.E.64 [R8.64], R72 ;  /* 0x000000480800b985 */ /* 0x0003e2000c101b06 */
[----:B------:R-:W-:Y:S02]  /*1c210*/  ISETP.GE.AND P3, PT, R3, c[0x0][0x3c8], PT ;  /* 0x0000f20003007a0c */ /* 0x000fe40003f66270 */
[----:B------:R-:W-:Y:S01]  /*1c220*/  IADD3 R5, R209, 0xd0, RZ ;  /* 0x000000d0d1057810 */ /* 0x000fe20007ffe0ff */
[----:B------:R2:W-:Y:S01]  /*1c230*/  @!P5 ST.E.64 [R12.64], R84 ;  /* 0x000000540c00d985 */ /* 0x0005e2000c101b06 */
[----:B------:R-:W-:Y:S02]  /*1c240*/  SHF.R.S32.HI R7, RZ, 0x1f, R2 ;  /* 0x0000001fff077819 */ /* 0x000fe40000011402 */
[----:B------:R-:W-:Y:S02]  /*1c250*/  ISETP.GE.AND P5, PT, R5, c[0x0][0x3c8], PT ;  /* 0x0000f20005007a0c */ /* 0x000fe40003fa6270 */
[----:B-1----:R-:W-:-:S02]  /*1c260*/  SHF.R.S32.HI R9, RZ, 0x1f, R6 ;  /* 0x0000001fff097819 */ /* 0x002fc40000011406 */
[-C--:B------:R-:W-:Y:S02]  /*1c270*/  @!P2 LEA R8, P1, R6, R0.reuse, 0x2 ;  /* 0x000000000608a211 */ /* 0x080fe400078210ff */
[----:B--2---:R-:W-:Y:S02]  /*1c280*/  @!P4 LEA R12, P0, R2, R0, 0x2 ;  /* 0x00000000020cc211 */ /* 0x004fe400078010ff */
[-C--:B------:R-:W-:Y:S02]  /*1c290*/  @!P2 LEA.HI.X R9, R6, R4.reuse, R9, 0x2, P1 ;  /* 0x000000040609a211 */ /* 0x080fe400008f1409 */
[----:B------:R-:W-:Y:S02]  /*1c2a0*/  IADD3 R6, R209, 0xc8, RZ ;  /* 0x000000c8d1067810 */ /* 0x000fe40007ffe0ff */
[----:B------:R-:W-:Y:S01]  /*1c2b0*/  @!P4 LEA.HI.X R13, R2, R4, R7, 0x2, P0 ;  /* 0x00000004020dc211 */ /* 0x000fe200000f1407 */
[----:B------:R1:W-:Y:S01]  /*1c2c0*/  @!P2 ST.E.64 [R8.64], R80 ;  /* 0x000000500800a985 */ /* 0x0003e2000c101b06 */
[----:B------:R-:W-:-:S02]  /*1c2d0*/  ISETP.GE.AND P2, PT, R6, c[0x0][0x3c8], PT ;  /* 0x0000f20006007a0c */ /* 0x000fc40003f46270 */
[C---:B------:R-:W-:Y:S01]  /*1c2e0*/  IADD3 R2, R209.reuse, 0xd8, RZ ;  /* 0x000000d8d1027810 */ /* 0x040fe20007ffe0ff */
[----:B------:R2:W-:Y:S01]  /*1c2f0*/  @!P6 ST.E.64 [R10.64], R92 ;  /* 0x0000005c0a00e985 */ /* 0x0005e2000c101b06 */
[----:B------:R-:W-:-:S04]  /*1c300*/  IADD3 R7, R209, 0xe0, RZ ;  /* 0x000000e0d1077810 */ /* 0x000fc80007ffe0ff */
[----:B------:R-:W-:Y:S02]  /*1c310*/  ISETP.GE.AND P6, PT, R7, c[0x0][0x3c8], PT ;  /* 0x0000f20007007a0c */ /* 0x000fe40003fc6270 */
[----:B-1----:R-:W-:Y:S02]  /*1c320*/  SHF.R.S32.HI R9, RZ, 0x1f, R3 ;  /* 0x0000001fff097819 */ /* 0x002fe40000011403 */
[-C--:B------:R-:W-:Y:S02]  /*1c330*/  @!P3 LEA R8, P1, R3, R0.reuse, 0x2 ;  /* 0x000000000308b211 */ /* 0x080fe400078210ff */
[----:B--2---:R-:W-:Y:S02]  /*1c340*/  @!P5 LEA R10, P0, R5, R0, 0x2 ;  /* 0x00000000050ad211 */ /* 0x004fe400078010ff */
[----:B------:R-:W-:Y:S02]  /*1c350*/  @!P3 LEA.HI.X R9, R3, R4, R9, 0x2, P1 ;  /* 0x000000040309b211 */ /* 0x000fe400008f1409 */
[----:B------:R-:W-:-:S03]  /*1c360*/  SHF.R.S32.HI R3, RZ, 0x1f, R5 ;  /* 0x0000001fff037819 */ /* 0x000fc60000011405 */
[----:B------:R1:W-:Y:S01]  /*1c370*/  @!P3 ST.E.64 [R8.64], R88 ;  /* 0x000000580800b985 */ /* 0x0003e2000c101b06 */
[----:B------:R-:W-:Y:S02]  /*1c380*/  @!P5 LEA.HI.X R11, R5, R4, R3, 0x2, P0 ;  /* 0x00000004050bd211 */ /* 0x000fe400000f1403 */
[----:B------:R-:W-:Y:S01]  /*1c390*/  IADD3 R5, R209, 0xe8, RZ ;  /* 0x000000e8d1057810 */ /* 0x000fe20007ffe0ff */
[----:B------:R2:W-:Y:S01]  /*1c3a0*/  @!P4 ST.E.64 [R12.64], R100 ;  /* 0x000000640c00c985 */ /* 0x0005e2000c101b06 */
[----:B------:R-:W-:Y:S02]  /*1c3b0*/  ISETP.GE.AND P4, PT, R2, c[0x0][0x3c8], PT ;  /* 0x0000f20002007a0c */ /* 0x000fe40003f86270 */
[----:B------:R-:W-:Y:S02]  /*1c3c0*/  ISETP.GE.AND P3, PT, R5, c[0x0][0x3c8], PT ;  /* 0x0000f20005007a0c */ /* 0x000fe40003f66270 */
[----:B------:R-:W-:Y:S02]  /*1c3d0*/  IADD3 R3, R209, 0xf0, RZ ;  /* 0x000000f0d1037810 */ /* 0x000fe40007ffe0ff */
[----:B-1----:R-:W-:-:S02]  /*1c3e0*/  SHF.R.S32.HI R9, RZ, 0x1f, R6 ;  /* 0x0000001fff097819 */ /* 0x002fc40000011406 */
[CC--:B------:R-:W-:Y:S02]  /*1c3f0*/  @!P2 LEA R8, P1, R6.reuse, R0.reuse, 0x2 ;  /* 0x000000000608a211 */ /* 0x0c0fe400078210ff */
[----:B--2---:R-:W-:Y:S02]  /*1c400*/  @!P6 LEA R12, P0, R7, R0, 0x2 ;  /* 0x00000000070ce211 */ /* 0x004fe400078010ff */
[----:B------:R-:W-:Y:S02]  /*1c410*/  @!P2 LEA.HI.X R9, R6, R4, R9, 0x2, P1 ;  /* 0x000000040609a211 */ /* 0x000fe400008f1409 */
[----:B------:R-:W-:Y:S02]  /*1c420*/  SHF.R.S32.HI R6, RZ, 0x1f, R2 ;  /* 0x0000001fff067819 */ /* 0x000fe40000011402 */
[----:B------:R-:W-:Y:S01]  /*1c430*/  @!P4 LEA R14, P1, R2, R0, 0x2 ;  /* 0x00000000020ec211 */ /* 0x000fe200078210ff */
[----:B------:R1:W-:Y:S01]  /*1c440*/  @!P2 ST.E.64 [R8.64], R96 ;  /* 0x000000600800a985 */ /* 0x0003e2000c101b06 */
[----:B------:R-:W-:-:S02]  /*1c450*/  ISETP.GE.AND P2, PT, R3, c[0x0][0x3c8], PT ;  /* 0x0000f20003007a0c */ /* 0x000fc40003f46270 */
[----:B------:R-:W-:Y:S01]  /*1c460*/  @!P4 LEA.HI.X R15, R2, R4, R6, 0x2, P1 ;  /* 0x00000004020fc211 */ /* 0x000fe200008f1406 */
[----:B------:R2:W-:Y:S01]  /*1c470*/  @!P5 ST.E.64 [R10.64], R162 ;  /* 0x000000a20a00d985 */ /* 0x0005e2000c101b06 */
[----:B------:R-:W-:Y:S02]  /*1c480*/  IADD3 R2, R209, 0xf8, RZ ;  /* 0x000000f8d1027810 */ /* 0x000fe40007ffe0ff */
[----:B------:R-:W-:Y:S01]  /*1c490*/  SHF.R.S32.HI R6, RZ, 0x1f, R5 ;  /* 0x0000001fff067819 */ /* 0x000fe20000011405 */
[----:B------:R4:W-:Y:S01]  /*1c4a0*/  @!P4 ST.E.64 [R14.64], R168 ;  /* 0x000000a80e00c985 */ /* 0x0009e2000c101b06 */
[----:B------:R-:W-:Y:S02]  /*1c4b0*/  ISETP.GE.AND P1, PT, R2, c[0x0][0x3c8], PT ;  /* 0x0000f20002007a0c */ /* 0x000fe40003f26270 */
[----:B-1----:R-:W-:-:S04]  /*1c4c0*/  SHF.R.S32.HI R8, RZ, 0x1f, R7 ;  /* 0x0000001fff087819 */ /* 0x002fc80000011407 */
[----:B------:R-:W-:Y:S02]  /*1c4d0*/  @!P6 LEA.HI.X R13, R7, R4, R8, 0x2, P0 ;  /* 0x00000004070de211 */ /* 0x000fe400000f1408 */
[----:B--2---:R-:W-:-:S03]  /*1c4e0*/  @!P3 LEA R10, P0, R5, R0, 0x2 ;  /* 0x00000000050ab211 */ /* 0x004fc600078010ff */
        /* <DEDUP_REMOVED lines=11> */
.L_x_751:
[----:B------:R-:W-:Y:S05]  /*1c5a0*/  BSYNC B0 ;  /* 0x0000000000007941 */ /* 0x000fea0003800000 */
.L_x_750:
[----:B------:R-:W-:Y:S05]  /*1c5b0*/  BRA.DIV ~URZ, `(.L_x_752) ;  /* 0x000036b27f007947 */ /* 0x000fea000b800000 */
[----:B--2---:R2:W1:Y:S04]  /*1c5c0*/  SHFL.IDX PT, R4, R16, 0x1, 0x1c1f ;  /* 0x003c1f0010047f89 */ /* 0x00446800000e0000 */
[----:B----4-:R2:W4:Y:S02]  /*1c5d0*/  SHFL.IDX PT, R0, R17, 0x1, 0x1c1f ;  /* 0x003c1f0011007f89 */ /* 0x01052400000e0000 */
.L_x_810:
[----:B------:R-:W-:-:S13]  /*1c5e0*/  LOP3.LUT P0, RZ, R214, 0x2, RZ, 0xc0, !PT ;  /* 0x00000002d6ff7812 */ /* 0x000fda000780c0ff */
[----:B------:R-:W-:Y:S05]  /*1c5f0*/  @P0 BRA `(.L_x_747) ;  /* 0x0000198000000947 */ /* 0x000fea0003800000 */
[C---:B------:R-:W-:Y:S02]  /*1c600*/  ISETP.GE.AND P0, PT, R209.reuse, c[0x0][0x3c8], PT ;  /* 0x0000f200d1007a0c */ /* 0x040fe40003f06270 */
[C---:B------:R-:W-:Y:S02]  /*1c610*/  IADD3 R9, R209.reuse, 0x8, RZ ;  /* 0x00000008d1097810 */ /* 0x040fe40007ffe0ff */
[----:B------:R-:W-:Y:S02]  /*1c620*/  IADD3 R5, R209, 0x10, RZ ;  /* 0x00000010d1057810 */ /* 0x000fe40007ffe0ff */
[----:B------:R-:W-:Y:S02]  /*1c630*/  ISETP.GE.AND P3, PT, R9, c[0x0][0x3c8], PT ;  /* 0x0000f20009007a0c */ /* 0x000fe40003f66270 */
[----:B------:R-:W-:Y:S02]  /*1c640*/  ISETP.GE.AND P5, PT, R5, c[0x0][0x3c8], PT ;  /* 0x0000f20005007a0c */ /* 0x000fe40003fa6270 */
[----:B------:R-:W-:-:S02]  /*1c650*/  SHF.R.S32.HI R6, RZ, 0x1f, R209 ;  /* 0x0000001fff067819 */ /* 0x000fc400000114d1 */
[C---:B------:R-:W-:Y:S02]  /*1c660*/  IADD3 R12, R209.reuse, 0x18, RZ ;  /* 0x00000018d10c7810 */ /* 0x040fe40007ffe0ff */
[C---:B----4-:R-:W-:Y:S02]  /*1c670*/  @!P0 LEA R2, P1, R209.reuse, R0, 0x2 ;  /* 0x00000000d1028211 */ /* 0x050fe400078210ff */
[C---:B------:R-:W-:Y:S02]  /*1c680*/  IADD3 R10, R209.reuse, 0x20, RZ ;  /* 0x00000020d10a7810 */ /* 0x040fe40007ffe0ff */
[C---:B------:R-:W-:Y:S02]  /*1c690*/  IADD3 R11, R209.reuse, 0x8, RZ ;  /* 0x00000008d10b7810 */ /* 0x040fe40007ffe0ff */
[----:B-1----:R-:W-:Y:S02]  /*1c6a0*/  @!P0 LEA.HI.X R3, R209, R4, R6, 0x2, P1 ;  /* 0x00000004d1038211 */ /* 0x002fe400008f1406 */
[----:B------:R-:W-:-:S02]  /*1c6b0*/  ISETP.GE.AND P2, PT, R12, c[0x0][0x3c8], PT ;  /* 0x0000f2000c007a0c */ /* 0x000fc40003f46270 */
[----:B------:R-:W-:Y:S01]  /*1c6c0*/  ISETP.GE.AND P1, PT, R10, c[0x0][0x3c8], PT ;  /* 0x0000f2000a007a0c */ /* 0x000fe20003f26270 */
[----:B------:R1:W-:Y:S01]  /*1c6d0*/  @!P0 ST.E.64 [R2.64], R108 ;  /* 0x0000006c02008985 */ /* 0x0003e2000c101b06 */
[----:B------:R-:W-:Y:S02]  /*1c6e0*/  IADD3 R8, R209, 0x10, RZ ;  /* 0x00000010d1087810 */ /* 0x000fe40007ffe0ff */
[C---:B------:R-:W-:Y:S02]  /*1c6f0*/  @!P3 LEA R6, P6, R9.reuse, R0, 0x2 ;  /* 0x000000000906b211 */ /* 0x040fe400078c10ff */
[----:B------:R-:W-:Y:S02]  /*1c700*/  SHF.R.S32.HI R11, RZ, 0x1f, R11 ;  /* 0x0000001fff0b7819 */ /* 0x000fe4000001140b */
[----:B------:R-:W-:Y:S02]  /*1c710*/  SHF.R.S32.HI R8, RZ, 0x1f, R8 ;  /* 0x0000001fff087819 */ /* 0x000fe40000011408 */
[----:B------:R-:W-:-:S02]  /*1c720*/  @!P3 LEA.HI.X R7, R9, R4, R11, 0x2, P6 ;  /* 0x000000040907b211 */ /* 0x000fc400030f140b */
[----:B------:R-:W-:Y:S02]  /*1c730*/  ISETP.GE.AND P0, PT, R252, c[0x0][0x3c8], PT ;  /* 0x0000f200fc007a0c */ /* 0x000fe40003f06270 */
[C---:B------:R-:W-:Y:S01]  /*1c740*/  IADD3 R13, R209.reuse, 0x18, RZ ;  /* 0x00000018d10d7810 */ /* 0x040fe20007ffe0ff */
[----:B------:R4:W-:Y:S01]  /*1c750*/  @!P3 ST.E.64 [R6.64], R116 ;  /* 0x000000740600b985 */ /* 0x0009e2000c101b06 */
[----:B------:R-:W-:Y:S02]  /*1c760*/  IADD3 R11, R209, 0x20, RZ ;  /* 0x00000020d10b7810 */ /* 0x000fe40007ffe0ff */
[----:B------:R-:W-:Y:S02]  /*1c770*/  SHF.R.S32.HI R13, RZ, 0x1f, R13 ;  /* 0x0000001fff0d7819 */ /* 0x000fe4000001140d */
[----:B------:R-:W-:Y:S02]  /*1c780*/  SHF.R.S32.HI R11, RZ, 0x1f, R11 ;  /* 0x0000001fff0b7819 */ /* 0x000fe4000001140b */
[----:B-1----:R-:W-:-:S04]  /*1c790*/  @!P5 LEA R2, P4, R5, R0, 0x2 ;  /* 0x000000000502d211 */ /* 0x002fc800078810ff */
[----:B------:R-:W-:Y:S02]  /*1c7a0*/  @!P5 LEA.HI.X R3, R5, R4, R8, 0x2, P4 ;  /* 0x000000040503d211 */ /* 0x000fe400020f1408 */
[----:B------:R-:W-:Y:S02]  /*1c7b0*/  ISETP.GE.AND P4, PT, R251, c[0x0][0x3c8], PT ;  /* 0x0000f200fb007a0c */ /* 0x000fe40003f86270 */
[C---:B------:R-:W-:Y:S01]  /*1c7c0*/  @!P2 LEA R8, P3, R12.reuse, R0, 0x2 ;  /* 0x000000000c08a211 */ /* 0x040fe200078610ff */
[----:B------:R1:W-:Y:S01]  /*1c7d0*/  @!P5 ST.E.64 [R2.64], R120 ;  /* 0x000000780200d985 */ /* 0x0003e2000c101b06 */
[----:B------:R-:W-:Y:S02]  /*1c7e0*/  SHF.R.S32.HI R5, RZ, 0x1f, R252 ;  /* 0x0000001fff057819 */ /* 0x000fe400000114fc */
[----:B------:R-:W-:Y:S02]  /*1c7f0*/  @!P2 LEA.HI.X R9, R12, R4, R13, 0x2, P3 ;  /* 0x000000040c09a211 */ /* 0x000fe400018f140d */
[----:B----4-:R-:W-:-:S02]  /*1c800*/  @!P1 LEA R6, P6, R10, R0, 0x2 ;  /* 0x000000000a069211 */ /* 0x010fc400078c10ff */
[----:B------:R-:W-:Y:S01]  /*1c810*/  ISETP.GE.AND P3, PT, R250, c[0x0][0x3c8], PT ;  /* 0x0000f200fa007a0c */ /* 0x000fe20003f66270 */
[----:B------:R4:W-:Y:S01]  /*1c820*/  @!P2 ST.E.64 [R8.64], R124 ;  /* 0x0000007c0800a985 */ /* 0x0009e2000c101b06 */
[----:B------:R-:W-:Y:S02]  /*1c830*/  @!P1 LEA.HI.X R7, R10, R4, R11, 0x2, P6 ;  /* 0x000000040a079211 */ /* 0x000fe400030f140b */
[----:B------:R-:W-:Y:S02]  /*1c840*/  SHF.R.S32.HI R12, RZ, 0x1f, R251 ;  /* 0x0000001fff0c7819 */ /* 0x000fe400000114fb */
[----:B------:R-:W-:Y:S01]  /*1c850*/  ISETP.GE.AND P6, PT, R249, c[0x0][0x3c8], PT ;  /* 0x0000f200f9007a0c */ /* 0x000fe20003fc6270 */
[----:B------:R5:W-:Y:S01]  /*1c860*/  @!P1 ST.E.64 [R6.64], R22 ;  /* 0x0000001606009985 */ /* 0x000be2000c101b06 */
[----:B------:R-:W-:-:S04]  /*1c870*/  @!P4 LEA R10, P1, R251, R0, 0x2 ;  /* 0x00000000fb0ac211 */ /* 0x000fc800078210ff */
[----:B------:R-:W-:Y:S02]  /*1c880*/  @!P4 LEA.HI.X R11, R251, R4, R12, 0x2, P1 ;  /* 0x00000004fb0bc211 */ /* 0x000fe400008f140c */
[----:B------:R-:W-:Y:S02]  /*1c890*/  SHF.R.S32.HI R12, RZ, 0x1f, R249 ;  /* 0x0000001fff0c7819 */ /* 0x000fe400000114f9 */
[----:B-1----:R-:W-:-:S04]  /*1c8a0*/  @!P0 LEA R2, P5, R252, R0, 0x2 ;  /* 0x00000000fc028211 */ /* 0x002fc800078a10ff */
[----:B------:R-:W-:Y:S02]  /*1c8b0*/  @!P0 LEA.HI.X R3, R252, R4, R5, 0x2, P5 ;  /* 0x00000004fc038211 */ /* 0x000fe400028f1405 */
[----:B------:R-:W-:Y:S02]  /*1c8c0*/  ISETP.GE.AND P5, PT, R246, c[0x0][0x3c8], PT ;  /* 0x0000f200f6007a0c */ /* 0x000fe40003fa6270 */
[----:B------:R-:W-:Y:S01]  /*1c8d0*/  SHF.R.S32.HI R5, RZ, 0x1f, R250 ;  /* 0x0000001fff057819 */ /* 0x000fe200000114fa */
[----:B------:R1:W-:Y:S01]  /*1c8e0*/  @!P0 ST.E.64 [R2.64], R26 ;  /* 0x0000001a02008985 */ /* 0x0003e2000c101b06 */
[----:B----4-:R-:W-:-:S03]  /*1c8f0*/  @!P3 LEA R8, P0, R250, R0, 0x2 ;  /* 0x00000000fa08b211 */ /* 0x010fc600078010ff */
[----:B------:R4:W-:Y:S01]  /*1c900*/  @!P4 ST.E.64 [R10.64], R128 ;  /* 0x000000800a00c985 */ /* 0x0009e2000c101b06 */
[C---:B-----5:R-:W-:Y:S02]  /*1c910*/  IADD3 R6, R209.reuse, 0x58, RZ ;  /* 0x00000058d1067810 */ /* 0x060fe40007ffe0ff */
[----:B------:R-:W-:Y:S02]  /*1c920*/  @!P3 LEA.HI.X R9, R250, R4, R5, 0x2, P0 ;  /* 0x00000004fa09b211 */ /* 0x000fe400000f1405 */
[----:B------:R-:W-:Y:S02]  /*1c930*/  ISETP.GE.AND P4, PT, R6, c[0x0][0x3c8], PT ;  /* 0x0000f20006007a0c */ /* 0x000fe40003f86270 */
[----:B------:R-:W-:Y:S01]  /*1c940*/  SHF.R.S32.HI R7, RZ, 0x1f, R246 ;  /* 0x0000001fff077819 */ /* 0x000fe200000114f6 */
[----:B------:R5:W-:Y:S01]  /*1c950*/  @!P3 ST.E.64 [R8.64], R30 ;  /* 0x0000001e0800b985 */ /* 0x000be2000c101b06 */
[----:B------:R-:W-:Y:S02]  /*1c960*/  SHF.R.S32.HI R13, RZ, 0x1f, R6 ;  /* 0x0000001fff0d7819 */ /* 0x000fe40000011406 */
[----:B------:R-:W-:-:S02]  /*1c970*/  IADD3 R5, R209, 0x68, RZ ;  /* 0x00000068d1057810 */ /* 0x000fc40007ffe0ff */
[C---:B-1----:R-:W-:Y:S02]  /*1c980*/  IADD3 R3, R209.reuse, 0x50, RZ ;  /* 0x00000050d1037810 */ /* 0x042fe40007ffe0ff */
[----:B------:R-:W-:Y:S02]  /*1c990*/  IADD3 R2, R209, 0x60, RZ ;  /* 0x00000060d1027810 */ /* 0x000fe40007ffe0ff */
[----:B------:R-:W-:Y:S02]  /*1c9a0*/  ISETP.GE.AND P2, PT, R3, c[0x0][0x3c8], PT ;  /* 0x0000f20003007a0c */ /* 0x000fe40003f46270 */
[C---:B----4-:R-:W-:Y:S02]  /*1c9b0*/  @!P6 LEA R10, P0, R249.reuse, R0, 0x2 ;  /* 0x00000000f90ae211 */ /* 0x050fe400078010ff */
[----:B------:R-:W-:Y:S02]  /*1c9c0*/  SHF.R.S32.HI R15, RZ, 0x1f, R3 ;  /* 0x0000001fff0f7819 */ /* 0x000fe40000011403 */
[----:B------:R-:W-:-:S02]  /*1c9d0*/  @!P6 LEA.HI.X R11, R249, R4, R12, 0x2, P0 ;  /* 0x00000004f90be211 */ /* 0x000fc400000f140c */
[----:B-----5:R-:W-:-:S03]  /*1c9e0*/  @!P5 LEA R8, P1, R246, R0, 0x2 ;  /* 0x00000000f608d211 */ /* 0x020fc600078210ff */
[----:B------:R1:W-:Y:S01]  /*1c9f0*/  @!P6 ST.E.64 [R10.64], R38 ;  /* 0x000000260a00e985 */ /* 0x0003e2000c101b06 */
[----:B------:R-:W-:Y:S02]  /*1ca00*/  @!P5 LEA.HI.X R9, R246, R4, R7, 0x2, P1 ;  /* 0x00000004f609d211 */ /* 0x000fe400008f1407 */
[CC--:B------:R-:W-:Y:S02]  /*1ca10*/  @!P4 LEA R12, P1, R6.reuse, R0.reuse, 0x2 ;  /* 0x00000000060cc211 */ /* 0x0c0fe400078210ff */
[----:B------:R-:W-:Y:S01]  /*1ca20*/  IADD3 R7, R209, 0x70, RZ ;  /* 0x00000070d1077810 */ /* 0x000fe20007ffe0ff */
[----:B------:R4:W-:Y:S01]  /*1ca30*/  @!P5 ST.E.64 [R8.64], R34 ;  /* 0x000000220800d985 */ /* 0x0009e2000c101b06 */
[C---:B------:R-:W-:Y:S02]  /*1ca40*/  @!P2 LEA R14, P0, R3.reuse, R0, 0x2 ;  /* 0x00000000030ea211 */ /* 0x040fe400078010ff */
[----:B------:R-:W-:Y:S02]  /*1ca50*/  ISETP.GE.AND P6, PT, R3, c[0x0][0x3c8], PT ;  /* 0x0000f20003007a0c */ /* 0x000fe40003fc6270 */
[----:B------:R-:W-:-:S02]  /*1ca60*/  @!P4 LEA.HI.X R13, R6, R4, R13, 0x2, P1 ;  /* 0x00000004060dc211 */ /* 0x000fc400008f140d */
[----:B------:R-:W-:Y:S02]  /*1ca70*/  ISETP.GE.AND P1, PT, R7, c[0x0][0x3c8], PT ;  /* 0x0000f20007007a0c */ /* 0x000fe40003f26270 */
[----:B------:R-:W-:Y:S02]  /*1ca80*/  @!P2 LEA.HI.X R15, R3, R4, R15, 0x2, P0 ;  /* 0x00000004030fa211 */ /* 0x000fe400000f140f */
[----:B------:R-:W-:Y:S02]  /*1ca90*/  ISETP.GE.AND P5, PT, R2, c[0x0][0x3c8], PT ;  /* 0x0000f20002007a0c */ /* 0x000fe40003fa6270 */
[----:B------:R-:W-:Y:S02]  /*1caa0*/  ISETP.GE.AND P2, PT, R5, c[0x0][0x3c8], PT ;  /* 0x0000f20005007a0c */ /* 0x000fe40003f46270 */
[C---:B------:R-:W-:Y:S01]  /*1cab0*/  IADD3 R6, R209.reuse, 0x78, RZ ;  /* 0x00000078d1067810 */ /* 0x040fe20007ffe0ff */
[----:B------:R-:W-:Y:S01]  /*1cac0*/  @!P6 ST.E.64 [R14.64], R46 ;  /* 0x0000002e0e00e985 */ /* 0x000fe2000c101b06 */
[----:B------:R-:W-:-:S03]  /*1cad0*/  IADD3 R3, R209, 0x88, RZ ;  /* 0x00000088d1037810 */ /* 0x000fc60007ffe0ff */
[----:B------:R5:W-:Y:S01]  /*1cae0*/  @!P4 ST.E.64 [R12.64], R42 ;  /* 0x0000002a0c00c985 */ /* 0x000be2000c101b06 */
[----:B-1----:R-:W-:Y:S02]  /*1caf0*/  SHF.R.S32.HI R11, RZ, 0x1f, R7 ;  /* 0x0000001fff0b7819 */ /* 0x002fe40000011407 */
[-C--:B------:R-:W-:Y:S02]  /*1cb00*/  @!P1 LEA R10, P4, R7, R0.reuse, 0x2 ;  /* 0x00000000070a9211 */ /* 0x080fe400078810ff */
[-C--:B------:R-:W-:Y:S02]  /*1cb10*/  @!P5 LEA R18, P0, R2, R0.reuse, 0x2 ;  /* 0x000000000212d211 */ /* 0x080fe400078010ff */
[----:B----4-:R-:W-:Y:S02]  /*1cb20*/  SHF.R.S32.HI R9, RZ, 0x1f, R2 ;  /* 0x0000001fff097819 */ /* 0x010fe40000011402 */
[----:B------:R-:W-:Y:S02]  /*1cb30*/  SHF.R.S32.HI R8, RZ, 0x1f, R5 ;  /* 0x0000001fff087819 */ /* 0x000fe40000011405 */
[----:B--2---:R-:W-:-:S02]  /*1cb40*/  @!P2 LEA R16, P3, R5, R0, 0x2 ;  /* 0x000000000510a211 */ /* 0x004fc400078610ff */
[-C--:B------:R-:W-:Y:S02]  /*1cb50*/  @!P1 LEA.HI.X R11, R7, R4.reuse, R11, 0x2, P4 ;  /* 0x00000004070b9211 */ /* 0x080fe400020f140b */
[C---:B------:R-:W-:Y:S02]  /*1cb60*/  ISETP.GE.AND P4, PT, R2.reuse, c[0x0][0x3c8], PT ;  /* 0x0000f20002007a0c */ /* 0x040fe40003f86270 */
[-C--:B------:R-:W-:Y:S02]  /*1cb70*/  @!P5 LEA.HI.X R19, R2, R4.reuse, R9, 0x2, P0 ;  /* 0x000000040213d211 */ /* 0x080fe400000f1409 */
[----:B------:R-:W-:Y:S02]  /*1cb80*/  ISETP.GE.AND P0, PT, R6, c[0x0][0x3c8], PT ;  /* 0x0000f20006007a0c */ /* 0x000fe40003f06270 */
[----:B---3--:R-:W-:Y:S02]  /*1cb90*/  @!P2 LEA.HI.X R17, R5, R4, R8, 0x2, P3 ;  /* 0x000000040511a211 */ /* 0x008fe400018f1408 */
[----:B------:R-:W-:-:S02]  /*1cba0*/  ISETP.GE.AND P5, PT, R3, c[0x0][0x3c8], PT ;  /* 0x0000f20003007a0c */ /* 0x000fc40003fa6270 */
[----:B------:R-:W-:Y:S02]  /*1cbb0*/  IADD3 R5, R209, 0x80, RZ ;  /* 0x00000080d1057810 */ /* 0x000fe40007ffe0ff */
[----:B------:R-:W-:Y:S01]  /*1cbc0*/  SHF.R.S32.HI R9, RZ, 0x1f, R6 ;  /* 0x0000001fff097819 */ /* 0x000fe20000011406 */
[----:B------:R-:W-:Y:S01]  /*1cbd0*/  @!P4 ST.E.64 [R18.64], R54 ;  /* 0x000000361200c985 */ /* 0x000fe2000c101b06 */
[----:B------:R-:W-:Y:S02]  /*1cbe0*/  ISETP.GE.AND P6, PT, R5, c[0x0][0x3c8], PT ;  /* 0x0000f20005007a0c */ /* 0x000fe40003fc6270 */
[----:B-----5:R-:W-:Y:S01]  /*1cbf0*/  SHF.R.S32.HI R13, RZ, 0x1f, R3 ;  /* 0x0000001fff0d7819 */ /* 0x020fe20000011403 */
[----:B------:R-:W-:Y:S01]  /*1cc00*/  @!P2 ST.E.64 [R16.64], R50 ;  /* 0x000000321000a985 */ /* 0x000fe2000c101b06 */
[-C--:B------:R-:W-:Y:S02]  /*1cc10*/  @!P0 LEA R8, P3, R6, R0.reuse, 0x2 ;  /* 0x0000000006088211 */ /* 0x080fe400078610ff */
[----:B------:R-:W-:Y:S01]  /*1cc20*/  IADD3 R2, R209, 0x90, RZ ;  /* 0x00000090d1027810 */ /* 0x000fe20007ffe0ff */
[----:B------:R1:W-:Y:S01]  /*1cc30*/  @!P1 ST.E.64 [R10.64], R62 ;  /* 0x0000003e0a009985 */ /* 0x0003e2000c101b06 */
[----:B------:R-:W-:-:S02]  /*1cc40*/  @!P5 LEA R12, P2, R3, R0, 0x2 ;  /* 0x00000000030cd211 */ /* 0x000fc400078410ff */
[-C--:B------:R-:W-:Y:S02]  /*1cc50*/  @!P0 LEA.HI.X R9, R6, R4.reuse, R9, 0x2, P3 ;  /* 0x0000000406098211 */ /* 0x080fe400018f1409 */
[----:B------:R-:W-:Y:S02]  /*1cc60*/  @!P5 LEA.HI.X R13, R3, R4, R13, 0x2, P2 ;  /* 0x00000004030dd211 */ /* 0x000fe400010f140d */
[----:B------:R-:W-:Y:S01]  /*1cc70*/  SHF.R.S32.HI R7, RZ, 0x1f, R5 ;  /* 0x0000001fff077819 */ /* 0x000fe20000011405 */
[----:B------:R2:W-:Y:S01]  /*1cc80*/  @!P0 ST.E.64 [R8.64], R58 ;  /* 0x0000003a08008985 */ /* 0x0005e2000c101b06 */
[----:B------:R-:W-:Y:S02]  /*1cc90*/  @!P6 LEA R14, P3, R5, R0, 0x2 ;  /* 0x00000000050ee211 */ /* 0x000fe400078610ff */
[----:B------:R-:W-:Y:S02]  /*1cca0*/  ISETP.GE.AND P2, PT, R2, c[0x0][0x3c8], PT ;  /* 0x0000f20002007a0c */ /* 0x000fe40003f46270 */
[----:B------:R-:W-:-:S02]  /*1ccb0*/  IADD3 R6, R209, 0x98, RZ ;  /* 0x00000098d1067810 */ /* 0x000fc40007ffe0ff */
[----:B------:R-:W-:Y:S02]  /*1ccc0*/  @!P6 LEA.HI.X R15, R5, R4, R7, 0x2, P3 ;  /* 0x00000004050fe211 */ /* 0x000fe400018f1407 */
[----:B------:R-:W-:Y:S02]  /*1ccd0*/  ISETP.GE.AND P4, PT, R6, c[0x0][0x3c8], PT ;  /* 0x0000f20006007a0c */ /* 0x000fe40003f86270 */
[----:B------:R-:W-:Y:S01]  /*1cce0*/  IADD3 R5, R209, 0xa0, RZ ;  /* 0x000000a0d1057810 */ /* 0x000fe20007ffe0ff */
[----:B------:R3:W-:Y:S01]  /*1ccf0*/  @!P6 ST.E.64 [R14.64], R70 ;  /* 0x000000460e00e985 */ /* 0x0007e2000c101b06 */
[----:B------:R-:W-:Y:S02]  /*1cd00*/  SHF.R.S32.HI R7, RZ, 0x1f, R2 ;  /* 0x0000001fff077819 */ /* 0x000fe40000011402 */
[----:B------:R-:W-:Y:S01]  /*1cd10*/  ISETP.GE.AND P3, PT, R5, c[0x0][0x3c8], PT ;  /* 0x0000f20005007a0c */ /* 0x000fe20003f66270 */
[----:B------:R4:W-:Y:S01]  /*1cd20*/  @!P5 ST.E.64 [R12.64], R66 ;  /* 0x000000420c00d985 */ /* 0x0009e2000c101b06 */
[----:B------:R-:W-:-:S02]  /*1cd30*/  IADD3 R3, R209, 0xa8, RZ ;  /* 0x000000a8d1037810 */ /* 0x000fc40007ffe0ff */
[C---:B------:R-:W-:Y:S02]  /*1cd40*/  ISETP.GE.AND P6, PT, R2.reuse, c[0x0][0x3c8], PT ;  /* 0x0000f20002007a0c */ /* 0x040fe40003fc6270 */
[----:B-1----:R-:W-:-:S04]  /*1cd50*/  @!P2 LEA R10, P0, R2, R0, 0x2 ;  /* 0x00000000020aa211 */ /* 0x002fc800078010ff */
[----:B------:R-:W-:Y:S02]  /*1cd60*/  @!P2 LEA.HI.X R11, R2, R4, R7, 0x2, P0 ;  /* 0x00000004020ba211 */ /* 0x000fe400000f1407 */
[----:B------:R-:W-:Y:S02]  /*1cd70*/  ISETP.GE.AND P2, PT, R3, c[0x0][0x3c8], PT ;  /* 0x0000f20003007a0c */ /* 0x000fe40003f46270 */
[----:B--2---:R-:W-:Y:S02]  /*1cd80*/  SHF.R.S32.HI R9, RZ, 0x1f, R6 ;  /* 0x0000001fff097819 */ /* 0x004fe40000011406 */
[CC--:B------:R-:W-:Y:S01]  /*1cd90*/  @!P4 LEA R8, P1, R6.reuse, R0.reuse, 0x2 ;  /* 0x000000000608c211 */ /* 0x0c0fe200078210ff */
[----:B------:R1:W-:Y:S01]  /*1cda0*/  @!P6 ST.E.64 [R10.64], R78 ;  /* 0x0000004e0a00e985 */ /* 0x0003e2000c101b06 */
[----:B------:R-:W-:Y:S02]  /*1cdb0*/  @!P3 LEA R16, P0, R5, R0, 0x2 ;  /* 0x000000000510b211 */ /* 0x000fe400078010ff */
[----:B------:R-:W-:-:S02]  /*1cdc0*/  @!P4 LEA.HI.X R9, R6, R4, R9, 0x2, P1 ;  /* 0x000000040609c211 */ /* 0x000fc400008f1409 */
[C---:B------:R-:W-:Y:S02]  /*1cdd0*/  IADD3 R6, R209.reuse, 0xb8, RZ ;  /* 0x000000b8d1067810 */ /* 0x040fe40007ffe0ff */
[----:B------:R-:W-:Y:S01]  /*1cde0*/  IADD3 R7, R209, 0xb0, RZ ;  /* 0x000000b0d1077810 */ /* 0x000fe20007ffe0ff */
[----:B------:R2:W-:Y:S01]  /*1cdf0*/  @!P4 ST.E.64 [R8.64], R74 ;  /* 0x0000004a0800c985 */ /* 0x0005e2000c101b06 */
[----:B---3--:R-:W-:Y:S02]  /*1ce00*/  @!P2 LEA R14, P5, R3, R0, 0x2 ;  /* 0x00000000030ea211 */ /* 0x008fe400078a10ff */
[----:B------:R-:W-:Y:S02]  /*1ce10*/  IADD3 R2, R209, 0xc8, RZ ;  /* 0x000000c8d1027810 */ /* 0x000fe40007ffe0ff */
[----:B----4-:R-:W-:Y:S02]  /*1ce20*/  SHF.R.S32.HI R13, RZ, 0x1f, R5 ;  /* 0x0000001fff0d7819 */ /* 0x010fe40000011405 */
[----:B------:R-:W-:-:S02]  /*1ce30*/  SHF.R.S32.HI R12, RZ, 0x1f, R3 ;  /* 0x0000001fff0c7819 */ /* 0x000fc40000011403 */
[-C--:B------:R-:W-:Y:S02]  /*1ce40*/  @!P3 LEA.HI.X R17, R5, R4.reuse, R13, 0x2, P0 ;  /* 0x000000040511b211 */ /* 0x080fe400000f140d */
[----:B------:R-:W-:Y:S02]  /*1ce50*/  ISETP.GE.AND P0, PT, R6, c[0x0][0x3c8], PT ;  /* 0x0000f20006007a0c */ /* 0x000fe40003f06270 */
[----:B------:R-:W-:Y:S01]  /*1ce60*/  @!P2 LEA.HI.X R15, R3, R4, R12, 0x2, P5 ;  /* 0x00000004030fa211 */ /* 0x000fe200028f140c */
[----:B------:R3:W-:Y:S01]  /*1ce70*/  @!P3 ST.E.64 [R16.64], R86 ;  /* 0x000000561000b985 */ /* 0x0007e2000c101b06 */
[----:B------:R-:W-:Y:S02]  /*1ce80*/  IADD3 R3, R209, 0xc0, RZ ;  /* 0x000000c0d1037810 */ /* 0x000fe40007ffe0ff */
[----:B------:R-:W-:Y:S01]  /*1ce90*/  SHF.R.S32.HI R5, RZ, 0x1f, R6 ;  /* 0x0000001fff057819 */ /* 0x000fe20000011406 */
[----:B------:R4:W-:Y:S01]  /*1cea0*/  @!P2 ST.E.64 [R14.64], R82 ;  /* 0x000000520e00a985 */ /* 0x0009e2000c101b06 */
[----:B------:R-:W-:-:S02]  /*1ceb0*/  ISETP.GE.AND P6, PT, R3, c[0x0][0x3c8], PT ;  /* 0x0000f20003007a0c */ /* 0x000fc40003fc6270 */
[----:B------:R-:W-:-:S03]  /*1cec0*/  ISETP.GE.AND P1, PT, R7, c[0x0][0x3c8], PT ;  /* 0x0000f20007007a0c */ /* 0x000fc60003f26270 */
[----:B-1----:R-:W-:-:S04]  /*1ced0*/  @!P0 LEA R10, P4, R6, R0, 0x2 ;  /* 0x00000000060a8211 */ /* 0x002fc800078810ff */
[----:B------:R-:W-:Y:S02]  /*1cee0*/  @!P0 LEA.HI.X R11, R6, R4, R5, 0x2, P4 ;  /* 0x00000004060b8211 */ /* 0x000fe400020f1405 */
[----:B------:R-:W-:Y:S02]  /*1cef0*/  ISETP.GE.AND P4, PT, R2, c[0x0][0x3c8], PT ;  /* 0x0000f20002007a0c */ /* 0x000fe40003f86270 */
[----:B------:R-:W-:Y:S02]  /*1cf00*/  SHF.R.S32.HI R5, RZ, 0x1f, R3 ;  /* 0x0000001fff057819 */ /* 0x000fe40000011403 */
[----:B--2---:R-:W-:Y:S02]  /*1cf10*/  SHF.R.S32.HI R8, RZ, 0x1f, R7 ;  /* 0x0000001fff087819 */ /* 0x004fe40000011407 */
[----:B------:R-:W-:Y:S02]  /*1cf20*/  @!P1 LEA R12, P5, R7, R0, 0x2 ;  /* 0x00000000070c9211 */ /* 0x000fe400078a10ff */
[----:B------:R-:W-:-:S02]  /*1cf30*/  SHF.R.S32.HI R6, RZ, 0x1f, R2 ;  /* 0x0000001fff067819 */ /* 0x000fc40000011402 */
[----:B------:R-:W-:Y:S02]  /*1cf40*/  @!P1 LEA.HI.X R13, R7, R4, R8, 0x2, P5 ;  /* 0x00000004070d9211 */ /* 0x000fe400028f1408 */
[----:B------:R-:W-:Y:S02]  /*1cf50*/  IADD3 R7, R209, 0xd0, RZ ;  /* 0x000000d0d1077810 */ /* 0x000fe40007ffe0ff */
[-C--:B---3--:R-:W-:Y:S01]  /*1cf60*/  @!P4 LEA R16, P2, R2, R0.reuse, 0x2 ;  /* 0x000000000210c211 */ /* 0x088fe200078410ff */
[----:B------:R1:W-:Y:S01]  /*1cf70*/  @!P1 ST.E.64 [R12.64], R134 ;  /* 0x000000860c009985 */ /* 0x0003e2000c101b06 */
[----:B------:R-:W-:Y:S02]  /*1cf80*/  ISETP.GE.AND P5, PT, R7, c[0x0][0x3c8], PT ;  /* 0x0000f20007007a0c */ /* 0x000fe40003fa6270 */
[----:B----4-:R-:W-:Y:S01]  /*1cf90*/  @!P6 LEA R14, P3, R3, R0, 0x2 ;  /* 0x00000000030ee211 */ /* 0x010fe200078610ff */
[----:B------:R2:W-:Y:S01]  /*1cfa0*/  @!P0 ST.E.64 [R10.64], R90 ;  /* 0x0000005a0a008985 */ /* 0x0005e2000c101b06 */
[----:B------:R-:W-:-:S02]  /*1cfb0*/  IADD3 R8, R209, 0xd8, RZ ;  /* 0x000000d8d1087810 */ /* 0x000fc40007ffe0ff */
[----:B------:R-:W-:Y:S02]  /*1cfc0*/  @!P6 LEA.HI.X R15, R3, R4, R5, 0x2, P3 ;  /* 0x00000004030fe211 */ /* 0x000fe400018f1405 */
[----:B------:R-:W-:Y:S02]  /*1cfd0*/  ISETP.GE.AND P3, PT, R2, c[0x0][0x3c8], PT ;  /* 0x0000f20002007a0c */ /* 0x000fe40003f66270 */
[----:B------:R-:W-:Y:S01]  /*1cfe0*/  ISETP.GE.AND P4, PT, R8, c[0x0][0x3c8], PT ;  /* 0x0000f20008007a0c */ /* 0x000fe20003f86270 */
[----:B------:R-:W-:Y:S01]  /*1cff0*/  @!P6 ST.E.64 [R14.64], R138 ;  /* 0x0000008a0e00e985 */ /* 0x000fe2000c101b06 */
[----:B------:R-:W-:Y:S02]  /*1d000*/  SHF.R.S32.HI R3, RZ, 0x1f, R7 ;  /* 0x0000001fff037819 */ /* 0x000fe40000011407 */
[----:B------:R-:W-:Y:S02]  /*1d010*/  IADD3 R5, R209, 0xe8, RZ ;  /* 0x000000e8d1057810 */ /* 0x000fe40007ffe0ff */
[----:B------:R-:W-:-:S02]  /*1d020*/  SHF.R.S32.HI R9, RZ, 0x1f, R8 ;  /* 0x0000001fff097819 */ /* 0x000fc40000011408 */
[----:B------:R-:W-:-:S03]  /*1d030*/  ISETP.GE.AND P6, PT, R2, c[0x0][0x3c8], PT ;  /* 0x0000f20002007a0c */ /* 0x000fc60003fc6270 */
[----:B------:R-:W-:Y:S02]  /*1d040*/  @!P3 LEA.HI.X R17, R2, R4, R6, 0x2, P2 ;  /* 0x000000040211b211 */ /* 0x000fe400010f1406 */
[----:B------:R-:W-:Y:S02]  /*1d050*/  IADD3 R6, R209, 0xe0, RZ ;  /* 0x000000e0d1067810 */ /* 0x000fe40007ffe0ff */
[----:B------:R-:W-:Y:S02]  /*1d060*/  ISETP.GE.AND P2, PT, R5, c[0x0][0x3c8], PT ;  /* 0x0000f20005007a0c */ /* 0x000fe40003f46270 */
[----:B------:R-:W-:Y:S02]  /*1d070*/  ISETP.GE.AND P3, PT, R6, c[0x0][0x3c8], PT ;  /* 0x0000f20006007a0c */ /* 0x000fe40003f66270 */
[-C--:B-1----:R-:W-:Y:S02]  /*1d080*/  @!P5 LEA R12, P1, R7, R0.reuse, 0x2 ;  /* 0x00000000070cd211 */ /* 0x082fe400078210ff */
[----:B------:R-:W-:Y:S01]  /*1d090*/  @!P6 ST.E.64 [R16.64], R154 ;  /* 0x0000009a1000e985 */ /* 0x000fe2000c101b06 */
[----:B--2---:R-:W-:-:S02]  /*1d0a0*/  @!P4 LEA R10, P0, R8, R0, 0x2 ;  /* 0x00000000080ac211 */ /* 0x004fc400078010ff */
[-C--:B------:R-:W-:Y:S02]  /*1d0b0*/  @!P5 LEA.HI.X R13, R7, R4.reuse, R3, 0x2, P1 ;  /* 0x00000004070dd211 */ /* 0x080fe400008f1403 */
[----:B------:R-:W-:Y:S02]  /*1d0c0*/  IADD3 R3, R209, 0xf0, RZ ;  /* 0x000000f0d1037810 */ /* 0x000fe40007ffe0ff */
[----:B------:R-:W-:Y:S01]  /*1d0d0*/  @!P4 LEA.HI.X R11, R8, R4, R9, 0x2, P0 ;  /* 0x00000004080bc211 */ /* 0x000fe200000f1409 */
[----:B------:R-:W-:Y:S01]  /*1d0e0*/  @!P5 ST.E.64 [R12.64], R150 ;  /* 0x000000960c00d985 */ /* 0x000fe2000c101b06 */
[----:B------:R-:W-:Y:S02]  /*1d0f0*/  ISETP.GE.AND P1, PT, R3, c[0x0][0x3c8], PT ;  /* 0x0000f20003007a0c */ /* 0x000fe40003f26270 */
[----:B------:R-:W-:Y:S01]  /*1d100*/  SHF.R.S32.HI R7, RZ, 0x1f, R6 ;  /* 0x0000001fff077819 */ /* 0x000fe20000011406 */
[----:B------:R-:W-:Y:S01]  /*1d110*/  @!P4 ST.E.64 [R10.64], R114 ;  /* 0x000000720a00c985 */ /* 0x000fe2000c101b06 */
[----:B------:R-:W-:-:S04]  /*1d120*/  @!P3 LEA R8, P0, R6, R0, 0x2 ;  /* 0x000000000608b211 */ /* 0x000fc800078010ff */
[----:B------:R-:W-:Y:S02]  /*1d130*/  @!P3 LEA.HI.X R9, R6, R4, R7, 0x2, P0 ;  /* 0x000000040609b211 */ /* 0x000fe400000f1407 */
[----:B------:R-:W-:Y:S02]  /*1d140*/  SHF.R.S32.HI R7, RZ, 0x1f, R5 ;  /* 0x0000001fff077819 */ /* 0x000fe40000011405 */
[C---:B------:R-:W-:Y:S01]  /*1d150*/  @!P2 LEA R6, P0, R5.reuse, R0, 0x2 ;  /* 0x000000000506a211 */ /* 0x040fe200078010ff */
[----:B------:R-:W-:Y:S03]  /*1d160*/  @!P3 ST.E.64 [R8.64], R106 ;  /* 0x0000006a0800b985 */ /* 0x000fe6000c101b06 */
[----:B------:R-:W-:Y:S02]  /*1d170*/  @!P2 LEA.HI.X R7, R5, R4, R7, 0x2, P0 ;  /* 0x000000040507a211 */ /* 0x000fe400000f1407 */
[----:B------:R-:W-:-:S02]  /*1d180*/  SHF.R.S32.HI R5, RZ, 0x1f, R3 ;  /* 0x0000001fff057819 */ /* 0x000fc40000011403 */
        /* <DEDUP_REMOVED lines=12> */
.L_x_732:
[----:B------:R-:W-:Y:S01]  /*1d250*/  ISETP.NE.U32.AND P0, PT, RZ, c[0x0][0x508], PT ;  /* 0x00014200ff007a0c */ /* 0x000fe20003f05070 */
[----:B------:R-:W-:Y:S01]  /*1d260*/  IMAD.MOV.U32 R4, RZ, RZ, 0x4 ;  /* 0x00000004ff047424 */ /* 0x000fe200078e00ff */
[----:B------:R-:W-:Y:S01]  /*1d270*/  ISETP.NE.U32.AND P2, PT, RZ, c[0x0][0x500], PT ;  /* 0x00014000ff007a0c */ /* 0x000fe20003f45070 */
[----:B------:R-:W-:Y:S01]  /*1d280*/  IMAD.MOV.U32 R19, RZ, RZ, c[0x0][0x388] ;  /* 0x0000e200ff137624 */ /* 0x000fe200078e00ff */
[----:B------:R-:W-:Y:S01]  /*1d290*/  ISETP.NE.AND.EX P0, PT, RZ, c[0x0][0x50c], PT, P0 ;  /* 0x00014300ff007a0c */ /* 0x000fe20003f05300 */
[----:B------:R-:W-:Y:S01]  /*1d2a0*/  IMAD.MOV.U32 R6, RZ, RZ, RZ ;  /* 0x000000ffff067224 */ /* 0x000fe200078e00ff */
[----:B------:R-:W-:Y:S01]  /*1d2b0*/  ISETP.NE.AND.EX P2, PT, RZ, c[0x0][0x504], PT, P2 ;  /* 0x00014100ff007a0c */ /* 0x000fe20003f45320 */
[----:B------:R-:W-:-:S10]  /*1d2c0*/  IMAD.WIDE R2, R231, R4, c[0x0][0x500] ;  /* 0x00014000e7027625 */ /* 0x000fd400078e0204 */
[----:B------:R-:W-:Y:S02]  /*1d2d0*/  @P0 IMAD.WIDE R4, R231, R4, c[0x0][0x508] ;  /* 0x00014200e7040625 */ /* 0x000fe400078e0204 */
[----:B------:R2:W5:Y:S04]  /*1d2e0*/  @P2 LDG.E R6, [R2.64] ;  /* 0x0000000602062981 */ /* 0x000568000c1e1900 */
[----:B------:R2:W5:Y:S01]  /*1d2f0*/  @P0 LDG.E R19, [R4.64] ;  /* 0x0000000604130981 */ /* 0x000562000c1e1900 */
[----:B------:R-:W-:-:S04]  /*1d300*/  ISETP.NE.AND P1, PT, R247, RZ, PT ;  /* 0x000000fff700720c */ /* 0x000fc80003f25270 */
[----:B------:R-:W-:Y:S01]  /*1d310*/  SEL R18, R247, c[0x0][0x3d4], P1 ;  /* 0x0000f500f7127a07 */ /* 0x000fe20000800000 */
[----:B------:R-:W-:Y:S05]  /*1d320*/  @P0 BRA `(.L_x_753) ;  /* 0x0000004000000947 */ /* 0x000fea0003800000 */
[----:B------:R-:W-:Y:S05]  /*1d330*/  @!P2 BRA `(.L_x_753) ;  /* 0x000000300000a947 */ /* 0x000fea0003800000 */
[----:B------:R3:W4:Y:S04]  /*1d340*/  LDG.E R0, [R2.64] ;  /* 0x0000000602007981 */ /* 0x000728000c1e1900 */
[----:B--23--:R-:W4:Y:S02]  /*1d350*/  LDG.E R2, [R2.64+0x4] ;  /* 0x0000040602027981 */ /* 0x00cf24000c1e1900 */
[----:B----45:R-:W-:Y:S02]  /*1d360*/  IADD3 R19, -R0, R2, RZ ;  /* 0x0000000200137210 */ /* 0x030fe40007ffe1ff */
.L_x_753:
        /* <DEDUP_REMOVED lines=8> */
[----:B------:R-:W-:Y:S01]  /*1d3f0*/  IMAD R0, R19, c[0x0][0x4e8], RZ ;  /* 0x00013a0013007a24 */ /* 0x000fe200078e02ff */
[----:B------:R-:W-:-:S04]  /*1d400*/  IADD3 R13, R224, R2, RZ ;  /* 0x00000002e00d7210 */ /* 0x000fc80007ffe0ff */
[----:B------:R-:W-:-:S13]  /*1d410*/  ISETP.GE.AND P0, PT, R13, R0, PT ;  /* 0x000000000d00720c */ /* 0x000fda0003f06270 */
[----:B------:R-:W-:Y:S05]  /*1d420*/  @P0 BRA `(.L_x_755) ;  /* 0x000002b000000947 */ /* 0x000fea0003800000 */
[----:B------:R-:W-:Y:S01]  /*1d430*/  IMAD.MOV.U32 R0, RZ, RZ, 0x368 ;  /* 0x00000368ff007424 */ /* 0x000fe200078e00ff */
[----:B------:R-:W-:-:S04]  /*1d440*/  ISETP.GT.AND P2, PT, R18, 0x1, PT ;  /* 0x000000011200780c */ /* 0x000fc80003f44270 */
[----:B------:R-:W-:-:S04]  /*1d450*/  SEL R0, R0, 0x328, P2 ;  /* 0x0000032800007807 */ /* 0x000fc80001000000 */
[----:B------:R2:W3:Y:S08]  /*1d460*/  LDC.64 R8, c[0x0][R0+0x170] ;  /* 0x00005c0000087b82 */ /* 0x0004f00000000a00 */
[----:B------:R2:W4:Y:S08]  /*1d470*/  LDC.64 R4, c[0x0][R0+0x168] ;  /* 0x00005a0000047b82 */ /* 0x0005300000000a00 */
[----:B------:R2:W5:Y:S08]  /*1d480*/  LDC.64 R14, c[0x0][R0+0x178] ;  /* 0x00005e00000e7b82 */ /* 0x0005700000000a00 */
[----:B------:R2:W1:Y:S02]  /*1d490*/  LDC.64 R10, c[0x0][R0+0x160] ;  /* 0x00005800000a7b82 */ /* 0x0004640000000a00 */
[----:B--2---:R-:W-:-:S02]  /*1d4a0*/  IMAD.MOV.U32 R0, RZ, RZ, c[0x0][0x4e8] ;  /* 0x00013a00ff007624 */ /* 0x004fc400078e00ff */
[-C--:B---3--:R-:W-:Y:S02]  /*1d4b0*/  IMAD R7, R9, R12.reuse, RZ ;  /* 0x0000000c09077224 */ /* 0x088fe400078e02ff */
[----:B------:R-:W-:Y:S01]  /*1d4c0*/  IMAD.WIDE.U32 R2, R8, R12, RZ ;  /* 0x0000000c08027225 */ /* 0x000fe200078e00ff */
[----:B------:R-:W-:Y:S02]  /*1d4d0*/  ISETP.NE.AND P0, PT, R0, 0x1, PT ;  /* 0x000000010000780c */ /* 0x000fe40003f05270 */
[----:B------:R-:W-:Y:S01]  /*1d4e0*/  MOV R0, R13 ;  /* 0x0000000d00007202 */ /* 0x000fe20000000f00 */
[----:B------:R-:W-:Y:S01]  /*1d4f0*/  IMAD R8, R8, R20, R7 ;  /* 0x0000001408087224 */ /* 0x000fe200078e0207 */
[----:B------:R-:W-:Y:S01]  /*1d500*/  SEL R7, R248, RZ, P2 ;  /* 0x000000fff8077207 */ /* 0x000fe20001000000 */
[-C--:B----4-:R-:W-:Y:S02]  /*1d510*/  IMAD R9, R5, R226.reuse, RZ ;  /* 0x000000e205097224 */ /* 0x090fe400078e02ff */
[----:B------:R-:W-:Y:S01]  /*1d520*/  IMAD.WIDE.U32 R4, R4, R226, RZ ;  /* 0x000000e204047225 */ /* 0x000fe200078e00ff */
[----:B------:R-:W-:-:S03]  /*1d530*/  IADD3 R3, R3, R8, RZ ;  /* 0x0000000803037210 */ /* 0x000fc60007ffe0ff */
[----:B------:R-:W-:Y:S02]  /*1d540*/  IMAD.IADD R9, R5, 0x1, R9 ;  /* 0x0000000105097824 */ /* 0x000fe400078e0209 */
[----:B------:R-:W-:-:S04]  /*1d550*/  @P0 IMAD.HI.U32 R16, R13, c[0x0][0x4ec], RZ ;  /* 0x00013b000d100a27 */ /* 0x000fc800078e00ff */
[-C--:B-----5:R-:W-:Y:S01]  /*1d560*/  IMAD R8, R15, R7.reuse, RZ ;  /* 0x000000070f087224 */ /* 0x0a0fe200078e02ff */
        /* <DEDUP_REMOVED lines=10> */
[----:B-1----:R-:W-:Y:S01]  /*1d610*/  IMAD R0, R11, R2, RZ ;  /* 0x000000020b007224 */ /* 0x002fe200078e02ff */
        /* <DEDUP_REMOVED lines=12> */
.L_x_755:
[----:B------:R-:W-:Y:S05]  /*1d6e0*/  BSYNC B0 ;  /* 0x0000000000007941 */ /* 0x000fea0003800000 */
.L_x_754:
[----:B------:R-:W-:-:S13]  /*1d6f0*/  ISETP.GT.AND P0, PT, R18, 0x1, PT ;  /* 0x000000011200780c */ /* 0x000fda0003f04270 */
[----:B------:R-:W-:Y:S05]  /*1d700*/  @P0 BRA `(.L_x_747) ;  /* 0x0000087000000947 */ /* 0x000fea0003800000 */
[----:B------:R-:W-:Y:S01]  /*1d710*/  MOV R2, c[0x0][0x4e8] ;  /* 0x00013a0000027a02 */ /* 0x000fe20000000f00 */
[----:B-1----:R-:W-:Y:S01]  /*1d720*/  IMAD R0, R17, c[0x0][0x3a0], RZ ;  /* 0x0000e80011007a24 */ /* 0x002fe200078e02ff */
[----:B------:R-:W-:Y:S01]  /*1d730*/  LEA R4, R237, R213, 0x5 ;  /* 0x000000d5ed047211 */ /* 0x000fe200078e28ff */
[----:B------:R-:W-:Y:S01]  /*1d740*/  IMAD R5, R20, c[0x0][0x3f0], RZ ;  /* 0x0000fc0014057a24 */ /* 0x000fe200078e02ff */
[----:B------:R-:W-:Y:S01]  /*1d750*/  ISETP.NE.AND P0, PT, R2, 0x1, PT ;  /* 0x000000010200780c */ /* 0x000fe20003f05270 */
[----:B------:R-:W-:Y:S01]  /*1d760*/  IMAD.WIDE.U32 R2, R6, c[0x0][0x3a0], RZ ;  /* 0x0000e80006027a25 */ /* 0x000fe200078e00ff */
[----:B------:R-:W-:Y:S02]  /*1d770*/  IADD3 R4, R224, R4, RZ ;  /* 0x00000004e0047210 */ /* 0x000fe40007ffe0ff */
[----:B------:R-:W-:Y:S01]  /*1d780*/  IADD3 R13, R213, R224, RZ ;  /* 0x000000e0d50d7210 */ /* 0x000fe20007ffe0ff */
        /* <DEDUP_REMOVED lines=26> */
.L_x_811:
[----:B------:R-:W-:Y:S05]  /*1d930*/  BRA.DIV ~URZ, `(.L_x_757) ;  /* 0x000024727f007947 */ /* 0x000fea000b800000 */
[----:B------:R3:W4:Y:S02]  /*1d940*/  SHFL.IDX PT, R2, R14, RZ, 0x181f ;  /* 0x00181fff0e027589 */ /* 0x00072400000e0000 */
.L_x_812:
        /* <DEDUP_REMOVED lines=27> */
.L_x_759:
[----:B------:R-:W-:Y:S05]  /*1db00*/  BSYNC B0 ;  /* 0x0000000000007941 */ /* 0x000fea0003800000 */
.L_x_758:
[----:B------:R-:W-:Y:S05]  /*1db10*/  BRA.DIV ~URZ, `(.L_x_760) ;  /* 0x000023027f007947 */ /* 0x000fea000b800000 */
[----:B--2---:R2:W1:Y:S04]  /*1db20*/  SHFL.IDX PT, R10, R11, 0x1, 0x181f ;  /* 0x00381f000b0a7f89 */ /* 0x00446800000e0000 */
[----:B----4-:R2:W4:Y:S02]  /*1db30*/  SHFL.IDX PT, R2, R14, 0x1, 0x181f ;  /* 0x00381f000e027f89 */ /* 0x01052400000e0000 */
.L_x_813:
        /* <DEDUP_REMOVED lines=20> */
.L_x_762:
[----:B------:R-:W-:Y:S05]  /*1dc80*/  BSYNC B0 ;  /* 0x0000000000007941 */ /* 0x000fea0003800000 */
.L_x_761:
[----:B------:R-:W-:Y:S05]  /*1dc90*/  BRA.DIV ~URZ, `(.L_x_763) ;  /* 0x000022527f007947 */ /* 0x000fea000b800000 */
[----:B-1----:R1:W2:Y:S02]  /*1dca0*/  SHFL.IDX PT, R10, R11, 0x2, 0x181f ;  /* 0x00581f000b0a7f89 */ /* 0x0022a400000e0000 */
.L_x_814:
[----:B------:R-:W-:Y:S05]  /*1dcb0*/  BRA.DIV ~URZ, `(.L_x_764) ;  /* 0x000022a27f007947 */ /* 0x000fea000b800000 */
[----:B----4-:R4:W1:Y:S02]  /*1dcc0*/  SHFL.IDX PT, R2, R14, 0x2, 0x181f ;  /* 0x00581f000e027f89 */ /* 0x01086400000e0000 */
.L_x_815:
        /* <DEDUP_REMOVED lines=20> */
.L_x_766:
[----:B------:R-:W-:Y:S05]  /*1de10*/  BSYNC B0 ;  /* 0x0000000000007941 */ /* 0x000fea0003800000 */
.L_x_765:
[----:B------:R-:W-:Y:S05]  /*1de20*/  BRA.DIV ~URZ, `(.L_x_767) ;  /* 0x000021a27f007947 */ /* 0x000fea000b800000 */
[----:B--2---:R2:W3:Y:S04]  /*1de30*/  SHFL.IDX PT, R10, R11, 0x3, 0x181f ;  /* 0x00781f000b0a7f89 */ /* 0x0044e800000e0000 */
[----:B-1----:R2:W1:Y:S02]  /*1de40*/  SHFL.IDX PT, R2, R14, 0x3, 0x181f ;  /* 0x00781f000e027f89 */ /* 0x00246400000e0000 */
.L_x_816:
        /* <DEDUP_REMOVED lines=19> */
.L_x_747:
[----:B------:R-:W-:Y:S05]  /*1df80*/  BSYNC B1 ;  /* 0x0000000000017941 */ /* 0x000fea0003800000 */
.L_x_731:
        /* <DEDUP_REMOVED lines=9> */
[----:B--234-:R-:W-:-:S04]  /*1e020*/  LOP3.LUT R14, R0, 0x1f, RZ, 0xc0, !PT ;  /* 0x0000001f000e7812 */ /* 0x01cfc800078ec0ff */
[----:B------:R-:W-:Y:S01]  /*1e030*/  ISETP.NE.AND P6, PT, R14, 0x1f, PT ;  /* 0x0000001f0e00780c */ /* 0x000fe20003fc5270 */
[----:B------:R-:W-:Y:S10]  /*1e040*/  BRA.DIV ~URZ, `(.L_x_769) ;  /* 0x000020527f007947 */ /* 0x000ff4000b800000 */
[----:B------:R2:W3:Y:S02]  /*1e050*/  SHFL.IDX PT, R10, R110, RZ, 0x1f ;  /* 0x00001fff6e0a7589 */ /* 0x0004e400000e0000 */
.L_x_817:
[----:B------:R-:W-:Y:S05]  /*1e060*/  BRA.DIV ~URZ, `(.L_x_770) ;  /* 0x000020a27f007947 */ /* 0x000fea000b800000 */
[----:B------:R4:W2:Y:S02]  /*1e070*/  SHFL.IDX PT, R8, R110, 0x1, 0x1f ;  /* 0x00201f006e087f89 */ /* 0x0008a400000e0000 */
.L_x_818:
        /* <DEDUP_REMOVED lines=18> */
.L_x_819:
[----:B----4-:R-:W-:-:S04]  /*1e1a0*/  SEL R4, R4, RZ, P5 ;  /* 0x000000ff04047207 */ /* 0x010fc80002800000 */
        /* <DEDUP_REMOVED lines=14> */
[----:B------:R1:W4:Y:S02]  /*1e290*/  SHFL.IDX PT, R0, R4, 0x1f, 0x1f ;  /* 0x03e01f0004007f89 */ /* 0x00032400000e0000 */
.L_x_820:
[----:B----4-:R-:W-:Y:S01]  /*1e2a0*/  IMAD R0, R0, c[0x0][0x538], RZ ;  /* 0x00014e0000007a24 */ /* 0x010fe200078e02ff */
[----:B------:R-:W-:Y:S04]  /*1e2b0*/  BSSY B1, `(.L_x_773) ;  /* 0x00000c7000017945 */ /* 0x000fe80003800000 */
[----:B--2---:R-:W-:-:S04]  /*1e2c0*/  IADD3 R8, R0, R8, RZ ;  /* 0x0000000800087210 */ /* 0x004fc80007ffe0ff */
[----:B---3--:R-:W-:-:S13]  /*1e2d0*/  ISETP.GT.AND P0, PT, R8, R10, PT ;  /* 0x0000000a0800720c */ /* 0x008fda0003f04270 */
[----:B------:R-:W-:Y:S05]  /*1e2e0*/  @P0 BRA `(.L_x_774) ;  /* 0x0000024000000947 */ /* 0x000fea0003800000 */
.L_x_778:
        /* <DEDUP_REMOVED lines=16> */
.L_x_821:
        /* <DEDUP_REMOVED lines=16> */
.L_x_822:
[----:B--2---:R-:W-:-:S05]  /*1e4f0*/  IMAD R0, R0, c[0x0][0x538], RZ ;  /* 0x00014e0000007a24 */ /* 0x004fca00078e02ff */
[----:B------:R-:W-:-:S04]  /*1e500*/  IADD3 R8, R0, R8, RZ ;  /* 0x0000000800087210 */ /* 0x000fc80007ffe0ff */
[----:B------:R-:W-:-:S13]  /*1e510*/  ISETP.GT.AND P0, PT, R8, R10, PT ;  /* 0x0000000a0800720c */ /* 0x000fda0003f04270 */
[----:B-1----:R-:W-:Y:S05]  /*1e520*/  @!P0 BRA `(.L_x_778) ;  /* 0xfffffdc000008947 */ /* 0x002fea000383ffff */
.L_x_774:
[----:B------:R-:W-:-:S05]  /*1e530*/  IADD3 R12, -R0, R8, RZ ;  /* 0x00000008000c7210 */ /* 0x000fca0007ffe1ff */
[----:B------:R-:W-:-:S05]  /*1e540*/  IMAD R0, R4, c[0x0][0x538], R12 ;  /* 0x00014e0004007a24 */ /* 0x000fca00078e020c */
[----:B------:R-:W-:Y:S01]  /*1e550*/  ISETP.GT.AND P0, PT, R0, R10, PT ;  /* 0x0000000a0000720c */ /* 0x000fe20003f04270 */
[----:B------:R-:W-:-:S12]  /*1e560*/  BRA.DIV ~URZ, `(.L_x_779) ;  /* 0x000020027f007947 */ /* 0x000fd8000b800000 */
[----:B------:R-:W-:-:S04]  /*1e570*/  VOTE.ANY R11, PT, !P0 ;  /* 0x00000000000b7806 */ /* 0x000fc800040e0100 */
.L_x_823:
[----:B------:R-:W2:Y:S02]  /*1e580*/  POPC R0, R11 ;  /* 0x0000000b00007309 */ /* 0x000ea40000000000 */
[----:B--2---:R-:W-:Y:S01]  /*1e590*/  IADD3 R231, R0, R231, RZ ;  /* 0x000000e700e77210 */ /* 0x004fe20007ffe0ff */
[----:B------:R-:W-:Y:S05]  /*1e5a0*/  BRA.DIV ~URZ, `(.L_x_780) ;  /* 0x000020127f007947 */ /* 0x000fea000b800000 */
[----:B------:R2:W3:Y:S04]  /*1e5b0*/  SHFL.IDX PT, R8, R6, R0, 0x1f ;  /* 0x00001f0006087589 */ /* 0x0004e800000e0000 */
[----:B------:R2:W4:Y:S02]  /*1e5c0*/  SHFL.IDX PT, R7, R7, R0, 0x1f ;  /* 0x00001f0007077589 */ /* 0x00052400000e0000 */
.L_x_824:
[----:B------:R-:W-:Y:S01]  /*1e5d0*/  ISETP.NE.AND P0, PT, R11, RZ, PT ;  /* 0x000000ff0b00720c */ /* 0x000fe20003f05270 */
[----:B------:R-:W-:-:S12]  /*1e5e0*/  BSSY B0, `(.L_x_781) ;  /* 0x0000005000007945 */ /* 0x000fd80003800000 */
[----:B------:R-:W-:Y:S05]  /*1e5f0*/  @!P0 BRA `(.L_x_782) ;  /* 0x0000003000008947 */ /* 0x000fea0003800000 */
[----:B--2---:R-:W-:Y:S01]  /*1e600*/  IADD3 R0, R0, -0x1, RZ ;  /* 0xffffffff00007810 */ /* 0x004fe20007ffe0ff */
[----:B------:R-:W-:Y:S05]  /*1e610*/  BRA.DIV ~URZ, `(.L_x_783) ;  /* 0x000020727f007947 */ /* 0x000fea000b800000 */
[----:B------:R2:W1:Y:S02]  /*1e620*/  SHFL.IDX PT, R13, R4, R0, 0x1f ;  /* 0x00001f00040d7589 */ /* 0x00046400000e0000 */
.L_x_782:
[----:B------:R-:W-:Y:S05]  /*1e630*/  BSYNC B0 ;  /* 0x0000000000007941 */ /* 0x000fea0003800000 */
.L_x_781:
[----:B----4-:R-:W-:Y:S01]  /*1e640*/  ISETP.NE.AND P0, PT, R7, 0x1, PT ;  /* 0x000000010700780c */ /* 0x010fe20003f05270 */
[----:B-1----:R-:W-:Y:S01]  /*1e650*/  IMAD R228, R13, c[0x0][0x538], R12 ;  /* 0x00014e000de47a24 */ /* 0x002fe200078e020c */
[----:B------:R-:W-:Y:S04]  /*1e660*/  BSSY B0, `(.L_x_784) ;  /* 0x0000084000007945 */ /* 0x000fe80003800000 */
[----:B--2---:R-:W-:-:S07]  /*1e670*/  IADD3 R6, -R228, R10, RZ ;  /* 0x0000000ae4067210 */ /* 0x004fce0007ffe1ff */
[----:B------:R-:W-:Y:S05]  /*1e680*/  @!P0 BRA `(.L_x_785) ;  /* 0x000003e000008947 */ /* 0x000fea0003800000 */
[-C--:B---3--:R-:W-:Y:S02]  /*1e690*/  IABS R0, R8.reuse ;  /* 0x0000000800007213 */ /* 0x088fe40000000000 */
        /* <DEDUP_REMOVED lines=15> */
[----:B------:R-:W-:-:S04]  /*1e790*/  IMAD.MOV R0, RZ, RZ, -R10 ;  /* 0x000000ffff007224 */ /* 0x000fc800078e0a0a */
[----:B------:R-:W-:Y:S02]  /*1e7a0*/  IMAD.MOV.U32 R3, RZ, RZ, R0 ;  /* 0x000000ffff037224 */ /* 0x000fe400078e0000 */
        /* <DEDUP_REMOVED lines=13> */
[----:B-1----:R-:W-:-:S04]  /*1e880*/  IADD3 R2, RZ, -R3, RZ ;  /* 0x80000003ff027210 */ /* 0x002fc80007ffe0ff */
[----:B------:R-:W-:Y:S01]  /*1e890*/  @!P1 IMAD.MOV R0, RZ, RZ, -R0 ;  /* 0x000000ffff009224 */ /* 0x000fe200078e0a00 */
[----:B------:R-:W-:Y:S01]  /*1e8a0*/  @!P0 LOP3.LUT R0, RZ, R8, RZ, 0x33, !PT ;  /* 0x00000008ff008212 */ /* 0x000fe200078e33ff */
[----:B------:R-:W-:Y:S01]  /*1e8b0*/  IMAD.MOV.U32 R4, RZ, RZ, R2 ;  /* 0x000000ffff047224 */ /* 0x000fe200078e0002 */
[----:B------:R-:W-:Y:S02]  /*1e8c0*/  IABS R2, R7 ;  /* 0x0000000700027213 */ /* 0x000fe40000000000 */
[----:B------:R-:W-:Y:S01]  /*1e8d0*/  IABS R10, R0 ;  /* 0x00000000000a7213 */ /* 0x000fe20000000000 */
[----:B------:R-:W-:Y:S02]  /*1e8e0*/  IMAD R4, R4, R5, RZ ;  /* 0x0000000504047224 */ /* 0x000fe400078e02ff */
[----:B------:R-:W-:Y:S01]  /*1e8f0*/  IMAD.MOV R9, RZ, RZ, -R2 ;  /* 0x000000ffff097224 */ /* 0x000fe200078e0a02 */
[----:B------:R-:W-:-:S05]  /*1e900*/  MOV R2, RZ ;  /* 0x000000ff00027202 */ /* 0x000fca0000000f00 */
        /* <DEDUP_REMOVED lines=22> */
.L_x_785:
[----:B------:R-:W-:-:S04]  /*1ea70*/  IMAD.MOV.U32 R2, RZ, RZ, 0x4 ;  /* 0x00000004ff027424 */ /* 0x000fc800078e00ff */
[----:B------:R-:W-:-:S05]  /*1ea80*/  IMAD.WIDE R2, R231, R2, c[0x0][0x590] ;  /* 0x00016400e7027625 */ /* 0x000fca00078e0202 */
[----:B------:R-:W2:Y:S02]  /*1ea90*/  LDG.E R4, [R2.64] ;  /* 0x0000000602047981 */ /* 0x000ea4000c1e1900 */
        /* <DEDUP_REMOVED lines=63> */
[----:B------:R-:W-:Y:S02]  /*1ee90*/  IMAD R230, R2, R3, R6 ;  /* 0x0000000302e67224 */ /* 0x000fe400078e0206 */
.L_x_786:
[----:B------:R-:W-:Y:S05]  /*1eea0*/  BSYNC B0 ;  /* 0x0000000000007941 */ /* 0x000fea0003800000 */
.L_x_784:
[----:B------:R-:W-:-:S04]  /*1eeb0*/  LOP3.LUT R2, RZ, R2, RZ, 0x33, !PT ;  /* 0x00000002ff027212 */ /* 0x000fc800078e33ff */
[----:B------:R-:W-:Y:S01]  /*1eec0*/  IADD3 R229, R2, R8, RZ ;  /* 0x0000000802e57210 */ /* 0x000fe20007ffe0ff */
[----:B------:R-:W-:Y:S05]  /*1eed0*/  BRA `(.L_x_787) ;  /* 0x0000004000007947 */ /* 0x000fea0003800000 */
.L_x_775:
[----:B------:R-:W-:Y:S01]  /*1eee0*/  IMAD.MOV.U32 R228, RZ, RZ, R10 ;  /* 0x000000ffffe47224 */ /* 0x000fe200078e000a */
[----:B------:R-:W-:Y:S01]  /*1eef0*/  MOV R230, RZ ;  /* 0x000000ff00e67202 */ /* 0x000fe20000000f00 */
[----:B------:R-:W-:Y:S01]  /*1ef00*/  IMAD.MOV.U32 R229, RZ, RZ, RZ ;  /* 0x000000ffffe57224 */ /* 0x000fe200078e00ff */
[----:B------:R-:W-:Y:S02]  /*1ef10*/  MOV R231, c[0x0][0x53c] ;  /* 0x00014f0000e77a02 */ /* 0x000fe40000000f00 */
.L_x_787:
[----:B------:R-:W-:Y:S05]  /*1ef20*/  BSYNC B1 ;  /* 0x0000000000017941 */ /* 0x000fea0003800000 */
.L_x_773:
[----:B------:R-:W-:Y:S01]  /*1ef30*/  WARPSYNC 0xffffffff ;  /* 0xffffffff00007948 */ /* 0x000fe20003800000 */
[----:B------:R-:W-:Y:S01]  /*1ef40*/  BAR.SYNC.DEFER_BLOCKING 0x4, 0x100 ;  /* 0x0104000000007b1d */ /* 0x000fe20000010000 */
[----:B------:R-:W-:-:S13]  /*1ef50*/  ISETP.NE.AND P0, PT, R14, RZ, PT ;  /* 0x000000ff0e00720c */ /* 0x000fda0003f05270 */
[----:B------:R2:W-:Y:S04]  /*1ef60*/  @!P0 STS.128 [0x20080], R228 ;  /* 0x020080e4ff008388 */ /* 0x0005e80000000c00 */
[----:B------:R-:W-:Y:S06]  /*1ef70*/  BAR.ARV 0x5, 0x100 ;  /* 0x0144000000007b1d */ /* 0x000fec0000002000 */
.L_x_768:
[----:B-1----:R-:W-:-:S13]  /*1ef80*/  ISETP.GE.AND P0, PT, R231, c[0x0][0x53c], PT ;  /* 0x00014f00e7007a0c */ /* 0x002fda0003f06270 */
[----:B--23--:R-:W-:Y:S01]  /*1ef90*/  @P0 CALL.REL.NOINC `(.L_x_788) ;  /* 0x0000001000000944 */ /* 0x00cfe20003c00000 */
[----:B------:R-:W-:Y:S05]  /*1efa0*/  BRA `(.L_x_789) ;  /* 0xfffe28b000007947 */ /* 0x000fea000383ffff */
.L_x_788:
[----:B------:R-:W-:Y:S05]  /*1efb0*/  EXIT ;  /* 0x000000000000794d */ /* 0x000fea0003800000 */
.L_x_555:
[----:B------:R-:W-:Y:S01]  /*1efc0*/  IMAD.MOV.U32 R0, RZ, RZ, R5 ;  /* 0x000000ffff007224 */ /* 0x000fe200078e0005 */
[----:B------:R-:W-:Y:S02]  /*1efd0*/  MOV R2, 0x1 ;  /* 0x0000000100027802 */ /* 0x000fe40000000f00 */
[----:B------:R-:W-:Y:S02]  /*1efe0*/  MOV R3, 0x1f000 ;  /* 0x0001f00000037802 */ /* 0x000fe40000000f00 */
[----:B--2---:R-:W-:Y:S05]  /*1eff0*/  CALL.REL.NOINC `($__internal_14_$__cuda_sm70_shflsync_up_p) ;  /* 0x000017a000007944 */ /* 0x004fea0003c00000 */
[----:B------:R-:W-:Y:S01]  /*1f000*/  MOV R0, R4 ;  /* 0x0000000400007202 */ /* 0x000fe20000000f00 */
[----:B------:R-:W-:Y:S05]  /*1f010*/  BRA `(.L_x_790) ;  /* 0xfffe144000007947 */ /* 0x000fea000383ffff */
.L_x_556:
[----:B------:R-:W-:Y:S01]  /*1f020*/  IMAD.MOV.U32 R0, RZ, RZ, R5 ;  /* 0x000000ffff007224 */ /* 0x000fe200078e0005 */
[----:B------:R-:W-:Y:S02]  /*1f030*/  MOV R2, 0x2 ;  /* 0x0000000200027802 */ /* 0x000fe40000000f00 */
[----:B------:R-:W-:Y:S02]  /*1f040*/  MOV R3, 0x1f060 ;  /* 0x0001f06000037802 */ /* 0x000fe40000000f00 */
[----:B--2---:R-:W-:Y:S05]  /*1f050*/  CALL.REL.NOINC `($__internal_14_$__cuda_sm70_shflsync_up_p) ;  /* 0x0000174000007944 */ /* 0x004fea0003c00000 */
[----:B------:R-:W-:Y:S01]  /*1f060*/  SEL R0, R4, RZ, P4 ;  /* 0x000000ff04007207 */ /* 0x000fe20002000000 */
[----:B------:R-:W-:Y:S01]  /*1f070*/  IMAD.MOV.U32 R2, RZ, RZ, 0x4 ;  /* 0x00000004ff027424 */ /* 0x000fe200078e00ff */
[----:B------:R-:W-:-:S03]  /*1f080*/  MOV R3, 0x1f0b0 ;  /* 0x0001f0b000037802 */ /* 0x000fc60000000f00 */
[----:B------:R-:W-:Y:S02]  /*1f090*/  IMAD.IADD R0, R5, 0x1, R0 ;  /* 0x0000000105007824 */ /* 0x000fe400078e0200 */
[----:B------:R-:W-:Y:S05]  /*1f0a0*/  CALL.REL.NOINC `($__internal_14_$__cuda_sm70_shflsync_up_p) ;  /* 0x000016f000007944 */ /* 0x000fea0003c00000 */
        /* <DEDUP_REMOVED lines=12> */
[----:B------:R-:W-:Y:S02]  /*1f170*/  MOV R3, 0x1f ;  /* 0x0000001f00037802 */ /* 0x000fe40000000f00 */
[----:B------:R-:W-:Y:S01]  /*1f180*/  MOV R2, 0x1f1c0 ;  /* 0x0001f1c000027802 */ /* 0x000fe20000000f00 */
[----:B------:R-:W-:-:S04]  /*1f190*/  IMAD.IADD R4, R0, 0x1, R4 ;  /* 0x0000000100047824 */ /* 0x000fc800078e0204 */
[----:B------:R-:W-:Y:S02]  /*1f1a0*/  IMAD.MOV.U32 R9, RZ, RZ, R4 ;  /* 0x000000ffff097224 */ /* 0x000fe400078e0004 */
[----:B------:R-:W-:Y:S05]  /*1f1b0*/  CALL.REL.NOINC `($__internal_13_$__cuda_sm70_shflsync_idx_p) ;  /* 0x0000159000007944 */ /* 0x000fea0003c00000 */
[----:B------:R-:W-:Y:S01]  /*1f1c0*/  MOV R0, R5 ;  /* 0x0000000500007202 */ /* 0x000fe20000000f00 */
[----:B------:R-:W-:Y:S05]  /*1f1d0*/  BRA `(.L_x_791) ;  /* 0xfffe138000007947 */ /* 0x000fea000383ffff */
.L_x_558:
[----:B------:R-:W-:Y:S02]  /*1f1e0*/  SEL R0, RZ, 0x1, P0 ;  /* 0x00000001ff007807 */ /* 0x000fe40000000000 */
[----:B------:R-:W-:Y:S02]  /*1f1f0*/  MOV R2, 0x1f210 ;  /* 0x0001f21000027802 */ /* 0x000fe40000000f00 */
[----:B--2---:R-:W-:Y:S05]  /*1f200*/  CALL.REL.NOINC `($__internal_15_$__cuda_sm70_votesync_ballot) ;  /* 0x0000160000007944 */ /* 0x004fea0003c00000 */
[----:B------:R-:W-:Y:S01]  /*1f210*/  MOV R11, R0 ;  /* 0x00000000000b7202 */ /* 0x000fe20000000f00 */
[----:B------:R-:W-:Y:S05]  /*1f220*/  BRA `(.L_x_792) ;  /* 0xfffe13c000007947 */ /* 0x000fea000383ffff */
.L_x_559:
[----:B------:R-:W-:Y:S01]  /*1f230*/  IMAD.MOV.U32 R9, RZ, RZ, R10 ;  /* 0x000000ffff097224 */ /* 0x000fe200078e000a */
[----:B------:R-:W-:Y:S01]  /*1f240*/  MOV R5, R0 ;  /* 0x0000000000057202 */ /* 0x000fe20000000f00 */
[----:B------:R-:W-:Y:S01]  /*1f250*/  IMAD.MOV.U32 R3, RZ, RZ, 0x1f ;  /* 0x0000001fff037424 */ /* 0x000fe200078e00ff */
[----:B------:R-:W-:Y:S02]  /*1f260*/  MOV R2, 0x1f280 ;  /* 0x0001f28000027802 */ /* 0x000fe40000000f00 */
[----:B------:R-:W-:Y:S05]  /*1f270*/  CALL.REL.NOINC `($__internal_13_$__cuda_sm70_shflsync_idx_p) ;  /* 0x000014d000007944 */ /* 0x000fea0003c00000 */
[----:B------:R-:W-:Y:S01]  /*1f280*/  IMAD.MOV.U32 R229, RZ, RZ, R5 ;  /* 0x000000ffffe57224 */ /* 0x000fe200078e0005 */
[----:B------:R-:W-:Y:S01]  /*1f290*/  MOV R9, R8 ;  /* 0x0000000800097202 */ /* 0x000fe20000000f00 */
[----:B------:R-:W-:Y:S01]  /*1f2a0*/  IMAD.MOV.U32 R6, RZ, RZ, RZ ;  /* 0x000000ffff067224 */ /* 0x000fe200078e00ff */
[----:B------:R-:W-:Y:S01]  /*1f2b0*/  MOV R5, R0 ;  /* 0x0000000000057202 */ /* 0x000fe20000000f00 */
[----:B------:R-:W-:Y:S01]  /*1f2c0*/  IMAD.MOV.U32 R3, RZ, RZ, 0x1f ;  /* 0x0000001fff037424 */ /* 0x000fe200078e00ff */
[----:B------:R-:W-:-:S02]  /*1f2d0*/  MOV R2, 0x1f2f0 ;  /* 0x0001f2f000027802 */ /* 0x000fc40000000f00 */
[----:B------:R-:W-:Y:S05]  /*1f2e0*/  CALL.REL.NOINC `($__internal_13_$__cuda_sm70_shflsync_idx_p) ;  /* 0x0000146000007944 */ /* 0x000fea0003c00000 */
[----:B------:R-:W-:Y:S01]  /*1f2f0*/  MOV R10, R5 ;  /* 0x00000005000a7202 */ /* 0x000fe20000000f00 */
[----:B------:R-:W-:Y:S05]  /*1f300*/  BRA `(.L_x_793) ;  /* 0xfffe134000007947 */ /* 0x000fea000383ffff */
.L_x_562:
[----:B------:R-:W-:Y:S01]  /*1f310*/  IMAD.MOV.U32 R9, RZ, RZ, R4 ;  /* 0x000000ffff097224 */ /* 0x000fe200078e0004 */
[----:B------:R-:W-:-:S02]  /*1f320*/  MOV R3, 0x1f ;  /* 0x0000001f00037802 */ /* 0x000fc40000000f00 */
[----:B------:R-:W-:Y:S02]  /*1f330*/  MOV R2, 0x1f350 ;  /* 0x0001f35000027802 */ /* 0x000fe40000000f00 */
[----:B-123--:R-:W-:Y:S05]  /*1f340*/  CALL.REL.NOINC `($__internal_13_$__cuda_sm70_shflsync_idx_p) ;  /* 0x0000140000007944 */ /* 0x00efea0003c00000 */
[----:B------:R-:W-:Y:S01]  /*1f350*/  MOV R6, R5 ;  /* 0x0000000500067202 */ /* 0x000fe20000000f00 */
[----:B------:R-:W-:Y:S05]  /*1f360*/  BRA `(.L_x_561) ;  /* 0xfffe134000007947 */ /* 0x000fea000383ffff */
.L_x_611:
[----:B------:R-:W-:Y:S01]  /*1f370*/  IMAD.MOV.U32 R9, RZ, RZ, R16 ;  /* 0x000000ffff097224 */ /* 0x000fe200078e0010 */
[----:B------:R-:W-:Y:S01]  /*1f380*/  MOV R5, RZ ;  /* 0x000000ff00057202 */ /* 0x000fe20000000f00 */
[----:B------:R-:W-:Y:S01]  /*1f390*/  IMAD.MOV.U32 R3, RZ, RZ, 0x181f ;  /* 0x0000181fff037424 */ /* 0x000fe200078e00ff */
[----:B------:R-:W-:Y:S02]  /*1f3a0*/  MOV R2, 0x1f3c0 ;  /* 0x0001f3c000027802 */ /* 0x000fe40000000f00 */
[----:B-----5:R-:W-:Y:S05]  /*1f3b0*/  CALL.REL.NOINC `($__internal_13_$__cuda_sm70_shflsync_idx_p) ;  /* 0x0000139000007944 */ /* 0x020fea0003c00000 */
[----:B------:R-:W-:Y:S01]  /*1f3c0*/  MOV R10, R5 ;  /* 0x00000005000a7202 */ /* 0x000fe20000000f00 */
[----:B------:R-:W-:Y:S05]  /*1f3d0*/  BRA `(.L_x_794) ;  /* 0xfffe77e000007947 */ /* 0x000fea000383ffff */
.L_x_612:
[----:B------:R-:W-:Y:S01]  /*1f3e0*/  IMAD.MOV.U32 R9, RZ, RZ, R17 ;  /* 0x000000ffff097224 */ /* 0x000fe200078e0011 */
[----:B------:R-:W-:Y:S01]  /*1f3f0*/  MOV R5, RZ ;  /* 0x000000ff00057202 */ /* 0x000fe20000000f00 */
[----:B------:R-:W-:Y:S01]  /*1f400*/  IMAD.MOV.U32 R3, RZ, RZ, 0x181f ;  /* 0x0000181fff037424 */ /* 0x000fe200078e00ff */
[----:B------:R-:W-:Y:S02]  /*1f410*/  MOV R2, 0x1f430 ;  /* 0x0001f43000027802 */ /* 0x000fe40000000f00 */
[----:B-12--5:R-:W-:Y:S05]  /*1f420*/  CALL.REL.NOINC `($__internal_13_$__cuda_sm70_shflsync_idx_p) ;  /* 0x0000132000007944 */ /* 0x026fea0003c00000 */
[----:B------:R-:W-:Y:S01]  /*1f430*/  MOV R2, R5 ;  /* 0x0000000500027202 */ /* 0x000fe20000000f00 */
[----:B------:R-:W-:Y:S05]  /*1f440*/  BRA `(.L_x_795) ;  /* 0xfffe779000007947 */ /* 0x000fea000383ffff */
.L_x_615:
[----:B--2---:R-:W-:Y:S01]  /*1f450*/  IMAD.MOV.U32 R9, RZ, RZ, R16 ;  /* 0x000000ffff097224 */ /* 0x004fe200078e0010 */
[----:B------:R-:W-:Y:S01]  /*1f460*/  MOV R5, 0x1 ;  /* 0x0000000100057802 */ /* 0x000fe20000000f00 */
[----:B------:R-:W-:Y:S01]  /*1f470*/  IMAD.MOV.U32 R3, RZ, RZ, 0x181f ;  /* 0x0000181fff037424 */ /* 0x000fe200078e00ff */
[----:B----4-:R-:W-:-:S02]  /*1f480*/  MOV R2, 0x1f4a0 ;  /* 0x0001f4a000027802 */ /* 0x010fc40000000f00 */
[----:B-1-3-5:R-:W-:Y:S05]  /*1f490*/  CALL.REL.NOINC `($__internal_13_$__cuda_sm70_shflsync_idx_p) ;  /* 0x000012b000007944 */ /* 0x02afea0003c00000 */
[----:B------:R-:W-:Y:S01]  /*1f4a0*/  IMAD.MOV.U32 R10, RZ, RZ, R5 ;  /* 0x000000ffff0a7224 */ /* 0x000fe200078e0005 */
[----:B------:R-:W-:Y:S01]  /*1f4b0*/  MOV R5, 0x1 ;  /* 0x0000000100057802 */ /* 0x000fe20000000f00 */
[----:B------:R-:W-:Y:S01]  /*1f4c0*/  IMAD.MOV.U32 R9, RZ, RZ, R17 ;  /* 0x000000ffff097224 */ /* 0x000fe200078e0011 */
[----:B------:R-:W-:-:S02]  /*1f4d0*/  MOV R3, 0x181f ;  /* 0x0000181f00037802 */ /* 0x000fc40000000f00 */
[----:B------:R-:W-:Y:S02]  /*1f4e0*/  MOV R2, 0x1f500 ;  /* 0x0001f50000027802 */ /* 0x000fe40000000f00 */
[----:B------:R-:W-:Y:S05]  /*1f4f0*/  CALL.REL.NOINC `($__internal_13_$__cuda_sm70_shflsync_idx_p) ;  /* 0x0000125000007944 */ /* 0x000fea0003c00000 */
[----:B------:R-:W-:Y:S01]  /*1f500*/  MOV R2, R5 ;  /* 0x0000000500027202 */ /* 0x000fe20000000f00 */
[----:B------:R-:W-:Y:S05]  /*1f510*/  BRA `(.L_x_796) ;  /* 0xfffe78c000007947 */ /* 0x000fea000383ffff */
.L_x_618:
[----:B-1----:R-:W-:Y:S01]  /*1f520*/  IMAD.MOV.U32 R9, RZ, RZ, R16 ;  /* 0x000000ffff097224 */ /* 0x002fe200078e0010 */
[----:B------:R-:W-:Y:S01]  /*1f530*/  MOV R5, 0x2 ;  /* 0x0000000200057802 */ /* 0x000fe20000000f00 */
[----:B------:R-:W-:Y:S01]  /*1f540*/  IMAD.MOV.U32 R3, RZ, RZ, 0x181f ;  /* 0x0000181fff037424 */ /* 0x000fe200078e00ff */
[----:B----4-:R-:W-:Y:S02]  /*1f550*/  MOV R2, 0x1f570 ;  /* 0x0001f57000027802 */ /* 0x010fe40000000f00 */
[----:B--23-5:R-:W-:Y:S05]  /*1f560*/  CALL.REL.NOINC `($__internal_13_$__cuda_sm70_shflsync_idx_p) ;  /* 0x000011e000007944 */ /* 0x02cfea0003c00000 */
[----:B------:R-:W-:Y:S01]  /*1f570*/  MOV R10, R5 ;  /* 0x00000005000a7202 */ /* 0x000fe20000000f00 */
[----:B------:R-:W-:Y:S05]  /*1f580*/  BRA `(.L_x_797) ;  /* 0xfffe79e000007947 */ /* 0x000fea000383ffff */
.L_x_619:
[----:B------:R-:W-:Y:S01]  /*1f590*/  IMAD.MOV.U32 R9, RZ, RZ, R17 ;  /* 0x000000ffff097224 */ /* 0x000fe200078e0011 */
[----:B------:R-:W-:Y:S01]  /*1f5a0*/  MOV R5, 0x2 ;  /* 0x0000000200057802 */ /* 0x000fe20000000f00 */
[----:B------:R-:W-:Y:S01]  /*1f5b0*/  IMAD.MOV.U32 R3, RZ, RZ, 0x181f ;  /* 0x0000181fff037424 */ /* 0x000fe200078e00ff */
[----:B----4-:R-:W-:Y:S02]  /*1f5c0*/  MOV R2, 0x1f5e0 ;  /* 0x0001f5e000027802 */ /* 0x010fe40000000f00 */
[----:B-123-5:R-:W-:Y:S05]  /*1f5d0*/  CALL.REL.NOINC `($__internal_13_$__cuda_sm70_shflsync_idx_p) ;  /* 0x0000117000007944 */ /* 0x02efea0003c00000 */
[----:B------:R-:W-:Y:S01]  /*1f5e0*/  MOV R2, R5 ;  /* 0x0000000500027202 */ /* 0x000fe20000000f00 */
[----:B------:R-:W-:Y:S05]  /*1f5f0*/  BRA `(.L_x_798) ;  /* 0xfffe799000007947 */ /* 0x000fea000383ffff */
.L_x_622:
[----:B-1----:R-:W-:Y:S01]  /*1f600*/  IMAD.MOV.U32 R9, RZ, RZ, R16 ;  /* 0x000000ffff097224 */ /* 0x002fe200078e0010 */
[----:B------:R-:W-:Y:S01]  /*1f610*/  MOV R5, 0x3 ;  /* 0x0000000300057802 */ /* 0x000fe20000000f00 */
[----:B------:R-:W-:Y:S01]  /*1f620*/  IMAD.MOV.U32 R3, RZ, RZ, 0x181f ;  /* 0x0000181fff037424 */ /* 0x000fe200078e00ff */
[----:B------:R-:W-:-:S02]  /*1f630*/  MOV R2, 0x1f650 ;  /* 0x0001f65000027802 */ /* 0x000fc40000000f00 */
[----:B--2345:R-:W-:Y:S05]  /*1f640*/  CALL.REL.NOINC `($__internal_13_$__cuda_sm70_shflsync_idx_p) ;  /* 0x0000110000007944 */ /* 0x03cfea0003c00000 */
        /* <DEDUP_REMOVED lines=8> */
.L_x_727:
[----:B------:R-:W-:Y:S01]  /*1f6d0*/  IMAD.MOV.U32 R2, RZ, RZ, R207 ;  /* 0x000000ffff027224 */ /* 0x000fe200078e00cf */
[----:B------:R-:W-:Y:S02]  /*1f6e0*/  MOV R5, 0x2 ;  /* 0x0000000200057802 */ /* 0x000fe40000000f00 */
[----:B------:R-:W-:Y:S02]  /*1f6f0*/  MOV R3, 0x1f710 ;  /* 0x0001f71000037802 */ /* 0x000fe40000000f00 */
[----:B------:R-:W-:Y:S05]  /*1f700*/  CALL.REL.NOINC `($__internal_12_$__cuda_sm70_shflsync_bfly_p) ;  /* 0x00000ff000007944 */ /* 0x000fea0003c00000 */
[----:B------:R-:W-:Y:S01]  /*1f710*/  MOV R0, R5 ;  /* 0x0000000500007202 */ /* 0x000fe20000000f00 */
[----:B------:R-:W-:Y:S05]  /*1f720*/  BRA `(.L_x_800) ;  /* 0xffff9de000007947 */ /* 0x000fea000383ffff */
.L_x_728:
[----:B------:R-:W-:Y:S01]  /*1f730*/  IMAD.MOV.U32 R2, RZ, RZ, R0 ;  /* 0x000000ffff027224 */ /* 0x000fe200078e0000 */
[----:B------:R-:W-:Y:S02]  /*1f740*/  MOV R5, 0x1 ;  /* 0x0000000100057802 */ /* 0x000fe40000000f00 */
[----:B------:R-:W-:Y:S02]  /*1f750*/  MOV R3, 0x1f770 ;  /* 0x0001f77000037802 */ /* 0x000fe40000000f00 */
[----:B-1----:R-:W-:Y:S05]  /*1f760*/  CALL.REL.NOINC `($__internal_12_$__cuda_sm70_shflsync_bfly_p) ;  /* 0x00000f9000007944 */ /* 0x002fea0003c00000 */
[----:B------:R-:W-:Y:S01]  /*1f770*/  FADD.FTZ R0, R0, R5 ;  /* 0x0000000500007221 */ /* 0x000fe20000010000 */
[----:B------:R-:W-:Y:S02]  /*1f780*/  MOV R2, R206 ;  /* 0x000000ce00027202 */ /* 0x000fe40000000f00 */
[----:B------:R-:W-:-:S02]  /*1f790*/  MOV R5, 0x2 ;  /* 0x0000000200057802 */ /* 0x000fc40000000f00 */
[----:B------:R-:W-:Y:S02]  /*1f7a0*/  MOV R3, 0x1f7c0 ;  /* 0x0001f7c000037802 */ /* 0x000fe40000000f00 */
[----:B------:R-:W-:Y:S05]  /*1f7b0*/  CALL.REL.NOINC `($__internal_12_$__cuda_sm70_shflsync_bfly_p) ;  /* 0x00000f4000007944 */ /* 0x000fea0003c00000 */
[----:B------:R-:W-:Y:S01]  /*1f7c0*/  FADD.FTZ R4, R206, R5 ;  /* 0x00000005ce047221 */ /* 0x000fe20000010000 */
[----:B------:R-:W-:Y:S02]  /*1f7d0*/  MOV R5, 0x1 ;  /* 0x0000000100057802 */ /* 0x000fe40000000f00 */
[----:B------:R-:W-:Y:S02]  /*1f7e0*/  MOV R3, 0x1f810 ;  /* 0x0001f81000037802 */ /* 0x000fe40000000f00 */
[----:B------:R-:W-:Y:S02]  /*1f7f0*/  MOV R2, R4 ;  /* 0x0000000400027202 */ /* 0x000fe40000000f00 */
[----:B------:R-:W-:Y:S05]  /*1f800*/  CALL.REL.NOINC `($__internal_12_$__cuda_sm70_shflsync_bfly_p) ;  /* 0x00000ef000007944 */ /* 0x000fea0003c00000 */
[----:B------:R-:W-:Y:S01]  /*1f810*/  MOV R3, R5 ;  /* 0x0000000500037202 */ /* 0x000fe20000000f00 */
[----:B------:R-:W-:Y:S05]  /*1f820*/  BRA `(.L_x_801) ;  /* 0xffff9d5000007947 */ /* 0x000fea000383ffff */
.L_x_735:
[----:B--234-:R-:W-:Y:S01]  /*1f830*/  IMAD.MOV.U32 R9, RZ, RZ, R13 ;  /* 0x000000ffff097224 */ /* 0x01cfe200078e000d */
[----:B------:R-:W-:Y:S01]  /*1f840*/  MOV R5, RZ ;  /* 0x000000ff00057202 */ /* 0x000fe20000000f00 */
[----:B------:R-:W-:Y:S01]  /*1f850*/  IMAD.MOV.U32 R3, RZ, RZ, 0x181f ;  /* 0x0000181fff037424 */ /* 0x000fe200078e00ff */
[----:B------:R-:W-:Y:S02]  /*1f860*/  MOV R2, 0x1f880 ;  /* 0x0001f88000027802 */ /* 0x000fe40000000f00 */
[----:B-1----:R-:W-:Y:S05]  /*1f870*/  CALL.REL.NOINC `($__internal_13_$__cuda_sm70_shflsync_idx_p) ;  /* 0x00000ed000007944 */ /* 0x002fea0003c00000 */
[----:B------:R-:W-:Y:S01]  /*1f880*/  MOV R10, R5 ;  /* 0x00000005000a7202 */ /* 0x000fe20000000f00 */
[----:B------:R-:W-:Y:S05]  /*1f890*/  BRA `(.L_x_802) ;  /* 0xffffb87000007947 */ /* 0x000fea000383ffff */
.L_x_736:
[----:B------:R-:W-:Y:S01]  /*1f8a0*/  IMAD.MOV.U32 R9, RZ, RZ, R14 ;  /* 0x000000ffff097224 */ /* 0x000fe200078e000e */
[----:B------:R-:W-:Y:S01]  /*1f8b0*/  MOV R5, RZ ;  /* 0x000000ff00057202 */ /* 0x000fe20000000f00 */
[----:B------:R-:W-:Y:S01]  /*1f8c0*/  IMAD.MOV.U32 R3, RZ, RZ, 0x181f ;  /* 0x0000181fff037424 */ /* 0x000fe200078e00ff */
[----:B------:R-:W-:-:S02]  /*1f8d0*/  MOV R2, 0x1f8f0 ;  /* 0x0001f8f000027802 */ /* 0x000fc40000000f00 */
[----:B-123--:R-:W-:Y:S05]  /*1f8e0*/  CALL.REL.NOINC `($__internal_13_$__cuda_sm70_shflsync_idx_p) ;  /* 0x00000e6000007944 */ /* 0x00efea0003c00000 */
[----:B------:R-:W-:Y:S01]  /*1f8f0*/  MOV R2, R5 ;  /* 0x0000000500027202 */ /* 0x000fe20000000f00 */
[----:B------:R-:W-:Y:S05]  /*1f900*/  BRA `(.L_x_803) ;  /* 0xffffb82000007947 */ /* 0x000fea000383ffff */
.L_x_739:
[----:B--2---:R-:W-:Y:S01]  /*1f910*/  IMAD.MOV.U32 R9, RZ, RZ, R13 ;  /* 0x000000ffff097224 */ /* 0x004fe200078e000d */
[----:B------:R-:W-:Y:S01]  /*1f920*/  MOV R5, 0x1 ;  /* 0x0000000100057802 */ /* 0x000fe20000000f00 */
[----:B------:R-:W-:Y:S01]  /*1f930*/  IMAD.MOV.U32 R3, RZ, RZ, 0x181f ;  /* 0x0000181fff037424 */ /* 0x000fe200078e00ff */
[----:B------:R-:W-:-:S02]  /*1f940*/  MOV R2, 0x1f960 ;  /* 0x0001f96000027802 */ /* 0x000fc40000000f00 */
[----:B-1-34-:R-:W-:Y:S05]  /*1f950*/  CALL.REL.NOINC `($__internal_13_$__cuda_sm70_shflsync_idx_p) ;  /* 0x00000df000007944 */ /* 0x01afea0003c00000 */
        /* <DEDUP_REMOVED lines=8> */
.L_x_742:
[----:B--2---:R-:W-:Y:S01]  /*1f9e0*/  IMAD.MOV.U32 R9, RZ, RZ, R13 ;  /* 0x000000ffff097224 */ /* 0x004fe200078e000d */
[----:B------:R-:W-:Y:S01]  /*1f9f0*/  MOV R5, 0x2 ;  /* 0x0000000200057802 */ /* 0x000fe20000000f00 */
[----:B------:R-:W-:Y:S01]  /*1fa00*/  IMAD.MOV.U32 R3, RZ, RZ, 0x181f ;  /* 0x0000181fff037424 */ /* 0x000fe200078e00ff */
[----:B------:R-:W-:Y:S02]  /*1fa10*/  MOV R2, 0x1fa30 ;  /* 0x0001fa3000027802 */ /* 0x000fe40000000f00 */
[----:B-1-34-:R-:W-:Y:S05]  /*1fa20*/  CALL.REL.NOINC `($__internal_13_$__cuda_sm70_shflsync_idx_p) ;  /* 0x00000d2000007944 */ /* 0x01afea0003c00000 */
[----:B------:R-:W-:Y:S01]  /*1fa30*/  MOV R10, R5 ;  /* 0x00000005000a7202 */ /* 0x000fe20000000f00 */
[----:B------:R-:W-:Y:S05]  /*1fa40*/  BRA `(.L_x_805) ;  /* 0xffffba3000007947 */ /* 0x000fea000383ffff */
.L_x_743:
[----:B--2---:R-:W-:Y:S01]  /*1fa50*/  IMAD.MOV.U32 R9, RZ, RZ, R14 ;  /* 0x000000ffff097224 */ /* 0x004fe200078e000e */
[----:B------:R-:W-:Y:S01]  /*1fa60*/  MOV R5, 0x2 ;  /* 0x0000000200057802 */ /* 0x000fe20000000f00 */
[----:B------:R-:W-:Y:S01]  /*1fa70*/  IMAD.MOV.U32 R3, RZ, RZ, 0x181f ;  /* 0x0000181fff037424 */ /* 0x000fe200078e00ff */
[----:B------:R-:W-:Y:S02]  /*1fa80*/  MOV R2, 0x1faa0 ;  /* 0x0001faa000027802 */ /* 0x000fe40000000f00 */
[----:B-1-34-:R-:W-:Y:S05]  /*1fa90*/  CALL.REL.NOINC `($__internal_13_$__cuda_sm70_shflsync_idx_p) ;  /* 0x00000cb000007944 */ /* 0x01afea0003c00000 */
[----:B------:R-:W-:Y:S01]  /*1faa0*/  MOV R2, R5 ;  /* 0x0000000500027202 */ /* 0x000fe20000000f00 */
[----:B------:R-:W-:Y:S05]  /*1fab0*/  BRA `(.L_x_806) ;  /* 0xffffb9e000007947 */ /* 0x000fea000383ffff */
.L_x_746:
[----:B---3--:R-:W-:Y:S01]  /*1fac0*/  IMAD.MOV.U32 R9, RZ, RZ, R13 ;  /* 0x000000ffff097224 */ /* 0x008fe200078e000d */
[----:B------:R-:W-:Y:S01]  /*1fad0*/  MOV R5, 0x3 ;  /* 0x0000000300057802 */ /* 0x000fe20000000f00 */
[----:B------:R-:W-:Y:S01]  /*1fae0*/  IMAD.MOV.U32 R3, RZ, RZ, 0x181f ;  /* 0x0000181fff037424 */ /* 0x000fe200078e00ff */
[----:B----4-:R-:W-:-:S02]  /*1faf0*/  MOV R2, 0x1fb10 ;  /* 0x0001fb1000027802 */ /* 0x010fc40000000f00 */
[----:B-12---:R-:W-:Y:S05]  /*1fb00*/  CALL.REL.NOINC `($__internal_13_$__cuda_sm70_shflsync_idx_p) ;  /* 0x00000c4000007944 */ /* 0x006fea0003c00000 */
        /* <DEDUP_REMOVED lines=8> */
.L_x_748:
[----:B------:R-:W-:Y:S01]  /*1fb90*/  IMAD.MOV.U32 R9, RZ, RZ, R16 ;  /* 0x000000ffff097224 */ /* 0x000fe200078e0010 */
[----:B------:R-:W-:Y:S01]  /*1fba0*/  MOV R5, RZ ;  /* 0x000000ff00057202 */ /* 0x000fe20000000f00 */
[----:B------:R-:W-:Y:S01]  /*1fbb0*/  IMAD.MOV.U32 R3, RZ, RZ, 0x1c1f ;  /* 0x00001c1fff037424 */ /* 0x000fe200078e00ff */
[----:B------:R-:W-:Y:S02]  /*1fbc0*/  MOV R2, 0x1fbe0 ;  /* 0x0001fbe000027802 */ /* 0x000fe40000000f00 */
[----:B------:R-:W-:Y:S05]  /*1fbd0*/  CALL.REL.NOINC `($__internal_13_$__cuda_sm70_shflsync_idx_p) ;  /* 0x00000b7000007944 */ /* 0x000fea0003c00000 */
[----:B------:R-:W-:Y:S01]  /*1fbe0*/  MOV R4, R5 ;  /* 0x0000000500047202 */ /* 0x000fe20000000f00 */
[----:B------:R-:W-:Y:S05]  /*1fbf0*/  BRA `(.L_x_808) ;  /* 0xffffbd8000007947 */ /* 0x000fea000383ffff */
.L_x_749:
[----:B------:R-:W-:Y:S01]  /*1fc00*/  IMAD.MOV.U32 R9, RZ, RZ, R17 ;  /* 0x000000ffff097224 */ /* 0x000fe200078e0011 */
[----:B------:R-:W-:Y:S01]  /*1fc10*/  MOV R5, RZ ;  /* 0x000000ff00057202 */ /* 0x000fe20000000f00 */
[----:B------:R-:W-:Y:S01]  /*1fc20*/  IMAD.MOV.U32 R3, RZ, RZ, 0x1c1f ;  /* 0x00001c1fff037424 */ /* 0x000fe200078e00ff */
[----:B------:R-:W-:Y:S02]  /*1fc30*/  MOV R2, 0x1fc50 ;  /* 0x0001fc5000027802 */ /* 0x000fe40000000f00 */
[----:B-12---:R-:W-:Y:S05]  /*1fc40*/  CALL.REL.NOINC `($__internal_13_$__cuda_sm70_shflsync_idx_p) ;  /* 0x00000b0000007944 */ /* 0x006fea0003c00000 */
[----:B------:R-:W-:Y:S01]  /*1fc50*/  MOV R0, R5 ;  /* 0x0000000500007202 */ /* 0x000fe20000000f00 */
[----:B------:R-:W-:Y:S05]  /*1fc60*/  BRA `(.L_x_809) ;  /* 0xffffbd3000007947 */ /* 0x000fea000383ffff */
.L_x_752:
[----:B----4-:R-:W-:Y:S01]  /*1fc70*/  IMAD.MOV.U32 R9, RZ, RZ, R16 ;  /* 0x000000ffff097224 */ /* 0x010fe200078e0010 */
[----:B------:R-:W-:Y:S01]  /*1fc80*/  MOV R5, 0x1 ;  /* 0x0000000100057802 */ /* 0x000fe20000000f00 */
[----:B------:R-:W-:Y:S01]  /*1fc90*/  IMAD.MOV.U32 R3, RZ, RZ, 0x1c1f ;  /* 0x00001c1fff037424 */ /* 0x000fe200078e00ff */
[----:B------:R-:W-:-:S02]  /*1fca0*/  MOV R2, 0x1fcc0 ;  /* 0x0001fcc000027802 */ /* 0x000fc40000000f00 */
[----:B-123--:R-:W-:Y:S05]  /*1fcb0*/  CALL.REL.NOINC `($__internal_13_$__cuda_sm70_shflsync_idx_p) ;  /* 0x00000a9000007944 */ /* 0x00efea0003c00000 */
        /* <DEDUP_REMOVED lines=8> */
.L_x_756:
[----:B------:R-:W-:Y:S01]  /*1fd40*/  IMAD.MOV.U32 R9, RZ, RZ, R11 ;  /* 0x000000ffff097224 */ /* 0x000fe200078e000b */
[----:B------:R-:W-:Y:S01]  /*1fd50*/  MOV R5, RZ ;  /* 0x000000ff00057202 */ /* 0x000fe20000000f00 */
[----:B------:R-:W-:Y:S01]  /*1fd60*/  IMAD.MOV.U32 R3, RZ, RZ, 0x181f ;  /* 0x0000181fff037424 */ /* 0x000fe200078e00ff */
[----:B------:R-:W-:Y:S02]  /*1fd70*/  MOV R2, 0x1fd90 ;  /* 0x0001fd9000027802 */ /* 0x000fe40000000f00 */
[----:B------:R-:W-:Y:S05]  /*1fd80*/  CALL.REL.NOINC `($__internal_13_$__cuda_sm70_shflsync_idx_p) ;  /* 0x000009c000007944 */ /* 0x000fea0003c00000 */
[----:B------:R-:W-:Y:S01]  /*1fd90*/  MOV R10, R5 ;  /* 0x00000005000a7202 */ /* 0x000fe20000000f00 */
[----:B------:R-:W-:Y:S05]  /*1fda0*/  BRA `(.L_x_811) ;  /* 0xffffdb8000007947 */ /* 0x000fea000383ffff */
.L_x_757:
[----:B------:R-:W-:Y:S01]  /*1fdb0*/  IMAD.MOV.U32 R9, RZ, RZ, R14 ;  /* 0x000000ffff097224 */ /* 0x000fe200078e000e */
[----:B------:R-:W-:Y:S01]  /*1fdc0*/  MOV R5, RZ ;  /* 0x000000ff00057202 */ /* 0x000fe20000000f00 */
[----:B------:R-:W-:Y:S01]  /*1fdd0*/  IMAD.MOV.U32 R3, RZ, RZ, 0x181f ;  /* 0x0000181fff037424 */ /* 0x000fe200078e00ff */
[----:B------:R-:W-:Y:S02]  /*1fde0*/  MOV R2, 0x1fe00 ;  /* 0x0001fe0000027802 */ /* 0x000fe40000000f00 */
[----:B-12---:R-:W-:Y:S05]  /*1fdf0*/  CALL.REL.NOINC `($__internal_13_$__cuda_sm70_shflsync_idx_p) ;  /* 0x0000095000007944 */ /* 0x006fea0003c00000 */
[----:B------:R-:W-:Y:S01]  /*1fe00*/  MOV R2, R5 ;  /* 0x0000000500027202 */ /* 0x000fe20000000f00 */
[----:B------:R-:W-:Y:S05]  /*1fe10*/  BRA `(.L_x_812) ;  /* 0xffffdb3000007947 */ /* 0x000fea000383ffff */
.L_x_760:
[----:B--2---:R-:W-:Y:S01]  /*1fe20*/  IMAD.MOV.U32 R9, RZ, RZ, R11 ;  /* 0x000000ffff097224 */ /* 0x004fe200078e000b */
[----:B------:R-:W-:Y:S01]  /*1fe30*/  MOV R5, 0x1 ;  /* 0x0000000100057802 */ /* 0x000fe20000000f00 */
[----:B------:R-:W-:Y:S01]  /*1fe40*/  IMAD.MOV.U32 R3, RZ, RZ, 0x181f ;  /* 0x0000181fff037424 */ /* 0x000fe200078e00ff */
[----:B----4-:R-:W-:-:S02]  /*1fe50*/  MOV R2, 0x1fe70 ;  /* 0x0001fe7000027802 */ /* 0x010fc40000000f00 */
[----:B-1-3--:R-:W-:Y:S05]  /*1fe60*/  CALL.REL.NOINC `($__internal_13_$__cuda_sm70_shflsync_idx_p) ;  /* 0x000008e000007944 */ /* 0x00afea0003c00000 */
        /* <DEDUP_REMOVED lines=8> */
.L_x_763:
[----:B-1----:R-:W-:Y:S01]  /*1fef0*/  IMAD.MOV.U32 R9, RZ, RZ, R11 ;  /* 0x000000ffff097224 */ /* 0x002fe200078e000b */
[----:B------:R-:W-:Y:S01]  /*1ff00*/  MOV R5, 0x2 ;  /* 0x0000000200057802 */ /* 0x000fe20000000f00 */
[----:B------:R-:W-:Y:S01]  /*1ff10*/  IMAD.MOV.U32 R3, RZ, RZ, 0x181f ;  /* 0x0000181fff037424 */ /* 0x000fe200078e00ff */
[----:B----4-:R-:W-:Y:S02]  /*1ff20*/  MOV R2, 0x1ff40 ;  /* 0x0001ff4000027802 */ /* 0x010fe40000000f00 */
[----:B--23--:R-:W-:Y:S05]  /*1ff30*/  CALL.REL.NOINC `($__internal_13_$__cuda_sm70_shflsync_idx_p) ;  /* 0x0000081000007944 */ /* 0x00cfea0003c00000 */
[----:B------:R-:W-:Y:S01]  /*1ff40*/  MOV R10, R5 ;  /* 0x00000005000a7202 */ /* 0x000fe20000000f00 */
[----:B------:R-:W-:Y:S05]  /*1ff50*/  BRA `(.L_x_814) ;  /* 0xffffdd5000007947 */ /* 0x000fea000383ffff */
.L_x_764:
[----:B------:R-:W-:Y:S01]  /*1ff60*/  IMAD.MOV.U32 R9, RZ, RZ, R14 ;  /* 0x000000ffff097224 */ /* 0x000fe200078e000e */
[----:B------:R-:W-:Y:S01]  /*1ff70*/  MOV R5, 0x2 ;  /* 0x0000000200057802 */ /* 0x000fe20000000f00 */
[----:B------:R-:W-:Y:S01]  /*1ff80*/  IMAD.MOV.U32 R3, RZ, RZ, 0x181f ;  /* 0x0000181fff037424 */ /* 0x000fe200078e00ff */
[----:B----4-:R-:W-:Y:S02]  /*1ff90*/  MOV R2, 0x1ffb0 ;  /* 0x0001ffb000027802 */ /* 0x010fe40000000f00 */
[----:B-123--:R-:W-:Y:S05]  /*1ffa0*/  CALL.REL.NOINC `($__internal_13_$__cuda_sm70_shflsync_idx_p) ;  /* 0x000007a000007944 */ /* 0x00efea0003c00000 */
[----:B------:R-:W-:Y:S01]  /*1ffb0*/  MOV R2, R5 ;  /* 0x0000000500027202 */ /* 0x000fe20000000f00 */
[----:B------:R-:W-:Y:S05]  /*1ffc0*/  BRA `(.L_x_815) ;  /* 0xffffdd0000007947 */ /* 0x000fea000383ffff */
.L_x_767:
[----:B-1----:R-:W-:Y:S01]  /*1ffd0*/  IMAD.MOV.U32 R9, RZ, RZ, R11 ;  /* 0x000000ffff097224 */ /* 0x002fe200078e000b */
[----:B------:R-:W-:Y:S01]  /*1ffe0*/  MOV R5, 0x3 ;  /* 0x0000000300057802 */ /* 0x000fe20000000f00 */
[----:B------:R-:W-:Y:S01]  /*1fff0*/  IMAD.MOV.U32 R3, RZ, RZ, 0x181f ;  /* 0x0000181fff037424 */ /* 0x000fe200078e00ff */
[----:B------:R-:W-:-:S02]  /*20000*/  MOV R2, 0x20020 ;  /* 0x0002002000027802 */ /* 0x000fc40000000f00 */
[----:B--234-:R-:W-:Y:S05]  /*20010*/  CALL.REL.NOINC `($__internal_13_$__cuda_sm70_shflsync_idx_p) ;  /* 0x0000073000007944 */ /* 0x01cfea0003c00000 */
        /* <DEDUP_REMOVED lines=8> */
.L_x_769:
[----:B------:R-:W-:Y:S01]  /*200a0*/  IMAD.MOV.U32 R9, RZ, RZ, R110 ;  /* 0x000000ffff097224 */ /* 0x000fe200078e006e */
[----:B------:R-:W-:Y:S01]  /*200b0*/  MOV R5, RZ ;  /* 0x000000ff00057202 */ /* 0x000fe20000000f00 */
[----:B------:R-:W-:Y:S01]  /*200c0*/  IMAD.MOV.U32 R3, RZ, RZ, 0x1f ;  /* 0x0000001fff037424 */ /* 0x000fe200078e00ff */
[----:B------:R-:W-:Y:S02]  /*200d0*/  MOV R2, 0x200f0 ;  /* 0x000200f000027802 */ /* 0x000fe40000000f00 */
[----:B-1----:R-:W-:Y:S05]  /*200e0*/  CALL.REL.NOINC `($__internal_13_$__cuda_sm70_shflsync_idx_p) ;  /* 0x0000066000007944 */ /* 0x002fea0003c00000 */
[----:B------:R-:W-:Y:S01]  /*200f0*/  MOV R10, R5 ;  /* 0x00000005000a7202 */ /* 0x000fe20000000f00 */
[----:B------:R-:W-:Y:S05]  /*20100*/  BRA `(.L_x_817) ;  /* 0xffffdf5000007947 */ /* 0x000fea000383ffff */
.L_x_770:
[----:B------:R-:W-:Y:S01]  /*20110*/  IMAD.MOV.U32 R9, RZ, RZ, R110 ;  /* 0x000000ffff097224 */ /* 0x000fe200078e006e */
[----:B------:R-:W-:Y:S01]  /*20120*/  MOV R5, 0x1 ;  /* 0x0000000100057802 */ /* 0x000fe20000000f00 */
[----:B------:R-:W-:Y:S01]  /*20130*/  IMAD.MOV.U32 R3, RZ, RZ, 0x1f ;  /* 0x0000001fff037424 */ /* 0x000fe200078e00ff */
[----:B------:R-:W-:Y:S02]  /*20140*/  MOV R2, 0x20160 ;  /* 0x0002016000027802 */ /* 0x000fe40000000f00 */
[----:B-123--:R-:W-:Y:S05]  /*20150*/  CALL.REL.NOINC `($__internal_13_$__cuda_sm70_shflsync_idx_p) ;  /* 0x000005f000007944 */ /* 0x00efea0003c00000 */
[----:B------:R-:W-:Y:S01]  /*20160*/  MOV R8, R5 ;  /* 0x0000000500087202 */ /* 0x000fe20000000f00 */
[----:B------:R-:W-:Y:S05]  /*20170*/  BRA `(.L_x_818) ;  /* 0xffffdf0000007947 */ /* 0x000fea000383ffff */
.L_x_771:
[----:B------:R-:W-:Y:S02]  /*20180*/  MOV R2, 0x1 ;  /* 0x0000000100027802 */ /* 0x000fe40000000f00 */
[----:B------:R-:W-:-:S02]  /*20190*/  MOV R3, 0x201b0 ;  /* 0x000201b000037802 */ /* 0x000fc40000000f00 */
[----:B--234-:R-:W-:Y:S05]  /*201a0*/  CALL.REL.NOINC `($__internal_14_$__cuda_sm70_shflsync_up_p) ;  /* 0x000005f000007944 */ /* 0x01cfea0003c00000 */
[----:B------:R-:W-:Y:S05]  /*201b0*/  BRA `(.L_x_819) ;  /* 0xffffdfe000007947 */ /* 0x000fea000383ffff */
.L_x_772:
[----:B------:R-:W-:Y:S02]  /*201c0*/  MOV R2, 0x2 ;  /* 0x0000000200027802 */ /* 0x000fe40000000f00 */
[----:B------:R-:W-:-:S02]  /*201d0*/  MOV R3, 0x201f0 ;  /* 0x000201f000037802 */ /* 0x000fc40000000f00 */
[----:B--23--:R-:W-:Y:S05]  /*201e0*/  CALL.REL.NOINC `($__internal_14_$__cuda_sm70_shflsync_up_p) ;  /* 0x000005b000007944 */ /* 0x00cfea0003c00000 */
[----:B------:R-:W-:Y:S01]  /*201f0*/  SEL R3, R4, RZ, P1 ;  /* 0x000000ff04037207 */ /* 0x000fe20000800000 */
[----:B------:R-:W-:-:S04]  /*20200*/  IMAD.MOV.U32 R2, RZ, RZ, 0x4 ;  /* 0x00000004ff027424 */ /* 0x000fc800078e00ff */
[----:B------:R-:W-:Y:S01]  /*20210*/  IMAD.IADD R0, R0, 0x1, R3 ;  /* 0x0000000100007824 */ /* 0x000fe200078e0203 */
[----:B------:R-:W-:Y:S02]  /*20220*/  MOV R3, 0x20240 ;  /* 0x0002024000037802 */ /* 0x000fe40000000f00 */
        /* <DEDUP_REMOVED lines=20> */
.L_x_776:
[----:B------:R-:W-:Y:S02]  /*20370*/  MOV R2, 0x1 ;  /* 0x0000000100027802 */ /* 0x000fe40000000f00 */
[----:B------:R-:W-:Y:S02]  /*20380*/  MOV R3, 0x203a0 ;  /* 0x000203a000037802 */ /* 0x000fe40000000f00 */
[----:B------:R-:W-:Y:S05]  /*20390*/  CALL.REL.NOINC `($__internal_14_$__cuda_sm70_shflsync_up_p) ;  /* 0x0000040000007944 */ /* 0x000fea0003c00000 */
[----:B------:R-:W-:Y:S01]  /*203a0*/  MOV R2, R4 ;  /* 0x0000000400027202 */ /* 0x000fe20000000f00 */
[----:B------:R-:W-:Y:S05]  /*203b0*/  BRA `(.L_x_821) ;  /* 0xffffe03000007947 */ /* 0x000fea000383ffff */
.L_x_777:
[----:B------:R-:W-:Y:S02]  /*203c0*/  MOV R2, 0x2 ;  /* 0x0000000200027802 */ /* 0x000fe40000000f00 */
        /* <DEDUP_REMOVED lines=26> */
.L_x_779:
[----:B------:R-:W-:Y:S02]  /*20570*/  SEL R0, RZ, 0x1, P0 ;  /* 0x00000001ff007807 */ /* 0x000fe40000000000 */
[----:B------:R-:W-:Y:S02]  /*20580*/  MOV R2, 0x205a0 ;  /* 0x000205a000027802 */ /* 0x000fe40000000f00 */
[----:B-1----:R-:W-:Y:S05]  /*20590*/  CALL.REL.NOINC `($__internal_15_$__cuda_sm70_votesync_ballot) ;  /* 0x0000027000007944 */ /* 0x002fea0003c00000 */
[----:B------:R-:W-:Y:S01]  /*205a0*/  MOV R11, R0 ;  /* 0x00000000000b7202 */ /* 0x000fe20000000f00 */
[----:B------:R-:W-:Y:S05]  /*205b0*/  BRA `(.L_x_823) ;  /* 0xffffdfc000007947 */ /* 0x000fea000383ffff */
.L_x_780:
[----:B------:R-:W-:Y:S01]  /*205c0*/  IMAD.MOV.U32 R9, RZ, RZ, R6 ;  /* 0x000000ffff097224 */ /* 0x000fe200078e0006 */
[----:B------:R-:W-:Y:S01]  /*205d0*/  MOV R5, R0 ;  /* 0x0000000000057202 */ /* 0x000fe20000000f00 */
[----:B------:R-:W-:Y:S01]  /*205e0*/  IMAD.MOV.U32 R3, RZ, RZ, 0x1f ;  /* 0x0000001fff037424 */ /* 0x000fe200078e00ff */
[----:B------:R-:W-:Y:S02]  /*205f0*/  MOV R2, 0x20610 ;  /* 0x0002061000027802 */ /* 0x000fe40000000f00 */
[----:B-1----:R-:W-:Y:S05]  /*20600*/  CALL.REL.NOINC `($__internal_13_$__cuda_sm70_shflsync_idx_p) ;  /* 0x0000014000007944 */ /* 0x002fea0003c00000 */
[----:B------:R-:W-:Y:S01]  /*20610*/  IMAD.MOV.U32 R8, RZ, RZ, R5 ;  /* 0x000000ffff087224 */ /* 0x000fe200078e0005 */
[----:B------:R-:W-:Y:S01]  /*20620*/  MOV R5, R0 ;  /* 0x0000000000057202 */ /* 0x000fe20000000f00 */
[----:B------:R-:W-:Y:S01]  /*20630*/  IMAD.MOV.U32 R9, RZ, RZ, R7 ;  /* 0x000000ffff097224 */ /* 0x000fe200078e0007 */
[----:B------:R-:W-:-:S02]  /*20640*/  MOV R3, 0x1f ;  /* 0x0000001f00037802 */ /* 0x000fc40000000f00 */
[----:B------:R-:W-:Y:S02]  /*20650*/  MOV R2, 0x20670 ;  /* 0x0002067000027802 */ /* 0x000fe40000000f00 */
[----:B------:R-:W-:Y:S05]  /*20660*/  CALL.REL.NOINC `($__internal_13_$__cuda_sm70_shflsync_idx_p) ;  /* 0x000000e000007944 */ /* 0x000fea0003c00000 */
[----:B------:R-:W-:Y:S01]  /*20670*/  MOV R7, R5 ;  /* 0x0000000500077202 */ /* 0x000fe20000000f00 */
[----:B------:R-:W-:Y:S05]  /*20680*/  BRA `(.L_x_824) ;  /* 0xffffdf4000007947 */ /* 0x000fea000383ffff */
.L_x_783:
[----:B------:R-:W-:Y:S01]  /*20690*/  IMAD.MOV.U32 R9, RZ, RZ, R4 ;  /* 0x000000ffff097224 */ /* 0x000fe200078e0004 */
[----:B------:R-:W-:Y:S01]  /*206a0*/  MOV R5, R0 ;  /* 0x0000000000057202 */ /* 0x000fe20000000f00 */
[----:B------:R-:W-:Y:S01]  /*206b0*/  IMAD.MOV.U32 R3, RZ, RZ, 0x1f ;  /* 0x0000001fff037424 */ /* 0x000fe200078e00ff */
[----:B------:R-:W-:Y:S02]  /*206c0*/  MOV R2, 0x206e0 ;  /* 0x000206e000027802 */ /* 0x000fe40000000f00 */
[----:B-1-34-:R-:W-:Y:S05]  /*206d0*/  CALL.REL.NOINC `($__internal_13_$__cuda_sm70_shflsync_idx_p) ;  /* 0x0000007000007944 */ /* 0x01afea0003c00000 */
[----:B------:R-:W-:Y:S01]  /*206e0*/  MOV R13, R5 ;  /* 0x00000005000d7202 */ /* 0x000fe20000000f00 */
[----:B------:R-:W-:Y:S05]  /*206f0*/  BRA `(.L_x_782) ;  /* 0xffffdf3000007947 */ /* 0x000fea000383ffff */
        .weak           $__internal_12_$__cuda_sm70_shflsync_bfly_p
        .type           $__internal_12_$__cuda_sm70_shflsync_bfly_p,@function
        .size           $__internal_12_$__cuda_sm70_shflsync_bfly_p,($__internal_13_$__cuda_sm70_shflsync_idx_p - $__internal_12_$__cuda_sm70_shflsync_bfly_p)
$__internal_12_$__cuda_sm70_shflsync_bfly_p:
[----:B------:R-:W-:Y:S04]  /*20700*/  WARPSYNC R6 ;  /* 0x0000000600007348 */ /* 0x000fe80003800000 */
[----:B------:R1:W2:Y:S02]  /*20710*/  SHFL.BFLY PT, R5, R2, R5, R7 ;  /* 0x0c00000502057389 */ /* 0x0002a400000e0007 */
[----:B-1----:R-:W-:-:S02]  /*20720*/  MOV R2, R3 ;  /* 0x0000000300027202 */ /* 0x002fc40000000f00 */
[----:B------:R-:W-:-:S04]  /*20730*/  MOV R3, 0x0 ;  /* 0x0000000000037802 */ /* 0x000fc80000000f00 */
[----:B--2---:R-:W-:Y:S05]  /*20740*/  RET.REL.NODEC R2 `(_ZN7cutlass13device_kernelIN5flash19enable_sm80_to_sm89INS1_16FlashAttnFwdSm80INS1_25CollectiveMainloopFwdSm80ILi8ELi1ELb0EN4cute5tupleIJNS5_1CILi128EEENS7_ILi32EEENS7_ILi256EEEEEELi256ENS_10bfloat16_tEfNS_4arch4Sm80ELb0ELb1ELb0ELb1ELb0ELb1ELb1ELb1EEENS1_21CollectiveEpilogueFwdINS6_IJS8_SA_S9_EEENS6_IJNS7_ILi1EEESI_SI_EEESC_SE_Li256ELb1ELb1ELb1ELb0EEENS1_36VarlenDynamicPersistentTileSchedulerILi128ELi32ELi256ELi256ELb1ELb1ELb0ELb1ELb0ELb1EEEEEEEEEvNT_6ParamsE) ;  /* 0xfffdf8b002007950 */ /* 0x004fea0003c3ffff */
        .weak           $__internal_13_$__cuda_sm70_shflsync_idx_p
        .type           $__internal_13_$__cuda_sm70_shflsync_idx_p,@function
        .size           $__internal_13_$__cuda_sm70_shflsync_idx_p,($__internal_14_$__cuda_sm70_shflsync_up_p - $__internal_13_$__cuda_sm70_shflsync_idx_p)
$__internal_13_$__cuda_sm70_shflsync_idx_p:
[----:B------:R-:W-:-:S04]  /*20750*/  MOV R119, 0xffffffff ;  /* 0xffffffff00777802 */ /* 0x000fc80000000f00 */
[----:B------:R-:W-:Y:S04]  /*20760*/  WARPSYNC R119 ;  /* 0x0000007700007348 */ /* 0x000fe80003800000 */
[----:B------:R1:W2:Y:S02]  /*20770*/  SHFL.IDX PT, R5, R9, R5, R3 ;  /* 0x0000000509057389 */ /* 0x0002a400000e0003 */
[----:B-1----:R-:W-:-:S04]  /*20780*/  MOV R3, 0x0 ;  /* 0x0000000000037802 */ /* 0x002fc80000000f00 */
[----:B--2---:R-:W-:Y:S05]  /*20790*/  RET.REL.NODEC R2 `(_ZN7cutlass13device_kernelIN5flash19enable_sm80_to_sm89INS1_16FlashAttnFwdSm80INS1_25CollectiveMainloopFwdSm80ILi8ELi1ELb0EN4cute5tupleIJNS5_1CILi128EEENS7_ILi32EEENS7_ILi256EEEEEELi256ENS_10bfloat16_tEfNS_4arch4Sm80ELb0ELb1ELb0ELb1ELb0ELb1ELb1ELb1EEENS1_21CollectiveEpilogueFwdINS6_IJS8_SA_S9_EEENS6_IJNS7_ILi1EEESI_SI_EEESC_SE_Li256ELb1ELb1ELb1ELb0EEENS1_36VarlenDynamicPersistentTileSchedulerILi128ELi32ELi256ELi256ELb1ELb1ELb0ELb1ELb0ELb1EEEEEEEEEvNT_6ParamsE) ;  /* 0xfffdf86002007950 */ /* 0x004fea0003c3ffff */
        .weak           $__internal_14_$__cuda_sm70_shflsync_up_p
        .type           $__internal_14_$__cuda_sm70_shflsync_up_p,@function
        .size           $__internal_14_$__cuda_sm70_shflsync_up_p,($__internal_15_$__cuda_sm70_votesync_ballot - $__internal_14_$__cuda_sm70_shflsync_up_p)
$__internal_14_$__cuda_sm70_shflsync_up_p:
[----:B------:R-:W-:Y:S02]  /*207a0*/  IMAD.MOV.U32 R4, RZ, RZ, RZ ;  /* 0x000000ffff047224 */ /* 0x000fe400078e00ff */
[----:B------:R-:W-:-:S04]  /*207b0*/  IMAD.MOV.U32 R9, RZ, RZ, -0x1 ;  /* 0xffffffffff097424 */ /* 0x000fc800078e00ff */
[----:B------:R-:W-:Y:S04]  /*207c0*/  WARPSYNC R9 ;  /* 0x0000000900007348 */ /* 0x000fe80003800000 */
[----:B------:R1:W2:Y:S02]  /*207d0*/  SHFL.UP PT, R4, R0, R2, R4 ;  /* 0x0400000200047389 */ /* 0x0002a400000e0004 */
[----:B-1----:R-:W-:Y:S02]  /*207e0*/  MOV R2, R3 ;  /* 0x0000000300027202 */ /* 0x002fe40000000f00 */
[----:B------:R-:W-:-:S04]  /*207f0*/  MOV R3, 0x0 ;  /* 0x0000000000037802 */ /* 0x000fc80000000f00 */
[----:B--2---:R-:W-:Y:S05]  /*20800*/  RET.REL.NODEC R2 `(_ZN7cutlass13device_kernelIN5flash19enable_sm80_to_sm89INS1_16FlashAttnFwdSm80INS1_25CollectiveMainloopFwdSm80ILi8ELi1ELb0EN4cute5tupleIJNS5_1CILi128EEENS7_ILi32EEENS7_ILi256EEEEEELi256ENS_10bfloat16_tEfNS_4arch4Sm80ELb0ELb1ELb0ELb1ELb0ELb1ELb1ELb1EEENS1_21CollectiveEpilogueFwdINS6_IJS8_SA_S9_EEENS6_IJNS7_ILi1EEESI_SI_EEESC_SE_Li256ELb1ELb1ELb1ELb0EEENS1_36VarlenDynamicPersistentTileSchedulerILi128ELi32ELi256ELi256ELb1ELb1ELb0ELb1ELb0ELb1EEEEEEEEEvNT_6ParamsE) ;  /* 0xfffdf7f002007950 */ /* 0x004fea0003c3ffff */
        .weak           $__internal_15_$__cuda_sm70_votesync_ballot
        .type           $__internal_15_$__cuda_sm70_votesync_ballot,@function
        .size           $__internal_15_$__cuda_sm70_votesync_ballot,(.L_x_2601 - $__internal_15_$__cuda_sm70_votesync_ballot)
$__internal_15_$__cuda_sm70_votesync_ballot:
[----:B------:R-:W-:Y:S01]  /*20810*/  ISETP.NE.U32.AND P0, PT, R0, 0x1, PT ;  /* 0x000000010000780c */ /* 0x000fe20003f05070 */
[----:B------:R-:W-:-:S04]  /*20820*/  IMAD.MOV.U32 R3, RZ, RZ, -0x1 ;  /* 0xffffffffff037424 */ /* 0x000fc800078e00ff */
[----:B------:R-:W-:Y:S08]  /*20830*/  WARPSYNC R3 ;  /* 0x0000000300007348 */ /* 0x000ff00003800000 */
[----:B------:R-:W-:-:S04]  /*20840*/  VOTE.ANY R0, PT, !P0 ;  /* 0x0000000000007806 */ /* 0x000fc800040e0100 */
[----:B------:R-:W-:Y:S01]  /*20850*/  LOP3.LUT R0, R0, R3, RZ, 0xc0, !PT ;  /* 0x0000000300007212 */ /* 0x000fe200078ec0ff */
[----:B------:R-:W-:-:S04]  /*20860*/  IMAD.MOV.U32 R3, RZ, RZ, 0x0 ;  /* 0x00000000ff037424 */ /* 0x000fc800078e00ff */
[----:B------:R-:W-:Y:S05]  /*20870*/  RET.REL.NODEC R2 `(_ZN7cutlass13device_kernelIN5flash19enable_sm80_to_sm89INS1_16FlashAttnFwdSm80INS1_25CollectiveMainloopFwdSm80ILi8ELi1ELb0EN4cute5tupleIJNS5_1CILi128EEENS7_ILi32EEENS7_ILi256EEEEEELi256ENS_10bfloat16_tEfNS_4arch4Sm80ELb0ELb1ELb0ELb1ELb0ELb1ELb1ELb1EEENS1_21CollectiveEpilogueFwdINS6_IJS8_SA_S9_EEENS6_IJNS7_ILi1EEESI_SI_EEESC_SE_Li256ELb1ELb1ELb1ELb0EEENS1_36VarlenDynamicPersistentTileSchedulerILi128ELi32ELi256ELi256ELb1ELb1ELb0ELb1ELb0ELb1EEEEEEEEEvNT_6ParamsE) ;  /* 0xfffdf78002007950 */ /* 0x000fea0003c3ffff */
.L_x_825:
        /* <DEDUP_REMOVED lines=16> */
.L_x_2601:


//--------------------- .text._ZN7cutlass13device_kernelIN5flash19enable_sm80_to_sm89INS1_16FlashAttnFwdSm80INS1_25CollectiveMainloopFwdSm80ILi8ELi1ELb1EN4cute5tupleIJNS5_1CILi128EEENS7_ILi64EEENS7_ILi256EEEEEELi256ENS_10bfloat16_tEfNS_4arch4Sm80ELb1ELb0ELb0ELb0ELb0ELb0ELb1ELb1EEENS1_21CollectiveEpilogueFwdINS6_IJS8_SA_S9_EEENS6_IJNS7_ILi1EEESI_SI_EEESC_SE_Li256ELb0ELb1ELb1ELb0EEENS1_30DynamicPersistentTileSchedulerILi256ELi256ELb1ELb1ELb0EEEEEEEEEvNT_6ParamsE --------------------------
	.section	.text._ZN7cutlass13device_kernelIN5flash19enable_sm80_to_sm89INS1_16FlashAttnFwdSm80INS1_25CollectiveMainloopFwdSm80ILi8ELi1ELb1EN4cute5tupleIJNS5_1CILi128EEENS7_ILi64EEENS7_ILi256EEEEEELi256ENS_10bfloat16_tEfNS_4arch4Sm80ELb1ELb0ELb0ELb0ELb0ELb0ELb1ELb1EEENS1_21CollectiveEpilogueFwdINS6_IJS8_SA_S9_EEENS6_IJNS7_ILi1EEESI_SI_EEESC_SE_Li256ELb0ELb1ELb1ELb0EEENS1_30DynamicPersistentTileSchedulerILi256ELi256ELb1ELb1ELb0EEEEEEEEEvNT_6ParamsE,"ax",@progbits
	.sectioninfo	@"SHI_REGISTERS=255"
	.align	128
.text._ZN7cutlass13device_kernelIN5flash19enable_sm80_to_sm89INS1_16FlashAttnFwdSm80INS1_25CollectiveMainloopFwdSm80ILi8ELi1ELb1EN4cute5tupleIJNS5_1CILi128EEENS7_ILi64EEENS7_ILi256EEEEEELi256ENS_10bfloat16_tEfNS_4arch4Sm80ELb1ELb0ELb0ELb0ELb0ELb0ELb1ELb1EEENS1_21CollectiveEpilogueFwdINS6_IJS8_SA_S9_EEENS6_IJNS7_ILi1EEESI_SI_EEESC_SE_Li256ELb0ELb1ELb1ELb0EEENS1_30DynamicPersistentTileSchedulerILi256ELi256ELb1ELb1ELb0EEEEEEEEEvNT_6ParamsE:
        .type           _ZN7cutlass13device_kernelIN5flash19enable_sm80_to_sm89INS1_16FlashAttnFwdSm80INS1_25CollectiveMainloopFwdSm80ILi8ELi1ELb1EN4cute5tupleIJNS5_1CILi128EEENS7_ILi64EEENS7_ILi256EEEEEELi256ENS_10bfloat16_tEfNS_4arch4Sm80ELb1ELb0ELb0ELb0ELb0ELb0ELb1ELb1EEENS1_21CollectiveEpilogueFwdINS6_IJS8_SA_S9_EEENS6_IJNS7_ILi1EEESI_SI_EEESC_SE_Li256ELb0ELb1ELb1ELb0EEENS1_30DynamicPersistentTileSchedulerILi256ELi256ELb1ELb1ELb0EEEEEEEEEvNT_6ParamsE,@function
        .size           _ZN7cutlass13device_kernelIN5flash19enable_sm80_to_sm89INS1_16FlashAttnFwdSm80INS1_25CollectiveMainloopFwdSm80ILi8ELi1ELb1EN4cute5tupleIJNS5_1CILi128EEENS7_ILi64EEENS7_ILi256EEEEEELi256ENS_10bfloat16_tEfNS_4arch4Sm80ELb1ELb0ELb0ELb0ELb0ELb0ELb1ELb1EEENS1_21CollectiveEpilogueFwdINS6_IJS8_SA_S9_EEENS6_IJNS7_ILi1EEESI_SI_EEESC_SE_Li256ELb0ELb1ELb1ELb0EEENS1_30DynamicPersistentTileSchedulerILi256ELi256ELb1ELb1ELb0EEEEEEEEEvNT_6ParamsE,(.L_x_2606 - _ZN7cutlass13device_kernelIN5flash19enable_sm80_to_sm89INS1_16FlashAttnFwdSm80INS1_25CollectiveMainloopFwdSm80ILi8ELi1ELb1EN4cute5tupleIJNS5_1CILi128EEENS7_ILi64EEENS7_ILi256EEEEEELi256ENS_10bfloat16_tEfNS_4arch4Sm80ELb1ELb0ELb0ELb0ELb0ELb0ELb1ELb1EEENS1_21CollectiveEpilogueFwdINS6_IJS8_SA_S9_EEENS6_IJNS7_ILi1EEESI_SI_EEESC_SE_Li256ELb0ELb1ELb1ELb0EEENS1_30DynamicPersistentTileSchedulerILi256ELi256ELb1ELb1ELb0EEEEEEEEEvNT_6ParamsE)
        .other          _ZN7cutlass13device_kernelIN5flash19enable_sm80_to_sm89INS1_16FlashAttnFwdSm80INS1_25CollectiveMainloopFwdSm80ILi8ELi1ELb1EN4cute5tupleIJNS5_1CILi128EEENS7_ILi64EEENS7_ILi256EEEEEELi256ENS_10bfloat16_tEfNS_4arch4Sm80ELb1ELb0ELb0ELb0ELb0ELb0ELb1ELb1EEENS1_21CollectiveEpilogueFwdINS6_IJS8_SA_S9_EEENS6_IJNS7_ILi1EEESI_SI_EEESC_SE_Li256ELb0ELb1ELb1ELb0EEENS1_30DynamicPersistentTileSchedulerILi256ELi256ELb1ELb1ELb0EEEEEEEEEvNT_6ParamsE,@"STO_CUDA_ENTRY STV_DEFAULT"
_ZN7cutlass13device_kernelIN5flash19enable_sm80_to_sm89INS1_16FlashAttnFwdSm80INS1_25CollectiveMainloopFwdSm80ILi8ELi1ELb1EN4cute5tupleIJNS5_1CILi128EEENS7_ILi64EEENS7_ILi256EEEEEELi256ENS_10bfloat16_tEfNS_4arch4Sm80ELb1ELb0ELb0ELb0ELb0ELb0ELb1ELb1EEENS1_21CollectiveEpilogueFwdINS6_IJS8_SA_S9_EEENS6_IJNS7_ILi1EEESI_SI_EEESC_SE_Li256ELb0ELb1ELb1ELb0EEENS1_30DynamicPersistentTileSchedulerILi256ELi256ELb1ELb1ELb0EEEEEEEEEvNT_6ParamsE:
[----:B------:R-:W-:-:S03]  /*0000*/  MOV R1, c[0x0][0x28] ;  /* 0x00000a0000017a02 */ /* 0x000fc60000000f00 */
[----:B------:R-:W1:Y:S01]  /*0010*/  S2R R14, SR_TID.X ;  /* 0x00000000000e7919 */ /* 0x000e620000002100 */
[----:B------:R-:W-:-:S03]  /*0020*/  IADD3 R1, R1, -0x168, RZ ;  /* 0xfffffe9801017810 */ /* 0x000fc60007ffe0ff */
[----:B------:R-:W2:Y:S01]  /*0030*/  S2R R13, SR_CTAID.X ;  /* 0x00000000000d7919 */ /* 0x000ea20000002500 */
[----:B-1----:R-:W-:-:S05]  /*0040*/  SHF.R.U32.HI R2, RZ, 0x5, R14 ;  /* 0x00000005ff027819 */ /* 0x002fca000001160e */
[----:B------:R-:W1:Y:S02]  /*0050*/  SHFL.IDX PT, R0, R2, RZ, 0x1f ;  /* 0x00001fff02007589 */ /* 0x000e6400000e0000 */
[----:B-1----:R-:W-:Y:S02]  /*0060*/  ISETP.GE.AND P0, PT, R0, 0x1, PT ;  /* 0x000000010000780c */ /* 0x002fe40003f06270 */
[----:B------:R1:W-:Y:S11]  /*0070*/  STL [R1+0x10c], R0 ;  /* 0x00010c0001007387 */ /* 0x0003f60000100800 */
[----:B------:R-:W-:Y:S06]  /*0080*/  @P0 BAR.ARV 0x4, 0x100 ;  /* 0x0104000000000b1d */ /* 0x000fec0000002000 */
[----:B--2---:R-:W-:-:S13]  /*0090*/  ISETP.GE.AND P0, PT, R13, c[0x0][0x538], PT ;  /* 0x00014e000d007a0c */ /* 0x004fda0003f06270 */
[----:B------:R-:W-:Y:S05]  /*00a0*/  @P0 EXIT ;  /* 0x000000000000094d */ /* 0x000fea0003800000 */
[----:B-1----:R-:W-:Y:S01]  /*00b0*/  SHF.R.S32.HI R11, RZ, 0x1f, R14 ;  /* 0x0000001fff0b7819 */ /* 0x002fe2000001140e */
[----:B------:R-:W-:-:S03]  /*00c0*/  ULDC.64 UR6, c[0x0][0x118] ;  /* 0x0000460000067ab9 */ /* 0x000fc60000000a00 */
[CC--:B------:R-:W-:Y:S02]  /*00d0*/  LEA.HI R2, R11.reuse, R14.reuse, RZ, 0x4 ;  /* 0x0000000e0b027211 */ /* 0x0c0fe400078f20ff */
[CC--:B------:R-:W-:Y:S02]  /*00e0*/  LEA.HI R0, R11.reuse, R14.reuse, RZ, 0x2 ;  /* 0x0000000e0b007211 */ /* 0x0c0fe400078f10ff */
[----:B------:R-:W-:Y:S02]  /*00f0*/  SHF.R.S32.HI R3, RZ, 0x4, R2 ;  /* 0x00000004ff037819 */ /* 0x000fe40000011402 */
[----:B------:R-:W-:Y:S02]  /*0100*/  LEA.HI R10, R11, R14, RZ, 0x3 ;  /* 0x0000000e0b0a7211 */ /* 0x000fe400078f18ff */
[----:B------:R-:W-:Y:S02]  /*0110*/  LOP3.LUT R4, R0, 0xfffffffc, RZ, 0xc0, !PT ;  /* 0xfffffffc00047812 */ /* 0x000fe400078ec0ff */
[----:B------:R-:W-:-:S02]  /*0120*/  LOP3.LUT R0, R2, 0xfffffff0, RZ, 0xc0, !PT ;  /* 0xfffffff002007812 */ /* 0x000fc400078ec0ff */
[----:B------:R-:W-:Y:S01]  /*0130*/  LEA.HI R2, R2, R3, RZ, 0x1 ;  /* 0x0000000302027211 */ /* 0x000fe200078f08ff */
[C---:B------:R-:W-:Y:S01]  /*0140*/  IMAD.IADD R4, R14.reuse, 0x1, -R4 ;  /* 0x000000010e047824 */ /* 0x040fe200078e0a04 */
[----:B------:R-:W-:Y:S01]  /*0150*/  SHF.R.S32.HI R18, RZ, 0x3, R10 ;  /* 0x00000003ff127819 */ /* 0x000fe2000001140a */
[----:B------:R-:W-:Y:S01]  /*0160*/  IMAD.IADD R5, R14, 0x1, -R0 ;  /* 0x000000010e057824 */ /* 0x000fe200078e0a00 */
[----:B------:R-:W-:Y:S02]  /*0170*/  LOP3.LUT R6, R10, 0xfffffff8, RZ, 0xc0, !PT ;  /* 0xfffffff80a067812 */ /* 0x000fe400078ec0ff */
[----:B------:R-:W-:Y:S01]  /*0180*/  LOP3.LUT R0, R2, 0xfffffffe, RZ, 0xc0, !PT ;  /* 0xfffffffe02007812 */ /* 0x000fe200078ec0ff */
[----:B------:R-:W-:Y:S02]  /*0190*/  IMAD.SHL.U32 R7, R18, 0x40, RZ ;  /* 0x0000004012077824 */ /* 0x000fe400078e00ff */
[----:B------:R-:W-:Y:S02]  /*01a0*/  IMAD.IADD R6, R14, 0x1, -R6 ;  /* 0x000000010e067824 */ /* 0x000fe400078e0a06 */
[----:B------:R-:W-:Y:S01]  /*01b0*/  IMAD.IADD R9, R3, 0x1, -R0 ;  /* 0x0000000103097824 */ /* 0x000fe200078e0a00 */
[----:B------:R-:W-:Y:S01]  /*01c0*/  LEA.HI R0, R4, R4, RZ, 0x1 ;  /* 0x0000000404007211 */ /* 0x000fe200078f08ff */
[C---:B------:R-:W-:Y:S01]  /*01d0*/  IMAD.SHL.U32 R16, R6.reuse, 0x8, RZ ;  /* 0x0000000806107824 */ /* 0x040fe200078e00ff */
[----:B------:R-:W-:Y:S01]  /*01e0*/  LOP3.LUT R2, R7, 0x1c0, RZ, 0xc0, !PT ;  /* 0x000001c007027812 */ /* 0x000fe200078ec0ff */
[----:B------:R-:W-:Y:S01]  /*01f0*/  IMAD.SHL.U32 R8, R6, 0x40, RZ ;  /* 0x0000004006087824 */ /* 0x000fe200078e00ff */
[----:B------:R-:W-:-:S02]  /*0200*/  SHF.R.S32.HI R7, RZ, 0x1f, R5 ;  /* 0x0000001fff077819 */ /* 0x000fc40000011405 */
[----:B------:R-:W-:Y:S01]  /*0210*/  LOP3.LUT R0, R0, 0x1ffffffe, RZ, 0xc0, !PT ;  /* 0x1ffffffe00007812 */ /* 0x000fe200078ec0ff */
[----:B------:R-:W-:Y:S01]  /*0220*/  STL [R1+0xa8], R16 ;  /* 0x0000a81001007387 */ /* 0x000fe20000100800 */
[----:B------:R-:W-:Y:S02]  /*0230*/  LOP3.LUT R3, R2, 0x38, R16, 0xf8, !PT ;  /* 0x0000003802037812 */ /* 0x000fe400078ef810 */
[----:B------:R-:W-:Y:S01]  /*0240*/  SHF.R.U32.HI R2, RZ, 0x3, R2 ;  /* 0x00000003ff027819 */ /* 0x000fe20000011602 */
[----:B------:R-:W-:Y:S01]  /*0250*/  IMAD.IADD R12, R4, 0x1, -R0 ;  /* 0x00000001040c7824 */ /* 0x000fe200078e0a00 */
[----:B------:R-:W-:Y:S02]  /*0260*/  LEA.HI R248, R7, R5, RZ, 0x3 ;  /* 0x0000000507f87211 */ /* 0x000fe400078f18ff */
[----:B------:R-:W-:Y:S02]  /*0270*/  LOP3.LUT R7, R3, R2, RZ, 0x3c, !PT ;  /* 0x0000000203077212 */ /* 0x000fe400078e3cff */
[C---:B------:R-:W-:Y:S01]  /*0280*/  LOP3.LUT R0, R248.reuse, 0xfffffff8, RZ, 0xc0, !PT ;  /* 0xfffffff8f8007812 */ /* 0x040fe200078ec0ff */
[----:B------:R-:W-:Y:S01]  /*0290*/  IMAD.SHL.U32 R248, R248, 0x40, RZ ;  /* 0x00000040f8f87824 */ /* 0x000fe200078e00ff */
[----:B------:R-:W-:-:S02]  /*02a0*/  LOP3.LUT R2, R8, 0x1c0, RZ, 0xc0, !PT ;  /* 0x000001c008027812 */ /* 0x000fc400078ec0ff */
[-C--:B------:R-:W-:Y:S01]  /*02b0*/  LEA.HI R4, R11, R14.reuse, RZ, 0x6 ;  /* 0x0000000e0b047211 */ /* 0x080fe200078f30ff */
[----:B------:R-:W-:Y:S01]  /*02c0*/  IMAD.IADD R5, R5, 0x1, -R0 ;  /* 0x0000000105057824 */ /* 0x000fe200078e0a00 */
[----:B------:R-:W-:Y:S02]  /*02d0*/  LOP3.LUT R3, R2, 0x8, R10, 0xf8, !PT ;  /* 0x0000000802037812 */ /* 0x000fe400078ef80a */
[----:B------:R-:W-:Y:S01]  /*02e0*/  SHF.R.U32.HI R2, RZ, 0x3, R2 ;  /* 0x00000003ff027819 */ /* 0x000fe20000011602 */
[----:B------:R-:W-:Y:S01]  /*02f0*/  IMAD.SHL.U32 R0, R4, 0x8, RZ ;  /* 0x0000000804007824 */ /* 0x000fe200078e00ff */
[----:B------:R-:W-:Y:S01]  /*0300*/  LEA.HI R8, R11, R14, RZ, 0x5 ;  /* 0x0000000e0b087211 */ /* 0x000fe200078f28ff */
[----:B------:R-:W-:Y:S01]  /*0310*/  IMAD.SHL.U32 R4, R5, 0x40, RZ ;  /* 0x0000004005047824 */ /* 0x000fe200078e00ff */
[----:B------:R-:W-:Y:S01]  /*0320*/  LOP3.LUT R249, R3, R2, RZ, 0x3c, !PT ;  /* 0x0000000203f97212 */ /* 0x000fe200078e3cff */
[----:B------:R-:W-:Y:S01]  /*0330*/  IMAD.SHL.U32 R3, R9, 0x8, RZ ;  /* 0x0000000809037824 */ /* 0x000fe200078e00ff */
[----:B------:R-:W-:-:S02]  /*0340*/  LOP3.LUT R2, R8, 0xffffffe0, RZ, 0xc0, !PT ;  /* 0xffffffe008027812 */ /* 0x000fc400078ec0ff */
[----:B------:R-:W-:Y:S01]  /*0350*/  LOP3.LUT R11, R7, 0x7ffffe00, R0, 0xf8, !PT ;  /* 0x7ffffe00070b7812 */ /* 0x000fe200078ef800 */
[----:B------:R-:W-:Y:S01]  /*0360*/  IMAD R249, R9, 0x200, R249 ;  /* 0x0000020009f97824 */ /* 0x000fe200078e02f9 */
[----:B------:R-:W-:Y:S01]  /*0370*/  LOP3.LUT R0, R4, 0x1c0, RZ, 0xc0, !PT ;  /* 0x000001c004007812 */ /* 0x000fe200078ec0ff */
[----:B------:R-:W-:Y:S01]  /*0380*/  IMAD.IADD R15, R14, 0x1, -R2 ;  /* 0x000000010e0f7824 */ /* 0x000fe200078e0a02 */
[--C-:B------:R-:W-:Y:S02]  /*0390*/  SHF.R.S32.HI R10, RZ, 0x5, R8.reuse ;  /* 0x00000005ff0a7819 */ /* 0x100fe40000011408 */
[----:B------:R-:W-:Y:S01]  /*03a0*/  SHF.R.S32.HI R4, RZ, 0x1f, R8 ;  /* 0x0000001fff047819 */ /* 0x000fe20000011408 */
[----:B------:R-:W-:Y:S01]  /*03b0*/  IMAD.MOV.U32 R8, RZ, RZ, 0x20 ;  /* 0x00000020ff087424 */ /* 0x000fe200078e00ff */
[----:B------:R-:W-:Y:S02]  /*03c0*/  LOP3.LUT R3, R0, 0x8, R3, 0xf8, !PT ;  /* 0x0000000800037812 */ /* 0x000fe400078ef803 */
[----:B------:R-:W-:-:S02]  /*03d0*/  SHF.R.U32.HI R2, RZ, 0x3, R0 ;  /* 0x00000003ff027819 */ /* 0x000fc40000011600 */
[----:B------:R-:W-:Y:S02]  /*03e0*/  LEA.HI R0, R4, R10, RZ, 0x3 ;  /* 0x0000000a04007211 */ /* 0x000fe400078f18ff */
[----:B------:R-:W-:Y:S02]  /*03f0*/  SHF.R.S32.HI R4, RZ, 0x1f, R15 ;  /* 0x0000001fff047819 */ /* 0x000fe4000001140f */
[----:B------:R-:W-:Y:S02]  /*0400*/  LOP3.LUT R0, R0, 0xffffff8, RZ, 0xc0, !PT ;  /* 0x0ffffff800007812 */ /* 0x000fe400078ec0ff */
[----:B------:R-:W-:Y:S02]  /*0410*/  LEA.HI R4, R4, R15, RZ, 0x2 ;  /* 0x0000000f04047211 */ /* 0x000fe400078f10ff */
[----:B------:R-:W-:Y:S02]  /*0420*/  R2P PR, R5, 0x6 ;  /* 0x0000000605007804 */ /* 0x000fe40000000000 */
[----:B------:R-:W-:Y:S01]  /*0430*/  LOP3.LUT R5, R3, R2, RZ, 0x3c, !PT ;  /* 0x0000000203057212 */ /* 0x000fe200078e3cff */
[----:B------:R-:W-:Y:S01]  /*0440*/  IMAD.IADD R2, R10, 0x1, -R0 ;  /* 0x000000010a027824 */ /* 0x000fe200078e0a00 */
[----:B------:R-:W-:Y:S01]  /*0450*/  SHF.R.S32.HI R0, RZ, 0x2, R4 ;  /* 0x00000002ff007819 */ /* 0x000fe20000011404 */
[----:B------:R-:W-:Y:S01]  /*0460*/  IMAD.MOV.U32 R3, RZ, RZ, 0x10 ;  /* 0x00000010ff037424 */ /* 0x000fe200078e00ff */
[----:B------:R-:W-:-:S02]  /*0470*/  LOP3.LUT R248, R5, 0x7ffffe00, R248, 0xf8, !PT ;  /* 0x7ffffe0005f87812 */ /* 0x000fc400078ef8f8 */
[----:B------:R-:W-:Y:S01]  /*0480*/  IADD3 R5, R16, 0x40, RZ ;  /* 0x0000004010057810 */ /* 0x000fe20007ffe0ff */
[----:B------:R-:W-:Y:S01]  /*0490*/  IMAD R14, R2, 0x10, R0 ;  /* 0x00000010020e7824 */ /* 0x000fe200078e0200 */
[----:B------:R-:W-:Y:S01]  /*04a0*/  LOP3.LUT R4, R4, 0x7ffffffc, RZ, 0xc0, !PT ;  /* 0x7ffffffc04047812 */ /* 0x000fe200078ec0ff */
[----:B------:R-:W-:Y:S01]  /*04b0*/  IMAD R0, R6, 0x20, R18 ;  /* 0x0000002006007824 */ /* 0x000fe200078e0212 */
[----:B------:R-:W-:Y:S02]  /*04c0*/  IADD3 R2, R16, 0x80, RZ ;  /* 0x0000008010027810 */ /* 0x000fe40007ffe0ff */
[----:B------:R-:W-:Y:S01]  /*04d0*/  STL [R1+0x110], R14 ;  /* 0x0001100e01007387 */ /* 0x000fe20000100800 */
[C---:B------:R-:W-:Y:S01]  /*04e0*/  LOP3.LUT P0, RZ, R6.reuse, 0x4, RZ, 0xc0, !PT ;  /* 0x0000000406ff7812 */ /* 0x040fe2000780c0ff */
[----:B------:R-:W-:Y:S01]  /*04f0*/  IMAD.IADD R4, R15, 0x1, -R4 ;  /* 0x000000010f047824 */ /* 0x000fe200078e0a04 */
[----:B------:R-:W-:Y:S01]  /*0500*/  LOP3.LUT P3, RZ, R6, 0x2, RZ, 0xc0, !PT ;  /* 0x0000000206ff7812 */ /* 0x000fe2000786c0ff */
[----:B------:R1:W-:Y:S01]  /*0510*/  STL [R1+0xb4], R13 ;  /* 0x0000b40d01007387 */ /* 0x0003e20000100800 */
[----:B------:R-:W-:Y:S01]  /*0520*/  SHF.R.S32.HI R6, RZ, 0x1f, R5 ;  /* 0x0000001fff067819 */ /* 0x000fe20000011405 */
[----:B------:R-:W-:Y:S01]  /*0530*/  IMAD.SHL.U32 R4, R4, 0x2, RZ ;  /* 0x0000000204047824 */ /* 0x000fe200078e00ff */
[----:B------:R-:W-:Y:S01]  /*0540*/  SHF.R.S32.HI R5, RZ, 0x1f, R2 ;  /* 0x0000001fff057819 */ /* 0x000fe20000011402 */
[----:B------:R2:W-:Y:S01]  /*0550*/  STL [R1+0x114], R0 ;  /* 0x0001140001007387 */ /* 0x0005e20000100800 */
[----:B------:R-:W-:-:S02]  /*0560*/  SEL R3, R3, 0xfffffff0, !P1 ;  /* 0xfffffff003037807 */ /* 0x000fc40004800000 */
[----:B------:R-:W-:Y:S01]  /*0570*/  SEL R7, R8, 0xffffffe0, !P2 ;  /* 0xffffffe008077807 */ /* 0x000fe20005000000 */
[----:B------:R-:W-:Y:S01]  /*0580*/  STL [R1+0xe4], R6 ;  /* 0x0000e40601007387 */ /* 0x000fe20000100800 */
[----:B------:R-:W-:Y:S02]  /*0590*/  LEA R249, R249, 0x10100, 0x1 ;  /* 0x00010100f9f97811 */ /* 0x000fe400078e08ff */
[----:B------:R-:W-:Y:S01]  /*05a0*/  IADD3 R9, R4, 0xd8, RZ ;  /* 0x000000d804097810 */ /* 0x000fe20007ffe0ff */
[----:B------:R3:W-:Y:S01]  /*05b0*/  STL [R1+0xe0], R5 ;  /* 0x0000e00501007387 */ /* 0x0007e20000100800 */
[----:B------:R-:W-:Y:S01]  /*05c0*/  IMAD.IADD R3, R3, 0x1, R7 ;  /* 0x0000000103037824 */ /* 0x000fe200078e0207 */
[----:B------:R-:W-:Y:S01]  /*05d0*/  LEA R248, R248, 0x100, 0x1 ;  /* 0x00000100f8f87811 */ /* 0x000fe200078e08ff */
[----:B------:R-:W-:-:S04]  /*05e0*/  IMAD.MOV.U32 R7, RZ, RZ, 0x40 ;  /* 0x00000040ff077424 */ /* 0x000fc800078e00ff */
[----:B------:R-:W-:Y:S01]  /*05f0*/  IMAD R3, R3, 0x2, R248 ;  /* 0x0000000203037824 */ /* 0x000fe200078e02f8 */
[----:B------:R-:W-:Y:S02]  /*0600*/  SEL R250, R7, 0xffffffc0, !P0 ;  /* 0xffffffc007fa7807 */ /* 0x000fe40004000000 */
[----:B-1----:R-:W-:Y:S02]  /*0610*/  IADD3 R13, R4, 0xc0, RZ ;  /* 0x000000c0040d7810 */ /* 0x002fe40007ffe0ff */
[----:B--2---:R-:W-:-:S04]  /*0620*/  IADD3 R0, R16, 0xc0, RZ ;  /* 0x000000c010007810 */ /* 0x004fc80007ffe0ff */
[----:B------:R-:W-:Y:S01]  /*0630*/  SHF.R.S32.HI R2, RZ, 0x1f, R0 ;  /* 0x0000001fff027819 */ /* 0x000fe20000011400 */
[----:B------:R-:W-:Y:S01]  /*0640*/  IMAD.SHL.U32 R0, R11, 0x2, RZ ;  /* 0x000000020b007824 */ /* 0x000fe200078e00ff */
[C---:B------:R-:W-:Y:S02]  /*0650*/  IADD3 R11, R4.reuse, 0xd0, RZ ;  /* 0x000000d0040b7810 */ /* 0x040fe40007ffe0ff */
[C---:B---3--:R-:W-:Y:S01]  /*0660*/  IADD3 R5, R4.reuse, 0xb8, RZ ;  /* 0x000000b804057810 */ /* 0x048fe20007ffe0ff */
[----:B------:R1:W-:Y:S01]  /*0670*/  STL [R1+0xdc], R2 ;  /* 0x0000dc0201007387 */ /* 0x0003e20000100800 */
[----:B------:R-:W-:-:S03]  /*0680*/  IADD3 R6, R4, 0xf0, RZ ;  /* 0x000000f004067810 */ /* 0x000fc60007ffe0ff */
[----:B------:R2:W-:Y:S01]  /*0690*/  STL [R1+0x58], R0 ;  /* 0x0000580001007387 */ /* 0x0005e20000100800 */
[----:B-1----:R-:W-:Y:S01]  /*06a0*/  IMAD R2, R12, 0x8, R14 ;  /* 0x000000080c027824 */ /* 0x002fe200078e020e */
[----:B------:R-:W-:Y:S01]  /*06b0*/  IADD3 R12, R4, 0xc8, RZ ;  /* 0x000000c8040c7810 */ /* 0x000fe20007ffe0ff */
[----:B------:R-:W-:Y:S01]  /*06c0*/  IMAD.IADD R14, R249, 0x1, R250 ;  /* 0x00000001f90e7824 */ /* 0x000fe200078e02fa */
[----:B--2---:R-:W-:Y:S02]  /*06d0*/  SEL R0, R8, 0xffffffe0, !P1 ;  /* 0xffffffe008007807 */ /* 0x004fe40004800000 */
[----:B------:R1:W-:Y:S01]  /*06e0*/  STL [R1+0x108], R2 ;  /* 0x0001080201007387 */ /* 0x0003e20000100800 */
[----:B------:R-:W-:-:S03]  /*06f0*/  IADD3 R8, R4, 0xe0, RZ ;  /* 0x000000e004087810 */ /* 0x000fc60007ffe0ff */
[----:B------:R-:W-:Y:S01]  /*0700*/  STL [R1+0x94], R4 ;  /* 0x0000940401007387 */ /* 0x000fe20000100800 */
[----:B------:R-:W-:-:S03]  /*0710*/  IMAD.IADD R252, R248, 0x1, R0 ;  /* 0x00000001f8fc7824 */ /* 0x000fc600078e0200 */
[----:B------:R2:W-:Y:S04]  /*0720*/  STL [R1+0xb8], R5 ;  /* 0x0000b80501007387 */ /* 0x0005e80000100800 */
[----:B------:R3:W-:Y:S04]  /*0730*/  STL [R1+0xd8], R13 ;  /* 0x0000d80d01007387 */ /* 0x0007e80000100800 */
[----:B------:R4:W-:Y:S04]  /*0740*/  STL [R1+0xd4], R12 ;  /* 0x0000d40c01007387 */ /* 0x0009e80000100800 */
[----:B------:R5:W-:Y:S04]  /*0750*/  STL [R1+0xd0], R11 ;  /* 0x0000d00b01007387 */ /* 0x000be80000100800 */
[----:B------:R5:W-:Y:S01]  /*0760*/  STL [R1+0xcc], R9 ;  /* 0x0000cc0901007387 */ /* 0x000be20000100800 */
[----:B-1----:R-:W-:-:S02]  /*0770*/  SEL R2, R7, 0xffffffc0, !P2 ;  /* 0xffffffc007027807 */ /* 0x002fc40005000000 */
[----:B------:R-:W-:Y:S01]  /*0780*/  IADD3 R7, R4, 0xe8, RZ ;  /* 0x000000e804077810 */ /* 0x000fe20007ffe0ff */
[----:B------:R1:W-:Y:S02]  /*0790*/  STL [R1+0xc8], R8 ;  /* 0x0000c80801007387 */ /* 0x0003e40000100800 */
[----:B------:R-:W-:Y:S02]  /*07a0*/  IMAD.IADD R251, R248, 0x1, R2 ;  /* 0x00000001f8fb7824 */ /* 0x000fe400078e0202 */
[----:B------:R1:W-:Y:S01]  /*07b0*/  STL [R1+0xc4], R7 ;  /* 0x0000c40701007387 */ /* 0x0003e20000100800 */
[----:B--2---:R-:W-:Y:S02]  /*07c0*/  IADD3 R5, R4, 0xf8, RZ ;  /* 0x000000f804057810 */ /* 0x004fe40007ffe0ff */
[----:B------:R-:W-:Y:S01]  /*07d0*/  IADD3 R4, R249, 0x20, RZ ;  /* 0x00000020f9047810 */ /* 0x000fe20007ffe0ff */
[----:B------:R2:W-:Y:S01]  /*07e0*/  STL [R1+0xc0], R6 ;  /* 0x0000c00601007387 */ /* 0x0005e20000100800 */
[----:B---3--:R-:W-:-:S02]  /*07f0*/  SHF.R.S32.HI R13, RZ, 0x1f, R13 ;  /* 0x0000001fff0d7819 */ /* 0x008fc4000001140d */
[----:B------:R-:W-:Y:S01]  /*0800*/  @P3 IADD3 R4, R249, -0x20, RZ ;  /* 0xffffffe0f9043810 */ /* 0x000fe20007ffe0ff */
[----:B------:R-:W-:Y:S01]  /*0810*/  STL [R1], R14 ;  /* 0x0000000e01007387 */ /* 0x000fe20000100800 */
[----:B----4-:R-:W-:-:S03]  /*0820*/  SHF.R.S32.HI R12, RZ, 0x1f, R12 ;  /* 0x0000001fff0c7819 */ /* 0x010fc6000001140c */
[----:B------:R3:W-:Y:S01]  /*0830*/  STL [R1+0xbc], R5 ;  /* 0x0000bc0501007387 */ /* 0x0007e20000100800 */
[----:B-----5:R-:W-:Y:S01]  /*0840*/  SHF.R.S32.HI R11, RZ, 0x1f, R11 ;  /* 0x0000001fff0b7819 */ /* 0x020fe2000001140b */
[----:B------:R-:W-:Y:S02]  /*0850*/  IMAD.IADD R250, R250, 0x1, R4 ;  /* 0x00000001fafa7824 */ /* 0x000fe400078e0204 */
[----:B------:R-:W-:Y:S01]  /*0860*/  STL [R1+0x104], R13 ;  /* 0x0001040d01007387 */ /* 0x000fe20000100800 */
[----:B------:R-:W-:-:S03]  /*0870*/  SHF.R.S32.HI R9, RZ, 0x1f, R9 ;  /* 0x0000001fff097819 */ /* 0x000fc60000011409 */
[----:B------:R-:W-:Y:S01]  /*0880*/  STL [R1+0x100], R12 ;  /* 0x0001000c01007387 */ /* 0x000fe20000100800 */
[----:B-1----:R-:W-:-:S03]  /*0890*/  SHF.R.S32.HI R8, RZ, 0x1f, R8 ;  /* 0x0000001fff087819 */ /* 0x002fc60000011408 */
[----:B------:R-:W-:Y:S01]  /*08a0*/  STL [R1+0xfc], R11 ;  /* 0x0000fc0b01007387 */ /* 0x000fe20000100800 */
[----:B------:R-:W-:-:S03]  /*08b0*/  SHF.R.S32.HI R7, RZ, 0x1f, R7 ;  /* 0x0000001fff077819 */ /* 0x000fc60000011407 */
[----:B------:R-:W-:Y:S01]  /*08c0*/  STL [R1+0xf8], R9 ;  /* 0x0000f80901007387 */ /* 0x000fe20000100800 */
[----:B--2---:R-:W-:-:S03]  /*08d0*/  SHF.R.S32.HI R6, RZ, 0x1f, R6 ;  /* 0x0000001fff067819 */ /* 0x004fc60000011406 */
[----:B------:R-:W-:Y:S04]  /*08e0*/  STL [R1+0xf4], R8 ;  /* 0x0000f40801007387 */ /* 0x000fe80000100800 */
[----:B------:R1:W-:Y:S01]  /*08f0*/  STL [R1+0xf0], R7 ;  /* 0x0000f00701007387 */ /* 0x0003e20000100800 */
[----:B---3--:R-:W-:-:S03]  /*0900*/  SHF.R.S32.HI R5, RZ, 0x1f, R5 ;  /* 0x0000001fff057819 */ /* 0x008fc60000011405 */
[----:B------:R-:W-:Y:S04]  /*0910*/  STL [R1+0x8], R4 ;  /* 0x0000080401007387 */ /* 0x000fe80000100800 */
[----:B------:R2:W-:Y:S04]  /*0920*/  STL [R1+0xec], R6 ;  /* 0x0000ec0601007387 */ /* 0x0005e80000100800 */
[----:B------:R3:W-:Y:S01]  /*0930*/  STL [R1+0xe8], R5 ;  /* 0x0000e80501007387 */ /* 0x0007e20000100800 */
[C---:B-1----:R-:W-:Y:S02]  /*0940*/  IADD3 R7, R4.reuse, 0x1800, RZ ;  /* 0x0000180004077810 */ /* 0x042fe40007ffe0ff */
[----:B--2---:R-:W-:-:S02]  /*0950*/  IADD3 R6, R4, 0x1000, RZ ;  /* 0x0000100004067810 */ /* 0x004fc40007ffe0ff */
[----:B---3--:R-:W-:-:S05]  /*0960*/  IADD3 R5, R4, 0x800, RZ ;  /* 0x0000080004057810 */ /* 0x008fca0007ffe0ff */
[----:B------:R1:W-:Y:S04]  /*0970*/  STL [R1+0x44], R5 ;  /* 0x0000440501007387 */ /* 0x0003e80000100800 */
[----:B------:R2:W-:Y:S04]  /*0980*/  STL [R1+0x40], R6 ;  /* 0x0000400601007387 */ /* 0x0005e80000100800 */
[----:B------:R3:W-:Y:S01]  /*0990*/  STL [R1+0x3c], R7 ;  /* 0x00003c0701007387 */ /* 0x0007e20000100800 */
[C---:B-1----:R-:W-:Y:S02]  /*09a0*/  IADD3 R5, R4.reuse, 0x2000, RZ ;  /* 0x0000200004057810 */ /* 0x042fe40007ffe0ff */
[----:B--2---:R-:W-:-:S03]  /*09b0*/  IADD3 R6, R4, 0x2800, RZ ;  /* 0x0000280004067810 */ /* 0x004fc60007ffe0ff */
[----:B------:R1:W-:Y:S01]  /*09c0*/  STL [R1+0x38], R5 ;  /* 0x0000380501007387 */ /* 0x0003e20000100800 */
[----:B---3--:R-:W-:-:S03]  /*09d0*/  IADD3 R7, R4, 0x3000, RZ ;  /* 0x0000300004077810 */ /* 0x008fc60007ffe0ff */
        /* <DEDUP_REMOVED lines=12> */
[----:B------:R2:W-:Y:S01]  /*0aa0*/  STL [R1+0x1c], R6 ;  /* 0x00001c0601007387 */ /* 0x0005e20000100800 */
[C---:B-1----:R-:W-:Y:S02]  /*0ab0*/  IADD3 R5, R4.reuse, 0x6000, RZ ;  /* 0x0000600004057810 */ /* 0x042fe40007ffe0ff */
[----:B--2---:R-:W-:-:S03]  /*0ac0*/  IADD3 R6, R4, 0x7000, RZ ;  /* 0x0000700004067810 */ /* 0x004fc60007ffe0ff */
[----:B------:R1:W-:Y:S01]  /*0ad0*/  STL [R1+0x18], R5 ;  /* 0x0000180501007387 */ /* 0x0003e20000100800 */
[----:B------:R-:W-:-:S03]  /*0ae0*/  IADD3 R4, R4, 0x7800, RZ ;  /* 0x0000780004047810 */ /* 0x000fc60007ffe0ff */
[----:B------:R-:W-:Y:S04]  /*0af0*/  STL [R1+0x14], R7 ;  /* 0x0000140701007387 */ /* 0x000fe80000100800 */
[----:B------:R-:W-:Y:S04]  /*0b00*/  STL [R1+0x10], R6 ;  /* 0x0000100601007387 */ /* 0x000fe80000100800 */
[----:B------:R2:W-:Y:S04]  /*0b10*/  STL [R1+0xc], R4 ;  /* 0x00000c0401007387 */ /* 0x0005e80000100800 */
[----:B------:R3:W-:Y:S01]  /*0b20*/  STL [R1+0x48], R3 ;  /* 0x0000480301007387 */ /* 0x0007e20000100800 */
[----:B-1----:R-:W-:-:S04]  /*0b30*/  IMAD R5, R10, 0x800, R248 ;  /* 0x000008000a057824 */ /* 0x002fc800078e02f8 */
[--C-:B--2---:R-:W-:Y:S01]  /*0b40*/  IMAD.IADD R4, R0, 0x1, R5.reuse ;  /* 0x0000000100047824 */ /* 0x104fe200078e0205 */
[C---:B------:R-:W-:Y:S01]  /*0b50*/  IADD3 R0, R2.reuse, R248, R0 ;  /* 0x000000f802007210 */ /* 0x040fe20007ffe000 */
[----:B---3--:R-:W-:-:S04]  /*0b60*/  IMAD.IADD R3, R2, 0x1, R5 ;  /* 0x0000000102037824 */ /* 0x008fc800078e0205 */
[----:B------:R1:W-:Y:S04]  /*0b70*/  STL [R1+0x4], R0 ;  /* 0x0000040001007387 */ /* 0x0003e80000100800 */
[----:B------:R2:W-:Y:S04]  /*0b80*/  STL [R1+0x4c], R4 ;  /* 0x00004c0401007387 */ /* 0x0005e80000100800 */
[----:B------:R2:W-:Y:S01]  /*0b90*/  STL [R1+0x54], R3 ;  /* 0x0000540301007387 */ /* 0x0005e20000100800 */
[----:B-1----:R-:W-:-:S05]  /*0ba0*/  IMAD.IADD R0, R2, 0x1, R4 ;  /* 0x0000000102007824 */ /* 0x002fca00078e0204 */
[----:B------:R2:W-:Y:S02]  /*0bb0*/  STL [R1+0x50], R0 ;  /* 0x0000500001007387 */ /* 0x0005e40000100800 */
.L_x_851:
[----:B--2---:R-:W2:Y:S01]  /*0bc0*/  LDL R4, [R1+0xb4] ;  /* 0x0000b40001047983 */ /* 0x004ea20000100800 */
[----:B------:R-:W-:Y:S01]  /*0bd0*/  IMAD.MOV.U32 R0, RZ, RZ, c[0x0][0x560] ;  /* 0x00015800ff007624 */ /* 0x000fe200078e00ff */
[----:B------:R-:W-:Y:S01]  /*0be0*/  YIELD ;  /* 0x0000000000007946 */ /* 0x000fe20003800000 */
[----:B------:R-:W-:Y:S03]  /*0bf0*/  BSSY B0, `(.L_x_826) ;  /* 0x0000016000007945 */ /* 0x000fe60003800000 */
[----:B------:R-:W-:-:S13]  /*0c00*/  ISETP.NE.AND P0, PT, R0, 0x1, PT ;  /* 0x000000010000780c */ /* 0x000fda0003f05270 */
[----:B--2---:R-:W-:Y:S01]  /*0c10*/  @P0 IMAD.HI.U32 R0, R4, c[0x0][0x564], RZ ;  /* 0x0001590004000a27 */ /* 0x004fe200078e00ff */
[----:B------:R-:W-:-:S04]  /*0c20*/  MOV R3, R4 ;  /* 0x0000000400037202 */ /* 0x000fc80000000f00 */
[----:B------:R-:W-:-:S04]  /*0c30*/  @P0 SHF.R.U32.HI R3, RZ, c[0x0][0x568], R0 ;  /* 0x00015a00ff030a19 */ /* 0x000fc80000011600 */
[----:B------:R-:W-:Y:S01]  /*0c40*/  ISETP.GE.AND P0, PT, R3, c[0x0][0x578], PT ;  /* 0x00015e0003007a0c */ /* 0x000fe20003f06270 */
[----:B------:R-:W-:-:S04]  /*0c50*/  IMAD.MOV R2, RZ, RZ, -R3 ;  /* 0x000000ffff027224 */ /* 0x000fc800078e0a03 */
[----:B------:R-:W-:-:S08]  /*0c60*/  IMAD R2, R2, c[0x0][0x560], R4 ;  /* 0x0001580002027a24 */ /* 0x000fd000078e0204 */
[----:B------:R-:W-:Y:S05]  /*0c70*/  @!P0 BRA `(.L_x_827) ;  /* 0x0000007000008947 */ /* 0x000fea0003800000 */
[----:B------:R-:W-:-:S04]  /*0c80*/  MOV R0, c[0x0][0x56c] ;  /* 0x00015b0000007a02 */ /* 0x000fc80000000f00 */
[----:B------:R-:W-:Y:S02]  /*0c90*/  ISETP.NE.AND P0, PT, R0, 0x1, PT ;  /* 0x000000010000780c */ /* 0x000fe40003f05270 */
[----:B------:R-:W-:-:S11]  /*0ca0*/  MOV R0, R2 ;  /* 0x0000000200007202 */ /* 0x000fd60000000f00 */
[----:B------:R-:W-:-:S05]  /*0cb0*/  @P0 IMAD.HI.U32 R4, R2, c[0x0][0x570], RZ ;  /* 0x00015c0002040a27 */ /* 0x000fca00078e00ff */
[----:B------:R-:W-:-:S05]  /*0cc0*/  @P0 SHF.R.U32.HI R0, RZ, c[0x0][0x574], R4 ;  /* 0x00015d00ff000a19 */ /* 0x000fca0000011604 */
[----:B------:R-:W-:Y:S01]  /*0cd0*/  IMAD R4, R0, c[0x0][0x56c], RZ ;  /* 0x00015b0000047a24 */ /* 0x000fe200078e02ff */
[----:B------:R-:W-:Y:S05]  /*0ce0*/  BRA `(.L_x_828) ;  /* 0x0000006000007947 */ /* 0x000fea0003800000 */
.L_x_827:
[----:B------:R-:W-:-:S04]  /*0cf0*/  MOV R0, c[0x0][0x554] ;  /* 0x0001550000007a02 */ /* 0x000fc80000000f00 */
[----:B------:R-:W-:Y:S02]  /*0d00*/  ISETP.NE.AND P0, PT, R0, 0x1, PT ;  /* 0x000000010000780c */ /* 0x000fe40003f05270 */
[----:B------:R-:W-:-:S11]  /*0d10*/  MOV R0, R2 ;  /* 0x0000000200007202 */ /* 0x000fd60000000f00 */
[----:B------:R-:W-:-:S05]  /*0d20*/  @P0 IMAD.HI.U32 R4, R2, c[0x0][0x558], RZ ;  /* 0x0001560002040a27 */ /* 0x000fca00078e00ff */
[----:B------:R-:W-:-:S05]  /*0d30*/  @P0 SHF.R.U32.HI R0, RZ, c[0x0][0x55c], R4 ;  /* 0x00015700ff000a19 */ /* 0x000fca0000011604 */
[----:B------:R-:W-:Y:S02]  /*0d40*/  IMAD R4, R0, c[0x0][0x554], RZ ;  /* 0x0001550000047a24 */ /* 0x000fe400078e02ff */
.L_x_828:
[----:B------:R-:W-:Y:S05]  /*0d50*/  BSYNC B0 ;  /* 0x0000000000007941 */ /* 0x000fea0003800000 */
.L_x_826:
[----:B------:R-:W-:Y:S01]  /*0d60*/  IMAD.MOV.U32 R5, RZ, RZ, c[0x0][0x53c] ;  /* 0x00014f00ff057624 */ /* 0x000fe200078e00ff */
[----:B------:R-:W-:Y:S01]  /*0d70*/  ULDC UR5, c[0x0][0x1d0] ;  /* 0x0000740000057ab9 */ /* 0x000fe20000000800 */
[----:B------:R-:W-:Y:S01]  /*0d80*/  IMAD.MOV.U32 R11, RZ, RZ, R0 ;  /* 0x000000ffff0b7224 */ /* 0x000fe200078e0000 */
[----:B------:R-:W-:Y:S01]  /*0d90*/  UIADD3 UR5, UR5, 0x3f, URZ ;  /* 0x0000003f05057890 */ /* 0x000fe2000fffe03f */
[----:B------:R-:W-:Y:S01]  /*0da0*/  IMAD.MOV.U32 R28, RZ, RZ, c[0x0][0x2c4] ;  /* 0x0000b100ff1c7624 */ /* 0x000fe200078e00ff */
[----:B------:R-:W-:Y:S01]  /*0db0*/  ISETP.NE.AND P0, PT, R5, 0x1, PT ;  /* 0x000000010500780c */ /* 0x000fe20003f05270 */
[----:B------:R-:W-:Y:S01]  /*0dc0*/  IMAD.MOV.U32 R7, RZ, RZ, c[0x0][0x548] ;  /* 0x00015200ff077624 */ /* 0x000fe200078e00ff */
[----:B------:R-:W-:Y:S01]  /*0dd0*/  LOP3.LUT R5, RZ, R0, RZ, 0x33, !PT ;  /* 0x00000000ff057212 */ /* 0x000fe200078e33ff */
[----:B------:R-:W-:Y:S01]  /*0de0*/  IMAD.IADD R4, R2, 0x1, -R4 ;  /* 0x0000000102047824 */ /* 0x000fe200078e0a04 */
[----:B------:R-:W-:Y:S01]  /*0df0*/  ISETP.NE.AND P1, PT, R28, 0x1, PT ;  /* 0x000000011c00780c */ /* 0x000fe20003f25270 */
[----:B------:R-:W-:Y:S01]  /*0e00*/  USHF.R.S32.HI UR4, URZ, 0x1f, UR5 ;  /* 0x0000001f3f047899 */ /* 0x000fe20008011405 */
[----:B------:R-:W-:Y:S01]  /*0e10*/  BSSY B0, `(.L_x_829) ;  /* 0x000003f000007945 */ /* 0x000fe20003800000 */
[----:B------:R-:W-:-:S02]  /*0e20*/  IMAD R3, R3, c[0x0][0x554], R4 ;  /* 0x0001550003037a24 */ /* 0x000fc400078e0204 */
[----:B------:R-:W-:Y:S01]  /*0e30*/  ULEA.HI UR4, UR4, UR5, URZ, 0x6 ;  /* 0x0000000504047291 */ /* 0x000fe2000f8f303f */
[----:B------:R-:W-:Y:S02]  /*0e40*/  IMAD.MOV.U32 R2, RZ, RZ, RZ ;  /* 0x000000ffff027224 */ /* 0x000fe400078e00ff */
[----:B------:R-:W-:Y:S01]  /*0e50*/  IMAD.MOV.U32 R14, RZ, RZ, R3 ;  /* 0x000000ffff0e7224 */ /* 0x000fe200078e0003 */
[----:B------:R-:W-:Y:S01]  /*0e60*/  USHF.R.S32.HI UR4, URZ, 0x6, UR4 ;  /* 0x000000063f047899 */ /* 0x000fe20008011404 */
[----:B------:R-:W-:Y:S01]  /*0e70*/  @P0 IMAD.HI.U32 R6, R0, c[0x0][0x540], RZ ;  /* 0x0001500000060a27 */ /* 0x000fe200078e00ff */
[----:B------:R-:W-:-:S04]  /*0e80*/  IADD3 R0, R5, c[0x0][0x53c], RZ ;  /* 0x00014f0005007a10 */ /* 0x000fc80007ffe0ff */
[----:B------:R-:W-:Y:S01]  /*0e90*/  @P0 SHF.R.U32.HI R11, RZ, c[0x0][0x544], R6 ;  /* 0x00015100ff0b0a19 */ /* 0x000fe20000011606 */
[----:B------:R-:W-:Y:S01]  /*0ea0*/  IMAD.MOV.U32 R6, RZ, RZ, 0x40 ;  /* 0x00000040ff067424 */ /* 0x000fe200078e00ff */
[----:B------:R-:W-:-:S03]  /*0eb0*/  ISETP.NE.AND P0, PT, R7, 0x1, PT ;  /* 0x000000010700780c */ /* 0x000fc60003f05270 */
[----:B------:R-:W-:Y:S01]  /*0ec0*/  IMAD R0, R11, c[0x0][0x53c], R0 ;  /* 0x00014f000b007a24 */ /* 0x000fe200078e0200 */
[----:B------:R1:W-:Y:S03]  /*0ed0*/  STL [R1+0xa0], R11 ;  /* 0x0000a00b01007387 */ /* 0x0003e60000100800 */
[----:B------:R-:W-:-:S05]  /*0ee0*/  IMAD.SHL.U32 R18, R0, 0x80, RZ ;  /* 0x0000008000127824 */ /* 0x000fca00078e00ff */
[----:B------:R-:W-:Y:S01]  /*0ef0*/  IADD3 R0, R18, 0x7f, RZ ;  /* 0x0000007f12007810 */ /* 0x000fe20007ffe0ff */
[----:B------:R1:W-:Y:S04]  /*0f00*/  STL [R1+0xb0], R18 ;  /* 0x0000b01201007387 */ /* 0x0003e80000100800 */
[----:B------:R-:W-:-:S05]  /*0f10*/  @P1 IMAD.HI.U32 R5, R0, c[0x0][0x2c8], RZ ;  /* 0x0000b20000051a27 */ /* 0x000fca00078e00ff */
[----:B------:R-:W-:Y:S02]  /*0f20*/  @P1 SHF.R.U32.HI R0, RZ, c[0x0][0x2cc], R5 ;  /* 0x0000b300ff001a19 */ /* 0x000fe40000011605 */
[----:B------:R-:W-:-:S04]  /*0f30*/  IADD3 R5, R6, -c[0x0][0x168], RZ ;  /* 0x80005a0006057a10 */ /* 0x000fc80007ffe0ff */
[----:B------:R-:W-:-:S04]  /*0f40*/  IADD3 R0, R0, c[0x0][0x1d0], R5 ;  /* 0x0000740000007a10 */ /* 0x000fc80007ffe005 */
[----:B------:R-:W-:-:S04]  /*0f50*/  SHF.R.S32.HI R6, RZ, 0x1f, R0 ;  /* 0x0000001fff067819 */ /* 0x000fc80000011400 */
[----:B------:R-:W-:Y:S01]  /*0f60*/  LEA.HI R6, R6, R0, RZ, 0x6 ;  /* 0x0000000006067211 */ /* 0x000fe200078f30ff */
[----:B------:R-:W-:-:S03]  /*0f70*/  @P0 IMAD.HI.U32 R0, R3, c[0x0][0x54c], RZ ;  /* 0x0001530003000a27 */ /* 0x000fc600078e00ff */
[----:B------:R-:W-:Y:S02]  /*0f80*/  SHF.R.S32.HI R6, RZ, 0x6, R6 ;  /* 0x00000006ff067819 */ /* 0x000fe40000011406 */
[----:B------:R-:W-:Y:S02]  /*0f90*/  @P0 SHF.R.U32.HI R14, RZ, c[0x0][0x550], R0 ;  /* 0x00015400ff0e0a19 */ /* 0x000fe40000011600 */
[----:B------:R-:W-:-:S03]  /*0fa0*/  IMNMX R6, R6, UR4, PT ;  /* 0x0000000406067c17 */ /* 0x000fc6000b800200 */
[----:B------:R-:W-:Y:S01]  /*0fb0*/  IMAD.MOV R0, RZ, RZ, -R14 ;  /* 0x000000ffff007224 */ /* 0x000fe200078e0a0e */
[----:B------:R1:W-:Y:S01]  /*0fc0*/  STL [R1+0x9c], R14 ;  /* 0x00009c0e01007387 */ /* 0x0003e20000100800 */
[----:B------:R-:W-:Y:S02]  /*0fd0*/  ISETP.GE.AND P0, PT, R6, 0x1, PT ;  /* 0x000000010600780c */ /* 0x000fe40003f06270 */
[----:B------:R-:W-:-:S05]  /*0fe0*/  IMAD R17, R0, c[0x0][0x548], R3 ;  /* 0x0001520000117a24 */ /* 0x000fca00078e0203 */
[----:B------:R1:W-:Y:S06]  /*0ff0*/  STL [R1+0x98], R17 ;  /* 0x0000981101007387 */ /* 0x0003ec0000100800 */
[----:B------:R-:W-:Y:S05]  /*1000*/  @!P0 BRA `(.L_x_830) ;  /* 0x000001f000008947 */ /* 0x000fea0003800000 */
[----:B------:R-:W-:-:S04]  /*1010*/  SHF.R.U32.HI R0, RZ, 0x10, R11 ;  /* 0x00000010ff007819 */ /* 0x000fc8000001160b */
[----:B------:R-:W-:-:S04]  /*1020*/  ISETP.NE.AND P0, PT, R0, RZ, PT ;  /* 0x000000ff0000720c */ /* 0x000fc80003f05270 */
[----:B------:R-:W-:-:S04]  /*1030*/  SEL R0, R0, c[0x0][0x338], P0 ;  /* 0x0000ce0000007a07 */ /* 0x000fc80000000000 */
[-C--:B------:R-:W-:Y:S02]  /*1040*/  IABS R3, R0.reuse ;  /* 0x0000000000037213 */ /* 0x080fe40000000000 */
[----:B------:R-:W-:Y:S02]  /*1050*/  IADD3 R7, R0, -0x1, R6 ;  /* 0xffffffff00077810 */ /* 0x000fe40007ffe006 */
[----:B------:R-:W2:Y:S02]  /*1060*/  I2F.RP R4, R3 ;  /* 0x0000000300047306 */ /* 0x000ea40000209400 */
[----:B------:R-:W-:Y:S02]  /*1070*/  IABS R10, R7 ;  /* 0x00000007000a7213 */ /* 0x000fe40000000000 */
[----:B------:R-:W-:-:S04]  /*1080*/  LOP3.LUT R7, R7, R0, RZ, 0x3c, !PT ;  /* 0x0000000007077212 */ /* 0x000fc800078e3cff */
[----:B------:R-:W-:Y:S01]  /*1090*/  ISETP.GE.AND P0, PT, R7, RZ, PT ;  /* 0x000000ff0700720c */ /* 0x000fe20003f06270 */
[----:B--2---:R-:W2:Y:S02]  /*10a0*/  MUFU.RCP R4, R4 ;  /* 0x0000000400047308 */ /* 0x004ea40000001000 */
[----:B--2---:R-:W-:-:S06]  /*10b0*/  IADD3 R4, R4, 0xffffffe, RZ ;  /* 0x0ffffffe04047810 */ /* 0x004fcc0007ffe0ff */
[----:B------:R-:W2:Y:S02]  /*10c0*/  F2I.FTZ.U32.TRUNC.NTZ R5, R4 ;  /* 0x0000000400057305 */ /* 0x000ea4000021f000 */
[----:B--2---:R-:W-:Y:S02]  /*10d0*/  IMAD.MOV R2, RZ, RZ, -R5 ;  /* 0x000000ffff027224 */ /* 0x004fe400078e0a05 */
[----:B------:R-:W-:Y:S02]  /*10e0*/  IMAD.MOV.U32 R4, RZ, RZ, RZ ;  /* 0x000000ffff047224 */ /* 0x000fe400078e00ff */
        /* <DEDUP_REMOVED lines=13> */
[----:B------:R-:W-:-:S13]  /*11c0*/  ISETP.GE.U32.AND P3, PT, R4, R3, PT ;  /* 0x000000030400720c */ /* 0x000fda0003f66070 */
[----:B------:R-:W-:-:S05]  /*11d0*/  @P3 IADD3 R2, R2, 0x1, RZ ;  /* 0x0000000102023810 */ /* 0x000fca0007ffe0ff */
[----:B------:R-:W-:Y:S01]  /*11e0*/  @!P0 IMAD.MOV R2, RZ, RZ, -R2 ;  /* 0x000000ffff028224 */ /* 0x000fe200078e0a02 */
[----:B------:R-:W-:Y:S02]  /*11f0*/  @!P2 LOP3.LUT R2, RZ, R0, RZ, 0x33, !PT ;  /* 0x00000000ff02a212 */ /* 0x000fe400078e33ff */
.L_x_830:
[----:B------:R-:W-:Y:S05]  /*1200*/  BSYNC B0 ;  /* 0x0000000000007941 */ /* 0x000fea0003800000 */
.L_x_829:
[----:B------:R-:W-:Y:S01]  /*1210*/  LOP3.LUT R0, R11, 0xffff, RZ, 0xc0, !PT ;  /* 0x0000ffff0b007812 */ /* 0x000fe200078ec0ff */
[----:B------:R-:W-:Y:S01]  /*1220*/  IMAD.MOV.U32 R15, RZ, RZ, RZ ;  /* 0x000000ffff0f7224 */ /* 0x000fe200078e00ff */
[----:B------:R-:W-:Y:S01]  /*1230*/  CS2R R130, SRZ ;  /* 0x0000000000827805 */ /* 0x000fe2000001ff00 */
[----:B------:R-:W-:Y:S01]  /*1240*/  IMAD.MOV.U32 R16, RZ, RZ, RZ ;  /* 0x000000ffff107224 */ /* 0x000fe200078e00ff */
[----:B------:R-:W-:Y:S01]  /*1250*/  CS2R R128, SRZ ;  /* 0x0000000000807805 */ /* 0x000fe2000001ff00 */
[----:B------:R-:W-:Y:S01]  /*1260*/  IMAD R156, R0, R2, RZ ;  /* 0x00000002009c7224 */ /* 0x000fe200078e02ff */
[----:B------:R-:W-:Y:S01]  /*1270*/  PRMT R0, RZ, 0x7610, R0 ;  /* 0x00007610ff007816 */ /* 0x000fe20000000000 */
[----:B------:R-:W-:Y:S01]  /*1280*/  CS2R R126, SRZ ;  /* 0x00000000007e7805 */ /* 0x000fe2000001ff00 */
[----:B------:R-:W-:Y:S01]  /*1290*/  CS2R R124, SRZ ;  /* 0x00000000007c7805 */ /* 0x000fe2000001ff00 */
        /* <DEDUP_REMOVED lines=65> */
[----:B--2---:R-:W2:Y:S04]  /*16b0*/  LDL.64 R4, [R1+0xa8] ;  /* 0x0000a80001047983 */ /* 0x004ea80000100a00 */
[----:B------:R-:W3:Y:S04]  /*16c0*/  S2R R3, SR_TID.X ;  /* 0x0000000000037919 */ /* 0x000ee80000002100 */
[----:B------:R4:W2:Y:S01]  /*16d0*/  LDL.64 R34, [R1+0xa8] ;  /* 0x0000a80001227983 */ /* 0x0008a20000100a00 */
[----:B------:R-:W-:-:S04]  /*16e0*/  ISETP.NE.U32.AND P0, PT, RZ, c[0x0][0x340], PT ;  /* 0x0000d000ff007a0c */ /* 0x000fc80003f05070 */
[----:B------:R-:W-:-:S13]  /*16f0*/  ISETP.NE.AND.EX P0, PT, RZ, c[0x0][0x344], PT, P0 ;  /* 0x0000d100ff007a0c */ /* 0x000fda0003f05300 */
[----:B------:R-:W-:Y:S01]  /*1700*/  @P0 IMAD.MOV.U32 R2, RZ, RZ, 0x4 ;  /* 0x00000004ff020424 */ /* 0x000fe200078e00ff */
[----:B---3--:R-:W-:-:S04]  /*1710*/  SHF.R.S32.HI R29, RZ, 0x1f, R3 ;  /* 0x0000001fff1d7819 */ /* 0x008fc80000011403 */
[----:B------:R-:W-:Y:S01]  /*1720*/  LEA.HI R29, R29, R3, RZ, 0x3 ;  /* 0x000000031d1d7211 */ /* 0x000fe200078f18ff */
[----:B------:R-:W-:-:S03]  /*1730*/  @P0 IMAD.WIDE R2, R14, R2, c[0x0][0x340] ;  /* 0x0000d0000e020625 */ /* 0x000fc600078e0202 */
[----:B------:R-:W-:Y:S02]  /*1740*/  SHF.R.S32.HI R29, RZ, 0x3, R29 ;  /* 0x00000003ff1d7819 */ /* 0x000fe4000001141d */
[----:B------:R3:W5:Y:S01]  /*1750*/  @P0 LDG.E R9, [R2.64] ;  /* 0x0000000602090981 */ /* 0x000762000c1e1900 */
[----:B------:R-:W-:Y:S01]  /*1760*/  SHF.R.S32.HI R13, RZ, 0x1f, R17 ;  /* 0x0000001fff0d7819 */ /* 0x000fe20000011411 */
[----:B------:R-:W-:Y:S04]  /*1770*/  WARPSYNC 0xffffffff ;  /* 0xffffffff00007948 */ /* 0x000fe80003800000 */
[C---:B------:R-:W-:Y:S02]  /*1780*/  IMAD R6, R13.reuse, c[0x0][0x1e8], RZ ;  /* 0x00007a000d067a24 */ /* 0x040fe400078e02ff */
[----:B------:R-:W-:-:S02]  /*1790*/  IMAD R8, R13, c[0x0][0x210], RZ ;  /* 0x000084000d087a24 */ /* 0x000fc400078e02ff */
[C---:B------:R-:W-:Y:S02]  /*17a0*/  IMAD R6, R17.reuse, c[0x0][0x1ec], R6 ;  /* 0x00007b0011067a24 */ /* 0x040fe400078e0206 */
[----:B------:R-:W-:Y:S01]  /*17b0*/  IMAD R8, R17, c[0x0][0x214], R8 ;  /* 0x0000850011087a24 */ /* 0x000fe200078e0208 */
[----:B---3--:R-:W-:-:S05]  /*17c0*/  SHF.R.S32.HI R2, RZ, 0x1f, R29 ;  /* 0x0000001fff027819 */ /* 0x008fca000001141d */
[C---:B------:R-:W-:Y:S02]  /*17d0*/  IMAD R0, R2.reuse, c[0x0][0x1e0], RZ ;  /* 0x0000780002007a24 */ /* 0x040fe400078e02ff */
[----:B------:R-:W-:Y:S02]  /*17e0*/  IMAD R2, R2, c[0x0][0x208], RZ ;  /* 0x0000820002027a24 */ /* 0x000fe400078e02ff */
[----:B------:R-:W-:Y:S02]  /*17f0*/  IMAD R0, R29, c[0x0][0x1e4], R0 ;  /* 0x000079001d007a24 */ /* 0x000fe400078e0200 */
[----:B--2---:R-:W-:-:S05]  /*1800*/  IMAD.MOV.U32 R34, RZ, RZ, R4 ;  /* 0x000000ffff227224 */ /* 0x004fca00078e0004 */
[--C-:B------:R-:W-:Y:S02]  /*1810*/  SHF.R.S32.HI R35, RZ, 0x1f, R34.reuse ;  /* 0x0000001fff237819 */ /* 0x100fe40000011422 */
[C---:B------:R-:W-:Y:S02]  /*1820*/  IADD3 R24, R34.reuse, 0x40, RZ ;  /* 0x0000004022187810 */ /* 0x040fe40007ffe0ff */
[----:B------:R-:W-:Y:S01]  /*1830*/  ISETP.GE.AND P5, PT, R34, c[0x0][0x1d4], PT ;  /* 0x0000750022007a0c */ /* 0x000fe20003fa6270 */
[----:B------:R-:W-:Y:S01]  /*1840*/  IMAD.WIDE.U32 R4, R29, c[0x0][0x1e0], R34 ;  /* 0x000078001d047a25 */ /* 0x000fe200078e0022 */
[----:B------:R-:W-:Y:S01]  /*1850*/  ISETP.GE.AND P4, PT, R24, c[0x0][0x1d4], PT ;  /* 0x0000750018007a0c */ /* 0x000fe20003f86270 */
[----:B------:R4:W-:Y:S01]  /*1860*/  STL [R1+0xac], R35 ;  /* 0x0000ac2301007387 */ /* 0x0009e20000100800 */
[----:B------:R-:W-:Y:S02]  /*1870*/  SEL R10, RZ, 0x1, P5 ;  /* 0x00000001ff0a7807 */ /* 0x000fe40002800000 */
[----:B------:R-:W-:Y:S01]  /*1880*/  IADD3 R5, R5, R0, RZ ;  /* 0x0000000005057210 */ /* 0x000fe20007ffe0ff */
[C---:B------:R-:W-:Y:S01]  /*1890*/  IMAD R0, R29.reuse, c[0x0][0x20c], R2 ;  /* 0x000083001d007a24 */ /* 0x040fe200078e0202 */
[C---:B------:R-:W-:Y:S01]  /*18a0*/  IADD3 R21, R34.reuse, 0x80, RZ ;  /* 0x0000008022157810 */ /* 0x040fe20007ffe0ff */
[----:B------:R-:W-:Y:S01]  /*18b0*/  IMAD.WIDE.U32 R2, R29, c[0x0][0x208], R34 ;  /* 0x000082001d027a25 */ /* 0x000fe200078e0022 */
[----:B------:R-:W-:-:S02]  /*18c0*/  IADD3 R25, R34, 0xc0, RZ ;  /* 0x000000c022197810 */ /* 0x000fc40007ffe0ff */
[----:B------:R-:W-:Y:S01]  /*18d0*/  ISETP.GE.AND P3, PT, R21, c[0x0][0x1d4], PT ;  /* 0x0000750015007a0c */ /* 0x000fe20003f66270 */
[----:B------:R-:W-:Y:S01]  /*18e0*/  IMAD.IADD R3, R3, 0x1, R0 ;  /* 0x0000000103037824 */ /* 0x000fe200078e0200 */
[----:B------:R-:W-:Y:S01]  /*18f0*/  SEL R0, RZ, 0xffffffff, P4 ;  /* 0xffffffffff007807 */ /* 0x000fe20002000000 */
[----:B------:R-:W-:Y:S01]  /*1900*/  IMAD.WIDE.U32 R4, R17, c[0x0][0x1e8], R4 ;  /* 0x00007a0011047a25 */ /* 0x000fe200078e0004 */
[----:B------:R-:W-:Y:S02]  /*1910*/  ISETP.GE.AND P2, PT, R25, c[0x0][0x1d4], PT ;  /* 0x0000750019007a0c */ /* 0x000fe40003f46270 */
[----:B-1----:R-:W-:Y:S01]  /*1920*/  SEL R11, RZ, 0x4, P3 ;  /* 0x00000004ff0b7807 */ /* 0x002fe20001800000 */
[----:B------:R-:W-:Y:S01]  /*1930*/  IMAD.WIDE.U32 R2, R17, c[0x0][0x210], R2 ;  /* 0x0000840011027a25 */ /* 0x000fe200078e0002 */
[----:B------:R-:W-:-:S03]  /*1940*/  IADD3 R7, R5, R6, RZ ;  /* 0x0000000605077210 */ /* 0x000fc60007ffe0ff */
[----:B------:R-:W-:Y:S01]  /*1950*/  IMAD.SHL.U32 R0, R0, 0x2, RZ ;  /* 0x0000000200007824 */ /* 0x000fe200078e00ff */
[----:B------:R-:W-:Y:S01]  /*1960*/  IADD3 R5, R3, R8, RZ ;  /* 0x0000000803057210 */ /* 0x000fe20007ffe0ff */
[----:B------:R-:W-:Y:S01]  /*1970*/  IMAD.MOV.U32 R6, RZ, RZ, R4 ;  /* 0x000000ffff067224 */ /* 0x000fe200078e0004 */
[----:B------:R-:W-:Y:S01]  /*1980*/  SHF.R.S32.HI R8, RZ, 0x1f, R14 ;  /* 0x0000001fff087819 */ /* 0x000fe2000001140e */
[----:B------:R-:W-:Y:S01]  /*1990*/  IMAD.MOV.U32 R4, RZ, RZ, R2 ;  /* 0x000000ffff047224 */ /* 0x000fe200078e0002 */
[----:B-----5:R-:W-:Y:S02]  /*19a0*/  @P0 SHF.R.S32.HI R3, RZ, 0x1f, R9 ;  /* 0x0000001fff030819 */ /* 0x020fe40000011409 */
[----:B------:R-:W-:Y:S02]  /*19b0*/  @!P0 MOV R3, R8 ;  /* 0x0000000800038202 */ /* 0x000fe40000000f00 */
[----:B------:R-:W-:Y:S02]  /*19c0*/  LOP3.LUT R12, R0, 0x2, R10, 0xe2, !PT ;  /* 0x00000002000c7812 */ /* 0x000fe400078ee20a */
[----:B------:R-:W-:Y:S01]  /*19d0*/  @P0 MOV R2, R9 ;  /* 0x0000000900020202 */ /* 0x000fe20000000f00 */
[----:B------:R-:W-:Y:S01]  /*19e0*/  @!P0 IMAD.MOV.U32 R2, RZ, RZ, R14 ;  /* 0x000000ffff028224 */ /* 0x000fe200078e000e */
[----:B------:R-:W-:Y:S01]  /*19f0*/  SEL R10, RZ, 0x8, P2 ;  /* 0x00000008ff0a7807 */ /* 0x000fe20001000000 */
[----:B------:R-:W-:-:S02]  /*1a00*/  IMAD R0, R3, c[0x0][0x1f0], RZ ;  /* 0x00007c0003007a24 */ /* 0x000fc400078e02ff */
[----:B------:R-:W-:Y:S01]  /*1a10*/  IMAD R3, R3, c[0x0][0x218], RZ ;  /* 0x0000860003037a24 */ /* 0x000fe200078e02ff */
[----:B------:R-:W-:Y:S01]  /*1a20*/  LOP3.LUT R20, R10, R12, R11, 0xfe, !PT ;  /* 0x0000000c0a147212 */ /* 0x000fe200078efe0b */
[----:B------:R-:W-:-:S04]  /*1a30*/  IMAD.WIDE.U32 R84, R2, c[0x0][0x1f0], R6 ;  /* 0x00007c0002547a25 */ /* 0x000fc800078e0006 */
[C---:B------:R-:W-:Y:S01]  /*1a40*/  IMAD.WIDE.U32 R32, R2.reuse, c[0x0][0x218], R4 ;  /* 0x0000860002207a25 */ /* 0x040fe200078e0004 */
[----:B------:R4:W-:Y:S03]  /*1a50*/  STL.64 [R1+0x68], R84 ;  /* 0x0000685401007387 */ /* 0x0009e60000100a00 */
[C---:B------:R-:W-:Y:S01]  /*1a60*/  IMAD R0, R2.reuse, c[0x0][0x1f4], R0 ;  /* 0x00007d0002007a24 */ /* 0x040fe200078e0200 */
[----:B------:R4:W-:Y:S01]  /*1a70*/  STL.64 [R1+0x70], R32 ;  /* 0x0000702001007387 */ /* 0x0009e20000100a00 */
[----:B------:R-:W-:Y:S02]  /*1a80*/  IMAD R2, R2, c[0x0][0x21c], R3 ;  /* 0x0000870002027a24 */ /* 0x000fe400078e0203 */
[----:B------:R-:W-:-:S03]  /*1a90*/  IMAD.IADD R83, R85, 0x1, R0 ;  /* 0x0000000155537824 */ /* 0x000fc600078e0200 */
[----:B------:R-:W-:Y:S02]  /*1aa0*/  IADD3 R30, R33, R2, RZ ;  /* 0x00000002211e7210 */ /* 0x000fe40007ffe0ff */
[----:B------:R4:W-:Y:S04]  /*1ab0*/  STL [R1+0x78], R83 ;  /* 0x0000785301007387 */ /* 0x0009e80000100800 */
[----:B------:R4:W-:Y:S02]  /*1ac0*/  STL [R1+0x7c], R30 ;  /* 0x00007c1e01007387 */ /* 0x0009e40000100800 */
[----:B------:R-:W2:Y:S01]  /*1ad0*/  LDL R15, [R1+0x114] ;  /* 0x00011400010f7983 */ /* 0x000ea20000100800 */
[----:B------:R-:W-:Y:S01]  /*1ae0*/  IMAD.MOV.U32 R128, RZ, RZ, R18 ;  /* 0x000000ffff807224 */ /* 0x000fe200078e0012 */
[----:B------:R-:W-:Y:S01]  /*1af0*/  P2R R22, PR, RZ, 0x20 ;  /* 0x00000020ff167803 */ /* 0x000fe20000000000 */
[----:B------:R-:W-:Y:S01]  /*1b00*/  IMAD R5, R13, c[0x0][0x1b8], RZ ;  /* 0x00006e000d057a24 */ /* 0x000fe200078e02ff */
[----:B------:R-:W3:Y:S01]  /*1b10*/  LDL R39, [R1+0xe4] ;  /* 0x0000e40001277983 */ /* 0x000ee20000100800 */
[----:B------:R-:W-:Y:S01]  /*1b20*/  IMAD.WIDE.U32 R2, R17, c[0x0][0x1b8], RZ ;  /* 0x00006e0011027a25 */ /* 0x000fe200078e00ff */
[----:B------:R-:W-:-:S02]  /*1b30*/  P2R R27, PR, RZ, 0x8 ;  /* 0x00000008ff1b7803 */ /* 0x000fc40000000000 */
[----:B------:R-:W5:Y:S01]  /*1b40*/  LDL R37, [R1+0xe0] ;  /* 0x0000e00001257983 */ /* 0x000f620000100800 */
[----:B------:R-:W-:Y:S01]  /*1b50*/  IMAD R5, R17, c[0x0][0x1bc], R5 ;  /* 0x00006f0011057a24 */ /* 0x000fe200078e0205 */
[----:B------:R-:W-:Y:S02]  /*1b60*/  P2R R23, PR, RZ, 0x10 ;  /* 0x00000010ff177803 */ /* 0x000fe40000000000 */
[----:B----4-:R-:W4:Y:S01]  /*1b70*/  LDL R31, [R1+0xdc] ;  /* 0x0000dc00011f7983 */ /* 0x010f220000100800 */
[----:B------:R-:W-:-:S03]  /*1b80*/  P2R R26, PR, RZ, 0x4 ;  /* 0x00000004ff1a7803 */ /* 0x000fc60000000000 */
[----:B------:R-:W3:Y:S01]  /*1b90*/  LDL R82, [R1+0x58] ;  /* 0x0000580001527983 */ /* 0x000ee20000100800 */
[----:B------:R-:W-:Y:S02]  /*1ba0*/  IMAD R8, R8, c[0x0][0x1c0], RZ ;  /* 0x0000700008087a24 */ /* 0x000fe400078e02ff */
[----:B------:R-:W-:Y:S01]  /*1bb0*/  IMAD.IADD R3, R3, 0x1, R5 ;  /* 0x0000000103037824 */ /* 0x000fe200078e0205 */
[----:B------:R-:W-:Y:S01]  /*1bc0*/  P2R R36, PR, RZ, 0x2 ;  /* 0x00000002ff247803 */ /* 0x000fe20000000000 */
[C---:B------:R-:W-:Y:S01]  /*1bd0*/  IMAD R8, R14.reuse, c[0x0][0x1c4], R8 ;  /* 0x000071000e087a24 */ /* 0x040fe200078e0208 */
[----:B------:R-:W3:Y:S01]  /*1be0*/  LDL R88, [R1+0x34] ;  /* 0x0000340001587983 */ /* 0x000ee20000100800 */
[----:B------:R-:W-:-:S03]  /*1bf0*/  IMAD.WIDE.U32 R2, R14, c[0x0][0x1c0], R2 ;  /* 0x000070000e027a25 */ /* 0x000fc600078e0002 */
[----:B------:R-:W3:Y:S01]  /*1c00*/  LDL R87, [R1+0x30] ;  /* 0x0000300001577983 */ /* 0x000ee20000100800 */
[----:B------:R-:W-:Y:S02]  /*1c10*/  IMAD.IADD R3, R3, 0x1, R8 ;  /* 0x0000000103037824 */ /* 0x000fe400078e0208 */
[----:B------:R-:W-:Y:S01]  /*1c20*/  IMAD R28, R28, c[0x0][0x168], RZ ;  /* 0x00005a001c1c7a24 */ /* 0x000fe200078e02ff */
[----:B------:R-:W3:Y:S01]  /*1c30*/  LDL R86, [R1+0x2c] ;  /* 0x00002c0001567983 */ /* 0x000ee20000100800 */
[----:B------:R-:W-:Y:S01]  /*1c40*/  IMAD.IADD R9, R29, 0x1, R128 ;  /* 0x000000011d097824 */ /* 0x000fe200078e0280 */
[----:B------:R-:W-:Y:S02]  /*1c50*/  ISETP.GE.AND P3, PT, R34, c[0x0][0x198], PT ;  /* 0x0000660022007a0c */ /* 0x000fe40003f66270 */
[----:B------:R-:W-:Y:S02]  /*1c60*/  BAR.SYNC.DEFER_BLOCKING 0x0 ;  /* 0x0000000000007b1d */ /* 0x000fe40000010000 */
[----:B------:R-:W-:-:S02]  /*1c70*/  IADD3 R18, R9, 0x40, RZ ;  /* 0x0000004009127810 */ /* 0x000fc40007ffe0ff */
[----:B------:R-:W-:Y:S02]  /*1c80*/  ISETP.GE.AND P2, PT, R24, c[0x0][0x198], PT ;  /* 0x0000660018007a0c */ /* 0x000fe40003f46270 */
[----:B------:R-:W-:Y:S01]  /*1c90*/  ISETP.GE.AND P4, PT, R18, R28, PT ;  /* 0x0000001c1200720c */ /* 0x000fe20003f86270 */
[----:B------:R-:W-:Y:S01]  /*1ca0*/  IMAD.MOV.U32 R159, RZ, RZ, R38 ;  /* 0x000000ffff9f7224 */ /* 0x000fe200078e0026 */
[----:B------:R-:W3:Y:S01]  /*1cb0*/  LDL R89, [R1+0x38] ;  /* 0x0000380001597983 */ /* 0x000ee20000100800 */
[----:B--2---:R-:W-:-:S04]  /*1cc0*/  IMAD.IADD R4, R15, 0x1, R128 ;  /* 0x000000010f047824 */ /* 0x004fc800078e0280 */
        /* <DEDUP_REMOVED lines=14> */
[----:B------:R-:W-:-:S03]  /*1db0*/  LEA R8, P0, R2, c[0x0][0x160], 0x1 ;  /* 0x0000580002087a11 */ /* 0x000fc600078008ff */
[----:B------:R-:W-:-:S05]  /*1dc0*/  IMAD.IADD R0, R3, 0x1, R0 ;  /* 0x0000000103007824 */ /* 0x000fca00078e0200 */
[----:B------:R-:W-:Y:S02]  /*1dd0*/  LEA.HI.X R0, R2, c[0x0][0x164], R0, 0x1, P0 ;  /* 0x0000590002007a11 */ /* 0x000fe400000f0c00 */
[----:B------:R-:W1:Y:S04]  /*1de0*/  SHFL.IDX PT, R2, R8, RZ, 0x181f ;  /* 0x00181fff08027589 */ /* 0x000e6800000e0000 */
[----:B------:R-:W3:Y:S01]  /*1df0*/  SHFL.IDX PT, R3, R0, RZ, 0x181f ;  /* 0x00181fff00037589 */ /* 0x000ee200000e0000 */
[CC--:B------:R-:W-:Y:S02]  /*1e00*/  ISETP.GE.AND P0, PT, R9.reuse, R28.reuse, PT ;  /* 0x0000001c0900720c */ /* 0x0c0fe40003f06270 */
[----:B------:R-:W-:Y:S01]  /*1e10*/  IADD3 R4, R9, 0x20, RZ ;  /* 0x0000002009047810 */ /* 0x000fe20007ffe0ff */
[----:B------:R-:W2:Y:S03]  /*1e20*/  SHFL.IDX PT, R6, R8, 0x1, 0x181f ;  /* 0x00381f0008067f89 */ /* 0x000ea600000e0000 */
[----:B------:R-:W-:Y:S01]  /*1e30*/  ISETP.GE.AND P5, PT, R4, R28, PT ;  /* 0x0000001c0400720c */ /* 0x000fe20003fa6270 */
[----:B------:R-:W2:Y:S04]  /*1e40*/  SHFL.IDX PT, R7, R0, 0x1, 0x181f ;  /* 0x00381f0000077f89 */ /* 0x000ea800000e0000 */
[----:B------:R-:W2:Y:S02]  /*1e50*/  SHFL.IDX PT, R4, R8, 0x2, 0x181f ;  /* 0x00581f0008047f89 */ /* 0x000ea400000e0000 */
[----:B-1----:R-:W-:-:S02]  /*1e60*/  @!P0 LEA R14, P6, R24, R2, 0x1 ;  /* 0x00000002180e8211 */ /* 0x002fc400078c08ff */
[----:B------:R-:W1:Y:S02]  /*1e70*/  SHFL.IDX PT, R5, R0, 0x2, 0x181f ;  /* 0x00581f0000057f89 */ /* 0x000e6400000e0000 */
[----:B---3--:R-:W-:Y:S02]  /*1e80*/  @!P0 LEA.HI.X R15, R24, R3, R39, 0x1, P6 ;  /* 0x00000003180f8211 */ /* 0x008fe400030f0c27 */
[----:B------:R-:W-:-:S04]  /*1e90*/  @!P0 LEA R12, P6, R21, R2, 0x1 ;  /* 0x00000002150c8211 */ /* 0x000fc800078c08ff */
[----:B-----5:R-:W-:Y:S02]  /*1ea0*/  @!P0 LEA.HI.X R13, R21, R3, R37, 0x1, P6 ;  /* 0x00000003150d8211 */ /* 0x020fe400030f0c25 */
[----:B------:R-:W-:-:S04]  /*1eb0*/  @!P0 LEA R10, P6, R25, R2, 0x1 ;  /* 0x00000002190a8211 */ /* 0x000fc800078c08ff */
[----:B----4-:R-:W-:Y:S01]  /*1ec0*/  @!P0 LEA.HI.X R11, R25, R3, R31, 0x1, P6 ;  /* 0x00000003190b8211 */ /* 0x010fe200030f0c1f */
[----:B------:R-:W-:Y:S01]  /*1ed0*/  @!P0 IMAD.WIDE R2, R34, 0x2, R2 ;  /* 0x0000000222028825 */ /* 0x000fe200078e0202 */
[----:B------:R-:W-:Y:S02]  /*1ee0*/  ISETP.GE.AND P1, PT, R21, c[0x0][0x198], PT ;  /* 0x0000660015007a0c */ /* 0x000fe40003f26270 */
[C---:B--2---:R-:W-:Y:S02]  /*1ef0*/  @!P5 LEA R16, P6, R24.reuse, R6, 0x1 ;  /* 0x000000061810d211 */ /* 0x044fe400078c08ff */
[----:B------:R2:W-:Y:S02]  /*1f00*/  @!P0 LDGSTS.E.BYPASS.LTC128B.128 [R82+0x100], [R2.64], !P3 ;  /* 0x0010000002528fae */ /* 0x0005e4000d901d46 */
[C---:B------:R-:W-:Y:S02]  /*1f10*/  @!P5 LEA.HI.X R17, R24.reuse, R7, R39, 0x1, P6 ;  /* 0x000000071811d211 */ /* 0x040fe400030f0c27 */
[----:B------:R-:W-:Y:S01]  /*1f20*/  @!P4 LEA R18, P6, R24, R4, 0x1 ;  /* 0x000000041812c211 */ /* 0x000fe200078c08ff */
[----:B------:R3:W-:Y:S01]  /*1f30*/  @!P0 LDGSTS.E.BYPASS.LTC128B.128 [R82+0x4100], [R14.64], !P2 ;  /* 0x041000000e528fae */ /* 0x0007e2000d101d46 */
[----:B------:R-:W-:-:S02]  /*1f40*/  IADD3 R9, R9, 0x60, RZ ;  /* 0x0000006009097810 */ /* 0x000fc40007ffe0ff */
[----:B-1----:R-:W-:Y:S01]  /*1f50*/  @!P4 LEA.HI.X R19, R24, R5, R39, 0x1, P6 ;  /* 0x000000051813c211 */ /* 0x002fe200030f0c27 */
[----:B------:R1:W-:Y:S01]  /*1f60*/  @!P0 LDGSTS.E.BYPASS.LTC128B.128 [R82+0x8100], [R12.64], !P1 ;  /* 0x081000000c528fae */ /* 0x0003e2000c901d46 */
[----:B------:R-:W-:Y:S02]  /*1f70*/  ISETP.GE.AND P1, PT, R25, c[0x0][0x198], PT ;  /* 0x0000660019007a0c */ /* 0x000fe40003f26270 */
[----:B------:R-:W-:-:S11]  /*1f80*/  ISETP.GE.AND P6, PT, R9, R28, PT ;  /* 0x0000001c0900720c */ /* 0x000fd60003fc6270 */
[----:B------:R4:W-:Y:S04]  /*1f90*/  @!P0 LDGSTS.E.BYPASS.LTC128B.128 [R82+0xc100], [R10.64], !P1 ;  /* 0x0c1000000a528fae */ /* 0x0009e8000c901d46 */
[----:B--2---:R-:W1:Y:S04]  /*1fa0*/  SHFL.IDX PT, R2, R8, 0x3, 0x181f ;  /* 0x00781f0008027f89 */ /* 0x004e6800000e0000 */
[----:B------:R-:W2:Y:S04]  /*1fb0*/  SHFL.IDX PT, R3, R0, 0x3, 0x181f ;  /* 0x00781f0000037f89 */ /* 0x000ea800000e0000 */
[----:B---3--:R-:W3:Y:S04]  /*1fc0*/  LDL R15, [R1+0x54] ;  /* 0x00005400010f7983 */ /* 0x008ee80000100800 */
[----:B------:R-:W5:Y:S01]  /*1fd0*/  LDL R14, [R1+0x50] ;  /* 0x00005000010e7983 */ /* 0x000f620000100800 */
[----:B-1----:R-:W-:-:S04]  /*1fe0*/  @!P6 LEA R12, P0, R24, R2, 0x1 ;  /* 0x00000002180ce211 */ /* 0x002fc800078008ff */
[----:B--2---:R-:W-:Y:S02]  /*1ff0*/  @!P6 LEA.HI.X R13, R24, R3, R39, 0x1, P0 ;  /* 0x00000003180de211 */ /* 0x004fe400000f0c27 */
[----:B----4-:R-:W-:-:S04]  /*2000*/  @!P5 LEA R10, P0, R21, R6, 0x1 ;  /* 0x00000006150ad211 */ /* 0x010fc800078008ff */
[----:B------:R-:W-:Y:S02]  /*2010*/  @!P5 LEA.HI.X R11, R21, R7, R37, 0x1, P0 ;  /* 0x00000007150bd211 */ /* 0x000fe400000f0c25 */
[----:B------:R-:W-:-:S04]  /*2020*/  @!P5 LEA R8, P0, R25, R6, 0x1 ;  /* 0x000000061908d211 */ /* 0x000fc800078008ff */
[----:B------:R-:W-:Y:S02]  /*2030*/  @!P5 LEA.HI.X R9, R25, R7, R31, 0x1, P0 ;  /* 0x000000071909d211 */ /* 0x000fe400000f0c1f */
[----:B------:R-:W-:Y:S01]  /*2040*/  ISETP.GE.AND P0, PT, R21, c[0x0][0x198], PT ;  /* 0x0000660015007a0c */ /* 0x000fe20003f06270 */
[----:B------:R-:W-:-:S05]  /*2050*/  @!P5 IMAD.WIDE R6, R34, 0x2, R6 ;  /* 0x000000022206d825 */ /* 0x000fca00078e0206 */
[----:B------:R1:W-:Y:S04]  /*2060*/  @!P5 LDGSTS.E.BYPASS.LTC128B.128 [R82+0x1100], [R6.64], !P3 ;  /* 0x011000000652dfae */ /* 0x0003e8000d901d46 */
[----:B------:R2:W-:Y:S04]  /*2070*/  @!P5 LDGSTS.E.BYPASS.LTC128B.128 [R82+0x5100], [R16.64], !P2 ;  /* 0x051000001052dfae */ /* 0x0005e8000d101d46 */
[----:B------:R4:W-:Y:S04]  /*2080*/  @!P5 LDGSTS.E.BYPASS.LTC128B.128 [R82+0x9100], [R10.64], !P0 ;  /* 0x091000000a52dfae */ /* 0x0009e8000c101d46 */
[----:B------:R1:W-:Y:S04]  /*2090*/  @!P5 LDGSTS.E.BYPASS.LTC128B.128 [R82+0xd100], [R8.64], !P1 ;  /* 0x0d1000000852dfae */ /* 0x0003e8000c901d46 */
[----:B--2---:R-:W4:Y:S04]  /*20a0*/  LDL R17, [R1+0x8] ;  /* 0x0000080001117983 */ /* 0x004f280000100800 */
[----:B------:R-:W4:Y:S01]  /*20b0*/  LDL R16, [R1+0x44] ;  /* 0x0000440001107983 */ /* 0x000f220000100800 */
[----:B-1----:R-:W-:-:S04]  /*20c0*/  @!P4 LEA R8, P0, R21, R4, 0x1 ;  /* 0x000000041508c211 */ /* 0x002fc800078008ff */
[C---:B------:R-:W-:Y:S02]  /*20d0*/  @!P4 LEA.HI.X R9, R21.reuse, R5, R37, 0x1, P0 ;  /* 0x000000051509c211 */ /* 0x040fe400000f0c25 */
[----:B----4-:R-:W-:-:S04]  /*20e0*/  @!P6 LEA R10, P0, R21, R2, 0x1 ;  /* 0x00000002150ae211 */ /* 0x010fc800078008ff */
[----:B------:R-:W-:Y:S02]  /*20f0*/  @!P6 LEA.HI.X R11, R21, R3, R37, 0x1, P0 ;  /* 0x00000003150be211 */ /* 0x000fe400000f0c25 */
[----:B------:R-:W-:-:S04]  /*2100*/  @!P4 LEA R6, P0, R25, R4, 0x1 ;  /* 0x000000041906c211 */ /* 0x000fc800078008ff */
[----:B------:R-:W-:Y:S01]  /*2110*/  @!P4 LEA.HI.X R7, R25, R5, R31, 0x1, P0 ;  /* 0x000000051907c211 */ /* 0x000fe200000f0c1f */
[----:B------:R-:W-:-:S05]  /*2120*/  @!P4 IMAD.WIDE R4, R34, 0x2, R4 ;  /* 0x000000022204c825 */ /* 0x000fca00078e0204 */
[----:B------:R1:W-:Y:S04]  /*2130*/  @!P4 LDGSTS.E.BYPASS.LTC128B.128 [R82+0x2100], [R4.64], !P3 ;  /* 0x021000000452cfae */ /* 0x0003e8000d901d46 */
[----:B------:R4:W-:Y:S01]  /*2140*/  @!P4 LDGSTS.E.BYPASS.LTC128B.128 [R82+0x6100], [R18.64], !P2 ;  /* 0x061000001252cfae */ /* 0x0009e2000d101d46 */
[----:B------:R-:W-:-:S13]  /*2150*/  ISETP.GE.AND P0, PT, R21, c[0x0][0x198], PT ;  /* 0x0000660015007a0c */ /* 0x000fda0003f06270 */
[----:B------:R1:W-:Y:S04]  /*2160*/  @!P4 LDGSTS.E.BYPASS.LTC128B.128 [R82+0xa100], [R8.64], !P0 ;  /* 0x0a1000000852cfae */ /* 0x0003e8000c101d46 */
[----:B------:R1:W-:Y:S04]  /*2170*/  @!P4 LDGSTS.E.BYPASS.LTC128B.128 [R82+0xe100], [R6.64], !P1 ;  /* 0x0e1000000652cfae */ /* 0x0003e8000c901d46 */
[----:B----4-:R-:W4:Y:S01]  /*2180*/  LDL R18, [R1+0x4c] ;  /* 0x00004c0001127983 */ /* 0x010f220000100800 */
[----:B-1----:R-:W-:-:S04]  /*2190*/  @!P6 LEA R6, P0, R25, R2, 0x1 ;  /* 0x000000021906e211 */ /* 0x002fc800078008ff */
[----:B------:R-:W-:Y:S02]  /*21a0*/  @!P6 LEA.HI.X R7, R25, R3, R31, 0x1, P0 ;  /* 0x000000031907e211 */ /* 0x000fe400000f0c1f */
[----:B------:R-:W-:Y:S01]  /*21b0*/  ISETP.GE.AND P0, PT, R21, c[0x0][0x198], PT ;  /* 0x0000660015007a0c */ /* 0x000fe20003f06270 */
[----:B------:R-:W-:-:S05]  /*21c0*/  @!P6 IMAD.WIDE R2, R34, 0x2, R2 ;  /* 0x000000022202e825 */ /* 0x000fca00078e0202 */
[----:B------:R1:W-:Y:S04]  /*21d0*/  @!P6 LDGSTS.E.BYPASS.LTC128B.128 [R82+0x3100], [R2.64], !P3 ;  /* 0x031000000252efae */ /* 0x0003e8000d901d46 */
[----:B------:R1:W-:Y:S04]  /*21e0*/  @!P6 LDGSTS.E.BYPASS.LTC128B.128 [R82+0x7100], [R12.64], !P2 ;  /* 0x071000000c52efae */ /* 0x0003e8000d101d46 */
[----:B------:R1:W-:Y:S01]  /*21f0*/  @!P6 LDGSTS.E.BYPASS.LTC128B.128 [R82+0xb100], [R10.64], !P0 ;  /* 0x0b1000000a52efae */ /* 0x0003e2000c101d46 */
[----:B------:R-:W-:Y:S02]  /*2200*/  IADD3 R4, R159, -0x1, RZ ;  /* 0xffffffff9f047810 */ /* 0x000fe40007ffe0ff */
[----:B------:R-:W-:Y:S01]  /*2210*/  IADD3 R8, -R29, c[0x0][0x1d0], RZ ;  /* 0x000074001d087a10 */ /* 0x000fe20007ffe1ff */
[----:B------:R1:W-:Y:S04]  /*2220*/  @!P6 LDGSTS.E.BYPASS.LTC128B.128 [R82+0xf100], [R6.64], !P1 ;  /* 0x0f1000000652efae */ /* 0x0003e8000c901d46 */
[----:B-1----:R-:W4:Y:S04]  /*2230*/  LDL R11, [R1+0x40] ;  /* 0x00004000010b7983 */ /* 0x002f280000100800 */
[----:B------:R-:W4:Y:S01]  /*2240*/  LDL R10, [R1+0x3c] ;  /* 0x00003c00010a7983 */ /* 0x000f220000100800 */
[----:B------:R-:W-:Y:S01]  /*2250*/  SHF.R.S32.HI R9, RZ, 0x1f, R4 ;  /* 0x0000001fff097819 */ /* 0x000fe20000011404 */
[----:B------:R-:W-:-:S02]  /*2260*/  IMAD R8, R4, -0x40, R8 ;  /* 0xffffffc004087824 */ /* 0x000fc400078e0208 */
[----:B------:R-:W-:Y:S01]  /*2270*/  IMAD.WIDE.U32 R2, R4, c[0x0][0x1e0], RZ ;  /* 0x0000780004027a25 */ /* 0x000fe200078e00ff */
[----:B------:R-:W-:Y:S01]  /*2280*/  ISETP.NE.AND P5, PT, R22, RZ, PT ;  /* 0x000000ff1600720c */ /* 0x000fe20003fa5270 */
[----:B------:R-:W0:Y:S01]  /*2290*/  LDGDEPBAR ;  /* 0x00000000000079af */ /* 0x000e220000000000 */
[----:B------:R-:W-:Y:S01]  /*22a0*/  ISETP.GE.AND P0, PT, R8, 0x1, PT ;  /* 0x000000010800780c */ /* 0x000fe20003f06270 */
[----:B------:R-:W-:-:S04]  /*22b0*/  IMAD R5, R9, c[0x0][0x1e0], RZ ;  /* 0x0000780009057a24 */ /* 0x000fc800078e02ff */
[----:B------:R-:W-:Y:S01]  /*22c0*/  IMAD R5, R4, c[0x0][0x1e4], R5 ;  /* 0x0000790004057a24 */ /* 0x000fe200078e0205 */
[----:B------:R-:W-:-:S03]  /*22d0*/  LEA R0, P6, R2, R84, 0x6 ;  /* 0x0000005402007211 */ /* 0x000fc600078c30ff */
[----:B------:R-:W-:Y:S01]  /*22e0*/  IMAD.IADD R5, R3, 0x1, R5 ;  /* 0x0000000103057824 */ /* 0x000fe200078e0205 */
[----:B------:R-:W-:-:S04]  /*22f0*/  ISETP.NE.AND P4, PT, R23, RZ, PT ;  /* 0x000000ff1700720c */ /* 0x000fc80003f85270 */
[----:B------:R-:W-:Y:S02]  /*2300*/  LEA.HI.X R5, R2, R83, R5, 0x6, P6 ;  /* 0x0000005302057211 */ /* 0x000fe400030f3405 */
[----:B------:R-:W-:Y:S02]  /*2310*/  @P0 LEA R2, P6, R0, c[0x0][0x1c8], 0x1 ;  /* 0x0000720000020a11 */ /* 0x000fe400078c08ff */
[----:B------:R-:W-:Y:S02]  /*2320*/  ISETP.NE.AND P3, PT, R27, RZ, PT ;  /* 0x000000ff1b00720c */ /* 0x000fe40003f65270 */
[----:B------:R-:W-:Y:S02]  /*2330*/  ISETP.NE.AND P2, PT, R26, RZ, PT ;  /* 0x000000ff1a00720c */ /* 0x000fe40003f45270 */
[----:B------:R-:W-:Y:S02]  /*2340*/  @P0 LEA.HI.X R3, R0, c[0x0][0x1cc], R5, 0x1, P6 ;  /* 0x0000730000030a11 */ /* 0x000fe400030f0c05 */
[----:B------:R-:W-:Y:S01]  /*2350*/  ISETP.GE.AND P6, PT, R8, 0x21, PT ;  /* 0x000000210800780c */ /* 0x000fe20003fc6270 */
[----:B------:R-:W-:-:S02]  /*2360*/  IMAD.MOV.U32 R8, RZ, RZ, 0x20 ;  /* 0x00000020ff087424 */ /* 0x000fc400078e00ff */
[----:B------:R1:W-:Y:S02]  /*2370*/  @P0 LDGSTS.E.BYPASS.LTC128B.128 [R82+0x10100], [R2.64], !P5 ;  /* 0x1010000002520fae */ /* 0x0003e4000e901d46 */
[----:B------:R-:W-:Y:S02]  /*2380*/  IMAD.WIDE.U32 R6, R8, c[0x0][0x1e0], RZ ;  /* 0x0000780008067a25 */ /* 0x000fe400078e00ff */
[----:B------:R1:W-:Y:S04]  /*2390*/  @P0 LDGSTS.E.BYPASS.LTC128B.128 [R82+0x12100], [R2.64+0x80], !P4 ;  /* 0x1210008002520fae */ /* 0x0003e8000e101d46 */
[----:B------:R1:W-:Y:S04]  /*23a0*/  @P0 LDGSTS.E.BYPASS.LTC128B.128 [R82+0x14100], [R2.64+0x100], !P3 ;  /* 0x1410010002520fae */ /* 0x0003e8000d901d46 */
[----:B------:R1:W-:Y:S01]  /*23b0*/  @P0 LDGSTS.E.BYPASS.LTC128B.128 [R82+0x16100], [R2.64+0x180], !P2 ;  /* 0x1610018002520fae */ /* 0x0003e2000d101d46 */
[----:B------:R-:W-:Y:S01]  /*23c0*/  @P6 IADD3 R0, P0, R0, R6, RZ ;  /* 0x0000000600006210 */ /* 0x000fe20007f1e0ff */
[----:B------:R-:W-:-:S02]  /*23d0*/  IMAD R9, R9, c[0x0][0x208], RZ ;  /* 0x0000820009097a24 */ /* 0x000fc400078e02ff */
[----:B-1----:R-:W-:-:S05]  /*23e0*/  IMAD R2, R8, c[0x0][0x1e4], RZ ;  /* 0x0000790008027a24 */ /* 0x002fca00078e02ff */
[----:B------:R-:W-:Y:S02]  /*23f0*/  @P6 IADD3.X R5, R5, R7, R2, P0, !PT ;  /* 0x0000000705056210 */ /* 0x000fe400007fe402 */
[----:B------:R-:W-:Y:S01]  /*2400*/  @P6 LEA R2, P0, R0, c[0x0][0x1c8], 0x1 ;  /* 0x0000720000026a11 */ /* 0x000fe200078008ff */
[----:B------:R-:W-:-:S03]  /*2410*/  IMAD.WIDE.U32 R6, R4, c[0x0][0x208], RZ ;  /* 0x0000820004067a25 */ /* 0x000fc600078e00ff */
[----:B------:R-:W-:Y:S01]  /*2420*/  @P6 LEA.HI.X R3, R0, c[0x0][0x1cc], R5, 0x1, P0 ;  /* 0x0000730000036a11 */ /* 0x000fe200000f0c05 */
[----:B------:R-:W-:Y:S01]  /*2430*/  IMAD R5, R4, c[0x0][0x20c], R9 ;  /* 0x0000830004057a24 */ /* 0x000fe200078e0209 */
[----:B------:R-:W-:-:S03]  /*2440*/  LEA R0, P0, R6, R32, 0x6 ;  /* 0x0000002006007211 */ /* 0x000fc600078030ff */
[----:B------:R-:W-:Y:S01]  /*2450*/  IMAD.IADD R5, R7, 0x1, R5 ;  /* 0x0000000107057824 */ /* 0x000fe200078e0205 */
[----:B------:R1:W-:Y:S04]  /*2460*/  @P6 LDGSTS.E.BYPASS.LTC128B.128 [R82+0x11100], [R2.64], !P5 ;  /* 0x1110000002526fae */ /* 0x0003e8000e901d46 */
[----:B------:R1:W-:Y:S01]  /*2470*/  @P6 LDGSTS.E.BYPASS.LTC128B.128 [R82+0x13100], [R2.64+0x80], !P4 ;  /* 0x1310008002526fae */ /* 0x0003e2000e101d46 */
[----:B------:R-:W-:-:S03]  /*2480*/  LEA.HI.X R6, R6, R30, R5, 0x6, P0 ;  /* 0x0000001e06067211 */ /* 0x000fc600000f3405 */
[----:B------:R1:W-:Y:S01]  /*2490*/  @P6 LDGSTS.E.BYPASS.LTC128B.128 [R82+0x15100], [R2.64+0x100], !P3 ;  /* 0x1510010002526fae */ /* 0x0003e2000d901d46 */
[----:B------:R-:W-:-:S03]  /*24a0*/  IMAD.MOV.U32 R5, RZ, RZ, c[0x0][0x208] ;  /* 0x00008200ff057624 */ /* 0x000fc600078e00ff */
[----:B------:R1:W-:Y:S01]  /*24b0*/  @P6 LDGSTS.E.BYPASS.LTC128B.128 [R82+0x17100], [R2.64+0x180], !P2 ;  /* 0x1710018002526fae */ /* 0x0003e2000d101d46 */
[----:B------:R-:W-:Y:S01]  /*24c0*/  P2R R8, PR, RZ, 0x20 ;  /* 0x00000020ff087803 */ /* 0x000fe20000000000 */
[----:B------:R-:W-:Y:S02]  /*24d0*/  IMAD.MOV.U32 R7, RZ, RZ, c[0x0][0x20c] ;  /* 0x00008300ff077624 */ /* 0x000fe400078e00ff */
[----:B------:R-:W-:Y:S01]  /*24e0*/  IMAD.MOV.U32 R81, RZ, RZ, -0x40 ;  /* 0xffffffc0ff517424 */ /* 0x000fe200078e00ff */
[----:B------:R-:W0:Y:S01]  /*24f0*/  LDGDEPBAR ;  /* 0x00000000000079af */ /* 0x000e220000000000 */
[----:B-1----:R-:W-:Y:S02]  /*2500*/  LOP3.LUT R3, R20, 0x1, RZ, 0xc0, !PT ;  /* 0x0000000114037812 */ /* 0x002fe400078ec0ff */
[----:B------:R-:W-:Y:S01]  /*2510*/  LEA R2, P0, R0, c[0x0][0x1f8], 0x1 ;  /* 0x00007e0000027a11 */ /* 0x000fe200078008ff */
[----:B------:R-:W-:Y:S01]  /*2520*/  IMAD R80, R4, R81, c[0x0][0x1d0] ;  /* 0x0000740004507624 */ /* 0x000fe200078e0251 */
[----:B------:R-:W-:Y:S01]  /*2530*/  ISETP.NE.U32.AND P5, PT, R3, 0x1, PT ;  /* 0x000000010300780c */ /* 0x000fe20003fa5070 */
[----:B------:R-:W-:-:S04]  /*2540*/  DEPBAR.LE SB0, 0x1 ;  /* 0x000080400000791a */ /* 0x000fc80000000000 */
[----:B------:R-:W-:Y:S01]  /*2550*/  LEA.HI.X R3, R0, c[0x0][0x1fc], R6, 0x1, P0 ;  /* 0x00007f0000037a11 */ /* 0x000fe200000f0c06 */
[----:B------:R-:W-:Y:S01]  /*2560*/  BAR.SYNC.DEFER_BLOCKING 0x0 ;  /* 0x0000000000007b1d */ /* 0x000fe20000010000 */
[----:B------:R-:W-:-:S04]  /*2570*/  LEA R6, P0, R5, R2, 0x6 ;  /* 0x0000000205067211 */ /* 0x000fc800078030ff */
[----:B------:R-:W-:Y:S02]  /*2580*/  LEA.HI.X R7, R5, R3, R7, 0x6, P0 ;  /* 0x0000000305077211 */ /* 0x000fe400000f3407 */
[----:B------:R-:W2:Y:S01]  /*2590*/  LDL R5, [R1] ;  /* 0x0000000001057983 */ /* 0x000ea20000100800 */
[----:B------:R-:W-:-:S03]  /*25a0*/  IMAD.IADD R0, R80, 0x1, -R29 ;  /* 0x0000000150007824 */ /* 0x000fc600078e0a1d */
[----:B------:R-:W1:Y:S04]  /*25b0*/  S2R R29, SR_TID.X ;  /* 0x00000000001d7919 */ /* 0x000e680000002100 */
[----:B---3--:R-:W-:Y:S04]  /*25c0*/  LDSM.16.M88.4 R192, [R15] ;  /* 0x000000000fc0783b */ /* 0x008fe80000000200 */
[----:B-----5:R-:W-:Y:S04]  /*25d0*/  LDSM.16.M88.4 R196, [R14] ;  /* 0x000000000ec4783b */ /* 0x020fe80000000200 */
[----:B------:R-:W-:Y:S01]  /*25e0*/  LDSM.16.M88.4 R208, [R15+0x4000] ;  /* 0x004000000fd0783b */ /* 0x000fe20000000200 */
[----:B-1----:R-:W-:-:S03]  /*25f0*/  SHF.R.S32.HI R19, RZ, 0x1f, R29 ;  /* 0x0000001fff137819 */ /* 0x002fc6000001141d */
[----:B------:R-:W-:Y:S01]  /*2600*/  LDSM.16.M88.4 R212, [R14+0x4000] ;  /* 0x004000000ed4783b */ /* 0x000fe20000000200 */
[----:B------:R-:W-:-:S03]  /*2610*/  LEA.HI R19, R19, R29, RZ, 0x5 ;  /* 0x0000001d13137211 */ /* 0x000fc600078f28ff */
[----:B------:R-:W-:Y:S01]  /*2620*/  LDSM.16.M88.4 R224, [R15+0x8000] ;  /* 0x008000000fe0783b */ /* 0x000fe20000000200 */
[----:B------:R-:W-:-:S03]  /*2630*/  SHF.R.S32.HI R19, RZ, 0x5, R19 ;  /* 0x00000005ff137819 */ /* 0x000fc60000011413 */
[----:B------:R-:W-:Y:S02]  /*2640*/  LDSM.16.M88.4 R228, [R14+0x8000] ;  /* 0x008000000ee4783b */ /* 0x000fe40000000200 */
[----:B------:R-:W-:Y:S02]  /*2650*/  IMAD R19, R19, 0x800, R248 ;  /* 0x0000080013137824 */ /* 0x000fe400078e02f8 */
[----:B------:R-:W-:Y:S04]  /*2660*/  LDSM.16.M88.4 R240, [R15+0xc000] ;  /* 0x00c000000ff0783b */ /* 0x000fe80000000200 */
[----:B------:R-:W-:Y:S04]  /*2670*/  LDSM.16.M88.4 R168, [R19] ;  /* 0x0000000013a8783b */ /* 0x000fe80000000200 */
[----:B------:R-:W-:Y:S04]  /*2680*/  LDSM.16.M88.4 R200, [R19+0x4000] ;  /* 0x0040000013c8783b */ /* 0x000fe80000000200 */
[----:B------:R-:W-:Y:S04]  /*2690*/  LDSM.16.M88.4 R216, [R19+0x8000] ;  /* 0x0080000013d8783b */ /* 0x000fe80000000200 */
[----:B------:R-:W-:Y:S04]  /*26a0*/  LDSM.16.M88.4 R232, [R19+0xc000] ;  /* 0x00c0000013e8783b */ /* 0x000fe80000000200 */
[----:B------:R-:W-:Y:S04]  /*26b0*/  LDSM.16.M88.4 R244, [R14+0xc000] ;  /* 0x00c000000ef4783b */ /* 0x000fe80000000200 */
[----:B----4-:R-:W-:Y:S04]  /*26c0*/  LDSM.16.M88.4 R172, [R18] ;  /* 0x0000000012ac783b */ /* 0x010fe80000000200 */
[----:B------:R-:W-:Y:S04]  /*26d0*/  LDSM.16.M88.4 R204, [R18+0x4000] ;  /* 0x0040000012cc783b */ /* 0x000fe80000000200 */
[----:B------:R-:W-:Y:S04]  /*26e0*/  LDSM.16.M88.4 R220, [R18+0x8000] ;  /* 0x0080000012dc783b */ /* 0x000fe80000000200 */
[----:B------:R-:W-:Y:S04]  /*26f0*/  LDSM.16.M88.4 R236, [R18+0xc000] ;  /* 0x00c0000012ec783b */ /* 0x000fe80000000200 */
[----:B------:R-:W-:Y:S01]  /*2700*/  BAR.SYNC.DEFER_BLOCKING 0x0 ;  /* 0x0000000000007b1d */ /* 0x000fe20000010000 */
[----:B------:R-:W-:-:S05]  /*2710*/  ISETP.LT.OR P0, PT, R0, 0x1, P5 ;  /* 0x000000010000780c */ /* 0x000fca0002f01670 */
[----:B------:R-:W-:-:S04]  /*2720*/  DEPBAR.LE SB0, 0x0 ;  /* 0x000080000000791a */ /* 0x000fc80000000000 */
[----:B------:R-:W-:Y:S01]  /*2730*/  BAR.SYNC.DEFER_BLOCKING 0x0 ;  /* 0x0000000000007b1d */ /* 0x000fe20000010000 */
[C---:B------:R-:W-:Y:S02]  /*2740*/  LOP3.LUT P1, RZ, R20.reuse, 0x2, RZ, 0xc0, !PT ;  /* 0x0000000214ff7812 */ /* 0x040fe4000782c0ff */
[----:B------:R-:W-:-:S03]  /*2750*/  LOP3.LUT P6, RZ, R20, 0x4, RZ, 0xc0, !PT ;  /* 0x0000000414ff7812 */ /* 0x000fc600078cc0ff */
[----:B------:R-:W-:Y:S04]  /*2760*/  LDSM.16.M88.4 R12, [R249] ;  /* 0x00000000f90c783b */ /* 0x000fe80000000200 */
[----:B------:R-:W1:Y:S04]  /*2770*/  LDSM.16.M88.4 R24, [R249+0x800] ;  /* 0x00080000f918783b */ /* 0x000e680000000200 */
[----:B------:R-:W3:Y:S04]  /*2780*/  LDSM.16.M88.4 R28, [R249+0x1000] ;  /* 0x00100000f91c783b */ /* 0x000ee80000000200 */
[----:B------:R-:W4:Y:S04]  /*2790*/  LDSM.16.M88.4 R32, [R249+0x1800] ;  /* 0x00180000f920783b */ /* 0x000f280000000200 */
[----:B------:R-:W-:Y:S04]  /*27a0*/  LDSM.16.M88.4 R40, [R17] ;  /* 0x000000001128783b */ /* 0x000fe80000000200 */
[----:B------:R-:W2:Y:S04]  /*27b0*/  LDSM.16.M88.4 R52, [R16] ;  /* 0x000000001034783b */ /* 0x000ea80000000200 */
[----:B------:R-:W1:Y:S04]  /*27c0*/  LDSM.16.M88.4 R60, [R11] ;  /* 0x000000000b3c783b */ /* 0x000e680000000200 */
[----:B------:R1:W1:Y:S04]  /*27d0*/  LDSM.16.M88.4 R64, [R10] ;  /* 0x000000000a40783b */ /* 0x0002680000000200 */
[----:B------:R-:W-:Y:S01]  /*27e0*/  @!PT LDS RZ, [RZ] ;  /* 0x00000000fffff984 */ /* 0x000fe20000000800 */
[----:B------:R-:W-:Y:S01]  /*27f0*/  @!PT LDS RZ, [RZ] ;  /* 0x00000000fffff984 */ /* 0x000fe20000000800 */
[----:B------:R-:W-:Y:S01]  /*2800*/  @!PT LDS RZ, [RZ] ;  /* 0x00000000fffff984 */ /* 0x000fe20000000800 */
[----:B------:R1:W-:Y:S01]  /*2810*/  LDGSTS.E.BYPASS.LTC128B.128 [R82+0x100], [R2.64], !P0 ;  /* 0x0010000002527fae */ /* 0x0003e2000c101d46 */
[----:B------:R-:W-:-:S13]  /*2820*/  ISETP.LT.OR P0, PT, R0, 0x1, !P1 ;  /* 0x000000010000780c */ /* 0x000fda0004f01670 */
[----:B------:R1:W-:Y:S01]  /*2830*/  LDGSTS.E.BYPASS.LTC128B.128 [R82+0x2100], [R2.64+0x80], !P0 ;  /* 0x0210008002527fae */ /* 0x0003e2000c101d46 */
[C---:B------:R-:W-:Y:S02]  /*2840*/  ISETP.LT.OR P0, PT, R0.reuse, 0x1, !P6 ;  /* 0x000000010000780c */ /* 0x040fe40007701670 */
[----:B------:R-:W-:Y:S02]  /*2850*/  P2R R9, PR, RZ, 0x10 ;  /* 0x00000010ff097803 */ /* 0x000fe40000000000 */
[C---:B------:R-:W-:Y:S02]  /*2860*/  ISETP.LT.OR P5, PT, R0.reuse, 0x21, P5 ;  /* 0x000000210000780c */ /* 0x040fe40002fa1670 */
[----:B------:R-:W-:-:S07]  /*2870*/  ISETP.LT.OR P1, PT, R0, 0x21, !P1 ;  /* 0x000000210000780c */ /* 0x000fce0004f21670 */
[----:B------:R1:W-:Y:S01]  /*2880*/  LDGSTS.E.BYPASS.LTC128B.128 [R82+0x4100], [R2.64+0x100], !P0 ;  /* 0x0410010002527fae */ /* 0x0003e2000c101d46 */
[----:B------:R-:W-:-:S04]  /*2890*/  LOP3.LUT P0, RZ, R20, 0x8, RZ, 0xc0, !PT ;  /* 0x0000000814ff7812 */ /* 0x000fc8000780c0ff */
[C---:B------:R-:W-:Y:S02]  /*28a0*/  ISETP.LT.OR P4, PT, R0.reuse, 0x1, !P0 ;  /* 0x000000010000780c */ /* 0x040fe40004781670 */
[C---:B------:R-:W-:Y:S02]  /*28b0*/  ISETP.LT.OR P6, PT, R0.reuse, 0x21, !P6 ;  /* 0x000000210000780c */ /* 0x040fe400077c1670 */
[----:B------:R-:W-:Y:S02]  /*28c0*/  ISETP.LT.OR P0, PT, R0, 0x21, !P0 ;  /* 0x000000210000780c */ /* 0x000fe40004701670 */
[----:B------:R-:W5:Y:S07]  /*28d0*/  LDL R0, [R1+0x1c] ;  /* 0x00001c0001007983 */ /* 0x000f6e0000100800 */
[----:B------:R1:W-:Y:S04]  /*28e0*/  LDGSTS.E.BYPASS.LTC128B.128 [R82+0x6100], [R2.64+0x180], !P4 ;  /* 0x0610018002527fae */ /* 0x0003e8000e101d46 */
[----:B------:R3:W-:Y:S04]  /*28f0*/  LDGSTS.E.BYPASS.LTC128B.128 [R82+0x1100], [R6.64], !P5 ;  /* 0x0110000006527fae */ /* 0x0007e8000e901d46 */
[----:B------:R3:W-:Y:S04]  /*2900*/  LDGSTS.E.BYPASS.LTC128B.128 [R82+0x3100], [R6.64+0x80], !P1 ;  /* 0x0310008006527fae */ /* 0x0007e8000c901d46 */
[----:B------:R3:W-:Y:S04]  /*2910*/  LDGSTS.E.BYPASS.LTC128B.128 [R82+0x5100], [R6.64+0x100], !P6 ;  /* 0x0510010006527fae */ /* 0x0007e8000f101d46 */
[----:B------:R3:W-:Y:S04]  /*2920*/  LDGSTS.E.BYPASS.LTC128B.128 [R82+0x7100], [R6.64+0x180], !P0 ;  /* 0x0710018006527fae */ /* 0x0007e8000c101d46 */
[----:B-1----:R-:W5:Y:S04]  /*2930*/  LDL R3, [R1+0x24] ;  /* 0x0000240001037983 */ /* 0x002f680000100800 */
[----:B------:R-:W5:Y:S01]  /*2940*/  LDL R2, [R1+0x20] ;  /* 0x0000200001027983 */ /* 0x000f620000100800 */
[----:B------:R-:W-:Y:S01]  /*2950*/  HMMA.16816.F32.BF16 R20, R168, R24, RZ ;  /* 0x00000018a814723c */ /* 0x000fe200000418ff */
[----:B------:R-:W-:-:S02]  /*2960*/  ISETP.NE.AND P4, PT, R9, RZ, PT ;  /* 0x000000ff0900720c */ /* 0x000fc40003f85270 */
[----:B------:R-:W-:Y:S01]  /*2970*/  ISETP.NE.AND P5, PT, R8, RZ, PT ;  /* 0x000000ff0800720c */ /* 0x000fe20003fa5270 */
[----:B------:R-:W0:Y:S04]  /*2980*/  LDGDEPBAR ;  /* 0x00000000000079af */ /* 0x000e280000000000 */
[----:B---3--:R-:W3:Y:S01]  /*2990*/  LDL R6, [R1+0x28] ;  /* 0x0000280001067983 */ /* 0x008ee20000100800 */
[----:B------:R-:W-:Y:S01]  /*29a0*/  HMMA.16816.F32.BF16 R24, R168, R26, RZ ;  /* 0x0000001aa818723c */ /* 0x000fe200000418ff */
[----:B------:R-:W-:-:S07]  /*29b0*/  ISETP.NE.AND P1, PT, R36, RZ, PT ;  /* 0x000000ff2400720c */ /* 0x000fce0003f25270 */
[C---:B------:R-:W-:Y:S08]  /*29c0*/  HMMA.16816.F32.BF16 R8, R168.reuse, R12, RZ ;  /* 0x0000000ca808723c */ /* 0x040ff000000418ff */
[C---:B------:R-:W-:Y:S08]  /*29d0*/  HMMA.16816.F32.BF16 R16, R168.reuse, R14, RZ ;  /* 0x0000000ea810723c */ /* 0x040ff000000418ff */
[C---:B------:R-:W-:Y:S01]  /*29e0*/  HMMA.16816.F32.BF16 R12, R168.reuse, R28, RZ ;  /* 0x0000001ca80c723c */ /* 0x040fe200000418ff */
[----:B--2---:R-:W1:Y:S04]  /*29f0*/  LDSM.16.M88.4 R68, [R5+0x800] ;  /* 0x000800000544783b */ /* 0x004e680000000200 */
[----:B------:R-:W2:Y:S03]  /*2a00*/  LDSM.16.M88.4 R72, [R5+0x1000] ;  /* 0x001000000548783b */ /* 0x000ea60000000200 */
[C---:B------:R-:W-:Y:S01]  /*2a10*/  HMMA.16816.F32.BF16 R36, R168.reuse, R30, RZ ;  /* 0x0000001ea824723c */ /* 0x040fe200000418ff */
[----:B------:R-:W1:Y:S04]  /*2a20*/  LDSM.16.M88.4 R76, [R5+0x1800] ;  /* 0x00180000054c783b */ /* 0x000e680000000200 */
[----:B------:R-:W1:Y:S03]  /*2a30*/  LDSM.16.M88.4 R56, [R5] ;  /* 0x000000000538783b */ /* 0x000e660000000200 */
[C---:B----4-:R-:W-:Y:S08]  /*2a40*/  HMMA.16816.F32.BF16 R48, R168.reuse, R32, RZ ;  /* 0x00000020a830723c */ /* 0x050ff000000418ff */
[----:B------:R-:W-:Y:S08]  /*2a50*/  HMMA.16816.F32.BF16 R44, R168, R34, RZ ;  /* 0x00000022a82c723c */ /* 0x000ff000000418ff */
[C---:B------:R-:W-:Y:S08]  /*2a60*/  HMMA.16816.F32.BF16 R20, R172.reuse, R52, R20 ;  /* 0x00000034ac14723c */ /* 0x040ff00000041814 */
[C---:B------:R-:W-:Y:S01]  /*2a70*/  HMMA.16816.F32.BF16 R24, R172.reuse, R54, R24 ;  /* 0x00000036ac18723c */ /* 0x040fe20000041818 */
[----:B------:R-:W-:Y:S07]  /*2a80*/  LDSM.16.M88.4 R52, [R249+0x2800] ;  /* 0x00280000f934783b */ /* 0x000fee0000000200 */
[C---:B------:R-:W-:Y:S01]  /*2a90*/  HMMA.16816.F32.BF16 R28, R172.reuse, R60, R12 ;  /* 0x0000003cac1c723c */ /* 0x040fe2000004180c */
[----:B------:R-:W-:Y:S07]  /*2aa0*/  LDSM.16.M88.4 R12, [R250] ;  /* 0x00000000fa0c783b */ /* 0x000fee0000000200 */
[C---:B------:R-:W-:Y:S01]  /*2ab0*/  HMMA.16816.F32.BF16 R32, R172.reuse, R62, R36 ;  /* 0x0000003eac20723c */ /* 0x040fe20000041824 */
[----:B------:R-:W-:Y:S07]  /*2ac0*/  LDSM.16.M88.4 R60, [R250+0x1000] ;  /* 0x00100000fa3c783b */ /* 0x000fee0000000200 */
[C---:B------:R-:W-:Y:S08]  /*2ad0*/  HMMA.16816.F32.BF16 R8, R172.reuse, R40, R8 ;  /* 0x00000028ac08723c */ /* 0x040ff00000041808 */
[C---:B------:R-:W-:Y:S08]  /*2ae0*/  HMMA.16816.F32.BF16 R16, R172.reuse, R42, R16 ;  /* 0x0000002aac10723c */ /* 0x040ff00000041810 */
[C---:B------:R-:W-:Y:S01]  /*2af0*/  HMMA.16816.F32.BF16 R36, R172.reuse, R64, R48 ;  /* 0x00000040ac24723c */ /* 0x040fe20000041830 */
[----:B------:R-:W4:Y:S07]  /*2b00*/  LDSM.16.M88.4 R48, [R250+0x800] ;  /* 0x00080000fa30783b */ /* 0x000f2e0000000200 */
[----:B------:R-:W-:Y:S01]  /*2b10*/  HMMA.16816.F32.BF16 R40, R172, R66, R44 ;  /* 0x00000042ac28723c */ /* 0x000fe2000004182c */
[----:B------:R-:W4:Y:S04]  /*2b20*/  LDSM.16.M88.4 R64, [R250+0x1800] ;  /* 0x00180000fa40783b */ /* 0x000f280000000200 */
[----:B------:R-:W-:Y:S03]  /*2b30*/  LDSM.16.M88.4 R44, [R249+0x2000] ;  /* 0x00200000f92c783b */ /* 0x000fe60000000200 */
[C---:B-1----:R-:W-:Y:S08]  /*2b40*/  HMMA.16816.F32.BF16 R20, R192.reuse, R68, R20 ;  /* 0x00000044c014723c */ /* 0x042ff00000041814 */
[C---:B------:R-:W-:Y:S01]  /*2b50*/  HMMA.16816.F32.BF16 R24, R192.reuse, R70, R24 ;  /* 0x00000046c018723c */ /* 0x040fe20000041818 */
[----:B------:R-:W-:Y:S07]  /*2b60*/  LDSM.16.M88.4 R68, [R86] ;  /* 0x000000005644783b */ /* 0x000fee0000000200 */
[C---:B--2---:R-:W-:Y:S08]  /*2b70*/  HMMA.16816.F32.BF16 R28, R192.reuse, R72, R28 ;  /* 0x00000048c01c723c */ /* 0x044ff0000004181c */
[C---:B------:R-:W-:Y:S01]  /*2b80*/  HMMA.16816.F32.BF16 R32, R192.reuse, R74, R32 ;  /* 0x0000004ac020723c */ /* 0x040fe20000041820 */
[----:B------:R-:W-:Y:S07]  /*2b90*/  LDSM.16.M88.4 R72, [R249+0x3800] ;  /* 0x00380000f948783b */ /* 0x000fee0000000200 */
[C---:B------:R-:W-:Y:S08]  /*2ba0*/  HMMA.16816.F32.BF16 R36, R192.reuse, R76, R36 ;  /* 0x0000004cc024723c */ /* 0x040ff00000041824 */
[C---:B------:R-:W-:Y:S01]  /*2bb0*/  HMMA.16816.F32.BF16 R40, R192.reuse, R78, R40 ;  /* 0x0000004ec028723c */ /* 0x040fe20000041828 */
[----:B------:R-:W-:Y:S07]  /*2bc0*/  LDSM.16.M88.4 R76, [R5+0x5800] ;  /* 0x00580000054c783b */ /* 0x000fee0000000200 */
[C---:B------:R-:W-:Y:S08]  /*2bd0*/  HMMA.16816.F32.BF16 R8, R192.reuse, R56, R8 ;  /* 0x00000038c008723c */ /* 0x040ff00000041808 */
[----:B------:R-:W-:Y:S01]  /*2be0*/  HMMA.16816.F32.BF16 R16, R192, R58, R16 ;  /* 0x0000003ac010723c */ /* 0x000fe20000041810 */
[----:B------:R-:W1:Y:S07]  /*2bf0*/  LDSM.16.M88.4 R56, [R249+0x3000] ;  /* 0x00300000f938783b */ /* 0x000e6e0000000200 */
[C---:B----4-:R-:W-:Y:S08]  /*2c00*/  HMMA.16816.F32.BF16 R20, R196.reuse, R48, R20 ;  /* 0x00000030c414723c */ /* 0x050ff00000041814 */
[C---:B------:R-:W-:Y:S01]  /*2c10*/  HMMA.16816.F32.BF16 R24, R196.reuse, R50, R24 ;  /* 0x00000032c418723c */ /* 0x040fe20000041818 */
[----:B------:R-:W2:Y:S07]  /*2c20*/  LDSM.16.M88.4 R48, [R88] ;  /* 0x000000005830783b */ /* 0x000eae0000000200 */
[C---:B------:R-:W-:Y:S08]  /*2c30*/  HMMA.16816.F32.BF16 R28, R196.reuse, R60, R28 ;  /* 0x0000003cc41c723c */ /* 0x040ff0000004181c */
[C---:B------:R-:W-:Y:S01]  /*2c40*/  HMMA.16816.F32.BF16 R32, R196.reuse, R62, R32 ;  /* 0x0000003ec420723c */ /* 0x040fe20000041820 */
[----:B------:R-:W4:Y:S07]  /*2c50*/  LDSM.16.M88.4 R60, [R87] ;  /* 0x00000000573c783b */ /* 0x000f2e0000000200 */
[C---:B------:R-:W-:Y:S08]  /*2c60*/  HMMA.16816.F32.BF16 R36, R196.reuse, R64, R36 ;  /* 0x00000040c424723c */ /* 0x040ff00000041824 */
[C---:B------:R-:W-:Y:S01]  /*2c70*/  HMMA.16816.F32.BF16 R40, R196.reuse, R66, R40 ;  /* 0x00000042c428723c */ /* 0x040fe20000041828 */
[----:B------:R-:W-:Y:S07]  /*2c80*/  LDSM.16.M88.4 R64, [R5+0x3000] ;  /* 0x003000000540783b */ /* 0x000fee0000000200 */
[C---:B------:R-:W-:Y:S08]  /*2c90*/  HMMA.16816.F32.BF16 R8, R196.reuse, R12, R8 ;  /* 0x0000000cc408723c */ /* 0x040ff00000041808 */
[----:B------:R-:W-:Y:S01]  /*2ca0*/  HMMA.16816.F32.BF16 R16, R196, R14, R16 ;  /* 0x0000000ec410723c */ /* 0x000fe20000041810 */
[----:B------:R-:W2:Y:S07]  /*2cb0*/  LDSM.16.M88.4 R12, [R89] ;  /* 0x00000000590c783b */ /* 0x000eae0000000200 */
[C---:B------:R-:W-:Y:S08]  /*2cc0*/  HMMA.16816.F32.BF16 R20, R200.reuse, R52, R20 ;  /* 0x00000034c814723c */ /* 0x040ff00000041814 */
[C---:B------:R-:W-:Y:S01]  /*2cd0*/  HMMA.16816.F32.BF16 R24, R200.reuse, R54, R24 ;  /* 0x00000036c818723c */ /* 0x040fe20000041818 */
[----:B------:R-:W-:Y:S07]  /*2ce0*/  LDSM.16.M88.4 R52, [R250+0x2800] ;  /* 0x00280000fa34783b */ /* 0x000fee0000000200 */
[C---:B-1----:R-:W-:Y:S08]  /*2cf0*/  HMMA.16816.F32.BF16 R28, R200.reuse, R56, R28 ;  /* 0x00000038c81c723c */ /* 0x042ff0000004181c */
[C---:B------:R-:W-:Y:S01]  /*2d00*/  HMMA.16816.F32.BF16 R32, R200.reuse, R58, R32 ;  /* 0x0000003ac820723c */ /* 0x040fe20000041820 */
[----:B------:R-:W1:Y:S07]  /*2d10*/  LDSM.16.M88.4 R56, [R5+0x2800] ;  /* 0x002800000538783b */ /* 0x000e6e0000000200 */
[C---:B------:R-:W-:Y:S08]  /*2d20*/  HMMA.16816.F32.BF16 R36, R200.reuse, R72, R36 ;  /* 0x00000048c824723c */ /* 0x040ff00000041824 */
[C---:B------:R-:W-:Y:S01]  /*2d30*/  HMMA.16816.F32.BF16 R40, R200.reuse, R74, R40 ;  /* 0x0000004ac828723c */ /* 0x040fe20000041828 */
[----:B------:R-:W1:Y:S07]  /*2d40*/  LDSM.16.M88.4 R72, [R5+0x3800] ;  /* 0x003800000548783b */ /* 0x000e6e0000000200 */
[C---:B------:R-:W-:Y:S08]  /*2d50*/  HMMA.16816.F32.BF16 R8, R200.reuse, R44, R8 ;  /* 0x0000002cc808723c */ /* 0x040ff00000041808 */
[----:B------:R-:W-:Y:S01]  /*2d60*/  HMMA.16816.F32.BF16 R16, R200, R46, R16 ;  /* 0x0000002ec810723c */ /* 0x000fe20000041810 */
[----:B------:R-:W1:Y:S07]  /*2d70*/  LDSM.16.M88.4 R44, [R5+0x2000] ;  /* 0x00200000052c783b */ /* 0x000e6e0000000200 */
[C---:B--2---:R-:W-:Y:S08]  /*2d80*/  HMMA.16816.F32.BF16 R20, R204.reuse, R48, R20 ;  /* 0x00000030cc14723c */ /* 0x044ff00000041814 */
[C---:B------:R-:W-:Y:S01]  /*2d90*/  HMMA.16816.F32.BF16 R24, R204.reuse, R50, R24 ;  /* 0x00000032cc18723c */ /* 0x040fe20000041818 */
[----:B------:R-:W-:Y:S07]  /*2da0*/  LDSM.16.M88.4 R48, [R249+0x4000] ;  /* 0x00400000f930783b */ /* 0x000fee0000000200 */
[C---:B----4-:R-:W-:Y:S08]  /*2db0*/  HMMA.16816.F32.BF16 R28, R204.reuse, R60, R28 ;  /* 0x0000003ccc1c723c */ /* 0x050ff0000004181c */
[C---:B------:R-:W-:Y:S01]  /*2dc0*/  HMMA.16816.F32.BF16 R32, R204.reuse, R62, R32 ;  /* 0x0000003ecc20723c */ /* 0x040fe20000041820 */
[----:B------:R-:W2:Y:S07]  /*2dd0*/  LDSM.16.M88.4 R60, [R250+0x3000] ;  /* 0x00300000fa3c783b */ /* 0x000eae0000000200 */
[C---:B------:R-:W-:Y:S08]  /*2de0*/  HMMA.16816.F32.BF16 R36, R204.reuse, R68, R36 ;  /* 0x00000044cc24723c */ /* 0x040ff00000041824 */
[C---:B------:R-:W-:Y:S01]  /*2df0*/  HMMA.16816.F32.BF16 R40, R204.reuse, R70, R40 ;  /* 0x00000046cc28723c */ /* 0x040fe20000041828 */
[----:B------:R-:W4:Y:S07]  /*2e00*/  LDSM.16.M88.4 R68, [R250+0x3800] ;  /* 0x00380000fa44783b */ /* 0x000f2e0000000200 */
[C---:B------:R-:W-:Y:S08]  /*2e10*/  HMMA.16816.F32.BF16 R8, R204.reuse, R12, R8 ;  /* 0x0000000ccc08723c */ /* 0x040ff00000041808 */
[----:B------:R-:W-:Y:S01]  /*2e20*/  HMMA.16816.F32.BF16 R16, R204, R14, R16 ;  /* 0x0000000ecc10723c */ /* 0x000fe20000041810 */
[----:B------:R-:W2:Y:S07]  /*2e30*/  LDSM.16.M88.4 R12, [R250+0x2000] ;  /* 0x00200000fa0c783b */ /* 0x000eae0000000200 */
[C---:B-1----:R-:W-:Y:S08]  /*2e40*/  HMMA.16816.F32.BF16 R20, R208.reuse, R56, R20 ;  /* 0x00000038d014723c */ /* 0x042ff00000041814 */
[C---:B------:R-:W-:Y:S01]  /*2e50*/  HMMA.16816.F32.BF16 R24, R208.reuse, R58, R24 ;  /* 0x0000003ad018723c */ /* 0x040fe20000041818 */
[----:B------:R-:W1:Y:S07]  /*2e60*/  LDSM.16.M88.4 R56, [R249+0x4800] ;  /* 0x00480000f938783b */ /* 0x000e6e0000000200 */
[C---:B------:R-:W-:Y:S08]  /*2e70*/  HMMA.16816.F32.BF16 R28, R208.reuse, R64, R28 ;  /* 0x00000040d01c723c */ /* 0x040ff0000004181c */
[C---:B------:R-:W-:Y:S01]  /*2e80*/  HMMA.16816.F32.BF16 R32, R208.reuse, R66, R32 ;  /* 0x00000042d020723c */ /* 0x040fe20000041820 */
[----:B------:R-:W1:Y:S07]  /*2e90*/  LDSM.16.M88.4 R64, [R249+0x5000] ;  /* 0x00500000f940783b */ /* 0x000e6e0000000200 */
[C---:B------:R-:W-:Y:S08]  /*2ea0*/  HMMA.16816.F32.BF16 R36, R208.reuse, R72, R36 ;  /* 0x00000048d024723c */ /* 0x040ff00000041824 */
[C---:B------:R-:W-:Y:S01]  /*2eb0*/  HMMA.16816.F32.BF16 R40, R208.reuse, R74, R40 ;  /* 0x0000004ad028723c */ /* 0x040fe20000041828 */
[----:B------:R-:W1:Y:S07]  /*2ec0*/  LDSM.16.M88.4 R72, [R249+0x5800] ;  /* 0x00580000f948783b */ /* 0x000e6e0000000200 */
[C---:B------:R-:W-:Y:S08]  /*2ed0*/  HMMA.16816.F32.BF16 R8, R208.reuse, R44, R8 ;  /* 0x0000002cd008723c */ /* 0x040ff00000041808 */
[----:B------:R-:W-:Y:S01]  /*2ee0*/  HMMA.16816.F32.BF16 R16, R208, R46, R16 ;  /* 0x0000002ed010723c */ /* 0x000fe20000041810 */
[----:B---3--:R3:W1:Y:S07]  /*2ef0*/  LDSM.16.M88.4 R44, [R6] ;  /* 0x00000000062c783b */ /* 0x00866e0000000200 */
[C---:B------:R-:W-:Y:S08]  /*2f00*/  HMMA.16816.F32.BF16 R20, R212.reuse, R52, R20 ;  /* 0x00000034d414723c */ /* 0x040ff00000041814 */
[C---:B------:R-:W-:Y:S01]  /*2f10*/  HMMA.16816.F32.BF16 R24, R212.reuse, R54, R24 ;  /* 0x00000036d418723c */ /* 0x040fe20000041818 */
[----:B-----5:R5:W1:Y:S04]  /*2f20*/  LDSM.16.M88.4 R52, [R3] ;  /* 0x000000000334783b */ /* 0x020a680000000200 */
[----:B---3--:R-:W3:Y:S03]  /*2f30*/  LDL R6, [R1+0x18] ;  /* 0x0000180001067983 */ /* 0x008ee60000100800 */
[C---:B--2---:R-:W-:Y:S08]  /*2f40*/  HMMA.16816.F32.BF16 R28, R212.reuse, R60, R28 ;  /* 0x0000003cd41c723c */ /* 0x044ff0000004181c */
[C---:B------:R-:W-:Y:S01]  /*2f50*/  HMMA.16816.F32.BF16 R32, R212.reuse, R62, R32 ;  /* 0x0000003ed420723c */ /* 0x040fe20000041820 */
[----:B------:R2:W1:Y:S04]  /*2f60*/  LDSM.16.M88.4 R60, [R2] ;  /* 0x00000000023c783b */ /* 0x0004680000000200 */
[----:B-----5:R-:W5:Y:S03]  /*2f70*/  LDL R3, [R1+0x14] ;  /* 0x0000140001037983 */ /* 0x020f660000100800 */
[C---:B----4-:R-:W-:Y:S08]  /*2f80*/  HMMA.16816.F32.BF16 R36, R212.reuse, R68, R36 ;  /* 0x00000044d424723c */ /* 0x050ff00000041824 */
[C---:B------:R-:W-:Y:S01]  /*2f90*/  HMMA.16816.F32.BF16 R40, R212.reuse, R70, R40 ;  /* 0x00000046d428723c */ /* 0x040fe20000041828 */
[----:B------:R4:W1:Y:S04]  /*2fa0*/  LDSM.16.M88.4 R68, [R0] ;  /* 0x000000000044783b */ /* 0x0008680000000200 */
[----:B--2---:R-:W2:Y:S04]  /*2fb0*/  LDL R2, [R1+0x10] ;  /* 0x0000100001027983 */ /* 0x004ea80000100800 */
[----:B----4-:R-:W4:Y:S01]  /*2fc0*/  LDL R0, [R1+0xc] ;  /* 0x00000c0001007983 */ /* 0x010f220000100800 */
[C---:B------:R-:W-:Y:S08]  /*2fd0*/  HMMA.16816.F32.BF16 R8, R212.reuse, R12, R8 ;  /* 0x0000000cd408723c */ /* 0x040ff00000041808 */
[----:B------:R-:W-:Y:S08]  /*2fe0*/  HMMA.16816.F32.BF16 R16, R212, R14, R16 ;  /* 0x0000000ed410723c */ /* 0x000ff00000041810 */
[C---:B-1----:R-:W-:Y:S08]  /*2ff0*/  HMMA.16816.F32.BF16 R20, R216.reuse, R56, R20 ;  /* 0x00000038d814723c */ /* 0x042ff00000041814 */
[C---:B------:R-:W-:Y:S08]  /*3000*/  HMMA.16816.F32.BF16 R12, R216.reuse, R48, R8 ;  /* 0x00000030d80c723c */ /* 0x040ff00000041808 */
[C---:B------:R-:W-:Y:S01]  /*3010*/  HMMA.16816.F32.BF16 R8, R216.reuse, R50, R16 ;  /* 0x00000032d808723c */ /* 0x040fe20000041810 */
[----:B------:R-:W1:Y:S07]  /*3020*/  LDSM.16.M88.4 R48, [R5+0x4000] ;  /* 0x004000000530783b */ /* 0x000e6e0000000200 */
[C---:B------:R-:W-:Y:S01]  /*3030*/  HMMA.16816.F32.BF16 R24, R216.reuse, R58, R24 ;  /* 0x0000003ad818723c */ /* 0x040fe20000041818 */
[----:B------:R-:W1:Y:S07]  /*3040*/  LDSM.16.M88.4 R56, [R5+0x4800] ;  /* 0x004800000538783b */ /* 0x000e6e0000000200 */
[C---:B------:R-:W-:Y:S08]  /*3050*/  HMMA.16816.F32.BF16 R28, R216.reuse, R64, R28 ;  /* 0x00000040d81c723c */ /* 0x040ff0000004181c */
[C---:B------:R-:W-:Y:S01]  /*3060*/  HMMA.16816.F32.BF16 R32, R216.reuse, R66, R32 ;  /* 0x00000042d820723c */ /* 0x040fe20000041820 */
[----:B------:R-:W1:Y:S07]  /*3070*/  LDSM.16.M88.4 R64, [R5+0x5000] ;  /* 0x005000000540783b */ /* 0x000e6e0000000200 */
[C---:B------:R-:W-:Y:S08]  /*3080*/  HMMA.16816.F32.BF16 R36, R216.reuse, R72, R36 ;  /* 0x00000048d824723c */ /* 0x040ff00000041824 */
[----:B------:R-:W-:Y:S01]  /*3090*/  HMMA.16816.F32.BF16 R40, R216, R74, R40 ;  /* 0x0000004ad828723c */ /* 0x000fe20000041828 */
[----:B------:R-:W-:Y:S07]  /*30a0*/  LDSM.16.M88.4 R72, [R250+0x5800] ;  /* 0x00580000fa48783b */ /* 0x000fee0000000200 */
[C---:B------:R-:W-:Y:S08]  /*30b0*/  HMMA.16816.F32.BF16 R16, R220.reuse, R44, R12 ;  /* 0x0000002cdc10723c */ /* 0x040ff0000004180c */
[C---:B------:R-:W-:Y:S01]  /*30c0*/  HMMA.16816.F32.BF16 R12, R220.reuse, R46, R8 ;  /* 0x0000002edc0c723c */ /* 0x040fe20000041808 */
[----:B------:R-:W1:Y:S07]  /*30d0*/  LDSM.16.M88.4 R44, [R250+0x4000] ;  /* 0x00400000fa2c783b */ /* 0x000e6e0000000200 */
[C---:B------:R-:W-:Y:S08]  /*30e0*/  HMMA.16816.F32.BF16 R8, R220.reuse, R52, R20 ;  /* 0x00000034dc08723c */ /* 0x040ff00000041814 */
[C---:B------:R-:W-:Y:S01]  /*30f0*/  HMMA.16816.F32.BF16 R24, R220.reuse, R54, R24 ;  /* 0x00000036dc18723c */ /* 0x040fe20000041818 */
[----:B------:R-:W1:Y:S07]  /*3100*/  LDSM.16.M88.4 R52, [R250+0x4800] ;  /* 0x00480000fa34783b */ /* 0x000e6e0000000200 */
[C---:B------:R-:W-:Y:S08]  /*3110*/  HMMA.16816.F32.BF16 R28, R220.reuse, R60, R28 ;  /* 0x0000003cdc1c723c */ /* 0x040ff0000004181c */
[C---:B------:R-:W-:Y:S01]  /*3120*/  HMMA.16816.F32.BF16 R32, R220.reuse, R62, R32 ;  /* 0x0000003edc20723c */ /* 0x040fe20000041820 */
[----:B------:R-:W3:Y:S07]  /*3130*/  LDSM.16.M88.4 R60, [R250+0x5000] ;  /* 0x00500000fa3c783b */ /* 0x000eee0000000200 */
[C---:B------:R-:W-:Y:S08]  /*3140*/  HMMA.16816.F32.BF16 R36, R220.reuse, R68, R36 ;  /* 0x00000044dc24723c */ /* 0x040ff00000041824 */
[----:B------:R-:W-:Y:S01]  /*3150*/  HMMA.16816.F32.BF16 R40, R220, R70, R40 ;  /* 0x00000046dc28723c */ /* 0x000fe20000041828 */
        /* <DEDUP_REMOVED lines=8> */
[C---:B------:R-:W-:Y:S08]  /*31e0*/  HMMA.16816.F32.BF16 R32, R224.reuse, R66, R32 ;  /* 0x00000042e020723c */ /* 0x040ff00000041820 */
[C---:B------:R-:W-:Y:S08]  /*31f0*/  HMMA.16816.F32.BF16 R36, R224.reuse, R76, R36 ;  /* 0x0000004ce024723c */ /* 0x040ff00000041824 */
[----:B------:R-:W-:Y:S01]  /*3200*/  HMMA.16816.F32.BF16 R40, R224, R78, R40 ;  /* 0x0000004ee028723c */ /* 0x000fe20000041828 */
[----:B------:R-:W1:Y:S07]  /*3210*/  LDSM.16.M88.4 R76, [R249+0x7800] ;  /* 0x00780000f94c783b */ /* 0x000e6e0000000200 */
[C---:B------:R-:W-:Y:S08]  /*3220*/  HMMA.16816.F32.BF16 R24, R228.reuse, R44, R20 ;  /* 0x0000002ce418723c */ /* 0x040ff00000041814 */
[C---:B------:R-:W-:Y:S08]  /*3230*/  HMMA.16816.F32.BF16 R20, R228.reuse, R46, R16 ;  /* 0x0000002ee414723c */ /* 0x040ff00000041810 */
[C---:B------:R-:W-:Y:S08]  /*3240*/  HMMA.16816.F32.BF16 R16, R228.reuse, R52, R12 ;  /* 0x00000034e410723c */ /* 0x040ff0000004180c */
[C---:B------:R-:W-:Y:S08]  /*3250*/  HMMA.16816.F32.BF16 R12, R228.reuse, R54, R8 ;  /* 0x00000036e40c723c */ /* 0x040ff00000041808 */
[C---:B---3--:R-:W-:Y:S08]  /*3260*/  HMMA.16816.F32.BF16 R8, R228.reuse, R60, R28 ;  /* 0x0000003ce408723c */ /* 0x048ff0000004181c */
[C---:B------:R-:W-:Y:S01]  /*3270*/  HMMA.16816.F32.BF16 R32, R228.reuse, R62, R32 ;  /* 0x0000003ee420723c */ /* 0x040fe20000041820 */
[----:B------:R-:W-:Y:S04]  /*3280*/  LDSM.16.M88.4 R60, [R5+0x6800] ;  /* 0x00680000053c783b */ /* 0x000fe80000000200 */
[----:B------:R-:W3:Y:S03]  /*3290*/  LDSM.16.M88.4 R44, [R6] ;  /* 0x00000000062c783b */ /* 0x000ee60000000200 */
[C---:B------:R-:W-:Y:S08]  /*32a0*/  HMMA.16816.F32.BF16 R36, R228.reuse, R72, R36 ;  /* 0x00000048e424723c */ /* 0x040ff00000041824 */
[----:B------:R-:W-:Y:S01]  /*32b0*/  HMMA.16816.F32.BF16 R40, R228, R74, R40 ;  /* 0x0000004ae428723c */ /* 0x000fe20000041828 */
[----:B-----5:R-:W5:Y:S04]  /*32c0*/  LDSM.16.M88.4 R52, [R3] ;  /* 0x000000000334783b */ /* 0x020f680000000200 */
[----:B--2---:R-:W2:Y:S03]  /*32d0*/  LDSM.16.M88.4 R64, [R2] ;  /* 0x000000000240783b */ /* 0x004ea60000000200 */
[C---:B-1----:R-:W-:Y:S01]  /*32e0*/  HMMA.16816.F32.BF16 R28, R232.reuse, R48, R24 ;  /* 0x00000030e81c723c */ /* 0x042fe20000041818 */
[----:B----4-:R-:W1:Y:S07]  /*32f0*/  LDSM.16.M88.4 R72, [R0] ;  /* 0x000000000048783b */ /* 0x010e6e0000000200 */
[C---:B------:R-:W-:Y:S01]  /*3300*/  HMMA.16816.F32.BF16 R24, R232.reuse, R50, R20 ;  /* 0x00000032e818723c */ /* 0x040fe20000041814 */
[----:B------:R-:W-:Y:S07]  /*3310*/  LDSM.16.M88.4 R48, [R250+0x6800] ;  /* 0x00680000fa30783b */ /* 0x000fee0000000200 */
[C---:B------:R-:W-:Y:S08]  /*3320*/  HMMA.16816.F32.BF16 R20, R232.reuse, R56, R16 ;  /* 0x00000038e814723c */ /* 0x040ff00000041810 */
[C---:B------:R-:W-:Y:S01]  /*3330*/  HMMA.16816.F32.BF16 R16, R232.reuse, R58, R12 ;  /* 0x0000003ae810723c */ /* 0x040fe2000004180c */
[----:B------:R-:W4:Y:S07]  /*3340*/  LDSM.16.M88.4 R56, [R5+0x6000] ;  /* 0x006000000538783b */ /* 0x000f2e0000000200 */
[C---:B------:R-:W-:Y:S08]  /*3350*/  HMMA.16816.F32.BF16 R12, R232.reuse, R68, R8 ;  /* 0x00000044e80c723c */ /* 0x040ff00000041808 */
[C---:B------:R-:W-:Y:S01]  /*3360*/  HMMA.16816.F32.BF16 R8, R232.reuse, R70, R32 ;  /* 0x00000046e808723c */ /* 0x040fe20000041820 */
[----:B------:R-:W1:Y:S07]  /*3370*/  LDSM.16.M88.4 R68, [R5+0x7000] ;  /* 0x007000000544783b */ /* 0x000e6e0000000200 */
[C---:B------:R-:W-:Y:S08]  /*3380*/  HMMA.16816.F32.BF16 R36, R232.reuse, R76, R36 ;  /* 0x0000004ce824723c */ /* 0x040ff00000041824 */
[----:B------:R-:W-:Y:S01]  /*3390*/  HMMA.16816.F32.BF16 R40, R232, R78, R40 ;  /* 0x0000004ee828723c */ /* 0x000fe20000041828 */
[----:B------:R-:W1:Y:S07]  /*33a0*/  LDSM.16.M88.4 R76, [R5+0x7800] ;  /* 0x00780000054c783b */ /* 0x000e6e0000000200 */
[C---:B---3--:R-:W-:Y:S08]  /*33b0*/  HMMA.16816.F32.BF16 R32, R236.reuse, R44, R28 ;  /* 0x0000002cec20723c */ /* 0x048ff0000004181c */
[C---:B------:R-:W-:Y:S01]  /*33c0*/  HMMA.16816.F32.BF16 R28, R236.reuse, R46, R24 ;  /* 0x0000002eec1c723c */ /* 0x040fe20000041818 */
[----:B------:R-:W-:Y:S07]  /*33d0*/  LDSM.16.M88.4 R44, [R250+0x7000] ;  /* 0x00700000fa2c783b */ /* 0x000fee0000000200 */
[C---:B-----5:R-:W-:Y:S08]  /*33e0*/  HMMA.16816.F32.BF16 R24, R236.reuse, R52, R20 ;  /* 0x00000034ec18723c */ /* 0x060ff00000041814 */
[C---:B------:R-:W-:Y:S01]  /*33f0*/  HMMA.16816.F32.BF16 R20, R236.reuse, R54, R16 ;  /* 0x00000036ec14723c */ /* 0x040fe20000041810 */
[----:B------:R-:W3:Y:S07]  /*3400*/  LDSM.16.M88.4 R52, [R250+0x6000] ;  /* 0x00600000fa34783b */ /* 0x000eee0000000200 */
[C---:B--2---:R-:W-:Y:S08]  /*3410*/  HMMA.16816.F32.BF16 R16, R236.reuse, R64, R12 ;  /* 0x00000040ec10723c */ /* 0x044ff0000004180c */
[----:B------:R-:W-:Y:S01]  /*3420*/  HMMA.16816.F32.BF16 R12, R236, R66, R8 ;  /* 0x00000042ec0c723c */ /* 0x000fe20000041808 */
[----:B------:R-:W2:Y:S01]  /*3430*/  LDSM.16.M88.4 R64, [R250+0x7800] ;  /* 0x00780000fa40783b */ /* 0x000ea20000000200 */
[----:B------:R-:W-:Y:S01]  /*3440*/  IMAD.MOV.U32 R158, RZ, RZ, R156 ;  /* 0x000000ffff9e7224 */ /* 0x000fe200078e009c */
[----:B------:R-:W-:-:S05]  /*3450*/  DEPBAR.LE SB0, 0x0 ;  /* 0x000080000000791a */ /* 0x000fca0000000000 */
[C---:B-1----:R-:W-:Y:S08]  /*3460*/  HMMA.16816.F32.BF16 R8, R236.reuse, R72, R36 ;  /* 0x00000048ec08723c */ /* 0x042ff00000041824 */
[----:B------:R-:W-:Y:S08]  /*3470*/  HMMA.16816.F32.BF16 R40, R236, R74, R40 ;  /* 0x0000004aec28723c */ /* 0x000ff00000041828 */
[C---:B----4-:R-:W-:Y:S08]  /*3480*/  HMMA.16816.F32.BF16 R36, R240.reuse, R56, R32 ;  /* 0x00000038f024723c */ /* 0x050ff00000041820 */
[C---:B------:R-:W-:Y:S08]  /*3490*/  HMMA.16816.F32.BF16 R32, R240.reuse, R58, R28 ;  /* 0x0000003af020723c */ /* 0x040ff0000004181c */
[C---:B------:R-:W-:Y:S08]  /*34a0*/  HMMA.16816.F32.BF16 R28, R240.reuse, R60, R24 ;  /* 0x0000003cf01c723c */ /* 0x040ff00000041818 */
[C---:B------:R-:W-:Y:S08]  /*34b0*/  HMMA.16816.F32.BF16 R24, R240.reuse, R62, R20 ;  /* 0x0000003ef018723c */ /* 0x040ff00000041814 */
[C---:B------:R-:W-:Y:S08]  /*34c0*/  HMMA.16816.F32.BF16 R20, R240.reuse, R68, R16 ;  /* 0x00000044f014723c */ /* 0x040ff00000041810 */
[C---:B------:R-:W-:Y:S08]  /*34d0*/  HMMA.16816.F32.BF16 R16, R240.reuse, R70, R12 ;  /* 0x00000046f010723c */ /* 0x040ff0000004180c */
[C---:B------:R-:W-:Y:S08]  /*34e0*/  HMMA.16816.F32.BF16 R12, R240.reuse, R76, R8 ;  /* 0x0000004cf00c723c */ /* 0x040ff00000041808 */
[----:B------:R-:W-:Y:S01]  /*34f0*/  HMMA.16816.F32.BF16 R8, R240, R78, R40 ;  /* 0x0000004ef008723c */ /* 0x000fe20000041828 */
[----:B------:R-:W-:Y:S01]  /*3500*/  BAR.SYNC.DEFER_BLOCKING 0x0 ;  /* 0x0000000000007b1d */ /* 0x000fe20000010000 */
[----:B------:R-:W-:-:S06]  /*3510*/  ISETP.GT.AND P0, PT, R4, R158, PT ;  /* 0x0000009e0400720c */ /* 0x000fcc0003f04270 */
[C---:B---3--:R-:W-:Y:S01]  /*3520*/  HMMA.16816.F32.BF16 R36, R244.reuse, R52, R36 ;  /* 0x00000034f424723c */ /* 0x048fe20000041824 */
[----:B------:R-:W-:Y:S07]  /*3530*/  BSSY B0, `(.L_x_832) ;  /* 0x0000023000007945 */ /* 0x000fee0003800000 */
[C---:B------:R-:W-:Y:S08]  /*3540*/  HMMA.16816.F32.BF16 R52, R244.reuse, R54, R32 ;  /* 0x00000036f434723c */ /* 0x040ff00000041820 */
[C---:B------:R-:W-:Y:S08]  /*3550*/  HMMA.16816.F32.BF16 R32, R244.reuse, R48, R28 ;  /* 0x00000030f420723c */ /* 0x040ff0000004181c */
[C---:B------:R-:W-:Y:S08]  /*3560*/  HMMA.16816.F32.BF16 R48, R244.reuse, R50, R24 ;  /* 0x00000032f430723c */ /* 0x040ff00000041818 */
[C---:B------:R-:W-:Y:S08]  /*3570*/  HMMA.16816.F32.BF16 R28, R244.reuse, R44, R20 ;  /* 0x0000002cf41c723c */ /* 0x040ff00000041814 */
[C---:B------:R-:W-:Y:S08]  /*3580*/  HMMA.16816.F32.BF16 R44, R244.reuse, R46, R16 ;  /* 0x0000002ef42c723c */ /* 0x040ff00000041810 */
[C---:B--2---:R-:W-:Y:S08]  /*3590*/  HMMA.16816.F32.BF16 R20, R244.reuse, R64, R12 ;  /* 0x00000040f414723c */ /* 0x044ff0000004180c */
[----:B------:R-:W-:Y:S01]  /*35a0*/  HMMA.16816.F32.BF16 R24, R244, R66, R8 ;  /* 0x00000042f418723c */ /* 0x000fe20000041808 */
[----:B------:R-:W-:Y:S07]  /*35b0*/  @!UPT UIADD3 URZ, URZ, URZ, URZ ;  /* 0x0000003f3f3ff290 */ /* 0x000fee000fffe03f */
[----:B------:R-:W-:Y:S11]  /*35c0*/  @!P0 BRA `(.L_x_833) ;  /* 0x0000019000008947 */ /* 0x000ff60003800000 */
[----:B------:R-:W-:Y:S01]  /*35d0*/  IADD3 R0, R159, -0x2, RZ ;  /* 0xfffffffe9f007810 */ /* 0x000fe20007ffe0ff */
[----:B------:R-:W-:-:S03]  /*35e0*/  IMAD.MOV.U32 R5, RZ, RZ, c[0x0][0x1e0] ;  /* 0x00007800ff057624 */ /* 0x000fc600078e00ff */
[----:B------:R-:W-:Y:S01]  /*35f0*/  SHF.R.S32.HI R2, RZ, 0x1f, R0 ;  /* 0x0000001fff027819 */ /* 0x000fe20000011400 */
[----:B------:R-:W-:-:S04]  /*3600*/  IMAD.WIDE.U32 R6, R0, c[0x0][0x1e0], RZ ;  /* 0x0000780000067a25 */ /* 0x000fc800078e00ff */
[----:B------:R-:W-:-:S04]  /*3610*/  IMAD R2, R2, c[0x0][0x1e0], RZ ;  /* 0x0000780002027a24 */ /* 0x000fc800078e02ff */
[----:B------:R-:W-:Y:S01]  /*3620*/  IMAD R2, R0, c[0x0][0x1e4], R2 ;  /* 0x0000790000027a24 */ /* 0x000fe200078e0202 */
[----:B------:R-:W-:-:S03]  /*3630*/  LEA R0, P0, R6, R84, 0x6 ;  /* 0x0000005406007211 */ /* 0x000fc600078030ff */
[----:B------:R-:W-:Y:S01]  /*3640*/  IMAD.IADD R3, R7, 0x1, R2 ;  /* 0x0000000107037824 */ /* 0x000fe200078e0202 */
[----:B------:R-:W-:Y:S01]  /*3650*/  LEA R2, P6, R0, c[0x0][0x1c8], 0x1 ;  /* 0x0000720000027a11 */ /* 0x000fe200078c08ff */
[----:B------:R-:W-:-:S03]  /*3660*/  IMAD.MOV.U32 R7, RZ, RZ, c[0x0][0x1e4] ;  /* 0x00007900ff077624 */ /* 0x000fc600078e00ff */
[----:B------:R-:W-:Y:S02]  /*3670*/  LEA.HI.X R3, R6, R83, R3, 0x6, P0 ;  /* 0x0000005306037211 */ /* 0x000fe400000f3403 */
[----:B------:R-:W-:Y:S02]  /*3680*/  LEA R6, P0, R5, R2, 0x6 ;  /* 0x0000000205067211 */ /* 0x000fe400078030ff */
[----:B------:R-:W-:-:S04]  /*3690*/  LEA.HI.X R3, R0, c[0x0][0x1cc], R3, 0x1, P6 ;  /* 0x0000730000037a11 */ /* 0x000fc800030f0c03 */
[----:B------:R-:W-:Y:S01]  /*36a0*/  LEA.HI.X R7, R5, R3, R7, 0x6, P0 ;  /* 0x0000000305077211 */ /* 0x000fe200000f3407 */
[----:B------:R-:W-:Y:S01]  /*36b0*/  @!PT LDS RZ, [RZ] ;  /* 0x00000000fffff984 */ /* 0x000fe20000000800 */
[----:B------:R-:W-:Y:S01]  /*36c0*/  @!PT LDS RZ, [RZ] ;  /* 0x00000000fffff984 */ /* 0x000fe20000000800 */
[----:B------:R-:W-:Y:S01]  /*36d0*/  @!PT LDS RZ, [RZ] ;  /* 0x00000000fffff984 */ /* 0x000fe20000000800 */
[----:B------:R1:W-:Y:S04]  /*36e0*/  LDGSTS.E.BYPASS.LTC128B.128 [R82+0x10100], [R2.64], !P5 ;  /* 0x1010000002527fae */ /* 0x0003e8000e901d46 */
[----:B------:R1:W-:Y:S04]  /*36f0*/  LDGSTS.E.BYPASS.LTC128B.128 [R82+0x12100], [R2.64+0x80], !P4 ;  /* 0x1210008002527fae */ /* 0x0003e8000e101d46 */
[----:B------:R1:W-:Y:S04]  /*3700*/  LDGSTS.E.BYPASS.LTC128B.128 [R82+0x14100], [R2.64+0x100], !P3 ;  /* 0x1410010002527fae */ /* 0x0003e8000d901d46 */
[----:B------:R1:W-:Y:S04]  /*3710*/  LDGSTS.E.BYPASS.LTC128B.128 [R82+0x16100], [R2.64+0x180], !P2 ;  /* 0x1610018002527fae */ /* 0x0003e8000d101d46 */
[----:B------:R1:W-:Y:S04]  /*3720*/  LDGSTS.E.BYPASS.LTC128B.128 [R82+0x11100], [R6.64], !P5 ;  /* 0x1110000006527fae */ /* 0x0003e8000e901d46 */
[----:B------:R1:W-:Y:S04]  /*3730*/  LDGSTS.E.BYPASS.LTC128B.128 [R82+0x13100], [R6.64+0x80], !P4 ;  /* 0x1310008006527fae */ /* 0x0003e8000e101d46 */
[----:B------:R1:W-:Y:S04]  /*3740*/  LDGSTS.E.BYPASS.LTC128B.128 [R82+0x15100], [R6.64+0x100], !P3 ;  /* 0x1510010006527fae */ /* 0x0003e8000d901d46 */
[----:B------:R1:W-:Y:S02]  /*3750*/  LDGSTS.E.BYPASS.LTC128B.128 [R82+0x17100], [R6.64+0x180], !P2 ;  /* 0x1710018006527fae */ /* 0x0003e4000d101d46 */
.L_x_833:
[----:B------:R-:W-:Y:S05]  /*3760*/  BSYNC B0 ;  /* 0x0000000000007941 */ /* 0x000fea0003800000 */
.L_x_832:
[----:B------:R-:W2:Y:S04]  /*3770*/  LDL R0, [R1+0x108] ;  /* 0x0001080001007983 */ /* 0x000ea80000100800 */
[----:B-1----:R-:W3:Y:S04]  /*3780*/  LDL R3, [R1+0x94] ;  /* 0x0000940001037983 */ /* 0x002ee80000100800 */
[----:B------:R-:W-:Y:S04]  /*3790*/  LDSM.16.MT88.4 R56, [R251+0x800] ;  /* 0x00080000fb38783b */ /* 0x000fe80000004200 */
[----:B------:R-:W-:Y:S04]  /*37a0*/  LDSM.16.MT88.4 R40, [R252+0x800] ;  /* 0x00080000fc28783b */ /* 0x000fe80000004200 */
[----:B------:R-:W-:Y:S04]  /*37b0*/  LDSM.16.MT88.4 R64, [R252+0x2000] ;  /* 0x00200000fc40783b */ /* 0x000fe80000004200 */
[----:B------:R-:W-:Y:S04]  /*37c0*/  LDSM.16.MT88.4 R68, [R251+0x2000] ;  /* 0x00200000fb44783b */ /* 0x000fe80000004200 */
[----:B------:R-:W-:Y:S04]  /*37d0*/  LDSM.16.MT88.4 R72, [R251+0x2800] ;  /* 0x00280000fb48783b */ /* 0x000fe80000004200 */
[----:B------:R-:W-:Y:S04]  /*37e0*/  LDSM.16.MT88.4 R76, [R248+0x4000] ;  /* 0x00400000f84c783b */ /* 0x000fe80000004200 */
[----:B------:R-:W0:Y:S01]  /*37f0*/  LDGDEPBAR ;  /* 0x00000000000079af */ /* 0x000e220000000000 */
[----:B--2---:R-:W-:-:S04]  /*3800*/  IMAD.IADD R0, R0, 0x1, R128 ;  /* 0x0000000100007824 */ /* 0x004fc800078e0280 */
[----:B------:R-:W-:Y:S01]  /*3810*/  @P1 IMAD.HI.U32 R2, R0, c[0x0][0x2c8], RZ ;  /* 0x0000b20000021a27 */ /* 0x000fe200078e00ff */
[----:B------:R1:W-:Y:S04]  /*3820*/  STL [R1+0x8c], R0 ;  /* 0x00008c0001007387 */ /* 0x0003e80000100800 */
[----:B------:R-:W2:Y:S04]  /*3830*/  LDL R60, [R1+0x48] ;  /* 0x00004800013c7983 */ /* 0x000ea80000100800 */
[----:B------:R-:W4:Y:S01]  /*3840*/  LDL R127, [R1+0x4] ;  /* 0x00000400017f7983 */ /* 0x000f220000100800 */
[----:B-1----:R-:W-:Y:S01]  /*3850*/  @P1 SHF.R.U32.HI R0, RZ, c[0x0][0x2cc], R2 ;  /* 0x0000b300ff001a19 */ /* 0x002fe20000011602 */
[----:B------:R-:W-:-:S04]  /*3860*/  IMAD R2, R4, R81, 0x1 ;  /* 0x0000000104027424 */ /* 0x000fc800078e0251 */
[----:B------:R-:W1:Y:S04]  /*3870*/  SHFL.IDX PT, R5, R0, RZ, 0x1c1f ;  /* 0x001c1fff00057589 */ /* 0x000e6800000e0000 */
[----:B------:R3:W5:Y:S02]  /*3880*/  SHFL.IDX PT, R4, R0, 0x1, 0x1c1f ;  /* 0x003c1f0000047f89 */ /* 0x00076400000e0000 */
[----:B---3--:R-:W-:Y:S01]  /*3890*/  IADD3 R0, -R3, c[0x0][0x1d0], R2 ;  /* 0x0000740003007a10 */ /* 0x008fe20007ffe102 */
[----:B------:R-:W-:-:S03]  /*38a0*/  IMAD.IADD R3, R80, 0x1, -R3 ;  /* 0x0000000150037824 */ /* 0x000fc600078e0a03 */
[----:B------:R-:W-:-:S05]  /*38b0*/  IADD3 R0, R0, -c[0x0][0x168], RZ ;  /* 0x80005a0000007a10 */ /* 0x000fca0007ffe0ff */
[----:B-1----:R-:W-:-:S05]  /*38c0*/  IMAD.IADD R2, R0, 0x1, R5 ;  /* 0x0000000100027824 */ /* 0x002fca00078e0205 */
[----:B------:R-:W-:-:S04]  /*38d0*/  IMNMX R2, R3, R2, PT ;  /* 0x0000000203027217 */ /* 0x000fc80003800200 */
[C---:B------:R-:W-:Y:S02]  /*38e0*/  ISETP.GT.AND P6, PT, R2.reuse, RZ, PT ;  /* 0x000000ff0200720c */ /* 0x040fe40003fc4270 */
[----:B------:R-:W-:Y:S02]  /*38f0*/  ISETP.GT.AND P0, PT, R2, 0x1, PT ;  /* 0x000000010200780c */ /* 0x000fe40003f04270 */
[----:B------:R-:W-:Y:S02]  /*3900*/  FSEL R17, R36, -INF , P6 ;  /* 0xff80000024117808 */ /* 0x000fe40003000000 */
[----:B------:R-:W-:Y:S01]  /*3910*/  ISETP.GT.AND P6, PT, R2, 0x8, PT ;  /* 0x000000080200780c */ /* 0x000fe20003fc4270 */
[----:B-----5:R-:W-:Y:S01]  /*3920*/  IMAD.IADD R0, R0, 0x1, R4 ;  /* 0x0000000100007824 */ /* 0x020fe200078e0204 */
[----:B------:R-:W-:Y:S02]  /*3930*/  FSEL R10, R37, -INF , P0 ;  /* 0xff800000250a7808 */ /* 0x000fe40000000000 */
[----:B------:R-:W-:-:S02]  /*3940*/  FSEL R9, R52, -INF , P6 ;  /* 0xff80000034097808 */ /* 0x000fc40003000000 */
[C---:B------:R-:W-:Y:S02]  /*3950*/  ISETP.GT.AND P0, PT, R2.reuse, 0x9, PT ;  /* 0x000000090200780c */ /* 0x040fe40003f04270 */
[----:B------:R-:W-:Y:S02]  /*3960*/  ISETP.GT.AND P6, PT, R2, 0x10, PT ;  /* 0x000000100200780c */ /* 0x000fe40003fc4270 */
[----:B------:R-:W-:Y:S02]  /*3970*/  FMNMX.FTZ R5, R17, R10, !PT ;  /* 0x0000000a11057209 */ /* 0x000fe40007810000 */
[----:B------:R-:W-:Y:S02]  /*3980*/  IMNMX R0, R3, R0, PT ;  /* 0x0000000003007217 */ /* 0x000fe40003800200 */
[----:B------:R-:W-:Y:S02]  /*3990*/  FSEL R4, R53, -INF , P0 ;  /* 0xff80000035047808 */ /* 0x000fe40000000000 */
[----:B------:R-:W-:-:S02]  /*39a0*/  FSEL R3, R32, -INF , P6 ;  /* 0xff80000020037808 */ /* 0x000fc40003000000 */
[C---:B------:R-:W-:Y:S02]  /*39b0*/  ISETP.GT.AND P0, PT, R2.reuse, 0x11, PT ;  /* 0x000000110200780c */ /* 0x040fe40003f04270 */
[----:B------:R-:W-:Y:S02]  /*39c0*/  ISETP.GT.AND P6, PT, R2, 0x18, PT ;  /* 0x000000180200780c */ /* 0x000fe40003fc4270 */
[----:B------:R-:W-:Y:S02]  /*39d0*/  FMNMX.FTZ R5, R9, R5, !PT ;  /* 0x0000000509057209 */ /* 0x000fe40007810000 */
[----:B------:R-:W-:Y:S02]  /*39e0*/  FSEL R8, R33, -INF , P0 ;  /* 0xff80000021087808 */ /* 0x000fe40000000000 */
[----:B------:R-:W-:Y:S02]  /*39f0*/  FSEL R7, R48, -INF , P6 ;  /* 0xff80000030077808 */ /* 0x000fe40003000000 */
[----:B------:R-:W-:-:S02]  /*3a00*/  FMNMX.FTZ R5, R4, R5, !PT ;  /* 0x0000000504057209 */ /* 0x000fc40007810000 */
[C---:B------:R-:W-:Y:S02]  /*3a10*/  ISETP.GT.AND P0, PT, R2.reuse, 0x19, PT ;  /* 0x000000190200780c */ /* 0x040fe40003f04270 */
[----:B------:R-:W-:Y:S02]  /*3a20*/  ISETP.GT.AND P6, PT, R2, 0x20, PT ;  /* 0x000000200200780c */ /* 0x000fe40003fc4270 */
[----:B------:R-:W-:Y:S02]  /*3a30*/  FMNMX.FTZ R5, R3, R5, !PT ;  /* 0x0000000503057209 */ /* 0x000fe40007810000 */
[----:B------:R-:W-:Y:S02]  /*3a40*/  FSEL R16, R49, -INF , P0 ;  /* 0xff80000031107808 */ /* 0x000fe40000000000 */
[----:B------:R-:W-:Y:S02]  /*3a50*/  FSEL R111, R28, -INF , P6 ;  /* 0xff8000001c6f7808 */ /* 0x000fe40003000000 */
[----:B------:R-:W-:-:S02]  /*3a60*/  ISETP.GT.AND P0, PT, R2, 0x21, PT ;  /* 0x000000210200780c */ /* 0x000fc40003f04270 */
[----:B------:R-:W-:Y:S02]  /*3a70*/  ISETP.GT.AND P6, PT, R2, 0x28, PT ;  /* 0x000000280200780c */ /* 0x000fe40003fc4270 */
[----:B------:R-:W-:Y:S02]  /*3a80*/  FMNMX.FTZ R5, R8, R5, !PT ;  /* 0x0000000508057209 */ /* 0x000fe40007810000 */
[----:B------:R-:W-:Y:S02]  /*3a90*/  FSEL R110, R29, -INF , P0 ;  /* 0xff8000001d6e7808 */ /* 0x000fe40000000000 */
[----:B------:R-:W-:Y:S02]  /*3aa0*/  FSEL R109, R44, -INF , P6 ;  /* 0xff8000002c6d7808 */ /* 0x000fe40003000000 */
[C---:B------:R-:W-:Y:S02]  /*3ab0*/  ISETP.GT.AND P0, PT, R2.reuse, 0x29, PT ;  /* 0x000000290200780c */ /* 0x040fe40003f04270 */
[----:B------:R-:W-:-:S02]  /*3ac0*/  ISETP.GT.AND P6, PT, R2, 0x30, PT ;  /* 0x000000300200780c */ /* 0x000fc40003fc4270 */
[----:B------:R-:W-:Y:S02]  /*3ad0*/  FMNMX.FTZ R5, R7, R5, !PT ;  /* 0x0000000507057209 */ /* 0x000fe40007810000 */
[----:B------:R-:W-:Y:S02]  /*3ae0*/  FSEL R107, R45, -INF , P0 ;  /* 0xff8000002d6b7808 */ /* 0x000fe40000000000 */
[----:B------:R-:W-:Y:S02]  /*3af0*/  FSEL R104, R20, -INF , P6 ;  /* 0xff80000014687808 */ /* 0x000fe40003000000 */
[----:B------:R-:W-:Y:S02]  /*3b00*/  ISETP.GT.AND P0, PT, R2, 0x31, PT ;  /* 0x000000310200780c */ /* 0x000fe40003f04270 */
[----:B------:R-:W-:Y:S02]  /*3b10*/  ISETP.GT.AND P6, PT, R0, RZ, PT ;  /* 0x000000ff0000720c */ /* 0x000fe40003fc4270 */
[----:B------:R-:W-:-:S02]  /*3b20*/  FMNMX.FTZ R5, R16, R5, !PT ;  /* 0x0000000510057209 */ /* 0x000fc40007810000 */
[----:B------:R-:W-:Y:S02]  /*3b30*/  FSEL R103, R21, -INF , P0 ;  /* 0xff80000015677808 */ /* 0x000fe40000000000 */
[----:B------:R-:W-:Y:S02]  /*3b40*/  FSEL R15, R38, -INF , P6 ;  /* 0xff800000260f7808 */ /* 0x000fe40003000000 */
[----:B------:R-:W-:Y:S02]  /*3b50*/  FMNMX.FTZ R5, R111, R5, !PT ;  /* 0x000000056f057209 */ /* 0x000fe40007810000 */
[C---:B------:R-:W-:Y:S02]  /*3b60*/  ISETP.GT.AND P0, PT, R0.reuse, 0x1, PT ;  /* 0x000000010000780c */ /* 0x040fe40003f04270 */
[----:B------:R-:W-:Y:S02]  /*3b70*/  ISETP.GT.AND P6, PT, R0, 0x8, PT ;  /* 0x000000080000780c */ /* 0x000fe40003fc4270 */
[----:B------:R-:W-:-:S02]  /*3b80*/  FMNMX.FTZ R5, R110, R5, !PT ;  /* 0x000000056e057209 */ /* 0x000fc40007810000 */
[----:B------:R-:W-:Y:S02]  /*3b90*/  FSEL R14, R39, -INF , P0 ;  /* 0xff800000270e7808 */ /* 0x000fe40000000000 */
[----:B------:R-:W-:Y:S01]  /*3ba0*/  FSEL R13, R54, -INF , P6 ;  /* 0xff800000360d7808 */ /* 0x000fe20003000000 */
[----:B------:R-:W-:Y:S01]  /*3bb0*/  LDSM.16.MT88.4 R36, [R248+0x800] ;  /* 0x00080000f824783b */ /* 0x000fe20000004200 */
[----:B------:R-:W-:Y:S02]  /*3bc0*/  ISETP.GT.AND P6, PT, R2, 0x38, PT ;  /* 0x000000380200780c */ /* 0x000fe40003fc4270 */
[----:B------:R-:W-:Y:S02]  /*3bd0*/  FMNMX.FTZ R5, R109, R5, !PT ;  /* 0x000000056d057209 */ /* 0x000fe40007810000 */
[----:B------:R-:W-:Y:S02]  /*3be0*/  ISETP.GT.AND P0, PT, R0, 0x9, PT ;  /* 0x000000090000780c */ /* 0x000fe40003f04270 */
[----:B------:R-:W-:-:S02]  /*3bf0*/  FMNMX.FTZ R6, R15, R14, !PT ;  /* 0x0000000e0f067209 */ /* 0x000fc40007810000 */
[----:B------:R-:W-:Y:S02]  /*3c00*/  FSEL R97, R24, -INF , P6 ;  /* 0xff80000018617808 */ /* 0x000fe40003000000 */
[----:B------:R-:W-:Y:S02]  /*3c10*/  ISETP.GT.AND P6, PT, R0, 0x10, PT ;  /* 0x000000100000780c */ /* 0x000fe40003fc4270 */
[----:B------:R-:W-:Y:S02]  /*3c20*/  FMNMX.FTZ R5, R107, R5, !PT ;  /* 0x000000056b057209 */ /* 0x000fe40007810000 */
[----:B------:R-:W-:Y:S02]  /*3c30*/  FSEL R12, R55, -INF , P0 ;  /* 0xff800000370c7808 */ /* 0x000fe40000000000 */
[----:B------:R-:W-:Y:S02]  /*3c40*/  FMNMX.FTZ R18, R13, R6, !PT ;  /* 0x000000060d127209 */ /* 0x000fe40007810000 */
[----:B------:R-:W-:-:S02]  /*3c50*/  FSEL R11, R34, -INF , P6 ;  /* 0xff800000220b7808 */ /* 0x000fc40003000000 */
[----:B------:R-:W-:Y:S02]  /*3c60*/  FMNMX.FTZ R5, R104, R5, !PT ;  /* 0x0000000568057209 */ /* 0x000fe40007810000 */
[----:B------:R-:W-:Y:S02]  /*3c70*/  ISETP.GT.AND P6, PT, R2, 0x39, PT ;  /* 0x000000390200780c */ /* 0x000fe40003fc4270 */
[----:B------:R-:W-:Y:S02]  /*3c80*/  ISETP.GT.AND P0, PT, R0, 0x11, PT ;  /* 0x000000110000780c */ /* 0x000fe40003f04270 */
[----:B------:R-:W-:Y:S02]  /*3c90*/  FMNMX.FTZ R18, R12, R18, !PT ;  /* 0x000000120c127209 */ /* 0x000fe40007810000 */
[----:B------:R-:W-:Y:S02]  /*3ca0*/  FMNMX.FTZ R2, R103, R5, !PT ;  /* 0x0000000567027209 */ /* 0x000fe40007810000 */
[----:B------:R-:W-:-:S02]  /*3cb0*/  FSEL R96, R25, -INF , P6 ;  /* 0xff80000019607808 */ /* 0x000fc40003000000 */
[----:B------:R-:W-:Y:S02]  /*3cc0*/  FSEL R6, R35, -INF , P0 ;  /* 0xff80000023067808 */ /* 0x000fe40000000000 */
[C---:B------:R-:W-:Y:S02]  /*3cd0*/  ISETP.GT.AND P6, PT, R0.reuse, 0x18, PT ;  /* 0x000000180000780c */ /* 0x040fe40003fc4270 */
[----:B------:R-:W-:Y:S02]  /*3ce0*/  FMNMX.FTZ R18, R11, R18, !PT ;  /* 0x000000120b127209 */ /* 0x000fe40007810000 */
[----:B------:R-:W-:Y:S02]  /*3cf0*/  FMNMX.FTZ R2, R97, R2, !PT ;  /* 0x0000000261027209 */ /* 0x000fe40007810000 */
[----:B------:R-:W-:Y:S02]  /*3d00*/  ISETP.GT.AND P0, PT, R0, 0x19, PT ;  /* 0x000000190000780c */ /* 0x000fe40003f04270 */
[----:B------:R-:W-:-:S02]  /*3d10*/  FSEL R5, R50, -INF , P6 ;  /* 0xff80000032057808 */ /* 0x000fc40003000000 */
[----:B------:R-:W-:Y:S02]  /*3d20*/  FMNMX.FTZ R19, R6, R18, !PT ;  /* 0x0000001206137209 */ /* 0x000fe40007810000 */
[----:B------:R-:W-:Y:S02]  /*3d30*/  FMNMX.FTZ R157, R96, R2, !PT ;  /* 0x00000002609d7209 */ /* 0x000fe40007810000 */
[----:B------:R-:W-:Y:S02]  /*3d40*/  FSEL R18, R51, -INF , P0 ;  /* 0xff80000033127808 */ /* 0x000fe40000000000 */
[C---:B------:R-:W-:Y:S02]  /*3d50*/  ISETP.GT.AND P6, PT, R0.reuse, 0x20, PT ;  /* 0x000000200000780c */ /* 0x040fe40003fc4270 */
[----:B------:R-:W-:Y:S02]  /*3d60*/  FMNMX.FTZ R2, R5, R19, !PT ;  /* 0x0000001305027209 */ /* 0x000fe40007810000 */
[----:B------:R-:W-:-:S02]  /*3d70*/  ISETP.GT.AND P0, PT, R0, 0x21, PT ;  /* 0x000000210000780c */ /* 0x000fc40003f04270 */
[----:B------:R-:W-:Y:S02]  /*3d80*/  FSEL R100, R30, -INF , P6 ;  /* 0xff8000001e647808 */ /* 0x000fe40003000000 */
[----:B------:R-:W-:Y:S02]  /*3d90*/  FMNMX.FTZ R2, R18, R2, !PT ;  /* 0x0000000212027209 */ /* 0x000fe40007810000 */
[----:B------:R-:W-:Y:S02]  /*3da0*/  FSEL R102, R31, -INF , P0 ;  /* 0xff8000001f667808 */ /* 0x000fe40000000000 */
[----:B------:R-:W-:Y:S01]  /*3db0*/  ISETP.GT.AND P6, PT, R0, 0x28, PT ;  /* 0x000000280000780c */ /* 0x000fe20003fc4270 */
[----:B------:R-:W1:Y:S01]  /*3dc0*/  SHFL.BFLY PT, R19, R157, 0x2, 0x1f ;  /* 0x0c401f009d137f89 */ /* 0x000e6200000e0000 */
[----:B------:R-:W-:Y:S02]  /*3dd0*/  FMNMX.FTZ R2, R100, R2, !PT ;  /* 0x0000000264027209 */ /* 0x000fe40007810000 */
[----:B------:R-:W-:Y:S01]  /*3de0*/  ISETP.GT.AND P0, PT, R0, 0x29, PT ;  /* 0x000000290000780c */ /* 0x000fe20003f04270 */
[----:B------:R-:W-:Y:S01]  /*3df0*/  LDSM.16.MT88.4 R28, [R252] ;  /* 0x00000000fc1c783b */ /* 0x000fe20000004200 */
[----:B------:R-:W-:-:S02]  /*3e00*/  FSEL R101, R46, -INF , P6 ;  /* 0xff8000002e657808 */ /* 0x000fc40003000000 */
[----:B------:R-:W-:Y:S02]  /*3e10*/  FMNMX.FTZ R2, R102, R2, !PT ;  /* 0x0000000266027209 */ /* 0x000fe40007810000 */
[----:B------:R-:W-:Y:S02]  /*3e20*/  FSEL R108, R47, -INF , P0 ;  /* 0xff8000002f6c7808 */ /* 0x000fe40000000000 */
[C---:B------:R-:W-:Y:S01]  /*3e30*/  ISETP.GT.AND P6, PT, R0.reuse, 0x30, PT ;  /* 0x000000300000780c */ /* 0x040fe20003fc4270 */
[----:B------:R-:W-:Y:S01]  /*3e40*/  LDSM.16.MT88.4 R44, [R251] ;  /* 0x00000000fb2c783b */ /* 0x000fe20000004200 */
[----:B------:R-:W-:Y:S02]  /*3e50*/  FMNMX.FTZ R2, R101, R2, !PT ;  /* 0x0000000265027209 */ /* 0x000fe40007810000 */
[----:B------:R-:W-:Y:S02]  /*3e60*/  ISETP.GT.AND P0, PT, R0, 0x31, PT ;  /* 0x000000310000780c */ /* 0x000fe40003f04270 */
[----:B------:R-:W-:-:S02]  /*3e70*/  FSEL R106, R22, -INF , P6 ;  /* 0xff800000166a7808 */ /* 0x000fc40003000000 */
[----:B------:R-:W-:Y:S02]  /*3e80*/  FMNMX.FTZ R2, R108, R2, !PT ;  /* 0x000000026c027209 */ /* 0x000fe40007810000 */
[----:B------:R-:W-:Y:S02]  /*3e90*/  FSEL R105, R23, -INF , P0 ;  /* 0xff80000017697808 */ /* 0x000fe40000000000 */
[----:B------:R-:W-:Y:S01]  /*3ea0*/  ISETP.GT.AND P6, PT, R0, 0x38, PT ;  /* 0x000000380000780c */ /* 0x000fe20003fc4270 */
[----:B------:R-:W-:Y:S01]  /*3eb0*/  LDSM.16.MT88.4 R20, [R248] ;  /* 0x00000000f814783b */ /* 0x000fe20000004200 */
[----:B------:R-:W-:Y:S02]  /*3ec0*/  FMNMX.FTZ R2, R106, R2, !PT ;  /* 0x000000026a027209 */ /* 0x000fe40007810000 */
[----:B------:R-:W-:Y:S02]  /*3ed0*/  ISETP.GT.AND P0, PT, R0, 0x39, PT ;  /* 0x000000390000780c */ /* 0x000fe40003f04270 */
[----:B------:R-:W-:-:S02]  /*3ee0*/  FSEL R99, R26, -INF , P6 ;  /* 0xff8000001a637808 */ /* 0x000fc40003000000 */
[----:B------:R-:W-:Y:S02]  /*3ef0*/  FMNMX.FTZ R156, R105, R2, !PT ;  /* 0x00000002699c7209 */ /* 0x000fe40007810000 */
[----:B------:R-:W-:Y:S02]  /*3f00*/  FSEL R98, R27, -INF , P0 ;  /* 0xff8000001b627808 */ /* 0x000fe40000000000 */
[----:B------:R-:W-:-:S04]  /*3f10*/  FMNMX.FTZ R156, R99, R156, !PT ;  /* 0x0000009c639c7209 */ /* 0x000fc80007810000 */
[----:B------:R-:W-:Y:S02]  /*3f20*/  FMNMX.FTZ R156, R98, R156, !PT ;  /* 0x0000009c629c7209 */ /* 0x000fe40007810000 */
[----:B-1----:R-:W-:-:S03]  /*3f30*/  FMNMX.FTZ R157, R157, R19, !PT ;  /* 0x000000139d9d7209 */ /* 0x002fc60007810000 */
[----:B------:R-:W1:Y:S04]  /*3f40*/  SHFL.BFLY PT, R19, R156, 0x2, 0x1f ;  /* 0x0c401f009c137f89 */ /* 0x000e6800000e0000 */
[----:B------:R-:W3:Y:S01]  /*3f50*/  SHFL.BFLY PT, R0, R157, 0x1, 0x1f ;  /* 0x0c201f009d007f89 */ /* 0x000ee200000e0000 */
[----:B-1----:R-:W-:Y:S02]  /*3f60*/  FMNMX.FTZ R156, R156, R19, !PT ;  /* 0x000000139c9c7209 */ /* 0x002fe40007810000 */
[----:B---3--:R-:W-:-:S03]  /*3f70*/  FMNMX.FTZ R157, R157, R0, !PT ;  /* 0x000000009d9d7209 */ /* 0x008fc60007810000 */
[----:B------:R-:W1:Y:S01]  /*3f80*/  SHFL.BFLY PT, R0, R156, 0x1, 0x1f ;  /* 0x0c201f009c007f89 */ /* 0x000e6200000e0000 */
[C---:B------:R-:W-:Y:S01]  /*3f90*/  FSETP.NEU.FTZ.AND P0, PT, R157.reuse, -INF , PT ;  /* 0xff8000009d00780b */ /* 0x040fe20003f1d000 */
[----:B------:R-:W-:Y:S02]  /*3fa0*/  FMUL.FTZ R2, R157, c[0x0][0x2d0] ;  /* 0x0000b4009d027a20 */ /* 0x000fe40000410000 */
[----:B--2---:R-:W2:Y:S03]  /*3fb0*/  LDSM.16.MT88.4 R24, [R60] ;  /* 0x000000003c18783b */ /* 0x004ea60000004200 */
[----:B------:R-:W-:Y:S01]  /*3fc0*/  FSEL R2, R2, RZ, P0 ;  /* 0x000000ff02027208 */ /* 0x000fe20000000000 */
[----:B----4-:R-:W-:Y:S04]  /*3fd0*/  LDSM.16.MT88.4 R60, [R127+0x800] ;  /* 0x000800007f3c783b */ /* 0x010fe80000004200 */
[----:B------:R-:W-:Y:S01]  /*3fe0*/  FFMA.FTZ R3, R3, c[0x0][0x2d0], -R2 ;  /* 0x0000b40003037a23 */ /* 0x000fe20000010802 */
[----:B------:R-:W-:Y:S01]  /*3ff0*/  LDSM.16.MT88.4 R52, [R127+0x2000] ;  /* 0x002000007f34783b */ /* 0x000fe20000004200 */
[----:B-1----:R-:W-:-:S04]  /*4000*/  FMNMX.FTZ R156, R156, R0, !PT ;  /* 0x000000009c9c7209 */ /* 0x002fc80007810000 */
[C---:B------:R-:W-:Y:S01]  /*4010*/  FSETP.NEU.FTZ.AND P0, PT, R156.reuse, -INF , PT ;  /* 0xff8000009c00780b */ /* 0x040fe20003f1d000 */
[----:B------:R-:W-:Y:S01]  /*4020*/  FMUL.FTZ R0, R156, c[0x0][0x2d0] ;  /* 0x0000b4009c007a20 */ /* 0x000fe20000410000 */
[----:B------:R1:W-:Y:S04]  /*4030*/  MUFU.EX2 R90, R3 ;  /* 0x00000003005a7308 */ /* 0x0003e80000000800 */
[----:B------:R-:W-:Y:S01]  /*4040*/  FSEL R0, R0, RZ, P0 ;  /* 0x000000ff00007208 */ /* 0x000fe20000000000 */
[--C-:B------:R-:W-:Y:S02]  /*4050*/  FFMA.FTZ R17, R17, c[0x0][0x2d0], -R2.reuse ;  /* 0x0000b40011117a23 */ /* 0x100fe40000010802 */
[--C-:B------:R-:W-:Y:S02]  /*4060*/  FFMA.FTZ R10, R10, c[0x0][0x2d0], -R2.reuse ;  /* 0x0000b4000a0a7a23 */ /* 0x100fe40000010802 */
[----:B------:R-:W-:-:S02]  /*4070*/  FFMA.FTZ R9, R9, c[0x0][0x2d0], -R2 ;  /* 0x0000b40009097a23 */ /* 0x000fc40000010802 */
[----:B------:R-:W-:Y:S02]  /*4080*/  FFMA.FTZ R4, R4, c[0x0][0x2d0], -R2 ;  /* 0x0000b40004047a23 */ /* 0x000fe40000010802 */
[--C-:B-1----:R-:W-:Y:S02]  /*4090*/  FFMA.FTZ R3, R13, c[0x0][0x2d0], -R0.reuse ;  /* 0x0000b4000d037a23 */ /* 0x102fe40000010800 */
[--C-:B------:R-:W-:Y:S02]  /*40a0*/  FFMA.FTZ R15, R15, c[0x0][0x2d0], -R0.reuse ;  /* 0x0000b4000f0f7a23 */ /* 0x100fe40000010800 */
[----:B------:R1:W-:Y:S01]  /*40b0*/  MUFU.EX2 R82, R3 ;  /* 0x0000000300527308 */ /* 0x0003e20000000800 */
[----:B------:R-:W-:-:S07]  /*40c0*/  FFMA.FTZ R14, R14, c[0x0][0x2d0], -R0 ;  /* 0x0000b4000e0e7a23 */ /* 0x000fce0000010800 */
[----:B------:R-:W-:Y:S01]  /*40d0*/  MUFU.EX2 R85, R17 ;  /* 0x0000001100557308 */ /* 0x000fe20000000800 */
[----:B-1----:R-:W-:-:S07]  /*40e0*/  FFMA.FTZ R3, R12, c[0x0][0x2d0], -R0 ;  /* 0x0000b4000c037a23 */ /* 0x002fce0000010800 */
[----:B------:R-:W1:Y:S08]  /*40f0*/  MUFU.EX2 R83, R10 ;  /* 0x0000000a00537308 */ /* 0x000e700000000800 */
[----:B------:R-:W-:Y:S08]  /*4100*/  MUFU.EX2 R87, R9 ;  /* 0x0000000900577308 */ /* 0x000ff00000000800 */
[----:B------:R-:W3:Y:S08]  /*4110*/  MUFU.EX2 R89, R4 ;  /* 0x0000000400597308 */ /* 0x000ef00000000800 */
[----:B------:R-:W-:Y:S08]  /*4120*/  MUFU.EX2 R81, R15 ;  /* 0x0000000f00517308 */ /* 0x000ff00000000800 */
[----:B------:R-:W4:Y:S08]  /*4130*/  MUFU.EX2 R80, R14 ;  /* 0x0000000e00507308 */ /* 0x000f300000000800 */
[----:B------:R5:W2:Y:S01]  /*4140*/  MUFU.EX2 R84, R3 ;  /* 0x0000000300547308 */ /* 0x000aa20000000800 */
[----:B-1----:R-:W-:Y:S01]  /*4150*/  F2FP.BF16.PACK_AB R12, R83, R85 ;  /* 0x00000055530c723e */ /* 0x002fe200000010ff */
[----:B------:R-:W-:-:S02]  /*4160*/  FFMA.FTZ R7, R7, c[0x0][0x2d0], -R2 ;  /* 0x0000b40007077a23 */ /* 0x000fc40000010802 */
[----:B-----5:R-:W-:-:S04]  /*4170*/  FFMA.FTZ R3, R11, c[0x0][0x2d0], -R0 ;  /* 0x0000b4000b037a23 */ /* 0x020fc80000010800 */
[----:B------:R1:W-:Y:S01]  /*4180*/  MUFU.EX2 R86, R3 ;  /* 0x0000000300567308 */ /* 0x0003e20000000800 */
[----:B---3--:R-:W-:Y:S02]  /*4190*/  F2FP.BF16.PACK_AB R14, R89, R87 ;  /* 0x00000057590e723e */ /* 0x008fe400000010ff */
[----:B----4-:R-:W-:Y:S02]  /*41a0*/  F2FP.BF16.PACK_AB R13, R80, R81 ;  /* 0x00000051500d723e */ /* 0x010fe400000010ff */
[----:B--2---:R-:W-:Y:S01]  /*41b0*/  F2FP.BF16.PACK_AB R15, R84, R82 ;  /* 0x00000052540f723e */ /* 0x004fe200000010ff */
[----:B------:R-:W-:Y:S02]  /*41c0*/  FFMA.FTZ R8, R8, c[0x0][0x2d0], -R2 ;  /* 0x0000b40008087a23 */ /* 0x000fe40000010802 */
[----:B-1----:R-:W-:-:S04]  /*41d0*/  FFMA.FTZ R3, R6, c[0x0][0x2d0], -R0 ;  /* 0x0000b40006037a23 */ /* 0x002fc80000010800 */
[----:B------:R1:W-:Y:S01]  /*41e0*/  MUFU.EX2 R88, R3 ;  /* 0x0000000300587308 */ /* 0x0003e20000000800 */
[----:B------:R-:W-:-:S07]  /*41f0*/  FFMA.FTZ R16, R16, c[0x0][0x2d0], -R2 ;  /* 0x0000b40010107a23 */ /* 0x000fce0000010802 */
[----:B------:R2:W-:Y:S01]  /*4200*/  MUFU.EX2 R94, R7 ;  /* 0x00000007005e7308 */ /* 0x0005e20000000800 */
[----:B-1----:R-:W-:-:S07]  /*4210*/  FFMA.FTZ R3, R5, c[0x0][0x2d0], -R0 ;  /* 0x0000b40005037a23 */ /* 0x002fce0000010800 */
[----:B------:R1:W-:Y:S01]  /*4220*/  MUFU.EX2 R92, R3 ;  /* 0x00000003005c7308 */ /* 0x0003e20000000800 */
[C---:B--2---:R-:W-:Y:S07]  /*4230*/  HMMA.16816.F32.BF16 R4, R12.reuse, R20, RZ ;  /* 0x000000140c04723c */ /* 0x044fee00000418ff */
[----:B------:R-:W2:Y:S01]  /*4240*/  MUFU.EX2 R93, R8 ;  /* 0x00000008005d7308 */ /* 0x000ea20000000800 */
[----:B------:R-:W-:Y:S01]  /*4250*/  HMMA.16816.F32.BF16 R20, R12, R22, RZ ;  /* 0x000000160c14723c */ /* 0x000fe200000418ff */
[----:B-1----:R-:W-:-:S06]  /*4260*/  FFMA.FTZ R3, R18, c[0x0][0x2d0], -R0 ;  /* 0x0000b40012037a23 */ /* 0x002fcc0000010800 */
[----:B------:R-:W1:Y:S08]  /*4270*/  MUFU.EX2 R95, R16 ;  /* 0x00000010005f7308 */ /* 0x000e700000000800 */
[----:B------:R-:W3:Y:S01]  /*4280*/  MUFU.EX2 R91, R3 ;  /* 0x00000003005b7308 */ /* 0x000ee20000000800 */
[----:B--2---:R-:W-:Y:S02]  /*4290*/  F2FP.BF16.PACK_AB R8, R93, R90 ;  /* 0x0000005a5d08723e */ /* 0x004fe400000010ff */
[----:B------:R-:W-:-:S02]  /*42a0*/  F2FP.BF16.PACK_AB R9, R88, R86 ;  /* 0x000000565809723e */ /* 0x000fc400000010ff */
[----:B-1----:R-:W-:Y:S02]  /*42b0*/  F2FP.BF16.PACK_AB R10, R95, R94 ;  /* 0x0000005e5f0a723e */ /* 0x002fe400000010ff */
[----:B---3--:R-:W-:-:S07]  /*42c0*/  F2FP.BF16.PACK_AB R11, R91, R92 ;  /* 0x0000005c5b0b723e */ /* 0x008fce00000010ff */
[C---:B------:R-:W-:Y:S08]  /*42d0*/  HMMA.16816.F32.BF16 R160, R8.reuse, R36, R4 ;  /* 0x0000002408a0723c */ /* 0x040ff00000041804 */
[----:B------:R-:W-:Y:S01]  /*42e0*/  HMMA.16816.F32.BF16 R4, R8, R38, R20 ;  /* 0x000000260804723c */ /* 0x000fe20000041814 */
[----:B------:R-:W1:Y:S07]  /*42f0*/  LDSM.16.MT88.4 R20, [R248+0x2000] ;  /* 0x00200000f814783b */ /* 0x000e6e0000004200 */
[C---:B------:R-:W-:Y:S11]  /*4300*/  HMMA.16816.F32.BF16 R32, R12.reuse, R28, RZ ;  /* 0x0000001c0c20723c */ /* 0x040ff600000418ff */
[----:B------:R-:W-:Y:S05]  /*4310*/  @!UPT UIADD3 URZ, URZ, URZ, URZ ;  /* 0x0000003f3f3ff290 */ /* 0x000fea000fffe03f */
[----:B------:R-:W-:Y:S02]  /*4320*/  IMAD.MOV.U32 R119, RZ, RZ, R6 ;  /* 0x000000ffff777224 */ /* 0x000fe400078e0006 */
[----:B------:R-:W-:Y:S02]  /*4330*/  IMAD.MOV.U32 R118, RZ, RZ, R5 ;  /* 0x000000ffff767224 */ /* 0x000fe400078e0005 */
[----:B------:R-:W-:Y:S02]  /*4340*/  IMAD.MOV.U32 R117, RZ, RZ, R7 ;  /* 0x000000ffff757224 */ /* 0x000fe400078e0007 */
[----:B------:R-:W-:Y:S02]  /*4350*/  IMAD.MOV.U32 R129, RZ, RZ, R4 ;  /* 0x000000ffff817224 */ /* 0x000fe400078e0004 */
[C---:B------:R-:W-:Y:S08]  /*4360*/  HMMA.16816.F32.BF16 R4, R12.reuse, R44, RZ ;  /* 0x0000002c0c04723c */ /* 0x040ff000000418ff */
[----:B------:R-:W-:Y:S11]  /*4370*/  HMMA.16816.F32.BF16 R16, R12, R30, RZ ;  /* 0x0000001e0c10723c */ /* 0x000ff600000418ff */
[----:B------:R-:W-:Y:S05]  /*4380*/  @!UPT UIADD3 URZ, URZ, URZ, URZ ;  /* 0x0000003f3f3ff290 */ /* 0x000fea000fffe03f */
[C---:B------:R-:W-:Y:S08]  /*4390*/  HMMA.16816.F32.BF16 R28, R8.reuse, R56, R4 ;  /* 0x00000038081c723c */ /* 0x040ff00000041804 */
[C---:B------:R-:W-:Y:S08]  /*43a0*/  HMMA.16816.F32.BF16 R132, R8.reuse, R40, R32 ;  /* 0x000000280884723c */ /* 0x040ff00000041820 */
[----:B------:R-:W-:Y:S01]  /*43b0*/  HMMA.16816.F32.BF16 R140, R8, R42, R16 ;  /* 0x0000002a088c723c */ /* 0x000fe20000041810 */
[----:B------:R-:W2:Y:S07]  /*43c0*/  LDSM.16.MT88.4 R40, [R252+0x2800] ;  /* 0x00280000fc28783b */ /* 0x000eae0000004200 */
[----:B------:R-:W-:Y:S01]  /*43d0*/  HMMA.16816.F32.BF16 R48, R12, R46, RZ ;  /* 0x0000002e0c30723c */ /* 0x000fe200000418ff */
[----:B------:R-:W3:Y:S01]  /*43e0*/  LDSM.16.MT88.4 R44, [R248+0x2800] ;  /* 0x00280000f82c783b */ /* 0x000ee20000004200 */
[----:B------:R-:W-:Y:S01]  /*43f0*/  MOV R115, R29 ;  /* 0x0000001d00737202 */ /* 0x000fe20000000f00 */
[----:B------:R-:W-:-:S02]  /*4400*/  IMAD.MOV.U32 R114, RZ, RZ, R30 ;  /* 0x000000ffff727224 */ /* 0x000fc400078e001e */
[----:B------:R-:W-:Y:S02]  /*4410*/  IMAD.MOV.U32 R113, RZ, RZ, R31 ;  /* 0x000000ffff717224 */ /* 0x000fe400078e001f */
[----:B------:R-:W-:Y:S01]  /*4420*/  IMAD.MOV.U32 R3, RZ, RZ, R28 ;  /* 0x000000ffff037224 */ /* 0x000fe200078e001c */
[C---:B------:R-:W-:Y:S08]  /*4430*/  HMMA.16816.F32.BF16 R36, R12.reuse, R24, RZ ;  /* 0x000000180c24723c */ /* 0x040ff000000418ff */
[C---:B------:R-:W-:Y:S08]  /*4440*/  HMMA.16816.F32.BF16 R32, R12.reuse, R26, RZ ;  /* 0x0000001a0c20723c */ /* 0x040ff000000418ff */
[C---:B-1----:R-:W-:Y:S08]  /*4450*/  HMMA.16816.F32.BF16 R28, R12.reuse, R20, RZ ;  /* 0x000000140c1c723c */ /* 0x042ff000000418ff */
[C---:B------:R-:W-:Y:S08]  /*4460*/  HMMA.16816.F32.BF16 R24, R12.reuse, R22, RZ ;  /* 0x000000160c18723c */ /* 0x040ff000000418ff */
[C---:B------:R-:W-:Y:S08]  /*4470*/  HMMA.16816.F32.BF16 R20, R12.reuse, R64, RZ ;  /* 0x000000400c14723c */ /* 0x040ff000000418ff */
[C---:B------:R-:W-:Y:S08]  /*4480*/  HMMA.16816.F32.BF16 R4, R12.reuse, R68, RZ ;  /* 0x000000440c04723c */ /* 0x040ff000000418ff */
[----:B------:R-:W-:Y:S08]  /*4490*/  HMMA.16816.F32.BF16 R16, R12, R66, RZ ;  /* 0x000000420c10723c */ /* 0x000ff000000418ff */
[C---:B--2---:R-:W-:Y:S08]  /*44a0*/  HMMA.16816.F32.BF16 R20, R8.reuse, R40, R20 ;  /* 0x000000280814723c */ /* 0x044ff00000041814 */
[C---:B------:R-:W-:Y:S01]  /*44b0*/  HMMA.16816.F32.BF16 R148, R8.reuse, R58, R48 ;  /* 0x0000003a0894723c */ /* 0x040fe20000041830 */
[----:B------:R-:W1:Y:S04]  /*44c0*/  LDSM.16.MT88.4 R48, [R127+0x2800] ;  /* 0x002800007f30783b */ /* 0x000e680000004200 */
[----:B------:R-:W-:Y:S03]  /*44d0*/  LDSM.16.MT88.4 R56, [R248+0x4800] ;  /* 0x00480000f838783b */ /* 0x000fe60000004200 */
[C---:B------:R-:W-:Y:S01]  /*44e0*/  HMMA.16816.F32.BF16 R136, R8.reuse, R60, R36 ;  /* 0x0000003c0888723c */ /* 0x040fe20000041824 */
[----:B------:R-:W2:Y:S07]  /*44f0*/  LDSM.16.MT88.4 R36, [R252+0x4000] ;  /* 0x00400000fc24783b */ /* 0x000eae0000004200 */
[C---:B---3--:R-:W-:Y:S08]  /*4500*/  HMMA.16816.F32.BF16 R28, R8.reuse, R44, R28 ;  /* 0x0000002c081c723c */ /* 0x048ff0000004181c */
[----:B------:R-:W-:Y:S01]  /*4510*/  HMMA.16816.F32.BF16 R4, R8, R72, R4 ;  /* 0x000000480804723c */ /* 0x000fe20000041804 */
[----:B------:R-:W-:-:S02]  /*4520*/  IMAD.MOV.U32 R67, RZ, RZ, R21 ;  /* 0x000000ffff437224 */ /* 0x000fc400078e0015 */
[----:B------:R-:W-:Y:S02]  /*4530*/  IMAD.MOV.U32 R66, RZ, RZ, R22 ;  /* 0x000000ffff427224 */ /* 0x000fe400078e0016 */
[----:B------:R-:W-:Y:S02]  /*4540*/  IMAD.MOV.U32 R65, RZ, RZ, R23 ;  /* 0x000000ffff417224 */ /* 0x000fe400078e0017 */
[----:B------:R-:W-:Y:S01]  /*4550*/  IMAD.MOV.U32 R64, RZ, RZ, R20 ;  /* 0x000000ffff407224 */ /* 0x000fe200078e0014 */
[C---:B------:R-:W-:Y:S01]  /*4560*/  HMMA.16816.F32.BF16 R188, R8.reuse, R62, R32 ;  /* 0x0000003e08bc723c */ /* 0x040fe20000041820 */
[----:B------:R-:W-:Y:S07]  /*4570*/  LDSM.16.MT88.4 R32, [R251+0x4800] ;  /* 0x00480000fb20783b */ /* 0x000fee0000004200 */
[C---:B------:R-:W-:Y:S08]  /*4580*/  HMMA.16816.F32.BF16 R44, R8.reuse, R46, R24 ;  /* 0x0000002e082c723c */ /* 0x040ff00000041818 */
[----:B------:R-:W-:Y:S01]  /*4590*/  HMMA.16816.F32.BF16 R60, R8, R42, R16 ;  /* 0x0000002a083c723c */ /* 0x000fe20000041810 */
[----:B------:R-:W3:Y:S07]  /*45a0*/  LDSM.16.MT88.4 R40, [R251+0x4000] ;  /* 0x00400000fb28783b */ /* 0x000eee0000004200 */
[C---:B------:R-:W-:Y:S08]  /*45b0*/  HMMA.16816.F32.BF16 R24, R12.reuse, R70, RZ ;  /* 0x000000460c18723c */ /* 0x040ff000000418ff */
[C---:B------:R-:W-:Y:S08]  /*45c0*/  HMMA.16816.F32.BF16 R20, R12.reuse, R52, RZ ;  /* 0x000000340c14723c */ /* 0x040ff000000418ff */
[----:B------:R-:W-:Y:S01]  /*45d0*/  HMMA.16816.F32.BF16 R16, R12, R54, RZ ;  /* 0x000000360c10723c */ /* 0x000fe200000418ff */
[----:B------:R-:W-:Y:S01]  /*45e0*/  MOV R124, R29 ;  /* 0x0000001d007c7202 */ /* 0x000fe20000000f00 */
[----:B------:R-:W-:-:S02]  /*45f0*/  IMAD.MOV.U32 R123, RZ, RZ, R30 ;  /* 0x000000ffff7b7224 */ /* 0x000fc400078e001e */
[----:B------:R-:W-:Y:S02]  /*4600*/  IMAD.MOV.U32 R122, RZ, RZ, R31 ;  /* 0x000000ffff7a7224 */ /* 0x000fe400078e001f */
[----:B------:R-:W-:Y:S02]  /*4610*/  IMAD.MOV.U32 R121, RZ, RZ, R28 ;  /* 0x000000ffff797224 */ /* 0x000fe400078e001c */
[----:B------:R-:W4:Y:S01]  /*4620*/  LDSM.16.MT88.4 R28, [R252+0x4800] ;  /* 0x00480000fc1c783b */ /* 0x000f220000004200 */
[----:B------:R-:W-:Y:S01]  /*4630*/  MOV R126, R5 ;  /* 0x00000005007e7202 */ /* 0x000fe20000000f00 */
[----:B------:R-:W-:Y:S02]  /*4640*/  IMAD.MOV.U32 R125, RZ, RZ, R4 ;  /* 0x000000ffff7d7224 */ /* 0x000fe400078e0004 */
[----:B------:R-:W-:Y:S02]  /*4650*/  IMAD.MOV.U32 R131, RZ, RZ, R6 ;  /* 0x000000ffff837224 */ /* 0x000fe400078e0006 */
[----:B------:R-:W-:-:S02]  /*4660*/  IMAD.MOV.U32 R130, RZ, RZ, R7 ;  /* 0x000000ffff827224 */ /* 0x000fc400078e0007 */
[----:B------:R-:W-:Y:S07]  /*4670*/  HMMA.16816.F32.BF16 R4, R12, R76, RZ ;  /* 0x0000004c0c04723c */ /* 0x000fee00000418ff */
[----:B------:R-:W-:Y:S01]  /*4680*/  IMAD.MOV.U32 R76, RZ, RZ, R127 ;  /* 0x000000ffff4c7224 */ /* 0x000fe200078e007f */
[C---:B------:R-:W-:Y:S08]  /*4690*/  HMMA.16816.F32.BF16 R68, R8.reuse, R74, R24 ;  /* 0x0000004a0844723c */ /* 0x040ff00000041818 */
[C---:B-1----:R-:W-:Y:S08]  /*46a0*/  HMMA.16816.F32.BF16 R72, R8.reuse, R48, R20 ;  /* 0x000000300848723c */ /* 0x042ff00000041814 */
[----:B------:R-:W-:Y:S08]  /*46b0*/  HMMA.16816.F32.BF16 R164, R8, R50, R16 ;  /* 0x0000003208a4723c */ /* 0x000ff00000041810 */
[C---:B--2---:R-:W-:Y:S08]  /*46c0*/  HMMA.16816.F32.BF16 R20, R12.reuse, R36, RZ ;  /* 0x000000240c14723c */ /* 0x044ff000000418ff */
[----:B------:R-:W-:Y:S01]  /*46d0*/  HMMA.16816.F32.BF16 R16, R12, R38, RZ ;  /* 0x000000260c10723c */ /* 0x000fe200000418ff */
[----:B------:R-:W1:Y:S07]  /*46e0*/  LDSM.16.MT88.4 R36, [R76+0x4000] ;  /* 0x004000004c24783b */ /* 0x000e6e0000004200 */
[----:B------:R-:W-:Y:S08]  /*46f0*/  HMMA.16816.F32.BF16 R180, R8, R56, R4 ;  /* 0x0000003808b4723c */ /* 0x000ff00000041804 */
[----:B---3--:R-:W-:Y:S08]  /*4700*/  HMMA.16816.F32.BF16 R4, R12, R40, RZ ;  /* 0x000000280c04723c */ /* 0x008ff000000418ff */
[----:B----4-:R-:W-:Y:S01]  /*4710*/  HMMA.16816.F32.BF16 R152, R8, R28, R20 ;  /* 0x0000001c0898723c */ /* 0x010fe20000041814 */
[----:B------:R-:W2:Y:S07]  /*4720*/  LDSM.16.MT88.4 R20, [R76+0x4800] ;  /* 0x004800004c14783b */ /* 0x000eae0000004200 */
[----:B------:R-:W-:Y:S08]  /*4730*/  HMMA.16816.F32.BF16 R24, R12, R78, RZ ;  /* 0x0000004e0c18723c */ /* 0x000ff000000418ff */
[----:B------:R-:W-:Y:S08]  /*4740*/  HMMA.16816.F32.BF16 R144, R8, R32, R4 ;  /* 0x000000200890723c */ /* 0x000ff00000041804 */
[----:B-1----:R-:W-:Y:S01]  /*4750*/  HMMA.16816.F32.BF16 R4, R12, R36, RZ ;  /* 0x000000240c04723c */ /* 0x002fe200000418ff */
[----:B------:R-:W-:-:S02]  /*4760*/  IMAD.MOV.U32 R120, RZ, RZ, R137 ;  /* 0x000000ffff787224 */ /* 0x000fc400078e0089 */
[----:B------:R-:W-:Y:S02]  /*4770*/  IMAD.MOV.U32 R116, RZ, RZ, R136 ;  /* 0x000000ffff747224 */ /* 0x000fe400078e0088 */
[----:B------:R-:W-:Y:S02]  /*4780*/  IMAD.MOV.U32 R112, RZ, RZ, R139 ;  /* 0x000000ffff707224 */ /* 0x000fe400078e008b */
[----:B------:R-:W-:Y:S02]  /*4790*/  IMAD.MOV.U32 R176, RZ, RZ, R138 ;  /* 0x000000ffffb07224 */ /* 0x000fe400078e008a */
[----:B------:R-:W-:Y:S01]  /*47a0*/  HMMA.16816.F32.BF16 R136, R8, R58, R24 ;  /* 0x0000003a0888723c */ /* 0x000fe20000041818 */
[----:B------:R-:W-:Y:S01]  /*47b0*/  IMAD.MOV.U32 R56, RZ, RZ, R121 ;  /* 0x000000ffff387224 */ /* 0x000fe200078e0079 */
[----:B------:R-:W1:Y:S01]  /*47c0*/  LDSM.16.MT88.4 R24, [R248+0x6000] ;  /* 0x00600000f818783b */ /* 0x000e620000004200 */
[----:B------:R-:W-:-:S04]  /*47d0*/  IMAD.MOV.U32 R50, RZ, RZ, R120 ;  /* 0x000000ffff327224 */ /* 0x000fc800078e0078 */
[----:B------:R-:W-:Y:S01]  /*47e0*/  MOV R58, R123 ;  /* 0x0000007b003a7202 */ /* 0x000fe20000000f00 */
[----:B------:R-:W-:-:S07]  /*47f0*/  IMAD.MOV.U32 R59, RZ, RZ, R122 ;  /* 0x000000ffff3b7224 */ /* 0x000fce00078e007a */
[----:B--2---:R-:W-:Y:S08]  /*4800*/  HMMA.16816.F32.BF16 R120, R8, R20, R4 ;  /* 0x000000140878723c */ /* 0x004ff00000041804 */
[----:B------:R-:W-:Y:S01]  /*4810*/  HMMA.16816.F32.BF16 R4, R12, R38, RZ ;  /* 0x000000260c04723c */ /* 0x000fe200000418ff */
[----:B------:R-:W-:Y:S01]  /*4820*/  IMAD.MOV.U32 R54, RZ, RZ, R3 ;  /* 0x000000ffff367224 */ /* 0x000fe200078e0003 */
[----:B------:R-:W-:Y:S01]  /*4830*/  MOV R48, R115 ;  /* 0x0000007300307202 */ /* 0x000fe20000000f00 */
[----:B------:R-:W-:-:S02]  /*4840*/  FADD.FTZ R3, R85, R83 ;  /* 0x0000005355037221 */ /* 0x000fc40000010000 */
[----:B------:R-:W-:Y:S02]  /*4850*/  IMAD.MOV.U32 R49, RZ, RZ, R114 ;  /* 0x000000ffff317224 */ /* 0x000fe400078e0072 */
[----:B------:R-:W-:Y:S02]  /*4860*/  IMAD.MOV.U32 R77, RZ, RZ, R113 ;  /* 0x000000ffff4d7224 */ /* 0x000fe400078e0071 */
[----:B------:R-:W-:Y:S11]  /*4870*/  IMAD.MOV.U32 R85, RZ, RZ, R112 ;  /* 0x000000ffff557224 */ /* 0x000ff600078e0070 */
[----:B------:R-:W-:Y:S04]  /*4880*/  @!UPT UIADD3 URZ, URZ, URZ, URZ ;  /* 0x0000003f3f3ff290 */ /* 0x000fe8000fffe03f */
[----:B------:R-:W-:Y:S01]  /*4890*/  HMMA.16816.F32.BF16 R112, R8, R22, R4 ;  /* 0x000000160870723c */ /* 0x000fe20000041804 */
[----:B------:R-:W2:Y:S07]  /*48a0*/  LDSM.16.MT88.4 R20, [R248+0x6800] ;  /* 0x00680000f814783b */ /* 0x000eae0000004200 */
[----:B-1----:R-:W-:Y:S01]  /*48b0*/  HMMA.16816.F32.BF16 R4, R12, R24, RZ ;  /* 0x000000180c04723c */ /* 0x002fe200000418ff */
[----:B------:R-:W-:Y:S02]  /*48c0*/  IMAD.MOV.U32 R79, RZ, RZ, R126 ;  /* 0x000000ffff4f7224 */ /* 0x000fe400078e007e */
[----:B------:R-:W-:-:S02]  /*48d0*/  IMAD.MOV.U32 R78, RZ, RZ, R125 ;  /* 0x000000ffff4e7224 */ /* 0x000fc400078e007d */
[----:B------:R-:W-:-:S03]  /*48e0*/  IMAD.MOV.U32 R57, RZ, RZ, R124 ;  /* 0x000000ffff397224 */ /* 0x000fc600078e007c */
[----:B------:R-:W-:Y:S08]  /*48f0*/  HMMA.16816.F32.BF16 R124, R8, R30, R16 ;  /* 0x0000001e087c723c */ /* 0x000ff00000041810 */
[----:B------:R-:W-:Y:S01]  /*4900*/  HMMA.16816.F32.BF16 R16, R12, R42, RZ ;  /* 0x0000002a0c10723c */ /* 0x000fe200000418ff */
[----:B------:R-:W-:-:S07]  /*4910*/  IMAD.MOV.U32 R52, RZ, RZ, R119 ;  /* 0x000000ffff347224 */ /* 0x000fce00078e0077 */
[----:B--2---:R-:W-:Y:S08]  /*4920*/  HMMA.16816.F32.BF16 R184, R8, R20, R4 ;  /* 0x0000001408b8723c */ /* 0x004ff00000041804 */
[----:B------:R-:W-:Y:S01]  /*4930*/  HMMA.16816.F32.BF16 R4, R12, R26, RZ ;  /* 0x0000001a0c04723c */ /* 0x000fe200000418ff */
[----:B------:R-:W-:Y:S02]  /*4940*/  IMAD.MOV.U32 R53, RZ, RZ, R118 ;  /* 0x000000ffff357224 */ /* 0x000fe400078e0076 */
[----:B------:R-:W-:-:S02]  /*4950*/  IMAD.MOV.U32 R55, RZ, RZ, R117 ;  /* 0x000000ffff377224 */ /* 0x000fc400078e0075 */
[----:B------:R-:W-:Y:S02]  /*4960*/  IMAD.MOV.U32 R51, RZ, RZ, R116 ;  /* 0x000000ffff337224 */ /* 0x000fe400078e0074 */
[----:B------:R-:W-:Y:S01]  /*4970*/  FADD.FTZ R3, R87, R3 ;  /* 0x0000000357037221 */ /* 0x000fe20000010000 */
[----:B------:R-:W-:Y:S07]  /*4980*/  HMMA.16816.F32.BF16 R116, R8, R34, R16 ;  /* 0x000000220874723c */ /* 0x000fee0000041810 */
[----:B------:R-:W-:-:S02]  /*4990*/  FADD.FTZ R17, R81, R80 ;  /* 0x0000005051117221 */ /* 0x000fc40000010000 */
[----:B------:R-:W-:Y:S02]  /*49a0*/  FADD.FTZ R16, R89, R3 ;  /* 0x0000000359107221 */ /* 0x000fe40000010000 */
[----:B------:R-:W-:Y:S02]  /*49b0*/  FADD.FTZ R17, R82, R17 ;  /* 0x0000001152117221 */ /* 0x000fe40000010000 */
[----:B------:R-:W-:Y:S02]  /*49c0*/  IMAD.MOV.U32 R87, RZ, RZ, R176 ;  /* 0x000000ffff577224 */ /* 0x000fe400078e00b0 */
[----:B------:R-:W-:Y:S01]  /*49d0*/  FADD.FTZ R3, R84, R17 ;  /* 0x0000001154037221 */ /* 0x000fe20000010000 */
[----:B------:R-:W-:Y:S01]  /*49e0*/  HMMA.16816.F32.BF16 R176, R8, R22, R4 ;  /* 0x0000001608b0723c */ /* 0x000fe20000041804 */
[----:B------:R-:W-:Y:S06]  /*49f0*/  LDSM.16.MT88.4 R20, [R252+0x6800] ;  /* 0x00680000fc14783b */ /* 0x000fec0000004200 */
[----:B------:R-:W-:-:S02]  /*4a00*/  FADD.FTZ R4, R90, R16 ;  /* 0x000000105a047221 */ /* 0x000fc40000010000 */
[----:B------:R-:W1:Y:S02]  /*4a10*/  LDSM.16.MT88.4 R16, [R252+0x6000] ;  /* 0x00600000fc10783b */ /* 0x000e640000004200 */
[----:B------:R-:W-:Y:S02]  /*4a20*/  FADD.FTZ R25, R93, R4 ;  /* 0x000000045d197221 */ /* 0x000fe40000010000 */
[----:B-1----:R-:W-:Y:S01]  /*4a30*/  HMMA.16816.F32.BF16 R4, R12, R16, RZ ;  /* 0x000000100c04723c */ /* 0x002fe200000418ff */
[----:B------:R-:W-:Y:S02]  /*4a40*/  FADD.FTZ R3, R86, R3 ;  /* 0x0000000356037221 */ /* 0x000fe40000010000 */
[--C-:B------:R-:W-:Y:S11]  /*4a50*/  FFMA.FTZ R24, R111, c[0x0][0x2d0], -R2.reuse ;  /* 0x0000b4006f187a23 */ /* 0x100ff60000010802 */
[----:B------:R-:W-:Y:S10]  /*4a60*/  @!UPT UIADD3 URZ, URZ, URZ, URZ ;  /* 0x0000003f3f3ff290 */ /* 0x000ff4000fffe03f */
[----:B------:R-:W-:Y:S08]  /*4a70*/  HMMA.16816.F32.BF16 R80, R8, R20, R4 ;  /* 0x000000140850723c */ /* 0x000ff00000041804 */
[----:B------:R-:W-:Y:S01]  /*4a80*/  HMMA.16816.F32.BF16 R4, R12, R18, RZ ;  /* 0x000000120c04723c */ /* 0x000fe200000418ff */
[----:B------:R-:W-:Y:S02]  /*4a90*/  FFMA.FTZ R26, R110, c[0x0][0x2d0], -R2 ;  /* 0x0000b4006e1a7a23 */ /* 0x000fe40000010802 */
[----:B------:R-:W-:-:S02]  /*4aa0*/  FADD.FTZ R27, R88, R3 ;  /* 0x00000003581b7221 */ /* 0x000fc40000010000 */
[--C-:B------:R-:W-:Y:S02]  /*4ab0*/  FFMA.FTZ R28, R109, c[0x0][0x2d0], -R2.reuse ;  /* 0x0000b4006d1c7a23 */ /* 0x100fe40000010802 */
[--C-:B------:R-:W-:Y:S02]  /*4ac0*/  FFMA.FTZ R29, R107, c[0x0][0x2d0], -R2.reuse ;  /* 0x0000b4006b1d7a23 */ /* 0x100fe40000010802 */
[----:B------:R-:W-:Y:S02]  /*4ad0*/  FFMA.FTZ R36, R104, c[0x0][0x2d0], -R2 ;  /* 0x0000b40068247a23 */ /* 0x000fe40000010802 */
[----:B------:R-:W-:Y:S02]  /*4ae0*/  IMAD.MOV.U32 R110, RZ, RZ, R54 ;  /* 0x000000ffff6e7224 */ /* 0x000fe400078e0036 */
[----:B------:R-:W-:Y:S02]  /*4af0*/  IMAD.MOV.U32 R109, RZ, RZ, R55 ;  /* 0x000000ffff6d7224 */ /* 0x000fe400078e0037 */
[----:B------:R-:W-:-:S02]  /*4b00*/  IMAD.MOV.U32 R107, RZ, RZ, R52 ;  /* 0x000000ffff6b7224 */ /* 0x000fc400078e0034 */
[----:B------:R-:W-:Y:S01]  /*4b10*/  IMAD.MOV.U32 R104, RZ, RZ, R53 ;  /* 0x000000ffff687224 */ /* 0x000fe200078e0035 */
[----:B------:R-:W-:Y:S01]  /*4b20*/  MOV R53, R67 ;  /* 0x0000004300357202 */ /* 0x000fe20000000f00 */
[----:B------:R-:W-:Y:S02]  /*4b30*/  IMAD.MOV.U32 R54, RZ, RZ, R66 ;  /* 0x000000ffff367224 */ /* 0x000fe400078e0042 */
[----:B------:R-:W-:Y:S02]  /*4b40*/  IMAD.MOV.U32 R55, RZ, RZ, R65 ;  /* 0x000000ffff377224 */ /* 0x000fe400078e0041 */
[----:B------:R-:W-:Y:S01]  /*4b50*/  IMAD.MOV.U32 R52, RZ, RZ, R64 ;  /* 0x000000ffff347224 */ /* 0x000fe200078e0040 */
[----:B------:R-:W1:Y:S01]  /*4b60*/  MUFU.EX2 R3, R24 ;  /* 0x0000001800037308 */ /* 0x000e620000000800 */
[--C-:B------:R-:W-:Y:S01]  /*4b70*/  FFMA.FTZ R37, R103, c[0x0][0x2d0], -R2.reuse ;  /* 0x0000b40067257a23 */ /* 0x100fe20000010802 */
[----:B------:R-:W-:Y:S01]  /*4b80*/  HMMA.16816.F32.BF16 R64, R8, R22, R4 ;  /* 0x000000160840723c */ /* 0x000fe20000041804 */
[--C-:B------:R-:W-:Y:S01]  /*4b90*/  FFMA.FTZ R38, R97, c[0x0][0x2d0], -R2.reuse ;  /* 0x0000b40061267a23 */ /* 0x100fe20000010802 */
[----:B------:R-:W-:Y:S01]  /*4ba0*/  LDSM.16.MT88.4 R20, [R251+0x6800] ;  /* 0x00680000fb14783b */ /* 0x000fe20000004200 */
[----:B------:R-:W-:-:S03]  /*4bb0*/  FFMA.FTZ R39, R96, c[0x0][0x2d0], -R2 ;  /* 0x0000b40060277a23 */ /* 0x000fc60000010802 */
[----:B------:R2:W-:Y:S01]  /*4bc0*/  MUFU.EX2 R2, R26 ;  /* 0x0000001a00027308 */ /* 0x0005e20000000800 */
[----:B------:R-:W-:Y:S02]  /*4bd0*/  FADD.FTZ R4, R94, R25 ;  /* 0x000000195e047221 */ /* 0x000fe40000010000 */
[----:B------:R-:W-:Y:S02]  /*4be0*/  FADD.FTZ R5, R92, R27 ;  /* 0x0000001b5c057221 */ /* 0x000fe40000010000 */
[--C-:B------:R-:W-:Y:S01]  /*4bf0*/  FFMA.FTZ R6, R100, c[0x0][0x2d0], -R0.reuse ;  /* 0x0000b40064067a23 */ /* 0x100fe20000010800 */
[----:B--2---:R-:W2:Y:S01]  /*4c00*/  LDSM.16.MT88.4 R24, [R251+0x6000] ;  /* 0x00600000fb18783b */ /* 0x004ea20000004200 */
[----:B------:R-:W-:Y:S02]  /*4c10*/  FADD.FTZ R18, R91, R5 ;  /* 0x000000055b127221 */ /* 0x000fe40000010000 */
[----:B------:R-:W-:Y:S02]  /*4c20*/  FFMA.FTZ R5, R102, c[0x0][0x2d0], -R0 ;  /* 0x0000b40066057a23 */ /* 0x000fe40000010800 */
[----:B------:R-:W3:Y:S01]  /*4c30*/  MUFU.EX2 R6, R6 ;  /* 0x0000000600067308 */ /* 0x000ee20000000800 */
[----:B------:R-:W-:-:S07]  /*4c40*/  FADD.FTZ R4, R95, R4 ;  /* 0x000000045f047221 */ /* 0x000fce0000010000 */
[----:B------:R-:W4:Y:S08]  /*4c50*/  MUFU.EX2 R5, R5 ;  /* 0x0000000500057308 */ /* 0x000f300000000800 */
[----:B------:R-:W5:Y:S08]  /*4c60*/  MUFU.EX2 R16, R28 ;  /* 0x0000001c00107308 */ /* 0x000f700000000800 */
[----:B------:R4:W2:Y:S01]  /*4c70*/  MUFU.EX2 R7, R29 ;  /* 0x0000001d00077308 */ /* 0x0008a20000000800 */
[----:B-1----:R-:W-:-:S02]  /*4c80*/  FADD.FTZ R4, R3, R4 ;  /* 0x0000000403047221 */ /* 0x002fc40000010000 */
[--C-:B------:R-:W-:Y:S02]  /*4c90*/  FFMA.FTZ R31, R101, c[0x0][0x2d0], -R0.reuse ;  /* 0x0000b400651f7a23 */ /* 0x100fe40000010800 */
[--C-:B------:R-:W-:Y:S02]  /*4ca0*/  FFMA.FTZ R30, R108, c[0x0][0x2d0], -R0.reuse ;  /* 0x0000b4006c1e7a23 */ /* 0x100fe40000010800 */
[--C-:B------:R-:W-:Y:S02]  /*4cb0*/  FFMA.FTZ R33, R106, c[0x0][0x2d0], -R0.reuse ;  /* 0x0000b4006a217a23 */ /* 0x100fe40000010800 */
[--C-:B------:R-:W-:Y:S02]  /*4cc0*/  FFMA.FTZ R32, R105, c[0x0][0x2d0], -R0.reuse ;  /* 0x0000b40069207a23 */ /* 0x100fe40000010800 */
[--C-:B------:R-:W-:Y:S02]  /*4cd0*/  FFMA.FTZ R35, R99, c[0x0][0x2d0], -R0.reuse ;  /* 0x0000b40063237a23 */ /* 0x100fe40000010800 */
[----:B------:R-:W-:-:S02]  /*4ce0*/  FFMA.FTZ R34, R98, c[0x0][0x2d0], -R0 ;  /* 0x0000b40062227a23 */ /* 0x000fc40000010800 */
[----:B---3--:R-:W-:Y:S02]  /*4cf0*/  FADD.FTZ R0, R6, R18 ;  /* 0x0000001206007221 */ /* 0x008fe40000010000 */
[C---:B------:R-:W-:Y:S01]  /*4d00*/  FADD.FTZ R17, R2.reuse, R4 ;  /* 0x0000000402117221 */ /* 0x040fe20000010000 */
[----:B------:R-:W-:Y:S01]  /*4d10*/  F2FP.BF16.PACK_AB R4, R2, R3 ;  /* 0x000000030204723e */ /* 0x000fe200000010ff */
[C---:B----4-:R-:W-:Y:S01]  /*4d20*/  FADD.FTZ R29, R5.reuse, R0 ;  /* 0x00000000051d7221 */ /* 0x050fe20000010000 */
[----:B------:R-:W-:Y:S01]  /*4d30*/  F2FP.BF16.PACK_AB R5, R5, R6 ;  /* 0x000000060505723e */ /* 0x000fe200000010ff */
[----:B-----5:R-:W-:Y:S01]  /*4d40*/  FADD.FTZ R2, R16, R17 ;  /* 0x0000001110027221 */ /* 0x020fe20000010000 */
[C---:B--2---:R-:W-:Y:S02]  /*4d50*/  F2FP.BF16.PACK_AB R6, R7.reuse, R16 ;  /* 0x000000100706723e */ /* 0x044fe400000010ff */
[----:B------:R-:W-:Y:S01]  /*4d60*/  HMMA.16816.F32.BF16 R16, R12, R24, RZ ;  /* 0x000000180c10723c */ /* 0x000fe200000418ff */
[----:B------:R-:W-:Y:S01]  /*4d70*/  FADD.FTZ R28, R7, R2 ;  /* 0x00000002071c7221 */ /* 0x000fe20000010000 */
[----:B------:R-:W-:Y:S01]  /*4d80*/  MOV R89, R48 ;  /* 0x0000003000597202 */ /* 0x000fe20000000f00 */
[----:B------:R-:W-:-:S05]  /*4d90*/  IMAD.MOV.U32 R84, RZ, RZ, R50 ;  /* 0x000000ffff547224 */ /* 0x000fca00078e0032 */
[----:B------:R-:W-:Y:S01]  /*4da0*/  HMMA.16816.F32.BF16 R24, R12, R26, RZ ;  /* 0x0000001a0c18723c */ /* 0x000fe200000418ff */
[----:B------:R-:W-:Y:S01]  /*4db0*/  IMAD.MOV.U32 R86, RZ, RZ, R51 ;  /* 0x000000ffff567224 */ /* 0x000fe200078e0033 */
[----:B------:R-:W1:Y:S01]  /*4dc0*/  MUFU.EX2 R2, R31 ;  /* 0x0000001f00027308 */ /* 0x000e620000000800 */
[----:B------:R-:W-:-:S07]  /*4dd0*/  IMAD.MOV.U32 R90, RZ, RZ, R49 ;  /* 0x000000ffff5a7224 */ /* 0x000fce00078e0031 */
[----:B------:R-:W-:Y:S06]  /*4de0*/  MUFU.EX2 R0, R30 ;  /* 0x0000001e00007308 */ /* 0x000fec0000000800 */
[----:B------:R-:W-:Y:S02]  /*4df0*/  HMMA.16816.F32.BF16 R48, R8, R20, R16 ;  /* 0x000000140830723c */ /* 0x000fe40000041810 */
[----:B------:R-:W2:Y:S08]  /*4e00*/  MUFU.EX2 R16, R36 ;  /* 0x0000002400107308 */ /* 0x000eb00000000800 */
[----:B------:R-:W3:Y:S01]  /*4e10*/  MUFU.EX2 R3, R37 ;  /* 0x0000002500037308 */ /* 0x000ee20000000800 */
[----:B-1----:R-:W-:-:S07]  /*4e20*/  FADD.FTZ R7, R2, R29 ;  /* 0x0000001d02077221 */ /* 0x002fce0000010000 */
[----:B------:R-:W1:Y:S08]  /*4e30*/  MUFU.EX2 R18, R33 ;  /* 0x0000002100127308 */ /* 0x000e700000000800 */
[----:B------:R-:W4:Y:S01]  /*4e40*/  MUFU.EX2 R20, R38 ;  /* 0x0000002600147308 */ /* 0x000f220000000800 */
[----:B--2---:R-:W-:Y:S01]  /*4e50*/  FADD.FTZ R21, R16, R28 ;  /* 0x0000001c10157221 */ /* 0x004fe20000010000 */
[----:B------:R-:W-:Y:S06]  /*4e60*/  HMMA.16816.F32.BF16 R40, R8, R22, R24 ;  /* 0x000000160828723c */ /* 0x000fec0000041818 */
[----:B------:R-:W2:Y:S01]  /*4e70*/  MUFU.EX2 R17, R32 ;  /* 0x0000002000117308 */ /* 0x000ea20000000800 */
[----:B------:R-:W-:-:S07]  /*4e80*/  FADD.FTZ R22, R0, R7 ;  /* 0x0000000700167221 */ /* 0x000fce0000010000 */
[----:B------:R-:W5:Y:S01]  /*4e90*/  MUFU.EX2 R19, R39 ;  /* 0x0000002700137308 */ /* 0x000f620000000800 */
[----:B------:R-:W-:Y:S01]  /*4ea0*/  F2FP.BF16.PACK_AB R7, R0, R2 ;  /* 0x000000020007723e */ /* 0x000fe200000010ff */
[C---:B---3--:R-:W-:Y:S02]  /*4eb0*/  FADD.FTZ R2, R3.reuse, R21 ;  /* 0x0000001503027221 */ /* 0x048fe40000010000 */
[----:B-1----:R-:W-:Y:S02]  /*4ec0*/  FADD.FTZ R0, R18, R22 ;  /* 0x0000001612007221 */ /* 0x002fe40000010000 */
[----:B------:R-:W-:Y:S02]  /*4ed0*/  IMAD.MOV.U32 R111, RZ, RZ, R77 ;  /* 0x000000ffff6f7224 */ /* 0x000fe400078e004d */
[----:B----4-:R-:W-:Y:S02]  /*4ee0*/  FADD.FTZ R2, R20, R2 ;  /* 0x0000000214027221 */ /* 0x010fe40000010000 */
[----:B------:R-:W-:Y:S01]  /*4ef0*/  IMAD.MOV.U32 R77, RZ, RZ, R128 ;  /* 0x000000ffff4d7224 */ /* 0x000fe200078e0080 */
[----:B------:R-:W-:Y:S01]  /*4f00*/  F2FP.BF16.PACK_AB R128, R3, R16 ;  /* 0x000000100380723e */ /* 0x000fe200000010ff */
[----:B------:R-:W-:-:S02]  /*4f10*/  IMAD.MOV.U32 R94, RZ, RZ, R87 ;  /* 0x000000ffff5e7224 */ /* 0x000fc400078e0057 */
[----:B------:R-:W-:Y:S01]  /*4f20*/  IMAD.MOV.U32 R103, RZ, RZ, R129 ;  /* 0x000000ffff677224 */ /* 0x000fe200078e0081 */
[C---:B--2---:R-:W-:Y:S01]  /*4f30*/  F2FP.BF16.PACK_AB R129, R17.reuse, R18 ;  /* 0x000000121181723e */ /* 0x044fe200000010ff */
[----:B------:R-:W-:Y:S02]  /*4f40*/  FADD.FTZ R3, R17, R0 ;  /* 0x0000000011037221 */ /* 0x000fe40000010000 */
[----:B------:R-:W-:Y:S01]  /*4f50*/  IMAD.MOV.U32 R87, RZ, RZ, R130 ;  /* 0x000000ffff577224 */ /* 0x000fe200078e0082 */
[C---:B-----5:R-:W-:Y:S01]  /*4f60*/  F2FP.BF16.PACK_AB R130, R19.reuse, R20 ;  /* 0x000000141382723e */ /* 0x060fe200000010ff */
[----:B------:R-:W-:Y:S02]  /*4f70*/  FADD.FTZ R0, R19, R2 ;  /* 0x0000000213007221 */ /* 0x000fe40000010000 */
[----:B------:R-:W1:Y:S01]  /*4f80*/  LDSM.16.MT88.4 R16, [R76+0x6000] ;  /* 0x006000004c10783b */ /* 0x000e620000004200 */
[----:B------:R-:W2:Y:S03]  /*4f90*/  MUFU.EX2 R2, R35 ;  /* 0x0000002300027308 */ /* 0x000ea60000000800 */
[----:B------:R3:W-:Y:S01]  /*4fa0*/  STL [R1+0x84], R0 ;  /* 0x0000840001007387 */ /* 0x0007e20000100800 */
[----:B------:R-:W-:-:S02]  /*4fb0*/  IMAD.MOV.U32 R92, RZ, RZ, R86 ;  /* 0x000000ffff5c7224 */ /* 0x000fc400078e0056 */
[----:B------:R-:W-:Y:S02]  /*4fc0*/  IMAD.MOV.U32 R86, RZ, RZ, R131 ;  /* 0x000000ffff567224 */ /* 0x000fe400078e0083 */
[----:B--2---:R-:W-:Y:S01]  /*4fd0*/  FADD.FTZ R3, R2, R3 ;  /* 0x0000000302037221 */ /* 0x004fe20000010000 */
[----:B---3--:R-:W2:Y:S01]  /*4fe0*/  MUFU.EX2 R0, R34 ;  /* 0x0000002200007308 */ /* 0x008ea20000000800 */
[----:B-1----:R-:W-:Y:S02]  /*4ff0*/  HMMA.16816.F32.BF16 R20, R12, R16, RZ ;  /* 0x000000100c14723c */ /* 0x002fe400000418ff */
[C---:B--2---:R-:W-:Y:S01]  /*5000*/  FADD.FTZ R3, R0.reuse, R3 ;  /* 0x0000000300037221 */ /* 0x044fe20000010000 */
[----:B------:R-:W-:Y:S01]  /*5010*/  F2FP.BF16.PACK_AB R131, R0, R2 ;  /* 0x000000020083723e */ /* 0x000fe200000010ff */
[----:B------:R-:W-:-:S04]  /*5020*/  IMAD.MOV.U32 R0, RZ, RZ, R76 ;  /* 0x000000ffff007224 */ /* 0x000fc800078e004c */
[----:B------:R-:W-:Y:S01]  /*5030*/  HMMA.16816.F32.BF16 R12, R12, R18, RZ ;  /* 0x000000120c0c723c */ /* 0x000fe200000418ff */
[----:B------:R-:W1:Y:S01]  /*5040*/  LDSM.16.MT88.4 R16, [R0+0x6800] ;  /* 0x006800000010783b */ /* 0x000e620000004200 */
[----:B------:R-:W-:Y:S01]  /*5050*/  IMAD.MOV.U32 R100, RZ, RZ, R103 ;  /* 0x000000ffff647224 */ /* 0x000fe200078e0067 */
[----:B------:R-:W-:Y:S01]  /*5060*/  MOV R103, R109 ;  /* 0x0000006d00677202 */ /* 0x000fe20000000f00 */
[----:B------:R-:W-:Y:S02]  /*5070*/  IMAD.MOV.U32 R101, RZ, RZ, R104 ;  /* 0x000000ffff657224 */ /* 0x000fe400078e0068 */
[----:B------:R-:W-:-:S10]  /*5080*/  IMAD.MOV.U32 R102, RZ, RZ, R107 ;  /* 0x000000ffff667224 */ /* 0x000fd400078e006b */
[C---:B-1----:R-:W-:Y:S08]  /*5090*/  HMMA.16816.F32.BF16 R20, R8.reuse, R16, R20 ;  /* 0x000000100814723c */ /* 0x042ff00000041814 */
[----:B------:R-:W-:Y:S01]  /*50a0*/  HMMA.16816.F32.BF16 R12, R8, R18, R12 ;  /* 0x00000012080c723c */ /* 0x000fe2000004180c */
[----:B------:R-:W1:Y:S07]  /*50b0*/  LDSM.16.MT88.4 R8, [R248+0x1000] ;  /* 0x00100000f808783b */ /* 0x000e6e0000004200 */
[C---:B-1----:R-:W-:Y:S08]  /*50c0*/  HMMA.16816.F32.BF16 R160, R4.reuse, R8, R160 ;  /* 0x0000000804a0723c */ /* 0x042ff000000418a0 */
[----:B------:R-:W-:Y:S01]  /*50d0*/  HMMA.16816.F32.BF16 R16, R4, R10, R100 ;  /* 0x0000000a0410723c */ /* 0x000fe20000041864 */
[----:B------:R-:W1:Y:S01]  /*50e0*/  LDSM.16.MT88.4 R8, [R252+0x1000] ;  /* 0x00100000fc08783b */ /* 0x000e620000004200 */
[----:B------:R-:W-:-:S02]  /*50f0*/  IMAD.MOV.U32 R88, RZ, RZ, R110 ;  /* 0x000000ffff587224 */ /* 0x000fc400078e006e */
[----:B------:R-:W-:-:S04]  /*5100*/  IMAD.MOV.U32 R91, RZ, RZ, R111 ;  /* 0x000000ffff5b7224 */ /* 0x000fc800078e006f */
[C---:B-1----:R-:W-:Y:S08]  /*5110*/  HMMA.16816.F32.BF16 R132, R4.reuse, R8, R132 ;  /* 0x000000080484723c */ /* 0x042ff00000041884 */
[----:B------:R-:W-:Y:S01]  /*5120*/  HMMA.16816.F32.BF16 R24, R4, R10, R140 ;  /* 0x0000000a0418723c */ /* 0x000fe2000004188c */
[----:B------:R-:W1:Y:S01]  /*5130*/  LDSM.16.MT88.4 R8, [R251+0x1000] ;  /* 0x00100000fb08783b */ /* 0x000e620000004200 */
[----:B------:R-:W-:-:S02]  /*5140*/  IMAD.MOV.U32 R93, RZ, RZ, R84 ;  /* 0x000000ffff5d7224 */ /* 0x000fc400078e0054 */
[----:B------:R-:W-:-:S04]  /*5150*/  IMAD.MOV.U32 R95, RZ, RZ, R85 ;  /* 0x000000ffff5f7224 */ /* 0x000fc800078e0055 */
[C---:B-1----:R-:W-:Y:S08]  /*5160*/  HMMA.16816.F32.BF16 R140, R4.reuse, R8, R88 ;  /* 0x00000008048c723c */ /* 0x042ff00000041858 */
[C---:B------:R-:W-:Y:S01]  /*5170*/  HMMA.16816.F32.BF16 R28, R4.reuse, R10, R148 ;  /* 0x0000000a041c723c */ /* 0x040fe20000041894 */
[----:B------:R-:W1:Y:S07]  /*5180*/  LDSM.16.MT88.4 R8, [R0+0x1000] ;  /* 0x001000000008783b */ /* 0x000e6e0000004200 */
[C---:B-1----:R-:W-:Y:S08]  /*5190*/  HMMA.16816.F32.BF16 R148, R4.reuse, R8, R92 ;  /* 0x000000080494723c */ /* 0x042ff0000004185c */
[C---:B------:R-:W-:Y:S01]  /*51a0*/  HMMA.16816.F32.BF16 R32, R4.reuse, R10, R188 ;  /* 0x0000000a0420723c */ /* 0x040fe200000418bc */
[----:B------:R-:W1:Y:S07]  /*51b0*/  LDSM.16.MT88.4 R8, [R248+0x3000] ;  /* 0x00300000f808783b */ /* 0x000e6e0000004200 */
[C---:B-1----:R-:W-:Y:S08]  /*51c0*/  HMMA.16816.F32.BF16 R36, R4.reuse, R8, R56 ;  /* 0x000000080424723c */ /* 0x042ff00000041838 */
[----:B------:R-:W-:Y:S01]  /*51d0*/  HMMA.16816.F32.BF16 R44, R4, R10, R44 ;  /* 0x0000000a042c723c */ /* 0x000fe2000004182c */
[----:B------:R-:W1:Y:S01]  /*51e0*/  LDSM.16.MT88.4 R8, [R252+0x3000] ;  /* 0x00300000fc08783b */ /* 0x000e620000004200 */
[----:B------:R-:W-:Y:S01]  /*51f0*/  IMAD.MOV.U32 R84, RZ, RZ, R78 ;  /* 0x000000ffff547224 */ /* 0x000fe200078e004e */
[----:B------:R-:W-:-:S05]  /*5200*/  MOV R85, R79 ;  /* 0x0000004f00557202 */ /* 0x000fca0000000f00 */
[C---:B-1----:R-:W-:Y:S08]  /*5210*/  HMMA.16816.F32.BF16 R52, R4.reuse, R8, R52 ;  /* 0x000000080434723c */ /* 0x042ff00000041834 */
[C---:B------:R-:W-:Y:S01]  /*5220*/  HMMA.16816.F32.BF16 R56, R4.reuse, R10, R60 ;  /* 0x0000000a0438723c */ /* 0x040fe2000004183c */
[----:B------:R-:W1:Y:S07]  /*5230*/  LDSM.16.MT88.4 R8, [R251+0x3000] ;  /* 0x00300000fb08783b */ /* 0x000e6e0000004200 */
[C---:B-1----:R-:W-:Y:S08]  /*5240*/  HMMA.16816.F32.BF16 R60, R4.reuse, R8, R84 ;  /* 0x00000008043c723c */ /* 0x042ff00000041854 */
[C---:B------:R-:W-:Y:S01]  /*5250*/  HMMA.16816.F32.BF16 R68, R4.reuse, R10, R68 ;  /* 0x0000000a0444723c */ /* 0x040fe20000041844 */
[----:B------:R-:W1:Y:S04]  /*5260*/  LDSM.16.MT88.4 R8, [R0+0x3000] ;  /* 0x003000000008783b */ /* 0x000e680000004200 */
[----:B------:R2:W-:Y:S02]  /*5270*/  STL [R1+0x88], R3 ;  /* 0x0000880301007387 */ /* 0x0005e40000100800 */
[----:B--2---:R-:W-:Y:S01]  /*5280*/  IMAD.MOV.U32 R3, RZ, RZ, R77 ;  /* 0x000000ffff037224 */ /* 0x004fe200078e004d */
[C---:B-1----:R-:W-:Y:S08]  /*5290*/  HMMA.16816.F32.BF16 R72, R4.reuse, R8, R72 ;  /* 0x000000080448723c */ /* 0x042ff00000041848 */
[----:B------:R-:W-:Y:S01]  /*52a0*/  HMMA.16816.F32.BF16 R76, R4, R10, R164 ;  /* 0x0000000a044c723c */ /* 0x000fe200000418a4 */
[----:B------:R-:W1:Y:S01]  /*52b0*/  LDSM.16.MT88.4 R8, [R248+0x5000] ;  /* 0x00500000f808783b */ /* 0x000e620000004200 */
[----:B------:R-:W-:-:S03]  /*52c0*/  @P1 IMAD.HI.U32 R2, R3, c[0x0][0x2c8], RZ ;  /* 0x0000b20003021a27 */ /* 0x000fc600078e00ff */
[----:B------:R-:W-:Y:S03]  /*52d0*/  LDSM.16.MT88.4 R164, [R248+0x1800] ;  /* 0x00180000f8a4783b */ /* 0x000fe60000004200 */
[C---:B-1----:R-:W-:Y:S08]  /*52e0*/  HMMA.16816.F32.BF16 R84, R4.reuse, R8, R180 ;  /* 0x000000080454723c */ /* 0x042ff000000418b4 */
[C---:B------:R-:W-:Y:S01]  /*52f0*/  HMMA.16816.F32.BF16 R88, R4.reuse, R10, R136 ;  /* 0x0000000a0458723c */ /* 0x040fe20000041888 */
[----:B------:R-:W1:Y:S04]  /*5300*/  LDSM.16.MT88.4 R8, [R252+0x5000] ;  /* 0x00500000fc08783b */ /* 0x000e680000004200 */
[----:B------:R-:W-:Y:S03]  /*5310*/  LDSM.16.MT88.4 R136, [R252+0x1800] ;  /* 0x00180000fc88783b */ /* 0x000fe60000004200 */
[C---:B-1----:R-:W-:Y:S01]  /*5320*/  HMMA.16816.F32.BF16 R92, R4.reuse, R8, R152 ;  /* 0x00000008045c723c */ /* 0x042fe20000041898 */
[----:B------:R-:W-:Y:S07]  /*5330*/  LDSM.16.MT88.4 R152, [R0+0x1800] ;  /* 0x001800000098783b */ /* 0x000fee0000004200 */
[C---:B------:R-:W-:Y:S01]  /*5340*/  HMMA.16816.F32.BF16 R96, R4.reuse, R10, R124 ;  /* 0x0000000a0460723c */ /* 0x040fe2000004187c */
[----:B------:R-:W1:Y:S07]  /*5350*/  LDSM.16.MT88.4 R8, [R251+0x5000] ;  /* 0x00500000fb08783b */ /* 0x000e6e0000004200 */
[C---:B-1----:R-:W-:Y:S01]  /*5360*/  HMMA.16816.F32.BF16 R100, R4.reuse, R8, R144 ;  /* 0x000000080464723c */ /* 0x042fe20000041890 */
[----:B------:R-:W-:Y:S07]  /*5370*/  LDSM.16.MT88.4 R144, [R251+0x1800] ;  /* 0x00180000fb90783b */ /* 0x000fee0000004200 */
        /* <DEDUP_REMOVED lines=8> */
[C---:B-1----:R-:W-:Y:S01]  /*5400*/  HMMA.16816.F32.BF16 R120, R4.reuse, R8, R80 ;  /* 0x000000080478723c */ /* 0x042fe20000041850 */
[----:B------:R-:W-:Y:S07]  /*5410*/  LDSM.16.MT88.4 R80, [R252+0x5800] ;  /* 0x00580000fc50783b */ /* 0x000fee0000004200 */
[C---:B------:R-:W-:Y:S01]  /*5420*/  HMMA.16816.F32.BF16 R116, R4.reuse, R10, R64 ;  /* 0x0000000a0474723c */ /* 0x040fe20000041840 */
[----:B------:R-:W1:Y:S04]  /*5430*/  LDSM.16.MT88.4 R8, [R251+0x7000] ;  /* 0x00700000fb08783b */ /* 0x000e680000004200 */
[----:B------:R-:W-:Y:S03]  /*5440*/  LDSM.16.MT88.4 R64, [R0+0x3800] ;  /* 0x003800000040783b */ /* 0x000fe60000004200 */
[C---:B-1----:R-:W-:Y:S01]  /*5450*/  HMMA.16816.F32.BF16 R124, R4.reuse, R10, R40 ;  /* 0x0000000a047c723c */ /* 0x042fe20000041828 */
[----:B------:R-:W1:Y:S07]  /*5460*/  LDSM.16.MT88.4 R40, [R248+0x3800] ;  /* 0x00380000f828783b */ /* 0x000e6e0000004200 */
[----:B------:R-:W-:Y:S01]  /*5470*/  HMMA.16816.F32.BF16 R180, R4, R8, R48 ;  /* 0x0000000804b4723c */ /* 0x000fe20000041830 */
[----:B------:R-:W2:Y:S04]  /*5480*/  LDSM.16.MT88.4 R48, [R252+0x3800] ;  /* 0x00380000fc30783b */ /* 0x000ea80000004200 */
[----:B------:R-:W-:Y:S03]  /*5490*/  LDSM.16.MT88.4 R8, [R0+0x7000] ;  /* 0x007000000008783b */ /* 0x000fe60000004200 */
[C---:B-1----:R-:W-:Y:S08]  /*54a0*/  HMMA.16816.F32.BF16 R36, R128.reuse, R40, R36 ;  /* 0x000000288024723c */ /* 0x042ff00000041824 */
[C---:B------:R-:W-:Y:S08]  /*54b0*/  HMMA.16816.F32.BF16 R40, R128.reuse, R42, R44 ;  /* 0x0000002a8028723c */ /* 0x040ff0000004182c */
[C---:B--2---:R-:W-:Y:S08]  /*54c0*/  HMMA.16816.F32.BF16 R44, R128.reuse, R48, R52 ;  /* 0x00000030802c723c */ /* 0x044ff00000041834 */
[C---:B------:R-:W-:Y:S01]  /*54d0*/  HMMA.16816.F32.BF16 R48, R128.reuse, R50, R56 ;  /* 0x000000328030723c */ /* 0x040fe20000041838 */
[----:B------:R-:W1:Y:S07]  /*54e0*/  LDSM.16.MT88.4 R56, [R251+0x3800] ;  /* 0x00380000fb38783b */ /* 0x000e6e0000004200 */
[C---:B-1----:R-:W-:Y:S08]  /*54f0*/  HMMA.16816.F32.BF16 R52, R128.reuse, R56, R60 ;  /* 0x000000388034723c */ /* 0x042ff0000004183c */
[C---:B------:R-:W-:Y:S01]  /*5500*/  HMMA.16816.F32.BF16 R60, R128.reuse, R64, R72 ;  /* 0x00000040803c723c */ /* 0x040fe20000041848 */
[----:B------:R-:W1:Y:S07]  /*5510*/  LDSM.16.MT88.4 R72, [R248+0x5800] ;  /* 0x00580000f848783b */ /* 0x000e6e0000004200 */
[C---:B------:R-:W-:Y:S08]  /*5520*/  HMMA.16816.F32.BF16 R64, R128.reuse, R66, R76 ;  /* 0x000000428040723c */ /* 0x040ff0000004184c */
[C---:B------:R-:W-:Y:S08]  /*5530*/  HMMA.16816.F32.BF16 R76, R128.reuse, R80, R92 ;  /* 0x00000050804c723c */ /* 0x040ff0000004185c */
[C---:B------:R-:W-:Y:S01]  /*5540*/  HMMA.16816.F32.BF16 R80, R128.reuse, R82, R96 ;  /* 0x000000528050723c */ /* 0x040fe20000041860 */
[----:B------:R-:W2:Y:S07]  /*5550*/  LDSM.16.MT88.4 R96, [R0+0x5800] ;  /* 0x005800000060783b */ /* 0x000eae0000004200 */
[C---:B------:R-:W-:Y:S08]  /*5560*/  HMMA.16816.F32.BF16 R56, R128.reuse, R58, R68 ;  /* 0x0000003a8038723c */ /* 0x040ff00000041844 */
[C---:B-1----:R-:W-:Y:S08]  /*5570*/  HMMA.16816.F32.BF16 R68, R128.reuse, R72, R84 ;  /* 0x000000488044723c */ /* 0x042ff00000041854 */
[C---:B--2---:R-:W-:Y:S08]  /*5580*/  HMMA.16816.F32.BF16 R92, R128.reuse, R96, R108 ;  /* 0x00000060805c723c */ /* 0x044ff0000004186c */
[C---:B------:R-:W-:Y:S01]  /*5590*/  HMMA.16816.F32.BF16 R96, R128.reuse, R98, R112 ;  /* 0x000000628060723c */ /* 0x040fe20000041870 */
[----:B------:R-:W1:Y:S07]  /*55a0*/  LDSM.16.MT88.4 R112, [R252+0x7800] ;  /* 0x00780000fc70783b */ /* 0x000e6e0000004200 */
[----:B------:R-:W-:Y:S01]  /*55b0*/  HMMA.16816.F32.BF16 R72, R128, R74, R88 ;  /* 0x0000004a8048723c */ /* 0x000fe20000041858 */
[----:B------:R-:W2:Y:S07]  /*55c0*/  LDSM.16.MT88.4 R88, [R251+0x5800] ;  /* 0x00580000fb58783b */ /* 0x000eae0000004200 */
[C---:B------:R-:W-:Y:S08]  /*55d0*/  HMMA.16816.F32.BF16 R20, R4.reuse, R8, R20 ;  /* 0x000000080414723c */ /* 0x040ff00000041814 */
[----:B------:R-:W-:Y:S01]  /*55e0*/  HMMA.16816.F32.BF16 R12, R4, R10, R12 ;  /* 0x0000000a040c723c */ /* 0x000fe2000004180c */
[----:B------:R3:W-:Y:S07]  /*55f0*/  LDSM.16.MT88.4 R4, [R0+0x7800] ;  /* 0x007800000004783b */ /* 0x0007ee0000004200 */
[----:B-1----:R-:W-:Y:S01]  /*5600*/  HMMA.16816.F32.BF16 R108, R128, R112, R120 ;  /* 0x00000070806c723c */ /* 0x002fe20000041878 */
[----:B------:R-:W1:Y:S01]  /*5610*/  LDSM.16.MT88.4 R120, [R251+0x7800] ;  /* 0x00780000fb78783b */ /* 0x000e620000004200 */
[----:B---3--:R-:W-:-:S06]  /*5620*/  IMAD.MOV.U32 R0, RZ, RZ, R3 ;  /* 0x000000ffff007224 */ /* 0x008fcc00078e0003 */
[----:B--2---:R-:W-:Y:S01]  /*5630*/  HMMA.16816.F32.BF16 R84, R128, R88, R100 ;  /* 0x000000588054723c */ /* 0x004fe20000041864 */
[----:B------:R-:W-:Y:S01]  /*5640*/  @P1 SHF.R.U32.HI R0, RZ, c[0x0][0x2cc], R2 ;  /* 0x0000b300ff001a19 */ /* 0x000fe20000011602 */
[----:B------:R-:W-:-:S06]  /*5650*/  IMAD.MOV.U32 R2, RZ, RZ, c[0x0][0x168] ;  /* 0x00005a00ff027624 */ /* 0x000fcc00078e00ff */
[----:B------:R-:W-:Y:S01]  /*5660*/  HMMA.16816.F32.BF16 R88, R128, R90, R104 ;  /* 0x0000005a8058723c */ /* 0x000fe20000041868 */
[----:B------:R-:W2:Y:S01]  /*5670*/  LDSM.16.MT88.4 R104, [R248+0x7800] ;  /* 0x00780000f868783b */ /* 0x000ea20000004200 */
[----:B------:R-:W-:-:S04]  /*5680*/  IADD3 R0, R0, c[0x0][0x1d0], -R2 ;  /* 0x0000740000007a10 */ /* 0x000fc80007ffe802 */
[----:B------:R-:W-:-:S04]  /*5690*/  SHF.R.S32.HI R2, RZ, 0x1f, R0 ;  /* 0x0000001fff027819 */ /* 0x000fc80000011400 */
[----:B------:R-:W-:Y:S01]  /*56a0*/  LEA.HI R0, R2, R0, RZ, 0x6 ;  /* 0x0000000002007211 */ /* 0x000fe200078f30ff */
[----:B------:R-:W-:Y:S03]  /*56b0*/  HMMA.16816.F32.BF16 R112, R128, R114, R116 ;  /* 0x000000728070723c */ /* 0x000fe60000041874 */
[----:B------:R-:W-:-:S04]  /*56c0*/  SHF.R.S32.HI R0, RZ, 0x6, R0 ;  /* 0x00000006ff007819 */ /* 0x000fc80000011400 */
[----:B------:R-:W-:Y:S01]  /*56d0*/  IMNMX R0, R158, R0, !PT ;  /* 0x000000009e007217 */ /* 0x000fe20007800200 */
[C---:B-1----:R-:W-:Y:S08]  /*56e0*/  HMMA.16816.F32.BF16 R116, R128.reuse, R120, R180 ;  /* 0x000000788074723c */ /* 0x042ff000000418b4 */
[C---:B------:R-:W-:Y:S08]  /*56f0*/  HMMA.16816.F32.BF16 R120, R128.reuse, R122, R124 ;  /* 0x0000007a8078723c */ /* 0x040ff0000004187c */
[----:B------:R-:W-:Y:S07]  /*5700*/  HMMA.16816.F32.BF16 R124, R128, R4, R20 ;  /* 0x00000004807c723c */ /* 0x000fee0000041814 */
[----:B------:R-:W-:-:S05]  /*5710*/  IADD3 R4, R159, -0x2, RZ ;  /* 0xfffffffe9f047810 */ /* 0x000fca0007ffe0ff */
[----:B------:R1:W-:Y:S04]  /*5720*/  STL [R1+0x5c], R4 ;  /* 0x00005c0401007387 */ /* 0x0003e80000100800 */
[----:B------:R1:W-:Y:S01]  /*5730*/  STL [R1+0x90], R0 ;  /* 0x0000900001007387 */ /* 0x0003e20000100800 */
[----:B------:R-:W-:Y:S01]  /*5740*/  ISETP.GE.AND P0, PT, R4, R0, PT ;  /* 0x000000000400720c */ /* 0x000fe20003f06270 */
[C---:B------:R-:W-:Y:S08]  /*5750*/  HMMA.16816.F32.BF16 R160, R128.reuse, R164, R160 ;  /* 0x000000a480a0723c */ /* 0x040ff000000418a0 */
[C---:B------:R-:W-:Y:S08]  /*5760*/  HMMA.16816.F32.BF16 R132, R128.reuse, R136, R132 ;  /* 0x000000888084723c */ /* 0x040ff00000041884 */
[C---:B------:R-:W-:Y:S08]  /*5770*/  HMMA.16816.F32.BF16 R140, R128.reuse, R144, R140 ;  /* 0x00000090808c723c */ /* 0x040ff0000004188c */
[C---:B------:R-:W-:Y:S08]  /*5780*/  HMMA.16816.F32.BF16 R148, R128.reuse, R152, R148 ;  /* 0x000000988094723c */ /* 0x040ff00000041894 */
[C---:B--2---:R-:W-:Y:S08]  /*5790*/  HMMA.16816.F32.BF16 R100, R128.reuse, R104, R184 ;  /* 0x000000688064723c */ /* 0x044ff000000418b8 */
[C---:B------:R-:W-:Y:S08]  /*57a0*/  HMMA.16816.F32.BF16 R164, R128.reuse, R166, R16 ;  /* 0x000000a680a4723c */ /* 0x040ff00000041810 */
[C---:B------:R-:W-:Y:S08]  /*57b0*/  HMMA.16816.F32.BF16 R136, R128.reuse, R138, R24 ;  /* 0x0000008a8088723c */ /* 0x040ff00000041818 */
[C---:B------:R-:W-:Y:S08]  /*57c0*/  HMMA.16816.F32.BF16 R144, R128.reuse, R146, R28 ;  /* 0x000000928090723c */ /* 0x040ff0000004181c */
[C---:B------:R-:W-:Y:S08]  /*57d0*/  HMMA.16816.F32.BF16 R152, R128.reuse, R154, R32 ;  /* 0x0000009a8098723c */ /* 0x040ff00000041820 */
[C---:B------:R-:W-:Y:S08]  /*57e0*/  HMMA.16816.F32.BF16 R104, R128.reuse, R106, R176 ;  /* 0x0000006a8068723c */ /* 0x040ff000000418b0 */
[----:B------:R-:W-:Y:S01]  /*57f0*/  HMMA.16816.F32.BF16 R128, R128, R6, R12 ;  /* 0x000000068080723c */ /* 0x000fe2000004180c */
[----:B------:R-:W-:Y:S01]  /*5800*/  @!UPT UIADD3 URZ, URZ, URZ, URZ ;  /* 0x0000003f3f3ff290 */ /* 0x000fe2000fffe03f */
[----:B------:R-:W-:Y:S11]  /*5810*/  @!P0 BRA `(.L_x_834) ;  /* 0x00003fd000008947 */ /* 0x000ff60003800000 */
[----:B-1----:R-:W-:Y:S02]  /*5820*/  MOV R0, R4 ;  /* 0x0000000400007202 */ /* 0x002fe40000000f00 */
[----:B------:R-:W-:-:S02]  /*5830*/  MOV R158, R156 ;  /* 0x0000009c009e7202 */ /* 0x000fc40000000f00 */
[----:B------:R-:W-:Y:S01]  /*5840*/  MOV R3, R157 ;  /* 0x0000009d00037202 */ /* 0x000fe20000000f00 */
[----:B------:R1:W-:Y:S06]  /*5850*/  STL [R1+0x60], R0 ;  /* 0x0000600001007387 */ /* 0x0003ec0000100800 */
.L_x_835:
[----:B------:R-:W2:Y:S01]  /*5860*/  LDL R2, [R1+0x60] ;  /* 0x0000600001027983 */ /* 0x000ea20000100800 */
[----:B------:R-:W-:Y:S04]  /*5870*/  DEPBAR.LE SB0, 0x0 ;  /* 0x000080000000791a */ /* 0x000fe80000000000 */
[----:B------:R-:W2:Y:S01]  /*5880*/  LDL R159, [R1+0x80] ;  /* 0x00008000019f7983 */ /* 0x000ea20000100800 */
[----:B------:R-:W-:Y:S04]  /*5890*/  WARPSYNC 0xffffffff ;  /* 0xffffffff00007948 */ /* 0x000fe80003800000 */
[----:B------:R-:W3:Y:S05]  /*58a0*/  LDL.64 R24, [R1+0x70] ;  /* 0x0000700001187983 */ /* 0x000eea0000100a00 */
[----:B------:R-:W4:Y:S05]  /*58b0*/  LDL R20, [R1+0x7c] ;  /* 0x00007c0001147983 */ /* 0x000f2a0000100800 */
[----:B------:R1:W-:Y:S05]  /*58c0*/  STL.64 [R1+0x160], R128 ;  /* 0x0001608001007387 */ /* 0x0003ea0000100a00 */
[----:B------:R1:W-:Y:S05]  /*58d0*/  STL [R1+0x158], R130 ;  /* 0x0001588201007387 */ /* 0x0003ea0000100800 */
[----:B------:R1:W-:Y:S05]  /*58e0*/  STL [R1+0x154], R131 ;  /* 0x0001548301007387 */ /* 0x0003ea0000100800 */
[----:B------:R-:W4:Y:S05]  /*58f0*/  LDL R180, [R1+0x44] ;  /* 0x0000440001b47983 */ /* 0x000f2a0000100800 */
[----:B------:R-:W4:Y:S05]  /*5900*/  LDL R184, [R1+0x40] ;  /* 0x0000400001b87983 */ /* 0x000f2a0000100800 */
[----:B------:R-:W-:Y:S06]  /*5910*/  BAR.SYNC.DEFER_BLOCKING 0x0 ;  /* 0x0000000000007b1d */ /* 0x000fec0000010000 */
[----:B------:R-:W-:Y:S05]  /*5920*/  LDSM.16.M88.4 R16, [R249+0x800] ;  /* 0x00080000f910783b */ /* 0x000fea0000000200 */
[----:B-1----:R-:W4:Y:S05]  /*5930*/  LDL R128, [R1+0x8] ;  /* 0x0000080001807983 */ /* 0x002f2a0000100800 */
[----:B------:R-:W4:Y:S05]  /*5940*/  LDL R130, [R1+0x3c] ;  /* 0x00003c0001827983 */ /* 0x000f2a0000100800 */
[----:B------:R-:W4:Y:S05]  /*5950*/  LDL R131, [R1+0x58] ;  /* 0x0000580001837983 */ /* 0x000f2a0000100800 */
[----:B------:R-:W-:Y:S01]  /*5960*/  LDSM.16.M88.4 R32, [R249+0x1800] ;  /* 0x00180000f920783b */ /* 0x000fe20000000200 */
[----:B--2---:R-:W-:Y:S11]  /*5970*/  ISETP.GT.AND P6, PT, R159, R2, PT ;  /* 0x000000029f00720c */ /* 0x004ff60003fc4270 */
[----:B------:R-:W-:Y:S02]  /*5980*/  @!UPT UIADD3 URZ, URZ, URZ, URZ ;  /* 0x0000003f3f3ff290 */ /* 0x000fe4000fffe03f */
[----:B------:R-:W-:Y:S01]  /*5990*/  @!P6 SHF.R.S32.HI R0, RZ, 0x1f, R2 ;  /* 0x0000001fff00e819 */ /* 0x000fe20000011402 */
[----:B------:R-:W-:Y:S01]  /*59a0*/  @!P6 IMAD.WIDE.U32 R4, R2, c[0x0][0x208], RZ ;  /* 0x000082000204ea25 */ /* 0x000fe200078e00ff */
[----:B---3--:R-:W-:Y:S03]  /*59b0*/  @!P6 IADD3 R9, P0, R24, 0x40, RZ ;  /* 0x000000401809e810 */ /* 0x008fe60007f1e0ff */
[----:B------:R-:W-:Y:S01]  /*59c0*/  @!P6 IMAD R0, R0, c[0x0][0x208], RZ ;  /* 0x000082000000ea24 */ /* 0x000fe200078e02ff */
[----:B----4-:R-:W-:Y:S01]  /*59d0*/  @!P6 IADD3.X R8, RZ, R20, RZ, P0, !PT ;  /* 0x00000014ff08e210 */ /* 0x010fe200007fe4ff */
[----:B------:R-:W-:Y:S02]  /*59e0*/  @!P6 IMAD.MOV.U32 R6, RZ, RZ, c[0x0][0x208] ;  /* 0x00008200ff06e624 */ /* 0x000fe400078e00ff */
[----:B------:R-:W-:Y:S01]  /*59f0*/  @!P6 IMAD R0, R2, c[0x0][0x20c], R0 ;  /* 0x000083000200ea24 */ /* 0x000fe200078e0200 */
[----:B------:R-:W-:Y:S04]  /*5a00*/  @!P6 SHF.L.U32 R2, R4, 0x6, RZ ;  /* 0x000000060402e819 */ /* 0x000fe800000006ff */
[----:B------:R-:W-:Y:S02]  /*5a10*/  @!P6 IADD3 R0, R5, R0, RZ ;  /* 0x000000000500e210 */ /* 0x000fe40007ffe0ff */
[----:B------:R-:W-:Y:S01]  /*5a20*/  @!P6 LEA R5, P0, R6, R2, 0x5 ;  /* 0x000000020605e211 */ /* 0x000fe200078028ff */
[----:B------:R-:W-:Y:S01]  /*5a30*/  LDSM.16.M88.4 R180, [R180] ;  /* 0x00000000b4b4783b */ /* 0x000fe20000000200 */
[----:B------:R-:W-:Y:S01]  /*5a40*/  @!P6 SHF.L.U64.HI R0, R4, 0x6, R0 ;  /* 0x000000060400e819 */ /* 0x000fe20000010200 */
[----:B------:R-:W-:Y:S05]  /*5a50*/  @!P6 IMAD.MOV.U32 R4, RZ, RZ, c[0x0][0x20c] ;  /* 0x00008300ff04e624 */ /* 0x000fea00078e00ff */
[----:B------:R-:W-:Y:S02]  /*5a60*/  @!P6 LEA.HI.X R4, R6, R0, R4, 0x5, P0 ;  /* 0x000000000604e211 */ /* 0x000fe400000f2c04 */
[----:B------:R-:W-:Y:S05]  /*5a70*/  @!P6 IADD3 R6, P0, R2, R24, RZ ;  /* 0x000000180206e210 */ /* 0x000fea0007f1e0ff */
[----:B------:R-:W-:Y:S01]  /*5a80*/  @!P6 IMAD.X R10, R0, 0x1, R20, P0 ;  /* 0x00000001000ae824 */ /* 0x000fe200000e0614 */
[----:B------:R-:W-:Y:S04]  /*5a90*/  @!P6 IADD3 R7, P0, R2, R9, RZ ;  /* 0x000000090207e210 */ /* 0x000fe80007f1e0ff */
[----:B------:R-:W-:Y:S02]  /*5aa0*/  @!P6 IADD3.X R11, R0, R8, RZ, P0, !PT ;  /* 0x00000008000be210 */ /* 0x000fe400007fe4ff */
[C---:B------:R-:W-:Y:S04]  /*5ab0*/  @!P6 LEA R22, P0, R6.reuse, c[0x0][0x1f8], 0x1 ;  /* 0x00007e000616ea11 */ /* 0x040fe800078008ff */
[----:B------:R-:W-:Y:S02]  /*5ac0*/  @!P6 LEA.HI.X R23, R6, c[0x0][0x1fc], R10, 0x1, P0 ;  /* 0x00007f000617ea11 */ /* 0x000fe400000f0c0a */
[C---:B------:R-:W-:Y:S04]  /*5ad0*/  @!P6 LEA R14, P0, R7.reuse, c[0x0][0x1f8], 0x1 ;  /* 0x00007e00070eea11 */ /* 0x040fe800078008ff */
[----:B------:R-:W-:Y:S02]  /*5ae0*/  @!P6 LEA.HI.X R15, R7, c[0x0][0x1fc], R11, 0x1, P0 ;  /* 0x00007f00070fea11 */ /* 0x000fe400000f0c0b */
[----:B------:R-:W-:Y:S05]  /*5af0*/  @!P6 IADD3 R7, P0, R24, 0x80, RZ ;  /* 0x000000801807e810 */ /* 0x000fea0007f1e0ff */
[----:B------:R-:W-:Y:S01]  /*5b00*/  @!P6 IMAD.X R12, RZ, RZ, R20, P0 ;  /* 0x000000ffff0ce224 */ /* 0x000fe200000e0614 */
[----:B------:R-:W-:Y:S01]  /*5b10*/  @!P6 IADD3 R6, P0, R2, R7, RZ ;  /* 0x000000070206e210 */ /* 0x000fe20007f1e0ff */
[----:B------:R-:W-:Y:S03]  /*5b20*/  LDSM.16.M88.4 R176, [R128] ;  /* 0x0000000080b0783b */ /* 0x000fe60000000200 */
[----:B------:R-:W-:Y:S02]  /*5b30*/  @!P6 IADD3.X R10, R0, R12, RZ, P0, !PT ;  /* 0x0000000c000ae210 */ /* 0x000fe400007fe4ff */
[C---:B------:R-:W-:Y:S01]  /*5b40*/  @!P6 LEA R30, P0, R6.reuse, c[0x0][0x1f8], 0x1 ;  /* 0x00007e00061eea11 */ /* 0x040fe200078008ff */
[----:B------:R1:W-:Y:S03]  /*5b50*/  LDSM.16.M88.4 R188, [R130] ;  /* 0x0000000082bc783b */ /* 0x0003e60000000200 */
[----:B------:R-:W-:Y:S02]  /*5b60*/  @!P6 LEA.HI.X R31, R6, c[0x0][0x1fc], R10, 0x1, P0 ;  /* 0x00007f00061fea11 */ /* 0x000fe400000f0c0a */
[----:B------:R-:W-:Y:S05]  /*5b70*/  @!P6 IADD3 R6, P0, R24, 0xc0, RZ ;  /* 0x000000c01806e810 */ /* 0x000fea0007f1e0ff */
[----:B------:R-:W-:Y:S01]  /*5b80*/  @!P6 IMAD.X R13, RZ, RZ, R20, P0 ;  /* 0x000000ffff0de224 */ /* 0x000fe200000e0614 */
[----:B------:R-:W-:Y:S04]  /*5b90*/  @!P6 IADD3 R2, P0, R2, R6, RZ ;  /* 0x000000060202e210 */ /* 0x000fe80007f1e0ff */
[----:B------:R-:W-:Y:S02]  /*5ba0*/  @!P6 IADD3.X R0, R0, R13, RZ, P0, !PT ;  /* 0x0000000d0000e210 */ /* 0x000fe400007fe4ff */
[C---:B------:R-:W-:Y:S04]  /*5bb0*/  @!P6 LEA R156, P0, R2.reuse, c[0x0][0x1f8], 0x1 ;  /* 0x00007e00029cea11 */ /* 0x040fe800078008ff */
[----:B------:R-:W-:Y:S02]  /*5bc0*/  @!P6 LEA.HI.X R157, R2, c[0x0][0x1fc], R0, 0x1, P0 ;  /* 0x00007f00029dea11 */ /* 0x000fe400000f0c00 */
[C---:B------:R-:W-:Y:S01]  /*5bd0*/  @!P6 IADD3 R0, P0, R5.reuse, R9, RZ ;  /* 0x000000090500e210 */ /* 0x040fe20007f1e0ff */
[----:B-1----:R-:W2:Y:S04]  /*5be0*/  LDL R130, [R1+0x38] ;  /* 0x0000380001827983 */ /* 0x002ea80000100800 */
[C---:B------:R-:W-:Y:S01]  /*5bf0*/  @!P6 IMAD.X R2, R4.reuse, 0x1, R8, P0 ;  /* 0x000000010402e824 */ /* 0x040fe200000e0608 */
[C---:B------:R-:W-:Y:S01]  /*5c00*/  @!P6 IADD3 R7, P0, R5.reuse, R7, RZ ;  /* 0x000000070507e210 */ /* 0x040fe20007f1e0ff */
[----:B------:R-:W1:Y:S03]  /*5c10*/  LDSM.16.M88.4 R8, [R249] ;  /* 0x00000000f908783b */ /* 0x000e660000000200 */
[C---:B------:R-:W-:Y:S02]  /*5c20*/  @!P6 IADD3.X R12, R4.reuse, R12, RZ, P0, !PT ;  /* 0x0000000c040ce210 */ /* 0x040fe400007fe4ff */
[C---:B------:R-:W-:Y:S05]  /*5c30*/  @!P6 IADD3 R6, P0, R5.reuse, R6, RZ ;  /* 0x000000060506e210 */ /* 0x040fea0007f1e0ff */
[C---:B------:R-:W-:Y:S01]  /*5c40*/  @!P6 IMAD.X R13, R4.reuse, 0x1, R13, P0 ;  /* 0x00000001040de824 */ /* 0x040fe200000e060d */
[----:B------:R-:W-:Y:S02]  /*5c50*/  @!P6 IADD3 R5, P0, R5, R24, RZ ;  /* 0x000000180505e210 */ /* 0x000fe40007f1e0ff */
[----:B------:R-:W3:Y:S02]  /*5c60*/  LDSM.16.M88.4 R24, [R249+0x1000] ;  /* 0x00100000f918783b */ /* 0x000ee40000000200 */
[----:B------:R-:W-:Y:S02]  /*5c70*/  @!P6 IADD3.X R4, R4, R20, RZ, P0, !PT ;  /* 0x000000140404e210 */ /* 0x000fe400007fe4ff */
[C---:B------:R-:W-:Y:S04]  /*5c80*/  @!P6 LEA R20, P0, R5.reuse, c[0x0][0x1f8], 0x1 ;  /* 0x00007e000514ea11 */ /* 0x040fe800078008ff */
[----:B------:R-:W-:Y:S02]  /*5c90*/  @!P6 LEA.HI.X R21, R5, c[0x0][0x1fc], R4, 0x1, P0 ;  /* 0x00007f000515ea11 */ /* 0x000fe400000f0c04 */
[C---:B------:R-:W-:Y:S04]  /*5ca0*/  @!P6 LEA R28, P0, R0.reuse, c[0x0][0x1f8], 0x1 ;  /* 0x00007e00001cea11 */ /* 0x040fe800078008ff */
[----:B------:R-:W-:Y:S02]  /*5cb0*/  @!P6 LEA.HI.X R29, R0, c[0x0][0x1fc], R2, 0x1, P0 ;  /* 0x00007f00001dea11 */ /* 0x000fe400000f0c02 */
[----:B------:R-:W4:Y:S01]  /*5cc0*/  LDL R2, [R1] ;  /* 0x0000000001027983 */ /* 0x000f220000100800 */
[C---:B------:R-:W-:Y:S04]  /*5cd0*/  @!P6 LEA R186, P0, R7.reuse, c[0x0][0x1f8], 0x1 ;  /* 0x00007e0007baea11 */ /* 0x040fe800078008ff */
[----:B------:R-:W-:Y:S01]  /*5ce0*/  @!P6 LEA.HI.X R187, R7, c[0x0][0x1fc], R12, 0x1, P0 ;  /* 0x00007f0007bbea11 */ /* 0x000fe200000f0c0c */
[----:B------:R-:W-:Y:S01]  /*5cf0*/  IMAD.MOV.U32 R12, RZ, RZ, R186 ;  /* 0x000000ffff0c7224 */ /* 0x000fe200078e00ba */
[C---:B------:R-:W-:Y:S01]  /*5d00*/  @!P6 LEA R128, P0, R6.reuse, c[0x0][0x1f8], 0x1 ;  /* 0x00007e000680ea11 */ /* 0x040fe200078008ff */
[----:B------:R-:W2:Y:S03]  /*5d10*/  LDL R0, [R1+0x2c] ;  /* 0x00002c0001007983 */ /* 0x000ea60000100800 */
[----:B------:R-:W-:Y:S02]  /*5d20*/  @!P6 LEA.HI.X R129, R6, c[0x0][0x1fc], R13, 0x1, P0 ;  /* 0x00007f000681ea11 */ /* 0x000fe400000f0c0d */
[C---:B-1---5:R-:W-:Y:S03]  /*5d30*/  HMMA.16816.F32.BF16 R4, R168.reuse, R8, RZ ;  /* 0x00000008a804723c */ /* 0x062fe600000418ff */
[----:B------:R-:W-:Y:S02]  /*5d40*/  MOV R13, R187 ;  /* 0x000000bb000d7202 */ /* 0x000fe40000000f00 */
[----:B------:R-:W1:Y:S03]  /*5d50*/  LDSM.16.M88.4 R184, [R184] ;  /* 0x00000000b8b8783b */ /* 0x000e660000000200 */
[C---:B------:R-:W-:Y:S02]  /*5d60*/  HMMA.16816.F32.BF16 R8, R168.reuse, R10, RZ ;  /* 0x0000000aa808723c */ /* 0x040fe400000418ff */
[----:B------:R-:W-:Y:S01]  /*5d70*/  @!PT LDS RZ, [RZ] ;  /* 0x00000000fffff984 */ /* 0x000fe20000000800 */
[----:B------:R-:W-:Y:S01]  /*5d80*/  @!PT LDS RZ, [RZ] ;  /* 0x00000000fffff984 */ /* 0x000fe20000000800 */
[----:B------:R-:W-:Y:S01]  /*5d90*/  @!PT LDS RZ, [RZ] ;  /* 0x00000000fffff984 */ /* 0x000fe20000000800 */
[----:B------:R3:W-:Y:S05]  /*5da0*/  @!P6 LDGSTS.E.BYPASS.LTC128B.128 [R131+0x100], [R22.64], !P5 ;  /* 0x001000001683efae */ /* 0x0007ea000e901d46 */
[----:B------:R1:W-:Y:S05]  /*5db0*/  @!P6 LDGSTS.E.BYPASS.LTC128B.128 [R131+0x2100], [R14.64], !P4 ;  /* 0x021000000e83efae */ /* 0x0003ea000e101d46 */
[----:B------:R1:W-:Y:S05]  /*5dc0*/  @!P6 LDGSTS.E.BYPASS.LTC128B.128 [R131+0x4100], [R30.64], !P3 ;  /* 0x041000001e83efae */ /* 0x0003ea000d901d46 */
[----:B------:R2:W-:Y:S05]  /*5dd0*/  @!P6 LDGSTS.E.BYPASS.LTC128B.128 [R131+0x6100], [R156.64], !P2 ;  /* 0x061000009c83efae */ /* 0x0005ea000d101d46 */
[----:B------:R3:W-:Y:S05]  /*5de0*/  @!P6 LDGSTS.E.BYPASS.LTC128B.128 [R131+0x1100], [R20.64], !P5 ;  /* 0x011000001483efae */ /* 0x0007ea000e901d46 */
[----:B------:R3:W-:Y:S01]  /*5df0*/  @!P6 LDGSTS.E.BYPASS.LTC128B.128 [R131+0x3100], [R28.64], !P4 ;  /* 0x031000001c83efae */ /* 0x0007e2000e101d46 */
[----:B-1----:R-:W-:Y:S01]  /*5e00*/  IMAD.MOV.U32 R30, RZ, RZ, R12 ;  /* 0x000000ffff1e7224 */ /* 0x002fe200078e000c */
[----:B------:R-:W-:Y:S02]  /*5e10*/  MOV R31, R13 ;  /* 0x0000000d001f7202 */ /* 0x000fe40000000f00 */
[C---:B------:R-:W-:Y:S03]  /*5e20*/  HMMA.16816.F32.BF16 R12, R168.reuse, R16, RZ ;  /* 0x00000010a80c723c */ /* 0x040fe600000418ff */
[----:B------:R1:W-:Y:S05]  /*5e30*/  @!P6 LDGSTS.E.BYPASS.LTC128B.128 [R131+0x5100], [R30.64], !P3 ;  /* 0x051000001e83efae */ /* 0x0003ea000d901d46 */
[C---:B------:R-:W-:Y:S01]  /*5e40*/  HMMA.16816.F32.BF16 R16, R168.reuse, R18, RZ ;  /* 0x00000012a810723c */ /* 0x040fe200000418ff */
[----:B------:R1:W-:Y:S05]  /*5e50*/  @!P6 LDGSTS.E.BYPASS.LTC128B.128 [R131+0x7100], [R128.64], !P2 ;  /* 0x071000008083efae */ /* 0x0003ea000d101d46 */
[----:B------:R-:W0:Y:S02]  /*5e60*/  LDGDEPBAR ;  /* 0x00000000000079af */ /* 0x000e240000000000 */
[C---:B---3--:R-:W-:Y:S08]  /*5e70*/  HMMA.16816.F32.BF16 R20, R168.reuse, R24, RZ ;  /* 0x00000018a814723c */ /* 0x048ff000000418ff */
[C---:B------:R-:W-:Y:S08]  /*5e80*/  HMMA.16816.F32.BF16 R24, R168.reuse, R26, RZ ;  /* 0x0000001aa818723c */ /* 0x040ff000000418ff */
[C---:B-1----:R-:W-:Y:S01]  /*5e90*/  HMMA.16816.F32.BF16 R28, R168.reuse, R32, RZ ;  /* 0x00000020a81c723c */ /* 0x042fe200000418ff */
[----:B------:R-:W3:Y:S07]  /*5ea0*/  LDL R129, [R1+0x34] ;  /* 0x0000340001817983 */ /* 0x000eee0000100800 */
[----:B------:R-:W-:Y:S01]  /*5eb0*/  HMMA.16816.F32.BF16 R32, R168, R34, RZ ;  /* 0x00000022a820723c */ /* 0x000fe200000418ff */
[----:B------:R-:W2:Y:S05]  /*5ec0*/  LDL R128, [R1+0x30] ;  /* 0x0000300001807983 */ /* 0x000eaa0000100800 */
[----:B------:R-:W-:Y:S02]  /*5ed0*/  STL [R1+0x124], R168 ;  /* 0x000124a801007387 */ /* 0x000fe40000100800 */
[C---:B------:R-:W-:Y:S03]  /*5ee0*/  HMMA.16816.F32.BF16 R4, R172.reuse, R176, R4 ;  /* 0x000000b0ac04723c */ /* 0x040fe60000041804 */
[----:B------:R-:W-:Y:S05]  /*5ef0*/  STL [R1+0x120], R169 ;  /* 0x000120a901007387 */ /* 0x000fea0000100800 */
[C---:B------:R-:W-:Y:S01]  /*5f00*/  HMMA.16816.F32.BF16 R8, R172.reuse, R178, R8 ;  /* 0x000000b2ac08723c */ /* 0x040fe20000041808 */
[----:B------:R-:W-:Y:S05]  /*5f10*/  STL [R1+0x11c], R170 ;  /* 0x00011caa01007387 */ /* 0x000fea0000100800 */
        /* <DEDUP_REMOVED lines=13> */
[----:B------:R-:W-:Y:S01]  /*5ff0*/  HMMA.16816.F32.BF16 R32, R172, R190, R32 ;  /* 0x000000beac20723c */ /* 0x000fe20000041820 */
[----:B------:R-:W-:Y:S05]  /*6000*/  STL [R1+0x138], R195 ;  /* 0x000138c301007387 */ /* 0x000fea0000100800 */
[----:B------:R-:W-:Y:S05]  /*6010*/  STL [R1+0x150], R197 ;  /* 0x000150c501007387 */ /* 0x000fea0000100800 */
[----:B------:R-:W-:Y:S05]  /*6020*/  STL [R1+0x14c], R198 ;  /* 0x00014cc601007387 */ /* 0x000fea0000100800 */
[----:B------:R-:W-:Y:S05]  /*6030*/  STL [R1+0x148], R199 ;  /* 0x000148c701007387 */ /* 0x000fea0000100800 */
[----:B----4-:R-:W1:Y:S05]  /*6040*/  LDSM.16.M88.4 R176, [R2] ;  /* 0x0000000002b0783b */ /* 0x010e6a0000000200 */
[----:B------:R-:W4:Y:S05]  /*6050*/  LDSM.16.M88.4 R180, [R2+0x800] ;  /* 0x0008000002b4783b */ /* 0x000f2a0000000200 */
[----:B------:R-:W4:Y:S05]  /*6060*/  LDSM.16.M88.4 R184, [R2+0x1000] ;  /* 0x0010000002b8783b */ /* 0x000f2a0000000200 */
[----:B------:R-:W4:Y:S01]  /*6070*/  LDSM.16.M88.4 R188, [R2+0x1800] ;  /* 0x0018000002bc783b */ /* 0x000f220000000200 */
[C---:B-1----:R-:W-:Y:S08]  /*6080*/  HMMA.16816.F32.BF16 R4, R192.reuse, R176, R4 ;  /* 0x000000b0c004723c */ /* 0x042ff00000041804 */
[C---:B------:R-:W-:Y:S01]  /*6090*/  HMMA.16816.F32.BF16 R8, R192.reuse, R178, R8 ;  /* 0x000000b2c008723c */ /* 0x040fe20000041808 */
[----:B------:R-:W1:Y:S07]  /*60a0*/  LDSM.16.M88.4 R176, [R250] ;  /* 0x00000000fab0783b */ /* 0x000e6e0000000200 */
[C---:B----4-:R-:W-:Y:S08]  /*60b0*/  HMMA.16816.F32.BF16 R12, R192.reuse, R180, R12 ;  /* 0x000000b4c00c723c */ /* 0x050ff0000004180c */
[C---:B------:R-:W-:Y:S01]  /*60c0*/  HMMA.16816.F32.BF16 R16, R192.reuse, R182, R16 ;  /* 0x000000b6c010723c */ /* 0x040fe20000041810 */
[----:B------:R-:W4:Y:S07]  /*60d0*/  LDSM.16.M88.4 R180, [R250+0x800] ;  /* 0x00080000fab4783b */ /* 0x000f2e0000000200 */
[C---:B------:R-:W-:Y:S08]  /*60e0*/  HMMA.16816.F32.BF16 R20, R192.reuse, R184, R20 ;  /* 0x000000b8c014723c */ /* 0x040ff00000041814 */
[C---:B------:R-:W-:Y:S01]  /*60f0*/  HMMA.16816.F32.BF16 R24, R192.reuse, R186, R24 ;  /* 0x000000bac018723c */ /* 0x040fe20000041818 */
[----:B------:R-:W2:Y:S07]  /*6100*/  LDSM.16.M88.4 R184, [R250+0x1000] ;  /* 0x00100000fab8783b */ /* 0x000eae0000000200 */
[C---:B------:R-:W-:Y:S08]  /*6110*/  HMMA.16816.F32.BF16 R28, R192.reuse, R188, R28 ;  /* 0x000000bcc01c723c */ /* 0x040ff0000004181c */
[----:B------:R-:W-:Y:S01]  /*6120*/  HMMA.16816.F32.BF16 R32, R192, R190, R32 ;  /* 0x000000bec020723c */ /* 0x000fe20000041820 */
[----:B------:R-:W3:Y:S07]  /*6130*/  LDSM.16.M88.4 R188, [R250+0x1800] ;  /* 0x00180000fabc783b */ /* 0x000eee0000000200 */
[C---:B-1----:R-:W-:Y:S08]  /*6140*/  HMMA.16816.F32.BF16 R4, R196.reuse, R176, R4 ;  /* 0x000000b0c404723c */ /* 0x042ff00000041804 */
[C---:B------:R-:W-:Y:S01]  /*6150*/  HMMA.16816.F32.BF16 R8, R196.reuse, R178, R8 ;  /* 0x000000b2c408723c */ /* 0x040fe20000041808 */
[----:B------:R-:W1:Y:S07]  /*6160*/  LDSM.16.M88.4 R176, [R249+0x2000] ;  /* 0x00200000f9b0783b */ /* 0x000e6e0000000200 */
[C---:B----4-:R-:W-:Y:S08]  /*6170*/  HMMA.16816.F32.BF16 R12, R196.reuse, R180, R12 ;  /* 0x000000b4c40c723c */ /* 0x050ff0000004180c */
[C---:B------:R-:W-:Y:S01]  /*6180*/  HMMA.16816.F32.BF16 R16, R196.reuse, R182, R16 ;  /* 0x000000b6c410723c */ /* 0x040fe20000041810 */
[----:B------:R-:W4:Y:S07]  /*6190*/  LDSM.16.M88.4 R180, [R249+0x2800] ;  /* 0x00280000f9b4783b */ /* 0x000f2e0000000200 */
[C---:B--2---:R-:W-:Y:S08]  /*61a0*/  HMMA.16816.F32.BF16 R20, R196.reuse, R184, R20 ;  /* 0x000000b8c414723c */ /* 0x044ff00000041814 */
[C---:B------:R-:W-:Y:S01]  /*61b0*/  HMMA.16816.F32.BF16 R24, R196.reuse, R186, R24 ;  /* 0x000000bac418723c */ /* 0x040fe20000041818 */
[----:B------:R-:W2:Y:S07]  /*61c0*/  LDSM.16.M88.4 R184, [R249+0x3000] ;  /* 0x00300000f9b8783b */ /* 0x000eae0000000200 */
[C---:B---3--:R-:W-:Y:S08]  /*61d0*/  HMMA.16816.F32.BF16 R28, R196.reuse, R188, R28 ;  /* 0x000000bcc41c723c */ /* 0x048ff0000004181c */
[----:B------:R-:W-:Y:S01]  /*61e0*/  HMMA.16816.F32.BF16 R32, R196, R190, R32 ;  /* 0x000000bec420723c */ /* 0x000fe20000041820 */
[----:B------:R-:W3:Y:S07]  /*61f0*/  LDSM.16.M88.4 R188, [R249+0x3800] ;  /* 0x00380000f9bc783b */ /* 0x000eee0000000200 */
[C---:B-1----:R-:W-:Y:S08]  /*6200*/  HMMA.16816.F32.BF16 R4, R200.reuse, R176, R4 ;  /* 0x000000b0c804723c */ /* 0x042ff00000041804 */
[C---:B------:R-:W-:Y:S01]  /*6210*/  HMMA.16816.F32.BF16 R8, R200.reuse, R178, R8 ;  /* 0x000000b2c808723c */ /* 0x040fe20000041808 */
[----:B------:R1:W3:Y:S07]  /*6220*/  LDSM.16.M88.4 R176, [R130] ;  /* 0x0000000082b0783b */ /* 0x0002ee0000000200 */
[C---:B----4-:R-:W-:Y:S08]  /*6230*/  HMMA.16816.F32.BF16 R12, R200.reuse, R180, R12 ;  /* 0x000000b4c80c723c */ /* 0x050ff0000004180c */
[C---:B------:R-:W-:Y:S01]  /*6240*/  HMMA.16816.F32.BF16 R16, R200.reuse, R182, R16 ;  /* 0x000000b6c810723c */ /* 0x040fe20000041810 */
[----:B------:R4:W3:Y:S07]  /*6250*/  LDSM.16.M88.4 R180, [R129] ;  /* 0x0000000081b4783b */ /* 0x0008ee0000000200 */
[C---:B--2---:R-:W-:Y:S01]  /*6260*/  HMMA.16816.F32.BF16 R20, R200.reuse, R184, R20 ;  /* 0x000000b8c814723c */ /* 0x044fe20000041814 */
[----:B-1----:R-:W2:Y:S07]  /*6270*/  LDL R130, [R1+0x28] ;  /* 0x0000280001827983 */ /* 0x002eae0000100800 */
[C---:B------:R-:W-:Y:S01]  /*6280*/  HMMA.16816.F32.BF16 R24, R200.reuse, R186, R24 ;  /* 0x000000bac818723c */ /* 0x040fe20000041818 */
[----:B------:R1:W1:Y:S07]  /*6290*/  LDSM.16.M88.4 R184, [R128] ;  /* 0x0000000080b8783b */ /* 0x00026e0000000200 */
[C---:B---3--:R-:W-:Y:S01]  /*62a0*/  HMMA.16816.F32.BF16 R28, R200.reuse, R188, R28 ;  /* 0x000000bcc81c723c */ /* 0x048fe2000004181c */
[----:B----4-:R-:W3:Y:S07]  /*62b0*/  LDL R129, [R1+0x24] ;  /* 0x0000240001817983 */ /* 0x010eee0000100800 */
[----:B------:R-:W-:Y:S01]  /*62c0*/  HMMA.16816.F32.BF16 R32, R200, R190, R32 ;  /* 0x000000bec820723c */ /* 0x000fe20000041820 */
[----:B------:R4:W1:Y:S07]  /*62d0*/  LDSM.16.M88.4 R188, [R0] ;  /* 0x0000000000bc783b */ /* 0x00086e0000000200 */
[C---:B------:R-:W-:Y:S01]  /*62e0*/  HMMA.16816.F32.BF16 R4, R204.reuse, R176, R4 ;  /* 0x000000b0cc04723c */ /* 0x040fe20000041804 */
[----:B-1----:R-:W3:Y:S07]  /*62f0*/  LDL R128, [R1+0x20] ;  /* 0x0000200001807983 */ /* 0x002eee0000100800 */
[C---:B------:R-:W-:Y:S01]  /*6300*/  HMMA.16816.F32.BF16 R8, R204.reuse, R178, R8 ;  /* 0x000000b2cc08723c */ /* 0x040fe20000041808 */
[----:B------:R-:W1:Y:S07]  /*6310*/  LDSM.16.M88.4 R176, [R2+0x2000] ;  /* 0x0020000002b0783b */ /* 0x000e6e0000000200 */
[C---:B------:R-:W-:Y:S01]  /*6320*/  HMMA.16816.F32.BF16 R12, R204.reuse, R180, R12 ;  /* 0x000000b4cc0c723c */ /* 0x040fe2000004180c */
[----:B----4-:R-:W2:Y:S07]  /*6330*/  LDL R0, [R1+0x1c] ;  /* 0x00001c0001007983 */ /* 0x010eae0000100800 */
        /* <DEDUP_REMOVED lines=33> */
[C---:B------:R-:W-:Y:S08]  /*6550*/  HMMA.16816.F32.BF16 R8, R216.reuse, R178, R8 ;  /* 0x000000b2d808723c */ /* 0x040ff00000041808 */
[C---:B------:R-:W-:Y:S08]  /*6560*/  HMMA.16816.F32.BF16 R12, R216.reuse, R180, R12 ;  /* 0x000000b4d80c723c */ /* 0x040ff0000004180c */
[C---:B------:R-:W-:Y:S08]  /*6570*/  HMMA.16816.F32.BF16 R16, R216.reuse, R182, R16 ;  /* 0x000000b6d810723c */ /* 0x040ff00000041810 */
[C---:B------:R-:W-:Y:S08]  /*6580*/  HMMA.16816.F32.BF16 R20, R216.reuse, R184, R20 ;  /* 0x000000b8d814723c */ /* 0x040ff00000041814 */
[C---:B------:R-:W-:Y:S08]  /*6590*/  HMMA.16816.F32.BF16 R24, R216.reuse, R186, R24 ;  /* 0x000000bad818723c */ /* 0x040ff00000041818 */
[C---:B------:R-:W-:Y:S08]  /*65a0*/  HMMA.16816.F32.BF16 R28, R216.reuse, R188, R28 ;  /* 0x000000bcd81c723c */ /* 0x040ff0000004181c */
[----:B------:R-:W-:Y:S01]  /*65b0*/  HMMA.16816.F32.BF16 R32, R216, R190, R32 ;  /* 0x000000bed820723c */ /* 0x000fe20000041820 */
[----:B--2---:R1:W2:Y:S05]  /*65c0*/  LDSM.16.M88.4 R176, [R130] ;  /* 0x0000000082b0783b */ /* 0x0042aa0000000200 */
[----:B---3--:R3:W2:Y:S05]  /*65d0*/  LDSM.16.M88.4 R180, [R129] ;  /* 0x0000000081b4783b */ /* 0x0086aa0000000200 */
[----:B-1----:R-:W4:Y:S05]  /*65e0*/  LDL R130, [R1+0x14] ;  /* 0x0000140001827983 */ /* 0x002f2a0000100800 */
[----:B------:R1:W1:Y:S05]  /*65f0*/  LDSM.16.M88.4 R184, [R128] ;  /* 0x0000000080b8783b */ /* 0x00026a0000000200 */
[----:B---3--:R-:W3:Y:S01]  /*6600*/  LDL R129, [R1+0x10] ;  /* 0x0000100001817983 */ /* 0x008ee20000100800 */
[C---:B--2---:R-:W-:Y:S08]  /*6610*/  HMMA.16816.F32.BF16 R4, R220.reuse, R176, R4 ;  /* 0x000000b0dc04723c */ /* 0x044ff00000041804 */
[C---:B------:R-:W-:Y:S01]  /*6620*/  HMMA.16816.F32.BF16 R8, R220.reuse, R178, R8 ;  /* 0x000000b2dc08723c */ /* 0x040fe20000041808 */
[----:B------:R2:W2:Y:S05]  /*6630*/  LDSM.16.M88.4 R188, [R0] ;  /* 0x0000000000bc783b */ /* 0x0004aa0000000200 */
[----:B------:R-:W2:Y:S02]  /*6640*/  LDSM.16.M88.4 R176, [R2+0x4000] ;  /* 0x0040000002b0783b */ /* 0x000ea40000000200 */
[C---:B------:R-:W-:Y:S03]  /*6650*/  HMMA.16816.F32.BF16 R12, R220.reuse, R180, R12 ;  /* 0x000000b4dc0c723c */ /* 0x040fe6000004180c */
[----:B-1----:R-:W3:Y:S05]  /*6660*/  LDL R128, [R1+0xc] ;  /* 0x00000c0001807983 */ /* 0x002eea0000100800 */
[C---:B------:R-:W-:Y:S01]  /*6670*/  HMMA.16816.F32.BF16 R16, R220.reuse, R182, R16 ;  /* 0x000000b6dc10723c */ /* 0x040fe20000041810 */
[----:B------:R-:W1:Y:S07]  /*6680*/  LDSM.16.M88.4 R180, [R2+0x4800] ;  /* 0x0048000002b4783b */ /* 0x000e6e0000000200 */
[C---:B------:R-:W-:Y:S01]  /*6690*/  HMMA.16816.F32.BF16 R20, R220.reuse, R184, R20 ;  /* 0x000000b8dc14723c */ /* 0x040fe20000041814 */
[----:B--2---:R-:W2:Y:S05]  /*66a0*/  LDL R0, [R1+0x18] ;  /* 0x0000180001007983 */ /* 0x004eaa0000100800 */
[----:B------:R-:W2:Y:S02]  /*66b0*/  LDL.LU R170, [R1+0x60] ;  /* 0x0000600001aa7983 */ /* 0x000ea40000300800 */
[C---:B------:R-:W-:Y:S03]  /*66c0*/  HMMA.16816.F32.BF16 R24, R220.reuse, R186, R24 ;  /* 0x000000badc18723c */ /* 0x040fe60000041818 */
[----:B------:R-:W1:Y:S05]  /*66d0*/  LDSM.16.M88.4 R184, [R2+0x5000] ;  /* 0x0050000002b8783b */ /* 0x000e6a0000000200 */
[----:B------:R-:W2:Y:S01]  /*66e0*/  LDL R168, [R1+0x94] ;  /* 0x0000940001a87983 */ /* 0x000ea20000100800 */
[C---:B------:R-:W-:Y:S08]  /*66f0*/  HMMA.16816.F32.BF16 R28, R220.reuse, R188, R28 ;  /* 0x000000bcdc1c723c */ /* 0x040ff0000004181c */
[----:B------:R-:W-:Y:S01]  /*6700*/  HMMA.16816.F32.BF16 R32, R220, R190, R32 ;  /* 0x000000bedc20723c */ /* 0x000fe20000041820 */
[----:B------:R-:W1:Y:S07]  /*6710*/  LDSM.16.M88.4 R188, [R2+0x5800] ;  /* 0x0058000002bc783b */ /* 0x000e6e0000000200 */
[C---:B------:R-:W-:Y:S08]  /*6720*/  HMMA.16816.F32.BF16 R4, R224.reuse, R176, R4 ;  /* 0x000000b0e004723c */ /* 0x040ff00000041804 */
[C---:B------:R-:W-:Y:S01]  /*6730*/  HMMA.16816.F32.BF16 R8, R224.reuse, R178, R8 ;  /* 0x000000b2e008723c */ /* 0x040fe20000041808 */
        /* <DEDUP_REMOVED lines=23> */
[C---:B------:R-:W-:Y:S08]  /*68b0*/  HMMA.16816.F32.BF16 R8, R232.reuse, R178, R8 ;  /* 0x000000b2e808723c */ /* 0x040ff00000041808 */
[C---:B-1----:R-:W-:Y:S08]  /*68c0*/  HMMA.16816.F32.BF16 R12, R232.reuse, R180, R12 ;  /* 0x000000b4e80c723c */ /* 0x042ff0000004180c */
[C---:B------:R-:W-:Y:S08]  /*68d0*/  HMMA.16816.F32.BF16 R16, R232.reuse, R182, R16 ;  /* 0x000000b6e810723c */ /* 0x040ff00000041810 */
[C---:B------:R-:W-:Y:S08]  /*68e0*/  HMMA.16816.F32.BF16 R20, R232.reuse, R184, R20 ;  /* 0x000000b8e814723c */ /* 0x040ff00000041814 */
[C---:B------:R-:W-:Y:S08]  /*68f0*/  HMMA.16816.F32.BF16 R24, R232.reuse, R186, R24 ;  /* 0x000000bae818723c */ /* 0x040ff00000041818 */
[C---:B------:R-:W-:Y:S08]  /*6900*/  HMMA.16816.F32.BF16 R28, R232.reuse, R188, R28 ;  /* 0x000000bce81c723c */ /* 0x040ff0000004181c */
[----:B------:R-:W-:Y:S01]  /*6910*/  HMMA.16816.F32.BF16 R32, R232, R190, R32 ;  /* 0x000000bee820723c */ /* 0x000fe20000041820 */
[----:B------:R-:W-:Y:S05]  /*6920*/  LDSM.16.M88.4 R188, [R2+0x6000] ;  /* 0x0060000002bc783b */ /* 0x000fea0000000200 */
[----:B----4-:R1:W-:Y:S05]  /*6930*/  LDSM.16.M88.4 R180, [R130] ;  /* 0x0000000082b4783b */ /* 0x0103ea0000000200 */
[----:B---3--:R-:W-:Y:S05]  /*6940*/  LDSM.16.M88.4 R184, [R129] ;  /* 0x0000000081b8783b */ /* 0x008fea0000000200 */
[----:B-1----:R-:W3:Y:S05]  /*6950*/  LDL R130, [R1+0x78] ;  /* 0x0000780001827983 */ /* 0x002eea0000100800 */
[----:B--2---:R1:W2:Y:S01]  /*6960*/  LDSM.16.M88.4 R176, [R0] ;  /* 0x0000000000b0783b */ /* 0x0042a20000000200 */
[C---:B------:R-:W-:Y:S02]  /*6970*/  IADD3 R171, R170.reuse, -0x1, RZ ;  /* 0xffffffffaaab7810 */ /* 0x040fe40007ffe0ff */
[C---:B------:R-:W-:Y:S01]  /*6980*/  ISETP.GT.AND P6, PT, R170.reuse, R159, PT ;  /* 0x0000009faa00720c */ /* 0x040fe20003fc4270 */
[----:B------:R-:W-:Y:S04]  /*6990*/  IMAD.MOV.U32 R159, RZ, RZ, -0x40 ;  /* 0xffffffc0ff9f7424 */ /* 0x000fe800078e00ff */
[----:B------:R-:W-:Y:S05]  /*69a0*/  IMAD R159, R170, R159, 0x1 ;  /* 0x00000001aa9f7424 */ /* 0x000fea00078e029f */
[----:B------:R-:W-:Y:S03]  /*69b0*/  IADD3 R159, R159, c[0x0][0x1d0], -R168 ;  /* 0x000074009f9f7a10 */ /* 0x000fe60007ffe8a8 */
[----:B------:R-:W-:Y:S01]  /*69c0*/  @P6 IMAD.WIDE.U32 R156, R171, c[0x0][0x1e0], RZ ;  /* 0x00007800ab9c6a25 */ /* 0x000fe200078e00ff */
[----:B------:R-:W-:Y:S01]  /*69d0*/  IADD3 R159, R159, -c[0x0][0x168], RZ ;  /* 0x80005a009f9f7a10 */ /* 0x000fe20007ffe0ff */
[----:B-1----:R-:W4:Y:S01]  /*69e0*/  LDL R0, [R1+0x8c] ;  /* 0x00008c0001007983 */ /* 0x002f220000100800 */
[C---:B--2---:R-:W-:Y:S08]  /*69f0*/  HMMA.16816.F32.BF16 R4, R236.reuse, R176, R4 ;  /* 0x000000b0ec04723c */ /* 0x044ff00000041804 */
[C---:B------:R-:W-:Y:S01]  /*6a00*/  HMMA.16816.F32.BF16 R8, R236.reuse, R178, R8 ;  /* 0x000000b2ec08723c */ /* 0x040fe20000041808 */
[----:B------:R1:W2:Y:S07]  /*6a10*/  LDSM.16.M88.4 R176, [R128] ;  /* 0x0000000080b0783b */ /* 0x0002ae0000000200 */
[C---:B------:R-:W-:Y:S08]  /*6a20*/  HMMA.16816.F32.BF16 R12, R236.reuse, R180, R12 ;  /* 0x000000b4ec0c723c */ /* 0x040ff0000004180c */
[C---:B------:R-:W-:Y:S01]  /*6a30*/  HMMA.16816.F32.BF16 R16, R236.reuse, R182, R16 ;  /* 0x000000b6ec10723c */ /* 0x040fe20000041810 */
[----:B------:R-:W2:Y:S07]  /*6a40*/  LDSM.16.M88.4 R180, [R2+0x6800] ;  /* 0x0068000002b4783b */ /* 0x000eae0000000200 */
[C---:B------:R-:W-:Y:S01]  /*6a50*/  HMMA.16816.F32.BF16 R20, R236.reuse, R184, R20 ;  /* 0x000000b8ec14723c */ /* 0x040fe20000041814 */
[----:B-1----:R-:W3:Y:S07]  /*6a60*/  LDL.64 R128, [R1+0x68] ;  /* 0x0000680001807983 */ /* 0x002eee0000100a00 */
        /* <DEDUP_REMOVED lines=8> */
[C---:B------:R-:W-:Y:S08]  /*6af0*/  HMMA.16816.F32.BF16 R12, R240.reuse, R180, R12 ;  /* 0x000000b4f00c723c */ /* 0x040ff0000004180c */
[C---:B------:R-:W-:Y:S08]  /*6b00*/  HMMA.16816.F32.BF16 R16, R240.reuse, R182, R16 ;  /* 0x000000b6f010723c */ /* 0x040ff00000041810 */
[C---:B-1----:R-:W-:Y:S08]  /*6b10*/  HMMA.16816.F32.BF16 R20, R240.reuse, R176, R20 ;  /* 0x000000b0f014723c */ /* 0x042ff00000041814 */
[C---:B------:R-:W-:Y:S01]  /*6b20*/  HMMA.16816.F32.BF16 R24, R240.reuse, R178, R24 ;  /* 0x000000b2f018723c */ /* 0x040fe20000041818 */
[----:B------:R-:W1:Y:S07]  /*6b30*/  LDSM.16.M88.4 R176, [R250+0x6800] ;  /* 0x00680000fab0783b */ /* 0x000e6e0000000200 */
[C---:B------:R-:W-:Y:S08]  /*6b40*/  HMMA.16816.F32.BF16 R28, R240.reuse, R184, R28 ;  /* 0x000000b8f01c723c */ /* 0x040ff0000004181c */
[----:B------:R-:W-:Y:S08]  /*6b50*/  HMMA.16816.F32.BF16 R32, R240, R186, R32 ;  /* 0x000000baf020723c */ /* 0x000ff00000041820 */
[C---:B--2---:R-:W-:Y:S08]  /*6b60*/  HMMA.16816.F32.BF16 R4, R244.reuse, R188, R4 ;  /* 0x000000bcf404723c */ /* 0x044ff00000041804 */
[C---:B------:R-:W-:Y:S08]  /*6b70*/  HMMA.16816.F32.BF16 R8, R244.reuse, R190, R8 ;  /* 0x000000bef408723c */ /* 0x040ff00000041808 */
[C---:B-1----:R-:W-:Y:S08]  /*6b80*/  HMMA.16816.F32.BF16 R12, R244.reuse, R176, R12 ;  /* 0x000000b0f40c723c */ /* 0x042ff0000004180c */
[C---:B------:R-:W-:Y:S04]  /*6b90*/  HMMA.16816.F32.BF16 R16, R244.reuse, R178, R16 ;  /* 0x000000b2f410723c */ /* 0x040fe80000041810 */
[----:B----4-:R-:W-:Y:S05]  /*6ba0*/  @P1 IMAD.HI.U32 R2, R0, c[0x0][0x2c8], RZ ;  /* 0x0000b20000021a27 */ /* 0x010fea00078e00ff */
[----:B------:R-:W-:Y:S03]  /*6bb0*/  @P1 SHF.R.U32.HI R0, RZ, c[0x0][0x2cc], R2 ;  /* 0x0000b300ff001a19 */ /* 0x000fe60000011602 */
[----:B------:R-:W-:Y:S02]  /*6bc0*/  @P6 SHF.R.S32.HI R2, RZ, 0x1f, R171 ;  /* 0x0000001fff026819 */ /* 0x000fe400000114ab */
[----:B------:R-:W1:Y:S03]  /*6bd0*/  SHFL.IDX PT, R183, R0, RZ, 0x1c1f ;  /* 0x001c1fff00b77589 */ /* 0x000e6600000e0000 */
[----:B------:R-:W-:Y:S02]  /*6be0*/  @P6 IMAD R2, R2, c[0x0][0x1e0], RZ ;  /* 0x0000780002026a24 */ /* 0x000fe400078e02ff */
[----:B------:R2:W4:Y:S02]  /*6bf0*/  SHFL.IDX PT, R182, R0, 0x1, 0x1c1f ;  /* 0x003c1f0000b67f89 */ /* 0x00052400000e0000 */
[----:B------:R-:W-:Y:S05]  /*6c00*/  @P6 IMAD R2, R171, c[0x0][0x1e4], R2 ;  /* 0x00007900ab026a24 */ /* 0x000fea00078e0202 */
[----:B--2---:R-:W-:Y:S01]  /*6c10*/  @P6 IADD3 R0, R157, R2, RZ ;  /* 0x000000029d006210 */ /* 0x004fe20007ffe0ff */
[C---:B------:R-:W-:Y:S02]  /*6c20*/  @P6 IMAD.SHL.U32 R157, R156.reuse, 0x40, RZ ;  /* 0x000000409c9d6824 */ /* 0x040fe400078e00ff */
[----:B-1----:R-:W-:Y:S01]  /*6c30*/  IMAD.IADD R2, R159, 0x1, R183 ;  /* 0x000000019f027824 */ /* 0x002fe200078e02b7 */
[----:B------:R-:W-:Y:S02]  /*6c40*/  @P6 SHF.L.U64.HI R156, R156, 0x6, R0 ;  /* 0x000000069c9c6819 */ /* 0x000fe40000010200 */
[----:B---3--:R-:W-:Y:S04]  /*6c50*/  @P6 IADD3 R0, P0, R157, R128, RZ ;  /* 0x000000809d006210 */ /* 0x008fe80007f1e0ff */
[----:B------:R-:W-:Y:S02]  /*6c60*/  @P6 IADD3.X R181, R156, R130, RZ, P0, !PT ;  /* 0x000000829cb56210 */ /* 0x000fe400007fe4ff */
[C---:B------:R-:W-:Y:S04]  /*6c70*/  @P6 LEA R180, P0, R0.reuse, c[0x0][0x1c8], 0x1 ;  /* 0x0000720000b46a11 */ /* 0x040fe800078008ff */
[----:B------:R-:W-:Y:S02]  /*6c80*/  @P6 LEA.HI.X R181, R0, c[0x0][0x1cc], R181, 0x1, P0 ;  /* 0x0000730000b56a11 */ /* 0x000fe400000f0cb5 */
[----:B------:R-:W-:Y:S02]  /*6c90*/  ISETP.GT.AND P0, PT, R2, RZ, PT ;  /* 0x000000ff0200720c */ /* 0x000fe40003f04270 */
[----:B----4-:R-:W-:Y:S02]  /*6ca0*/  IADD3 R0, R159, R182, RZ ;  /* 0x000000b69f007210 */ /* 0x010fe40007ffe0ff */
[----:B------:R-:W-:Y:S02]  /*6cb0*/  FSEL R185, R4, -INF , P0 ;  /* 0xff80000004b97808 */ /* 0x000fe40000000000 */
[----:B------:R-:W-:Y:S04]  /*6cc0*/  ISETP.GT.AND P0, PT, R2, 0x1, PT ;  /* 0x000000010200780c */ /* 0x000fe80003f04270 */
[----:B------:R-:W-:Y:S02]  /*6cd0*/  FSEL R184, R5, -INF , P0 ;  /* 0xff80000005b87808 */ /* 0x000fe40000000000 */
[----:B------:R-:W-:Y:S04]  /*6ce0*/  ISETP.GT.AND P0, PT, R0, RZ, PT ;  /* 0x000000ff0000720c */ /* 0x000fe80003f04270 */
[----:B------:R-:W-:Y:S02]  /*6cf0*/  FSEL R187, R6, -INF , P0 ;  /* 0xff80000006bb7808 */ /* 0x000fe40000000000 */
[----:B------:R-:W-:Y:S04]  /*6d00*/  ISETP.GT.AND P0, PT, R0, 0x1, PT ;  /* 0x000000010000780c */ /* 0x000fe80003f04270 */
[----:B------:R-:W-:Y:S02]  /*6d10*/  FSEL R186, R7, -INF , P0 ;  /* 0xff80000007ba7808 */ /* 0x000fe40000000000 */
[----:B------:R-:W1:Y:S01]  /*6d20*/  LDSM.16.M88.4 R4, [R250+0x7000] ;  /* 0x00700000fa04783b */ /* 0x000e620000000200 */
[----:B------:R-:W-:Y:S04]  /*6d30*/  ISETP.GT.AND P0, PT, R2, 0x8, PT ;  /* 0x000000080200780c */ /* 0x000fe80003f04270 */
[----:B------:R-:W-:Y:S02]  /*6d40*/  FSEL R176, R8, -INF , P0 ;  /* 0xff80000008b07808 */ /* 0x000fe40000000000 */
[----:B------:R-:W-:Y:S04]  /*6d50*/  ISETP.GT.AND P0, PT, R2, 0x9, PT ;  /* 0x000000090200780c */ /* 0x000fe80003f04270 */
[----:B------:R-:W-:Y:S02]  /*6d60*/  FSEL R177, R9, -INF , P0 ;  /* 0xff80000009b17808 */ /* 0x000fe40000000000 */
[----:B------:R-:W-:Y:S04]  /*6d70*/  ISETP.GT.AND P0, PT, R0, 0x8, PT ;  /* 0x000000080000780c */ /* 0x000fe80003f04270 */
[----:B------:R-:W-:Y:S02]  /*6d80*/  FSEL R183, R10, -INF , P0 ;  /* 0xff8000000ab77808 */ /* 0x000fe40000000000 */
[----:B------:R-:W-:Y:S04]  /*6d90*/  ISETP.GT.AND P0, PT, R0, 0x9, PT ;  /* 0x000000090000780c */ /* 0x000fe80003f04270 */
[----:B------:R-:W-:Y:S02]  /*6da0*/  FSEL R182, R11, -INF , P0 ;  /* 0xff8000000bb67808 */ /* 0x000fe40000000000 */
[----:B------:R-:W-:Y:S01]  /*6db0*/  ISETP.GT.AND P0, PT, R2, 0x10, PT ;  /* 0x000000100200780c */ /* 0x000fe20003f04270 */
[----:B------:R-:W2:Y:S01]  /*6dc0*/  LDSM.16.M88.4 R8, [R250+0x7800] ;  /* 0x00780000fa08783b */ /* 0x000ea20000000200 */
[----:B------:R-:W-:Y:S04]  /*6dd0*/  DEPBAR.LE SB0, 0x0 ;  /* 0x000080000000791a */ /* 0x000fe80000000000 */
[----:B------:R-:W-:Y:S01]  /*6de0*/  FSEL R189, R12, -INF , P0 ;  /* 0xff8000000cbd7808 */ /* 0x000fe20000000000 */
[----:B------:R-:W-:Y:S01]  /*6df0*/  BAR.SYNC.DEFER_BLOCKING 0x0 ;  /* 0x0000000000007b1d */ /* 0x000fe20000010000 */
[----:B------:R-:W-:Y:S04]  /*6e00*/  ISETP.GT.AND P0, PT, R2, 0x11, PT ;  /* 0x000000110200780c */ /* 0x000fe80003f04270 */
[----:B------:R-:W-:Y:S02]  /*6e10*/  FSEL R191, R13, -INF , P0 ;  /* 0xff8000000dbf7808 */ /* 0x000fe40000000000 */
[----:B------:R-:W-:Y:S01]  /*6e20*/  ISETP.GT.AND P0, PT, R0, 0x10, PT ;  /* 0x000000100000780c */ /* 0x000fe20003f04270 */
[C---:B-1----:R-:W-:Y:S05]  /*6e30*/  HMMA.16816.F32.BF16 R20, R244.reuse, R4, R20 ;  /* 0x00000004f414723c */ /* 0x042fea0000041814 */
[----:B------:R-:W-:Y:S02]  /*6e40*/  FSEL R168, R14, -INF , P0 ;  /* 0xff8000000ea87808 */ /* 0x000fe40000000000 */
[----:B------:R-:W-:Y:S01]  /*6e50*/  ISETP.GT.AND P0, PT, R0, 0x11, PT ;  /* 0x000000110000780c */ /* 0x000fe20003f04270 */
[C---:B------:R-:W-:Y:S04]  /*6e60*/  HMMA.16816.F32.BF16 R24, R244.reuse, R6, R24 ;  /* 0x00000006f418723c */ /* 0x040fe80000041818 */
[----:B------:R-:W-:Y:S02]  /*6e70*/  FSEL R169, R15, -INF , P0 ;  /* 0xff8000000fa97808 */ /* 0x000fe40000000000 */
[----:B------:R-:W-:Y:S02]  /*6e80*/  ISETP.GT.AND P0, PT, R2, 0x18, PT ;  /* 0x000000180200780c */ /* 0x000fe40003f04270 */
[----:B------:R-:W-:Y:S01]  /*6e90*/  FMNMX.FTZ R4, R185, R3, !PT ;  /* 0x00000003b9047209 */ /* 0x000fe20007810000 */
[----:B------:R-:W-:Y:S01]  /*6ea0*/  @!PT LDS RZ, [RZ] ;  /* 0x00000000fffff984 */ /* 0x000fe20000000800 */
[----:B------:R-:W-:Y:S01]  /*6eb0*/  @!PT LDS RZ, [RZ] ;  /* 0x00000000fffff984 */ /* 0x000fe20000000800 */
[----:B------:R-:W-:Y:S01]  /*6ec0*/  @!PT LDS RZ, [RZ] ;  /* 0x00000000fffff984 */ /* 0x000fe20000000800 */
[----:B------:R1:W-:Y:S03]  /*6ed0*/  @P6 LDGSTS.E.BYPASS.LTC128B.128 [R131+0x10100], [R180.64], !P5 ;  /* 0x10100000b4836fae */ /* 0x0003e6000e901d46 */
[----:B------:R-:W-:Y:S02]  /*6ee0*/  FSEL R188, R16, -INF , P0 ;  /* 0xff80000010bc7808 */ /* 0x000fe40000000000 */
[----:B------:R-:W-:Y:S02]  /*6ef0*/  ISETP.GT.AND P0, PT, R2, 0x19, PT ;  /* 0x000000190200780c */ /* 0x000fe40003f04270 */
[----:B------:R-:W-:Y:S01]  /*6f00*/  FMNMX.FTZ R4, R184, R4, !PT ;  /* 0x00000004b8047209 */ /* 0x000fe20007810000 */
[C---:B--2---:R-:W-:Y:S03]  /*6f10*/  HMMA.16816.F32.BF16 R28, R244.reuse, R8, R28 ;  /* 0x00000008f41c723c */ /* 0x044fe6000004181c */
[----:B------:R-:W-:Y:S02]  /*6f20*/  FSEL R190, R17, -INF , P0 ;  /* 0xff80000011be7808 */ /* 0x000fe40000000000 */
[----:B------:R-:W-:Y:S02]  /*6f30*/  ISETP.GT.AND P0, PT, R0, 0x18, PT ;  /* 0x000000180000780c */ /* 0x000fe40003f04270 */
[----:B------:R-:W-:Y:S01]  /*6f40*/  FMNMX.FTZ R4, R176, R4, !PT ;  /* 0x00000004b0047209 */ /* 0x000fe20007810000 */
[----:B------:R-:W-:Y:S04]  /*6f50*/  HMMA.16816.F32.BF16 R32, R244, R10, R32 ;  /* 0x0000000af420723c */ /* 0x000fe80000041820 */
[----:B------:R-:W-:Y:S02]  /*6f60*/  FSEL R172, R18, -INF , P0 ;  /* 0xff80000012ac7808 */ /* 0x000fe40000000000 */
[----:B------:R-:W-:Y:S02]  /*6f70*/  ISETP.GT.AND P0, PT, R0, 0x19, PT ;  /* 0x000000190000780c */ /* 0x000fe40003f04270 */
[----:B------:R-:W-:Y:S04]  /*6f80*/  FMNMX.FTZ R4, R177, R4, !PT ;  /* 0x00000004b1047209 */ /* 0x000fe80007810000 */
[----:B------:R-:W-:Y:S02]  /*6f90*/  FSEL R178, R19, -INF , P0 ;  /* 0xff80000013b27808 */ /* 0x000fe40000000000 */
[----:B------:R-:W-:Y:S02]  /*6fa0*/  ISETP.GT.AND P0, PT, R2, 0x20, PT ;  /* 0x000000200200780c */ /* 0x000fe40003f04270 */
[----:B------:R-:W-:Y:S02]  /*6fb0*/  FMNMX.FTZ R4, R189, R4, !PT ;  /* 0x00000004bd047209 */ /* 0x000fe40007810000 */
[----:B------:R-:W-:Y:S02]  /*6fc0*/  FSEL R197, R20, -INF , P0 ;  /* 0xff80000014c57808 */ /* 0x000fe40000000000 */
[----:B------:R-:W-:Y:S02]  /*6fd0*/  ISETP.GT.AND P0, PT, R2, 0x21, PT ;  /* 0x000000210200780c */ /* 0x000fe40003f04270 */
[----:B------:R-:W-:Y:S02]  /*6fe0*/  FMNMX.FTZ R4, R191, R4, !PT ;  /* 0x00000004bf047209 */ /* 0x000fe40007810000 */
[----:B------:R-:W-:Y:S01]  /*6ff0*/  FSEL R198, R21, -INF , P0 ;  /* 0xff80000015c67808 */ /* 0x000fe20000000000 */
[----:B------:R-:W-:Y:S01]  /*7000*/  IMAD.MOV.U32 R21, RZ, RZ, R172 ;  /* 0x000000ffff157224 */ /* 0x000fe200078e00ac */
[----:B------:R-:W-:Y:S02]  /*7010*/  ISETP.GT.AND P0, PT, R0, 0x20, PT ;  /* 0x000000200000780c */ /* 0x000fe40003f04270 */
[----:B------:R-:W-:Y:S02]  /*7020*/  FMNMX.FTZ R4, R188, R4, !PT ;  /* 0x00000004bc047209 */ /* 0x000fe40007810000 */
        /* <DEDUP_REMOVED lines=28> */
[----:B------:R-:W-:Y:S02]  /*71f0*/  FMNMX.FTZ R4, R194, R4, !PT ;  /* 0x00000004c2047209 */ /* 0x000fe40007810000 */
[----:B------:R-:W-:Y:S02]  /*7200*/  FSEL R168, R31, -INF , P0 ;  /* 0xff8000001fa87808 */ /* 0x000fe40000000000 */
[----:B------:R-:W-:Y:S02]  /*7210*/  ISETP.GT.AND P0, PT, R2, 0x38, PT ;  /* 0x000000380200780c */ /* 0x000fe40003f04270 */
[----:B------:R-:W-:Y:S02]  /*7220*/  MOV R23, R169 ;  /* 0x000000a900177202 */ /* 0x000fe40000000f00 */
[----:B------:R-:W-:Y:S02]  /*7230*/  FMNMX.FTZ R5, R24, R5, !PT ;  /* 0x0000000518057209 */ /* 0x000fe40007810000 */
[----:B------:R-:W-:Y:S02]  /*7240*/  FMNMX.FTZ R4, R195, R4, !PT ;  /* 0x00000004c3047209 */ /* 0x000fe40007810000 */
[----:B------:R-:W-:Y:S02]  /*7250*/  FSEL R172, R32, -INF , P0 ;  /* 0xff80000020ac7808 */ /* 0x000fe40000000000 */
[----:B------:R-:W-:Y:S02]  /*7260*/  ISETP.GT.AND P0, PT, R2, 0x39, PT ;  /* 0x000000390200780c */ /* 0x000fe40003f04270 */
[----:B------:R-:W-:Y:S02]  /*7270*/  FMNMX.FTZ R5, R23, R5, !PT ;  /* 0x0000000517057209 */ /* 0x000fe40007810000 */
[----:B------:R-:W-:Y:S02]  /*7280*/  FMNMX.FTZ R4, R172, R4, !PT ;  /* 0x00000004ac047209 */ /* 0x000fe40007810000 */
[----:B------:R-:W-:Y:S01]  /*7290*/  FSEL R173, R33, -INF , P0 ;  /* 0xff80000021ad7808 */ /* 0x000fe20000000000 */
[----:B------:R-:W-:Y:S01]  /*72a0*/  IMAD.MOV.U32 R33, RZ, RZ, R23 ;  /* 0x000000ffff217224 */ /* 0x000fe200078e0017 */
[----:B------:R-:W-:Y:S02]  /*72b0*/  FMNMX.FTZ R2, R21, R5, !PT ;  /* 0x0000000515027209 */ /* 0x000fe40007810000 */
[----:B------:R-:W-:Y:S02]  /*72c0*/  ISETP.GT.AND P0, PT, R0, 0x38, PT ;  /* 0x000000380000780c */ /* 0x000fe40003f04270 */
[----:B------:R-:W-:Y:S02]  /*72d0*/  FMNMX.FTZ R4, R173, R4, !PT ;  /* 0x00000004ad047209 */ /* 0x000fe40007810000 */
[----:B------:R-:W-:Y:S02]  /*72e0*/  FSEL R169, R34, -INF , P0 ;  /* 0xff80000022a97808 */ /* 0x000fe40000000000 */
[----:B------:R-:W-:Y:S01]  /*72f0*/  ISETP.GT.AND P0, PT, R0, 0x39, PT ;  /* 0x000000390000780c */ /* 0x000fe20003f04270 */
[----:B------:R-:W2:Y:S01]  /*7300*/  SHFL.BFLY PT, R8, R4, 0x2, 0x1f ;  /* 0x0c401f0004087f89 */ /* 0x000ea200000e0000 */
[----:B------:R-:W-:Y:S02]  /*7310*/  FMNMX.FTZ R2, R178, R2, !PT ;  /* 0x00000002b2027209 */ /* 0x000fe40007810000 */
[----:B------:R-:W-:Y:S01]  /*7320*/  FSEL R159, R35, -INF , P0 ;  /* 0xff800000239f7808 */ /* 0x000fe20000000000 */
[----:B------:R-:W-:Y:S01]  /*7330*/  IMAD.MOV.U32 R35, RZ, RZ, R178 ;  /* 0x000000ffff237224 */ /* 0x000fe200078e00b2 */
[----:B------:R-:W-:Y:S02]  /*7340*/  @P6 IADD3 R10, P0, R128, 0x40, RZ ;  /* 0x00000040800a6810 */ /* 0x000fe40007f1e0ff */
[----:B------:R-:W-:Y:S02]  /*7350*/  FMNMX.FTZ R2, R22, R2, !PT ;  /* 0x0000000216027209 */ /* 0x000fe40007810000 */
[----:B------:R-:W-:Y:S02]  /*7360*/  @P6 IADD3.X R11, RZ, R130, RZ, P0, !PT ;  /* 0x00000082ff0b6210 */ /* 0x000fe400007fe4ff */
[----:B------:R-:W-:Y:S02]  /*7370*/  FMNMX.FTZ R0, R179, R2, !PT ;  /* 0x00000002b3007209 */ /* 0x000fe40007810000 */
[----:B------:R-:W-:Y:S02]  /*7380*/  @P6 IADD3 R2, P0, R157, R10, RZ ;  /* 0x0000000a9d026210 */ /* 0x000fe40007f1e0ff */
[----:B------:R-:W-:Y:S02]  /*7390*/  FMNMX.FTZ R0, R193, R0, !PT ;  /* 0x00000000c1007209 */ /* 0x000fe40007810000 */
[----:B------:R-:W-:Y:S01]  /*73a0*/  MOV R32, R24 ;  /* 0x0000001800207202 */ /* 0x000fe20000000f00 */
[----:B------:R-:W-:Y:S01]  /*73b0*/  @P6 IMAD.X R5, R156, 0x1, R11, P0 ;  /* 0x000000019c056824 */ /* 0x000fe200000e060b */
[----:B------:R-:W-:Y:S02]  /*73c0*/  @P6 LEA R6, P0, R2, c[0x0][0x1c8], 0x1 ;  /* 0x0000720002066a11 */ /* 0x000fe400078008ff */
[----:B------:R-:W-:Y:S02]  /*73d0*/  FMNMX.FTZ R0, R174, R0, !PT ;  /* 0x00000000ae007209 */ /* 0x000fe40007810000 */
[----:B------:R-:W-:Y:S02]  /*73e0*/  @P6 LEA.HI.X R7, R2, c[0x0][0x1cc], R5, 0x1, P0 ;  /* 0x0000730002076a11 */ /* 0x000fe400000f0c05 */
[----:B------:R-:W-:Y:S02]  /*73f0*/  @P6 IADD3 R17, P0, R128, 0x80, RZ ;  /* 0x0000008080116810 */ /* 0x000fe40007f1e0ff */
[----:B------:R-:W-:Y:S01]  /*7400*/  FMNMX.FTZ R0, R175, R0, !PT ;  /* 0x00000000af007209 */ /* 0x000fe20007810000 */
[----:B------:R3:W-:Y:S01]  /*7410*/  @P6 LDGSTS.E.BYPASS.LTC128B.128 [R131+0x12100], [R6.64], !P4 ;  /* 0x1210000006836fae */ /* 0x0007e2000e101d46 */
[----:B------:R-:W-:Y:S02]  /*7420*/  @P6 IADD3.X R16, RZ, R130, RZ, P0, !PT ;  /* 0x00000082ff106210 */ /* 0x000fe400007fe4ff */
[----:B------:R-:W-:Y:S02]  /*7430*/  @P6 IADD3 R5, P0, R157, R17, RZ ;  /* 0x000000119d056210 */ /* 0x000fe40007f1e0ff */
[----:B--2---:R-:W-:Y:S02]  /*7440*/  FMNMX.FTZ R8, R4, R8, !PT ;  /* 0x0000000804087209 */ /* 0x004fe40007810000 */
[----:B------:R-:W-:Y:S01]  /*7450*/  FMNMX.FTZ R0, R168, R0, !PT ;  /* 0x00000000a8007209 */ /* 0x000fe20007810000 */
[----:B------:R-:W-:Y:S01]  /*7460*/  @P6 IMAD.X R9, R156, 0x1, R16, P0 ;  /* 0x000000019c096824 */ /* 0x000fe200000e0610 */
[----:B------:R-:W-:Y:S02]  /*7470*/  @P6 LEA R4, P0, R5, c[0x0][0x1c8], 0x1 ;  /* 0x0000720005046a11 */ /* 0x000fe400078008ff */
[----:B------:R-:W-:Y:S02]  /*7480*/  FMNMX.FTZ R0, R169, R0, !PT ;  /* 0x00000000a9007209 */ /* 0x000fe40007810000 */
[----:B------:R-:W-:Y:S02]  /*7490*/  @P6 LEA.HI.X R5, R5, c[0x0][0x1cc], R9, 0x1, P0 ;  /* 0x0000730005056a11 */ /* 0x000fe400000f0c09 */
[----:B------:R-:W-:Y:S02]  /*74a0*/  FMNMX.FTZ R0, R159, R0, !PT ;  /* 0x000000009f007209 */ /* 0x000fe40007810000 */
[----:B------:R-:W-:Y:S01]  /*74b0*/  @P6 IADD3 R9, P0, R128, 0xc0, RZ ;  /* 0x000000c080096810 */ /* 0x000fe20007f1e0ff */
[----:B------:R2:W-:Y:S01]  /*74c0*/  @P6 LDGSTS.E.BYPASS.LTC128B.128 [R131+0x14100], [R4.64], !P3 ;  /* 0x1410000004836fae */ /* 0x0005e2000d901d46 */
[----:B------:R-:W-:Y:S04]  /*74d0*/  MOV R34, R21 ;  /* 0x0000001500227202 */ /* 0x000fe80000000f00 */
[----:B------:R-:W4:Y:S01]  /*74e0*/  SHFL.BFLY PT, R2, R0, 0x2, 0x1f ;  /* 0x0c401f0000027f89 */ /* 0x000f2200000e0000 */
[----:B---3--:R-:W-:Y:S04]  /*74f0*/  @P6 IADD3.X R7, RZ, R130, RZ, P0, !PT ;  /* 0x00000082ff076210 */ /* 0x008fe800007fe4ff */
[----:B------:R-:W3:Y:S01]  /*7500*/  SHFL.BFLY PT, R6, R8, 0x1, 0x1f ;  /* 0x0c201f0008067f89 */ /* 0x000ee200000e0000 */
[----:B--2---:R-:W-:Y:S02]  /*7510*/  @P6 IADD3 R4, P0, R157, R9, RZ ;  /* 0x000000099d046210 */ /* 0x004fe40007f1e0ff */
[----:B----4-:R-:W-:Y:S03]  /*7520*/  FMNMX.FTZ R0, R0, R2, !PT ;  /* 0x0000000200007209 */ /* 0x010fe60007810000 */
[----:B------:R-:W-:Y:S01]  /*7530*/  @P6 IMAD.X R2, R156, 0x1, R7, P0 ;  /* 0x000000019c026824 */ /* 0x000fe200000e0607 */
[C---:B------:R-:W-:Y:S04]  /*7540*/  @P6 LEA R14, P0, R4.reuse, c[0x0][0x1c8], 0x1 ;  /* 0x00007200040e6a11 */ /* 0x040fe800078008ff */
[----:B------:R-:W-:Y:S01]  /*7550*/  @P6 LEA.HI.X R15, R4, c[0x0][0x1cc], R2, 0x1, P0 ;  /* 0x00007300040f6a11 */ /* 0x000fe200000f0c02 */
[----:B------:R-:W-:Y:S01]  /*7560*/  @P6 IMAD.MOV.U32 R2, RZ, RZ, c[0x0][0x1e4] ;  /* 0x00007900ff026624 */ /* 0x000fe200078e00ff */
[----:B------:R-:W-:Y:S03]  /*7570*/  @P6 MOV R4, c[0x0][0x1e0] ;  /* 0x0000780000046a02 */ /* 0x000fe60000000f00 */
[----:B------:R2:W-:Y:S01]  /*7580*/  @P6 LDGSTS.E.BYPASS.LTC128B.128 [R131+0x16100], [R14.64], !P2 ;  /* 0x161000000e836fae */ /* 0x0005e2000d101d46 */
[----:B------:R-:W-:Y:S02]  /*7590*/  @P6 LEA R5, P0, R4, R157, 0x5 ;  /* 0x0000009d04056211 */ /* 0x000fe400078028ff */
[----:B---3--:R-:W-:Y:S02]  /*75a0*/  FMNMX.FTZ R157, R8, R6, !PT ;  /* 0x00000006089d7209 */ /* 0x008fe40007810000 */
[----:B------:R-:W-:Y:S02]  /*75b0*/  @P6 LEA.HI.X R4, R4, R156, R2, 0x5, P0 ;  /* 0x0000009c04046211 */ /* 0x000fe400000f2c02 */
[----:B------:R-:W-:Y:S01]  /*75c0*/  @P6 IADD3 R2, P0, R5, R128, RZ ;  /* 0x0000008005026210 */ /* 0x000fe20007f1e0ff */
[----:B-1----:R-:W-:Y:S01]  /*75d0*/  FMUL.FTZ R180, R157, c[0x0][0x2d0] ;  /* 0x0000b4009db47a20 */ /* 0x002fe20000410000 */
[----:B------:R-:W3:Y:S02]  /*75e0*/  LDL.LU.64 R128, [R1+0x160] ;  /* 0x0001600001807983 */ /* 0x000ee40000300a00 */
[----:B------:R-:W-:Y:S02]  /*75f0*/  @P6 IADD3.X R6, R4, R130, RZ, P0, !PT ;  /* 0x0000008204066210 */ /* 0x000fe400007fe4ff */
[C---:B------:R-:W-:Y:S01]  /*7600*/  @P6 LEA R12, P0, R2.reuse, c[0x0][0x1c8], 0x1 ;  /* 0x00007200020c6a11 */ /* 0x040fe200078008ff */
[----:B------:R-:W4:Y:S03]  /*7610*/  LDL.LU R130, [R1+0x158] ;  /* 0x0001580001827983 */ /* 0x000f260000300800 */
[----:B------:R-:W-:Y:S02]  /*7620*/  @P6 LEA.HI.X R13, R2, c[0x0][0x1cc], R6, 0x1, P0 ;  /* 0x00007300020d6a11 */ /* 0x000fe400000f0c06 */
[C---:B------:R-:W-:Y:S01]  /*7630*/  @P6 IADD3 R6, P0, R5.reuse, R10, RZ ;  /* 0x0000000a05066210 */ /* 0x040fe20007f1e0ff */
[----:B------:R-:W1:Y:S04]  /*7640*/  SHFL.BFLY PT, R2, R0, 0x1, 0x1f ;  /* 0x0c201f0000027f89 */ /* 0x000e6800000e0000 */
[----:B------:R-:W-:Y:S01]  /*7650*/  @P6 IMAD.X R11, R4, 0x1, R11, P0 ;  /* 0x00000001040b6824 */ /* 0x000fe200000e060b */
[C---:B------:R-:W-:Y:S01]  /*7660*/  @P6 LEA R10, P0, R6.reuse, c[0x0][0x1c8], 0x1 ;  /* 0x00007200060a6a11 */ /* 0x040fe200078008ff */
[----:B------:R2:W-:Y:S03]  /*7670*/  @P6 LDGSTS.E.BYPASS.LTC128B.128 [R131+0x11100], [R12.64], !P5 ;  /* 0x111000000c836fae */ /* 0x0005e6000e901d46 */
[----:B------:R-:W-:Y:S02]  /*7680*/  @P6 LEA.HI.X R11, R6, c[0x0][0x1cc], R11, 0x1, P0 ;  /* 0x00007300060b6a11 */ /* 0x000fe400000f0c0b */
[C---:B------:R-:W-:Y:S03]  /*7690*/  @P6 IADD3 R6, P0, R5.reuse, R17, RZ ;  /* 0x0000001105066210 */ /* 0x040fe60007f1e0ff */
[----:B------:R2:W-:Y:S01]  /*76a0*/  @P6 LDGSTS.E.BYPASS.LTC128B.128 [R131+0x13100], [R10.64], !P4 ;  /* 0x131000000a836fae */ /* 0x0005e2000e101d46 */
[C---:B------:R-:W-:Y:S02]  /*76b0*/  @P6 IADD3.X R16, R4.reuse, R16, RZ, P0, !PT ;  /* 0x0000001004106210 */ /* 0x040fe400007fe4ff */
[----:B------:R-:W-:Y:S05]  /*76c0*/  @P6 IADD3 R5, P0, R5, R9, RZ ;  /* 0x0000000905056210 */ /* 0x000fea0007f1e0ff */
[----:B------:R-:W-:Y:S01]  /*76d0*/  @P6 IMAD.X R7, R4, 0x1, R7, P0 ;  /* 0x0000000104076824 */ /* 0x000fe200000e0607 */
[----:B------:R-:W-:Y:S02]  /*76e0*/  @P6 LEA R8, P0, R6, c[0x0][0x1c8], 0x1 ;  /* 0x0000720006086a11 */ /* 0x000fe400078008ff */
[----:B-1----:R-:W-:Y:S02]  /*76f0*/  FMNMX.FTZ R156, R0, R2, !PT ;  /* 0x00000002009c7209 */ /* 0x002fe40007810000 */
[----:B------:R-:W-:Y:S02]  /*7700*/  @P6 LEA.HI.X R9, R6, c[0x0][0x1cc], R16, 0x1, P0 ;  /* 0x0000730006096a11 */ /* 0x000fe400000f0c10 */
[C---:B------:R-:W-:Y:S01]  /*7710*/  @P6 LEA R4, P0, R5.reuse, c[0x0][0x1c8], 0x1 ;  /* 0x0000720005046a11 */ /* 0x040fe200078008ff */
[----:B------:R-:W-:Y:S02]  /*7720*/  FMUL.FTZ R181, R156, c[0x0][0x2d0] ;  /* 0x0000b4009cb57a20 */ /* 0x000fe40000410000 */
[----:B------:R1:W-:Y:S01]  /*7730*/  @P6 LDGSTS.E.BYPASS.LTC128B.128 [R131+0x15100], [R8.64], !P3 ;  /* 0x1510000008836fae */ /* 0x0003e2000d901d46 */
[----:B------:R-:W-:Y:S02]  /*7740*/  @P6 LEA.HI.X R5, R5, c[0x0][0x1cc], R7, 0x1, P0 ;  /* 0x0000730005056a11 */ /* 0x000fe400000f0c07 */
[----:B------:R-:W-:Y:S03]  /*7750*/  FSETP.NEU.FTZ.AND P0, PT, R157, -INF , PT ;  /* 0xff8000009d00780b */ /* 0x000fe60003f1d000 */
[----:B------:R1:W-:Y:S01]  /*7760*/  @P6 LDGSTS.E.BYPASS.LTC128B.128 [R131+0x17100], [R4.64], !P2 ;  /* 0x1710000004836fae */ /* 0x0003e2000d101d46 */
[----:B------:R-:W-:Y:S04]  /*7770*/  FSEL R180, R180, RZ, P0 ;  /* 0x000000ffb4b47208 */ /* 0x000fe80000000000 */
[----:B--2---:R-:W2:Y:S01]  /*7780*/  LDSM.16.MT88.4 R12, [R248] ;  /* 0x00000000f80c783b */ /* 0x004ea20000004200 */
[--C-:B------:R-:W-:Y:S02]  /*7790*/  FFMA.FTZ R0, R185, c[0x0][0x2d0], -R180.reuse ;  /* 0x0000b400b9007a23 */ /* 0x100fe400000108b4 */
[--C-:B------:R-:W-:Y:S02]  /*77a0*/  FFMA.FTZ R2, R177, c[0x0][0x2d0], -R180.reuse ;  /* 0x0000b400b1027a23 */ /* 0x100fe400000108b4 */
[----:B------:R1:W-:Y:S01]  /*77b0*/  MUFU.EX2 R185, R0 ;  /* 0x0000000000b97308 */ /* 0x0003e20000000800 */
[--C-:B------:R-:W-:Y:S01]  /*77c0*/  FFMA.FTZ R176, R176, c[0x0][0x2d0], -R180.reuse ;  /* 0x0000b400b0b07a23 */ /* 0x100fe200000108b4 */
[----:B------:R-:W-:Y:S05]  /*77d0*/  LDSM.16.MT88.4 R28, [R251] ;  /* 0x00000000fb1c783b */ /* 0x000fea0000004200 */
[----:B------:R-:W0:Y:S03]  /*77e0*/  LDGDEPBAR ;  /* 0x00000000000079af */ /* 0x000e260000000000 */
[----:B------:R-:W-:Y:S02]  /*77f0*/  MUFU.EX2 R18, R2 ;  /* 0x0000000200127308 */ /* 0x000fe40000000800 */
[----:B-1----:R-:W4:Y:S08]  /*7800*/  LDL.LU R131, [R1+0x154] ;  /* 0x0001540001837983 */ /* 0x002f300000300800 */
[----:B------:R-:W-:Y:S01]  /*7810*/  MUFU.EX2 R19, R176 ;  /* 0x000000b000137308 */ /* 0x000fe20000000800 */
[----:B------:R-:W-:Y:S09]  /*7820*/  FFMA.FTZ R0, R184, c[0x0][0x2d0], -R180 ;  /* 0x0000b400b8007a23 */ /* 0x000ff200000108b4 */
[----:B------:R1:W-:Y:S02]  /*7830*/  MUFU.EX2 R20, R0 ;  /* 0x0000000000147308 */ /* 0x0003e40000000800 */
[----:B-1----:R-:W-:Y:S02]  /*7840*/  FSEL R0, R157, RZ, P0 ;  /* 0x000000ff9d007208 */ /* 0x002fe40000000000 */
[----:B------:R-:W-:Y:S03]  /*7850*/  FSETP.NEU.FTZ.AND P0, PT, R156, -INF , PT ;  /* 0xff8000009c00780b */ /* 0x000fe60003f1d000 */
[----:B------:R-:W-:Y:S01]  /*7860*/  FADD.FTZ R0, -R0, R3 ;  /* 0x0000000300007221 */ /* 0x000fe20000010100 */
[----:B------:R-:W-:Y:S03]  /*7870*/  FSEL R181, R181, RZ, P0 ;  /* 0x000000ffb5b57208 */ /* 0x000fe60000000000 */
[----:B------:R-:W-:Y:S02]  /*7880*/  FMUL.FTZ R0, R0, c[0x0][0x2d0] ;  /* 0x0000b40000007a20 */ /* 0x000fe40000410000 */
[--C-:B------:R-:W-:Y:S01]  /*7890*/  FFMA.FTZ R2, R187, c[0x0][0x2d0], -R181.reuse ;  /* 0x0000b400bb027a23 */ /* 0x100fe200000108b5 */
[----:B------:R-:W-:Y:S01]  /*78a0*/  MOV R187, R179 ;  /* 0x000000b300bb7202 */ /* 0x000fe20000000f00 */
[----:B------:R-:W1:Y:S10]  /*78b0*/  MUFU.EX2 R3, R0 ;  /* 0x0000000000037308 */ /* 0x000e740000000800 */
[----:B------:R2:W-:Y:S01]  /*78c0*/  MUFU.EX2 R184, R2 ;  /* 0x0000000200b87308 */ /* 0x0005e20000000800 */
[C---:B-1----:R-:W-:Y:S02]  /*78d0*/  FMUL.FTZ R24, R3.reuse, R144 ;  /* 0x0000009003187220 */ /* 0x042fe40000410000 */
[C---:B------:R-:W-:Y:S02]  /*78e0*/  FMUL.FTZ R9, R3.reuse, R165 ;  /* 0x000000a503097220 */ /* 0x040fe40000410000 */
[C---:B------:R-:W-:Y:S02]  /*78f0*/  FMUL.FTZ R4, R3.reuse, R160 ;  /* 0x000000a003047220 */ /* 0x040fe40000410000 */
[----:B------:R-:W-:Y:S02]  /*7900*/  IMAD.MOV.U32 R160, RZ, RZ, R22 ;  /* 0x000000ffffa07224 */ /* 0x000fe400078e0016 */
[C---:B------:R-:W-:Y:S01]  /*7910*/  FMUL.FTZ R5, R3.reuse, R161 ;  /* 0x000000a103057220 */ /* 0x040fe20000410000 */
[----:B------:R-:W-:Y:S01]  /*7920*/  MOV R161, R18 ;  /* 0x0000001200a17202 */ /* 0x000fe20000000f00 */
[----:B--2---:R-:W-:Y:S02]  /*7930*/  FFMA.FTZ R2, R186, c[0x0][0x2d0], -R181 ;  /* 0x0000b400ba027a23 */ /* 0x004fe400000108b5 */
[C---:B------:R-:W-:Y:S02]  /*7940*/  FMUL.FTZ R8, R3.reuse, R164 ;  /* 0x000000a403087220 */ /* 0x040fe40000410000 */
[----:B------:R-:W1:Y:S01]  /*7950*/  MUFU.EX2 R186, R2 ;  /* 0x0000000200ba7308 */ /* 0x000e620000000800 */
[C---:B------:R-:W-:Y:S02]  /*7960*/  FMUL.FTZ R16, R3.reuse, R136 ;  /* 0x0000008803107220 */ /* 0x040fe40000410000 */
[C---:B------:R-:W-:Y:S02]  /*7970*/  FMUL.FTZ R17, R3.reuse, R137 ;  /* 0x0000008903117220 */ /* 0x040fe40000410000 */
[C---:B------:R-:W-:Y:S01]  /*7980*/  FMUL.FTZ R25, R3.reuse, R145 ;  /* 0x0000009103197220 */ /* 0x040fe20000410000 */
[----:B------:R-:W-:Y:S01]  /*7990*/  MOV R145, R35 ;  /* 0x0000002300917202 */ /* 0x000fe20000000f00 */
[----:B------:R-:W-:Y:S01]  /*79a0*/  IMAD.MOV.U32 R164, RZ, RZ, R161 ;  /* 0x000000ffffa47224 */ /* 0x000fe200078e00a1 */
[----:B------:R-:W-:Y:S01]  /*79b0*/  MOV R161, R32 ;  /* 0x0000002000a17202 */ /* 0x000fe20000000f00 */
        /* <DEDUP_REMOVED lines=9> */
[--C-:B------:R-:W-:Y:S02]  /*7a50*/  FFMA.FTZ R2, R183, c[0x0][0x2d0], -R181.reuse ;  /* 0x0000b400b7027a23 */ /* 0x100fe400000108b5 */
[C---:B------:R-:W-:Y:S02]  /*7a60*/  FMUL.FTZ R49, R3.reuse, R49 ;  /* 0x0000003103317220 */ /* 0x040fe40000410000 */
        /* <DEDUP_REMOVED lines=13> */
[----:B-1----:R-:W-:Y:S02]  /*7b40*/  FFMA.FTZ R2, R182, c[0x0][0x2d0], -R181 ;  /* 0x0000b400b6027a23 */ /* 0x002fe400000108b5 */
        /* <DEDUP_REMOVED lines=15> */
[C---:B------:R-:W-:Y:S01]  /*7c40*/  FMUL.FTZ R101, R3.reuse, R101 ;  /* 0x0000006503657220 */ /* 0x040fe20000410000 */
[----:B--2---:R-:W-:Y:S01]  /*7c50*/  F2FP.BF16.PACK_AB R179, R182, R183 ;  /* 0x000000b7b6b3723e */ /* 0x004fe200000010ff */
[C---:B------:R-:W-:Y:S02]  /*7c60*/  FMUL.FTZ R104, R3.reuse, R104 ;  /* 0x0000006803687220 */ /* 0x040fe40000410000 */
[----:B------:R-:W-:Y:S01]  /*7c70*/  FADD.FTZ R0, -R2, R158 ;  /* 0x0000009e02007221 */ /* 0x000fe20000010100 */
[----:B------:R-:W-:Y:S01]  /*7c80*/  MOV R2, R20 ;  /* 0x0000001400027202 */ /* 0x000fe20000000f00 */
[----:B------:R-:W-:Y:S01]  /*7c90*/  IMAD.MOV.U32 R158, RZ, RZ, R19 ;  /* 0x000000ffff9e7224 */ /* 0x000fe200078e0013 */
[----:B------:R-:W1:Y:S01]  /*7ca0*/  LDSM.16.MT88.4 R20, [R252] ;  /* 0x00000000fc14783b */ /* 0x000e620000004200 */
[----:B------:R-:W-:Y:S01]  /*7cb0*/  FMUL.FTZ R0, R0, c[0x0][0x2d0] ;  /* 0x0000b40000007a20 */ /* 0x000fe20000410000 */
[----:B------:R-:W-:Y:S01]  /*7cc0*/  F2FP.BF16.PACK_AB R176, R2, R185 ;  /* 0x000000b902b0723e */ /* 0x000fe200000010ff */
[C---:B------:R-:W-:Y:S01]  /*7cd0*/  FMUL.FTZ R105, R3.reuse, R105 ;  /* 0x0000006903697220 */ /* 0x040fe20000410000 */
[----:B------:R-:W-:Y:S01]  /*7ce0*/  F2FP.BF16.PACK_AB R178, R18, R158 ;  /* 0x0000009e12b2723e */ /* 0x000fe200000010ff */
        /* <DEDUP_REMOVED lines=11> */
[C---:B--2---:R-:W-:Y:S02]  /*7da0*/  FMUL.FTZ R6, R0.reuse, R162 ;  /* 0x000000a200067220 */ /* 0x044fe40000410000 */
[----:B------:R-:W2:Y:S01]  /*7db0*/  LDL R162, [R1+0x48] ;  /* 0x0000480001a27983 */ /* 0x000ea20000100800 */
[C---:B------:R-:W-:Y:S01]  /*7dc0*/  FMUL.FTZ R7, R0.reuse, R163 ;  /* 0x000000a300077220 */ /* 0x040fe20000410000 */
[----:B------:R-:W-:Y:S01]  /*7dd0*/  MOV R163, R160 ;  /* 0x000000a000a37202 */ /* 0x000fe20000000f00 */
[C---:B------:R-:W-:Y:S02]  /*7de0*/  FMUL.FTZ R18, R0.reuse, R138 ;  /* 0x0000008a00127220 */ /* 0x040fe40000410000 */
[----:B------:R-:W2:Y:S01]  /*7df0*/  LDL.LU R144, [R1+0x84] ;  /* 0x0000840001907983 */ /* 0x000ea20000300800 */
[C---:B------:R-:W-:Y:S02]  /*7e00*/  FMUL.FTZ R19, R0.reuse, R139 ;  /* 0x0000008b00137220 */ /* 0x040fe40000410000 */
[C---:B------:R-:W-:Y:S02]  /*7e10*/  HMMA.16816.F32.BF16 R4, R176.reuse, R12, R4 ;  /* 0x0000000cb004723c */ /* 0x040fe40000041804 */
[----:B------:R-:W2:Y:S03]  /*7e20*/  LDL R165, [R1+0x4] ;  /* 0x0000040001a57983 */ /* 0x000ea60000100800 */
[C---:B------:R-:W-:Y:S01]  /*7e30*/  FMUL.FTZ R11, R0.reuse, R167 ;  /* 0x000000a7000b7220 */ /* 0x040fe20000410000 */
[----:B------:R-:W-:Y:S01]  /*7e40*/  MOV R167, R158 ;  /* 0x0000009e00a77202 */ /* 0x000fe20000000f00 */
[C---:B------:R-:W-:Y:S01]  /*7e50*/  FMUL.FTZ R10, R0.reuse, R166 ;  /* 0x000000a6000a7220 */ /* 0x040fe20000410000 */
[----:B------:R-:W-:Y:S01]  /*7e60*/  LDSM.16.MT88.4 R136, [R248+0x800] ;  /* 0x00080000f888783b */ /* 0x000fe20000004200 */
[C---:B------:R-:W-:Y:S03]  /*7e70*/  FMUL.FTZ R12, R3.reuse, R132 ;  /* 0x00000084030c7220 */ /* 0x040fe60000410000 */
[C---:B------:R-:W-:Y:S01]  /*7e80*/  FMUL.FTZ R13, R3.reuse, R133 ;  /* 0x00000085030d7220 */ /* 0x040fe20000410000 */
[----:B------:R-:W-:Y:S01]  /*7e90*/  MOV R158, R33 ;  /* 0x00000021009e7202 */ /* 0x000fe20000000f00 */
[C---:B------:R-:W-:Y:S03]  /*7ea0*/  HMMA.16816.F32.BF16 R8, R176.reuse, R14, R8 ;  /* 0x0000000eb008723c */ /* 0x040fe60000041808 */
[C---:B------:R-:W-:Y:S02]  /*7eb0*/  FMUL.FTZ R26, R0.reuse, R146 ;  /* 0x00000092001a7220 */ /* 0x040fe40000410000 */
[C---:B------:R-:W-:Y:S02]  /*7ec0*/  FMUL.FTZ R27, R0.reuse, R147 ;  /* 0x00000093001b7220 */ /* 0x040fe40000410000 */
[C---:B------:R-:W-:Y:S02]  /*7ed0*/  FMUL.FTZ R14, R0.reuse, R134 ;  /* 0x00000086000e7220 */ /* 0x040fe40000410000 */
[C---:B------:R-:W-:Y:S03]  /*7ee0*/  FMUL.FTZ R15, R0.reuse, R135 ;  /* 0x00000087000f7220 */ /* 0x040fe60000410000 */
[C---:B------:R-:W-:Y:S02]  /*7ef0*/  FMUL.FTZ R33, R3.reuse, R153 ;  /* 0x0000009903217220 */ /* 0x040fe40000410000 */
[C---:B---3--:R-:W-:Y:S02]  /*7f00*/  FMUL.FTZ R128, R3.reuse, R128 ;  /* 0x0000008003807220 */ /* 0x048fe40000410000 */
[C---:B-1----:R-:W-:Y:S03]  /*7f10*/  HMMA.16816.F32.BF16 R12, R176.reuse, R20, R12 ;  /* 0x00000014b00c723c */ /* 0x042fe6000004180c */
[C---:B------:R-:W-:Y:S02]  /*7f20*/  FMUL.FTZ R129, R3.reuse, R129 ;  /* 0x0000008103817220 */ /* 0x040fe40000410000 */
[C---:B------:R-:W-:Y:S02]  /*7f30*/  FMUL.FTZ R35, R0.reuse, R155 ;  /* 0x0000009b00237220 */ /* 0x040fe40000410000 */
[C---:B------:R-:W-:Y:S01]  /*7f40*/  FMUL.FTZ R20, R3.reuse, R140 ;  /* 0x0000008c03147220 */ /* 0x040fe20000410000 */
[C---:B------:R-:W-:Y:S04]  /*7f50*/  HMMA.16816.F32.BF16 R16, R176.reuse, R22, R16 ;  /* 0x00000016b010723c */ /* 0x040fe80000041810 */
[C---:B------:R-:W-:Y:S02]  /*7f60*/  FMUL.FTZ R21, R3.reuse, R141 ;  /* 0x0000008d03157220 */ /* 0x040fe40000410000 */
[----:B------:R-:W-:Y:S02]  /*7f70*/  IMAD.MOV.U32 R160, RZ, RZ, R34 ;  /* 0x000000ffffa07224 */ /* 0x000fe400078e0022 */
[C---:B------:R-:W-:Y:S04]  /*7f80*/  FMUL.FTZ R22, R0.reuse, R142 ;  /* 0x0000008e00167220 */ /* 0x040fe80000410000 */
[C---:B------:R-:W-:Y:S02]  /*7f90*/  FMUL.FTZ R23, R0.reuse, R143 ;  /* 0x0000008f00177220 */ /* 0x040fe40000410000 */
[----:B------:R-:W-:Y:S01]  /*7fa0*/  LDSM.16.MT88.4 R140, [R252+0x800] ;  /* 0x00080000fc8c783b */ /* 0x000fe20000004200 */
[C---:B------:R-:W-:Y:S02]  /*7fb0*/  FMUL.FTZ R34, R0.reuse, R154 ;  /* 0x0000009a00227220 */ /* 0x040fe40000410000 */
[C---:B------:R-:W-:Y:S02]  /*7fc0*/  FMUL.FTZ R38, R0.reuse, R38 ;  /* 0x0000002600267220 */ /* 0x040fe40000410000 */
[C---:B------:R-:W-:Y:S03]  /*7fd0*/  HMMA.16816.F32.BF16 R20, R176.reuse, R28, R20 ;  /* 0x0000001cb014723c */ /* 0x040fe60000041814 */
[C---:B------:R-:W-:Y:S02]  /*7fe0*/  FMUL.FTZ R39, R0.reuse, R39 ;  /* 0x0000002700277220 */ /* 0x040fe40000410000 */
[C---:B------:R-:W-:Y:S02]  /*7ff0*/  FMUL.FTZ R42, R0.reuse, R42 ;  /* 0x0000002a002a7220 */ /* 0x040fe40000410000 */
[C---:B------:R-:W-:Y:S01]  /*8000*/  FMUL.FTZ R28, R3.reuse, R148 ;  /* 0x00000094031c7220 */ /* 0x040fe20000410000 */
[C---:B------:R-:W-:Y:S04]  /*8010*/  HMMA.16816.F32.BF16 R24, R176.reuse, R30, R24 ;  /* 0x0000001eb018723c */ /* 0x040fe80000041818 */
[----:B------:R-:W-:Y:S02]  /*8020*/  FMUL.FTZ R29, R3, R149 ;  /* 0x00000095031d7220 */ /* 0x000fe40000410000 */
[C---:B------:R-:W-:Y:S02]  /*8030*/  FMUL.FTZ R43, R0.reuse, R43 ;  /* 0x0000002b002b7220 */ /* 0x040fe40000410000 */
[C---:B------:R-:W-:Y:S04]  /*8040*/  FMUL.FTZ R30, R0.reuse, R150 ;  /* 0x00000096001e7220 */ /* 0x040fe80000410000 */
        /* <DEDUP_REMOVED lines=25> */
[----:B------:R-:W-:Y:S02]  /*81e0*/  IMAD.MOV.U32 R166, RZ, RZ, R2 ;  /* 0x000000ffffa67224 */ /* 0x000fe400078e0002 */
        /* <DEDUP_REMOVED lines=15> */
[--C-:B-1----:R-:W-:Y:S02]  /*82e0*/  FFMA.FTZ R2, R191, c[0x0][0x2d0], -R180.reuse ;  /* 0x0000b400bf027a23 */ /* 0x102fe400000108b4 */
[C---:B------:R-:W-:Y:S02]  /*82f0*/  FMUL.FTZ R119, R0.reuse, R119 ;  /* 0x0000007700777220 */ /* 0x040fe40000410000 */
[----:B------:R1:W3:Y:S01]  /*8300*/  MUFU.EX2 R154, R2 ;  /* 0x00000002009a7308 */ /* 0x0002e20000000800 */
[C---:B------:R-:W-:Y:S02]  /*8310*/  FMUL.FTZ R122, R0.reuse, R122 ;  /* 0x0000007a007a7220 */ /* 0x040fe40000410000 */
[C---:B------:R-:W-:Y:S02]  /*8320*/  FMUL.FTZ R123, R0.reuse, R123 ;  /* 0x0000007b007b7220 */ /* 0x040fe40000410000 */
[C---:B------:R-:W-:Y:S02]  /*8330*/  FMUL.FTZ R126, R0.reuse, R126 ;  /* 0x0000007e007e7220 */ /* 0x040fe40000410000 */
[C---:B------:R-:W-:Y:S02]  /*8340*/  FMUL.FTZ R127, R0.reuse, R127 ;  /* 0x0000007f007f7220 */ /* 0x040fe40000410000 */
[C---:B----4-:R-:W-:Y:S02]  /*8350*/  FMUL.FTZ R130, R0.reuse, R130 ;  /* 0x0000008200827220 */ /* 0x050fe40000410000 */
[----:B------:R-:W-:Y:S02]  /*8360*/  FMUL.FTZ R131, R0, R131 ;  /* 0x0000008300837220 */ /* 0x000fe40000410000 */
[----:B------:R-:W-:Y:S06]  /*8370*/  FFMA.FTZ R189, R195, c[0x0][0x2d0], -R180 ;  /* 0x0000b400c3bd7a23 */ /* 0x000fec00000108b4 */
[----:B------:R-:W-:Y:S01]  /*8380*/  MUFU.EX2 R189, R189 ;  /* 0x000000bd00bd7308 */ /* 0x000fe20000000800 */
[--C-:B-1----:R-:W-:Y:S09]  /*8390*/  FFMA.FTZ R2, R161, c[0x0][0x2d0], -R181.reuse ;  /* 0x0000b400a1027a23 */ /* 0x102ff200000108b5 */
[----:B------:R1:W-:Y:S02]  /*83a0*/  MUFU.EX2 R152, R2 ;  /* 0x0000000200987308 */ /* 0x0003e40000000800 */
[----:B-1----:R-:W-:Y:S01]  /*83b0*/  FFMA.FTZ R2, R158, c[0x0][0x2d0], -R181 ;  /* 0x0000b4009e027a23 */ /* 0x002fe200000108b5 */
[----:B--2---:R1:W2:Y:S01]  /*83c0*/  LDSM.16.MT88.4 R132, [R162] ;  /* 0x00000000a284783b */ /* 0x0042a20000004200 */
[----:B------:R-:W-:Y:S04]  /*83d0*/  FFMA.FTZ R185, R3, R144, R185 ;  /* 0x0000009003b97223 */ /* 0x000fe800000100b9 */
[----:B------:R-:W4:Y:S01]  /*83e0*/  LDL.LU R3, [R1+0x88] ;  /* 0x0000880001037983 */ /* 0x000f220000300800 */
[----:B------:R-:W-:Y:S01]  /*83f0*/  IMAD.MOV.U32 R144, RZ, RZ, R166 ;  /* 0x000000ffff907224 */ /* 0x000fe200078e00a6 */
[----:B------:R-:W-:Y:S01]  /*8400*/  MOV R166, R164 ;  /* 0x000000a400a67202 */ /* 0x000fe20000000f00 */
[----:B-1----:R1:W1:Y:S01]  /*8410*/  MUFU.EX2 R162, R2 ;  /* 0x0000000200a27308 */ /* 0x0022620000000800 */
[C---:B--2---:R-:W-:Y:S03]  /*8420*/  HMMA.16816.F32.BF16 R28, R176.reuse, R132, R28 ;  /* 0x00000084b01c723c */ /* 0x044fe6000004181c */
[--C-:B-1----:R-:W-:Y:S05]  /*8430*/  FFMA.FTZ R2, R188, c[0x0][0x2d0], -R180.reuse ;  /* 0x0000b400bc027a23 */ /* 0x102fea00000108b4 */
[C---:B------:R-:W-:Y:S01]  /*8440*/  HMMA.16816.F32.BF16 R32, R176.reuse, R134, R32 ;  /* 0x00000086b020723c */ /* 0x040fe20000041820 */
[----:B------:R-:W1:Y:S01]  /*8450*/  LDSM.16.MT88.4 R132, [R248+0x2000] ;  /* 0x00200000f884783b */ /* 0x000e620000004200 */
[----:B------:R2:W-:Y:S02]  /*8460*/  MUFU.EX2 R161, R2 ;  /* 0x0000000200a17308 */ /* 0x0005e40000000800 */
[--C-:B--2---:R-:W-:Y:S02]  /*8470*/  FFMA.FTZ R2, R190, c[0x0][0x2d0], -R180.reuse ;  /* 0x0000b400be027a23 */ /* 0x104fe400000108b4 */
[--C-:B------:R-:W-:Y:S06]  /*8480*/  FFMA.FTZ R190, R194, c[0x0][0x2d0], -R180.reuse ;  /* 0x0000b400c2be7a23 */ /* 0x100fec00000108b4 */
[----:B------:R2:W-:Y:S01]  /*8490*/  MUFU.EX2 R158, R2 ;  /* 0x00000002009e7308 */ /* 0x0005e20000000800 */
[C---:B-1----:R-:W-:Y:S09]  /*84a0*/  HMMA.16816.F32.BF16 R36, R176.reuse, R132, R36 ;  /* 0x00000084b024723c */ /* 0x042ff20000041824 */
[----:B------:R-:W-:Y:S01]  /*84b0*/  MUFU.EX2 R190, R190 ;  /* 0x000000be00be7308 */ /* 0x000fe20000000800 */
[C---:B------:R-:W-:Y:S01]  /*84c0*/  HMMA.16816.F32.BF16 R40, R176.reuse, R134, R40 ;  /* 0x00000086b028723c */ /* 0x040fe20000041828 */
[----:B------:R-:W1:Y:S02]  /*84d0*/  LDSM.16.MT88.4 R132, [R252+0x2000] ;  /* 0x00200000fc84783b */ /* 0x000e640000004200 */
[--C-:B--2---:R-:W-:Y:S06]  /*84e0*/  FFMA.FTZ R2, R160, c[0x0][0x2d0], -R181.reuse ;  /* 0x0000b400a0027a23 */ /* 0x104fec00000108b5 */
[----:B------:R2:W-:Y:S03]  /*84f0*/  MUFU.EX2 R160, R2 ;  /* 0x0000000200a07308 */ /* 0x0005e60000000800 */
[--C-:B--2---:R-:W-:Y:S07]  /*8500*/  FFMA.FTZ R2, R145, c[0x0][0x2d0], -R181.reuse ;  /* 0x0000b40091027a23 */ /* 0x104fee00000108b5 */
[----:B------:R2:W2:Y:S01]  /*8510*/  MUFU.EX2 R155, R2 ;  /* 0x00000002009b7308 */ /* 0x0004a20000000800 */
[C---:B-1----:R-:W-:Y:S08]  /*8520*/  HMMA.16816.F32.BF16 R44, R176.reuse, R132, R44 ;  /* 0x00000084b02c723c */ /* 0x042ff0000004182c */
[C---:B------:R-:W-:Y:S01]  /*8530*/  HMMA.16816.F32.BF16 R48, R176.reuse, R134, R48 ;  /* 0x00000086b030723c */ /* 0x040fe20000041830 */
[----:B------:R-:W1:Y:S03]  /*8540*/  LDSM.16.MT88.4 R132, [R251+0x2000] ;  /* 0x00200000fb84783b */ /* 0x000e660000004200 */
[--C-:B--2---:R-:W-:Y:S02]  /*8550*/  FFMA.FTZ R2, R197, c[0x0][0x2d0], -R180.reuse ;  /* 0x0000b400c5027a23 */ /* 0x104fe400000108b4 */
[----:B------:R2:W5:Y:S02]  /*8560*/  LDL.LU R197, [R1+0x150] ;  /* 0x0001500001c57983 */ /* 0x0005640000300800 */
[----:B------:R1:W1:Y:S02]  /*8570*/  MUFU.EX2 R164, R2 ;  /* 0x0000000200a47308 */ /* 0x0002640000000800 */
[C---:B-1----:R-:W-:Y:S03]  /*8580*/  HMMA.16816.F32.BF16 R52, R176.reuse, R132, R52 ;  /* 0x00000084b034723c */ /* 0x042fe60000041834 */
[----:B------:R-:W-:Y:S02]  /*8590*/  FFMA.FTZ R2, R198, c[0x0][0x2d0], -R180 ;  /* 0x0000b400c6027a23 */ /* 0x000fe400000108b4 */
[----:B------:R2:W5:Y:S03]  /*85a0*/  LDL.LU R198, [R1+0x14c] ;  /* 0x00014c0001c67983 */ /* 0x0005660000300800 */
[----:B------:R1:W1:Y:S01]  /*85b0*/  MUFU.EX2 R148, R2 ;  /* 0x0000000200947308 */ /* 0x0002620000000800 */
[C---:B------:R-:W-:Y:S01]  /*85c0*/  HMMA.16816.F32.BF16 R56, R176.reuse, R134, R56 ;  /* 0x00000086b038723c */ /* 0x040fe20000041838 */
[----:B------:R-:W2:Y:S02]  /*85d0*/  LDSM.16.MT88.4 R132, [R165+0x2000] ;  /* 0x00200000a584783b */ /* 0x000ea40000004200 */
[--C-:B-1----:R-:W-:Y:S05]  /*85e0*/  FFMA.FTZ R2, R163, c[0x0][0x2d0], -R181.reuse ;  /* 0x0000b400a3027a23 */ /* 0x102fea00000108b5 */
[C---:B--2---:R-:W-:Y:S08]  /*85f0*/  HMMA.16816.F32.BF16 R60, R176.reuse, R132, R60 ;  /* 0x00000084b03c723c */ /* 0x044ff0000004183c */
[C---:B------:R-:W-:Y:S01]  /*8600*/  HMMA.16816.F32.BF16 R64, R176.reuse, R134, R64 ;  /* 0x00000086b040723c */ /* 0x040fe20000041840 */
[----:B------:R-:W1:Y:S07]  /*8610*/  LDSM.16.MT88.4 R132, [R248+0x4000] ;  /* 0x00400000f884783b */ /* 0x000e6e0000004200 */
[C---:B-1----:R-:W-:Y:S08]  /*8620*/  HMMA.16816.F32.BF16 R68, R176.reuse, R132, R68 ;  /* 0x00000084b044723c */ /* 0x042ff00000041844 */
[C---:B------:R-:W-:Y:S01]  /*8630*/  HMMA.16816.F32.BF16 R72, R176.reuse, R134, R72 ;  /* 0x00000086b048723c */ /* 0x040fe20000041848 */
[----:B------:R-:W1:Y:S03]  /*8640*/  LDSM.16.MT88.4 R132, [R252+0x4000] ;  /* 0x00400000fc84783b */ /* 0x000e660000004200 */
[----:B----4-:R-:W-:Y:S02]  /*8650*/  FFMA.FTZ R3, R0, R3, R184 ;  /* 0x0000000300037223 */ /* 0x010fe400000100b8 */
[----:B------:R-:W-:Y:S02]  /*8660*/  FFMA.FTZ R0, R187, c[0x0][0x2d0], -R181 ;  /* 0x0000b400bb007a23 */ /* 0x000fe400000108b5 */
[--C-:B------:R-:W-:Y:S02]  /*8670*/  FFMA.FTZ R187, R172, c[0x0][0x2d0], -R180.reuse ;  /* 0x0000b400acbb7a23 */ /* 0x100fe400000108b4 */
[----:B------:R2:W-:Y:S02]  /*8680*/  MUFU.EX2 R163, R0 ;  /* 0x0000000000a37308 */ /* 0x0005e40000000800 */
[----:B------:R-:W-:Y:S08]  /*8690*/  FADD.FTZ R3, R186, R3 ;  /* 0x00000003ba037221 */ /* 0x000ff00000010000 */
[----:B------:R-:W-:Y:S01]  /*86a0*/  MUFU.EX2 R187, R187 ;  /* 0x000000bb00bb7308 */ /* 0x000fe20000000800 */
[C---:B-1----:R-:W-:Y:S03]  /*86b0*/  HMMA.16816.F32.BF16 R76, R176.reuse, R132, R76 ;  /* 0x00000084b04c723c */ /* 0x042fe6000004184c */
[--C-:B--2---:R-:W-:Y:S02]  /*86c0*/  FFMA.FTZ R0, R199, c[0x0][0x2d0], -R180.reuse ;  /* 0x0000b400c7007a23 */ /* 0x104fe400000108b4 */
[----:B------:R1:W5:Y:S03]  /*86d0*/  LDL.LU R199, [R1+0x148] ;  /* 0x0001480001c77983 */ /* 0x0003660000300800 */
[C---:B------:R-:W-:Y:S02]  /*86e0*/  HMMA.16816.F32.BF16 R80, R176.reuse, R134, R80 ;  /* 0x00000086b050723c */ /* 0x040fe40000041850 */
[----:B------:R-:W2:Y:S06]  /*86f0*/  LDSM.16.MT88.4 R132, [R251+0x4000] ;  /* 0x00400000fb84783b */ /* 0x000eac0000004200 */
        /* <DEDUP_REMOVED lines=16> */
[----:B---3--:R-:W-:Y:S01]  /*8800*/  F2FP.BF16.PACK_AB R132, R154, R153 ;  /* 0x000000999a84723e */ /* 0x008fe200000010ff */
[----:B------:R-:W-:Y:S01]  /*8810*/  HMMA.16816.F32.BF16 R128, R176, R134, R128 ;  /* 0x00000086b080723c */ /* 0x000fe20000041880 */
[----:B------:R2:W-:Y:S03]  /*8820*/  MUFU.EX2 R176, R0 ;  /* 0x0000000000b07308 */ /* 0x0005e60000000800 */
[----:B------:R-:W-:Y:S03]  /*8830*/  F2FP.BF16.PACK_AB R133, R162, R152 ;  /* 0x00000098a285723e */ /* 0x000fe600000010ff */
[----:B------:R-:W-:Y:S02]  /*8840*/  F2FP.BF16.PACK_AB R135, R155, R160 ;  /* 0x000000a09b87723e */ /* 0x000fe400000010ff */
[----:B------:R-:W-:Y:S02]  /*8850*/  F2FP.BF16.PACK_AB R134, R158, R161 ;  /* 0x000000a19e86723e */ /* 0x000fe400000010ff */
[----:B------:R3:W-:Y:S05]  /*8860*/  MUFU.EX2 R179, R2 ;  /* 0x0000000200b37308 */ /* 0x0007ea0000000800 */
[C---:B------:R-:W-:Y:S08]  /*8870*/  HMMA.16816.F32.BF16 R4, R132.reuse, R136, R4 ;  /* 0x000000888404723c */ /* 0x040ff00000041804 */
[C---:B------:R-:W-:Y:S01]  /*8880*/  HMMA.16816.F32.BF16 R8, R132.reuse, R138, R8 ;  /* 0x0000008a8408723c */ /* 0x040fe20000041808 */
[----:B------:R-:W4:Y:S03]  /*8890*/  LDSM.16.MT88.4 R136, [R251+0x800] ;  /* 0x00080000fb88783b */ /* 0x000f260000004200 */
[--C-:B--2---:R-:W-:Y:S02]  /*88a0*/  FFMA.FTZ R0, R192, c[0x0][0x2d0], -R180.reuse ;  /* 0x0000b400c0007a23 */ /* 0x104fe400000108b4 */
[----:B------:R1:W5:Y:S01]  /*88b0*/  LDL.LU R192, [R1+0x144] ;  /* 0x0001440001c07983 */ /* 0x0003620000300800 */
[----:B------:R-:W-:Y:S01]  /*88c0*/  FFMA.FTZ R180, R173, c[0x0][0x2d0], -R180 ;  /* 0x0000b400adb47a23 */ /* 0x000fe200000108b4 */
[C---:B------:R-:W-:Y:S01]  /*88d0*/  HMMA.16816.F32.BF16 R12, R132.reuse, R140, R12 ;  /* 0x0000008c840c723c */ /* 0x040fe2000004180c */
[----:B------:R2:W1:Y:S03]  /*88e0*/  MUFU.EX2 R178, R0 ;  /* 0x0000000000b27308 */ /* 0x0004660000000800 */
[----:B---3--:R-:W-:Y:S02]  /*88f0*/  FADD.FTZ R2, R144, R185 ;  /* 0x000000b990027221 */ /* 0x008fe40000010000 */
[----:B------:R-:W-:Y:S02]  /*8900*/  LDSM.16.MT88.4 R144, [R248+0x1000] ;  /* 0x00100000f890783b */ /* 0x000fe40000004200 */
[C---:B------:R-:W-:Y:S03]  /*8910*/  HMMA.16816.F32.BF16 R16, R132.reuse, R142, R16 ;  /* 0x0000008e8410723c */ /* 0x040fe60000041810 */
[----:B------:R-:W3:Y:S01]  /*8920*/  LDSM.16.MT88.4 R140, [R165+0x800] ;  /* 0x00080000a58c783b */ /* 0x000ee20000004200 */
[----:B------:R1:W-:Y:S01]  /*8930*/  MUFU.EX2 R185, R180 ;  /* 0x000000b400b97308 */ /* 0x0003e20000000800 */
[--C-:B--2---:R-:W-:Y:S03]  /*8940*/  FFMA.FTZ R0, R193, c[0x0][0x2d0], -R181.reuse ;  /* 0x0000b400c1007a23 */ /* 0x104fe600000108b5 */
[----:B------:R2:W5:Y:S06]  /*8950*/  LDL.LU R193, [R1+0x140] ;  /* 0x0001400001c17983 */ /* 0x00056c0000300800 */
[----:B------:R2:W-:Y:S01]  /*8960*/  MUFU.EX2 R177, R0 ;  /* 0x0000000000b17308 */ /* 0x0005e20000000800 */
[----:B------:R2:W5:Y:S01]  /*8970*/  LDL.LU R194, [R1+0x13c] ;  /* 0x00013c0001c27983 */ /* 0x0005620000300800 */
[C---:B----4-:R-:W-:Y:S03]  /*8980*/  HMMA.16816.F32.BF16 R20, R132.reuse, R136, R20 ;  /* 0x000000888414723c */ /* 0x050fe60000041814 */
[----:B-1----:R-:W-:Y:S01]  /*8990*/  MOV R180, R164 ;  /* 0x000000a400b47202 */ /* 0x002fe20000000f00 */
[----:B------:R1:W5:Y:S04]  /*89a0*/  LDL.LU R195, [R1+0x138] ;  /* 0x0001380001c37983 */ /* 0x0003680000300800 */
[C---:B------:R-:W-:Y:S01]  /*89b0*/  HMMA.16816.F32.BF16 R24, R132.reuse, R138, R24 ;  /* 0x0000008a8418723c */ /* 0x040fe20000041818 */
[----:B------:R-:W4:Y:S05]  /*89c0*/  LDSM.16.MT88.4 R136, [R248+0x2800] ;  /* 0x00280000f888783b */ /* 0x000f2a0000004200 */
[----:B------:R1:W5:Y:S02]  /*89d0*/  LDL.LU R172, [R1+0x134] ;  /* 0x0001340001ac7983 */ /* 0x0003640000300800 */
[C---:B---3--:R-:W-:Y:S03]  /*89e0*/  HMMA.16816.F32.BF16 R28, R132.reuse, R140, R28 ;  /* 0x0000008c841c723c */ /* 0x048fe6000004181c */
[----:B------:R1:W5:Y:S01]  /*89f0*/  LDL.LU R173, [R1+0x130] ;  /* 0x0001300001ad7983 */ /* 0x0003620000300800 */
[----:B--2---:R-:W-:Y:S04]  /*8a00*/  FFMA.FTZ R0, R174, c[0x0][0x2d0], -R181 ;  /* 0x0000b400ae007a23 */ /* 0x004fe800000108b5 */
[----:B------:R1:W5:Y:S01]  /*8a10*/  LDL.LU R174, [R1+0x12c] ;  /* 0x00012c0001ae7983 */ /* 0x0003620000300800 */
[----:B------:R2:W3:Y:S01]  /*8a20*/  MUFU.EX2 R191, R0 ;  /* 0x0000000000bf7308 */ /* 0x0004e20000000800 */
[C---:B------:R-:W-:Y:S03]  /*8a30*/  HMMA.16816.F32.BF16 R32, R132.reuse, R142, R32 ;  /* 0x0000008e8420723c */ /* 0x040fe60000041820 */
[----:B------:R-:W1:Y:S05]  /*8a40*/  LDSM.16.MT88.4 R140, [R252+0x2800] ;  /* 0x00280000fc8c783b */ /* 0x000e6a0000004200 */
[C---:B----4-:R-:W-:Y:S04]  /*8a50*/  HMMA.16816.F32.BF16 R36, R132.reuse, R136, R36 ;  /* 0x000000888424723c */ /* 0x050fe80000041824 */
[----:B--2---:R-:W-:Y:S02]  /*8a60*/  FADD.FTZ R0, R167, R2 ;  /* 0x00000002a7007221 */ /* 0x004fe40000010000 */
[----:B------:R-:W-:Y:S01]  /*8a70*/  FADD.FTZ R2, R183, R3 ;  /* 0x00000003b7027221 */ /* 0x000fe20000010000 */
[----:B------:R-:W-:Y:S01]  /*8a80*/  MOV R183, R148 ;  /* 0x0000009400b77202 */ /* 0x000fe20000000f00 */
[----:B------:R-:W-:Y:S01]  /*8a90*/  FADD.FTZ R3, R166, R0 ;  /* 0x00000000a6037221 */ /* 0x000fe20000010000 */
[C---:B------:R-:W-:Y:S01]  /*8aa0*/  HMMA.16816.F32.BF16 R40, R132.reuse, R138, R40 ;  /* 0x0000008a8428723c */ /* 0x040fe20000041828 */
[----:B------:R-:W2:Y:S02]  /*8ab0*/  LDSM.16.MT88.4 R136, [R251+0x2800] ;  /* 0x00280000fb88783b */ /* 0x000ea40000004200 */
[--C-:B------:R-:W-:Y:S03]  /*8ac0*/  FFMA.FTZ R0, R175, c[0x0][0x2d0], -R181.reuse ;  /* 0x0000b400af007a23 */ /* 0x100fe600000108b5 */
[----:B------:R-:W-:Y:S01]  /*8ad0*/  LDSM.16.MT88.4 R148, [R251+0x1000] ;  /* 0x00100000fb94783b */ /* 0x000fe20000004200 */
[----:B------:R-:W-:Y:S01]  /*8ae0*/  FADD.FTZ R2, R182, R2 ;  /* 0x00000002b6027221 */ /* 0x000fe20000010000 */
[----:B------:R4:W-:Y:S03]  /*8af0*/  MUFU.EX2 R188, R0 ;  /* 0x0000000000bc7308 */ /* 0x0009e60000000800 */
[----:B------:R2:W5:Y:S01]  /*8b00*/  LDL.LU R175, [R1+0x128] ;  /* 0x0001280001af7983 */ /* 0x0005620000300800 */
[C---:B-1----:R-:W-:Y:S08]  /*8b10*/  HMMA.16816.F32.BF16 R44, R132.reuse, R140, R44 ;  /* 0x0000008c842c723c */ /* 0x042ff0000004182c */
[C---:B------:R-:W-:Y:S01]  /*8b20*/  HMMA.16816.F32.BF16 R48, R132.reuse, R142, R48 ;  /* 0x0000008e8430723c */ /* 0x040fe20000041830 */
[----:B------:R-:W1:Y:S03]  /*8b30*/  LDSM.16.MT88.4 R140, [R165+0x2800] ;  /* 0x00280000a58c783b */ /* 0x000e660000004200 */
[--C-:B----4-:R-:W-:Y:S02]  /*8b40*/  FFMA.FTZ R0, R168, c[0x0][0x2d0], -R181.reuse ;  /* 0x0000b400a8007a23 */ /* 0x110fe400000108b5 */
[----:B------:R4:W5:Y:S02]  /*8b50*/  LDL.LU R168, [R1+0x124] ;  /* 0x0001240001a87983 */ /* 0x0009640000300800 */
[----:B------:R1:W-:Y:S01]  /*8b60*/  MUFU.EX2 R186, R0 ;  /* 0x0000000000ba7308 */ /* 0x0003e20000000800 */
[C---:B--2---:R-:W-:Y:S08]  /*8b70*/  HMMA.16816.F32.BF16 R52, R132.reuse, R136, R52 ;  /* 0x000000888434723c */ /* 0x044ff00000041834 */
[C---:B------:R-:W-:Y:S01]  /*8b80*/  HMMA.16816.F32.BF16 R56, R132.reuse, R138, R56 ;  /* 0x0000008a8438723c */ /* 0x040fe20000041838 */
[----:B------:R-:W2:Y:S07]  /*8b90*/  LDSM.16.MT88.4 R136, [R248+0x4800] ;  /* 0x00480000f888783b */ /* 0x000eae0000004200 */
[C---:B-1----:R-:W-:Y:S04]  /*8ba0*/  HMMA.16816.F32.BF16 R60, R132.reuse, R140, R60 ;  /* 0x0000008c843c723c */ /* 0x042fe8000004183c */
[--C-:B------:R-:W-:Y:S02]  /*8bb0*/  FFMA.FTZ R0, R169, c[0x0][0x2d0], -R181.reuse ;  /* 0x0000b400a9007a23 */ /* 0x100fe400000108b5 */
[----:B------:R4:W5:Y:S01]  /*8bc0*/  LDL.LU R169, [R1+0x120] ;  /* 0x0001200001a97983 */ /* 0x0009620000300800 */
[----:B------:R-:W-:Y:S01]  /*8bd0*/  FFMA.FTZ R181, R159, c[0x0][0x2d0], -R181 ;  /* 0x0000b4009fb57a23 */ /* 0x000fe200000108b5 */
[----:B------:R1:W-:Y:S01]  /*8be0*/  MUFU.EX2 R184, R0 ;  /* 0x0000000000b87308 */ /* 0x0003e20000000800 */
[C---:B------:R-:W-:Y:S02]  /*8bf0*/  HMMA.16816.F32.BF16 R64, R132.reuse, R142, R64 ;  /* 0x0000008e8440723c */ /* 0x040fe40000041840 */
[----:B------:R-:W3:Y:S05]  /*8c00*/  LDSM.16.MT88.4 R140, [R252+0x4800] ;  /* 0x00480000fc8c783b */ /* 0x000eea0000004200 */
[----:B------:R-:W4:Y:S01]  /*8c10*/  LDL R159, [R1+0x90] ;  /* 0x00009000019f7983 */ /* 0x000f220000100800 */
[C---:B--2---:R-:W-:Y:S04]  /*8c20*/  HMMA.16816.F32.BF16 R68, R132.reuse, R136, R68 ;  /* 0x000000888444723c */ /* 0x044fe80000041844 */
[----:B-1----:R-:W-:Y:S02]  /*8c30*/  FADD.FTZ R0, R153, R3 ;  /* 0x0000000399007221 */ /* 0x002fe40000010000 */
[----:B------:R-:W-:Y:S02]  /*8c40*/  FADD.FTZ R3, R152, R2 ;  /* 0x0000000298037221 */ /* 0x000fe40000010000 */
[----:B------:R-:W-:Y:S01]  /*8c50*/  FADD.FTZ R2, R154, R0 ;  /* 0x000000009a027221 */ /* 0x000fe20000010000 */
[C---:B------:R-:W-:Y:S01]  /*8c60*/  HMMA.16816.F32.BF16 R72, R132.reuse, R138, R72 ;  /* 0x0000008a8448723c */ /* 0x040fe20000041848 */
[----:B------:R-:W1:Y:S02]  /*8c70*/  LDSM.16.MT88.4 R136, [R251+0x4800] ;  /* 0x00480000fb88783b */ /* 0x000e640000004200 */
[----:B------:R-:W-:Y:S01]  /*8c80*/  FADD.FTZ R0, R162, R3 ;  /* 0x00000003a2007221 */ /* 0x000fe20000010000 */
[----:B------:R-:W-:Y:S01]  /*8c90*/  MOV R3, R178 ;  /* 0x000000b200037202 */ /* 0x000fe20000000f00 */
[----:B------:R-:W-:Y:S02]  /*8ca0*/  FADD.FTZ R2, R161, R2 ;  /* 0x00000002a1027221 */ /* 0x000fe40000010000 */
[----:B------:R-:W-:Y:S01]  /*8cb0*/  FADD.FTZ R0, R160, R0 ;  /* 0x00000000a0007221 */ /* 0x000fe20000010000 */
[C---:B---3--:R-:W-:Y:S08]  /*8cc0*/  HMMA.16816.F32.BF16 R76, R132.reuse, R140, R76 ;  /* 0x0000008c844c723c */ /* 0x048ff0000004184c */
        /* <DEDUP_REMOVED lines=18> */
[----:B------:R-:W-:Y:S01]  /*8df0*/  HMMA.16816.F32.BF16 R128, R132, R142, R128 ;  /* 0x0000008e8480723c */ /* 0x000fe20000041880 */
[----:B------:R-:W2:Y:S06]  /*8e00*/  LDSM.16.MT88.4 R140, [R165+0x1000] ;  /* 0x00100000a58c783b */ /* 0x000eac0000004200 */
[----:B------:R-:W-:Y:S02]  /*8e10*/  F2FP.BF16.PACK_AB R132, R183, R164 ;  /* 0x000000a4b784723e */ /* 0x000fe400000010ff */
[----:B------:R-:W-:Y:S03]  /*8e20*/  F2FP.BF16.PACK_AB R133, R163, R179 ;  /* 0x000000b3a385723e */ /* 0x000fe600000010ff */
[----:B------:R-:W-:Y:S02]  /*8e30*/  F2FP.BF16.PACK_AB R134, R178, R176 ;  /* 0x000000b0b286723e */ /* 0x000fe400000010ff */
[----:B------:R-:W-:Y:S02]  /*8e40*/  F2FP.BF16.PACK_AB R135, R191, R177 ;  /* 0x000000b1bf87723e */ /* 0x000fe400000010ff */
[----:B------:R-:W-:Y:S05]  /*8e50*/  F2FP.BF16.PACK_AB R178, R185, R187 ;  /* 0x000000bbb9b2723e */ /* 0x000fea00000010ff */
[C---:B------:R-:W-:Y:S08]  /*8e60*/  HMMA.16816.F32.BF16 R4, R132.reuse, R144, R4 ;  /* 0x000000908404723c */ /* 0x040ff00000041804 */
[C---:B------:R-:W-:Y:S01]  /*8e70*/  HMMA.16816.F32.BF16 R8, R132.reuse, R146, R8 ;  /* 0x000000928408723c */ /* 0x040fe20000041808 */
[----:B------:R-:W3:Y:S07]  /*8e80*/  LDSM.16.MT88.4 R144, [R248+0x3000] ;  /* 0x00300000f890783b */ /* 0x000eee0000004200 */
        /* <DEDUP_REMOVED lines=14> */
[----:B------:R-:W1:Y:S02]  /*8f70*/  LDSM.16.MT88.4 R136, [R252+0x5000] ;  /* 0x00500000fc88783b */ /* 0x000e640000004200 */
[----:B----4-:R-:W-:Y:S03]  /*8f80*/  ISETP.GT.AND P0, PT, R170, R159, PT ;  /* 0x0000009faa00720c */ /* 0x010fe60003f04270 */
[----:B------:R4:W5:Y:S02]  /*8f90*/  LDL.LU R170, [R1+0x11c] ;  /* 0x00011c0001aa7983 */ /* 0x0009640000300800 */
        /* <DEDUP_REMOVED lines=12> */
[C---:B----4-:R-:W-:Y:S08]  /*9060*/  HMMA.16816.F32.BF16 R84, R132.reuse, R148, R84 ;  /* 0x000000948454723c */ /* 0x050ff00000041854 */
[C---:B------:R-:W-:Y:S01]  /*9070*/  HMMA.16816.F32.BF16 R88, R132.reuse, R150, R88 ;  /* 0x000000968458723c */ /* 0x040fe20000041858 */
[----:B------:R-:W4:Y:S07]  /*9080*/  LDSM.16.MT88.4 R148, [R251+0x7000] ;  /* 0x00700000fb94783b */ /* 0x000f2e0000004200 */
[C---:B--2---:R-:W-:Y:S08]  /*9090*/  HMMA.16816.F32.BF16 R92, R132.reuse, R140, R92 ;  /* 0x0000008c845c723c */ /* 0x044ff0000004185c */
[C---:B------:R-:W-:Y:S08]  /*90a0*/  HMMA.16816.F32.BF16 R96, R132.reuse, R142, R96 ;  /* 0x0000008e8460723c */ /* 0x040ff00000041860 */
[C---:B---3--:R-:W-:Y:S07]  /*90b0*/  HMMA.16816.F32.BF16 R100, R132.reuse, R144, R100 ;  /* 0x000000908464723c */ /* 0x048fee0000041864 */
[----:B------:R-:W-:Y:S01]  /*90c0*/  IMAD.MOV.U32 R145, RZ, RZ, R165 ;  /* 0x000000ffff917224 */ /* 0x000fe200078e00a5 */
[C---:B------:R-:W-:Y:S01]  /*90d0*/  HMMA.16816.F32.BF16 R104, R132.reuse, R146, R104 ;  /* 0x000000928468723c */ /* 0x040fe20000041868 */
[----:B------:R-:W-:Y:S05]  /*90e0*/  LDSM.16.MT88.4 R164, [R248+0x1800] ;  /* 0x00180000f8a4783b */ /* 0x000fea0000004200 */
[----:B------:R-:W2:Y:S02]  /*90f0*/  LDSM.16.MT88.4 R140, [R145+0x7000] ;  /* 0x00700000918c783b */ /* 0x000ea40000004200 */
[C---:B-1----:R-:W-:Y:S08]  /*9100*/  HMMA.16816.F32.BF16 R108, R132.reuse, R136, R108 ;  /* 0x00000088846c723c */ /* 0x042ff0000004186c */
[C---:B------:R-:W-:Y:S01]  /*9110*/  HMMA.16816.F32.BF16 R112, R132.reuse, R138, R112 ;  /* 0x0000008a8470723c */ /* 0x040fe20000041870 */
[----:B------:R-:W1:Y:S07]  /*9120*/  LDSM.16.MT88.4 R136, [R252+0x1800] ;  /* 0x00180000fc88783b */ /* 0x000e6e0000004200 */
[C---:B----4-:R-:W-:Y:S07]  /*9130*/  HMMA.16816.F32.BF16 R116, R132.reuse, R148, R116 ;  /* 0x000000948474723c */ /* 0x050fee0000041874 */
[----:B------:R-:W-:Y:S01]  /*9140*/  IMAD.MOV.U32 R148, RZ, RZ, R158 ;  /* 0x000000ffff947224 */ /* 0x000fe200078e009e */
[C---:B------:R-:W-:Y:S01]  /*9150*/  HMMA.16816.F32.BF16 R120, R132.reuse, R150, R120 ;  /* 0x000000968478723c */ /* 0x040fe20000041878 */
[----:B------:R3:W4:Y:S03]  /*9160*/  MUFU.EX2 R158, R181 ;  /* 0x000000b5009e7308 */ /* 0x0007260000000800 */
[----:B------:R-:W-:Y:S02]  /*9170*/  MOV R149, R145 ;  /* 0x0000009100957202 */ /* 0x000fe40000000f00 */
[----:B------:R-:W1:Y:S01]  /*9180*/  LDSM.16.MT88.4 R144, [R251+0x1800] ;  /* 0x00180000fb90783b */ /* 0x000e620000004200 */
[----:B------:R-:W-:Y:S02]  /*9190*/  MOV R151, R155 ;  /* 0x0000009b00977202 */ /* 0x000fe40000000f00 */
[----:B------:R-:W-:Y:S02]  /*91a0*/  MOV R150, R180 ;  /* 0x000000b400967202 */ /* 0x000fe40000000f00 */
[----:B------:R-:W1:Y:S01]  /*91b0*/  LDSM.16.MT88.4 R152, [R149+0x1800] ;  /* 0x001800009598783b */ /* 0x000e620000004200 */
[C---:B--2---:R-:W-:Y:S07]  /*91c0*/  HMMA.16816.F32.BF16 R124, R132.reuse, R140, R124 ;  /* 0x0000008c847c723c */ /* 0x044fee000004187c */
[----:B------:R-:W-:Y:S01]  /*91d0*/  IMAD.MOV.U32 R140, RZ, RZ, R183 ;  /* 0x000000ffff8c7224 */ /* 0x000fe200078e00b7 */
[----:B------:R-:W-:Y:S01]  /*91e0*/  HMMA.16816.F32.BF16 R128, R132, R142, R128 ;  /* 0x0000008e8480723c */ /* 0x000fe20000041880 */
[----:B---3--:R-:W2:Y:S03]  /*91f0*/  LDSM.16.MT88.4 R180, [R248+0x3800] ;  /* 0x00380000f8b4783b */ /* 0x008ea60000004200 */
[----:B------:R-:W-:Y:S02]  /*9200*/  MOV R141, R179 ;  /* 0x000000b3008d7202 */ /* 0x000fe40000000f00 */
[----:B----4-:R-:W-:Y:S01]  /*9210*/  F2FP.BF16.PACK_AB R179, R158, R184 ;  /* 0x000000b89eb3723e */ /* 0x010fe200000010ff */
[----:B------:R-:W-:Y:S01]  /*9220*/  IMAD.MOV.U32 R135, RZ, RZ, R177 ;  /* 0x000000ffff877224 */ /* 0x000fe200078e00b1 */
[----:B------:R-:W-:Y:S04]  /*9230*/  MOV R142, R176 ;  /* 0x000000b0008e7202 */ /* 0x000fe80000000f00 */
[----:B------:R-:W-:Y:S02]  /*9240*/  F2FP.BF16.PACK_AB R176, R189, R190 ;  /* 0x000000bebdb0723e */ /* 0x000fe400000010ff */
[----:B------:R-:W-:Y:S02]  /*9250*/  F2FP.BF16.PACK_AB R177, R186, R188 ;  /* 0x000000bcbab1723e */ /* 0x000fe400000010ff */
[----:B------:R-:W-:Y:S05]  /*9260*/  MOV R143, R163 ;  /* 0x000000a3008f7202 */ /* 0x000fea0000000f00 */
[C---:B------:R-:W-:Y:S01]  /*9270*/  HMMA.16816.F32.BF16 R160, R176.reuse, R164, R4 ;  /* 0x000000a4b0a0723c */ /* 0x040fe20000041804 */
[----:B------:R-:W3:Y:S07]  /*9280*/  LDSM.16.MT88.4 R4, [R252+0x3800] ;  /* 0x00380000fc04783b */ /* 0x000eee0000004200 */
[C---:B------:R-:W-:Y:S07]  /*9290*/  HMMA.16816.F32.BF16 R164, R176.reuse, R166, R8 ;  /* 0x000000a6b0a4723c */ /* 0x040fee0000041808 */
[----:B------:R-:W-:Y:S01]  /*92a0*/  IMAD.MOV.U32 R8, RZ, RZ, R135 ;  /* 0x000000ffff087224 */ /* 0x000fe200078e0087 */
[----:B------:R-:W-:Y:S01]  /*92b0*/  MOV R9, R142 ;  /* 0x0000008e00097202 */ /* 0x000fe20000000f00 */
[C---:B-1----:R-:W-:Y:S03]  /*92c0*/  HMMA.16816.F32.BF16 R132, R176.reuse, R136, R12 ;  /* 0x00000088b084723c */ /* 0x042fe6000004180c */
[----:B------:R-:W-:Y:S01]  /*92d0*/  MOV R10, R143 ;  /* 0x0000008f000a7202 */ /* 0x000fe20000000f00 */
[----:B------:R-:W-:Y:S03]  /*92e0*/  IMAD.MOV.U32 R11, RZ, RZ, R140 ;  /* 0x000000ffff0b7224 */ /* 0x000fe600078e008c */
[----:B------:R-:W-:Y:S01]  /*92f0*/  MOV R12, R141 ;  /* 0x0000008d000c7202 */ /* 0x000fe20000000f00 */
[C---:B------:R-:W-:Y:S01]  /*9300*/  HMMA.16816.F32.BF16 R136, R176.reuse, R138, R16 ;  /* 0x0000008ab088723c */ /* 0x040fe20000041810 */
[----:B------:R-:W-:Y:S03]  /*9310*/  LDSM.16.MT88.4 R16, [R248+0x5800] ;  /* 0x00580000f810783b */ /* 0x000fe60000004200 */
[----:B------:R-:W-:Y:S01]  /*9320*/  MOV R13, R150 ;  /* 0x00000096000d7202 */ /* 0x000fe20000000f00 */
[----:B------:R-:W-:Y:S01]  /*9330*/  IMAD.MOV.U32 R14, RZ, RZ, R151 ;  /* 0x000000ffff0e7224 */ /* 0x000fe200078e0097 */
[----:B------:R-:W-:Y:S02]  /*9340*/  MOV R15, R148 ;  /* 0x00000094000f7202 */ /* 0x000fe40000000f00 */
[C---:B------:R-:W-:Y:S07]  /*9350*/  HMMA.16816.F32.BF16 R140, R176.reuse, R144, R20 ;  /* 0x00000090b08c723c */ /* 0x040fee0000041814 */
[----:B------:R-:W-:Y:S01]  /*9360*/  MOV R23, R149 ;  /* 0x0000009500177202 */ /* 0x000fe20000000f00 */
[C---:B------:R-:W-:Y:S01]  /*9370*/  HMMA.16816.F32.BF16 R144, R176.reuse, R146, R24 ;  /* 0x00000092b090723c */ /* 0x040fe20000041818 */
[----:B------:R-:W-:Y:S07]  /*9380*/  LDSM.16.MT88.4 R24, [R251+0x5800] ;  /* 0x00580000fb18783b */ /* 0x000fee0000004200 */
[C---:B------:R-:W-:Y:S07]  /*9390*/  HMMA.16816.F32.BF16 R148, R176.reuse, R152, R28 ;  /* 0x00000098b094723c */ /* 0x040fee000004181c */
[----:B------:R-:W-:Y:S01]  /*93a0*/  IMAD.MOV.U32 R28, RZ, RZ, R11 ;  /* 0x000000ffff1c7224 */ /* 0x000fe200078e000b */
[C---:B------:R-:W-:Y:S04]  /*93b0*/  HMMA.16816.F32.BF16 R152, R176.reuse, R154, R32 ;  /* 0x0000009ab098723c */ /* 0x040fe80000041820 */
[----:B------:R-:W-:Y:S01]  /*93c0*/  MOV R30, R9 ;  /* 0x00000009001e7202 */ /* 0x000fe20000000f00 */
[----:B------:R-:W-:Y:S01]  /*93d0*/  IMAD.MOV.U32 R31, RZ, RZ, R8 ;  /* 0x000000ffff1f7224 */ /* 0x000fe200078e0008 */
[----:B------:R-:W-:Y:S01]  /*93e0*/  MOV R29, R10 ;  /* 0x0000000a001d7202 */ /* 0x000fe20000000f00 */
[----:B------:R-:W-:Y:S01]  /*93f0*/  IMAD.MOV.U32 R33, RZ, RZ, R14 ;  /* 0x000000ffff217224 */ /* 0x000fe200078e000e */
[C---:B--2---:R-:W-:Y:S01]  /*9400*/  HMMA.16816.F32.BF16 R36, R176.reuse, R180, R36 ;  /* 0x000000b4b024723c */ /* 0x044fe20000041824 */
[----:B------:R-:W1:Y:S03]  /*9410*/  LDSM.16.MT88.4 R8, [R251+0x3800] ;  /* 0x00380000fb08783b */ /* 0x000e660000004200 */
[----:B------:R-:W-:Y:S01]  /*9420*/  MOV R32, R15 ;  /* 0x0000000f00207202 */ /* 0x000fe20000000f00 */
[----:B------:R-:W-:Y:S01]  /*9430*/  FADD.FTZ R0, R33, R0 ;  /* 0x0000000021007221 */ /* 0x000fe20000010000 */
[----:B------:R-:W-:Y:S02]  /*9440*/  MOV R34, R13 ;  /* 0x0000000d00227202 */ /* 0x000fe40000000f00 */
[C---:B------:R-:W-:Y:S04]  /*9450*/  HMMA.16816.F32.BF16 R40, R176.reuse, R182, R40 ;  /* 0x000000b6b028723c */ /* 0x040fe80000041828 */
[----:B------:R-:W-:Y:S01]  /*9460*/  FADD.FTZ R2, R32, R2 ;  /* 0x0000000220027221 */ /* 0x000fe20000010000 */
[----:B------:R-:W-:Y:S02]  /*9470*/  MOV R35, R12 ;  /* 0x0000000c00237202 */ /* 0x000fe40000000f00 */
[----:B------:R-:W2:Y:S01]  /*9480*/  LDSM.16.MT88.4 R12, [R23+0x3800] ;  /* 0x00380000170c783b */ /* 0x000ea20000004200 */
[C---:B---3--:R-:W-:Y:S04]  /*9490*/  HMMA.16816.F32.BF16 R44, R176.reuse, R4, R44 ;  /* 0x00000004b02c723c */ /* 0x048fe8000004182c */
[----:B------:R-:W-:Y:S01]  /*94a0*/  FADD.FTZ R2, R34, R2 ;  /* 0x0000000222027221 */ /* 0x000fe20000010000 */
[----:B------:R-:W-:Y:S01]  /*94b0*/  MOV R181, R23 ;  /* 0x0000001700b57202 */ /* 0x000fe20000000f00 */
[----:B------:R-:W-:Y:S01]  /*94c0*/  FADD.FTZ R0, R35, R0 ;  /* 0x0000000023007221 */ /* 0x000fe20000010000 */
[----:B------:R-:W3:Y:S01]  /*94d0*/  LDSM.16.MT88.4 R20, [R252+0x5800] ;  /* 0x00580000fc14783b */ /* 0x000ee20000004200 */
[C---:B------:R-:W-:Y:S04]  /*94e0*/  HMMA.16816.F32.BF16 R48, R176.reuse, R6, R48 ;  /* 0x00000006b030723c */ /* 0x040fe80000041830 */
[----:B------:R-:W-:Y:S01]  /*94f0*/  FADD.FTZ R2, R28, R2 ;  /* 0x000000021c027221 */ /* 0x000fe20000010000 */
[----:B------:R-:W4:Y:S01]  /*9500*/  LDSM.16.MT88.4 R4, [R181+0x5800] ;  /* 0x00580000b504783b */ /* 0x000f220000004200 */
[----:B------:R-:W-:Y:S02]  /*9510*/  FADD.FTZ R0, R29, R0 ;  /* 0x000000001d007221 */ /* 0x000fe40000010000 */
[----:B------:R-:W-:Y:S04]  /*9520*/  FADD.FTZ R2, R30, R2 ;  /* 0x000000021e027221 */ /* 0x000fe80000010000 */
[----:B------:R-:W-:Y:S02]  /*9530*/  FADD.FTZ R2, R3, R2 ;  /* 0x0000000203027221 */ /* 0x000fe40000010000 */
[----:B------:R-:W-:Y:S02]  /*9540*/  FADD.FTZ R0, R31, R0 ;  /* 0x000000001f007221 */ /* 0x000fe40000010000 */
[----:B------:R-:W-:Y:S01]  /*9550*/  FADD.FTZ R2, R190, R2 ;  /* 0x00000002be027221 */ /* 0x000fe20000010000 */
[C---:B-1----:R-:W-:Y:S03]  /*9560*/  HMMA.16816.F32.BF16 R52, R176.reuse, R8, R52 ;  /* 0x00000008b034723c */ /* 0x042fe60000041834 */
[----:B------:R-:W-:Y:S04]  /*9570*/  FADD.FTZ R0, R191, R0 ;  /* 0x00000000bf007221 */ /* 0x000fe80000010000 */
[----:B------:R-:W-:Y:S01]  /*9580*/  FADD.FTZ R3, R188, R0 ;  /* 0x00000000bc037221 */ /* 0x000fe20000010000 */
[C---:B------:R-:W-:Y:S01]  /*9590*/  HMMA.16816.F32.BF16 R56, R176.reuse, R10, R56 ;  /* 0x0000000ab038723c */ /* 0x040fe20000041838 */
[----:B------:R-:W1:Y:S03]  /*95a0*/  LDSM.16.MT88.4 R8, [R248+0x7800] ;  /* 0x00780000f808783b */ /* 0x000e660000004200 */
[----:B------:R-:W-:Y:S02]  /*95b0*/  FADD.FTZ R0, R189, R2 ;  /* 0x00000002bd007221 */ /* 0x000fe40000010000 */
[----:B------:R-:W-:Y:S02]  /*95c0*/  FADD.FTZ R3, R186, R3 ;  /* 0x00000003ba037221 */ /* 0x000fe40000010000 */
[C---:B--2---:R-:W-:Y:S04]  /*95d0*/  HMMA.16816.F32.BF16 R60, R176.reuse, R12, R60 ;  /* 0x0000000cb03c723c */ /* 0x044fe8000004183c */
[----:B------:R-:W-:Y:S02]  /*95e0*/  FADD.FTZ R2, R187, R0 ;  /* 0x00000000bb027221 */ /* 0x000fe40000010000 */
[----:B------:R-:W-:Y:S01]  /*95f0*/  FADD.FTZ R0, R184, R3 ;  /* 0x00000003b8007221 */ /* 0x000fe20000010000 */
[----:B------:R-:W-:Y:S01]  /*9600*/  MOV R3, R157 ;  /* 0x0000009d00037202 */ /* 0x000fe20000000f00 */
[C---:B------:R-:W-:Y:S01]  /*9610*/  HMMA.16816.F32.BF16 R64, R176.reuse, R14, R64 ;  /* 0x0000000eb040723c */ /* 0x040fe20000041840 */
[----:B------:R-:W2:Y:S03]  /*9620*/  LDSM.16.MT88.4 R12, [R252+0x7800] ;  /* 0x00780000fc0c783b */ /* 0x000ea60000004200 */
[----:B------:R-:W-:Y:S02]  /*9630*/  FADD.FTZ R2, R185, R2 ;  /* 0x00000002b9027221 */ /* 0x000fe40000010000 */
[----:B------:R-:W-:Y:S01]  /*9640*/  FADD.FTZ R0, R158, R0 ;  /* 0x000000009e007221 */ /* 0x000fe20000010000 */
[----:B------:R-:W-:Y:S01]  /*9650*/  MOV R158, R156 ;  /* 0x0000009c009e7202 */ /* 0x000fe20000000f00 */
[C---:B------:R-:W-:Y:S01]  /*9660*/  HMMA.16816.F32.BF16 R68, R176.reuse, R16, R68 ;  /* 0x00000010b044723c */ /* 0x040fe20000041844 */
[----:B------:R-:W-:Y:S05]  /*9670*/  STL [R1+0x84], R2 ;  /* 0x0000840201007387 */ /* 0x000fea0000100800 */
[----:B------:R-:W-:Y:S02]  /*9680*/  STL [R1+0x5c], R171 ;  /* 0x00005cab01007387 */ /* 0x000fe40000100800 */
[C---:B------:R-:W-:Y:S03]  /*9690*/  HMMA.16816.F32.BF16 R72, R176.reuse, R18, R72 ;  /* 0x00000012b048723c */ /* 0x040fe60000041848 */
[----:B------:R1:W-:Y:S05]  /*96a0*/  STL [R1+0x88], R0 ;  /* 0x0000880001007387 */ /* 0x0003ea0000100800 */
[C---:B---3--:R-:W-:Y:S01]  /*96b0*/  HMMA.16816.F32.BF16 R76, R176.reuse, R20, R76 ;  /* 0x00000014b04c723c */ /* 0x048fe2000004184c */
[----:B------:R-:W3:Y:S07]  /*96c0*/  LDSM.16.MT88.4 R16, [R251+0x7800] ;  /* 0x00780000fb10783b */ /* 0x000eee0000004200 */
[C---:B------:R-:W-:Y:S01]  /*96d0*/  HMMA.16816.F32.BF16 R80, R176.reuse, R22, R80 ;  /* 0x00000016b050723c */ /* 0x040fe20000041850 */
[----:B------:R-:W2:Y:S07]  /*96e0*/  LDSM.16.MT88.4 R20, [R181+0x7800] ;  /* 0x00780000b514783b */ /* 0x000eae0000004200 */
[C---:B------:R-:W-:Y:S04]  /*96f0*/  HMMA.16816.F32.BF16 R84, R176.reuse, R24, R84 ;  /* 0x00000018b054723c */ /* 0x040fe80000041854 */
[----:B-1----:R-:W-:Y:S02]  /*9700*/  IMAD.MOV.U32 R0, RZ, RZ, R171 ;  /* 0x000000ffff007224 */ /* 0x002fe400078e00ab */
[----:B------:R1:W5:Y:S02]  /*9710*/  LDL.LU R171, [R1+0x118] ;  /* 0x0001180001ab7983 */ /* 0x0003640000300800 */
[C---:B------:R-:W-:Y:S03]  /*9720*/  HMMA.16816.F32.BF16 R88, R176.reuse, R26, R88 ;  /* 0x0000001ab058723c */ /* 0x040fe60000041858 */
[----:B------:R1:W-:Y:S05]  /*9730*/  STL [R1+0x60], R0 ;  /* 0x0000600001007387 */ /* 0x0003ea0000100800 */
[C---:B----4-:R-:W-:Y:S08]  /*9740*/  HMMA.16816.F32.BF16 R92, R176.reuse, R4, R92 ;  /* 0x00000004b05c723c */ /* 0x050ff0000004185c */
[C---:B------:R-:W-:Y:S08]  /*9750*/  HMMA.16816.F32.BF16 R96, R176.reuse, R6, R96 ;  /* 0x00000006b060723c */ /* 0x040ff00000041860 */
[C---:B------:R-:W-:Y:S08]  /*9760*/  HMMA.16816.F32.BF16 R100, R176.reuse, R8, R100 ;  /* 0x00000008b064723c */ /* 0x040ff00000041864 */
[C---:B------:R-:W-:Y:S08]  /*9770*/  HMMA.16816.F32.BF16 R104, R176.reuse, R10, R104 ;  /* 0x0000000ab068723c */ /* 0x040ff00000041868 */
[C---:B--2---:R-:W-:Y:S08]  /*9780*/  HMMA.16816.F32.BF16 R108, R176.reuse, R12, R108 ;  /* 0x0000000cb06c723c */ /* 0x044ff0000004186c */
[C---:B------:R-:W-:Y:S08]  /*9790*/  HMMA.16816.F32.BF16 R112, R176.reuse, R14, R112 ;  /* 0x0000000eb070723c */ /* 0x040ff00000041870 */
[C---:B---3--:R-:W-:Y:S08]  /*97a0*/  HMMA.16816.F32.BF16 R116, R176.reuse, R16, R116 ;  /* 0x00000010b074723c */ /* 0x048ff00000041874 */
[C---:B------:R-:W-:Y:S08]  /*97b0*/  HMMA.16816.F32.BF16 R120, R176.reuse, R18, R120 ;  /* 0x00000012b078723c */ /* 0x040ff00000041878 */
[C---:B------:R-:W-:Y:S08]  /*97c0*/  HMMA.16816.F32.BF16 R124, R176.reuse, R20, R124 ;  /* 0x00000014b07c723c */ /* 0x040ff0000004187c */
[----:B------:R-:W-:Y:S01]  /*97d0*/  HMMA.16816.F32.BF16 R128, R176, R22, R128 ;  /* 0x00000016b080723c */ /* 0x000fe20000041880 */
[----:B-1----:R-:W-:-:S07]  /*97e0*/  @P0 BRA `(.L_x_835) ;  /* 0xffffc07000000947 */ /* 0x002fce000383ffff */
.L_x_834:
[----:B-1----:R-:W2:Y:S04]  /*97f0*/  LDL R2, [R1+0x80] ;  /* 0x0000800001027983 */ /* 0x002ea80000100800 */
[----:B------:R-:W2:Y:S02]  /*9800*/  LDL R0, [R1+0x5c] ;  /* 0x00005c0001007983 */ /* 0x000ea40000100800 */
[----:B--2---:R-:W-:-:S13]  /*9810*/  ISETP.GE.AND P0, PT, R0, R2, PT ;  /* 0x000000020000720c */ /* 0x004fda0003f06270 */
[----:B------:R-:W-:Y:S05]  /*9820*/  @!P0 BRA `(.L_x_836) ;  /* 0x000035c000008947 */ /* 0x000fea0003800000 */
[----:B------:R-:W-:Y:S02]  /*9830*/  MOV R159, R156 ;  /* 0x0000009c009f7202 */ /* 0x000fe40000000f00 */
[----:B------:R-:W-:Y:S02]  /*9840*/  MOV R158, R157 ;  /* 0x0000009d009e7202 */ /* 0x000fe40000000f00 */
.L_x_837:
[----:B------:R-:W2:Y:S01]  /*9850*/  LDL R156, [R1+0x8] ;  /* 0x00000800019c7983 */ /* 0x000ea20000100800 */
[----:B------:R-:W-:Y:S04]  /*9860*/  DEPBAR.LE SB0, 0x0 ;  /* 0x000080000000791a */ /* 0x000fe80000000000 */
[----:B------:R-:W-:Y:S01]  /*9870*/  WARPSYNC 0xffffffff ;  /* 0xffffffff00007948 */ /* 0x000fe20003800000 */
[----:B------:R-:W3:Y:S06]  /*9880*/  LDL.64 R30, [R1+0x70] ;  /* 0x00007000011e7983 */ /* 0x000eec0000100a00 */
[----:B------:R-:W4:Y:S06]  /*9890*/  LDL R29, [R1+0x44] ;  /* 0x00004400011d7983 */ /* 0x000f2c0000100800 */
[----:B------:R-:W4:Y:S06]  /*98a0*/  LDL R23, [R1+0x7c] ;  /* 0x00007c0001177983 */ /* 0x000f2c0000100800 */
[----:B------:R-:W4:Y:S06]  /*98b0*/  LDL R28, [R1+0x40] ;  /* 0x00004000011c7983 */ /* 0x000f2c0000100800 */
[----:B------:R-:W4:Y:S06]  /*98c0*/  LDL R14, [R1+0x3c] ;  /* 0x00003c00010e7983 */ /* 0x000f2c0000100800 */
[----:B------:R1:W-:Y:S06]  /*98d0*/  STL [R1+0x11c], R130 ;  /* 0x00011c8201007387 */ /* 0x0003ec0000100800 */
[----:B------:R-:W-:Y:S06]  /*98e0*/  BAR.SYNC.DEFER_BLOCKING 0x0 ;  /* 0x0000000000007b1d */ /* 0x000fec0000010000 */
[----:B------:R-:W2:Y:S06]  /*98f0*/  LDSM.16.M88.4 R8, [R249] ;  /* 0x00000000f908783b */ /* 0x000eac0000000200 */
[----:B-1----:R-:W4:Y:S06]  /*9900*/  LDL.LU R130, [R1+0x5c] ;  /* 0x00005c0001827983 */ /* 0x002f2c0000300800 */
[----:B------:R1:W-:Y:S06]  /*9910*/  STL [R1+0x118], R131 ;  /* 0x0001188301007387 */ /* 0x0003ec0000100800 */
[----:B------:R-:W2:Y:S06]  /*9920*/  LDSM.16.M88.4 R16, [R249+0x800] ;  /* 0x00080000f910783b */ /* 0x000eac0000000200 */
[----:B------:R-:W2:Y:S06]  /*9930*/  LDSM.16.M88.4 R24, [R249+0x1000] ;  /* 0x00100000f918783b */ /* 0x000eac0000000200 */
[----:B------:R-:W2:Y:S06]  /*9940*/  LDSM.16.M88.4 R32, [R249+0x1800] ;  /* 0x00180000f920783b */ /* 0x000eac0000000200 */
[----:B------:R-:W4:Y:S06]  /*9950*/  LDL R157, [R1+0x2c] ;  /* 0x00002c00019d7983 */ /* 0x000f2c0000100800 */
[----:B-1----:R-:W4:Y:S06]  /*9960*/  LDL R131, [R1+0x58] ;  /* 0x0000580001837983 */ /* 0x002f2c0000100800 */
[----:B--2---:R1:W2:Y:S01]  /*9970*/  LDSM.16.M88.4 R176, [R156] ;  /* 0x000000009cb0783b */ /* 0x0042a20000000200 */
[----:B---3--:R-:W-:Y:S05]  /*9980*/  IADD3 R15, P0, R30, 0x40, RZ ;  /* 0x000000401e0f7810 */ /* 0x008fea0007f1e0ff */
[----:B----4-:R3:W4:Y:S01]  /*9990*/  LDSM.16.M88.4 R180, [R29] ;  /* 0x000000001db4783b */ /* 0x0107220000000200 */
[----:B------:R-:W-:Y:S05]  /*99a0*/  IADD3.X R21, RZ, R23, RZ, P0, !PT ;  /* 0x00000017ff157210 */ /* 0x000fea00007fe4ff */
[----:B-1----:R-:W4:Y:S06]  /*99b0*/  LDL R156, [R1] ;  /* 0x00000000019c7983 */ /* 0x002f2c0000100800 */
[----:B------:R-:W1:Y:S06]  /*99c0*/  LDSM.16.M88.4 R184, [R28] ;  /* 0x000000001cb8783b */ /* 0x000e6c0000000200 */
[----:B------:R1:W1:Y:S01]  /*99d0*/  LDSM.16.M88.4 R188, [R14] ;  /* 0x000000000ebc783b */ /* 0x0002620000000200 */
[----:B------:R-:W-:Y:S01]  /*99e0*/  SHF.R.S32.HI R0, RZ, 0x1f, R130 ;  /* 0x0000001fff007819 */ /* 0x000fe20000011482 */
[----:B------:R-:W-:Y:S04]  /*99f0*/  IMAD.WIDE.U32 R6, R130, c[0x0][0x208], RZ ;  /* 0x0000820082067a25 */ /* 0x000fe800078e00ff */
[----:B------:R-:W-:Y:S01]  /*9a00*/  IMAD R0, R0, c[0x0][0x208], RZ ;  /* 0x0000820000007a24 */ /* 0x000fe200078e02ff */
[----:B------:R-:W-:Y:S03]  /*9a10*/  SHF.L.U32 R4, R6, 0x6, RZ ;  /* 0x0000000606047819 */ /* 0x000fe600000006ff */
[----:B------:R-:W-:Y:S01]  /*9a20*/  IMAD R0, R130, c[0x0][0x20c], R0 ;  /* 0x0000830082007a24 */ /* 0x000fe200078e0200 */
[C---:B------:R-:W-:Y:S02]  /*9a30*/  IADD3 R2, P6, R4.reuse, R30, RZ ;  /* 0x0000001e04027210 */ /* 0x040fe40007fde0ff */
[----:B------:R-:W-:Y:S02]  /*9a40*/  IADD3 R3, P1, R4, R15, RZ ;  /* 0x0000000f04037210 */ /* 0x000fe40007f3e0ff */
[----:B------:R-:W-:Y:S02]  /*9a50*/  IADD3 R0, R7, R0, RZ ;  /* 0x0000000007007210 */ /* 0x000fe40007ffe0ff */
[----:B------:R-:W-:Y:S02]  /*9a60*/  LEA R12, P0, R2, c[0x0][0x1f8], 0x1 ;  /* 0x00007e00020c7a11 */ /* 0x000fe400078008ff */
[----:B------:R-:W-:Y:S04]  /*9a70*/  SHF.L.U64.HI R0, R6, 0x6, R0 ;  /* 0x0000000606007819 */ /* 0x000fe80000010200 */
[----:B------:R-:W-:Y:S02]  /*9a80*/  IADD3.X R5, R0, R23, RZ, P6, !PT ;  /* 0x0000001700057210 */ /* 0x000fe400037fe4ff */
[C---:B------:R-:W-:Y:S02]  /*9a90*/  LEA R6, P6, R3.reuse, c[0x0][0x1f8], 0x1 ;  /* 0x00007e0003067a11 */ /* 0x040fe400078c08ff */
[----:B------:R-:W-:Y:S02]  /*9aa0*/  LEA.HI.X R13, R2, c[0x0][0x1fc], R5, 0x1, P0 ;  /* 0x00007f00020d7a11 */ /* 0x000fe400000f0c05 */
[----:B------:R-:W-:Y:S02]  /*9ab0*/  IADD3.X R7, R0, R21, RZ, P1, !PT ;  /* 0x0000001500077210 */ /* 0x000fe40000ffe4ff */
[----:B------:R-:W-:Y:S02]  /*9ac0*/  IADD3 R20, P0, R30, 0x80, RZ ;  /* 0x000000801e147810 */ /* 0x000fe40007f1e0ff */
[----:B------:R-:W-:Y:S02]  /*9ad0*/  LEA.HI.X R7, R3, c[0x0][0x1fc], R7, 0x1, P6 ;  /* 0x00007f0003077a11 */ /* 0x000fe400030f0c07 */
[----:B------:R-:W-:Y:S01]  /*9ae0*/  IADD3.X R22, RZ, R23, RZ, P0, !PT ;  /* 0x00000017ff167210 */ /* 0x000fe200007fe4ff */
[----:B------:R-:W-:Y:S01]  /*9af0*/  @!PT LDS RZ, [RZ] ;  /* 0x00000000fffff984 */ /* 0x000fe20000000800 */
[----:B------:R-:W-:Y:S01]  /*9b00*/  @!PT LDS RZ, [RZ] ;  /* 0x00000000fffff984 */ /* 0x000fe20000000800 */
[----:B------:R-:W-:Y:S01]  /*9b10*/  @!PT LDS RZ, [RZ] ;  /* 0x00000000fffff984 */ /* 0x000fe20000000800 */
[----:B------:R1:W-:Y:S01]  /*9b20*/  LDGSTS.E.BYPASS.LTC128B.128 [R131+0x100], [R12.64], !P5 ;  /* 0x001000000c837fae */ /* 0x0003e2000e901d46 */
[----:B------:R-:W-:Y:S05]  /*9b30*/  IADD3 R3, P0, R4, R20, RZ ;  /* 0x0000001404037210 */ /* 0x000fea0007f1e0ff */
[----:B------:R2:W-:Y:S01]  /*9b40*/  LDGSTS.E.BYPASS.LTC128B.128 [R131+0x2100], [R6.64], !P4 ;  /* 0x0210000006837fae */ /* 0x0005e2000e101d46 */
[----:B-1----:R-:W-:Y:S02]  /*9b50*/  MOV R12, c[0x0][0x208] ;  /* 0x00008200000c7a02 */ /* 0x002fe40000000f00 */
[----:B------:R-:W-:Y:S02]  /*9b60*/  MOV R13, c[0x0][0x20c] ;  /* 0x00008300000d7a02 */ /* 0x000fe40000000f00 */
[----:B------:R-:W-:Y:S02]  /*9b70*/  LEA R2, P1, R12, R4, 0x5 ;  /* 0x000000040c027211 */ /* 0x000fe400078228ff */
[C---:B--2---:R-:W-:Y:S02]  /*9b80*/  LEA R6, P6, R3.reuse, c[0x0][0x1f8], 0x1 ;  /* 0x00007e0003067a11 */ /* 0x044fe400078c08ff */
[----:B------:R-:W-:Y:S02]  /*9b90*/  IADD3.X R7, R0, R22, RZ, P0, !PT ;  /* 0x0000001600077210 */ /* 0x000fe400007fe4ff */
[----:B------:R-:W-:Y:S02]  /*9ba0*/  IADD3 R5, P0, R30, 0xc0, RZ ;  /* 0x000000c01e057810 */ /* 0x000fe40007f1e0ff */
[----:B------:R-:W-:Y:S02]  /*9bb0*/  LEA.HI.X R7, R3, c[0x0][0x1fc], R7, 0x1, P6 ;  /* 0x00007f0003077a11 */ /* 0x000fe400030f0c07 */
[----:B------:R-:W-:Y:S02]  /*9bc0*/  LEA.HI.X R3, R12, R0, R13, 0x5, P1 ;  /* 0x000000000c037211 */ /* 0x000fe400008f2c0d */
[----:B------:R-:W-:Y:S01]  /*9bd0*/  IADD3 R4, P1, R4, R5, RZ ;  /* 0x0000000504047210 */ /* 0x000fe20007f3e0ff */
[----:B------:R1:W-:Y:S01]  /*9be0*/  LDGSTS.E.BYPASS.LTC128B.128 [R131+0x4100], [R6.64], !P3 ;  /* 0x0410000006837fae */ /* 0x0003e2000d901d46 */
[----:B---3--:R-:W-:Y:S02]  /*9bf0*/  IADD3.X R29, RZ, R23, RZ, P0, !PT ;  /* 0x00000017ff1d7210 */ /* 0x008fe400007fe4ff */
[----:B------:R-:W-:Y:S02]  /*9c00*/  LEA R12, P0, R4, c[0x0][0x1f8], 0x1 ;  /* 0x00007e00040c7a11 */ /* 0x000fe400078008ff */
[----:B-1----:R-:W-:Y:S02]  /*9c10*/  IADD3.X R6, R0, R29, RZ, P1, !PT ;  /* 0x0000001d00067210 */ /* 0x002fe40000ffe4ff */
[----:B------:R-:W-:Y:S02]  /*9c20*/  IADD3 R0, P1, R2, R30, RZ ;  /* 0x0000001e02007210 */ /* 0x000fe40007f3e0ff */
[----:B------:R-:W-:Y:S02]  /*9c30*/  LEA.HI.X R13, R4, c[0x0][0x1fc], R6, 0x1, P0 ;  /* 0x00007f00040d7a11 */ /* 0x000fe400000f0c06 */
[----:B------:R-:W-:Y:S02]  /*9c40*/  LEA R14, P0, R0, c[0x0][0x1f8], 0x1 ;  /* 0x00007e00000e7a11 */ /* 0x000fe400078008ff */
[C---:B------:R-:W-:Y:S01]  /*9c50*/  IADD3.X R6, R3.reuse, R23, RZ, P1, !PT ;  /* 0x0000001703067210 */ /* 0x040fe20000ffe4ff */
[----:B------:R1:W-:Y:S01]  /*9c60*/  LDGSTS.E.BYPASS.LTC128B.128 [R131+0x6100], [R12.64], !P2 ;  /* 0x061000000c837fae */ /* 0x0003e2000d101d46 */
[----:B------:R-:W-:Y:S02]  /*9c70*/  IADD3 R4, P6, R2, R15, RZ ;  /* 0x0000000f02047210 */ /* 0x000fe40007fde0ff */
[----:B------:R-:W-:Y:S02]  /*9c80*/  LEA.HI.X R15, R0, c[0x0][0x1fc], R6, 0x1, P0 ;  /* 0x00007f00000f7a11 */ /* 0x000fe400000f0c06 */
[----:B------:R-:W-:Y:S02]  /*9c90*/  IADD3 R0, P1, R2, R20, RZ ;  /* 0x0000001402007210 */ /* 0x000fe40007f3e0ff */
[C---:B------:R-:W-:Y:S01]  /*9ca0*/  IADD3.X R21, R3.reuse, R21, RZ, P6, !PT ;  /* 0x0000001503157210 */ /* 0x040fe200037fe4ff */
[----:B------:R1:W-:Y:S01]  /*9cb0*/  LDGSTS.E.BYPASS.LTC128B.128 [R131+0x1100], [R14.64], !P5 ;  /* 0x011000000e837fae */ /* 0x0003e2000e901d46 */
[----:B------:R-:W-:Y:S02]  /*9cc0*/  LEA R20, P6, R4, c[0x0][0x1f8], 0x1 ;  /* 0x00007e0004147a11 */ /* 0x000fe400078c08ff */
[----:B------:R-:W-:Y:S02]  /*9cd0*/  IADD3 R28, P0, R2, R5, RZ ;  /* 0x00000005021c7210 */ /* 0x000fe40007f1e0ff */
[----:B------:R-:W-:Y:S02]  /*9ce0*/  LEA.HI.X R21, R4, c[0x0][0x1fc], R21, 0x1, P6 ;  /* 0x00007f0004157a11 */ /* 0x000fe400030f0c15 */
[C---:B-----5:R-:W-:Y:S03]  /*9cf0*/  HMMA.16816.F32.BF16 R4, R168.reuse, R8, RZ ;  /* 0x00000008a804723c */ /* 0x060fe600000418ff */
[C---:B------:R-:W-:Y:S01]  /*9d00*/  IADD3.X R2, R3.reuse, R22, RZ, P1, !PT ;  /* 0x0000001603027210 */ /* 0x040fe20000ffe4ff */
[----:B------:R2:W-:Y:S01]  /*9d10*/  LDGSTS.E.BYPASS.LTC128B.128 [R131+0x3100], [R20.64], !P4 ;  /* 0x0310000014837fae */ /* 0x0005e2000e101d46 */
[C---:B------:R-:W-:Y:S02]  /*9d20*/  LEA R22, P1, R0.reuse, c[0x0][0x1f8], 0x1 ;  /* 0x00007e0000167a11 */ /* 0x040fe400078208ff */
[----:B------:R-:W-:Y:S01]  /*9d30*/  IADD3.X R3, R3, R29, RZ, P0, !PT ;  /* 0x0000001d03037210 */ /* 0x000fe200007fe4ff */
[C---:B------:R-:W-:Y:S01]  /*9d40*/  HMMA.16816.F32.BF16 R8, R168.reuse, R10, RZ ;  /* 0x0000000aa808723c */ /* 0x040fe200000418ff */
[----:B------:R-:W-:Y:S02]  /*9d50*/  LEA.HI.X R23, R0, c[0x0][0x1fc], R2, 0x1, P1 ;  /* 0x00007f0000177a11 */ /* 0x000fe400008f0c02 */
[----:B------:R-:W3:Y:S01]  /*9d60*/  LDL R0, [R1+0x30] ;  /* 0x0000300001007983 */ /* 0x000ee20000100800 */
[C---:B------:R-:W-:Y:S04]  /*9d70*/  LEA R2, P0, R28.reuse, c[0x0][0x1f8], 0x1 ;  /* 0x00007e001c027a11 */ /* 0x040fe800078008ff */
[----:B------:R-:W-:Y:S01]  /*9d80*/  LEA.HI.X R3, R28, c[0x0][0x1fc], R3, 0x1, P0 ;  /* 0x00007f001c037a11 */ /* 0x000fe200000f0c03 */
[----:B------:R2:W-:Y:S01]  /*9d90*/  LDGSTS.E.BYPASS.LTC128B.128 [R131+0x5100], [R22.64], !P3 ;  /* 0x0510000016837fae */ /* 0x0005e2000d901d46 */
[C---:B-1----:R-:W-:Y:S05]  /*9da0*/  HMMA.16816.F32.BF16 R12, R168.reuse, R16, RZ ;  /* 0x00000010a80c723c */ /* 0x042fea00000418ff */
[----:B------:R1:W-:Y:S03]  /*9db0*/  LDGSTS.E.BYPASS.LTC128B.128 [R131+0x7100], [R2.64], !P2 ;  /* 0x0710000002837fae */ /* 0x0003e6000d101d46 */
[C---:B------:R-:W-:Y:S03]  /*9dc0*/  HMMA.16816.F32.BF16 R16, R168.reuse, R18, RZ ;  /* 0x00000012a810723c */ /* 0x040fe600000418ff */
[----:B------:R-:W0:Y:S05]  /*9dd0*/  LDGDEPBAR ;  /* 0x00000000000079af */ /* 0x000e2a0000000000 */
[C---:B--2---:R-:W-:Y:S01]  /*9de0*/  HMMA.16816.F32.BF16 R20, R168.reuse, R24, RZ ;  /* 0x00000018a814723c */ /* 0x044fe200000418ff */
[----:B-1----:R-:W2:Y:S07]  /*9df0*/  LDL R2, [R1+0x38] ;  /* 0x0000380001027983 */ /* 0x002eae0000100800 */
[C---:B------:R-:W-:Y:S01]  /*9e00*/  HMMA.16816.F32.BF16 R24, R168.reuse, R26, RZ ;  /* 0x0000001aa818723c */ /* 0x040fe200000418ff */
[----:B------:R-:W2:Y:S07]  /*9e10*/  LDL R3, [R1+0x34] ;  /* 0x0000340001037983 */ /* 0x000eae0000100800 */
[C---:B------:R-:W-:Y:S08]  /*9e20*/  HMMA.16816.F32.BF16 R28, R168.reuse, R32, RZ ;  /* 0x00000020a81c723c */ /* 0x040ff000000418ff */
[----:B------:R-:W-:Y:S08]  /*9e30*/  HMMA.16816.F32.BF16 R32, R168, R34, RZ ;  /* 0x00000022a820723c */ /* 0x000ff000000418ff */
[C---:B------:R-:W-:Y:S08]  /*9e40*/  HMMA.16816.F32.BF16 R4, R172.reuse, R176, R4 ;  /* 0x000000b0ac04723c */ /* 0x040ff00000041804 */
[C---:B------:R-:W-:Y:S08]  /*9e50*/  HMMA.16816.F32.BF16 R8, R172.reuse, R178, R8 ;  /* 0x000000b2ac08723c */ /* 0x040ff00000041808 */
[C---:B----4-:R-:W-:Y:S08]  /*9e60*/  HMMA.16816.F32.BF16 R12, R172.reuse, R180, R12 ;  /* 0x000000b4ac0c723c */ /* 0x050ff0000004180c */
[C---:B------:R-:W-:Y:S08]  /*9e70*/  HMMA.16816.F32.BF16 R16, R172.reuse, R182, R16 ;  /* 0x000000b6ac10723c */ /* 0x040ff00000041810 */
[C---:B------:R-:W-:Y:S08]  /*9e80*/  HMMA.16816.F32.BF16 R20, R172.reuse, R184, R20 ;  /* 0x000000b8ac14723c */ /* 0x040ff00000041814 */
[C---:B------:R-:W-:Y:S01]  /*9e90*/  HMMA.16816.F32.BF16 R24, R172.reuse, R186, R24 ;  /* 0x000000baac18723c */ /* 0x040fe20000041818 */
[----:B------:R-:W1:Y:S07]  /*9ea0*/  LDSM.16.M88.4 R176, [R156] ;  /* 0x000000009cb0783b */ /* 0x000e6e0000000200 */
[C---:B------:R-:W-:Y:S01]  /*9eb0*/  HMMA.16816.F32.BF16 R28, R172.reuse, R188, R28 ;  /* 0x000000bcac1c723c */ /* 0x040fe2000004181c */
[----:B------:R-:W4:Y:S07]  /*9ec0*/  LDSM.16.M88.4 R180, [R156+0x800] ;  /* 0x000800009cb4783b */ /* 0x000f2e0000000200 */
[----:B------:R-:W-:Y:S01]  /*9ed0*/  HMMA.16816.F32.BF16 R32, R172, R190, R32 ;  /* 0x000000beac20723c */ /* 0x000fe20000041820 */
[----:B------:R-:W4:Y:S06]  /*9ee0*/  LDSM.16.M88.4 R184, [R156+0x1000] ;  /* 0x001000009cb8783b */ /* 0x000f2c0000000200 */
[----:B------:R-:W2:Y:S06]  /*9ef0*/  LDL.64 R188, [R1+0x68] ;  /* 0x0000680001bc7983 */ /* 0x000eac0000100a00 */
[----:B------:R-:W2:Y:S01]  /*9f00*/  LDL R190, [R1+0x78] ;  /* 0x0000780001be7983 */ /* 0x000ea20000100800 */
[C---:B-1----:R-:W-:Y:S08]  /*9f10*/  HMMA.16816.F32.BF16 R4, R192.reuse, R176, R4 ;  /* 0x000000b0c004723c */ /* 0x042ff00000041804 */
[C---:B------:R-:W-:Y:S01]  /*9f20*/  HMMA.16816.F32.BF16 R8, R192.reuse, R178, R8 ;  /* 0x000000b2c008723c */ /* 0x040fe20000041808 */
[----:B------:R-:W1:Y:S07]  /*9f30*/  LDSM.16.M88.4 R176, [R156+0x1800] ;  /* 0x001800009cb0783b */ /* 0x000e6e0000000200 */
[C---:B----4-:R-:W-:Y:S08]  /*9f40*/  HMMA.16816.F32.BF16 R12, R192.reuse, R180, R12 ;  /* 0x000000b4c00c723c */ /* 0x050ff0000004180c */
[C---:B------:R-:W-:Y:S01]  /*9f50*/  HMMA.16816.F32.BF16 R16, R192.reuse, R182, R16 ;  /* 0x000000b6c010723c */ /* 0x040fe20000041810 */
[----:B------:R-:W4:Y:S07]  /*9f60*/  LDSM.16.M88.4 R180, [R250] ;  /* 0x00000000fab4783b */ /* 0x000f2e0000000200 */
[C---:B------:R-:W-:Y:S08]  /*9f70*/  HMMA.16816.F32.BF16 R20, R192.reuse, R184, R20 ;  /* 0x000000b8c014723c */ /* 0x040ff00000041814 */
        /* <DEDUP_REMOVED lines=8> */
[C---:B------:R-:W-:Y:S08]  /*a000*/  HMMA.16816.F32.BF16 R12, R196.reuse, R184, R12 ;  /* 0x000000b8c40c723c */ /* 0x040ff0000004180c */
        /* <DEDUP_REMOVED lines=8> */
[C---:B------:R-:W-:Y:S08]  /*a090*/  HMMA.16816.F32.BF16 R4, R200.reuse, R184, R4 ;  /* 0x000000b8c804723c */ /* 0x040ff00000041804 */
[C---:B------:R-:W-:Y:S01]  /*a0a0*/  HMMA.16816.F32.BF16 R8, R200.reuse, R186, R8 ;  /* 0x000000bac808723c */ /* 0x040fe20000041808 */
[----:B------:R-:W3:Y:S07]  /*a0b0*/  LDSM.16.M88.4 R184, [R249+0x3800] ;  /* 0x00380000f9b8783b */ /* 0x000eee0000000200 */
[C---:B-1----:R-:W-:Y:S08]  /*a0c0*/  HMMA.16816.F32.BF16 R12, R200.reuse, R176, R12 ;  /* 0x000000b0c80c723c */ /* 0x042ff0000004180c */
[C---:B------:R-:W-:Y:S08]  /*a0d0*/  HMMA.16816.F32.BF16 R16, R200.reuse, R178, R16 ;  /* 0x000000b2c810723c */ /* 0x040ff00000041810 */
[C---:B----4-:R-:W-:Y:S08]  /*a0e0*/  HMMA.16816.F32.BF16 R20, R200.reuse, R180, R20 ;  /* 0x000000b4c814723c */ /* 0x050ff00000041814 */
[C---:B------:R-:W-:Y:S08]  /*a0f0*/  HMMA.16816.F32.BF16 R24, R200.reuse, R182, R24 ;  /* 0x000000b6c818723c */ /* 0x040ff00000041818 */
[C---:B---3--:R-:W-:Y:S08]  /*a100*/  HMMA.16816.F32.BF16 R28, R200.reuse, R184, R28 ;  /* 0x000000b8c81c723c */ /* 0x048ff0000004181c */
[----:B------:R-:W-:Y:S01]  /*a110*/  HMMA.16816.F32.BF16 R32, R200, R186, R32 ;  /* 0x000000bac820723c */ /* 0x000fe20000041820 */
[----:B------:R1:W-:Y:S06]  /*a120*/  LDSM.16.M88.4 R184, [R0] ;  /* 0x0000000000b8783b */ /* 0x0003ec0000000200 */
[----:B--2---:R3:W3:Y:S06]  /*a130*/  LDSM.16.M88.4 R176, [R2] ;  /* 0x0000000002b0783b */ /* 0x0046ec0000000200 */
[----:B------:R4:W3:Y:S06]  /*a140*/  LDSM.16.M88.4 R180, [R3] ;  /* 0x0000000003b4783b */ /* 0x0008ec0000000200 */
[----:B-1----:R-:W2:Y:S06]  /*a150*/  LDL R0, [R1+0x1c] ;  /* 0x00001c0001007983 */ /* 0x002eac0000100800 */
[----:B---3--:R-:W3:Y:S06]  /*a160*/  LDL R2, [R1+0x20] ;  /* 0x0000200001027983 */ /* 0x008eec0000100800 */
[----:B----4-:R-:W4:Y:S01]  /*a170*/  LDL R3, [R1+0x24] ;  /* 0x0000240001037983 */ /* 0x010f220000100800 */
[C---:B------:R-:W-:Y:S08]  /*a180*/  HMMA.16816.F32.BF16 R4, R204.reuse, R176, R4 ;  /* 0x000000b0cc04723c */ /* 0x040ff00000041804 */
[C---:B------:R-:W-:Y:S01]  /*a190*/  HMMA.16816.F32.BF16 R8, R204.reuse, R178, R8 ;  /* 0x000000b2cc08723c */ /* 0x040fe20000041808 */
[----:B------:R1:W1:Y:S07]  /*a1a0*/  LDSM.16.M88.4 R176, [R157] ;  /* 0x000000009db0783b */ /* 0x00026e0000000200 */
[C---:B------:R-:W-:Y:S08]  /*a1b0*/  HMMA.16816.F32.BF16 R12, R204.reuse, R180, R12 ;  /* 0x000000b4cc0c723c */ /* 0x040ff0000004180c */
[C---:B------:R-:W-:Y:S01]  /*a1c0*/  HMMA.16816.F32.BF16 R16, R204.reuse, R182, R16 ;  /* 0x000000b6cc10723c */ /* 0x040fe20000041810 */
[----:B------:R-:W1:Y:S07]  /*a1d0*/  LDSM.16.M88.4 R180, [R156+0x2000] ;  /* 0x002000009cb4783b */ /* 0x000e6e0000000200 */
[C---:B------:R-:W-:Y:S01]  /*a1e0*/  HMMA.16816.F32.BF16 R20, R204.reuse, R184, R20 ;  /* 0x000000b8cc14723c */ /* 0x040fe20000041814 */
[----:B-1----:R-:W2:Y:S07]  /*a1f0*/  LDL R157, [R1+0x28] ;  /* 0x00002800019d7983 */ /* 0x002eae0000100800 */
        /* <DEDUP_REMOVED lines=26> */
[C---:B-1----:R-:W-:Y:S08]  /*a3a0*/  HMMA.16816.F32.BF16 R28, R212.reuse, R184, R28 ;  /* 0x000000b8d41c723c */ /* 0x042ff0000004181c */
[----:B------:R-:W-:Y:S01]  /*a3b0*/  HMMA.16816.F32.BF16 R32, R212, R186, R32 ;  /* 0x000000bad420723c */ /* 0x000fe20000041820 */
[----:B------:R-:W1:Y:S07]  /*a3c0*/  LDSM.16.M88.4 R184, [R249+0x5000] ;  /* 0x00500000f9b8783b */ /* 0x000e6e0000000200 */
[C---:B------:R-:W-:Y:S08]  /*a3d0*/  HMMA.16816.F32.BF16 R4, R216.reuse, R176, R4 ;  /* 0x000000b0d804723c */ /* 0x040ff00000041804 */
[C---:B------:R-:W-:Y:S01]  /*a3e0*/  HMMA.16816.F32.BF16 R8, R216.reuse, R178, R8 ;  /* 0x000000b2d808723c */ /* 0x040fe20000041808 */
[----:B------:R-:W1:Y:S07]  /*a3f0*/  LDSM.16.M88.4 R176, [R249+0x5800] ;  /* 0x00580000f9b0783b */ /* 0x000e6e0000000200 */
[C---:B------:R-:W-:Y:S08]  /*a400*/  HMMA.16816.F32.BF16 R12, R216.reuse, R180, R12 ;  /* 0x000000b4d80c723c */ /* 0x040ff0000004180c */
[C---:B------:R-:W-:Y:S08]  /*a410*/  HMMA.16816.F32.BF16 R16, R216.reuse, R182, R16 ;  /* 0x000000b6d810723c */ /* 0x040ff00000041810 */
[C---:B-1----:R-:W-:Y:S08]  /*a420*/  HMMA.16816.F32.BF16 R20, R216.reuse, R184, R20 ;  /* 0x000000b8d814723c */ /* 0x042ff00000041814 */
[C---:B------:R-:W-:Y:S08]  /*a430*/  HMMA.16816.F32.BF16 R24, R216.reuse, R186, R24 ;  /* 0x000000bad818723c */ /* 0x040ff00000041818 */
[C---:B------:R-:W-:Y:S08]  /*a440*/  HMMA.16816.F32.BF16 R28, R216.reuse, R176, R28 ;  /* 0x000000b0d81c723c */ /* 0x040ff0000004181c */
[----:B------:R-:W-:Y:S01]  /*a450*/  HMMA.16816.F32.BF16 R32, R216, R178, R32 ;  /* 0x000000b2d820723c */ /* 0x000fe20000041820 */
[----:B---3--:R1:W-:Y:S06]  /*a460*/  LDSM.16.M88.4 R176, [R2] ;  /* 0x0000000002b0783b */ /* 0x0083ec0000000200 */
[----:B----4-:R3:W-:Y:S06]  /*a470*/  LDSM.16.M88.4 R184, [R3] ;  /* 0x0000000003b8783b */ /* 0x0107ec0000000200 */
[----:B-1----:R-:W4:Y:S06]  /*a480*/  LDL R2, [R1+0x10] ;  /* 0x0000100001027983 */ /* 0x002f2c0000100800 */
[----:B---3--:R-:W3:Y:S06]  /*a490*/  LDL R3, [R1+0x14] ;  /* 0x0000140001037983 */ /* 0x008eec0000100800 */
[----:B--2---:R1:W2:Y:S06]  /*a4a0*/  LDSM.16.M88.4 R180, [R157] ;  /* 0x000000009db4783b */ /* 0x0042ac0000000200 */
        /* <DEDUP_REMOVED lines=8> */
[----:B-1----:R-:W4:Y:S07]  /*a530*/  LDL R0, [R1+0xc] ;  /* 0x00000c0001007983 */ /* 0x002f2e0000100800 */
[C---:B------:R-:W-:Y:S01]  /*a540*/  HMMA.16816.F32.BF16 R24, R220.reuse, R178, R24 ;  /* 0x000000b2dc18723c */ /* 0x040fe20000041818 */
[----:B------:R-:W1:Y:S07]  /*a550*/  LDSM.16.M88.4 R176, [R156+0x4800] ;  /* 0x004800009cb0783b */ /* 0x000e6e0000000200 */
[C---:B--2---:R-:W-:Y:S08]  /*a560*/  HMMA.16816.F32.BF16 R28, R220.reuse, R180, R28 ;  /* 0x000000b4dc1c723c */ /* 0x044ff0000004181c */
[----:B------:R-:W-:Y:S01]  /*a570*/  HMMA.16816.F32.BF16 R32, R220, R182, R32 ;  /* 0x000000b6dc20723c */ /* 0x000fe20000041820 */
[----:B------:R-:W2:Y:S07]  /*a580*/  LDSM.16.M88.4 R180, [R156+0x5000] ;  /* 0x005000009cb4783b */ /* 0x000eae0000000200 */
[C---:B------:R-:W-:Y:S08]  /*a590*/  HMMA.16816.F32.BF16 R4, R224.reuse, R184, R4 ;  /* 0x000000b8e004723c */ /* 0x040ff00000041804 */
[C---:B------:R-:W-:Y:S01]  /*a5a0*/  HMMA.16816.F32.BF16 R8, R224.reuse, R186, R8 ;  /* 0x000000bae008723c */ /* 0x040fe20000041808 */
[----:B------:R-:W2:Y:S07]  /*a5b0*/  LDSM.16.M88.4 R184, [R156+0x5800] ;  /* 0x005800009cb8783b */ /* 0x000eae0000000200 */
[C---:B-1----:R-:W-:Y:S08]  /*a5c0*/  HMMA.16816.F32.BF16 R12, R224.reuse, R176, R12 ;  /* 0x000000b0e00c723c */ /* 0x042ff0000004180c */
[C---:B------:R-:W-:Y:S01]  /*a5d0*/  HMMA.16816.F32.BF16 R16, R224.reuse, R178, R16 ;  /* 0x000000b2e010723c */ /* 0x040fe20000041810 */
[----:B------:R-:W1:Y:S07]  /*a5e0*/  LDSM.16.M88.4 R176, [R250+0x4000] ;  /* 0x00400000fab0783b */ /* 0x000e6e0000000200 */
[C---:B--2---:R-:W-:Y:S08]  /*a5f0*/  HMMA.16816.F32.BF16 R20, R224.reuse, R180, R20 ;  /* 0x000000b4e014723c */ /* 0x044ff00000041814 */
[C---:B------:R-:W-:Y:S01]  /*a600*/  HMMA.16816.F32.BF16 R24, R224.reuse, R182, R24 ;  /* 0x000000b6e018723c */ /* 0x040fe20000041818 */
[----:B------:R-:W2:Y:S07]  /*a610*/  LDSM.16.M88.4 R180, [R250+0x4800] ;  /* 0x00480000fab4783b */ /* 0x000eae0000000200 */
[C---:B------:R-:W-:Y:S08]  /*a620*/  HMMA.16816.F32.BF16 R28, R224.reuse, R184, R28 ;  /* 0x000000b8e01c723c */ /* 0x040ff0000004181c */
        /* <DEDUP_REMOVED lines=17> */
[C---:B------:R-:W-:Y:S08]  /*a740*/  HMMA.16816.F32.BF16 R12, R232.reuse, R184, R12 ;  /* 0x000000b8e80c723c */ /* 0x040ff0000004180c */
[C---:B------:R-:W-:Y:S08]  /*a750*/  HMMA.16816.F32.BF16 R16, R232.reuse, R186, R16 ;  /* 0x000000bae810723c */ /* 0x040ff00000041810 */
[C---:B-1----:R-:W-:Y:S08]  /*a760*/  HMMA.16816.F32.BF16 R20, R232.reuse, R176, R20 ;  /* 0x000000b0e814723c */ /* 0x042ff00000041814 */
[C---:B------:R-:W-:Y:S01]  /*a770*/  HMMA.16816.F32.BF16 R24, R232.reuse, R178, R24 ;  /* 0x000000b2e818723c */ /* 0x040fe20000041818 */
[----:B---3--:R-:W-:Y:S07]  /*a780*/  LDSM.16.M88.4 R176, [R3] ;  /* 0x0000000003b0783b */ /* 0x008fee0000000200 */
[C---:B--2---:R-:W-:Y:S08]  /*a790*/  HMMA.16816.F32.BF16 R28, R232.reuse, R180, R28 ;  /* 0x000000b4e81c723c */ /* 0x044ff0000004181c */
[----:B------:R-:W-:Y:S01]  /*a7a0*/  HMMA.16816.F32.BF16 R32, R232, R182, R32 ;  /* 0x000000b6e820723c */ /* 0x000fe20000041820 */
[----:B----4-:R-:W-:Y:S06]  /*a7b0*/  LDSM.16.M88.4 R180, [R2] ;  /* 0x0000000002b4783b */ /* 0x010fec0000000200 */
[----:B------:R-:W1:Y:S02]  /*a7c0*/  LDSM.16.M88.4 R184, [R157] ;  /* 0x000000009db8783b */ /* 0x000e640000000200 */
[C---:B-1----:R-:W-:Y:S08]  /*a7d0*/  HMMA.16816.F32.BF16 R4, R236.reuse, R184, R4 ;  /* 0x000000b8ec04723c */ /* 0x042ff00000041804 */
[C---:B------:R-:W-:Y:S01]  /*a7e0*/  HMMA.16816.F32.BF16 R8, R236.reuse, R186, R8 ;  /* 0x000000baec08723c */ /* 0x040fe20000041808 */
[----:B------:R-:W1:Y:S07]  /*a7f0*/  LDSM.16.M88.4 R184, [R0] ;  /* 0x0000000000b8783b */ /* 0x000e6e0000000200 */
[C---:B------:R-:W-:Y:S08]  /*a800*/  HMMA.16816.F32.BF16 R12, R236.reuse, R176, R12 ;  /* 0x000000b0ec0c723c */ /* 0x040ff0000004180c */
[C---:B------:R-:W-:Y:S01]  /*a810*/  HMMA.16816.F32.BF16 R16, R236.reuse, R178, R16 ;  /* 0x000000b2ec10723c */ /* 0x040fe20000041810 */
[----:B------:R-:W2:Y:S07]  /*a820*/  LDSM.16.M88.4 R176, [R156+0x6000] ;  /* 0x006000009cb0783b */ /* 0x000eae0000000200 */
[C---:B------:R-:W-:Y:S08]  /*a830*/  HMMA.16816.F32.BF16 R20, R236.reuse, R180, R20 ;  /* 0x000000b4ec14723c */ /* 0x040ff00000041814 */
[C---:B------:R-:W-:Y:S01]  /*a840*/  HMMA.16816.F32.BF16 R24, R236.reuse, R182, R24 ;  /* 0x000000b6ec18723c */ /* 0x040fe20000041818 */
[----:B------:R-:W3:Y:S07]  /*a850*/  LDSM.16.M88.4 R180, [R156+0x6800] ;  /* 0x006800009cb4783b */ /* 0x000eee0000000200 */
[C---:B-1----:R-:W-:Y:S08]  /*a860*/  HMMA.16816.F32.BF16 R28, R236.reuse, R184, R28 ;  /* 0x000000b8ec1c723c */ /* 0x042ff0000004181c */
[----:B------:R-:W-:Y:S01]  /*a870*/  HMMA.16816.F32.BF16 R32, R236, R186, R32 ;  /* 0x000000baec20723c */ /* 0x000fe20000041820 */
[----:B------:R-:W1:Y:S07]  /*a880*/  LDSM.16.M88.4 R184, [R156+0x7000] ;  /* 0x007000009cb8783b */ /* 0x000e6e0000000200 */
[C---:B--2---:R-:W-:Y:S08]  /*a890*/  HMMA.16816.F32.BF16 R4, R240.reuse, R176, R4 ;  /* 0x000000b0f004723c */ /* 0x044ff00000041804 */
[C---:B------:R-:W-:Y:S01]  /*a8a0*/  HMMA.16816.F32.BF16 R8, R240.reuse, R178, R8 ;  /* 0x000000b2f008723c */ /* 0x040fe20000041808 */
[----:B------:R2:W4:Y:S07]  /*a8b0*/  LDSM.16.M88.4 R176, [R156+0x7800] ;  /* 0x007800009cb0783b */ /* 0x00052e0000000200 */
[C---:B---3--:R-:W-:Y:S08]  /*a8c0*/  HMMA.16816.F32.BF16 R12, R240.reuse, R180, R12 ;  /* 0x000000b4f00c723c */ /* 0x048ff0000004180c */
[C---:B------:R-:W-:Y:S01]  /*a8d0*/  HMMA.16816.F32.BF16 R16, R240.reuse, R182, R16 ;  /* 0x000000b6f010723c */ /* 0x040fe20000041810 */
[----:B------:R-:W3:Y:S06]  /*a8e0*/  LDSM.16.M88.4 R180, [R250+0x6000] ;  /* 0x00600000fab4783b */ /* 0x000eec0000000200 */
[----:B--2---:R-:W2:Y:S01]  /*a8f0*/  LDL R156, [R1+0x80] ;  /* 0x00008000019c7983 */ /* 0x004ea20000100800 */
[C---:B-1----:R-:W-:Y:S08]  /*a900*/  HMMA.16816.F32.BF16 R20, R240.reuse, R184, R20 ;  /* 0x000000b8f014723c */ /* 0x042ff00000041814 */
[C---:B------:R-:W-:Y:S01]  /*a910*/  HMMA.16816.F32.BF16 R24, R240.reuse, R186, R24 ;  /* 0x000000baf018723c */ /* 0x040fe20000041818 */
[----:B------:R-:W1:Y:S07]  /*a920*/  LDSM.16.M88.4 R184, [R250+0x6800] ;  /* 0x00680000fab8783b */ /* 0x000e6e0000000200 */
[C---:B----4-:R-:W-:Y:S08]  /*a930*/  HMMA.16816.F32.BF16 R28, R240.reuse, R176, R28 ;  /* 0x000000b0f01c723c */ /* 0x050ff0000004181c */
[----:B------:R-:W-:Y:S01]  /*a940*/  HMMA.16816.F32.BF16 R32, R240, R178, R32 ;  /* 0x000000b2f020723c */ /* 0x000fe20000041820 */
[----:B------:R-:W4:Y:S07]  /*a950*/  LDSM.16.M88.4 R176, [R250+0x7000] ;  /* 0x00700000fab0783b */ /* 0x000f2e0000000200 */
[C---:B---3--:R-:W-:Y:S08]  /*a960*/  HMMA.16816.F32.BF16 R4, R244.reuse, R180, R4 ;  /* 0x000000b4f404723c */ /* 0x048ff00000041804 */
[C---:B------:R-:W-:Y:S01]  /*a970*/  HMMA.16816.F32.BF16 R8, R244.reuse, R182, R8 ;  /* 0x000000b6f408723c */ /* 0x040fe20000041808 */
[----:B------:R-:W3:Y:S01]  /*a980*/  LDSM.16.M88.4 R180, [R250+0x7800] ;  /* 0x00780000fab4783b */ /* 0x000ee20000000200 */
[----:B------:R-:W-:Y:S05]  /*a990*/  DEPBAR.LE SB0, 0x0 ;  /* 0x000080000000791a */ /* 0x000fea0000000000 */
[----:B------:R-:W-:Y:S01]  /*a9a0*/  BAR.SYNC.DEFER_BLOCKING 0x0 ;  /* 0x0000000000007b1d */ /* 0x000fe20000010000 */
[C---:B-1----:R-:W-:Y:S08]  /*a9b0*/  HMMA.16816.F32.BF16 R12, R244.reuse, R184, R12 ;  /* 0x000000b8f40c723c */ /* 0x042ff0000004180c */
[----:B------:R-:W-:Y:S01]  /*a9c0*/  FMNMX.FTZ R0, R4, R158, !PT ;  /* 0x0000009e04007209 */ /* 0x000fe20007810000 */
[C---:B------:R-:W-:Y:S03]  /*a9d0*/  HMMA.16816.F32.BF16 R16, R244.reuse, R186, R16 ;  /* 0x000000baf410723c */ /* 0x040fe60000041810 */
[----:B------:R-:W-:Y:S02]  /*a9e0*/  FMNMX.FTZ R0, R5, R0, !PT ;  /* 0x0000000005007209 */ /* 0x000fe40007810000 */
[----:B------:R-:W-:Y:S03]  /*a9f0*/  FMNMX.FTZ R2, R6, R159, !PT ;  /* 0x0000009f06027209 */ /* 0x000fe60007810000 */
[C---:B----4-:R-:W-:Y:S04]  /*aa00*/  HMMA.16816.F32.BF16 R20, R244.reuse, R176, R20 ;  /* 0x000000b0f414723c */ /* 0x050fe80000041814 */
[----:B------:R-:W-:Y:S02]  /*aa10*/  FMNMX.FTZ R0, R8, R0, !PT ;  /* 0x0000000008007209 */ /* 0x000fe40007810000 */
[----:B------:R-:W-:Y:S02]  /*aa20*/  FMNMX.FTZ R2, R7, R2, !PT ;  /* 0x0000000207027209 */ /* 0x000fe40007810000 */
[C---:B------:R-:W-:Y:S04]  /*aa30*/  HMMA.16816.F32.BF16 R24, R244.reuse, R178, R24 ;  /* 0x000000b2f418723c */ /* 0x040fe80000041818 */
[----:B------:R-:W-:Y:S02]  /*aa40*/  FMNMX.FTZ R0, R9, R0, !PT ;  /* 0x0000000009007209 */ /* 0x000fe40007810000 */
[----:B------:R-:W-:Y:S02]  /*aa50*/  FMNMX.FTZ R2, R10, R2, !PT ;  /* 0x000000020a027209 */ /* 0x000fe40007810000 */
[C---:B---3--:R-:W-:Y:S04]  /*aa60*/  HMMA.16816.F32.BF16 R28, R244.reuse, R180, R28 ;  /* 0x000000b4f41c723c */ /* 0x048fe8000004181c */
[----:B------:R-:W-:Y:S02]  /*aa70*/  FMNMX.FTZ R0, R12, R0, !PT ;  /* 0x000000000c007209 */ /* 0x000fe40007810000 */
[----:B------:R-:W-:Y:S02]  /*aa80*/  FMNMX.FTZ R2, R11, R2, !PT ;  /* 0x000000020b027209 */ /* 0x000fe40007810000 */
        /* <DEDUP_REMOVED lines=22> */
[----:B------:R-:W1:Y:S01]  /*abf0*/  SHFL.BFLY PT, R180, R3, 0x2, 0x1f ;  /* 0x0c401f0003b47f89 */ /* 0x000e6200000e0000 */
[----:B------:R-:W-:Y:S04]  /*ac00*/  FMNMX.FTZ R0, R34, R0, !PT ;  /* 0x0000000022007209 */ /* 0x000fe80007810000 */
[----:B------:R-:W-:Y:S05]  /*ac10*/  FMNMX.FTZ R0, R35, R0, !PT ;  /* 0x0000000023007209 */ /* 0x000fea0007810000 */
[----:B------:R-:W3:Y:S01]  /*ac20*/  SHFL.BFLY PT, R2, R0, 0x2, 0x1f ;  /* 0x0c401f0000027f89 */ /* 0x000ee200000e0000 */
[----:B-1----:R-:W-:Y:S05]  /*ac30*/  FMNMX.FTZ R180, R3, R180, !PT ;  /* 0x000000b403b47209 */ /* 0x002fea0007810000 */
[----:B------:R-:W1:Y:S01]  /*ac40*/  SHFL.BFLY PT, R181, R180, 0x1, 0x1f ;  /* 0x0c201f00b4b57f89 */ /* 0x000e6200000e0000 */
[----:B---3--:R-:W-:Y:S05]  /*ac50*/  FMNMX.FTZ R0, R0, R2, !PT ;  /* 0x0000000200007209 */ /* 0x008fea0007810000 */
[----:B------:R-:W3:Y:S01]  /*ac60*/  SHFL.BFLY PT, R3, R0, 0x1, 0x1f ;  /* 0x0c201f0000037f89 */ /* 0x000ee200000e0000 */
[C---:B--2---:R-:W-:Y:S02]  /*ac70*/  ISETP.GT.AND P0, PT, R130.reuse, R156, PT ;  /* 0x0000009c8200720c */ /* 0x044fe40003f04270 */
[----:B------:R-:W-:Y:S05]  /*ac80*/  IADD3 R130, R130, -0x1, RZ ;  /* 0xffffffff82827810 */ /* 0x000fea0007ffe0ff */
[----:B------:R2:W-:Y:S06]  /*ac90*/  STL [R1+0x5c], R130 ;  /* 0x00005c8201007387 */ /* 0x0005ec0000100800 */
[----:B------:R-:W-:Y:S02]  /*aca0*/  @P0 SHF.R.S32.HI R156, RZ, 0x1f, R130 ;  /* 0x0000001fff9c0819 */ /* 0x000fe40000011482 */
[----:B------:R-:W-:Y:S03]  /*acb0*/  @P0 IADD3 R187, P1, R188, 0x40, RZ ;  /* 0x00000040bcbb0810 */ /* 0x000fe60007f3e0ff */
[----:B------:R-:W-:Y:S01]  /*acc0*/  @P0 IMAD R176, R156, c[0x0][0x1e0], RZ ;  /* 0x000078009cb00a24 */ /* 0x000fe200078e02ff */
[----:B------:R-:W-:Y:S01]  /*acd0*/  @P0 IADD3.X R186, RZ, R190, RZ, P1, !PT ;  /* 0x000000beffba0210 */ /* 0x000fe20000ffe4ff */
[C---:B------:R-:W-:Y:S04]  /*ace0*/  @P0 IMAD.WIDE.U32 R156, R130.reuse, c[0x0][0x1e0], RZ ;  /* 0x00007800829c0a25 */ /* 0x040fe800078e00ff */
[----:B------:R-:W-:Y:S01]  /*acf0*/  @P0 IMAD R176, R130, c[0x0][0x1e4], R176 ;  /* 0x0000790082b00a24 */ /* 0x000fe200078e02b0 */
[C---:B------:R-:W-:Y:S04]  /*ad00*/  @P0 SHF.L.U32 R177, R156.reuse, 0x6, RZ ;  /* 0x000000069cb10819 */ /* 0x040fe800000006ff */
[----:B------:R-:W-:Y:S02]  /*ad10*/  @P0 IADD3 R176, R157, R176, RZ ;  /* 0x000000b09db00210 */ /* 0x000fe40007ffe0ff */
[----:B------:R-:W-:Y:S01]  /*ad20*/  @P0 IADD3 R157, P6, R177, R188, RZ ;  /* 0x000000bcb19d0210 */ /* 0x000fe20007fde0ff */
[----:B--2---:R-:W2:Y:S01]  /*ad30*/  LDL.LU R130, [R1+0x11c] ;  /* 0x00011c0001827983 */ /* 0x004ea20000300800 */
[----:B------:R-:W-:Y:S02]  /*ad40*/  @P0 SHF.L.U64.HI R176, R156, 0x6, R176 ;  /* 0x000000069cb00819 */ /* 0x000fe400000102b0 */
[----:B------:R-:W-:Y:S02]  /*ad50*/  @P0 LEA R178, P1, R157, c[0x0][0x1c8], 0x1 ;  /* 0x000072009db20a11 */ /* 0x000fe400078208ff */
[----:B------:R-:W-:Y:S02]  /*ad60*/  @P0 IADD3.X R156, R176, R190, RZ, P6, !PT ;  /* 0x000000beb09c0210 */ /* 0x000fe400037fe4ff */
[----:B------:R-:W-:Y:S02]  /*ad70*/  @P0 IADD3 R2, P6, R177, R187, RZ ;  /* 0x000000bbb1020210 */ /* 0x000fe40007fde0ff */
[----:B------:R-:W-:Y:S02]  /*ad80*/  @P0 LEA.HI.X R179, R157, c[0x0][0x1cc], R156, 0x1, P1 ;  /* 0x000073009db30a11 */ /* 0x000fe400008f0c9c */
[----:B------:R-:W-:Y:S02]  /*ad90*/  @P0 LEA R182, P1, R2, c[0x0][0x1c8], 0x1 ;  /* 0x0000720002b60a11 */ /* 0x000fe400078208ff */
[----:B------:R-:W-:Y:S01]  /*ada0*/  @P0 IADD3.X R156, R176, R186, RZ, P6, !PT ;  /* 0x000000bab09c0210 */ /* 0x000fe200037fe4ff */
[----:B------:R4:W-:Y:S01]  /*adb0*/  @P0 LDGSTS.E.BYPASS.LTC128B.128 [R131+0x10100], [R178.64], !P5 ;  /* 0x10100000b2830fae */ /* 0x0009e2000e901d46 */
[----:B-1----:R-:W-:Y:S02]  /*adc0*/  FMNMX.FTZ R157, R180, R181, !PT ;  /* 0x000000b5b49d7209 */ /* 0x002fe40007810000 */
[----:B------:R-:W-:Y:S02]  /*add0*/  @P0 LEA.HI.X R183, R2, c[0x0][0x1cc], R156, 0x1, P1 ;  /* 0x0000730002b70a11 */ /* 0x000fe400008f0c9c */
[----:B------:R-:W-:Y:S01]  /*ade0*/  @P0 IADD3 R185, P1, R188, 0x80, RZ ;  /* 0x00000080bcb90810 */ /* 0x000fe20007f3e0ff */
[----:B------:R-:W-:Y:S01]  /*adf0*/  FADD.FTZ R2, -R157, R158 ;  /* 0x0000009e9d027221 */ /* 0x000fe20000010100 */
[----:B---3--:R-:W-:Y:S01]  /*ae00*/  FMNMX.FTZ R156, R0, R3, !PT ;  /* 0x00000003009c7209 */ /* 0x008fe20007810000 */
[----:B------:R1:W-:Y:S01]  /*ae10*/  @P0 LDGSTS.E.BYPASS.LTC128B.128 [R131+0x12100], [R182.64], !P4 ;  /* 0x12100000b6830fae */ /* 0x0003e2000e101d46 */
[----:B------:R-:W-:Y:S01]  /*ae20*/  @P0 IADD3.X R184, RZ, R190, RZ, P1, !PT ;  /* 0x000000beffb80210 */ /* 0x000fe20000ffe4ff */
[----:B------:R-:W-:Y:S04]  /*ae30*/  FMUL.FTZ R0, R2, c[0x0][0x2d0] ;  /* 0x0000b40002007a20 */ /* 0x000fe80000410000 */
[----:B------:R3:W3:Y:S01]  /*ae40*/  MUFU.EX2 R2, R0 ;  /* 0x0000000000027308 */ /* 0x0006e20000000800 */
[----:B----4-:R-:W-:Y:S04]  /*ae50*/  @P0 IADD3 R179, P6, R177, R185, RZ ;  /* 0x000000b9b1b30210 */ /* 0x010fe80007fde0ff */
[C---:B------:R-:W-:Y:S02]  /*ae60*/  @P0 LEA R178, P1, R179.reuse, c[0x0][0x1c8], 0x1 ;  /* 0x00007200b3b20a11 */ /* 0x040fe400078208ff */
[----:B------:R-:W-:Y:S02]  /*ae70*/  @P0 IADD3.X R3, R176, R184, RZ, P6, !PT ;  /* 0x000000b8b0030210 */ /* 0x000fe400037fe4ff */
[----:B-1----:R-:W-:Y:S02]  /*ae80*/  MOV R182, R188 ;  /* 0x000000bc00b67202 */ /* 0x002fe40000000f00 */
[----:B------:R-:W-:Y:S01]  /*ae90*/  @P0 LEA.HI.X R179, R179, c[0x0][0x1cc], R3, 0x1, P1 ;  /* 0x00007300b3b30a11 */ /* 0x000fe200008f0c03 */
[----:B---3--:R-:W-:Y:S01]  /*aea0*/  FADD.FTZ R0, -R156, R159 ;  /* 0x0000009f9c007221 */ /* 0x008fe20000010100 */
[----:B------:R-:W-:Y:S01]  /*aeb0*/  @P0 IADD3 R181, P1, R188, 0xc0, RZ ;  /* 0x000000c0bcb50810 */ /* 0x000fe20007f3e0ff */
[----:B------:R-:W-:Y:S01]  /*aec0*/  FMUL.FTZ R188, R157, c[0x0][0x2d0] ;  /* 0x0000b4009dbc7a20 */ /* 0x000fe20000410000 */
[----:B------:R-:W-:Y:S01]  /*aed0*/  MOV R183, R189 ;  /* 0x000000bd00b77202 */ /* 0x000fe20000000f00 */
[----:B------:R1:W-:Y:S01]  /*aee0*/  @P0 LDGSTS.E.BYPASS.LTC128B.128 [R131+0x14100], [R178.64], !P3 ;  /* 0x14100000b2830fae */ /* 0x0003e2000d901d46 */
[----:B------:R-:W-:Y:S01]  /*aef0*/  @P0 IADD3 R3, P6, R177, R181, RZ ;  /* 0x000000b5b1030210 */ /* 0x000fe20007fde0ff */
[--C-:B------:R-:W-:Y:S01]  /*af00*/  FFMA.FTZ R4, R4, c[0x0][0x2d0], -R188.reuse ;  /* 0x0000b40004047a23 */ /* 0x100fe200000108bc */
[----:B------:R-:W-:Y:S01]  /*af10*/  @P0 IADD3.X R180, RZ, R190, RZ, P1, !PT ;  /* 0x000000beffb40210 */ /* 0x000fe20000ffe4ff */
[--C-:B------:R-:W-:Y:S01]  /*af20*/  FFMA.FTZ R5, R5, c[0x0][0x2d0], -R188.reuse ;  /* 0x0000b40005057a23 */ /* 0x100fe200000108bc */
[----:B------:R-:W-:Y:S01]  /*af30*/  @P0 LEA R158, P1, R3, c[0x0][0x1c8], 0x1 ;  /* 0x00007200039e0a11 */ /* 0x000fe200078208ff */
[----:B------:R3:W-:Y:S01]  /*af40*/  MUFU.EX2 R189, R4 ;  /* 0x0000000400bd7308 */ /* 0x0007e20000000800 */
[----:B------:R-:W-:Y:S01]  /*af50*/  @P0 IADD3.X R159, R176, R180, RZ, P6, !PT ;  /* 0x000000b4b09f0210 */ /* 0x000fe200037fe4ff */
[--C-:B------:R-:W-:Y:S02]  /*af60*/  FFMA.FTZ R8, R8, c[0x0][0x2d0], -R188.reuse ;  /* 0x0000b40008087a23 */ /* 0x100fe400000108bc */
[----:B------:R-:W-:Y:S01]  /*af70*/  FFMA.FTZ R9, R9, c[0x0][0x2d0], -R188 ;  /* 0x0000b40009097a23 */ /* 0x000fe200000108bc */
[----:B------:R-:W-:Y:S01]  /*af80*/  @P0 LEA.HI.X R159, R3, c[0x0][0x1cc], R159, 0x1, P1 ;  /* 0x00007300039f0a11 */ /* 0x000fe200008f0c9f */
[----:B------:R-:W-:Y:S01]  /*af90*/  FMUL.FTZ R0, R0, c[0x0][0x2d0] ;  /* 0x0000b40000007a20 */ /* 0x000fe20000410000 */
[----:B------:R-:W-:Y:S01]  /*afa0*/  @P0 MOV R3, c[0x0][0x1e0] ;  /* 0x0000780000030a02 */ /* 0x000fe20000000f00 */
[C---:B------:R-:W-:Y:S02]  /*afb0*/  FMUL.FTZ R132, R2.reuse, R132 ;  /* 0x0000008402847220 */ /* 0x040fe40000410000 */
[----:B------:R4:W-:Y:S01]  /*afc0*/  MUFU.EX2 R191, R5 ;  /* 0x0000000500bf7308 */ /* 0x0009e20000000800 */
[----:B------:R4:W-:Y:S01]  /*afd0*/  @P0 LDGSTS.E.BYPASS.LTC128B.128 [R131+0x16100], [R158.64], !P2 ;  /* 0x161000009e830fae */ /* 0x0009e2000d101d46 */
[C---:B------:R-:W-:Y:S01]  /*afe0*/  @P0 LEA R177, P1, R3.reuse, R177, 0x5 ;  /* 0x000000b103b10211 */ /* 0x040fe200078228ff */
[C---:B------:R-:W-:Y:S02]  /*aff0*/  FMUL.FTZ R133, R2.reuse, R133 ;  /* 0x0000008502857220 */ /* 0x040fe40000410000 */
[C---:B------:R-:W-:Y:S02]  /*b000*/  FMUL.FTZ R136, R2.reuse, R136 ;  /* 0x0000008802887220 */ /* 0x040fe40000410000 */
[C---:B------:R-:W-:Y:S02]  /*b010*/  FMUL.FTZ R137, R2.reuse, R137 ;  /* 0x0000008902897220 */ /* 0x040fe40000410000 */
[C---:B------:R-:W-:Y:S01]  /*b020*/  FMUL.FTZ R140, R2.reuse, R140 ;  /* 0x0000008c028c7220 */ /* 0x040fe20000410000 */
[----:B------:R4:W-:Y:S01]  /*b030*/  MUFU.EX2 R183, R8 ;  /* 0x0000000800b77308 */ /* 0x0009e20000000800 */
[C---:B------:R-:W-:Y:S02]  /*b040*/  FMUL.FTZ R141, R2.reuse, R141 ;  /* 0x0000008d028d7220 */ /* 0x040fe40000410000 */
[C---:B------:R-:W-:Y:S01]  /*b050*/  FMUL.FTZ R144, R2.reuse, R144 ;  /* 0x0000009002907220 */ /* 0x040fe20000410000 */
[----:B---3--:R-:W-:Y:S01]  /*b060*/  @P0 MOV R4, c[0x0][0x1e4] ;  /* 0x0000790000040a02 */ /* 0x008fe20000000f00 */
[C---:B------:R-:W-:Y:S02]  /*b070*/  FMUL.FTZ R145, R2.reuse, R145 ;  /* 0x0000009102917220 */ /* 0x040fe40000410000 */
[C---:B------:R-:W-:Y:S01]  /*b080*/  FMUL.FTZ R148, R2.reuse, R148 ;  /* 0x0000009402947220 */ /* 0x040fe20000410000 */
[----:B------:R-:W-:Y:S01]  /*b090*/  @P0 LEA.HI.X R176, R3, R176, R4, 0x5, P1 ;  /* 0x000000b003b00211 */ /* 0x000fe200008f2c04 */
[C---:B------:R-:W-:Y:S01]  /*b0a0*/  FMUL.FTZ R149, R2.reuse, R149 ;  /* 0x0000009502957220 */ /* 0x040fe20000410000 */
[----:B------:R-:W-:Y:S01]  /*b0b0*/  @P0 IADD3 R3, P6, R177, R182, RZ ;  /* 0x000000b6b1030210 */ /* 0x000fe20007fde0ff */
[----:B------:R-:W3:Y:S01]  /*b0c0*/  MUFU.EX2 R0, R0 ;  /* 0x0000000000007308 */ /* 0x000ee20000000800 */
[C---:B------:R-:W-:Y:S02]  /*b0d0*/  FMUL.FTZ R152, R2.reuse, R152 ;  /* 0x0000009802987220 */ /* 0x040fe40000410000 */
[----:B-1----:R-:W-:Y:S01]  /*b0e0*/  @P0 LEA R178, P1, R3, c[0x0][0x1c8], 0x1 ;  /* 0x0000720003b20a11 */ /* 0x002fe200078208ff */
[----:B------:R-:W-:Y:S01]  /*b0f0*/  FMUL.FTZ R153, R2, R153 ;  /* 0x0000009902997220 */ /* 0x000fe20000410000 */
[----:B------:R-:W-:Y:S01]  /*b100*/  @P0 IADD3.X R4, R176, R190, RZ, P6, !PT ;  /* 0x000000beb0040210 */ /* 0x000fe200037fe4ff */
[C---:B------:R-:W-:Y:S01]  /*b110*/  FMUL.FTZ R36, R2.reuse, R36 ;  /* 0x0000002402247220 */ /* 0x040fe20000410000 */
[----:B----4-:R-:W-:Y:S01]  /*b120*/  @P0 IADD3 R5, P6, R177, R185, RZ ;  /* 0x000000b9b1050210 */ /* 0x010fe20007fde0ff */
[----:B------:R-:W-:Y:S01]  /*b130*/  FMUL.FTZ R37, R2, R37 ;  /* 0x0000002502257220 */ /* 0x000fe20000410000 */
[----:B------:R-:W-:Y:S01]  /*b140*/  @P0 LEA.HI.X R179, R3, c[0x0][0x1cc], R4, 0x1, P1 ;  /* 0x0000730003b30a11 */ /* 0x000fe200008f0c04 */
[----:B------:R1:W4:Y:S01]  /*b150*/  MUFU.EX2 R182, R9 ;  /* 0x0000000900b67308 */ /* 0x0003220000000800 */
[----:B------:R-:W-:Y:S01]  /*b160*/  @P0 IADD3 R4, P1, R177, R187, RZ ;  /* 0x000000bbb1040210 */ /* 0x000fe20007f3e0ff */
[----:B------:R-:W-:Y:S01]  /*b170*/  FMUL.FTZ R3, R156, c[0x0][0x2d0] ;  /* 0x0000b4009c037a20 */ /* 0x000fe20000410000 */
[----:B------:R-:W-:Y:S01]  /*b180*/  @P0 IADD3.X R184, R176, R184, RZ, P6, !PT ;  /* 0x000000b8b0b80210 */ /* 0x000fe200037fe4ff */
[----:B------:R4:W-:Y:S01]  /*b190*/  @P0 LDGSTS.E.BYPASS.LTC128B.128 [R131+0x11100], [R178.64], !P5 ;  /* 0x11100000b2830fae */ /* 0x0009e2000e901d46 */
[----:B------:R-:W-:Y:S01]  /*b1a0*/  @P0 LEA R158, P6, R4, c[0x0][0x1c8], 0x1 ;  /* 0x00007200049e0a11 */ /* 0x000fe200078c08ff */
[--C-:B------:R-:W-:Y:S01]  /*b1b0*/  FFMA.FTZ R6, R6, c[0x0][0x2d0], -R3.reuse ;  /* 0x0000b40006067a23 */ /* 0x100fe20000010803 */
[----:B------:R-:W-:Y:S01]  /*b1c0*/  @P0 IADD3.X R186, R176, R186, RZ, P1, !PT ;  /* 0x000000bab0ba0210 */ /* 0x000fe20000ffe4ff */
[--C-:B------:R-:W-:Y:S01]  /*b1d0*/  FFMA.FTZ R7, R7, c[0x0][0x2d0], -R3.reuse ;  /* 0x0000b40007077a23 */ /* 0x100fe20000010803 */
[----:B------:R-:W-:Y:S01]  /*b1e0*/  @P0 IADD3 R177, P1, R177, R181, RZ ;  /* 0x000000b5b1b10210 */ /* 0x000fe20007f3e0ff */
[--C-:B------:R-:W-:Y:S01]  /*b1f0*/  FFMA.FTZ R10, R10, c[0x0][0x2d0], -R3.reuse ;  /* 0x0000b4000a0a7a23 */ /* 0x100fe20000010803 */
[----:B------:R-:W-:Y:S01]  /*b200*/  @P0 LEA.HI.X R159, R4, c[0x0][0x1cc], R186, 0x1, P6 ;  /* 0x00007300049f0a11 */ /* 0x000fe200030f0cba */
[--C-:B------:R-:W-:Y:S01]  /*b210*/  FFMA.FTZ R11, R11, c[0x0][0x2d0], -R3.reuse ;  /* 0x0000b4000b0b7a23 */ /* 0x100fe20000010803 */
[----:B------:R-:W-:Y:S01]  /*b220*/  @P0 IADD3.X R176, R176, R180, RZ, P1, !PT ;  /* 0x000000b4b0b00210 */ /* 0x000fe20000ffe4ff */
[----:B------:R4:W-:Y:S01]  /*b230*/  MUFU.EX2 R185, R7 ;  /* 0x0000000700b97308 */ /* 0x0009e20000000800 */
[C---:B------:R-:W-:Y:S01]  /*b240*/  @P0 LEA R8, P1, R5.reuse, c[0x0][0x1c8], 0x1 ;  /* 0x0000720005080a11 */ /* 0x040fe200078208ff */
[----:B------:R4:W-:Y:S01]  /*b250*/  @P0 LDGSTS.E.BYPASS.LTC128B.128 [R131+0x13100], [R158.64], !P4 ;  /* 0x131000009e830fae */ /* 0x0009e2000e101d46 */
[C---:B---3--:R-:W-:Y:S02]  /*b260*/  FMUL.FTZ R134, R0.reuse, R134 ;  /* 0x0000008600867220 */ /* 0x048fe40000410000 */
[C---:B------:R-:W-:Y:S02]  /*b270*/  FMUL.FTZ R135, R0.reuse, R135 ;  /* 0x0000008700877220 */ /* 0x040fe40000410000 */
[C---:B------:R-:W-:Y:S02]  /*b280*/  FMUL.FTZ R138, R0.reuse, R138 ;  /* 0x0000008a008a7220 */ /* 0x040fe40000410000 */
[C---:B------:R-:W-:Y:S01]  /*b290*/  FMUL.FTZ R139, R0.reuse, R139 ;  /* 0x0000008b008b7220 */ /* 0x040fe20000410000 */
[----:B-1----:R-:W-:Y:S01]  /*b2a0*/  @P0 LEA.HI.X R9, R5, c[0x0][0x1cc], R184, 0x1, P1 ;  /* 0x0000730005090a11 */ /* 0x002fe200008f0cb8 */
[----:B------:R1:W3:Y:S01]  /*b2b0*/  MUFU.EX2 R180, R6 ;  /* 0x0000000600b47308 */ /* 0x0002e20000000800 */
[C---:B------:R-:W-:Y:S01]  /*b2c0*/  @P0 LEA R4, P1, R177.reuse, c[0x0][0x1c8], 0x1 ;  /* 0x00007200b1040a11 */ /* 0x040fe200078208ff */
[C---:B------:R-:W-:Y:S02]  /*b2d0*/  FMUL.FTZ R142, R0.reuse, R142 ;  /* 0x0000008e008e7220 */ /* 0x040fe40000410000 */
[----:B------:R3:W-:Y:S01]  /*b2e0*/  @P0 LDGSTS.E.BYPASS.LTC128B.128 [R131+0x15100], [R8.64], !P3 ;  /* 0x1510000008830fae */ /* 0x0007e2000d901d46 */
[----:B------:R-:W-:Y:S01]  /*b2f0*/  @P0 LEA.HI.X R5, R177, c[0x0][0x1cc], R176, 0x1, P1 ;  /* 0x00007300b1050a11 */ /* 0x000fe200008f0cb0 */
[C---:B------:R-:W-:Y:S02]  /*b300*/  FMUL.FTZ R143, R0.reuse, R143 ;  /* 0x0000008f008f7220 */ /* 0x040fe40000410000 */
[C---:B------:R-:W-:Y:S02]  /*b310*/  FMUL.FTZ R146, R0.reuse, R146 ;  /* 0x0000009200927220 */ /* 0x040fe40000410000 */
[----:B------:R3:W-:Y:S01]  /*b320*/  @P0 LDGSTS.E.BYPASS.LTC128B.128 [R131+0x17100], [R4.64], !P2 ;  /* 0x1710000004830fae */ /* 0x0007e2000d101d46 */
[----:B------:R3:W-:Y:S01]  /*b330*/  MUFU.EX2 R190, R11 ;  /* 0x0000000b00be7308 */ /* 0x0007e20000000800 */
[C---:B------:R-:W-:Y:S02]  /*b340*/  FMUL.FTZ R147, R0.reuse, R147 ;  /* 0x0000009300937220 */ /* 0x040fe40000410000 */
[C---:B----4-:R-:W-:Y:S02]  /*b350*/  FMUL.FTZ R7, R0.reuse, R163 ;  /* 0x000000a300077220 */ /* 0x050fe40000410000 */
[----:B------:R-:W4:Y:S01]  /*b360*/  LDSM.16.MT88.4 R176, [R248] ;  /* 0x00000000f8b0783b */ /* 0x000f220000004200 */
[C---:B------:R-:W-:Y:S02]  /*b370*/  FMUL.FTZ R150, R0.reuse, R150 ;  /* 0x0000009600967220 */ /* 0x040fe40000410000 */
[C---:B------:R-:W-:Y:S02]  /*b380*/  FMUL.FTZ R151, R0.reuse, R151 ;  /* 0x0000009700977220 */ /* 0x040fe40000410000 */
[----:B------:R-:W3:Y:S01]  /*b390*/  MUFU.EX2 R159, R10 ;  /* 0x0000000a009f7308 */ /* 0x000ee20000000800 */
[C---:B------:R-:W-:Y:S01]  /*b3a0*/  FMUL.FTZ R154, R0.reuse, R154 ;  /* 0x0000009a009a7220 */ /* 0x040fe20000410000 */
[----:B------:R-:W0:Y:S01]  /*b3b0*/  LDGDEPBAR ;  /* 0x00000000000079af */ /* 0x000e220000000000 */
[----:B-1----:R-:W-:Y:S01]  /*b3c0*/  FMUL.FTZ R6, R0, R162 ;  /* 0x000000a200067220 */ /* 0x002fe20000410000 */
[----:B------:R-:W-:Y:S01]  /*b3d0*/  F2FP.BF16.PACK_AB R162, R182, R183 ;  /* 0x000000b7b6a2723e */ /* 0x000fe200000010ff */
[C---:B------:R-:W-:Y:S02]  /*b3e0*/  FMUL.FTZ R155, R0.reuse, R155 ;  /* 0x0000009b009b7220 */ /* 0x040fe40000410000 */
[C---:B------:R-:W-:Y:S02]  /*b3f0*/  FMUL.FTZ R38, R0.reuse, R38 ;  /* 0x0000002600267220 */ /* 0x040fe40000410000 */
[----:B------:R-:W-:Y:S02]  /*b400*/  FMUL.FTZ R39, R0, R39 ;  /* 0x0000002700277220 */ /* 0x000fe40000410000 */
[C---:B---3--:R-:W-:Y:S02]  /*b410*/  FMUL.FTZ R8, R2.reuse, R164 ;  /* 0x000000a402087220 */ /* 0x048fe40000410000 */
[----:B------:R-:W-:Y:S02]  /*b420*/  FMUL.FTZ R9, R2, R165 ;  /* 0x000000a502097220 */ /* 0x000fe40000410000 */
[----:B------:R-:W-:Y:S01]  /*b430*/  FMUL.FTZ R11, R0, R167 ;  /* 0x000000a7000b7220 */ /* 0x000fe20000410000 */
[----:B------:R-:W3:Y:S01]  /*b440*/  LDL.LU R131, [R1+0x118] ;  /* 0x0001180001837983 */ /* 0x000ee20000300800 */
[C---:B------:R-:W-:Y:S01]  /*b450*/  FMUL.FTZ R4, R2.reuse, R160 ;  /* 0x000000a002047220 */ /* 0x040fe20000410000 */
[----:B------:R-:W-:Y:S01]  /*b460*/  F2FP.BF16.PACK_AB R160, R191, R189 ;  /* 0x000000bdbfa0723e */ /* 0x000fe200000010ff */
[C---:B------:R-:W-:Y:S01]  /*b470*/  FMUL.FTZ R5, R2.reuse, R161 ;  /* 0x000000a102057220 */ /* 0x040fe20000410000 */
[----:B------:R-:W-:Y:S01]  /*b480*/  F2FP.BF16.PACK_AB R161, R185, R180 ;  /* 0x000000b4b9a1723e */ /* 0x000fe200000010ff */
[C---:B------:R-:W-:Y:S01]  /*b490*/  FMUL.FTZ R40, R2.reuse, R40 ;  /* 0x0000002802287220 */ /* 0x040fe20000410000 */
[----:B------:R-:W3:Y:S01]  /*b4a0*/  LDL R158, [R1+0x48] ;  /* 0x00004800019e7983 */ /* 0x000ee20000100800 */
[----:B------:R-:W-:Y:S01]  /*b4b0*/  FMUL.FTZ R41, R2, R41 ;  /* 0x0000002902297220 */ /* 0x000fe20000410000 */
[----:B------:R-:W-:Y:S01]  /*b4c0*/  F2FP.BF16.PACK_AB R163, R190, R159 ;  /* 0x0000009fbea3723e */ /* 0x000fe200000010ff */
[----:B------:R-:W-:Y:S02]  /*b4d0*/  FMUL.FTZ R10, R0, R166 ;  /* 0x000000a6000a7220 */ /* 0x000fe40000410000 */
[C---:B------:R-:W-:Y:S01]  /*b4e0*/  FMUL.FTZ R44, R2.reuse, R44 ;  /* 0x0000002c022c7220 */ /* 0x040fe20000410000 */
[----:B------:R-:W1:Y:S01]  /*b4f0*/  LDSM.16.MT88.4 R164, [R252] ;  /* 0x00000000fca4783b */ /* 0x000e620000004200 */
[C---:B------:R-:W-:Y:S02]  /*b500*/  FMUL.FTZ R45, R2.reuse, R45 ;  /* 0x0000002d022d7220 */ /* 0x040fe40000410000 */
[C---:B------:R-:W-:Y:S02]  /*b510*/  FMUL.FTZ R48, R2.reuse, R48 ;  /* 0x0000003002307220 */ /* 0x040fe40000410000 */
[C---:B------:R-:W-:Y:S01]  /*b520*/  FMUL.FTZ R49, R2.reuse, R49 ;  /* 0x0000003102317220 */ /* 0x040fe20000410000 */
[C---:B----4-:R-:W-:Y:S01]  /*b530*/  HMMA.16816.F32.BF16 R4, R160.reuse, R176, R4 ;  /* 0x000000b0a004723c */ /* 0x050fe20000041804 */
[----:B------:R-:W4:Y:S04]  /*b540*/  LDL R177, [R1+0x4] ;  /* 0x0000040001b17983 */ /* 0x000f280000100800 */
[C---:B------:R-:W-:Y:S02]  /*b550*/  FMUL.FTZ R52, R2.reuse, R52 ;  /* 0x0000003402347220 */ /* 0x040fe40000410000 */
[C---:B------:R-:W-:Y:S01]  /*b560*/  FMUL.FTZ R53, R2.reuse, R53 ;  /* 0x0000003502357220 */ /* 0x040fe20000410000 */
[C---:B------:R-:W-:Y:S04]  /*b570*/  HMMA.16816.F32.BF16 R8, R160.reuse, R178, R8 ;  /* 0x000000b2a008723c */ /* 0x040fe80000041808 */
[C---:B------:R-:W-:Y:S02]  /*b580*/  FMUL.FTZ R56, R2.reuse, R56 ;  /* 0x0000003802387220 */ /* 0x040fe40000410000 */
[C---:B------:R-:W-:Y:S01]  /*b590*/  FMUL.FTZ R57, R2.reuse, R57 ;  /* 0x0000003902397220 */ /* 0x040fe20000410000 */
[----:B------:R-:W-:Y:S01]  /*b5a0*/  MOV R179, R191 ;  /* 0x000000bf00b37202 */ /* 0x000fe20000000f00 */
[C---:B------:R-:W-:Y:S01]  /*b5b0*/  FMUL.FTZ R60, R2.reuse, R60 ;  /* 0x0000003c023c7220 */ /* 0x040fe20000410000 */
[----:B------:R-:W-:Y:S03]  /*b5c0*/  MOV R178, R183 ;  /* 0x000000b700b27202 */ /* 0x000fe60000000f00 */
[C---:B------:R-:W-:Y:S02]  /*b5d0*/  FMUL.FTZ R61, R2.reuse, R61 ;  /* 0x0000003d023d7220 */ /* 0x040fe40000410000 */
[C---:B------:R-:W-:Y:S02]  /*b5e0*/  FMUL.FTZ R64, R2.reuse, R64 ;  /* 0x0000004002407220 */ /* 0x040fe40000410000 */
[C---:B------:R-:W-:Y:S02]  /*b5f0*/  FMUL.FTZ R65, R2.reuse, R65 ;  /* 0x0000004102417220 */ /* 0x040fe40000410000 */
[C---:B------:R-:W-:Y:S02]  /*b600*/  FMUL.FTZ R68, R2.reuse, R68 ;  /* 0x0000004402447220 */ /* 0x040fe40000410000 */
[C---:B------:R-:W-:Y:S02]  /*b610*/  FMUL.FTZ R69, R2.reuse, R69 ;  /* 0x0000004502457220 */ /* 0x040fe40000410000 */
[C---:B------:R-:W-:Y:S02]  /*b620*/  FMUL.FTZ R72, R2.reuse, R72 ;  /* 0x0000004802487220 */ /* 0x040fe40000410000 */
[C---:B------:R-:W-:Y:S01]  /*b630*/  FMUL.FTZ R73, R2.reuse, R73 ;  /* 0x0000004902497220 */ /* 0x040fe20000410000 */
[C---:B-1----:R-:W-:Y:S03]  /*b640*/  HMMA.16816.F32.BF16 R132, R160.reuse, R164, R132 ;  /* 0x000000a4a084723c */ /* 0x042fe60000041884 */
[C---:B------:R-:W-:Y:S02]  /*b650*/  FMUL.FTZ R76, R2.reuse, R76 ;  /* 0x0000004c024c7220 */ /* 0x040fe40000410000 */
[C---:B------:R-:W-:Y:S02]  /*b660*/  FMUL.FTZ R77, R2.reuse, R77 ;  /* 0x0000004d024d7220 */ /* 0x040fe40000410000 */
[C---:B------:R-:W-:Y:S01]  /*b670*/  FMUL.FTZ R80, R2.reuse, R80 ;  /* 0x0000005002507220 */ /* 0x040fe20000410000 */
[C---:B------:R-:W-:Y:S01]  /*b680*/  HMMA.16816.F32.BF16 R136, R160.reuse, R166, R136 ;  /* 0x000000a6a088723c */ /* 0x040fe20000041888 */
[----:B------:R-:W1:Y:S03]  /*b690*/  LDSM.16.MT88.4 R164, [R251] ;  /* 0x00000000fba4783b */ /* 0x000e660000004200 */
[C---:B------:R-:W-:Y:S02]  /*b6a0*/  FMUL.FTZ R81, R2.reuse, R81 ;  /* 0x0000005102517220 */ /* 0x040fe40000410000 */
        /* <DEDUP_REMOVED lines=20> */
[----:B------:R-:W-:Y:S01]  /*b7f0*/  FMUL.FTZ R121, R2, R121 ;  /* 0x0000007902797220 */ /* 0x000fe20000410000 */
[C---:B------:R-:W-:Y:S04]  /*b800*/  HMMA.16816.F32.BF16 R144, R160.reuse, R166, R144 ;  /* 0x000000a6a090723c */ /* 0x040fe80000041890 */
        /* <DEDUP_REMOVED lines=42> */
[C---:B------:R-:W-:Y:S02]  /*bab0*/  FMUL.FTZ R124, R2.reuse, R124 ;  /* 0x0000007c027c7220 */ /* 0x040fe40000410000 */
[C---:B------:R-:W-:Y:S02]  /*bac0*/  FMUL.FTZ R125, R2.reuse, R125 ;  /* 0x0000007d027d7220 */ /* 0x040fe40000410000 */
[C---:B------:R-:W-:Y:S02]  /*bad0*/  FMUL.FTZ R128, R2.reuse, R128 ;  /* 0x0000008002807220 */ /* 0x040fe40000410000 */
[----:B------:R-:W-:Y:S02]  /*bae0*/  FMUL.FTZ R129, R2, R129 ;  /* 0x0000008102817220 */ /* 0x000fe40000410000 */
[--C-:B------:R-:W-:Y:S02]  /*baf0*/  FFMA.FTZ R16, R16, c[0x0][0x2d0], -R188.reuse ;  /* 0x0000b40010107a23 */ /* 0x100fe400000108bc */
[--C-:B------:R-:W-:Y:S02]  /*bb00*/  FFMA.FTZ R17, R17, c[0x0][0x2d0], -R188.reuse ;  /* 0x0000b40011117a23 */ /* 0x100fe400000108bc */
        /* <DEDUP_REMOVED lines=11> */
[--C-:B------:R-:W-:Y:S02]  /*bbc0*/  FFMA.FTZ R31, R31, c[0x0][0x2d0], -R3.reuse ;  /* 0x0000b4001f1f7a23 */ /* 0x100fe40000010803 */
[--C-:B------:R-:W-:Y:S01]  /*bbd0*/  FFMA.FTZ R34, R34, c[0x0][0x2d0], -R3.reuse ;  /* 0x0000b40022227a23 */ /* 0x100fe20000010803 */
[----:B------:R-:W-:Y:S01]  /*bbe0*/  MUFU.EX2 R186, R19 ;  /* 0x0000001300ba7308 */ /* 0x000fe20000000800 */
[C---:B------:R-:W-:Y:S02]  /*bbf0*/  FMUL.FTZ R126, R0.reuse, R126 ;  /* 0x0000007e007e7220 */ /* 0x040fe40000410000 */
[C---:B------:R-:W-:Y:S02]  /*bc00*/  FMUL.FTZ R127, R0.reuse, R127 ;  /* 0x0000007f007f7220 */ /* 0x040fe40000410000 */
[----:B--2---:R-:W-:Y:S02]  /*bc10*/  FMUL.FTZ R130, R0, R130 ;  /* 0x0000008200827220 */ /* 0x004fe40000410000 */
[--C-:B------:R-:W-:Y:S02]  /*bc20*/  FFMA.FTZ R14, R14, c[0x0][0x2d0], -R3.reuse ;  /* 0x0000b4000e0e7a23 */ /* 0x100fe40000010803 */
[--C-:B------:R-:W-:Y:S02]  /*bc30*/  FFMA.FTZ R15, R15, c[0x0][0x2d0], -R3.reuse ;  /* 0x0000b4000f0f7a23 */ /* 0x100fe40000010803 */
[----:B------:R-:W-:Y:S01]  /*bc40*/  FFMA.FTZ R3, R35, c[0x0][0x2d0], -R3 ;  /* 0x0000b40023037a23 */ /* 0x000fe20000010803 */
[----:B------:R1:W-:Y:S01]  /*bc50*/  MUFU.EX2 R183, R14 ;  /* 0x0000000e00b77308 */ /* 0x0003e20000000800 */
[--C-:B------:R-:W-:Y:S02]  /*bc60*/  FFMA.FTZ R21, R21, c[0x0][0x2d0], -R188.reuse ;  /* 0x0000b40015157a23 */ /* 0x100fe400000108bc */
[--C-:B------:R-:W-:Y:S02]  /*bc70*/  FFMA.FTZ R20, R20, c[0x0][0x2d0], -R188.reuse ;  /* 0x0000b40014147a23 */ /* 0x100fe400000108bc */
[--C-:B------:R-:W-:Y:S02]  /*bc80*/  FFMA.FTZ R32, R32, c[0x0][0x2d0], -R188.reuse ;  /* 0x0000b40020207a23 */ /* 0x100fe400000108bc */
[--C-:B------:R-:W-:Y:S02]  /*bc90*/  FFMA.FTZ R12, R12, c[0x0][0x2d0], -R188.reuse ;  /* 0x0000b4000c0c7a23 */ /* 0x100fe400000108bc */
[----:B------:R-:W-:Y:S01]  /*bca0*/  FFMA.FTZ R13, R13, c[0x0][0x2d0], -R188 ;  /* 0x0000b4000d0d7a23 */ /* 0x000fe200000108bc */
[----:B------:R-:W-:Y:S10]  /*bcb0*/  MUFU.EX2 R20, R20 ;  /* 0x0000001400147308 */ /* 0x000ff40000000800 */
[----:B------:R2:W-:Y:S01]  /*bcc0*/  MUFU.EX2 R181, R12 ;  /* 0x0000000c00b57308 */ /* 0x0005e20000000800 */
[----:B-1----:R-:W-:Y:S09]  /*bcd0*/  F2FP.BF16.PACK_AB R14, R176, R191 ;  /* 0x000000bfb00e723e */ /* 0x002ff200000010ff */
[----:B------:R-:W-:Y:S10]  /*bce0*/  MUFU.EX2 R187, R13 ;  /* 0x0000000d00bb7308 */ /* 0x000ff40000000800 */
[----:B------:R-:W1:Y:S01]  /*bcf0*/  MUFU.EX2 R184, R15 ;  /* 0x0000000f00b87308 */ /* 0x000e620000000800 */
[----:B--2---:R-:W-:Y:S09]  /*bd00*/  MOV R12, R182 ;  /* 0x000000b6000c7202 */ /* 0x004ff20000000f00 */
[----:B------:R2:W2:Y:S01]  /*bd10*/  MUFU.EX2 R182, R18 ;  /* 0x0000001200b67308 */ /* 0x0004a20000000800 */
[----:B---3--:R-:W-:Y:S01]  /*bd20*/  FMUL.FTZ R131, R0, R131 ;  /* 0x0000008300837220 */ /* 0x008fe20000410000 */
[----:B------:R3:W4:Y:S01]  /*bd30*/  LDSM.16.MT88.4 R164, [R158] ;  /* 0x000000009ea4783b */ /* 0x0007220000004200 */
[----:B-1----:R-:W-:Y:S05]  /*bd40*/  F2FP.BF16.PACK_AB R13, R184, R183 ;  /* 0x000000b7b80d723e */ /* 0x002fea00000010ff */
[----:B--2---:R-:W-:Y:S01]  /*bd50*/  LDSM.16.MT88.4 R16, [R251+0x800] ;  /* 0x00080000fb10783b */ /* 0x004fe20000004200 */
[----:B------:R-:W-:Y:S05]  /*bd60*/  F2FP.BF16.PACK_AB R15, R186, R182 ;  /* 0x000000b6ba0f723e */ /* 0x000fea00000010ff */
[----:B---3--:R-:W2:Y:S01]  /*bd70*/  LDL.LU R158, [R1+0x84] ;  /* 0x00008400019e7983 */ /* 0x008ea20000300800 */
[C---:B----4-:R-:W-:Y:S08]  /*bd80*/  HMMA.16816.F32.BF16 R148, R160.reuse, R164, R148 ;  /* 0x000000a4a094723c */ /* 0x050ff00000041894 */
        /* <DEDUP_REMOVED lines=16> */
[----:B------:R-:W1:Y:S03]  /*be90*/  LDSM.16.MT88.4 R164, [R252+0x4000] ;  /* 0x00400000fca4783b */ /* 0x000e660000004200 */
[----:B--2---:R-:W-:Y:S01]  /*bea0*/  FFMA.FTZ R158, R2, R158, R189 ;  /* 0x0000009e029e7223 */ /* 0x004fe200000100bd */
[----:B------:R-:W-:Y:S02]  /*beb0*/  MOV R189, R12 ;  /* 0x0000000c00bd7202 */ /* 0x000fe40000000f00 */
[----:B------:R-:W2:Y:S01]  /*bec0*/  LDL.LU R2, [R1+0x88] ;  /* 0x0000880001027983 */ /* 0x000ea20000300800 */
[-C--:B------:R-:W-:Y:S01]  /*bed0*/  F2FP.BF16.PACK_AB R12, R187, R181.reuse ;  /* 0x000000b5bb0c723e */ /* 0x080fe200000010ff */
        /* <DEDUP_REMOVED lines=18> */
[----:B--2---:R-:W-:Y:S02]  /*c000*/  FFMA.FTZ R2, R0, R2, R180 ;  /* 0x0000000200027223 */ /* 0x004fe400000100b4 */
[----:B------:R-:W-:Y:S02]  /*c010*/  MUFU.EX2 R180, R23 ;  /* 0x0000001700b47308 */ /* 0x000fe40000000800 */
[C---:B-1----:R-:W-:Y:S04]  /*c020*/  HMMA.16816.F32.BF16 R124, R160.reuse, R164, R124 ;  /* 0x000000a4a07c723c */ /* 0x042fe8000004187c */
[----:B------:R-:W-:Y:S02]  /*c030*/  FADD.FTZ R0, R179, R158 ;  /* 0x0000009eb3007221 */ /* 0x000fe40000010000 */
[----:B------:R-:W-:Y:S02]  /*c040*/  FADD.FTZ R2, R185, R2 ;  /* 0x00000002b9027221 */ /* 0x000fe40000010000 */
[----:B------:R-:W-:Y:S01]  /*c050*/  FADD.FTZ R0, R178, R0 ;  /* 0x00000000b2007221 */ /* 0x000fe20000010000 */
[----:B------:R-:W-:Y:S01]  /*c060*/  HMMA.16816.F32.BF16 R128, R160, R166, R128 ;  /* 0x000000a6a080723c */ /* 0x000fe20000041880 */
[----:B------:R-:W1:Y:S01]  /*c070*/  LDSM.16.MT88.4 R160, [R248+0x800] ;  /* 0x00080000f8a0783b */ /* 0x000e620000004200 */
[----:B------:R-:W-:Y:S01]  /*c080*/  MUFU.EX2 R179, R26 ;  /* 0x0000001a00b37308 */ /* 0x000fe20000000800 */
[----:B------:R-:W-:Y:S04]  /*c090*/  FADD.FTZ R2, R159, R2 ;  /* 0x000000029f027221 */ /* 0x000fe80000010000 */
[----:B------:R-:W2:Y:S01]  /*c0a0*/  LDSM.16.MT88.4 R164, [R252+0x800] ;  /* 0x00080000fca4783b */ /* 0x000ea20000004200 */
[----:B------:R-:W-:Y:S04]  /*c0b0*/  FADD.FTZ R2, R190, R2 ;  /* 0x00000002be027221 */ /* 0x000fe80000010000 */
[----:B------:R-:W-:Y:S01]  /*c0c0*/  MUFU.EX2 R178, R27 ;  /* 0x0000001b00b27308 */ /* 0x000fe20000000800 */
[----:B------:R-:W-:Y:S04]  /*c0d0*/  FADD.FTZ R2, R183, R2 ;  /* 0x00000002b7027221 */ /* 0x000fe80000010000 */
[----:B------:R-:W-:Y:S05]  /*c0e0*/  FADD.FTZ R2, R184, R2 ;  /* 0x00000002b8027221 */ /* 0x000fea0000010000 */
[----:B------:R-:W-:Y:S10]  /*c0f0*/  MUFU.EX2 R159, R34 ;  /* 0x00000022009f7308 */ /* 0x000ff40000000800 */
[----:B------:R3:W-:Y:S01]  /*c100*/  MUFU.EX2 R185, R32 ;  /* 0x0000002000b97308 */ /* 0x0007e20000000800 */
[C---:B-1----:R-:W-:Y:S09]  /*c110*/  HMMA.16816.F32.BF16 R4, R12.reuse, R160, R4 ;  /* 0x000000a00c04723c */ /* 0x042ff20000041804 */
[----:B------:R-:W-:Y:S01]  /*c120*/  MUFU.EX2 R158, R3 ;  /* 0x00000003009e7308 */ /* 0x000fe20000000800 */
[C---:B------:R-:W-:Y:S01]  /*c130*/  HMMA.16816.F32.BF16 R8, R12.reuse, R162, R8 ;  /* 0x000000a20c08723c */ /* 0x040fe20000041808 */
[----:B------:R-:W1:Y:S07]  /*c140*/  LDSM.16.MT88.4 R160, [R177+0x800] ;  /* 0x00080000b1a0783b */ /* 0x000e6e0000004200 */
[C---:B--2---:R-:W-:Y:S07]  /*c150*/  HMMA.16816.F32.BF16 R132, R12.reuse, R164, R132 ;  /* 0x000000a40c84723c */ /* 0x044fee0000041884 */
[----:B------:R-:W-:Y:S01]  /*c160*/  MOV R165, R181 ;  /* 0x000000b500a57202 */ /* 0x000fe20000000f00 */
[C---:B------:R-:W-:Y:S01]  /*c170*/  HMMA.16816.F32.BF16 R136, R12.reuse, R166, R136 ;  /* 0x000000a60c88723c */ /* 0x040fe20000041888 */
[----:B------:R2:W-:Y:S03]  /*c180*/  MUFU.EX2 R167, R21 ;  /* 0x0000001500a77308 */ /* 0x0005e60000000800 */
[----:B------:R-:W-:Y:S04]  /*c190*/  MOV R164, R191 ;  /* 0x000000bf00a47202 */ /* 0x000fe80000000f00 */
[C---:B------:R-:W-:Y:S03]  /*c1a0*/  HMMA.16816.F32.BF16 R140, R12.reuse, R16, R140 ;  /* 0x000000100c8c723c */ /* 0x040fe6000004188c */
[----:B------:R4:W4:Y:S01]  /*c1b0*/  MUFU.EX2 R181, R22 ;  /* 0x0000001600b57308 */ /* 0x0009220000000800 */
[----:B---3--:R-:W-:Y:S04]  /*c1c0*/  MOV R32, R164 ;  /* 0x000000a400207202 */ /* 0x008fe80000000f00 */
[C---:B------:R-:W-:Y:S01]  /*c1d0*/  HMMA.16816.F32.BF16 R144, R12.reuse, R18, R144 ;  /* 0x000000120c90723c */ /* 0x040fe20000041890 */
[----:B------:R-:W3:Y:S04]  /*c1e0*/  LDSM.16.MT88.4 R16, [R248+0x2800] ;  /* 0x00280000f810783b */ /* 0x000ee80000004200 */
[----:B------:R-:W-:Y:S03]  /*c1f0*/  MUFU.EX2 R166, R24 ;  /* 0x0000001800a67308 */ /* 0x000fe60000000800 */
[C---:B-1----:R-:W-:Y:S04]  /*c200*/  HMMA.16816.F32.BF16 R148, R12.reuse, R160, R148 ;  /* 0x000000a00c94723c */ /* 0x042fe80000041894 */
[----:B--2---:R-:W-:Y:S01]  /*c210*/  MOV R21, R189 ;  /* 0x000000bd00157202 */ /* 0x004fe20000000f00 */
[--C-:B------:R-:W-:Y:S01]  /*c220*/  FFMA.FTZ R189, R28, c[0x0][0x2d0], -R188.reuse ;  /* 0x0000b4001cbd7a23 */ /* 0x100fe200000108bc */
[----:B------:R-:W-:Y:S01]  /*c230*/  MOV R28, R187 ;  /* 0x000000bb001c7202 */ /* 0x000fe20000000f00 */
[----:B------:R1:W2:Y:S01]  /*c240*/  MUFU.EX2 R191, R25 ;  /* 0x0000001900bf7308 */ /* 0x0002a20000000800 */
[--C-:B------:R-:W-:Y:S01]  /*c250*/  FFMA.FTZ R187, R29, c[0x0][0x2d0], -R188.reuse ;  /* 0x0000b4001dbb7a23 */ /* 0x100fe200000108bc */
[C---:B------:R-:W-:Y:S01]  /*c260*/  HMMA.16816.F32.BF16 R152, R12.reuse, R162, R152 ;  /* 0x000000a20c98723c */ /* 0x040fe20000041898 */
[----:B------:R-:W2:Y:S02]  /*c270*/  LDSM.16.MT88.4 R160, [R252+0x2800] ;  /* 0x00280000fca0783b */ /* 0x000ea40000004200 */
[----:B------:R-:W-:Y:S01]  /*c280*/  MOV R29, R21 ;  /* 0x00000015001d7202 */ /* 0x000fe20000000f00 */
[----:B------:R-:W-:Y:S01]  /*c290*/  FFMA.FTZ R188, R33, c[0x0][0x2d0], -R188 ;  /* 0x0000b40021bc7a23 */ /* 0x000fe200000108bc */
[----:B------:R-:W-:Y:S02]  /*c2a0*/  MOV R33, R20 ;  /* 0x0000001400217202 */ /* 0x000fe40000000f00 */
[----:B----4-:R-:W-:Y:S01]  /*c2b0*/  LDSM.16.MT88.4 R20, [R248+0x1000] ;  /* 0x00100000f814783b */ /* 0x010fe20000004200 */
[----:B------:R-:W-:Y:S01]  /*c2c0*/  FADD.FTZ R0, R29, R0 ;  /* 0x000000001d007221 */ /* 0x000fe20000010000 */
[----:B------:R-:W-:Y:S03]  /*c2d0*/  MUFU.EX2 R189, R189 ;  /* 0x000000bd00bd7308 */ /* 0x000fe60000000800 */
[-C--:B------:R-:W-:Y:S01]  /*c2e0*/  MOV R184, R33.reuse ;  /* 0x0000002100b87202 */ /* 0x080fe20000000f00 */
[----:B------:R-:W-:Y:S04]  /*c2f0*/  FADD.FTZ R0, R165, R0 ;  /* 0x00000000a5007221 */ /* 0x000fe80000010000 */
[----:B------:R-:W-:Y:S02]  /*c300*/  FADD.FTZ R0, R28, R0 ;  /* 0x000000001c007221 */ /* 0x000fe40000010000 */
[----:B------:R-:W-:Y:S02]  /*c310*/  MUFU.EX2 R188, R188 ;  /* 0x000000bc00bc7308 */ /* 0x000fe40000000800 */
[----:B------:R-:W-:Y:S01]  /*c320*/  FADD.FTZ R3, R32, R0 ;  /* 0x0000000020037221 */ /* 0x000fe20000010000 */
[----:B-1----:R-:W-:Y:S01]  /*c330*/  LDSM.16.MT88.4 R24, [R251+0x1000] ;  /* 0x00100000fb18783b */ /* 0x002fe20000004200 */
[----:B------:R-:W-:Y:S01]  /*c340*/  FADD.FTZ R0, R182, R2 ;  /* 0x00000002b6007221 */ /* 0x000fe20000010000 */
[C---:B---3--:R-:W-:Y:S03]  /*c350*/  HMMA.16816.F32.BF16 R36, R12.reuse, R16, R36 ;  /* 0x000000100c24723c */ /* 0x048fe60000041824 */
[----:B------:R-:W-:Y:S02]  /*c360*/  FADD.FTZ R0, R186, R0 ;  /* 0x00000000ba007221 */ /* 0x000fe40000010000 */
[----:B------:R-:W-:Y:S02]  /*c370*/  MUFU.EX2 R187, R187 ;  /* 0x000000bb00bb7308 */ /* 0x000fe40000000800 */
[----:B------:R-:W-:Y:S01]  /*c380*/  FADD.FTZ R0, R181, R0 ;  /* 0x00000000b5007221 */ /* 0x000fe20000010000 */
[C---:B------:R-:W-:Y:S01]  /*c390*/  HMMA.16816.F32.BF16 R40, R12.reuse, R18, R40 ;  /* 0x000000120c28723c */ /* 0x040fe20000041828 */
[----:B------:R-:W1:Y:S03]  /*c3a0*/  LDSM.16.MT88.4 R16, [R251+0x2800] ;  /* 0x00280000fb10783b */ /* 0x000e660000004200 */
[C---:B------:R-:W-:Y:S04]  /*c3b0*/  FADD.FTZ R0, R180.reuse, R0 ;  /* 0x00000000b4007221 */ /* 0x040fe80000010000 */
        /* <DEDUP_REMOVED lines=35> */
[----:B------:R-:W-:Y:S01]  /*c5f0*/  F2FP.BF16.PACK_AB R14, R191, R166 ;  /* 0x000000a6bf0e723e */ /* 0x000fe200000010ff */
[----:B------:R-:W-:Y:S02]  /*c600*/  LDSM.16.MT88.4 R32, [R248+0x3800] ;  /* 0x00380000f820783b */ /* 0x000fe40000004200 */
[----:B------:R-:W-:Y:S02]  /*c610*/  F2FP.BF16.PACK_AB R13, R180, R181 ;  /* 0x000000b5b40d723e */ /* 0x000fe400000010ff */
[----:B------:R-:W-:Y:S07]  /*c620*/  F2FP.BF16.PACK_AB R15, R178, R179 ;  /* 0x000000b3b20f723e */ /* 0x000fee00000010ff */
        /* <DEDUP_REMOVED lines=8> */
[----:B------:R-:W3:Y:S07]  /*c6b0*/  LDSM.16.MT88.4 R24, [R251+0x3000] ;  /* 0x00300000fb18783b */ /* 0x000eee0000004200 */
[C---:B--2---:R-:W-:Y:S08]  /*c6c0*/  HMMA.16816.F32.BF16 R148, R12.reuse, R160, R148 ;  /* 0x000000a00c94723c */ /* 0x044ff00000041894 */
[C---:B------:R-:W-:Y:S01]  /*c6d0*/  HMMA.16816.F32.BF16 R152, R12.reuse, R162, R152 ;  /* 0x000000a20c98723c */ /* 0x040fe20000041898 */
[----:B------:R-:W-:Y:S07]  /*c6e0*/  LDSM.16.MT88.4 R160, [R248+0x5000] ;  /* 0x00500000f8a0783b */ /* 0x000fee0000004200 */
[C---:B-1----:R-:W-:Y:S08]  /*c6f0*/  HMMA.16816.F32.BF16 R36, R12.reuse, R16, R36 ;  /* 0x000000100c24723c */ /* 0x042ff00000041824 */
[C---:B------:R-:W-:Y:S01]  /*c700*/  HMMA.16816.F32.BF16 R40, R12.reuse, R18, R40 ;  /* 0x000000120c28723c */ /* 0x040fe20000041828 */
[----:B------:R-:W1:Y:S07]  /*c710*/  LDSM.16.MT88.4 R16, [R177+0x3000] ;  /* 0x00300000b110783b */ /* 0x000e6e0000004200 */
[C---:B------:R-:W-:Y:S08]  /*c720*/  HMMA.16816.F32.BF16 R44, R12.reuse, R20, R44 ;  /* 0x000000140c2c723c */ /* 0x040ff0000004182c */
[C---:B------:R-:W-:Y:S01]  /*c730*/  HMMA.16816.F32.BF16 R48, R12.reuse, R22, R48 ;  /* 0x000000160c30723c */ /* 0x040fe20000041830 */
[----:B------:R-:W2:Y:S07]  /*c740*/  LDSM.16.MT88.4 R20, [R252+0x5000] ;  /* 0x00500000fc14783b */ /* 0x000eae0000004200 */
[C---:B---3--:R-:W-:Y:S08]  /*c750*/  HMMA.16816.F32.BF16 R52, R12.reuse, R24, R52 ;  /* 0x000000180c34723c */ /* 0x048ff00000041834 */
        /* <DEDUP_REMOVED lines=15> */
[C---:B------:R-:W-:Y:S08]  /*c850*/  HMMA.16816.F32.BF16 R96, R12.reuse, R26, R96 ;  /* 0x0000001a0c60723c */ /* 0x040ff00000041860 */
[C---:B---3--:R-:W-:Y:S07]  /*c860*/  HMMA.16816.F32.BF16 R100, R12.reuse, R160, R100 ;  /* 0x000000a00c64723c */ /* 0x048fee0000041864 */
[----:B------:R-:W-:Y:S01]  /*c870*/  MOV R160, R177 ;  /* 0x000000b100a07202 */ /* 0x000fe20000000f00 */
[C---:B------:R-:W-:Y:S01]  /*c880*/  HMMA.16816.F32.BF16 R104, R12.reuse, R162, R104 ;  /* 0x000000a20c68723c */ /* 0x040fe20000041868 */
[----:B------:R-:W2:Y:S03]  /*c890*/  MUFU.EX2 R177, R30 ;  /* 0x0000001e00b17308 */ /* 0x000ea60000000800 */
[----:B------:R-:W3:Y:S01]  /*c8a0*/  LDSM.16.MT88.4 R24, [R160+0x7000] ;  /* 0x00700000a018783b */ /* 0x000ee20000004200 */
[----:B------:R-:W-:Y:S02]  /*c8b0*/  MOV R182, R160 ;  /* 0x000000a000b67202 */ /* 0x000fe40000000f00 */
[----:B------:R-:W-:Y:S01]  /*c8c0*/  MOV R162, R166 ;  /* 0x000000a600a27202 */ /* 0x000fe20000000f00 */
[C---:B-1----:R-:W-:Y:S04]  /*c8d0*/  HMMA.16816.F32.BF16 R108, R12.reuse, R16, R108 ;  /* 0x000000100c6c723c */ /* 0x042fe8000004186c */
[----:B------:R-:W-:Y:S02]  /*c8e0*/  MOV R163, R167 ;  /* 0x000000a700a37202 */ /* 0x000fe40000000f00 */
[----:B------:R-:W1:Y:S01]  /*c8f0*/  LDSM.16.MT88.4 R164, [R248+0x1800] ;  /* 0x00180000f8a4783b */ /* 0x000e620000004200 */
[----:B------:R-:W-:Y:S01]  /*c900*/  MOV R161, R176 ;  /* 0x000000b000a17202 */ /* 0x000fe20000000f00 */
[C---:B------:R-:W-:Y:S01]  /*c910*/  HMMA.16816.F32.BF16 R112, R12.reuse, R18, R112 ;  /* 0x000000120c70723c */ /* 0x040fe20000041870 */
[----:B------:R4:W2:Y:S03]  /*c920*/  MUFU.EX2 R176, R31 ;  /* 0x0000001f00b07308 */ /* 0x0008a60000000800 */
[----:B------:R-:W1:Y:S01]  /*c930*/  LDSM.16.MT88.4 R16, [R252+0x1800] ;  /* 0x00180000fc10783b */ /* 0x000e620000004200 */
[----:B------:R-:W-:Y:S02]  /*c940*/  MOV R190, R162 ;  /* 0x000000a200be7202 */ /* 0x000fe40000000f00 */
[----:B------:R-:W-:Y:S01]  /*c950*/  MOV R183, R163 ;  /* 0x000000a300b77202 */ /* 0x000fe20000000f00 */
[C---:B------:R-:W-:Y:S04]  /*c960*/  HMMA.16816.F32.BF16 R116, R12.reuse, R20, R116 ;  /* 0x000000140c74723c */ /* 0x040fe80000041874 */
[----:B------:R-:W-:Y:S04]  /*c970*/  MOV R2, R161 ;  /* 0x000000a100027202 */ /* 0x000fe80000000f00 */
[C---:B------:R-:W-:Y:S01]  /*c980*/  HMMA.16816.F32.BF16 R120, R12.reuse, R22, R120 ;  /* 0x000000160c78723c */ /* 0x040fe20000041878 */
[----:B------:R1:W-:Y:S03]  /*c990*/  LDSM.16.MT88.4 R20, [R160+0x1800] ;  /* 0x00180000a014783b */ /* 0x0003e60000004200 */
[----:B------:R-:W-:Y:S02]  /*c9a0*/  FADD.FTZ R2, R2, R3 ;  /* 0x0000000302027221 */ /* 0x000fe40000010000 */
[----:B------:R-:W-:Y:S02]  /*c9b0*/  FADD.FTZ R3, R178, R0 ;  /* 0x00000000b2037221 */ /* 0x000fe40000010000 */
[----:B------:R-:W-:Y:S01]  /*c9c0*/  FADD.FTZ R2, R184, R2 ;  /* 0x00000002b8027221 */ /* 0x000fe20000010000 */
[----:B----4-:R-:W4:Y:S01]  /*c9d0*/  LDSM.16.MT88.4 R28, [R251+0x1800] ;  /* 0x00180000fb1c783b */ /* 0x010f220000004200 */
[C---:B---3--:R-:W-:Y:S03]  /*c9e0*/  HMMA.16816.F32.BF16 R124, R12.reuse, R24, R124 ;  /* 0x000000180c7c723c */ /* 0x048fe6000004187c */
[----:B--2---:R-:W-:Y:S02]  /*c9f0*/  FADD.FTZ R3, R177, R3 ;  /* 0x00000003b1037221 */ /* 0x004fe40000010000 */
[----:B------:R-:W-:Y:S02]  /*ca00*/  FADD.FTZ R2, R183, R2 ;  /* 0x00000002b7027221 */ /* 0x000fe40000010000 */
[----:B------:R-:W-:Y:S01]  /*ca10*/  FADD.FTZ R3, R176, R3 ;  /* 0x00000003b0037221 */ /* 0x000fe20000010000 */
[----:B------:R-:W-:Y:S01]  /*ca20*/  HMMA.16816.F32.BF16 R128, R12, R26, R128 ;  /* 0x0000001a0c80723c */ /* 0x000fe20000041880 */
[----:B------:R-:W2:Y:S03]  /*ca30*/  LDSM.16.MT88.4 R24, [R252+0x3800] ;  /* 0x00380000fc18783b */ /* 0x000ea60000004200 */
[----:B------:R-:W-:Y:S03]  /*ca40*/  FADD.FTZ R2, R190, R2 ;  /* 0x00000002be027221 */ /* 0x000fe60000010000 */
[----:B------:R-:W-:Y:S01]  /*ca50*/  F2FP.BF16.PACK_AB R12, R187, R189 ;  /* 0x000000bdbb0c723e */ /* 0x000fe200000010ff */
[----:B------:R-:W-:Y:S01]  /*ca60*/  FADD.FTZ R2, R191, R2 ;  /* 0x00000002bf027221 */ /* 0x000fe20000010000 */
[----:B------:R-:W-:Y:S03]  /*ca70*/  F2FP.BF16.PACK_AB R13, R176, R177 ;  /* 0x000000b1b00d723e */ /* 0x000fe600000010ff */
[----:B------:R-:W-:Y:S01]  /*ca80*/  F2FP.BF16.PACK_AB R14, R188, R185 ;  /* 0x000000b9bc0e723e */ /* 0x000fe200000010ff */
[----:B------:R-:W-:Y:S01]  /*ca90*/  FADD.FTZ R0, R189, R2 ;  /* 0x00000002bd007221 */ /* 0x000fe20000010000 */
[----:B------:R-:W-:Y:S03]  /*caa0*/  F2FP.BF16.PACK_AB R15, R158, R159 ;  /* 0x0000009f9e0f723e */ /* 0x000fe600000010ff */
[----:B------:R-:W-:Y:S04]  /*cab0*/  FADD.FTZ R0, R187, R0 ;  /* 0x00000000bb007221 */ /* 0x000fe80000010000 */
[C---:B-1----:R-:W-:Y:S01]  /*cac0*/  HMMA.16816.F32.BF16 R160, R12.reuse, R164, R4 ;  /* 0x000000a40ca0723c */ /* 0x042fe20000041804 */
[----:B------:R-:W1:Y:S02]  /*cad0*/  LDSM.16.MT88.4 R4, [R251+0x3800] ;  /* 0x00380000fb04783b */ /* 0x000e640000004200 */
[----:B------:R-:W-:Y:S02]  /*cae0*/  FADD.FTZ R2, R185, R0 ;  /* 0x00000000b9027221 */ /* 0x000fe40000010000 */
[----:B------:R-:W-:Y:S01]  /*caf0*/  FADD.FTZ R0, R159, R3 ;  /* 0x000000039f007221 */ /* 0x000fe20000010000 */
[----:B------:R-:W-:Y:S01]  /*cb00*/  MOV R159, R156 ;  /* 0x0000009c009f7202 */ /* 0x000fe20000000f00 */
[----:B------:R-:W-:Y:S01]  /*cb10*/  FADD.FTZ R2, R188, R2 ;  /* 0x00000002bc027221 */ /* 0x000fe20000010000 */
[C---:B------:R-:W-:Y:S01]  /*cb20*/  HMMA.16816.F32.BF16 R164, R12.reuse, R166, R8 ;  /* 0x000000a60ca4723c */ /* 0x040fe20000041808 */
[----:B------:R-:W3:Y:S03]  /*cb30*/  LDSM.16.MT88.4 R8, [R182+0x3800] ;  /* 0x00380000b608783b */ /* 0x000ee60000004200 */
[----:B------:R-:W-:Y:S01]  /*cb40*/  FADD.FTZ R0, R158, R0 ;  /* 0x000000009e007221 */ /* 0x000fe20000010000 */
[----:B------:R-:W-:Y:S02]  /*cb50*/  MOV R158, R157 ;  /* 0x0000009d009e7202 */ /* 0x000fe40000000f00 */
[----:B------:R-:W-:Y:S01]  /*cb60*/  STL [R1+0x84], R2 ;  /* 0x0000840201007387 */ /* 0x000fe20000100800 */
[C---:B------:R-:W-:Y:S05]  /*cb70*/  HMMA.16816.F32.BF16 R132, R12.reuse, R16, R132 ;  /* 0x000000100c84723c */ /* 0x040fea0000041884 */
[----:B------:R-:W-:Y:S03]  /*cb80*/  STL [R1+0x88], R0 ;  /* 0x0000880001007387 */ /* 0x000fe60000100800 */
[C---:B------:R-:W-:Y:S03]  /*cb90*/  HMMA.16816.F32.BF16 R136, R12.reuse, R18, R136 ;  /* 0x000000120c88723c */ /* 0x040fe60000041888 */
[----:B------:R-:W1:Y:S05]  /*cba0*/  LDSM.16.MT88.4 R16, [R248+0x5800] ;  /* 0x00580000f810783b */ /* 0x000e6a0000004200 */
[C---:B----4-:R-:W-:Y:S08]  /*cbb0*/  HMMA.16816.F32.BF16 R140, R12.reuse, R28, R140 ;  /* 0x0000001c0c8c723c */ /* 0x050ff0000004188c */
[C---:B------:R-:W-:Y:S01]  /*cbc0*/  HMMA.16816.F32.BF16 R144, R12.reuse, R30, R144 ;  /* 0x0000001e0c90723c */ /* 0x040fe20000041890 */
[----:B------:R-:W-:Y:S07]  /*cbd0*/  LDSM.16.MT88.4 R28, [R251+0x5800] ;  /* 0x00580000fb1c783b */ /* 0x000fee0000004200 */
[C---:B------:R-:W-:Y:S08]  /*cbe0*/  HMMA.16816.F32.BF16 R148, R12.reuse, R20, R148 ;  /* 0x000000140c94723c */ /* 0x040ff00000041894 */
[C---:B------:R-:W-:Y:S01]  /*cbf0*/  HMMA.16816.F32.BF16 R152, R12.reuse, R22, R152 ;  /* 0x000000160c98723c */ /* 0x040fe20000041898 */
[----:B------:R-:W4:Y:S07]  /*cc00*/  LDSM.16.MT88.4 R20, [R252+0x5800] ;  /* 0x00580000fc14783b */ /* 0x000f2e0000004200 */
[C---:B------:R-:W-:Y:S08]  /*cc10*/  HMMA.16816.F32.BF16 R36, R12.reuse, R32, R36 ;  /* 0x000000200c24723c */ /* 0x040ff00000041824 */
[C---:B------:R-:W-:Y:S08]  /*cc20*/  HMMA.16816.F32.BF16 R40, R12.reuse, R34, R40 ;  /* 0x000000220c28723c */ /* 0x040ff00000041828 */
[C---:B--2---:R-:W-:Y:S08]  /*cc30*/  HMMA.16816.F32.BF16 R44, R12.reuse, R24, R44 ;  /* 0x000000180c2c723c */ /* 0x044ff0000004182c */
[C---:B------:R-:W-:Y:S01]  /*cc40*/  HMMA.16816.F32.BF16 R48, R12.reuse, R26, R48 ;  /* 0x0000001a0c30723c */ /* 0x040fe20000041830 */
[----:B------:R-:W-:Y:S07]  /*cc50*/  LDSM.16.MT88.4 R24, [R251+0x7800] ;  /* 0x00780000fb18783b */ /* 0x000fee0000004200 */
[C---:B-1----:R-:W-:Y:S08]  /*cc60*/  HMMA.16816.F32.BF16 R52, R12.reuse, R4, R52 ;  /* 0x000000040c34723c */ /* 0x042ff00000041834 */
[C---:B------:R-:W-:Y:S01]  /*cc70*/  HMMA.16816.F32.BF16 R56, R12.reuse, R6, R56 ;  /* 0x000000060c38723c */ /* 0x040fe20000041838 */
[----:B------:R-:W1:Y:S07]  /*cc80*/  LDSM.16.MT88.4 R4, [R182+0x5800] ;  /* 0x00580000b604783b */ /* 0x000e6e0000004200 */
[C---:B---3--:R-:W-:Y:S08]  /*cc90*/  HMMA.16816.F32.BF16 R60, R12.reuse, R8, R60 ;  /* 0x000000080c3c723c */ /* 0x048ff0000004183c */
[C---:B------:R-:W-:Y:S01]  /*cca0*/  HMMA.16816.F32.BF16 R64, R12.reuse, R10, R64 ;  /* 0x0000000a0c40723c */ /* 0x040fe20000041840 */
[----:B------:R-:W2:Y:S07]  /*ccb0*/  LDSM.16.MT88.4 R8, [R248+0x7800] ;  /* 0x00780000f808783b */ /* 0x000eae0000004200 */
[C---:B------:R-:W-:Y:S08]  /*ccc0*/  HMMA.16816.F32.BF16 R68, R12.reuse, R16, R68 ;  /* 0x000000100c44723c */ /* 0x040ff00000041844 */
[C---:B------:R-:W-:Y:S01]  /*ccd0*/  HMMA.16816.F32.BF16 R72, R12.reuse, R18, R72 ;  /* 0x000000120c48723c */ /* 0x040fe20000041848 */
[----:B------:R-:W3:Y:S07]  /*cce0*/  LDSM.16.MT88.4 R16, [R252+0x7800] ;  /* 0x00780000fc10783b */ /* 0x000eee0000004200 */
[C---:B----4-:R-:W-:Y:S08]  /*ccf0*/  HMMA.16816.F32.BF16 R76, R12.reuse, R20, R76 ;  /* 0x000000140c4c723c */ /* 0x050ff0000004184c */
[C---:B------:R-:W-:Y:S01]  /*cd00*/  HMMA.16816.F32.BF16 R80, R12.reuse, R22, R80 ;  /* 0x000000160c50723c */ /* 0x040fe20000041850 */
[----:B------:R-:W4:Y:S07]  /*cd10*/  LDSM.16.MT88.4 R20, [R182+0x7800] ;  /* 0x00780000b614783b */ /* 0x000f2e0000004200 */
[C---:B------:R-:W-:Y:S08]  /*cd20*/  HMMA.16816.F32.BF16 R84, R12.reuse, R28, R84 ;  /* 0x0000001c0c54723c */ /* 0x040ff00000041854 */
[C---:B------:R-:W-:Y:S08]  /*cd30*/  HMMA.16816.F32.BF16 R88, R12.reuse, R30, R88 ;  /* 0x0000001e0c58723c */ /* 0x040ff00000041858 */
[C---:B-1----:R-:W-:Y:S08]  /*cd40*/  HMMA.16816.F32.BF16 R92, R12.reuse, R4, R92 ;  /* 0x000000040c5c723c */ /* 0x042ff0000004185c */
[C---:B------:R-:W-:Y:S08]  /*cd50*/  HMMA.16816.F32.BF16 R96, R12.reuse, R6, R96 ;  /* 0x000000060c60723c */ /* 0x040ff00000041860 */
[C---:B--2---:R-:W-:Y:S08]  /*cd60*/  HMMA.16816.F32.BF16 R100, R12.reuse, R8, R100 ;  /* 0x000000080c64723c */ /* 0x044ff00000041864 */
[C---:B------:R-:W-:Y:S08]  /*cd70*/  HMMA.16816.F32.BF16 R104, R12.reuse, R10, R104 ;  /* 0x0000000a0c68723c */ /* 0x040ff00000041868 */
[C---:B---3--:R-:W-:Y:S08]  /*cd80*/  HMMA.16816.F32.BF16 R108, R12.reuse, R16, R108 ;  /* 0x000000100c6c723c */ /* 0x048ff0000004186c */
[C---:B------:R-:W-:Y:S08]  /*cd90*/  HMMA.16816.F32.BF16 R112, R12.reuse, R18, R112 ;  /* 0x000000120c70723c */ /* 0x040ff00000041870 */
[C---:B------:R-:W-:Y:S08]  /*cda0*/  HMMA.16816.F32.BF16 R116, R12.reuse, R24, R116 ;  /* 0x000000180c74723c */ /* 0x040ff00000041874 */
[C---:B------:R-:W-:Y:S08]  /*cdb0*/  HMMA.16816.F32.BF16 R120, R12.reuse, R26, R120 ;  /* 0x0000001a0c78723c */ /* 0x040ff00000041878 */
[C---:B----4-:R-:W-:Y:S08]  /*cdc0*/  HMMA.16816.F32.BF16 R124, R12.reuse, R20, R124 ;  /* 0x000000140c7c723c */ /* 0x050ff0000004187c */
[----:B------:R-:W-:Y:S01]  /*cdd0*/  HMMA.16816.F32.BF16 R128, R12, R22, R128 ;  /* 0x000000160c80723c */ /* 0x000fe20000041880 */
[----:B------:R-:W-:-:S07]  /*cde0*/  @P0 BRA `(.L_x_837) ;  /* 0xffffca6000000947 */ /* 0x000fce000383ffff */
.L_x_836:
[----:B------:R-:W-:Y:S07]  /*cdf0*/  @!UPT UIADD3 URZ, URZ, URZ, URZ ;  /* 0x0000003f3f3ff290 */ /* 0x000fee000fffe03f */
[----:B------:R-:W-:Y:S02]  /*ce00*/  MOV R7, 0x1f ;  /* 0x0000001f00077802 */ /* 0x000fe40000000f00 */
[----:B------:R-:W-:Y:S01]  /*ce10*/  MOV R6, 0xffffffff ;  /* 0xffffffff00067802 */ /* 0x000fe20000000f00 */
[----:B------:R-:W-:Y:S06]  /*ce20*/  BRA.DIV ~URZ, `(.L_x_838) ;  /* 0x00002a427f007947 */ /* 0x000fec000b800000 */
[----:B------:R-:W2:Y:S04]  /*ce30*/  LDL R2, [R1+0x84] ;  /* 0x0000840001027983 */ /* 0x000ea80000100800 */
[----:B--2---:R1:W2:Y:S02]  /*ce40*/  SHFL.BFLY PT, R0, R2, 0x2, 0x1f ;  /* 0x0c401f0002007f89 */ /* 0x0042a400000e0000 */
.L_x_852:
[----:B-1----:R-:W3:Y:S02]  /*ce50*/  LDL.LU R2, [R1+0x84] ;  /* 0x0000840001027983 */ /* 0x002ee40000300800 */
[----:B--23--:R-:W-:Y:S01]  /*ce60*/  FADD.FTZ R0, R0, R2 ;  /* 0x0000000200007221 */ /* 0x00cfe20000010000 */
[----:B------:R-:W-:Y:S05]  /*ce70*/  BRA.DIV ~URZ, `(.L_x_839) ;  /* 0x00002a527f007947 */ /* 0x000fea000b800000 */
[----:B------:R-:W2:Y:S04]  /*ce80*/  LDL.LU R5, [R1+0x88] ;  /* 0x0000880001057983 */ /* 0x000ea80000300800 */
[----:B------:R-:W1:Y:S02]  /*ce90*/  SHFL.BFLY PT, R2, R0, 0x1, 0x1f ;  /* 0x0c201f0000027f89 */ /* 0x000e6400000e0000 */
[----:B-1----:R-:W-:-:S02]  /*cea0*/  FADD.FTZ R0, R0, R2 ;  /* 0x0000000200007221 */ /* 0x002fc40000010000 */
[----:B--2---:R-:W1:Y:S02]  /*ceb0*/  SHFL.BFLY PT, R4, R5, 0x2, 0x1f ;  /* 0x0c401f0005047f89 */ /* 0x004e6400000e0000 */
[----:B-1----:R-:W-:-:S05]  /*cec0*/  FADD.FTZ R4, R4, R5 ;  /* 0x0000000504047221 */ /* 0x002fca0000010000 */
[----:B------:R1:W2:Y:S02]  /*ced0*/  SHFL.BFLY PT, R3, R4, 0x1, 0x1f ;  /* 0x0c201f0004037f89 */ /* 0x0002a400000e0000 */
.L_x_853:
        /* <DEDUP_REMOVED lines=30> */
[C---:B-----5:R-:W-:Y:S02]  /*d0c0*/  FMUL.FTZ R168, R2.reuse, R40 ;  /* 0x0000002802a87220 */ /* 0x060fe40000410000 */
        /* <DEDUP_REMOVED lines=118> */
.L_x_831:
[----:B--2---:R2:W5:Y:S01]  /*d830*/  LDL R7, [R1+0xb4] ;  /* 0x0000b40001077983 */ /* 0x0045620000100800 */
[----:B------:R-:W-:Y:S03]  /*d840*/  BSSY B0, `(.L_x_840) ;  /* 0x0000012000007945 */ /* 0x000fe60003800000 */
[----:B------:R-:W3:Y:S02]  /*d850*/  S2R R6, SR_TID.X ;  /* 0x0000000000067919 */ /* 0x000ee40000002100 */
[----:B---3--:R-:W-:-:S13]  /*d860*/  LOP3.LUT P6, RZ, R6, 0xff, RZ, 0xc0, !PT ;  /* 0x000000ff06ff7812 */ /* 0x008fda00078cc0ff */
[----:B------:R-:W-:Y:S05]  /*d870*/  @P6 BRA `(.L_x_841) ;  /* 0x000000e000006947 */ /* 0x000fea0003800000 */
[----:B--2---:R-:W2:Y:S01]  /*d880*/  S2R R4, SR_LANEID ;  /* 0x0000000000047919 */ /* 0x004ea20000000000 */
        /* <DEDUP_REMOVED lines=11> */
[----:B---3-5:R-:W-:-:S05]  /*d940*/  IADD3 R7, R3, c[0x0][0xc], R2 ;  /* 0x0000030003077a10 */ /* 0x028fca0007ffe002 */
[----:B------:R2:W-:Y:S02]  /*d950*/  STL [R1+0xb4], R7 ;  /* 0x0000b40701007387 */ /* 0x0005e40000100800 */
.L_x_841:
[----:B--2---:R-:W-:Y:S05]  /*d960*/  BSYNC B0 ;  /* 0x0000000000007941 */ /* 0x004fea0003800000 */
.L_x_840:
[----:B------:R-:W-:Y:S01]  /*d970*/  PRMT R0, R0, 0x9910, RZ ;  /* 0x0000991000007816 */ /* 0x000fe200000000ff */
[----:B------:R-:W-:Y:S01]  /*d980*/  BSSY B1, `(.L_x_842) ;  /* 0x00001da000017945 */ /* 0x000fe20003800000 */
[----:B-----5:R-:W-:Y:S01]  /*d990*/  IMAD.MOV.U32 R156, RZ, RZ, R7 ;  /* 0x000000ffff9c7224 */ /* 0x020fe200078e0007 */
[----:B------:R-:W-:Y:S01]  /*d9a0*/  MOV R186, 0x1f ;  /* 0x0000001f00ba7802 */ /* 0x000fe20000000f00 */
[----:B------:R-:W-:Y:S01]  /*d9b0*/  IMAD.MOV.U32 R187, RZ, RZ, RZ ;  /* 0x000000ffffbb7224 */ /* 0x000fe200078e00ff */
[----:B------:R-:W-:Y:S01]  /*d9c0*/  ISETP.NE.AND P0, PT, R0, RZ, PT ;  /* 0x000000ff0000720c */ /* 0x000fe20003f05270 */
[----:B------:R-:W-:-:S12]  /*d9d0*/  IMAD.MOV.U32 R157, RZ, RZ, -0x1 ;  /* 0xffffffffff9d7424 */ /* 0x000fd800078e00ff */
[----:B------:R-:W-:Y:S05]  /*d9e0*/  @!P0 BRA `(.L_x_843) ;  /* 0x00001a7000008947 */ /* 0x000fea0003800000 */
[----:B------:R-:W-:Y:S01]  /*d9f0*/  WARPSYNC 0xffffffff ;  /* 0xffffffff00007948 */ /* 0x000fe20003800000 */
[----:B------:R-:W-:Y:S06]  /*da00*/  BAR.SYNC.DEFER_BLOCKING 0x1, 0x100 ;  /* 0x0044000000007b1d */ /* 0x000fec0000010000 */
[----:B------:R-:W-:Y:S05]  /*da10*/  BRA.CONV ~URZ, `(.L_x_844) ;  /* 0x000000537f007947 */ /* 0x000fea000b800000 */
[----:B------:R-:W-:Y:S02]  /*da20*/  SHF.R.S32.HI R0, RZ, 0x1f, R6 ;  /* 0x0000001fff007819 */ /* 0x000fe40000011406 */
[----:B------:R-:W-:Y:S02]  /*da30*/  MOV R2, 0xda70 ;  /* 0x0000da7000027802 */ /* 0x000fe40000000f00 */
[----:B------:R-:W-:-:S04]  /*da40*/  LEA.HI R0, R0, R6, RZ, 0x7 ;  /* 0x0000000600007211 */ /* 0x000fc800078f38ff */
[----:B------:R-:W-:Y:S02]  /*da50*/  SHF.R.S32.HI R0, RZ, 0x7, R0 ;  /* 0x00000007ff007819 */ /* 0x000fe40000011400 */
[----:B-1----:R-:W-:Y:S05]  /*da60*/  CALL.REL.NOINC `($__internal_17_$__cuda_sm70_shflsync_idx_p) ;  /* 0x0000200000007944 */ /* 0x002fea0003c00000 */
.L_x_844:
[----:B------:R-:W3:Y:S04]  /*da70*/  LDL R8, [R1+0x108] ;  /* 0x0001080001087983 */ /* 0x000ee80000100800 */
[----:B------:R-:W4:Y:S04]  /*da80*/  LDL.LU R5, [R1+0x98] ;  /* 0x0000980001057983 */ /* 0x000f280000300800 */
[----:B-12---:R-:W2:Y:S04]  /*da90*/  LDL.LU R11, [R1+0x9c] ;  /* 0x00009c00010b7983 */ /* 0x006ea80000300800 */
[----:B------:R-:W2:Y:S04]  /*daa0*/  LDL.LU R17, [R1+0xa0] ;  /* 0x0000a00001117983 */ /* 0x000ea80000300800 */
[----:B------:R-:W3:Y:S01]  /*dab0*/  LDL.LU R19, [R1+0xb0] ;  /* 0x0000b00001137983 */ /* 0x000ee20000300800 */
[----:B------:R-:W-:-:S03]  /*dac0*/  IMAD.MOV.U32 R3, RZ, RZ, 0x1 ;  /* 0x00000001ff037424 */ /* 0x000fc600078e00ff */
[----:B------:R-:W3:Y:S02]  /*dad0*/  LDL R18, [R1+0x110] ;  /* 0x0001100001127983 */ /* 0x000ee40000100800 */
[----:B------:R-:W-:Y:S02]  /*dae0*/  ISETP.NE.AND P1, PT, R3, c[0x0][0x4e8], PT ;  /* 0x00013a0003007a0c */ /* 0x000fe40003f25270 */
[----:B------:R-:W3:Y:S04]  /*daf0*/  LDL R205, [R1+0x94] ;  /* 0x0000940001cd7983 */ /* 0x000ee80000100800 */
[----:B------:R-:W3:Y:S04]  /*db00*/  LDL R204, [R1+0xb8] ;  /* 0x0000b80001cc7983 */ /* 0x000ee80000100800 */
[----:B------:R1:W5:Y:S04]  /*db10*/  LDL R203, [R1+0x104] ;  /* 0x0001040001cb7983 */ /* 0x0003680000100800 */
        /* <DEDUP_REMOVED lines=15> */
[----:B------:R-:W1:Y:S01]  /*dc10*/  S2R R20, SR_TID.X ;  /* 0x0000000000147919 */ /* 0x000e620000002100 */
[----:B------:R-:W-:-:S02]  /*dc20*/  ULDC UR5, c[0x0][0x4e8] ;  /* 0x00013a0000057ab9 */ /* 0x000fc40000000800 */
[----:B------:R-:W-:Y:S02]  /*dc30*/  ULDC UR4, c[0x0][0x388] ;  /* 0x0000e20000047ab9 */ /* 0x000fe40000000800 */
[----:B------:R-:W-:Y:S01]  /*dc40*/  UIMAD UR4, UR5, UR4, URZ ;  /* 0x00000004050472a4 */ /* 0x000fe2000f8e023f */
[----:B------:R-:W-:Y:S01]  /*dc50*/  BSSY B0, `(.L_x_845) ;  /* 0x00000fc000007945 */ /* 0x000fe20003800000 */
[----:B----4-:R-:W-:Y:S01]  /*dc60*/  SHF.R.S32.HI R0, RZ, 0x1f, R5 ;  /* 0x0000001fff007819 */ /* 0x010fe20000011405 */
[----:B------:R-:W-:-:S04]  /*dc70*/  IMAD.WIDE.U32 R6, R5, c[0x0][0x4d0], RZ ;  /* 0x0001340005067a25 */ /* 0x000fc800078e00ff */
[C---:B------:R-:W-:Y:S02]  /*dc80*/  IMAD R2, R0.reuse, c[0x0][0x4d0], RZ ;  /* 0x0001340000027a24 */ /* 0x040fe400078e02ff */
[----:B------:R-:W-:Y:S02]  /*dc90*/  IMAD R4, R0, c[0x0][0x438], RZ ;  /* 0x00010e0000047a24 */ /* 0x000fe400078e02ff */
[----:B------:R-:W-:Y:S01]  /*dca0*/  IMAD R3, R5, c[0x0][0x4d4], R2 ;  /* 0x0001350005037a24 */ /* 0x000fe200078e0202 */
[----:B--2---:R-:W-:Y:S01]  /*dcb0*/  SHF.R.S32.HI R2, RZ, 0x1f, R11 ;  /* 0x0000001fff027819 */ /* 0x004fe2000001140b */
[----:B---3--:R-:W-:Y:S02]  /*dcc0*/  IMAD.IADD R0, R8, 0x1, R19 ;  /* 0x0000000108007824 */ /* 0x008fe400078e0213 */
[----:B------:R-:W-:Y:S02]  /*dcd0*/  IMAD.IADD R7, R7, 0x1, R3 ;  /* 0x0000000107077824 */ /* 0x000fe400078e0203 */
[----:B------:R-:W-:-:S02]  /*dce0*/  IMAD R9, R2, c[0x0][0x4d8], RZ ;  /* 0x0001360002097a24 */ /* 0x000fc400078e02ff */
[----:B------:R-:W-:-:S04]  /*dcf0*/  @P1 IMAD.HI.U32 R10, R0, c[0x0][0x4ec], RZ ;  /* 0x00013b00000a1a27 */ /* 0x000fc800078e00ff */
[----:B------:R-:W-:Y:S02]  /*dd00*/  IMAD R8, R5, c[0x0][0x43c], R4 ;  /* 0x00010f0005087a24 */ /* 0x000fe400078e0204 */
[----:B------:R-:W-:Y:S01]  /*dd10*/  IMAD.MOV.U32 R3, RZ, RZ, R0 ;  /* 0x000000ffff037224 */ /* 0x000fe200078e0000 */
[----:B------:R-:W-:Y:S01]  /*dd20*/  @P1 SHF.R.U32.HI R3, RZ, c[0x0][0x4f0], R10 ;  /* 0x00013c00ff031a19 */ /* 0x000fe2000001160a */
[C---:B------:R-:W-:Y:S02]  /*dd30*/  IMAD R9, R11.reuse, c[0x0][0x4dc], R9 ;  /* 0x000137000b097a24 */ /* 0x040fe400078e0209 */
[----:B------:R-:W-:-:S04]  /*dd40*/  IMAD.WIDE.U32 R6, R11, c[0x0][0x4d8], R6 ;  /* 0x000136000b067a25 */ /* 0x000fc800078e0006 */
[----:B------:R-:W-:-:S04]  /*dd50*/  IMAD.WIDE.U32 R4, R5, c[0x0][0x438], RZ ;  /* 0x00010e0005047a25 */ /* 0x000fc800078e00ff */
[----:B------:R-:W-:Y:S01]  /*dd60*/  IMAD.IADD R7, R7, 0x1, R9 ;  /* 0x0000000107077824 */ /* 0x000fe200078e0209 */
[----:B------:R-:W-:Y:S01]  /*dd70*/  SHF.R.S32.HI R9, RZ, 0x1f, R17 ;  /* 0x0000001fff097819 */ /* 0x000fe20000011411 */
[----:B------:R-:W-:Y:S02]  /*dd80*/  IMAD.IADD R5, R5, 0x1, R8 ;  /* 0x0000000105057824 */ /* 0x000fe400078e0208 */
[----:B------:R-:W-:Y:S02]  /*dd90*/  IMAD.MOV R8, RZ, RZ, -R3 ;  /* 0x000000ffff087224 */ /* 0x000fe400078e0a03 */
[----:B------:R-:W-:Y:S02]  /*dda0*/  IMAD R2, R2, c[0x0][0x440], RZ ;  /* 0x0001100002027a24 */ /* 0x000fe400078e02ff */
[----:B------:R-:W-:Y:S02]  /*ddb0*/  IMAD R10, R9, c[0x0][0x4e0], RZ ;  /* 0x00013800090a7a24 */ /* 0x000fe400078e02ff */
[----:B------:R-:W-:-:S02]  /*ddc0*/  IMAD R8, R8, c[0x0][0x4e8], R0 ;  /* 0x00013a0008087a24 */ /* 0x000fc400078e0200 */
[----:B------:R-:W-:Y:S01]  /*ddd0*/  IMAD.WIDE.U32 R6, R17, c[0x0][0x4e0], R6 ;  /* 0x0001380011067a25 */ /* 0x000fe200078e0006 */
[----:B------:R-:W-:-:S03]  /*dde0*/  SHF.R.S32.HI R12, RZ, 0x1f, R3 ;  /* 0x0000001fff0c7819 */ /* 0x000fc60000011403 */
[C---:B------:R-:W-:Y:S02]  /*ddf0*/  IMAD R14, R11.reuse, c[0x0][0x444], R2 ;  /* 0x000111000b0e7a24 */ /* 0x040fe400078e0202 */
[----:B------:R-:W-:Y:S01]  /*de00*/  IMAD.WIDE.U32 R4, R11, c[0x0][0x440], R4 ;  /* 0x000110000b047a25 */ /* 0x000fe200078e0004 */
[----:B------:R-:W-:Y:S02]  /*de10*/  SHF.R.S32.HI R13, RZ, 0x1f, R8 ;  /* 0x0000001fff0d7819 */ /* 0x000fe40000011408 */
[----:B------:R-:W-:Y:S01]  /*de20*/  IADD3 R6, P0, R3, R6, RZ ;  /* 0x0000000603067210 */ /* 0x000fe20007f1e0ff */
[----:B------:R-:W-:Y:S02]  /*de30*/  IMAD R11, R17, c[0x0][0x4e4], R10 ;  /* 0x00013900110b7a24 */ /* 0x000fe400078e020a */
[----:B------:R-:W-:-:S03]  /*de40*/  @P1 IMAD.HI.U32 R10, R0, c[0x0][0x4ec], RZ ;  /* 0x00013b00000a1a27 */ /* 0x000fc600078e00ff */
[----:B------:R-:W-:Y:S01]  /*de50*/  IADD3.X R7, R12, R7, R11, P0, !PT ;  /* 0x000000070c077210 */ /* 0x000fe200007fe40b */
[----:B------:R-:W-:Y:S02]  /*de60*/  IMAD R9, R9, c[0x0][0x448], RZ ;  /* 0x0001120009097a24 */ /* 0x000fe400078e02ff */
[----:B------:R-:W-:Y:S01]  /*de70*/  IMAD.MOV.U32 R2, RZ, RZ, R0 ;  /* 0x000000ffff027224 */ /* 0x000fe200078e0000 */
[----:B------:R-:W-:Y:S01]  /*de80*/  @P1 SHF.R.U32.HI R2, RZ, c[0x0][0x4f0], R10 ;  /* 0x00013c00ff021a19 */ /* 0x000fe2000001160a */
[----:B------:R-:W-:Y:S02]  /*de90*/  IMAD.IADD R5, R5, 0x1, R14 ;  /* 0x0000000105057824 */ /* 0x000fe400078e020e */
[----:B------:R-:W-:Y:S02]  /*dea0*/  IMAD R3, R13, c[0x0][0x4c8], RZ ;  /* 0x000132000d037a24 */ /* 0x000fe400078e02ff */
[C---:B------:R-:W-:Y:S02]  /*deb0*/  IMAD R10, R17.reuse, c[0x0][0x44c], R9 ;  /* 0x00011300110a7a24 */ /* 0x040fe400078e0209 */
[----:B------:R-:W-:Y:S01]  /*dec0*/  IMAD.WIDE.U32 R4, R17, c[0x0][0x448], R4 ;  /* 0x0001120011047a25 */ /* 0x000fe200078e0004 */
[----:B-1----:R-:W-:-:S03]  /*ded0*/  SHF.R.S32.HI R17, RZ, 0x1f, R20 ;  /* 0x0000001fff117819 */ /* 0x002fc60000011414 */
[C---:B------:R-:W-:Y:S02]  /*dee0*/  IMAD R9, R8.reuse, c[0x0][0x4cc], R3 ;  /* 0x0001330008097a24 */ /* 0x040fe400078e0203 */
[----:B------:R-:W-:Y:S01]  /*def0*/  IMAD.WIDE.U32 R6, R8, c[0x0][0x4c8], R6 ;  /* 0x0001320008067a25 */ /* 0x000fe200078e0006 */
[----:B------:R-:W-:-:S03]  /*df00*/  SHF.R.S32.HI R8, RZ, 0x1f, R2 ;  /* 0x0000001fff087819 */ /* 0x000fc60000011402 */
[----:B------:R-:W-:Y:S02]  /*df10*/  IMAD.MOV R3, RZ, RZ, -R2 ;  /* 0x000000ffff037224 */ /* 0x000fe400078e0a02 */
[----:B------:R-:W-:Y:S01]  /*df20*/  IMAD.IADD R5, R5, 0x1, R10 ;  /* 0x0000000105057824 */ /* 0x000fe200078e020a */
[----:B------:R-:W-:Y:S01]  /*df30*/  LEA R10, P0, R6, c[0x0][0x4a8], 0x2 ;  /* 0x00012a00060a7a11 */ /* 0x000fe200078010ff */
[----:B------:R-:W-:Y:S01]  /*df40*/  IMAD.IADD R9, R7, 0x1, R9 ;  /* 0x0000000107097824 */ /* 0x000fe200078e0209 */
[----:B------:R-:W-:Y:S01]  /*df50*/  LEA.HI R17, R17, R20, RZ, 0x5 ;  /* 0x0000001411117211 */ /* 0x000fe200078f28ff */
[----:B------:R-:W-:Y:S02]  /*df60*/  IMAD R7, R3, c[0x0][0x4e8], R0 ;  /* 0x00013a0003077a24 */ /* 0x000fe400078e0200 */
[----:B------:R-:W-:Y:S01]  /*df70*/  IMAD R0, R8, c[0x0][0x430], RZ ;  /* 0x00010c0008007a24 */ /* 0x000fe200078e02ff */
[----:B------:R-:W-:Y:S02]  /*df80*/  LEA.HI.X R6, R6, c[0x0][0x4ac], R9, 0x2, P0 ;  /* 0x00012b0006067a11 */ /* 0x000fe400000f1409 */
[----:B------:R-:W-:Y:S01]  /*df90*/  LOP3.LUT R17, R17, 0xffffffe0, RZ, 0xc0, !PT ;  /* 0xffffffe011117812 */ /* 0x000fe200078ec0ff */
[----:B------:R-:W-:-:S02]  /*dfa0*/  IMAD R0, R2, c[0x0][0x434], R0 ;  /* 0x00010d0002007a24 */ /* 0x000fc400078e0200 */
[----:B------:R-:W-:Y:S01]  /*dfb0*/  IMAD.WIDE.U32 R2, R2, c[0x0][0x430], R4 ;  /* 0x00010c0002027a25 */ /* 0x000fe200078e0004 */
[----:B------:R-:W-:Y:S04]  /*dfc0*/  SHFL.IDX PT, R8, R10, RZ, 0x1c1f ;  /* 0x001c1fff0a087589 */ /* 0x000fe800000e0000 */
[----:B------:R-:W1:Y:S01]  /*dfd0*/  SHFL.IDX PT, R9, R6, RZ, 0x1c1f ;  /* 0x001c1fff06097589 */ /* 0x000e6200000e0000 */
[----:B------:R-:W-:Y:S02]  /*dfe0*/  IMAD.IADD R17, R20, 0x1, -R17 ;  /* 0x0000000114117824 */ /* 0x000fe400078e0a11 */
[----:B------:R-:W-:Y:S01]  /*dff0*/  IMAD.IADD R3, R3, 0x1, R0 ;  /* 0x0000000103037824 */ /* 0x000fe200078e0200 */
[----:B------:R-:W-:Y:S01]  /*e000*/  SHFL.IDX PT, R4, R10, 0x1, 0x1c1f ;  /* 0x003c1f000a047f89 */ /* 0x000fe200000e0000 */
[----:B------:R-:W-:-:S03]  /*e010*/  IMAD.IADD R0, R18, 0x1, R19 ;  /* 0x0000000112007824 */ /* 0x000fc600078e0213 */
[----:B------:R2:W3:Y:S01]  /*e020*/  SHFL.IDX PT, R5, R6, 0x1, 0x1c1f ;  /* 0x003c1f0006057f89 */ /* 0x0004e200000e0000 */
[----:B------:R-:W-:Y:S01]  /*e030*/  LOP3.LUT P3, RZ, R17, 0x3, RZ, 0xc0, !PT ;  /* 0x0000000311ff7812 */ /* 0x000fe2000786c0ff */
[----:B------:R-:W-:-:S03]  /*e040*/  IMAD.WIDE.U32 R2, R7, c[0x0][0x428], R2 ;  /* 0x00010a0007027a25 */ /* 0x000fc600078e0002 */
[C---:B------:R-:W-:Y:S02]  /*e050*/  ISETP.GE.OR P4, PT, R0.reuse, UR4, P3 ;  /* 0x0000000400007c0c */ /* 0x040fe40009f86670 */
[----:B------:R-:W-:Y:S02]  /*e060*/  ISETP.GE.AND P1, PT, R0, UR4, PT ;  /* 0x0000000400007c0c */ /* 0x000fe4000bf26270 */
[----:B--2---:R-:W-:-:S05]  /*e070*/  SHF.R.S32.HI R6, RZ, 0x1f, R7 ;  /* 0x0000001fff067819 */ /* 0x004fca0000011407 */
[----:B------:R-:W-:Y:S01]  /*e080*/  IMAD R10, R6, c[0x0][0x428], RZ ;  /* 0x00010a00060a7a24 */ /* 0x000fe200078e02ff */
[----:B------:R-:W-:-:S03]  /*e090*/  IADD3 R6, R0, 0x8, RZ ;  /* 0x0000000800067810 */ /* 0x000fc60007ffe0ff */
[----:B------:R-:W-:Y:S01]  /*e0a0*/  IMAD R10, R7, c[0x0][0x42c], R10 ;  /* 0x00010b00070a7a24 */ /* 0x000fe200078e020a */
[----:B------:R-:W-:Y:S02]  /*e0b0*/  ISETP.GE.OR P3, PT, R6, UR4, P3 ;  /* 0x0000000406007c0c */ /* 0x000fe40009f66670 */
[C---:B------:R-:W-:Y:S01]  /*e0c0*/  LEA R36, P2, R2.reuse, c[0x0][0x400], 0x2 ;  /* 0x0001000002247a11 */ /* 0x040fe200078410ff */
[----:B------:R-:W-:Y:S01]  /*e0d0*/  IMAD.IADD R3, R3, 0x1, R10 ;  /* 0x0000000103037824 */ /* 0x000fe200078e020a */
[----:B-1----:R1:W-:Y:S04]  /*e0e0*/  @!P4 ST.E [R8.64], R16 ;  /* 0x000000100800c985 */ /* 0x0023e8000c101906 */
[----:B------:R-:W-:Y:S02]  /*e0f0*/  LEA.HI.X R31, R2, c[0x0][0x404], R3, 0x2, P2 ;  /* 0x00010100021f7a11 */ /* 0x000fe400010f1403 */
[C---:B------:R-:W-:Y:S01]  /*e100*/  IADD3 R10, R205.reuse, 0x8, RZ ;  /* 0x00000008cd0a7810 */ /* 0x040fe20007ffe0ff */
[----:B------:R-:W2:Y:S01]  /*e110*/  SHFL.IDX PT, R2, R36, RZ, 0x1c1f ;  /* 0x001c1fff24027589 */ /* 0x000ea200000e0000 */
[----:B------:R-:W-:-:S02]  /*e120*/  IADD3 R0, R205, 0x10, RZ ;  /* 0x00000010cd007810 */ /* 0x000fc40007ffe0ff */
[C---:B------:R-:W-:Y:S01]  /*e130*/  IADD3 R11, R205.reuse, 0x18, RZ ;  /* 0x00000018cd0b7810 */ /* 0x040fe20007ffe0ff */
[----:B---3--:R3:W-:Y:S01]  /*e140*/  @!P3 ST.E [R4.64], R15 ;  /* 0x0000000f0400b985 */ /* 0x0087e2000c101906 */
[C---:B------:R-:W-:Y:S02]  /*e150*/  IADD3 R12, R205.reuse, 0x20, RZ ;  /* 0x00000020cd0c7810 */ /* 0x040fe40007ffe0ff */
[C---:B------:R-:W-:Y:S01]  /*e160*/  IADD3 R13, R205.reuse, 0x28, RZ ;  /* 0x00000028cd0d7810 */ /* 0x040fe20007ffe0ff */
[----:B------:R4:W2:Y:S01]  /*e170*/  SHFL.IDX PT, R3, R31, RZ, 0x1c1f ;  /* 0x001c1fff1f037589 */ /* 0x0008a200000e0000 */
[C---:B------:R-:W-:Y:S02]  /*e180*/  IADD3 R14, R205.reuse, 0x30, RZ ;  /* 0x00000030cd0e7810 */ /* 0x040fe40007ffe0ff */
[C---:B------:R-:W-:Y:S02]  /*e190*/  IADD3 R18, R205.reuse, 0x48, RZ ;  /* 0x00000048cd127810 */ /* 0x040fe40007ffe0ff */
[----:B------:R-:W-:-:S02]  /*e1a0*/  IADD3 R17, R205, 0x50, RZ ;  /* 0x00000050cd117810 */ /* 0x000fc40007ffe0ff */
[C---:B------:R-:W-:Y:S02]  /*e1b0*/  IADD3 R19, R205.reuse, 0x58, RZ ;  /* 0x00000058cd137810 */ /* 0x040fe40007ffe0ff */
[C---:B------:R-:W-:Y:S02]  /*e1c0*/  IADD3 R20, R205.reuse, 0x60, RZ ;  /* 0x00000060cd147810 */ /* 0x040fe40007ffe0ff */
[C---:B------:R-:W-:Y:S02]  /*e1d0*/  IADD3 R21, R205.reuse, 0x68, RZ ;  /* 0x00000068cd157810 */ /* 0x040fe40007ffe0ff */
[C---:B-1----:R-:W-:Y:S02]  /*e1e0*/  IADD3 R16, R205.reuse, 0x40, RZ ;  /* 0x00000040cd107810 */ /* 0x042fe40007ffe0ff */
[C---:B------:R-:W-:Y:S02]  /*e1f0*/  IADD3 R22, R205.reuse, 0x70, RZ ;  /* 0x00000070cd167810 */ /* 0x040fe40007ffe0ff */
[----:B------:R-:W-:-:S02]  /*e200*/  IADD3 R23, R205, 0x78, RZ ;  /* 0x00000078cd177810 */ /* 0x000fc40007ffe0ff */
[C---:B------:R-:W-:Y:S02]  /*e210*/  IADD3 R24, R205.reuse, 0x80, RZ ;  /* 0x00000080cd187810 */ /* 0x040fe40007ffe0ff */
[C---:B------:R-:W-:Y:S02]  /*e220*/  IADD3 R26, R205.reuse, 0x88, RZ ;  /* 0x00000088cd1a7810 */ /* 0x040fe40007ffe0ff */
[C---:B---3--:R-:W-:Y:S02]  /*e230*/  IADD3 R15, R205.reuse, 0x38, RZ ;  /* 0x00000038cd0f7810 */ /* 0x048fe40007ffe0ff */
[C---:B------:R-:W-:Y:S02]  /*e240*/  IADD3 R25, R205.reuse, 0x90, RZ ;  /* 0x00000090cd197810 */ /* 0x040fe40007ffe0ff */
[C---:B------:R-:W-:Y:S02]  /*e250*/  IADD3 R27, R205.reuse, 0x98, RZ ;  /* 0x00000098cd1b7810 */ /* 0x040fe40007ffe0ff */
[----:B------:R-:W-:-:S02]  /*e260*/  IADD3 R28, R205, 0xa0, RZ ;  /* 0x000000a0cd1c7810 */ /* 0x000fc40007ffe0ff */
[C---:B------:R-:W-:Y:S02]  /*e270*/  IADD3 R30, R205.reuse, 0xa8, RZ ;  /* 0x000000a8cd1e7810 */ /* 0x040fe40007ffe0ff */
[----:B------:R-:W-:Y:S02]  /*e280*/  IADD3 R29, R205, 0xb0, RZ ;  /* 0x000000b0cd1d7810 */ /* 0x000fe40007ffe0ff */
[----:B------:R-:W-:Y:S02]  /*e290*/  ISETP.GE.AND P0, PT, R6, UR4, PT ;  /* 0x0000000406007c0c */ /* 0x000fe4000bf06270 */
        /* <DEDUP_REMOVED lines=22> */
[----:B------:R-:W-:Y:S01]  /*e400*/  SHF.R.S32.HI R53, RZ, 0x1f, R29 ;  /* 0x0000001fff357819 */ /* 0x000fe2000001141d */
[----:B------:R-:W-:Y:S05]  /*e410*/  @P1 BRA `(.L_x_846) ;  /* 0x000007f000001947 */ /* 0x000fea0003800000 */
[----:B--2-4-:R-:W-:Y:S02]  /*e420*/  ISETP.GE.AND P1, PT, R205, c[0x0][0x3c8], PT ;  /* 0x0000f200cd007a0c */ /* 0x014fe40003f26270 */
[----:B------:R-:W-:Y:S02]  /*e430*/  ISETP.GE.AND P3, PT, R10, c[0x0][0x3c8], PT ;  /* 0x0000f2000a007a0c */ /* 0x000fe40003f66270 */
[----:B------:R-:W-:Y:S02]  /*e440*/  ISETP.GE.AND P2, PT, R0, c[0x0][0x3c8], PT ;  /* 0x0000f20000007a0c */ /* 0x000fe40003f46270 */
[----:B------:R-:W-:Y:S02]  /*e450*/  ISETP.GE.AND P5, PT, R12, c[0x0][0x3c8], PT ;  /* 0x0000f2000c007a0c */ /* 0x000fe40003fa6270 */
[----:B------:R-:W-:-:S05]  /*e460*/  ISETP.GE.AND P4, PT, R14, c[0x0][0x3c8], PT ;  /* 0x0000f2000e007a0c */ /* 0x000fca0003f86270 */
[----:B------:R-:W-:-:S05]  /*e470*/  @!P1 IMAD.WIDE R4, R205, 0x4, R2 ;  /* 0x00000004cd049825 */ /* 0x000fca00078e0202 */
[----:B------:R1:W-:Y:S02]  /*e480*/  @!P1 ST.E.64 [R4.64], R160 ;  /* 0x000000a004009985 */ /* 0x0003e4000c101b06 */
[----:B-1----:R-:W-:-:S04]  /*e490*/  @!P3 LEA R4, P1, R10, R2, 0x2 ;  /* 0x000000020a04b211 */ /* 0x002fc800078210ff */
[----:B------:R-:W-:-:S05]  /*e4a0*/  @!P3 LEA.HI.X R5, R10, R3, R33, 0x2, P1 ;  /* 0x000000030a05b211 */ /* 0x000fca00008f1421 */
[----:B------:R1:W-:Y:S01]  /*e4b0*/  @!P3 ST.E.64 [R4.64], R164 ;  /* 0x000000a40400b985 */ /* 0x0003e2000c101b06 */
[----:B------:R-:W-:Y:S02]  /*e4c0*/  ISETP.GE.AND P3, PT, R11, c[0x0][0x3c8], PT ;  /* 0x0000f2000b007a0c */ /* 0x000fe40003f66270 */
[----:B-1----:R-:W-:-:S04]  /*e4d0*/  @!P2 LEA R4, P1, R0, R2, 0x2 ;  /* 0x000000020004a211 */ /* 0x002fc800078210ff */
[----:B------:R-:W-:Y:S02]  /*e4e0*/  @!P2 LEA.HI.X R5, R0, R3, R32, 0x2, P1 ;  /* 0x000000030005a211 */ /* 0x000fe400008f1420 */
[----:B------:R-:W-:-:S03]  /*e4f0*/  ISETP.GE.AND P1, PT, R13, c[0x0][0x3c8], PT ;  /* 0x0000f2000d007a0c */ /* 0x000fc60003f26270 */
[----:B------:R1:W-:Y:S02]  /*e500*/  @!P2 ST.E.64 [R4.64], R132 ;  /* 0x000000840400a985 */ /* 0x0003e4000c101b06 */
[----:B-1----:R-:W-:-:S04]  /*e510*/  @!P3 LEA R4, P2, R11, R2, 0x2 ;  /* 0x000000020b04b211 */ /* 0x002fc800078410ff */
[----:B------:R-:W-:-:S05]  /*e520*/  @!P3 LEA.HI.X R5, R11, R3, R34, 0x2, P2 ;  /* 0x000000030b05b211 */ /* 0x000fca00010f1422 */
[----:B------:R1:W-:Y:S01]  /*e530*/  @!P3 ST.E.64 [R4.64], R136 ;  /* 0x000000880400b985 */ /* 0x0003e2000c101b06 */
[----:B------:R-:W-:-:S04]  /*e540*/  @!P1 LEA R6, P3, R13, R2, 0x2 ;  /* 0x000000020d069211 */ /* 0x000fc800078610ff */
[----:B------:R-:W-:Y:S02]  /*e550*/  @!P1 LEA.HI.X R7, R13, R3, R37, 0x2, P3 ;  /* 0x000000030d079211 */ /* 0x000fe400018f1425 */
[----:B-1----:R-:W-:-:S04]  /*e560*/  @!P5 LEA R4, P2, R12, R2, 0x2 ;  /* 0x000000020c04d211 */ /* 0x002fc800078410ff */
[----:B------:R-:W-:Y:S02]  /*e570*/  @!P5 LEA.HI.X R5, R12, R3, R35, 0x2, P2 ;  /* 0x000000030c05d211 */ /* 0x000fe400010f1423 */
[----:B------:R-:W-:-:S03]  /*e580*/  ISETP.GE.AND P2, PT, R15, c[0x0][0x3c8], PT ;  /* 0x0000f2000f007a0c */ /* 0x000fc60003f46270 */
[----:B------:R1:W-:Y:S01]  /*e590*/  @!P5 ST.E.64 [R4.64], R140 ;  /* 0x0000008c0400d985 */ /* 0x0003e2000c101b06 */
[----:B------:R-:W-:-:S03]  /*e5a0*/  ISETP.GE.AND P5, PT, R16, c[0x0][0x3c8], PT ;  /* 0x0000f20010007a0c */ /* 0x000fc60003fa6270 */
[----:B------:R2:W-:Y:S01]  /*e5b0*/  @!P1 ST.E.64 [R6.64], R144 ;  /* 0x0000009006009985 */ /* 0x0005e2000c101b06 */
[----:B------:R-:W-:Y:S02]  /*e5c0*/  ISETP.GE.AND P1, PT, R18, c[0x0][0x3c8], PT ;  /* 0x0000f20012007a0c */ /* 0x000fe40003f26270 */
[----:B-1----:R-:W-:-:S04]  /*e5d0*/  @!P4 LEA R4, P3, R14, R2, 0x2 ;  /* 0x000000020e04c211 */ /* 0x002fc800078610ff */
[----:B------:R-:W-:Y:S02]  /*e5e0*/  @!P4 LEA.HI.X R5, R14, R3, R38, 0x2, P3 ;  /* 0x000000030e05c211 */ /* 0x000fe400018f1426 */
[----:B--2---:R-:W-:-:S03]  /*e5f0*/  @!P2 LEA R6, P3, R15, R2, 0x2 ;  /* 0x000000020f06a211 */ /* 0x004fc600078610ff */
[----:B------:R1:W-:Y:S01]  /*e600*/  @!P4 ST.E.64 [R4.64], R148 ;  /* 0x000000940400c985 */ /* 0x0003e2000c101b06 */
[----:B------:R-:W-:Y:S02]  /*e610*/  @!P2 LEA.HI.X R7, R15, R3, R39, 0x2, P3 ;  /* 0x000000030f07a211 */ /* 0x000fe400018f1427 */
        /* <DEDUP_REMOVED lines=56> */
[----:B-----5:R-:W-:-:S03]  /*e9a0*/  ISETP.GE.AND P5, PT, R202, c[0x0][0x3c8], PT ;  /* 0x0000f200ca007a0c */ /* 0x020fc60003fa6270 */
        /* <DEDUP_REMOVED lines=12> */
[----:B------:R-:W-:-:S03]  /*ea70*/  @!P1 LEA R8, P4, R200, R2, 0x2 ;  /* 0x00000002c8089211 */ /* 0x000fc600078810ff */
[----:B------:R1:W-:Y:S01]  /*ea80*/  @!P5 ST.E.64 [R4.64], R100 ;  /* 0x000000640400d985 */ /* 0x0003e2000c101b06 */
[-C--:B------:R-:W-:Y:S02]  /*ea90*/  @!P1 LEA.HI.X R9, R200, R3.reuse, R201, 0x2, P4 ;  /* 0x00000003c8099211 */ /* 0x080fe400020f14c9 */
[----:B------:R-:W-:Y:S02]  /*eaa0*/  ISETP.GE.AND P5, PT, R194, c[0x0][0x3c8], PT ;  /* 0x0000f200c2007a0c */ /* 0x000fe40003fa6270 */
[C---:B--2---:R-:W-:Y:S01]  /*eab0*/  @!P3 LEA R6, P4, R198.reuse, R2, 0x2 ;  /* 0x00000002c606b211 */ /* 0x044fe200078810ff */
[----:B------:R2:W-:Y:S03]  /*eac0*/  @!P1 ST.E.64 [R8.64], R104 ;  /* 0x0000006808009985 */ /* 0x0005e6000c101b06 */
        /* <DEDUP_REMOVED lines=8> */
[----:B------:R-:W-:Y:S02]  /*eb50*/  ISETP.GE.AND P2, PT, R188, c[0x0][0x3c8], PT ;  /* 0x0000f200bc007a0c */ /* 0x000fe40003f46270 */
[----:B------:R-:W-:Y:S02]  /*eb60*/  @!P5 LEA.HI.X R9, R194, R3, R195, 0x2, P1 ;  /* 0x00000003c209d211 */ /* 0x000fe400008f14c3 */
[----:B---3--:R-:W-:-:S03]  /*eb70*/  @!P4 LEA R6, P1, R192, R2, 0x2 ;  /* 0x00000002c006c211 */ /* 0x008fc600078210ff */
[----:B------:R2:W-:Y:S01]  /*eb80*/  @!P5 ST.E.64 [R8.64], R176 ;  /* 0x000000b00800d985 */ /* 0x0005e2000c101b06 */
[----:B------:R-:W-:-:S05]  /*eb90*/  @!P4 LEA.HI.X R7, R192, R3, R193, 0x2, P1 ;  /* 0x00000003c007c211 */ /* 0x000fca00008f14c1 */
[----:B------:R2:W-:Y:S01]  /*eba0*/  @!P4 ST.E.64 [R6.64], R120 ;  /* 0x000000780600c985 */ /* 0x0005e2000c101b06 */
[----:B-1----:R-:W-:-:S04]  /*ebb0*/  @!P3 LEA R4, P1, R190, R2, 0x2 ;  /* 0x00000002be04b211 */ /* 0x002fc800078210ff */
[----:B------:R-:W-:Y:S02]  /*ebc0*/  @!P3 LEA.HI.X R5, R190, R3, R191, 0x2, P1 ;  /* 0x00000003be05b211 */ /* 0x000fe400008f14bf */
[----:B------:R-:W-:-:S03]  /*ebd0*/  @!P2 LEA R2, P1, R188, R2, 0x2 ;  /* 0x00000002bc02a211 */ /* 0x000fc600078210ff */
[----:B------:R2:W-:Y:S01]  /*ebe0*/  @!P3 ST.E.64 [R4.64], R124 ;  /* 0x0000007c0400b985 */ /* 0x0005e2000c101b06 */
[----:B------:R-:W-:-:S05]  /*ebf0*/  @!P2 LEA.HI.X R3, R188, R3, R189, 0x2, P1 ;  /* 0x00000003bc03a211 */ /* 0x000fca00008f14bd */
[----:B------:R2:W-:Y:S04]  /*ec00*/  @!P2 ST.E.64 [R2.64], R128 ;  /* 0x000000800200a985 */ /* 0x0005e8000c101b06 */
.L_x_846:
[----:B--2-4-:R-:W-:Y:S05]  /*ec10*/  BSYNC B0 ;  /* 0x0000000000007941 */ /* 0x014fea0003800000 */
.L_x_845:
[----:B------:R1:W2:Y:S04]  /*ec20*/  SHFL.IDX PT, R3, R31, 0x1, 0x1c1f ;  /* 0x003c1f001f037f89 */ /* 0x0002a800000e0000 */
[----:B------:R1:W3:Y:S01]  /*ec30*/  SHFL.IDX PT, R2, R36, 0x1, 0x1c1f ;  /* 0x003c1f0024027f89 */ /* 0x0002e200000e0000 */
[----:B------:R-:W-:Y:S05]  /*ec40*/  @P0 BRA `(.L_x_847) ;  /* 0x00000ad000000947 */ /* 0x000fea0003800000 */
[----:B------:R-:W-:Y:S02]  /*ec50*/  ISETP.GE.AND P4, PT, R10, c[0x0][0x3c8], PT ;  /* 0x0000f2000a007a0c */ /* 0x000fe40003f86270 */
[----:B------:R-:W-:Y:S02]  /*ec60*/  ISETP.GE.AND P0, PT, R205, c[0x0][0x3c8], PT ;  /* 0x0000f200cd007a0c */ /* 0x000fe40003f06270 */
[----:B------:R-:W-:Y:S02]  /*ec70*/  ISETP.GE.AND P2, PT, R0, c[0x0][0x3c8], PT ;  /* 0x0000f20000007a0c */ /* 0x000fe40003f46270 */
[----:B------:R-:W-:-:S07]  /*ec80*/  ISETP.GE.AND P3, PT, R11, c[0x0][0x3c8], PT ;  /* 0x0000f2000b007a0c */ /* 0x000fce0003f66270 */
[CC--:B---3--:R-:W-:Y:S02]  /*ec90*/  @!P4 LEA R4, P1, R10.reuse, R2.reuse, 0x2 ;  /* 0x000000020a04c211 */ /* 0x0c8fe400078210ff */
[----:B--2---:R-:W-:Y:S02]  /*eca0*/  @!P0 IMAD.WIDE R6, R205, 0x4, R2 ;  /* 0x00000004cd068825 */ /* 0x004fe400078e0202 */
[-C--:B------:R-:W-:Y:S02]  /*ecb0*/  @!P4 LEA.HI.X R5, R10, R3.reuse, R33, 0x2, P1 ;  /* 0x000000030a05c211 */ /* 0x080fe400008f1421 */
[----:B------:R-:W-:Y:S01]  /*ecc0*/  ISETP.GE.AND P1, PT, R12, c[0x0][0x3c8], PT ;  /* 0x0000f2000c007a0c */ /* 0x000fe20003f26270 */
        /* <DEDUP_REMOVED lines=10> */
[----:B------:R-:W-:Y:S01]  /*ed70*/  @!P3 ST.E.64 [R10.64], R180 ;  /* 0x000000b40a00b985 */ /* 0x000fe2000c101b06 */
[----:B------:R-:W-:Y:S02]  /*ed80*/  ISETP.GE.AND P3, PT, R16, c[0x0][0x3c8], PT ;  /* 0x0000f20010007a0c */ /* 0x000fe40003f66270 */
[----:B--2---:R-:W-:-:S04]  /*ed90*/  @!P1 LEA R6, P5, R12, R2, 0x2 ;  /* 0x000000020c069211 */ /* 0x004fc800078a10ff */
[----:B------:R-:W-:Y:S02]  /*eda0*/  @!P1 LEA.HI.X R7, R12, R3, R35, 0x2, P5 ;  /* 0x000000030c079211 */ /* 0x000fe400028f1423 */
[----:B---3--:R-:W-:-:S03]  /*edb0*/  @!P0 LEA R4, P5, R13, R2, 0x2 ;  /* 0x000000020d048211 */ /* 0x008fc600078a10ff */
[----:B------:R-:W-:Y:S01]  /*edc0*/  @!P1 ST.E.64 [R6.64], R142 ;  /* 0x0000008e06009985 */ /* 0x000fe2000c101b06 */
[-C--:B------:R-:W-:Y:S02]  /*edd0*/  @!P0 LEA.HI.X R5, R13, R3.reuse, R37, 0x2, P5 ;  /* 0x000000030d058211 */ /* 0x080fe400028f1425 */
[----:B----4-:R-:W-:Y:S02]  /*ede0*/  @!P4 LEA R8, P5, R14, R2, 0x2 ;  /* 0x000000020e08c211 */ /* 0x010fe400078a10ff */
[----:B------:R-:W-:Y:S01]  /*edf0*/  ISETP.GE.AND P1, PT, R17, c[0x0][0x3c8], PT ;  /* 0x0000f20011007a0c */ /* 0x000fe20003f26270 */
[----:B------:R2:W-:Y:S01]  /*ee00*/  @!P0 ST.E.64 [R4.64], R146 ;  /* 0x0000009204008985 */ /* 0x0005e2000c101b06 */
[----:B------:R-:W-:Y:S02]  /*ee10*/  ISETP.GE.AND P0, PT, R18, c[0x0][0x3c8], PT ;  /* 0x0000f20012007a0c */ /* 0x000fe40003f06270 */
        /* <DEDUP_REMOVED lines=8> */
[----:B---3--:R-:W-:-:S03]  /*eea0*/  @!P1 LEA R8, P5, R17, R2, 0x2 ;  /* 0x0000000211089211 */ /* 0x008fc600078a10ff */
[----:B------:R3:W-:Y:S01]  /*eeb0*/  @!P3 ST.E.64 [R6.64], R116 ;  /* 0x000000740600b985 */ /* 0x0007e2000c101b06 */
[----:B------:R-:W-:Y:S02]  /*eec0*/  ISETP.GE.AND P3, PT, R21, c[0x0][0x3c8], PT ;  /* 0x0000f20015007a0c */ /* 0x000fe40003f66270 */
[----:B------:R-:W-:Y:S02]  /*eed0*/  @!P1 LEA.HI.X R9, R17, R3, R41, 0x2, P5 ;  /* 0x0000000311099211 */ /* 0x000fe400028f1429 */
[----:B------:R-:W-:-:S04]  /*eee0*/  @!P4 LEA R10, P5, R19, R2, 0x2 ;  /* 0x00000002130ac211 */ /* 0x000fc800078a10ff */
[----:B------:R-:W-:Y:S02]  /*eef0*/  @!P4 LEA.HI.X R11, R19, R3, R43, 0x2, P5 ;  /* 0x00000003130bc211 */ /* 0x000fe400028f142b */
[----:B--2---:R-:W-:-:S04]  /*ef00*/  @!P0 LEA R4, P2, R18, R2, 0x2 ;  /* 0x0000000212048211 */ /* 0x004fc800078410ff */
[----:B------:R-:W-:Y:S02]  /*ef10*/  @!P0 LEA.HI.X R5, R18, R3, R42, 0x2, P2 ;  /* 0x0000000312058211 */ /* 0x000fe400010f142a */
[----:B------:R-:W-:-:S03]  /*ef20*/  ISETP.GE.AND P2, PT, R20, c[0x0][0x3c8], PT ;  /* 0x0000f20014007a0c */ /* 0x000fc60003f46270 */
[----:B------:R2:W-:Y:S01]  /*ef30*/  @!P0 ST.E.64 [R4.64], R134 ;  /* 0x0000008604008985 */ /* 0x0005e2000c101b06 */
[----:B------:R-:W-:-:S03]  /*ef40*/  ISETP.GE.AND P0, PT, R22, c[0x0][0x3c8], PT ;  /* 0x0000f20016007a0c */ /* 0x000fc60003f06270 */
[----:B------:R4:W-:Y:S01]  /*ef50*/  @!P1 ST.E.64 [R8.64], R182 ;  /* 0x000000b608009985 */ /* 0x0009e2000c101b06 */
[----:B------:R-:W-:-:S03]  /*ef60*/  ISETP.GE.AND P1, PT, R23, c[0x0][0x3c8], PT ;  /* 0x0000f20017007a0c */ /* 0x000fc60003f26270 */
[----:B------:R-:W-:Y:S01]  /*ef70*/  @!P4 ST.E.64 [R10.64], R184 ;  /* 0x000000b80a00c985 */ /* 0x000fe2000c101b06 */
[----:B------:R-:W-:Y:S02]  /*ef80*/  ISETP.GE.AND P4, PT, R26, c[0x0][0x3c8], PT ;  /* 0x0000f2001a007a0c */ /* 0x000fe40003f86270 */
[----:B---3--:R-:W-:-:S04]  /*ef90*/  @!P2 LEA R6, P5, R20, R2, 0x2 ;  /* 0x000000021406a211 */ /* 0x008fc800078a10ff */
[----:B------:R-:W-:-:S05]  /*efa0*/  @!P2 LEA.HI.X R7, R20, R3, R44, 0x2, P5 ;  /* 0x000000031407a211 */ /* 0x000fca00028f142c */
[----:B------:R-:W-:Y:S01]  /*efb0*/  @!P2 ST.E.64 [R6.64], R138 ;  /* 0x0000008a0600a985 */ /* 0x000fe2000c101b06 */
        /* <DEDUP_REMOVED lines=15> */
[----:B------:R-:W-:Y:S01]  /*f0b0*/  @!P2 ST.E.64 [R10.64], R70 ;  /* 0x000000460a00a985 */ /* 0x000fe2000c101b06 */
[----:B------:R-:W-:Y:S02]  /*f0c0*/  @!P3 LEA.HI.X R9, R25, R3, R49, 0x2, P5 ;  /* 0x000000031909b211 */ /* 0x000fe400028f1431 */
[----:B------:R-:W-:Y:S02]  /*f0d0*/  ISETP.GE.AND P2, PT, R30, c[0x0][0x3c8], PT ;  /* 0x0000f2001e007a0c */ /* 0x000fe40003f46270 */
[----:B------:R-:W-:-:S04]  /*f0e0*/  @!P0 LEA R6, P5, R27, R2, 0x2 ;  /* 0x000000021b068211 */ /* 0x000fc800078a10ff */
[----:B------:R-:W-:Y:S02]  /*f0f0*/  @!P0 LEA.HI.X R7, R27, R3, R51, 0x2, P5 ;  /* 0x000000031b078211 */ /* 0x000fe400028f1433 */
[----:B--2---:R-:W-:-:S04]  /*f100*/  @!P4 LEA R4, P1, R26, R2, 0x2 ;  /* 0x000000021a04c211 */ /* 0x004fc800078210ff */
[----:B------:R-:W-:Y:S02]  /*f110*/  @!P4 LEA.HI.X R5, R26, R3, R50, 0x2, P1 ;  /* 0x000000031a05c211 */ /* 0x000fe400008f1432 */
[----:B------:R-:W-:-:S03]  /*f120*/  ISETP.GE.AND P1, PT, R28, c[0x0][0x3c8], PT ;  /* 0x0000f2001c007a0c */ /* 0x000fc60003f26270 */
[----:B------:R2:W-:Y:S01]  /*f130*/  @!P4 ST.E.64 [R4.64], R74 ;  /* 0x0000004a0400c985 */ /* 0x0005e2000c101b06 */
[----:B------:R-:W-:-:S03]  /*f140*/  ISETP.GE.AND P4, PT, R29, c[0x0][0x3c8], PT ;  /* 0x0000f2001d007a0c */ /* 0x000fc60003f86270 */
[----:B------:R-:W-:Y:S01]  /*f150*/  @!P3 ST.E.64 [R8.64], R78 ;  /* 0x0000004e0800b985 */ /* 0x000fe2000c101b06 */
[----:B------:R-:W-:-:S03]  /*f160*/  ISETP.GE.AND P3, PT, R204, c[0x0][0x3c8], PT ;  /* 0x0000f200cc007a0c */ /* 0x000fc60003f66270 */
[----:B------:R3:W-:Y:S02]  /*f170*/  @!P0 ST.E.64 [R6.64], R82 ;  /* 0x0000005206008985 */ /* 0x0007e4000c101b06 */
[----:B--2---:R-:W-:-:S04]  /*f180*/  @!P1 LEA R4, P5, R28, R2, 0x2 ;  /* 0x000000021c049211 */ /* 0x004fc800078a10ff */
[----:B------:R-:W-:Y:S02]  /*f190*/  @!P1 LEA.HI.X R5, R28, R3, R52, 0x2, P5 ;  /* 0x000000031c059211 */ /* 0x000fe400028f1434 */
[----:B---3--:R-:W-:-:S03]  /*f1a0*/  @!P2 LEA R6, P0, R30, R2, 0x2 ;  /* 0x000000021e06a211 */ /* 0x008fc600078010ff */
[----:B------:R2:W-:Y:S01]  /*f1b0*/  @!P1 ST.E.64 [R4.64], R86 ;  /* 0x0000005604009985 */ /* 0x0005e2000c101b06 */
[----:B-----5:R-:W-:Y:S02]  /*f1c0*/  ISETP.GE.AND P1, PT, R202, c[0x0][0x3c8], PT ;  /* 0x0000f200ca007a0c */ /* 0x020fe40003f26270 */
[----:B------:R-:W-:Y:S02]  /*f1d0*/  @!P2 LEA.HI.X R7, R30, R3, R54, 0x2, P0 ;  /* 0x000000031e07a211 */ /* 0x000fe400000f1436 */
[----:B------:R-:W-:-:S03]  /*f1e0*/  ISETP.GE.AND P0, PT, R200, c[0x0][0x3c8], PT ;  /* 0x0000f200c8007a0c */ /* 0x000fc60003f06270 */
[----:B------:R3:W-:Y:S01]  /*f1f0*/  @!P2 ST.E.64 [R6.64], R90 ;  /* 0x0000005a0600a985 */ /* 0x0007e2000c101b06 */
[----:B------:R-:W-:-:S04]  /*f200*/  @!P3 LEA R8, P2, R204, R2, 0x2 ;  /* 0x00000002cc08b211 */ /* 0x000fc800078410ff */
[----:B------:R-:W-:Y:S02]  /*f210*/  @!P3 LEA.HI.X R9, R204, R3, R55, 0x2, P2 ;  /* 0x00000003cc09b211 */ /* 0x000fe400010f1437 */
[----:B--2---:R-:W-:-:S04]  /*f220*/  @!P4 LEA R4, P5, R29, R2, 0x2 ;  /* 0x000000021d04c211 */ /* 0x004fc800078a10ff */
[----:B------:R-:W-:Y:S02]  /*f230*/  @!P4 LEA.HI.X R5, R29, R3, R53, 0x2, P5 ;  /* 0x000000031d05c211 */ /* 0x000fe400028f1435 */
[----:B---3--:R-:W-:-:S03]  /*f240*/  @!P0 LEA R6, P2, R200, R2, 0x2 ;  /* 0x00000002c8068211 */ /* 0x008fc600078410ff */
[----:B------:R2:W-:Y:S01]  /*f250*/  @!P4 ST.E.64 [R4.64], R94 ;  /* 0x0000005e0400c985 */ /* 0x0005e2000c101b06 */
[----:B------:R-:W-:Y:S02]  /*f260*/  ISETP.GE.AND P4, PT, R198, c[0x0][0x3c8], PT ;  /* 0x0000f200c6007a0c */ /* 0x000fe40003f86270 */
[----:B------:R-:W-:Y:S01]  /*f270*/  @!P0 LEA.HI.X R7, R200, R3, R201, 0x2, P2 ;  /* 0x00000003c8078211 */ /* 0x000fe200010f14c9 */
[----:B------:R-:W-:Y:S01]  /*f280*/  @!P3 ST.E.64 [R8.64], R98 ;  /* 0x000000620800b985 */ /* 0x000fe2000c101b06 */
[----:B------:R-:W-:Y:S02]  /*f290*/  ISETP.GE.AND P3, PT, R196, c[0x0][0x3c8], PT ;  /* 0x0000f200c4007a0c */ /* 0x000fe40003f66270 */
[----:B------:R-:W-:Y:S02]  /*f2a0*/  ISETP.GE.AND P2, PT, R194, c[0x0][0x3c8], PT ;  /* 0x0000f200c2007a0c */ /* 0x000fe40003f46270 */
[----:B--2---:R-:W-:-:S04]  /*f2b0*/  @!P1 LEA R4, P5, R202, R2, 0x2 ;  /* 0x00000002ca049211 */ /* 0x004fc800078a10ff */
[----:B------:R-:W-:-:S05]  /*f2c0*/  @!P1 LEA.HI.X R5, R202, R3, R203, 0x2, P5 ;  /* 0x00000003ca059211 */ /* 0x000fca00028f14cb */
[----:B------:R2:W-:Y:S01]  /*f2d0*/  @!P1 ST.E.64 [R4.64], R102 ;  /* 0x0000006604009985 */ /* 0x0005e2000c101b06 */
[----:B------:R-:W-:-:S03]  /*f2e0*/  ISETP.GE.AND P1, PT, R192, c[0x0][0x3c8], PT ;  /* 0x0000f200c0007a0c */ /* 0x000fc60003f26270 */
[----:B------:R3:W-:Y:S01]  /*f2f0*/  @!P0 ST.E.64 [R6.64], R106 ;  /* 0x0000006a06008985 */ /* 0x0007e2000c101b06 */
[----:B------:R-:W-:Y:S02]  /*f300*/  ISETP.GE.AND P0, PT, R190, c[0x0][0x3c8], PT ;  /* 0x0000f200be007a0c */ /* 0x000fe40003f06270 */
[----:B--2---:R-:W-:-:S04]  /*f310*/  @!P4 LEA R4, P5, R198, R2, 0x2 ;  /* 0x00000002c604c211 */ /* 0x004fc800078a10ff */
[----:B------:R-:W-:Y:S02]  /*f320*/  @!P4 LEA.HI.X R5, R198, R3, R199, 0x2, P5 ;  /* 0x00000003c605c211 */ /* 0x000fe400028f14c7 */
[----:B------:R-:W-:-:S03]  /*f330*/  @!P3 LEA R10, P5, R196, R2, 0x2 ;  /* 0x00000002c40ab211 */ /* 0x000fc600078a10ff */
[----:B------:R2:W-:Y:S01]  /*f340*/  @!P4 ST.E.64 [R4.64], R110 ;  /* 0x0000006e0400c985 */ /* 0x0005e2000c101b06 */
[-C--:B------:R-:W-:Y:S02]  /*f350*/  @!P2 LEA R8, P4, R194, R2.reuse, 0x2 ;  /* 0x00000002c208a211 */ /* 0x080fe400078810ff */
[-C--:B------:R-:W-:Y:S02]  /*f360*/  @!P3 LEA.HI.X R11, R196, R3.reuse, R197, 0x2, P5 ;  /* 0x00000003c40bb211 */ /* 0x080fe400028f14c5 */
[----:B---3--:R-:W-:Y:S02]  /*f370*/  @!P1 LEA R6, P5, R192, R2, 0x2 ;  /* 0x00000002c0069211 */ /* 0x008fe400078a10ff */
[-C--:B------:R-:W-:Y:S01]  /*f380*/  @!P2 LEA.HI.X R9, R194, R3.reuse, R195, 0x2, P4 ;  /* 0x00000003c209a211 */ /* 0x080fe200020f14c3 */
[----:B------:R3:W-:Y:S01]  /*f390*/  @!P3 ST.E.64 [R10.64], R114 ;  /* 0x000000720a00b985 */ /* 0x0007e2000c101b06 */
[----:B------:R-:W-:-:S03]  /*f3a0*/  @!P1 LEA.HI.X R7, R192, R3, R193, 0x2, P5 ;  /* 0x00000003c0079211 */ /* 0x000fc600028f14c1 */
[----:B------:R3:W-:Y:S04]  /*f3b0*/  @!P2 ST.E.64 [R8.64], R118 ;  /* 0x000000760800a985 */ /* 0x0007e8000c101b06 */
[----:B------:R3:W-:Y:S01]  /*f3c0*/  @!P1 ST.E.64 [R6.64], R122 ;  /* 0x0000007a06009985 */ /* 0x0007e2000c101b06 */
[----:B--2---:R-:W-:-:S04]  /*f3d0*/  @!P0 LEA R4, P4, R190, R2, 0x2 ;  /* 0x00000002be048211 */ /* 0x004fc800078810ff */
[----:B------:R-:W-:-:S05]  /*f3e0*/  @!P0 LEA.HI.X R5, R190, R3, R191, 0x2, P4 ;  /* 0x00000003be058211 */ /* 0x000fca00020f14bf */
[----:B------:R3:W-:Y:S01]  /*f3f0*/  @!P0 ST.E.64 [R4.64], R126 ;  /* 0x0000007e04008985 */ /* 0x0007e2000c101b06 */
[----:B------:R-:W-:-:S13]  /*f400*/  ISETP.GE.AND P0, PT, R188, c[0x0][0x3c8], PT ;  /* 0x0000f200bc007a0c */ /* 0x000fda0003f06270 */
[----:B------:R-:W-:Y:S05]  /*f410*/  @P0 BRA `(.L_x_847) ;  /* 0x0000030000000947 */ /* 0x000fea0003800000 */
[----:B------:R-:W-:-:S04]  /*f420*/  LEA R2, P0, R188, R2, 0x2 ;  /* 0x00000002bc027211 */ /* 0x000fc800078010ff */
[----:B------:R-:W-:-:S05]  /*f430*/  LEA.HI.X R3, R188, R3, R189, 0x2, P0 ;  /* 0x00000003bc037211 */ /* 0x000fca00000f14bd */
[----:B------:R2:W-:Y:S01]  /*f440*/  ST.E.64 [R2.64], R130 ;  /* 0x0000008202007985 */ /* 0x0005e2000c101b06 */
[----:B------:R-:W-:Y:S05]  /*f450*/  BRA `(.L_x_847) ;  /* 0x000002c000007947 */ /* 0x000fea0003800000 */
.L_x_843:
[----:B------:R-:W2:Y:S02]  /*f460*/  S2R R4, SR_TID.X ;  /* 0x0000000000047919 */ /* 0x000ea40000002100 */
[----:B--2---:R-:W-:-:S13]  /*f470*/  ISETP.GT.AND P0, PT, R4, 0x7f, PT ;  /* 0x0000007f0400780c */ /* 0x004fda0003f04270 */
[----:B------:R-:W-:Y:S05]  /*f480*/  @P0 BRA `(.L_x_847) ;  /* 0x0000029000000947 */ /* 0x000fea0003800000 */
[----:B------:R-:W2:Y:S01]  /*f490*/  LDL.LU R3, [R1+0xb0] ;  /* 0x0000b00001037983 */ /* 0x000ea20000300800 */
[----:B------:R-:W-:-:S05]  /*f4a0*/  MOV R2, c[0x0][0x4e8] ;  /* 0x00013a0000027a02 */ /* 0x000fca0000000f00 */
[----:B------:R-:W-:Y:S01]  /*f4b0*/  IMAD R0, R2, c[0x0][0x388], RZ ;  /* 0x0000e20002007a24 */ /* 0x000fe200078e02ff */
[----:B--2---:R-:W-:-:S04]  /*f4c0*/  IADD3 R4, R3, R4, RZ ;  /* 0x0000000403047210 */ /* 0x004fc80007ffe0ff */
[----:B------:R-:W-:-:S13]  /*f4d0*/  ISETP.GE.AND P0, PT, R4, R0, PT ;  /* 0x000000000400720c */ /* 0x000fda0003f06270 */
[----:B------:R-:W-:Y:S05]  /*f4e0*/  @P0 BRA `(.L_x_847) ;  /* 0x0000023000000947 */ /* 0x000fea0003800000 */
[----:B------:R-:W2:Y:S04]  /*f4f0*/  LDL.LU R3, [R1+0x98] ;  /* 0x0000980001037983 */ /* 0x000ea80000300800 */
[----:B------:R-:W3:Y:S04]  /*f500*/  LDL.LU R9, [R1+0x9c] ;  /* 0x00009c0001097983 */ /* 0x000ee80000300800 */
[----:B------:R-:W4:Y:S01]  /*f510*/  LDL.LU R8, [R1+0xa0] ;  /* 0x0000a00001087983 */ /* 0x000f220000300800 */
[----:B------:R-:W-:-:S13]  /*f520*/  ISETP.NE.AND P0, PT, R2, 0x1, PT ;  /* 0x000000010200780c */ /* 0x000fda0003f05270 */
[----:B------:R-:W-:Y:S01]  /*f530*/  @P0 IMAD.HI.U32 R7, R4, c[0x0][0x4ec], RZ ;  /* 0x00013b0004070a27 */ /* 0x000fe200078e00ff */
[----:B--2---:R-:W-:Y:S02]  /*f540*/  SHF.R.S32.HI R0, RZ, 0x1f, R3 ;  /* 0x0000001fff007819 */ /* 0x004fe40000011403 */
[----:B---3--:R-:W-:-:S03]  /*f550*/  SHF.R.S32.HI R6, RZ, 0x1f, R9 ;  /* 0x0000001fff067819 */ /* 0x008fc60000011409 */
[----:B------:R-:W-:-:S04]  /*f560*/  IMAD R0, R0, c[0x0][0x4d0], RZ ;  /* 0x0001340000007a24 */ /* 0x000fc800078e02ff */
[C---:B------:R-:W-:Y:S01]  /*f570*/  IMAD R5, R3.reuse, c[0x0][0x4d4], R0 ;  /* 0x0001350003057a24 */ /* 0x040fe200078e0200 */
[----:B------:R-:W-:Y:S01]  /*f580*/  MOV R0, R4 ;  /* 0x0000000400007202 */ /* 0x000fe20000000f00 */
[----:B------:R-:W-:Y:S01]  /*f590*/  IMAD.WIDE.U32 R2, R3, c[0x0][0x4d0], RZ ;  /* 0x0001340003027a25 */ /* 0x000fe200078e00ff */
[----:B------:R-:W-:-:S03]  /*f5a0*/  @P0 SHF.R.U32.HI R0, RZ, c[0x0][0x4f0], R7 ;  /* 0x00013c00ff000a19 */ /* 0x000fc60000011607 */
[----:B------:R-:W-:Y:S01]  /*f5b0*/  IMAD R6, R6, c[0x0][0x4d8], RZ ;  /* 0x0001360006067a24 */ /* 0x000fe200078e02ff */
[----:B------:R-:W-:Y:S02]  /*f5c0*/  IADD3 R3, R3, R5, RZ ;  /* 0x0000000503037210 */ /* 0x000fe40007ffe0ff */
[----:B----4-:R-:W-:Y:S01]  /*f5d0*/  SHF.R.S32.HI R5, RZ, 0x1f, R8 ;  /* 0x0000001fff057819 */ /* 0x010fe20000011408 */
[C---:B------:R-:W-:Y:S01]  /*f5e0*/  IMAD R7, R9.reuse, c[0x0][0x4dc], R6 ;  /* 0x0001370009077a24 */ /* 0x040fe200078e0206 */
[----:B------:R-:W-:Y:S01]  /*f5f0*/  IADD3 R6, -R0, RZ, RZ ;  /* 0x000000ff00067210 */ /* 0x000fe20007ffe1ff */
[----:B------:R-:W-:-:S04]  /*f600*/  IMAD.WIDE.U32 R2, R9, c[0x0][0x4d8], R2 ;  /* 0x0001360009027a25 */ /* 0x000fc800078e0002 */
[----:B------:R-:W-:Y:S01]  /*f610*/  IMAD R5, R5, c[0x0][0x4e0], RZ ;  /* 0x0001380005057a24 */ /* 0x000fe200078e02ff */
[----:B------:R-:W-:Y:S01]  /*f620*/  IADD3 R3, R3, R7, RZ ;  /* 0x0000000703037210 */ /* 0x000fe20007ffe0ff */
[----:B------:R-:W-:Y:S01]  /*f630*/  IMAD R4, R6, c[0x0][0x4e8], R4 ;  /* 0x00013a0006047a24 */ /* 0x000fe200078e0204 */
[----:B------:R-:W-:Y:S01]  /*f640*/  SHF.R.S32.HI R7, RZ, 0x1f, R0 ;  /* 0x0000001fff077819 */ /* 0x000fe20000011400 */
[C---:B------:R-:W-:Y:S02]  /*f650*/  IMAD R6, R8.reuse, c[0x0][0x4e4], R5 ;  /* 0x0001390008067a24 */ /* 0x040fe400078e0205 */
[----:B------:R-:W-:Y:S01]  /*f660*/  IMAD.WIDE.U32 R2, R8, c[0x0][0x4e0], R2 ;  /* 0x0001380008027a25 */ /* 0x000fe200078e0002 */
[----:B------:R-:W-:-:S04]  /*f670*/  SHF.R.S32.HI R5, RZ, 0x1f, R4 ;  /* 0x0000001fff057819 */ /* 0x000fc80000011404 */
[----:B------:R-:W-:Y:S01]  /*f680*/  IADD3 R2, P0, R0, R2, RZ ;  /* 0x0000000200027210 */ /* 0x000fe20007f1e0ff */
[----:B------:R-:W-:-:S03]  /*f690*/  IMAD R0, R5, c[0x0][0x4c8], RZ ;  /* 0x0001320005007a24 */ /* 0x000fc600078e02ff */
[----:B------:R-:W-:Y:S01]  /*f6a0*/  IADD3.X R3, R7, R3, R6, P0, !PT ;  /* 0x0000000307037210 */ /* 0x000fe200007fe406 */
[----:B------:R-:W-:-:S04]  /*f6b0*/  IMAD R0, R4, c[0x0][0x4cc], R0 ;  /* 0x0001330004007a24 */ /* 0x000fc800078e0200 */
[----:B------:R-:W-:-:S05]  /*f6c0*/  IMAD.WIDE.U32 R2, R4, c[0x0][0x4c8], R2 ;  /* 0x0001320004027a25 */ /* 0x000fca00078e0002 */
[----:B------:R-:W-:Y:S02]  /*f6d0*/  IADD3 R0, R3, R0, RZ ;  /* 0x0000000003007210 */ /* 0x000fe40007ffe0ff */
[----:B------:R-:W-:-:S04]  /*f6e0*/  LEA R4, P0, R2, c[0x0][0x4a8], 0x2 ;  /* 0x00012a0002047a11 */ /* 0x000fc800078010ff */
[----:B------:R-:W-:Y:S02]  /*f6f0*/  LEA.HI.X R5, R2, c[0x0][0x4ac], R0, 0x2, P0 ;  /* 0x00012b0002057a11 */ /* 0x000fe400000f1400 */
[----:B------:R-:W-:-:S05]  /*f700*/  MOV R0, 0xff800000 ;  /* 0xff80000000007802 */ /* 0x000fca0000000f00 */
[----:B------:R2:W-:Y:S02]  /*f710*/  STG.E [R4.64], R0 ;  /* 0x0000000004007986 */ /* 0x0005e4000c101906 */
.L_x_847:
[----:B------:R-:W-:Y:S05]  /*f720*/  BSYNC B1 ;  /* 0x0000000000017941 */ /* 0x000fea0003800000 */
.L_x_842:
[----:B--2---:R-:W2:Y:S02]  /*f730*/  LDL R0, [R1+0x10c] ;  /* 0x00010c0001007983 */ /* 0x004ea40000100800 */
[----:B--2---:R-:W-:-:S13]  /*f740*/  ISETP.NE.AND P0, PT, R0, RZ, PT ;  /* 0x000000ff0000720c */ /* 0x004fda0003f05270 */
[----:B------:R-:W-:Y:S01]  /*f750*/  @P0 WARPSYNC 0xffffffff ;  /* 0xffffffff00000948 */ /* 0x000fe20003800000 */
[----:B------:R-:W-:Y:S06]  /*f760*/  @P0 BAR.SYNC.DEFER_BLOCKING 0x5, 0x100 ;  /* 0x0144000000000b1d */ /* 0x000fec0000010000 */
[----:B------:R-:W2:Y:S04]  /*f770*/  @P0 LDS R0, [0x18100] ;  /* 0x01810000ff000984 */ /* 0x000ea80000000800 */
[----:B--2---:R2:W-:Y:S04]  /*f780*/  @P0 STL [R1+0xb4], R0 ;  /* 0x0000b40001000387 */ /* 0x0045e80000100800 */
[----:B------:R-:W-:Y:S06]  /*f790*/  @P0 BAR.ARV 0x4, 0x100 ;  /* 0x0104000000000b1d */ /* 0x000fec0000002000 */
[----:B------:R-:W-:Y:S05]  /*f7a0*/  @P0 BRA `(.L_x_848) ;  /* 0x0000007000000947 */ /* 0x000fea0003800000 */
[----:B------:R-:W-:Y:S05]  /*f7b0*/  BRA.DIV ~URZ, `(.L_x_849) ;  /* 0x000002227f007947 */ /* 0x000fea000b800000 */
[----:B--2---:R2:W4:Y:S02]  /*f7c0*/  SHFL.IDX PT, R0, R156, RZ, 0x1f ;  /* 0x00001fff9c007589 */ /* 0x00452400000e0000 */
.L_x_854:
[----:B------:R-:W-:Y:S01]  /*f7d0*/  WARPSYNC 0xffffffff ;  /* 0xffffffff00007948 */ /* 0x000fe20003800000 */
[----:B------:R-:W-:Y:S06]  /*f7e0*/  BAR.SYNC.DEFER_BLOCKING 0x4, 0x100 ;  /* 0x0104000000007b1d */ /* 0x000fec0000010000 */
[----:B----4-:R4:W-:Y:S04]  /*f7f0*/  STL [R1+0xb4], R0 ;  /* 0x0000b40001007387 */ /* 0x0109e80000100800 */
[----:B------:R4:W-:Y:S04]  /*f800*/  @!P6 STS [0x18100], R156 ;  /* 0x0181009cff00e388 */ /* 0x0009e80000000800 */
[----:B------:R-:W-:Y:S06]  /*f810*/  BAR.ARV 0x5, 0x100 ;  /* 0x0144000000007b1d */ /* 0x000fec0000002000 */
.L_x_848:
[----:B--2-4-:R-:W2:Y:S02]  /*f820*/  LDL R0, [R1+0xb4] ;  /* 0x0000b40001007983 */ /* 0x014ea40000100800 */
[----:B--2---:R-:W-:-:S13]  /*f830*/  ISETP.GE.AND P0, PT, R0, c[0x0][0x538], PT ;  /* 0x00014e0000007a0c */ /* 0x004fda0003f06270 */
[----:B-1-3-5:R-:W-:Y:S01]  /*f840*/  @P0 CALL.REL.NOINC `(.L_x_850) ;  /* 0x0000001000000944 */ /* 0x02afe20003c00000 */
[----:B------:R-:W-:Y:S05]  /*f850*/  BRA `(.L_x_851) ;  /* 0xffff136000007947 */ /* 0x000fea000383ffff */
.L_x_850:
[----:B------:R-:W-:Y:S05]  /*f860*/  EXIT ;  /* 0x000000000000794d */ /* 0x000fea0003800000 */
.L_x_838:
[----:B------:R1:W5:Y:S01]  /*f870*/  LDL R2, [R1+0x84] ;  /* 0x0000840001027983 */ /* 0x0003620000100800 */
[----:B------:R-:W-:Y:S02]  /*f880*/  MOV R5, 0x2 ;  /* 0x0000000200057802 */ /* 0x000fe40000000f00 */
[----:B------:R-:W-:Y:S02]  /*f890*/  MOV R3, 0xf8b0 ;  /* 0x0000f8b000037802 */ /* 0x000fe40000000f00 */
[----:B-1---5:R-:W-:Y:S05]  /*f8a0*/  CALL.REL.NOINC `($__internal_16_$__cuda_sm70_shflsync_bfly_p) ;  /* 0x0000017000007944 */ /* 0x022fea0003c00000 */
[----:B------:R-:W-:Y:S01]  /*f8b0*/  MOV R0, R5 ;  /* 0x0000000500007202 */ /* 0x000fe20000000f00 */
[----:B------:R-:W-:Y:S05]  /*f8c0*/  BRA `(.L_x_852) ;  /* 0xffffd58000007947 */ /* 0x000fea000383ffff */
.L_x_839:
[----:B------:R-:W-:Y:S01]  /*f8d0*/  IMAD.MOV.U32 R2, RZ, RZ, R0 ;  /* 0x000000ffff027224 */ /* 0x000fe200078e0000 */
[----:B------:R-:W-:Y:S02]  /*f8e0*/  MOV R5, 0x1 ;  /* 0x0000000100057802 */ /* 0x000fe40000000f00 */
[----:B------:R-:W-:Y:S02]  /*f8f0*/  MOV R3, 0xf910 ;  /* 0x0000f91000037802 */ /* 0x000fe40000000f00 */
[----:B-----5:R-:W-:Y:S05]  /*f900*/  CALL.REL.NOINC `($__internal_16_$__cuda_sm70_shflsync_bfly_p) ;  /* 0x0000011000007944 */ /* 0x020fea0003c00000 */
[----:B------:R1:W5:Y:S01]  /*f910*/  LDL R2, [R1+0x88] ;  /* 0x0000880001027983 */ /* 0x0003620000100800 */
[----:B------:R-:W-:Y:S01]  /*f920*/  FADD.FTZ R0, R0, R5 ;  /* 0x0000000500007221 */ /* 0x000fe20000010000 */
[----:B------:R-:W-:Y:S02]  /*f930*/  MOV R5, 0x2 ;  /* 0x0000000200057802 */ /* 0x000fe40000000f00 */
[----:B------:R-:W-:-:S02]  /*f940*/  MOV R3, 0xf960 ;  /* 0x0000f96000037802 */ /* 0x000fc40000000f00 */
[----:B-1---5:R-:W-:Y:S05]  /*f950*/  CALL.REL.NOINC `($__internal_16_$__cuda_sm70_shflsync_bfly_p) ;  /* 0x000000c000007944 */ /* 0x022fea0003c00000 */
[----:B------:R-:W2:Y:S01]  /*f960*/  LDL.LU R2, [R1+0x88] ;  /* 0x0000880001027983 */ /* 0x000ea20000300800 */
[----:B------:R-:W-:Y:S01]  /*f970*/  MOV R3, 0xf9c0 ;  /* 0x0000f9c000037802 */ /* 0x000fe20000000f00 */
[----:B--2---:R-:W-:Y:S01]  /*f980*/  FADD.FTZ R4, R2, R5 ;  /* 0x0000000502047221 */ /* 0x004fe20000010000 */
[----:B------:R-:W-:-:S04]  /*f990*/  MOV R5, 0x1 ;  /* 0x0000000100057802 */ /* 0x000fc80000000f00 */
[----:B------:R-:W-:Y:S02]  /*f9a0*/  MOV R2, R4 ;  /* 0x0000000400027202 */ /* 0x000fe40000000f00 */
[----:B------:R-:W-:Y:S05]  /*f9b0*/  CALL.REL.NOINC `($__internal_16_$__cuda_sm70_shflsync_bfly_p) ;  /* 0x0000006000007944 */ /* 0x000fea0003c00000 */
[----:B------:R-:W-:Y:S01]  /*f9c0*/  MOV R3, R5 ;  /* 0x0000000500037202 */ /* 0x000fe20000000f00 */
[----:B------:R-:W-:Y:S05]  /*f9d0*/  BRA `(.L_x_853) ;  /* 0xffffd50000007947 */ /* 0x000fea000383ffff */
.L_x_849:
[----:B--2---:R-:W-:Y:S02]  /*f9e0*/  MOV R0, R156 ;  /* 0x0000009c00007202 */ /* 0x004fe40000000f00 */
[----:B---3--:R-:W-:Y:S02]  /*f9f0*/  MOV R2, 0xfa10 ;  /* 0x0000fa1000027802 */ /* 0x008fe40000000f00 */
[----:B-1---5:R-:W-:Y:S05]  /*fa00*/  CALL.REL.NOINC `($__internal_17_$__cuda_sm70_shflsync_idx_p) ;  /* 0x0000006000007944 */ /* 0x022fea0003c00000 */
[----:B-12---:R-:W-:Y:S05]  /*fa10*/  BRA `(.L_x_854) ;  /* 0xfffffdb000007947 */ /* 0x006fea000383ffff */
        .weak           $__internal_16_$__cuda_sm70_shflsync_bfly_p
        .type           $__internal_16_$__cuda_sm70_shflsync_bfly_p,@function
        .size           $__internal_16_$__cuda_sm70_shflsync_bfly_p,($__internal_17_$__cuda_sm70_shflsync_idx_p - $__internal_16_$__cuda_sm70_shflsync_bfly_p)
$__internal_16_$__cuda_sm70_shflsync_bfly_p:
[----:B------:R-:W-:Y:S04]  /*fa20*/  WARPSYNC R6 ;  /* 0x0000000600007348 */ /* 0x000fe80003800000 */
[----:B------:R1:W2:Y:S02]  /*fa30*/  SHFL.BFLY PT, R5, R2, R5, R7 ;  /* 0x0c00000502057389 */ /* 0x0002a400000e0007 */
[----:B-1----:R-:W-:Y:S02]  /*fa40*/  MOV R2, R3 ;  /* 0x0000000300027202 */ /* 0x002fe40000000f00 */
[----:B------:R-:W-:-:S04]  /*fa50*/  MOV R3, 0x0 ;  /* 0x0000000000037802 */ /* 0x000fc80000000f00 */
[----:B--2---:R-:W-:Y:S05]  /*fa60*/  RET.REL.NODEC R2 `(_ZN7cutlass13device_kernelIN5flash19enable_sm80_to_sm89INS1_16FlashAttnFwdSm80INS1_25CollectiveMainloopFwdSm80ILi8ELi1ELb1EN4cute5tupleIJNS5_1CILi128EEENS7_ILi64EEENS7_ILi256EEEEEELi256ENS_10bfloat16_tEfNS_4arch4Sm80ELb1ELb0ELb0ELb0ELb0ELb0ELb1ELb1EEENS1_21CollectiveEpilogueFwdINS6_IJS8_SA_S9_EEENS6_IJNS7_ILi1EEESI_SI_EEESC_SE_Li256ELb0ELb1ELb1ELb0EEENS1_30DynamicPersistentTileSchedulerILi256ELi256ELb1ELb1ELb0EEEEEEEEEvNT_6ParamsE) ;  /* 0xffff059002007950 */ /* 0x004fea0003c3ffff */
        .weak           $__internal_17_$__cuda_sm70_shflsync_idx_p
        .type           $__internal_17_$__cuda_sm70_shflsync_idx_p,@function
        .size           $__internal_17_$__cuda_sm70_shflsync_idx_p,(.L_x_2606 - $__internal_17_$__cuda_sm70_shflsync_idx_p)
$__internal_17_$__cuda_sm70_shflsync_idx_p:
[----:B------:R-:W-:Y:S01]  /*fa70*/  MOV R3, 0x0 ;  /* 0x0000000000037802 */ /* 0x000fe20000000f00 */
[----:B------:R-:W-:Y:S04]  /*fa80*/  WARPSYNC R157 ;  /* 0x0000009d00007348 */ /* 0x000fe80003800000 */
[----:B------:R1:W2:Y:S01]  /*fa90*/  SHFL.IDX PT, R0, R0, R187, R186 ;  /* 0x000000bb00007389 */ /* 0x0002a200000e00ba */
[----:B------:R-:W-:Y:S05]  /*faa0*/  RET.REL.NODEC R2 `(_ZN7cutlass13device_kernelIN5flash19enable_sm80_to_sm89INS1_16FlashAttnFwdSm80INS1_25CollectiveMainloopFwdSm80ILi8ELi1ELb1EN4cute5tupleIJNS5_1CILi128EEENS7_ILi64EEENS7_ILi256EEEEEELi256ENS_10bfloat16_tEfNS_4arch4Sm80ELb1ELb0ELb0ELb0ELb0ELb0ELb1ELb1EEENS1_21CollectiveEpilogueFwdINS6_IJS8_SA_S9_EEENS6_IJNS7_ILi1EEESI_SI_EEESC_SE_Li256ELb0ELb1ELb1ELb0EEENS1_30DynamicPersistentTileSchedulerILi256ELi256ELb1ELb1ELb0EEEEEEEEEvNT_6ParamsE) ;  /* 0xffff055002007950 */ /* 0x000fea0003c3ffff */
.L_x_855:
        /* <DEDUP_REMOVED lines=13> */
.L_x_2606:


//--------------------- .text._ZN7cutlass13device_kernelIN5flash19enable_sm80_to_sm89INS1_16FlashAttnFwdSm80INS1_25CollectiveMainloopFwdSm80ILi8ELi1ELb1EN4cute5tupleIJNS5_1CILi128EEENS7_ILi48EEENS7_ILi256EEEEEELi256ENS_10bfloat16_tEfNS_4arch4Sm80ELb1ELb0ELb0ELb1ELb0ELb0ELb1ELb1EEENS1_21CollectiveEpilogueFwdINS6_IJS8_SA_S9_EEENS6_IJNS7_ILi1EEESI_SI_EEESC_SE_Li256ELb1ELb1ELb1ELb0EEENS1_36VarlenDynamicPersistentTileSchedulerILi128ELi48ELi256ELi256ELb1ELb1ELb0ELb1ELb1ELb1EEEEEEEEEvNT_6ParamsE --------------------------
	.section	.text._ZN7cutlass13device_kernelIN5flash19enable_sm80_to_sm89INS1_16FlashAttnFwdSm80INS1_25CollectiveMainloopFwdSm80ILi8ELi1ELb1EN4cute5tupleIJNS5_1CILi128EEENS7_ILi48EEENS7_ILi256EEEEEELi256ENS_10bfloat16_tEfNS_4arch4Sm80ELb1ELb0ELb0ELb1ELb0ELb0ELb1ELb1EEENS1_21CollectiveEpilogueFwdINS6_IJS8_SA_S9_EEENS6_IJNS7_ILi1EEESI_SI_EEESC_SE_Li256ELb1ELb1ELb1ELb0EEENS1_36VarlenDynamicPersistentTileSchedulerILi128ELi48ELi256ELi256ELb1ELb1ELb0ELb1ELb1ELb1EEEEEEEEEvNT_6ParamsE,"ax",@progbits
	.sectioninfo	@"SHI_REGISTERS=255"
	.align	128
.text._ZN7cutlass13device_kernelIN5flash19enable_sm80_to_sm89INS1_16FlashAttnFwdSm80INS1_25CollectiveMainloopFwdSm80ILi8ELi1ELb1EN4cute5tupleIJNS5_1CILi128EEENS7_ILi48EEENS7_ILi256EEEEEELi256ENS_10bfloat16_tEfNS_4arch4Sm80ELb1ELb0ELb0ELb1ELb0ELb0ELb1ELb1EEENS1_21CollectiveEpilogueFwdINS6_IJS8_SA_S9_EEENS6_IJNS7_ILi1EEESI_SI_EEESC_SE_Li256ELb1ELb1ELb1ELb0EEENS1_36VarlenDynamicPersistentTileSchedulerILi128ELi48ELi256ELi256ELb1ELb1ELb0ELb1ELb1ELb1EEEEEEEEEvNT_6ParamsE:
        .type           _ZN7cutlass13device_kernelIN5flash19enable_sm80_to_sm89INS1_16FlashAttnFwdSm80INS1_25CollectiveMainloopFwdSm80ILi8ELi1ELb1EN4cute5tupleIJNS5_1CILi128EEENS7_ILi48EEENS7_ILi256EEEEEELi256ENS_10bfloat16_tEfNS_4arch4Sm80ELb1ELb0ELb0ELb1ELb0ELb0ELb1ELb1EEENS1_21CollectiveEpilogueFwdINS6_IJS8_SA_S9_EEENS6_IJNS7_ILi1EEESI_SI_EEESC_SE_Li256ELb1ELb1ELb1ELb0EEENS1_36VarlenDynamicPersistentTileSchedulerILi128ELi48ELi256ELi256ELb1ELb1ELb0ELb1ELb1ELb1EEEEEEEEEvNT_6ParamsE,@function
        .size           _ZN7cutlass13device_kernelIN5flash19enable_sm80_to_sm89INS1_16FlashAttnFwdSm80INS1_25CollectiveMainloopFwdSm80ILi8ELi1ELb1EN4cute5tupleIJNS5_1CILi128EEENS7_ILi48EEENS7_ILi256EEEEEELi256ENS_10bfloat16_tEfNS_4arch4Sm80ELb1ELb0ELb0ELb1ELb0ELb0ELb1ELb1EEENS1_21CollectiveEpilogueFwdINS6_IJS8_SA_S9_EEENS6_IJNS7_ILi1EEESI_SI_EEESC_SE_Li256ELb1ELb1ELb1ELb0EEENS1_36VarlenDynamicPersistentTileSchedulerILi128ELi48ELi256ELi256ELb1ELb1ELb0ELb1ELb1ELb1EEEEEEEEEvNT_6ParamsE,(.L_x_2609 - _ZN7cutlass13device_kernelIN5flash19enable_sm80_to_sm89INS1_16FlashAttnFwdSm80INS1_25CollectiveMainloopFwdSm80ILi8ELi1ELb1EN4cute5tupleIJNS5_1CILi128EEENS7_ILi48EEENS7_ILi256EEEEEELi256ENS_10bfloat16_tEfNS_4arch4Sm80ELb1ELb0ELb0ELb1ELb0ELb0ELb1ELb1EEENS1_21CollectiveEpilogueFwdINS6_IJS8_SA_S9_EEENS6_IJNS7_ILi1EEESI_SI_EEESC_SE_Li256ELb1ELb1ELb1ELb0EEENS1_36VarlenDynamicPersistentTileSchedulerILi128ELi48ELi256ELi256ELb1ELb1ELb0ELb1ELb1ELb1EEEEEEEEEvNT_6ParamsE)
        .other          _ZN7cutlass13device_kernelIN5flash19enable_sm80_to_sm89INS1_16FlashAttnFwdSm80INS1_25CollectiveMainloopFwdSm80ILi8ELi1ELb1EN4cute5tupleIJNS5_1CILi128EEENS7_ILi48EEENS7_ILi256EEEEEELi256ENS_10bfloat16_tEfNS_4arch4Sm80ELb1ELb0ELb0ELb1ELb0ELb0ELb1ELb1EEENS1_21CollectiveEpilogueFwdINS6_IJS8_SA_S9_EEENS6_IJNS7_ILi1EEESI_SI_EEESC_SE_Li256ELb1ELb1ELb1ELb0EEENS1_36VarlenDynamicPersistentTileSchedulerILi128ELi48ELi256ELi256ELb1ELb1ELb0ELb1ELb1ELb1EEEEEEEEEvNT_6ParamsE,@"STO_CUDA_ENTRY STV_DEFAULT"
_ZN7cutlass13device_kernelIN5flash19enable_sm80_to_sm89INS1_16FlashAttnFwdSm80INS1_25CollectiveMainloopFwdSm80ILi8ELi1ELb1EN4cute5tupleIJNS5_1CILi128EEENS7_ILi48EEENS7_ILi256EEEEEELi256ENS_10bfloat16_tEfNS_4arch4Sm80ELb1ELb0ELb0ELb1ELb0ELb0ELb1ELb1EEENS1_21CollectiveEpilogueFwdINS6_IJS8_SA_S9_EEENS6_IJNS7_ILi1EEESI_SI_EEESC_SE_Li256ELb1ELb1ELb1ELb0EEENS1_36VarlenDynamicPersistentTileSchedulerILi128ELi48ELi256ELi256ELb1ELb1ELb0ELb1ELb1ELb1EEEEEEEEEvNT_6ParamsE:
        /* <DEDUP_REMOVED lines=54> */
.L_x_861:
        /* <DEDUP_REMOVED lines=16> */
.L_x_952:
        /* <DEDUP_REMOVED lines=16> */
.L_x_953:
[----:B--2---:R-:W-:-:S05]  /*0560*/  IMAD R0, R0, c[0x0][0x538], RZ ;  /* 0x00014e0000007a24 */ /* 0x004fca00078e02ff */
[----:B------:R-:W-:-:S04]  /*0570*/  IADD3 R6, R0, R6, RZ ;  /* 0x0000000600067210 */ /* 0x000fc80007ffe0ff */
[----:B------:R-:W-:-:S13]  /*0580*/  ISETP.GT.AND P0, PT, R6, UR4, PT ;  /* 0x0000000406007c0c */ /* 0x000fda000bf04270 */
[----:B-1----:R-:W-:Y:S05]  /*0590*/  @!P0 BRA `(.L_x_861) ;  /* 0xfffffdc000008947 */ /* 0x002fea000383ffff */
.L_x_857:
[----:B------:R-:W-:-:S05]  /*05a0*/  IADD3 R11, -R0, R6, RZ ;  /* 0x00000006000b7210 */ /* 0x000fca0007ffe1ff */
[----:B------:R-:W-:-:S05]  /*05b0*/  IMAD R0, R4, c[0x0][0x538], R11 ;  /* 0x00014e0004007a24 */ /* 0x000fca00078e020b */
[----:B------:R-:W-:Y:S01]  /*05c0*/  ISETP.GT.AND P0, PT, R0, UR4, PT ;  /* 0x0000000400007c0c */ /* 0x000fe2000bf04270 */
[----:B------:R-:W-:-:S12]  /*05d0*/  BRA.DIV ~URZ, `(.L_x_862) ;  /* 0x000114427f007947 */ /* 0x000fd8000b800000 */
[----:B------:R-:W-:-:S04]  /*05e0*/  VOTE.ANY R10, PT, !P0 ;  /* 0x00000000000a7806 */ /* 0x000fc800040e0100 */
.L_x_954:
[----:B------:R-:W1:Y:S02]  /*05f0*/  POPC R6, R10 ;  /* 0x0000000a00067309 */ /* 0x000e640000000000 */
[----:B-1----:R-:W-:-:S05]  /*0600*/  IADD3 R0, R6, R7, RZ ;  /* 0x0000000706007210 */ /* 0x002fca0007ffe0ff */
[----:B------:R1:W-:Y:S01]  /*0610*/  STL [R1+0x8c], R0 ;  /* 0x00008c0001007387 */ /* 0x0003e20000100800 */
[----:B------:R-:W-:Y:S05]  /*0620*/  BRA.DIV ~URZ, `(.L_x_863) ;  /* 0x000114427f007947 */ /* 0x000fea000b800000 */
[----:B------:R2:W3:Y:S01]  /*0630*/  SHFL.IDX PT, R12, R9, R6, 0x1f ;  /* 0x00001f06090c7589 */ /* 0x0004e200000e0000 */
[----:B------:R-:W-:-:S03]  /*0640*/  MOV R7, RZ ;  /* 0x000000ff00077202 */ /* 0x000fc60000000f00 */
[----:B------:R2:W4:Y:S04]  /*0650*/  SHFL.IDX PT, R9, R8, R6, 0x1f ;  /* 0x00001f0608097589 */ /* 0x00052800000e0000 */
.L_x_955:
[----:B------:R-:W-:Y:S01]  /*0660*/  ISETP.NE.AND P0, PT, R10, RZ, PT ;  /* 0x000000ff0a00720c */ /* 0x000fe20003f05270 */
[----:B------:R-:W-:-:S12]  /*0670*/  BSSY B0, `(.L_x_864) ;  /* 0x0000005000007945 */ /* 0x000fd80003800000 */
[----:B------:R-:W-:Y:S05]  /*0680*/  @!P0 BRA `(.L_x_865) ;  /* 0x0000003000008947 */ /* 0x000fea0003800000 */
[----:B------:R-:W-:Y:S01]  /*0690*/  IADD3 R3, R6, -0x1, RZ ;  /* 0xffffffff06037810 */ /* 0x000fe20007ffe0ff */
[----:B------:R-:W-:Y:S05]  /*06a0*/  BRA.DIV ~URZ, `(.L_x_866) ;  /* 0x000114a27f007947 */ /* 0x000fea000b800000 */
[----:B------:R1:W2:Y:S02]  /*06b0*/  SHFL.IDX PT, R7, R4, R3, 0x1f ;  /* 0x00001f0304077589 */ /* 0x0002a400000e0000 */
.L_x_865:
[----:B------:R-:W-:Y:S05]  /*06c0*/  BSYNC B0 ;  /* 0x0000000000007941 */ /* 0x000fea0003800000 */
.L_x_864:
        /* <DEDUP_REMOVED lines=69> */
.L_x_868:
        /* <DEDUP_REMOVED lines=46> */
[----:B------:R-:W-:Y:S02]  /*0e00*/  IMAD.MOV.U32 R7, RZ, RZ, R0 ;  /* 0x000000ffff077224 */ /* 0x000fe400078e0000 */
[----:B------:R-:W-:Y:S01]  /*0e10*/  IMAD.MOV.U32 R2, RZ, RZ, RZ ;  /* 0x000000ffff027224 */ /* 0x000fe200078e00ff */
[----:B------:R-:W-:Y:S01]  /*0e20*/  IABS R0, R8 ;  /* 0x0000000800007213 */ /* 0x000fe20000000000 */
[----:B------:R-:W-:-:S04]  /*0e30*/  IMAD R7, R7, R5, RZ ;  /* 0x0000000507077224 */ /* 0x000fc800078e02ff */
        /* <DEDUP_REMOVED lines=20> */
.L_x_869:
[----:B------:R-:W-:Y:S05]  /*0f80*/  BSYNC B0 ;  /* 0x0000000000007941 */ /* 0x000fea0003800000 */
.L_x_867:
[----:B------:R-:W-:-:S04]  /*0f90*/  LOP3.LUT R0, RZ, R0, RZ, 0x33, !PT ;  /* 0x00000000ff007212 */ /* 0x000fc800078e33ff */
[----:B------:R-:W-:-:S05]  /*0fa0*/  IADD3 R0, R0, R12, RZ ;  /* 0x0000000c00007210 */ /* 0x000fca0007ffe0ff */
[----:B------:R2:W-:Y:S01]  /*0fb0*/  STL [R1+0x84], R0 ;  /* 0x0000840001007387 */ /* 0x0005e20000100800 */
[----:B------:R-:W-:Y:S05]  /*0fc0*/  BRA `(.L_x_870) ;  /* 0x0000006000007947 */ /* 0x000fea0003800000 */
.L_x_858:
[----:B------:R-:W-:Y:S01]  /*0fd0*/  MOV R0, UR4 ;  /* 0x0000000400007c02 */ /* 0x000fe20008000f00 */
[----:B------:R-:W-:Y:S04]  /*0fe0*/  STL [R1+0x84], RZ ;  /* 0x000084ff01007387 */ /* 0x000fe80000100800 */
[----:B------:R-:W-:Y:S04]  /*0ff0*/  STL [R1+0x88], RZ ;  /* 0x000088ff01007387 */ /* 0x000fe80000100800 */
[----:B------:R1:W-:Y:S02]  /*1000*/  STL [R1+0x80], R0 ;  /* 0x0000800001007387 */ /* 0x0003e40000100800 */
[----:B-1----:R-:W-:-:S05]  /*1010*/  MOV R0, c[0x0][0x53c] ;  /* 0x00014f0000007a02 */ /* 0x002fca0000000f00 */
[----:B------:R1:W-:Y:S02]  /*1020*/  STL [R1+0x8c], R0 ;  /* 0x00008c0001007387 */ /* 0x0003e40000100800 */
.L_x_870:
        /* <DEDUP_REMOVED lines=8> */
.L_x_856:
[----:B-12---:R-:W2:Y:S02]  /*10b0*/  LDL R0, [R1+0x8c] ;  /* 0x00008c0001007983 */ /* 0x006ea40000100800 */
[----:B--2---:R-:W-:-:S13]  /*10c0*/  ISETP.GE.AND P0, PT, R0, c[0x0][0x53c], PT ;  /* 0x00014f0000007a0c */ /* 0x004fda0003f06270 */
        /* <DEDUP_REMOVED lines=8> */
[----:B---3--:R-:W-:-:S02]  /*1150*/  SHF.R.S32.HI R6, RZ, 0x2, R16 ;  /* 0x00000002ff067819 */ /* 0x008fc40000011410 */
        /* <DEDUP_REMOVED lines=14> */
[C---:B------:R-:W-:Y:S01]  /*1240*/  IMAD.SHL.U32 R20, R7.reuse, 0x8, RZ ;  /* 0x0000000807147824 */ /* 0x040fe200078e00ff */
[----:B------:R-:W-:Y:S01]  /*1250*/  LOP3.LUT R2, R4, 0x1c0, RZ, 0xc0, !PT ;  /* 0x000001c004027812 */ /* 0x000fe200078ec0ff */
[----:B------:R-:W-:Y:S01]  /*1260*/  IMAD.SHL.U32 R4, R7, 0x40, RZ ;  /* 0x0000004007047824 */ /* 0x000fe200078e00ff */
[----:B------:R-:W-:Y:S01]  /*1270*/  LEA.HI R12, R5, R0, RZ, 0x3 ;  /* 0x00000000050c7211 */ /* 0x000fe200078f18ff */
[----:B------:R-:W-:Y:S01]  /*1280*/  IMAD.IADD R6, R6, 0x1, -R3 ;  /* 0x0000000106067824 */ /* 0x000fe200078e0a03 */
[----:B------:R-:W-:Y:S01]  /*1290*/  SHF.R.U32.HI R5, RZ, 0x3, R2 ;  /* 0x00000003ff057819 */ /* 0x000fe20000011602 */
[----:B------:R-:W-:Y:S01]  /*12a0*/  STL [R1+0x70], R20 ;  /* 0x0000701401007387 */ /* 0x000fe20000100800 */
[----:B------:R-:W-:-:S02]  /*12b0*/  LOP3.LUT R3, R2, 0x38, R20, 0xf8, !PT ;  /* 0x0000003802037812 */ /* 0x000fc400078ef814 */
[----:B------:R-:W-:Y:S02]  /*12c0*/  LOP3.LUT R2, R12, 0xfffffff8, RZ, 0xc0, !PT ;  /* 0xfffffff80c027812 */ /* 0x000fe400078ec0ff */
[----:B------:R-:W-:Y:S02]  /*12d0*/  LOP3.LUT R7, R3, R5, RZ, 0x3c, !PT ;  /* 0x0000000503077212 */ /* 0x000fe400078e3cff */
[----:B------:R-:W-:Y:S01]  /*12e0*/  SHF.R.S32.HI R3, RZ, 0x1f, R9 ;  /* 0x0000001fff037819 */ /* 0x000fe20000011409 */
[----:B------:R-:W-:Y:S01]  /*12f0*/  IMAD.IADD R5, R0, 0x1, -R2 ;  /* 0x0000000100057824 */ /* 0x000fe200078e0a02 */
[----:B------:R-:W-:Y:S02]  /*1300*/  LOP3.LUT R2, R9, 0xffffffe0, RZ, 0xc0, !PT ;  /* 0xffffffe009027812 */ /* 0x000fe400078ec0ff */
[----:B------:R-:W-:Y:S02]  /*1310*/  LOP3.LUT R0, R4, 0x1c0, RZ, 0xc0, !PT ;  /* 0x000001c004007812 */ /* 0x000fe400078ec0ff */
[----:B------:R-:W-:Y:S01]  /*1320*/  LEA.HI R9, R10, R19, RZ, 0x6 ;  /* 0x000000130a097211 */ /* 0x000fe200078f30ff */
[----:B------:R-:W-:Y:S01]  /*1330*/  IMAD.IADD R18, R19, 0x1, -R2 ;  /* 0x0000000113127824 */ /* 0x000fe200078e0a02 */
[----:B------:R-:W-:-:S02]  /*1340*/  LOP3.LUT R4, R0, 0x8, R11, 0xf8, !PT ;  /* 0x0000000800047812 */ /* 0x000fc400078ef80b */
[----:B------:R-:W-:Y:S02]  /*1350*/  SHF.R.U32.HI R2, RZ, 0x3, R0 ;  /* 0x00000003ff027819 */ /* 0x000fe40000011600 */
[----:B------:R-:W-:Y:S02]  /*1360*/  LEA.HI R0, R3, R8, RZ, 0x3 ;  /* 0x0000000803007211 */ /* 0x000fe400078f18ff */
[----:B------:R-:W-:Y:S02]  /*1370*/  SHF.R.S32.HI R10, RZ, 0x1f, R18 ;  /* 0x0000001fff0a7819 */ /* 0x000fe40000011412 */
[----:B------:R-:W-:Y:S01]  /*1380*/  LOP3.LUT R13, R4, R2, RZ, 0x3c, !PT ;  /* 0x00000002040d7212 */ /* 0x000fe200078e3cff */
[----:B------:R-:W-:Y:S01]  /*1390*/  IMAD.SHL.U32 R2, R9, 0x8, RZ ;  /* 0x0000000809027824 */ /* 0x000fe200078e00ff */
[----:B------:R-:W-:Y:S02]  /*13a0*/  LOP3.LUT R0, R0, 0xffffff8, RZ, 0xc0, !PT ;  /* 0x0ffffff800007812 */ /* 0x000fe400078ec0ff */
        /* <DEDUP_REMOVED lines=14> */
[----:B------:R-:W-:Y:S01]  /*1490*/  IMAD.SHL.U32 R4, R6, 0x40, RZ ;  /* 0x0000004006047824 */ /* 0x000fe200078e00ff */
[----:B------:R-:W-:Y:S01]  /*14a0*/  LOP3.LUT R5, R0, 0x8, R2, 0xf8, !PT ;  /* 0x0000000800057812 */ /* 0x000fe200078ef802 */
[----:B------:R-:W-:Y:S01]  /*14b0*/  IMAD.MOV.U32 R16, RZ, RZ, 0x20 ;  /* 0x00000020ff107424 */ /* 0x000fe200078e00ff */
[----:B------:R-:W-:Y:S01]  /*14c0*/  SHF.R.U32.HI R2, RZ, 0x3, R0 ;  /* 0x00000003ff027819 */ /* 0x000fe20000011600 */
[----:B------:R-:W-:Y:S01]  /*14d0*/  STL [R1+0xd0], R17 ;  /* 0x0000d01101007387 */ /* 0x000fe20000100800 */
[----:B------:R-:W-:-:S02]  /*14e0*/  LEA.HI R0, R3, R3, RZ, 0x1 ;  /* 0x0000000303007211 */ /* 0x000fc400078f08ff */
[----:B------:R-:W-:Y:S01]  /*14f0*/  LOP3.LUT R7, R5, R2, RZ, 0x3c, !PT ;  /* 0x0000000205077212 */ /* 0x000fe200078e3cff */
[----:B------:R-:W-:Y:S01]  /*1500*/  IMAD R5, R8, 0x200, R3 ;  /* 0x0000020008057824 */ /* 0x000fe200078e0203 */
[----:B------:R-:W-:Y:S02]  /*1510*/  LOP3.LUT R2, R4, 0x1c0, RZ, 0xc0, !PT ;  /* 0x000001c004027812 */ /* 0x000fe400078ec0ff */
[----:B------:R-:W-:Y:S01]  /*1520*/  R2P PR, R6, 0x6 ;  /* 0x0000000606007804 */ /* 0x000fe20000000000 */
[----:B------:R-:W-:Y:S01]  /*1530*/  IMAD.MOV.U32 R6, RZ, RZ, 0x10 ;  /* 0x00000010ff067424 */ /* 0x000fe200078e00ff */
[----:B------:R-:W-:Y:S02]  /*1540*/  LOP3.LUT R0, R0, 0x1ffffffe, RZ, 0xc0, !PT ;  /* 0x1ffffffe00007812 */ /* 0x000fe400078ec0ff */
[----:B------:R-:W-:Y:S02]  /*1550*/  LEA.HI R2, R2, R2, RZ, 0x1d ;  /* 0x0000000202027211 */ /* 0x000fe400078fe8ff */
[----:B------:R-:W-:Y:S01]  /*1560*/  SEL R4, R6, 0xfffffff0, !P3 ;  /* 0xfffffff006047807 */ /* 0x000fe20005800000 */
[----:B------:R-:W-:Y:S01]  /*1570*/  IMAD.IADD R11, R3, 0x1, -R0 ;  /* 0x00000001030b7824 */ /* 0x000fe200078e0a00 */
[----:B------:R-:W-:Y:S01]  /*1580*/  SEL R3, R16, 0xffffffe0, !P0 ;  /* 0xffffffe010037807 */ /* 0x000fe20004000000 */
[----:B------:R-:W-:Y:S01]  /*1590*/  IMAD.SHL.U32 R6, R12, 0x40, RZ ;  /* 0x000000400c067824 */ /* 0x000fe200078e00ff */
[C---:B------:R-:W-:Y:S01]  /*15a0*/  IADD3 R19, R20.reuse, 0x80, RZ ;  /* 0x0000008014137810 */ /* 0x040fe20007ffe0ff */
[----:B------:R-:W-:Y:S01]  /*15b0*/  IMAD.U32 R9, R5, 0x2, R2 ;  /* 0x0000000205097824 */ /* 0x000fe200078e0002 */
[----:B------:R-:W-:Y:S01]  /*15c0*/  IADD3 R5, R20, 0xc0, RZ ;  /* 0x000000c014057810 */ /* 0x000fe20007ffe0ff */
[----:B------:R-:W-:Y:S01]  /*15d0*/  IMAD.IADD R4, R4, 0x1, R3 ;  /* 0x0000000104047824 */ /* 0x000fe200078e0203 */
[----:B------:R-:W-:Y:S01]  /*15e0*/  LOP3.LUT R2, R10, 0x7ffffffc, RZ, 0xc0, !PT ;  /* 0x7ffffffc0a027812 */ /* 0x000fe200078ec0ff */
[----:B------:R-:W-:Y:S01]  /*15f0*/  STL [R1+0x7c], R19 ;  /* 0x00007c1301007387 */ /* 0x000fe20000100800 */
[----:B------:R-:W-:Y:S01]  /*1600*/  LOP3.LUT R3, R7, 0x7ffffe00, R6, 0xf8, !PT ;  /* 0x7ffffe0007037812 */ /* 0x000fe200078ef806 */
[----:B------:R-:W-:Y:S01]  /*1610*/  IMAD.MOV.U32 R7, RZ, RZ, 0x40 ;  /* 0x00000040ff077424 */ /* 0x000fe200078e00ff */
[----:B------:R-:W-:Y:S01]  /*1620*/  SHF.R.S32.HI R6, RZ, 0x1f, R19 ;  /* 0x0000001fff067819 */ /* 0x000fe20000011413 */
[----:B------:R1:W-:Y:S01]  /*1630*/  STL [R1+0x90], R5 ;  /* 0x0000900501007387 */ /* 0x0003e20000100800 */
[----:B------:R-:W-:Y:S01]  /*1640*/  IMAD.IADD R2, R18, 0x1, -R2 ;  /* 0x0000000112027824 */ /* 0x000fe200078e0a02 */
[----:B------:R-:W-:Y:S01]  /*1650*/  LEA R12, R9, 0x80, 0x1 ;  /* 0x00000080090c7811 */ /* 0x000fe200078e08ff */
[----:B------:R-:W-:Y:S01]  /*1660*/  IMAD R0, R14, 0x200, R13 ;  /* 0x000002000e007824 */ /* 0x000fe200078e020d */
[----:B------:R2:W-:Y:S01]  /*1670*/  STL [R1+0xa0], R6 ;  /* 0x0000a00601007387 */ /* 0x0005e20000100800 */
[----:B------:R-:W-:Y:S01]  /*1680*/  IMAD.SHL.U32 R10, R15, 0x2, RZ ;  /* 0x000000020f0a7824 */ /* 0x000fe200078e00ff */
[----:B------:R-:W-:Y:S01]  /*1690*/  LEA R239, R3, 0x4080, 0x1 ;  /* 0x0000408003ef7811 */ /* 0x000fe200078e08ff */
[----:B------:R-:W-:Y:S01]  /*16a0*/  IMAD.SHL.U32 R9, R2, 0x2, RZ ;  /* 0x0000000202097824 */ /* 0x000fe200078e00ff */
[----:B------:R-:W-:Y:S01]  /*16b0*/  LEA R236, R0, 0x14080, 0x1 ;  /* 0x0001408000ec7811 */ /* 0x000fe200078e08ff */
[----:B------:R-:W-:Y:S01]  /*16c0*/  IMAD R2, R11, 0x8, R17 ;  /* 0x000000080b027824 */ /* 0x000fe200078e0211 */
[----:B------:R-:W-:-:S05]  /*16d0*/  SEL R0, R7, 0xffffffc0, !P0 ;  /* 0xffffffc007007807 */ /* 0x000fca0004000000 */
[----:B------:R-:W-:Y:S01]  /*16e0*/  IMAD.IADD R240, R239, 0x1, R0 ;  /* 0x00000001eff07824 */ /* 0x000fe200078e0200 */
[----:B-1----:R-:W-:Y:S02]  /*16f0*/  SHF.R.S32.HI R5, RZ, 0x1f, R5 ;  /* 0x0000001fff057819 */ /* 0x002fe40000011405 */
[----:B--2---:R-:W-:-:S03]  /*1700*/  SEL R6, R16, 0xffffffe0, !P1 ;  /* 0xffffffe010067807 */ /* 0x004fc60004800000 */
[----:B------:R1:W-:Y:S04]  /*1710*/  STL [R1+0x9c], R5 ;  /* 0x00009c0501007387 */ /* 0x0003e80000100800 */
[----:B------:R2:W-:Y:S04]  /*1720*/  STL [R1+0x18], R10 ;  /* 0x0000180a01007387 */ /* 0x0005e80000100800 */
[----:B------:R3:W-:Y:S04]  /*1730*/  STL [R1+0x64], R9 ;  /* 0x0000640901007387 */ /* 0x0007e80000100800 */
[----:B------:R-:W-:Y:S04]  /*1740*/  STL [R1+0xa4], R12 ;  /* 0x0000a40c01007387 */ /* 0x000fe80000100800 */
[----:B------:R4:W-:Y:S01]  /*1750*/  STL [R1+0xc8], R2 ;  /* 0x0000c80201007387 */ /* 0x0009e20000100800 */
[----:B-1----:R-:W-:Y:S01]  /*1760*/  SEL R5, R7, 0xffffffc0, !P2 ;  /* 0xffffffc007057807 */ /* 0x002fe20005000000 */
[----:B--2---:R-:W-:-:S04]  /*1770*/  IMAD.IADD R10, R12, 0x1, R6 ;  /* 0x000000010c0a7824 */ /* 0x004fc800078e0206 */
[C-C-:B------:R-:W-:Y:S01]  /*1780*/  IMAD.IADD R7, R12.reuse, 0x1, R5.reuse ;  /* 0x000000010c077824 */ /* 0x140fe200078e0205 */
[----:B---3--:R-:W-:Y:S01]  /*1790*/  IADD3 R9, R12, -0x10, RZ ;  /* 0xfffffff00c097810 */ /* 0x008fe20007ffe0ff */
[----:B------:R-:W-:Y:S01]  /*17a0*/  IMAD.IADD R3, R10, 0x1, R5 ;  /* 0x000000010a037824 */ /* 0x000fe200078e0205 */
[----:B------:R-:W-:Y:S01]  /*17b0*/  @P4 IADD3 R9, R12, 0x10, RZ ;  /* 0x000000100c094810 */ /* 0x000fe20007ffe0ff */
[----:B------:R-:W-:Y:S04]  /*17c0*/  STL [R1+0xb0], R10 ;  /* 0x0000b00a01007387 */ /* 0x000fe80000100800 */
[----:B------:R1:W-:Y:S01]  /*17d0*/  STL [R1+0xc0], R7 ;  /* 0x0000c00701007387 */ /* 0x0003e20000100800 */
[----:B----4-:R-:W-:-:S03]  /*17e0*/  SEL R2, R16, 0xffffffe0, !P3 ;  /* 0xffffffe010027807 */ /* 0x010fc60005800000 */
[----:B------:R2:W-:Y:S01]  /*17f0*/  STL [R1+0xa8], R9 ;  /* 0x0000a80901007387 */ /* 0x0005e20000100800 */
[--C-:B------:R-:W-:Y:S01]  /*1800*/  IADD3 R242, R0, R239, R2.reuse ;  /* 0x000000ef00f27210 */ /* 0x100fe20007ffe002 */
[----:B------:R-:W-:Y:S02]  /*1810*/  IMAD.IADD R241, R239, 0x1, R2 ;  /* 0x00000001eff17824 */ /* 0x000fe400078e0202 */
[----:B------:R3:W-:Y:S01]  /*1820*/  STL [R1+0xbc], R3 ;  /* 0x0000bc0301007387 */ /* 0x0007e20000100800 */
[----:B-1----:R-:W-:Y:S02]  /*1830*/  IMAD.IADD R7, R6, 0x1, R9 ;  /* 0x0000000106077824 */ /* 0x002fe400078e0209 */
[----:B------:R-:W-:Y:S02]  /*1840*/  IMAD R6, R8, 0x800, R239 ;  /* 0x0000080008067824 */ /* 0x000fe400078e02ef */
[----:B--2---:R-:W-:Y:S02]  /*1850*/  IMAD.IADD R9, R5, 0x1, R9 ;  /* 0x0000000105097824 */ /* 0x004fe400078e0209 */
[----:B---3--:R-:W-:-:S03]  /*1860*/  IMAD R3, R4, 0x2, R239 ;  /* 0x0000000204037824 */ /* 0x008fc600078e02ef */
[----:B------:R-:W-:Y:S01]  /*1870*/  STL [R1+0xb8], R9 ;  /* 0x0000b80901007387 */ /* 0x000fe20000100800 */
[----:B------:R-:W-:-:S03]  /*1880*/  IMAD.IADD R4, R7, 0x1, R5 ;  /* 0x0000000107047824 */ /* 0x000fc600078e0205 */
[----:B------:R-:W-:Y:S04]  /*1890*/  STL [R1+0xac], R7 ;  /* 0x0000ac0701007387 */ /* 0x000fe80000100800 */
[----:B------:R1:W-:Y:S04]  /*18a0*/  STL [R1+0x8], R3 ;  /* 0x0000080301007387 */ /* 0x0003e80000100800 */
[----:B------:R2:W-:Y:S01]  /*18b0*/  STL [R1+0xb4], R4 ;  /* 0x0000b40401007387 */ /* 0x0005e20000100800 */
[--C-:B-1----:R-:W-:Y:S02]  /*18c0*/  IMAD.IADD R3, R2, 0x1, R6.reuse ;  /* 0x0000000102037824 */ /* 0x102fe400078e0206 */
[----:B------:R-:W-:-:S02]  /*18d0*/  IMAD.IADD R2, R0, 0x1, R6 ;  /* 0x0000000100027824 */ /* 0x000fc400078e0206 */
[----:B------:R-:W-:Y:S01]  /*18e0*/  IMAD.IADD R0, R0, 0x1, R3 ;  /* 0x0000000100007824 */ /* 0x000fe200078e0203 */
[----:B------:R2:W-:Y:S04]  /*18f0*/  STL [R1+0xc], R3 ;  /* 0x00000c0301007387 */ /* 0x0005e80000100800 */
[----:B------:R2:W-:Y:S04]  /*1900*/  STL [R1+0x14], R2 ;  /* 0x0000140201007387 */ /* 0x0005e80000100800 */
[----:B------:R2:W-:Y:S02]  /*1910*/  STL [R1+0x10], R0 ;  /* 0x0000100001007387 */ /* 0x0005e40000100800 */
.L_x_951:
[----:B--2---:R-:W2:Y:S01]  /*1920*/  LDL R0, [R1+0x8c] ;  /* 0x00008c0001007983 */ /* 0x004ea20000100800 */
[----:B------:R-:W-:Y:S01]  /*1930*/  IMAD.MOV.U32 R13, RZ, RZ, 0x4 ;  /* 0x00000004ff0d7424 */ /* 0x000fe200078e00ff */
[----:B------:R-:W-:-:S02]  /*1940*/  ISETP.NE.U32.AND P0, PT, RZ, c[0x0][0x370], PT ;  /* 0x0000dc00ff007a0c */ /* 0x000fc40003f05070 */
[----:B------:R-:W-:Y:S01]  /*1950*/  ISETP.NE.U32.AND P3, PT, RZ, c[0x0][0x360], PT ;  /* 0x0000d800ff007a0c */ /* 0x000fe20003f65070 */
[----:B------:R-:W3:Y:S01]  /*1960*/  LDL R10, [R1+0x88] ;  /* 0x00008800010a7983 */ /* 0x000ee20000100800 */
[----:B------:R-:W-:Y:S01]  /*1970*/  ISETP.NE.AND.EX P1, PT, RZ, c[0x0][0x374], PT, P0 ;  /* 0x0000dd00ff007a0c */ /* 0x000fe20003f25300 */
[----:B--2---:R-:W-:-:S05]  /*1980*/  IMAD.WIDE R2, R0, R13, c[0x0][0x588] ;  /* 0x0001620000027625 */ /* 0x004fca00078e020d */
[----:B------:R-:W2:Y:S01]  /*1990*/  LDG.E R32, [R2.64] ;  /* 0x0000000602207981 */ /* 0x000ea2000c1e1900 */
[----:B------:R-:W-:Y:S01]  /*19a0*/  ISETP.NE.AND.EX P3, PT, RZ, c[0x0][0x364], PT, P3 ;  /* 0x0000d900ff007a0c */ /* 0x000fe20003f65330 */
[----:B------:R-:W-:Y:S01]  /*19b0*/  CS2R R8, SRZ ;  /* 0x0000000000087805 */ /* 0x000fe2000001ff00 */
[----:B------:R-:W-:Y:S02]  /*19c0*/  ISETP.NE.U32.AND P4, PT, RZ, c[0x0][0x348], PT ;  /* 0x0000d200ff007a0c */ /* 0x000fe40003f85070 */
[----:B------:R-:W-:Y:S02]  /*19d0*/  ISETP.NE.U32.AND P2, PT, RZ, c[0x0][0x350], PT ;  /* 0x0000d400ff007a0c */ /* 0x000fe40003f45070 */
[----:B------:R-:W-:Y:S02]  /*19e0*/  ISETP.NE.AND.EX P4, PT, RZ, c[0x0][0x34c], PT, P4 ;  /* 0x0000d300ff007a0c */ /* 0x000fe40003f85340 */
[----:B------:R-:W-:Y:S01]  /*19f0*/  ISETP.NE.AND.EX P5, PT, RZ, c[0x0][0x354], PT, P2 ;  /* 0x0000d500ff007a0c */ /* 0x000fe20003fa5320 */
[----:B------:R-:W-:Y:S01]  /*1a00*/  IMAD.MOV.U32 R12, RZ, RZ, RZ ;  /* 0x000000ffff0c7224 */ /* 0x000fe200078e00ff */
[----:B--2---:R-:W-:Y:S01]  /*1a10*/  SHF.R.S32.HI R11, RZ, 0x1f, R32 ;  /* 0x0000001fff0b7819 */ /* 0x004fe20000011420 */
[----:B------:R1:W-:Y:S01]  /*1a20*/  STL [R1+0x94], R32 ;  /* 0x0000942001007387 */ /* 0x0003e20000100800 */
[----:B------:R-:W-:-:S04]  /*1a30*/  @P1 LEA R2, P0, R32, c[0x0][0x370], 0x2 ;  /* 0x0000dc0020021a11 */ /* 0x000fc800078010ff */
[C-C-:B------:R-:W-:Y:S02]  /*1a40*/  @P1 LEA.HI.X R3, R32.reuse, c[0x0][0x374], R11.reuse, 0x2, P0 ;  /* 0x0000dd0020031a11 */ /* 0x140fe400000f140b */
[C---:B------:R-:W-:Y:S02]  /*1a50*/  @P3 LEA R6, P0, R32.reuse, c[0x0][0x360], 0x2 ;  /* 0x0000d80020063a11 */ /* 0x040fe400078010ff */
[C---:B------:R-:W-:Y:S01]  /*1a60*/  LEA R4, P2, R32.reuse, c[0x0][0x348], 0x2 ;  /* 0x0000d20020047a11 */ /* 0x040fe200078410ff */
[----:B------:R2:W5:Y:S01]  /*1a70*/  @P1 LDG.E R8, [R2.64] ;  /* 0x0000000602081981 */ /* 0x000562000c1e1900 */
[C-C-:B------:R-:W-:Y:S02]  /*1a80*/  @P3 LEA.HI.X R7, R32.reuse, c[0x0][0x364], R11.reuse, 0x2, P0 ;  /* 0x0000d90020073a11 */ /* 0x140fe400000f140b */
[----:B------:R-:W-:Y:S02]  /*1a90*/  LEA.HI.X R5, R32, c[0x0][0x34c], R11, 0x2, P2 ;  /* 0x0000d30020057a11 */ /* 0x000fe400010f140b */
[----:B---3--:R-:W-:Y:S01]  /*1aa0*/  LOP3.LUT R26, R10, 0xffff, RZ, 0xc0, !PT ;  /* 0x0000ffff0a1a7812 */ /* 0x008fe200078ec0ff */
[----:B------:R-:W3:Y:S01]  /*1ab0*/  @P3 LDG.E R0, [R6.64] ;  /* 0x0000000606003981 */ /* 0x000ee2000c1e1900 */
[----:B------:R-:W-:Y:S01]  /*1ac0*/  YIELD ;  /* 0x0000000000007946 */ /* 0x000fe20003800000 */
[----:B------:R-:W-:-:S02]  /*1ad0*/  P2R R22, PR, RZ, 0x20 ;  /* 0x00000020ff167803 */ /* 0x000fc40000000000 */
[----:B------:R1:W5:Y:S01]  /*1ae0*/  @P4 LDG.E R12, [R4.64] ;  /* 0x00000006040c4981 */ /* 0x000362000c1e1900 */
[----:B--2---:R-:W-:-:S04]  /*1af0*/  LEA R2, P1, R32, c[0x0][0x350], 0x2 ;  /* 0x0000d40020027a11 */ /* 0x004fc800078210ff */
[----:B------:R-:W-:-:S05]  /*1b00*/  LEA.HI.X R3, R32, c[0x0][0x354], R11, 0x2, P1 ;  /* 0x0000d50020037a11 */ /* 0x000fca00008f140b */
[----:B------:R1:W5:Y:S04]  /*1b10*/  @P5 LDG.E R9, [R2.64] ;  /* 0x0000000602095981 */ /* 0x000368000c1e1900 */
[----:B------:R1:W-:Y:S04]  /*1b20*/  STL [R1+0x98], R26 ;  /* 0x0000981a01007387 */ /* 0x0003e80000100800 */
[----:B---3--:R1:W-:Y:S01]  /*1b30*/  @P3 STL [R1+0x68], R0 ;  /* 0x0000680001003387 */ /* 0x0083e20000100800 */
        /* <DEDUP_REMOVED lines=8> */
.L_x_871:
[----:B------:R-:W-:-:S04]  /*1bc0*/  ISETP.NE.U32.AND P0, PT, RZ, c[0x0][0x368], PT ;  /* 0x0000da00ff007a0c */ /* 0x000fc80003f05070 */
[----:B------:R-:W-:-:S13]  /*1bd0*/  ISETP.NE.AND.EX P0, PT, RZ, c[0x0][0x36c], PT, P0 ;  /* 0x0000db00ff007a0c */ /* 0x000fda0003f05300 */
[----:B------:R-:W-:Y:S05]  /*1be0*/  @!P0 BRA `(.L_x_872) ;  /* 0x0000004000008947 */ /* 0x000fea0003800000 */
[----:B-1----:R-:W-:-:S04]  /*1bf0*/  LEA R2, P0, R32, c[0x0][0x368], 0x2 ;  /* 0x0000da0020027a11 */ /* 0x002fc800078010ff */
[----:B------:R-:W-:-:S05]  /*1c00*/  LEA.HI.X R3, R32, c[0x0][0x36c], R11, 0x2, P0 ;  /* 0x0000db0020037a11 */ /* 0x000fca00000f140b */
[----:B------:R1:W5:Y:S01]  /*1c10*/  LDG.E R0, [R2.64] ;  /* 0x0000000602007981 */ /* 0x000362000c1e1900 */
[----:B------:R-:W-:Y:S05]  /*1c20*/  BRA `(.L_x_873) ;  /* 0x0000005000007947 */ /* 0x000fea0003800000 */
.L_x_872:
[----:B-1----:R-:W-:Y:S01]  /*1c30*/  MOV R0, c[0x0][0x1d0] ;  /* 0x0000740000007a02 */ /* 0x002fe20000000f00 */
[----:B------:R-:W-:Y:S05]  /*1c40*/  @!P5 BRA `(.L_x_873) ;  /* 0x000000300000d947 */ /* 0x000fea0003800000 */
[----:B------:R-:W2:Y:S04]  /*1c50*/  LDG.E R4, [R2.64] ;  /* 0x0000000602047981 */ /* 0x000ea8000c1e1900 */
[----:B------:R-:W2:Y:S02]  /*1c60*/  LDG.E R0, [R2.64+0x4] ;  /* 0x0000040602007981 */ /* 0x000ea4000c1e1900 */
[----:B--2---:R-:W-:Y:S02]  /*1c70*/  IADD3 R0, -R4, R0, RZ ;  /* 0x0000000004007210 */ /* 0x004fe40007ffe1ff */
.L_x_873:
[----:B-1----:R-:W2:Y:S04]  /*1c80*/  LDL R3, [R1+0x68] ;  /* 0x0000680001037983 */ /* 0x002ea80000100800 */
[----:B------:R-:W3:Y:S04]  /*1c90*/  LDL.LU R2, [R1+0x84] ;  /* 0x0000840001027983 */ /* 0x000ee80000300800 */
[----:B------:R-:W4:Y:S01]  /*1ca0*/  LDL.LU R31, [R1+0x30] ;  /* 0x00003000011f7983 */ /* 0x000f220000300800 */
[----:B------:R-:W-:-:S05]  /*1cb0*/  IMAD.MOV.U32 R66, RZ, RZ, c[0x0][0x2c4] ;  /* 0x0000b100ff427624 */ /* 0x000fca00078e00ff */
[----:B------:R-:W-:Y:S01]  /*1cc0*/  ISETP.NE.AND P3, PT, R66, 0x1, PT ;  /* 0x000000014200780c */ /* 0x000fe20003f65270 */
[--C-:B-----5:R-:W-:Y:S01]  /*1cd0*/  IMAD.IADD R24, R0, 0x1, -R8.reuse ;  /* 0x0000000100187824 */ /* 0x120fe200078e0a08 */
[----:B------:R-:W-:Y:S01]  /*1ce0*/  BSSY B0, `(.L_x_874) ;  /* 0x0000040000007945 */ /* 0x000fe20003800000 */
[----:B------:R-:W-:Y:S02]  /*1cf0*/  IMAD.IADD R18, R9, 0x1, R8 ;  /* 0x0000000109127824 */ /* 0x000fe400078e0208 */
[----:B--2---:R-:W-:Y:S02]  /*1d00*/  IMAD.MOV.U32 R14, RZ, RZ, R3 ;  /* 0x000000ffff0e7224 */ /* 0x004fe400078e0003 */
[----:B---3--:R-:W-:-:S05]  /*1d10*/  IMAD.SHL.U32 R15, R2, 0x80, RZ ;  /* 0x00000080020f7824 */ /* 0x008fca00078e00ff */
[----:B------:R-:W-:-:S05]  /*1d20*/  IADD3 R2, R15, 0x7f, RZ ;  /* 0x0000007f0f027810 */ /* 0x000fca0007ffe0ff */
[----:B------:R-:W-:-:S04]  /*1d30*/  @P3 IMAD.HI.U32 R3, R2, c[0x0][0x2c8], RZ ;  /* 0x0000b20002033a27 */ /* 0x000fc800078e00ff */
[----:B------:R-:W-:Y:S01]  /*1d40*/  IMAD.MOV.U32 R0, RZ, RZ, R2 ;  /* 0x000000ffff007224 */ /* 0x000fe200078e0002 */
[C---:B------:R-:W-:Y:S02]  /*1d50*/  IADD3 R2, R24.reuse, 0x30, -R14 ;  /* 0x0000003018027810 */ /* 0x040fe40007ffe80e */
[----:B------:R-:W-:Y:S02]  /*1d60*/  @P3 SHF.R.U32.HI R0, RZ, c[0x0][0x2cc], R3 ;  /* 0x0000b300ff003a19 */ /* 0x000fe40000011603 */
[----:B------:R-:W-:-:S03]  /*1d70*/  IADD3 R3, R24, 0x2f, RZ ;  /* 0x0000002f18037810 */ /* 0x000fc60007ffe0ff */
[----:B------:R-:W-:Y:S02]  /*1d80*/  IMAD.IADD R0, R2, 0x1, R0 ;  /* 0x0000000102007824 */ /* 0x000fe400078e0200 */
[----:B------:R-:W-:-:S04]  /*1d90*/  IMAD.HI R2, R3, 0x2aaaaaab, RZ ;  /* 0x2aaaaaab03027827 */ /* 0x000fc800078e02ff */
[----:B------:R-:W-:Y:S01]  /*1da0*/  IMAD.HI R0, R0, 0x2aaaaaab, RZ ;  /* 0x2aaaaaab00007827 */ /* 0x000fe200078e02ff */
[----:B------:R-:W-:-:S04]  /*1db0*/  SHF.R.U32.HI R4, RZ, 0x1f, R2 ;  /* 0x0000001fff047819 */ /* 0x000fc80000011602 */
[----:B------:R-:W-:Y:S02]  /*1dc0*/  SHF.R.U32.HI R3, RZ, 0x1f, R0 ;  /* 0x0000001fff037819 */ /* 0x000fe40000011600 */
[----:B------:R-:W-:Y:S02]  /*1dd0*/  LEA.HI.SX32 R4, R2, R4, 0x1d ;  /* 0x0000000402047211 */ /* 0x000fe400078feaff */
[----:B------:R-:W-:Y:S02]  /*1de0*/  LOP3.LUT R2, R10, 0xff000000, RZ, 0xc0, !PT ;  /* 0xff0000000a027812 */ /* 0x000fe400078ec0ff */
[----:B------:R-:W-:Y:S02]  /*1df0*/  LEA.HI.SX32 R0, R0, R3, 0x1d ;  /* 0x0000000300007211 */ /* 0x000fe400078feaff */
[----:B------:R-:W-:Y:S02]  /*1e00*/  LOP3.LUT R3, R10, 0xff0000, RZ, 0xc0, !PT ;  /* 0x00ff00000a037812 */ /* 0x000fe400078ec0ff */
[----:B------:R-:W-:-:S02]  /*1e10*/  SHF.R.U32.HI R2, RZ, 0x8, R2 ;  /* 0x00000008ff027819 */ /* 0x000fc40000011602 */
[----:B----4-:R-:W-:Y:S02]  /*1e20*/  LOP3.LUT R31, R31, 0xfffffbff, RZ, 0xc0, !PT ;  /* 0xfffffbff1f1f7812 */ /* 0x010fe400078ec0ff */
[----:B------:R-:W-:Y:S02]  /*1e30*/  LEA.HI R3, R3, R2, RZ, 0x10 ;  /* 0x0000000203037211 */ /* 0x000fe400078f80ff */
[----:B------:R-:W-:Y:S02]  /*1e40*/  @P3 LOP3.LUT R31, R31, 0x400, RZ, 0xfc, !PT ;  /* 0x000004001f1f3812 */ /* 0x000fe400078efcff */
[----:B------:R-:W-:Y:S01]  /*1e50*/  LOP3.LUT R16, R3, 0xff, RZ, 0xc0, !PT ;  /* 0x000000ff03107812 */ /* 0x000fe200078ec0ff */
[----:B------:R1:W-:Y:S01]  /*1e60*/  STL [R1+0x84], R15 ;  /* 0x0000840f01007387 */ /* 0x0003e20000100800 */
[----:B------:R-:W-:-:S03]  /*1e70*/  SHF.R.U32.HI R5, RZ, 0x10, R3 ;  /* 0x00000010ff057819 */ /* 0x000fc60000011603 */
[----:B------:R1:W-:Y:S01]  /*1e80*/  STL [R1+0x78], R24 ;  /* 0x0000781801007387 */ /* 0x0003e20000100800 */
[----:B------:R-:W-:-:S03]  /*1e90*/  IMNMX R6, R4, R0, PT ;  /* 0x0000000004067217 */ /* 0x000fc60003800200 */
[----:B------:R1:W-:Y:S04]  /*1ea0*/  STL [R1+0x30], R31 ;  /* 0x0000301f01007387 */ /* 0x0003e80000100800 */
[----:B------:R1:W-:Y:S04]  /*1eb0*/  STL [R1+0xc4], R16 ;  /* 0x0000c41001007387 */ /* 0x0003e80000100800 */
[----:B------:R1:W-:Y:S01]  /*1ec0*/  STL [R1+0x88], R5 ;  /* 0x0000880501007387 */ /* 0x0003e20000100800 */
[----:B------:R-:W-:Y:S01]  /*1ed0*/  ISETP.GE.AND P0, PT, R6, 0x1, PT ;  /* 0x000000010600780c */ /* 0x000fe20003f06270 */
[----:B------:R-:W-:-:S12]  /*1ee0*/  IMAD.MOV.U32 R2, RZ, RZ, RZ ;  /* 0x000000ffff027224 */ /* 0x000fd800078e00ff */
[----:B------:R-:W-:Y:S05]  /*1ef0*/  @!P0 BRA `(.L_x_875) ;  /* 0x000001e000008947 */ /* 0x000fea0003800000 */
[----:B------:R-:W-:-:S04]  /*1f00*/  ISETP.NE.AND P0, PT, R5, RZ, PT ;  /* 0x000000ff0500720c */ /* 0x000fc80003f05270 */
        /* <DEDUP_REMOVED lines=29> */
.L_x_875:
[----:B------:R-:W-:Y:S05]  /*20e0*/  BSYNC B0 ;  /* 0x0000000000007941 */ /* 0x000fea0003800000 */
.L_x_874:
        /* <DEDUP_REMOVED lines=14> */
[----:B------:R2:W-:Y:S01]  /*21d0*/  STL [R1+0x24], R72 ;  /* 0x0000244801007387 */ /* 0x0005e20000100800 */
        /* <DEDUP_REMOVED lines=58> */
[----:B--2---:R-:W-:Y:S01]  /*2580*/  ISETP.NE.U32.AND P0, PT, RZ, c[0x0][0x340], PT ;  /* 0x0000d000ff007a0c */ /* 0x004fe20003f05070 */
[----:B------:R-:W2:Y:S01]  /*2590*/  LDL.64 R8, [R1+0x70] ;  /* 0x0000700001087983 */ /* 0x000ea20000100a00 */
[----:B------:R-:W-:-:S02]  /*25a0*/  IMAD.MOV.U32 R135, RZ, RZ, R15 ;  /* 0x000000ffff877224 */ /* 0x000fc400078e000f */
[----:B------:R-:W-:Y:S01]  /*25b0*/  ISETP.NE.AND.EX P1, PT, RZ, c[0x0][0x344], PT, P0 ;  /* 0x0000d100ff007a0c */ /* 0x000fe20003f25300 */
[----:B------:R3:W2:Y:S04]  /*25c0*/  LDL.64 R28, [R1+0x70] ;  /* 0x00007000011c7983 */ /* 0x0006a80000100a00 */
[----:B------:R-:W4:Y:S04]  /*25d0*/  LDL R21, [R1+0x7c] ;  /* 0x00007c0001157983 */ /* 0x000f280000100800 */
[----:B------:R-:W5:Y:S04]  /*25e0*/  LDL R20, [R1+0x90] ;  /* 0x0000900001147983 */ /* 0x000f680000100800 */
[----:B------:R-:W-:Y:S01]  /*25f0*/  @P1 IMAD.WIDE R2, R32, R13, c[0x0][0x340] ;  /* 0x0000d00020021625 */ /* 0x000fe200078e020d */
[----:B------:R-:W3:Y:S04]  /*2600*/  LDL R30, [R1+0xa0] ;  /* 0x0000a000011e7983 */ /* 0x000ee80000100800 */
[----:B------:R1:W3:Y:S04]  /*2610*/  @P1 LDG.E R19, [R2.64] ;  /* 0x0000000602131981 */ /* 0x0002e8000c1e1900 */
[----:B------:R-:W4:Y:S04]  /*2620*/  LDL R27, [R1+0x9c] ;  /* 0x00009c00011b7983 */ /* 0x000f280000100800 */
[----:B------:R-:W4:Y:S04]  /*2630*/  LDL R67, [R1+0x18] ;  /* 0x0000180001437983 */ /* 0x000f280000100800 */
[----:B------:R-:W1:Y:S01]  /*2640*/  S2R R4, SR_TID.X ;  /* 0x0000000000047919 */ /* 0x000e620000002100 */
[----:B------:R-:W-:-:S05]  /*2650*/  SHF.R.S32.HI R0, RZ, 0x1f, R12 ;  /* 0x0000001fff007819 */ /* 0x000fca000001140c */
[----:B------:R-:W-:Y:S01]  /*2660*/  IMAD R0, R0, c[0x0][0x178], RZ ;  /* 0x00005e0000007a24 */ /* 0x000fe200078e02ff */
[--C-:B-1----:R-:W-:Y:S02]  /*2670*/  SHF.R.S32.HI R25, RZ, 0x1f, R4.reuse ;  /* 0x0000001fff197819 */ /* 0x102fe40000011404 */
[----:B------:R-:W-:Y:S02]  /*2680*/  SHF.R.S32.HI R73, RZ, 0x1f, R4 ;  /* 0x0000001fff497819 */ /* 0x000fe40000011404 */
[-C--:B------:R-:W-:Y:S02]  /*2690*/  LEA.HI R25, R25, R4.reuse, RZ, 0x3 ;  /* 0x0000000419197211 */ /* 0x080fe400078f18ff */
[----:B------:R-:W-:Y:S02]  /*26a0*/  LEA.HI R73, R73, R4, RZ, 0x3 ;  /* 0x0000000449497211 */ /* 0x000fe400078f18ff */
[----:B------:R-:W-:Y:S02]  /*26b0*/  LOP3.LUT R25, R25, 0xfffffff8, RZ, 0xc0, !PT ;  /* 0xfffffff819197812 */ /* 0x000fe400078ec0ff */
[----:B------:R-:W-:-:S03]  /*26c0*/  SHF.R.S32.HI R73, RZ, 0x3, R73 ;  /* 0x00000003ff497819 */ /* 0x000fc60000011449 */
[----:B------:R-:W-:Y:S02]  /*26d0*/  IMAD.IADD R25, R4, 0x1, -R25 ;  /* 0x0000000104197824 */ /* 0x000fe400078e0a19 */
[----:B------:R-:W-:-:S04]  /*26e0*/  IMAD.WIDE.U32 R2, R12, c[0x0][0x178], RZ ;  /* 0x00005e000c027a25 */ /* 0x000fc800078e00ff */
[----:B------:R-:W-:Y:S02]  /*26f0*/  IMAD R5, R25, 0x20, R73 ;  /* 0x0000002019057824 */ /* 0x000fe400078e0249 */
[----:B------:R-:W-:Y:S02]  /*2700*/  IMAD R0, R12, c[0x0][0x17c], R0 ;  /* 0x00005f000c007a24 */ /* 0x000fe400078e0200 */
[----:B------:R-:W-:Y:S02]  /*2710*/  IMAD.IADD R5, R135, 0x1, R5 ;  /* 0x0000000187057824 */ /* 0x000fe400078e0205 */
[----:B------:R-:W-:Y:S01]  /*2720*/  IMAD.IADD R3, R3, 0x1, R0 ;  /* 0x0000000103037824 */ /* 0x000fe200078e0200 */
[----:B------:R-:W-:Y:S01]  /*2730*/  SEL R6, R11, RZ, !P4 ;  /* 0x000000ff0b067207 */ /* 0x000fe20006000000 */
[----:B------:R-:W-:Y:S01]  /*2740*/  @P3 IMAD.HI.U32 R7, R5, c[0x0][0x2c8], RZ ;  /* 0x0000b20005073a27 */ /* 0x000fe200078e00ff */
[----:B------:R-:W-:-:S03]  /*2750*/  SEL R4, R32, RZ, !P4 ;  /* 0x000000ff20047207 */ /* 0x000fc60006000000 */
        /* <DEDUP_REMOVED lines=8> */
[----:B------:R-:W-:-:S04]  /*27e0*/  IMAD.MOV R4, RZ, RZ, -R0 ;  /* 0x000000ffff047224 */ /* 0x000fc800078e0a00 */
[----:B------:R-:W-:Y:S02]  /*27f0*/  IMAD R4, R4, c[0x0][0x2c4], R5 ;  /* 0x0000b10004047a24 */ /* 0x000fe400078e0205 */
[----:B------:R-:W-:Y:S02]  /*2800*/  IMAD R5, R7, c[0x0][0x1b0], RZ ;  /* 0x00006c0007057a24 */ /* 0x000fe400078e02ff */
[----:B------:R-:W-:Y:S02]  /*2810*/  IMAD.IADD R3, R3, 0x1, R6 ;  /* 0x0000000103037824 */ /* 0x000fe400078e0206 */
[C---:B------:R-:W-:Y:S01]  /*2820*/  IMAD R6, R0.reuse, c[0x0][0x1b4], R5 ;  /* 0x00006d0000067a24 */ /* 0x040fe200078e0205 */
[----:B------:R-:W-:Y:S01]  /*2830*/  SHF.R.S32.HI R5, RZ, 0x1f, R4 ;  /* 0x0000001fff057819 */ /* 0x000fe20000011404 */
[----:B------:R-:W-:-:S04]  /*2840*/  IMAD.WIDE.U32 R2, R0, c[0x0][0x1b0], R2 ;  /* 0x00006c0000027a25 */ /* 0x000fc800078e0002 */
[----:B------:R-:W-:Y:S02]  /*2850*/  IMAD R0, R5, c[0x0][0x1a8], RZ ;  /* 0x00006a0005007a24 */ /* 0x000fe400078e02ff */
[----:B------:R-:W-:Y:S02]  /*2860*/  IMAD.IADD R3, R3, 0x1, R6 ;  /* 0x0000000103037824 */ /* 0x000fe400078e0206 */
[C---:B------:R-:W-:Y:S02]  /*2870*/  IMAD R0, R4.reuse, c[0x0][0x1ac], R0 ;  /* 0x00006b0004007a24 */ /* 0x040fe400078e0200 */
[----:B------:R-:W-:-:S04]  /*2880*/  IMAD.WIDE.U32 R2, R4, c[0x0][0x1a8], R2 ;  /* 0x00006a0004027a25 */ /* 0x000fc800078e0002 */
[----:B------:R-:W-:Y:S01]  /*2890*/  IMAD.IADD R0, R3, 0x1, R0 ;  /* 0x0000000103007824 */ /* 0x000fe200078e0200 */
[C---:B------:R-:W-:Y:S01]  /*28a0*/  LEA R13, P0, R2.reuse, c[0x0][0x160], 0x1 ;  /* 0x00005800020d7a11 */ /* 0x040fe200078008ff */
[----:B------:R-:W-:Y:S03]  /*28b0*/  WARPSYNC 0xffffffff ;  /* 0xffffffff00007948 */ /* 0x000fe60003800000 */
[----:B------:R-:W-:Y:S02]  /*28c0*/  LEA.HI.X R12, R2, c[0x0][0x164], R0, 0x1, P0 ;  /* 0x00005900020c7a11 */ /* 0x000fe400000f0c00 */
[----:B------:R-:W1:Y:S01]  /*28d0*/  SHFL.IDX PT, R2, R13, RZ, 0x181f ;  /* 0x00181fff0d027589 */ /* 0x000e6200000e0000 */
[----:B------:R-:W-:-:S03]  /*28e0*/  IMAD R15, R14, c[0x0][0x2c4], RZ ;  /* 0x0000b1000e0f7a24 */ /* 0x000fc600078e02ff */
[----:B------:R-:W1:Y:S01]  /*28f0*/  SHFL.IDX PT, R3, R12, RZ, 0x181f ;  /* 0x00181fff0c037589 */ /* 0x000e6200000e0000 */
[----:B------:R-:W-:-:S05]  /*2900*/  IMAD.IADD R14, R73, 0x1, R135 ;  /* 0x00000001490e7824 */ /* 0x000fca00078e0287 */
[----:B------:R-:W-:Y:S02]  /*2910*/  ISETP.GE.AND P0, PT, R14, R15, PT ;  /* 0x0000000f0e00720c */ /* 0x000fe40003f06270 */
[----:B------:R-:W-:Y:S01]  /*2920*/  IADD3 R65, R72, -0x1, RZ ;  /* 0xffffffff48417810 */ /* 0x000fe20007ffe0ff */
[----:B------:R-:W-:-:S05]  /*2930*/  IMAD.MOV.U32 R74, RZ, RZ, R31 ;  /* 0x000000ffff4a7224 */ /* 0x000fca00078e001f */
[----:B------:R-:W-:Y:S01]  /*2940*/  LOP3.LUT R74, R74, 0xfffffffd, RZ, 0xc0, !PT ;  /* 0xfffffffd4a4a7812 */ /* 0x000fe200078ec0ff */
[----:B--2---:R-:W-:-:S05]  /*2950*/  IMAD.MOV.U32 R28, RZ, RZ, R8 ;  /* 0x000000ffff1c7224 */ /* 0x004fca00078e0008 */
[C---:B------:R-:W-:Y:S02]  /*2960*/  IADD3 R0, R28.reuse, 0x40, RZ ;  /* 0x000000401c007810 */ /* 0x040fe40007ffe0ff */
[C---:B------:R-:W-:Y:S02]  /*2970*/  ISETP.GE.AND P3, PT, R28.reuse, c[0x0][0x198], PT ;  /* 0x000066001c007a0c */ /* 0x040fe40003f66270 */
[----:B------:R-:W-:Y:S02]  /*2980*/  SHF.R.S32.HI R29, RZ, 0x1f, R28 ;  /* 0x0000001fff1d7819 */ /* 0x000fe4000001141c */
[----:B------:R-:W-:Y:S02]  /*2990*/  SHF.R.S32.HI R17, RZ, 0x1f, R0 ;  /* 0x0000001fff117819 */ /* 0x000fe40000011400 */
[----:B-1----:R-:W-:Y:S02]  /*29a0*/  @!P0 LEA R6, P2, R28, R2, 0x1 ;  /* 0x000000021c068211 */ /* 0x002fe400078408ff */
[----:B---3--:R-:W-:Y:S01]  /*29b0*/  @P1 SHF.R.S32.HI R16, RZ, 0x1f, R19 ;  /* 0x0000001fff101819 */ /* 0x008fe20000011413 */
[----:B------:R-:W-:-:S02]  /*29c0*/  @!P1 IMAD.MOV.U32 R16, RZ, RZ, R11 ;  /* 0x000000ffff109224 */ /* 0x000fc400078e000b */
[----:B------:R-:W-:Y:S01]  /*29d0*/  @!P1 IMAD.MOV.U32 R19, RZ, RZ, R32 ;  /* 0x000000ffff139224 */ /* 0x000fe200078e0020 */
[C---:B------:R-:W-:Y:S02]  /*29e0*/  @!P0 LEA R10, P1, R0.reuse, R2, 0x1 ;  /* 0x00000002000a8211 */ /* 0x040fe400078208ff */
[----:B------:R-:W-:Y:S02]  /*29f0*/  ISETP.GE.AND P6, PT, R0, c[0x0][0x198], PT ;  /* 0x0000660000007a0c */ /* 0x000fe40003fc6270 */
[----:B----4-:R-:W-:Y:S01]  /*2a00*/  ISETP.GE.AND P5, PT, R21, c[0x0][0x198], PT ;  /* 0x0000660015007a0c */ /* 0x010fe20003fa6270 */
[----:B------:R-:W-:Y:S01]  /*2a10*/  BAR.SYNC.DEFER_BLOCKING 0x0 ;  /* 0x0000000000007b1d */ /* 0x000fe20000010000 */
[----:B-----5:R-:W-:Y:S02]  /*2a20*/  ISETP.GE.AND P4, PT, R20, c[0x0][0x198], PT ;  /* 0x0000660014007a0c */ /* 0x020fe40003f86270 */
[-C--:B------:R-:W-:Y:S02]  /*2a30*/  @!P0 LEA.HI.X R7, R28, R3.reuse, R29, 0x1, P2 ;  /* 0x000000031c078211 */ /* 0x080fe400010f0c1d */
[----:B------:R-:W-:-:S02]  /*2a40*/  @!P0 LEA.HI.X R11, R0, R3, R17, 0x1, P1 ;  /* 0x00000003000b8211 */ /* 0x000fc400008f0c11 */
[CC--:B------:R-:W-:Y:S02]  /*2a50*/  @!P0 LEA R8, P2, R21.reuse, R2.reuse, 0x1 ;  /* 0x0000000215088211 */ /* 0x0c0fe400078408ff */
[C---:B------:R-:W-:Y:S02]  /*2a60*/  @!P0 LEA R4, P1, R20.reuse, R2, 0x1 ;  /* 0x0000000214048211 */ /* 0x040fe400078208ff */
[----:B------:R-:W1:Y:S01]  /*2a70*/  SHFL.IDX PT, R2, R13, 0x1, 0x181f ;  /* 0x00381f000d027f89 */ /* 0x000e6200000e0000 */
[-C--:B------:R-:W-:Y:S02]  /*2a80*/  @!P0 LEA.HI.X R9, R21, R3.reuse, R30, 0x1, P2 ;  /* 0x0000000315098211 */ /* 0x080fe400010f0c1e */
[----:B------:R-:W-:Y:S02]  /*2a90*/  @!P0 LEA.HI.X R5, R20, R3, R27, 0x1, P1 ;  /* 0x0000000314058211 */ /* 0x000fe400008f0c1b */
[----:B------:R-:W2:Y:S04]  /*2aa0*/  SHFL.IDX PT, R3, R12, 0x1, 0x181f ;  /* 0x00381f000c037f89 */ /* 0x000ea800000e0000 */
[----:B------:R-:W-:Y:S01]  /*2ab0*/  @!PT LDS RZ, [RZ] ;  /* 0x00000000fffff984 */ /* 0x000fe20000000800 */
[----:B------:R3:W-:Y:S04]  /*2ac0*/  @!P0 LDGSTS.E.BYPASS.LTC128B.128 [R67+0x4080], [R6.64], !P3 ;  /* 0x0408000006438fae */ /* 0x0007e8000d901d46 */
[----:B------:R4:W-:Y:S04]  /*2ad0*/  @!P0 LDGSTS.E.BYPASS.LTC128B.128 [R67+0x8080], [R10.64], !P6 ;  /* 0x080800000a438fae */ /* 0x0009e8000f101d46 */
[----:B------:R5:W-:Y:S04]  /*2ae0*/  @!P0 LDGSTS.E.BYPASS.LTC128B.128 [R67+0xc080], [R8.64], !P5 ;  /* 0x0c08000008438fae */ /* 0x000be8000e901d46 */
[----:B------:R1:W-:Y:S01]  /*2af0*/  @!P0 LDGSTS.E.BYPASS.LTC128B.128 [R67+0x10080], [R4.64], !P4 ;  /* 0x1008000004438fae */ /* 0x0003e2000e101d46 */
[----:B---3--:R-:W-:-:S04]  /*2b00*/  IADD3 R6, R14, 0x20, RZ ;  /* 0x000000200e067810 */ /* 0x008fc80007ffe0ff */
[----:B------:R-:W-:-:S13]  /*2b10*/  ISETP.GE.AND P0, PT, R6, R15, PT ;  /* 0x0000000f0600720c */ /* 0x000fda0003f06270 */
[----:B-1----:R-:W-:-:S04]  /*2b20*/  @!P0 LEA R6, P1, R28, R2, 0x1 ;  /* 0x000000021c068211 */ /* 0x002fc800078208ff */
[----:B--2---:R-:W-:Y:S02]  /*2b30*/  @!P0 LEA.HI.X R7, R28, R3, R29, 0x1, P1 ;  /* 0x000000031c078211 */ /* 0x004fe400008f0c1d */
[----:B----4-:R-:W-:-:S03]  /*2b40*/  @!P0 LEA R10, P1, R0, R2, 0x1 ;  /* 0x00000002000a8211 */ /* 0x010fc600078208ff */
[----:B------:R1:W-:Y:S01]  /*2b50*/  @!P0 LDGSTS.E.BYPASS.LTC128B.128 [R67+0x5080], [R6.64], !P3 ;  /* 0x0508000006438fae */ /* 0x0003e2000d901d46 */
[----:B------:R-:W-:Y:S02]  /*2b60*/  @!P0 LEA.HI.X R11, R0, R3, R17, 0x1, P1 ;  /* 0x00000003000b8211 */ /* 0x000fe400008f0c11 */
[----:B-----5:R-:W-:-:S03]  /*2b70*/  @!P0 LEA R8, P1, R21, R2, 0x1 ;  /* 0x0000000215088211 */ /* 0x020fc600078208ff */
[----:B------:R2:W-:Y:S01]  /*2b80*/  @!P0 LDGSTS.E.BYPASS.LTC128B.128 [R67+0x9080], [R10.64], !P6 ;  /* 0x090800000a438fae */ /* 0x0005e2000f101d46 */
[-C--:B------:R-:W-:Y:S02]  /*2b90*/  @!P0 LEA.HI.X R9, R21, R3.reuse, R30, 0x1, P1 ;  /* 0x0000000315098211 */ /* 0x080fe400008f0c1e */
[C---:B------:R-:W-:Y:S02]  /*2ba0*/  @!P0 LEA R4, P1, R20.reuse, R2, 0x1 ;  /* 0x0000000214048211 */ /* 0x040fe400078208ff */
[----:B------:R-:W3:Y:S02]  /*2bb0*/  SHFL.IDX PT, R2, R13, 0x2, 0x181f ;  /* 0x00581f000d027f89 */ /* 0x000ee400000e0000 */
[----:B------:R-:W-:Y:S02]  /*2bc0*/  @!P0 LEA.HI.X R5, R20, R3, R27, 0x1, P1 ;  /* 0x0000000314058211 */ /* 0x000fe400008f0c1b */
[----:B------:R-:W4:Y:S04]  /*2bd0*/  SHFL.IDX PT, R3, R12, 0x2, 0x181f ;  /* 0x00581f000c037f89 */ /* 0x000f2800000e0000 */
[----:B------:R3:W-:Y:S04]  /*2be0*/  @!P0 LDGSTS.E.BYPASS.LTC128B.128 [R67+0xd080], [R8.64], !P5 ;  /* 0x0d08000008438fae */ /* 0x0007e8000e901d46 */
[----:B------:R5:W-:Y:S01]  /*2bf0*/  @!P0 LDGSTS.E.BYPASS.LTC128B.128 [R67+0x11080], [R4.64], !P4 ;  /* 0x1108000004438fae */ /* 0x000be2000e101d46 */
[----:B-1----:R-:W-:-:S04]  /*2c00*/  IADD3 R6, R14, 0x40, RZ ;  /* 0x000000400e067810 */ /* 0x002fc80007ffe0ff */
[----:B------:R-:W-:-:S13]  /*2c10*/  ISETP.GE.AND P0, PT, R6, R15, PT ;  /* 0x0000000f0600720c */ /* 0x000fda0003f06270 */
[----:B---3--:R-:W-:-:S04]  /*2c20*/  @!P0 LEA R8, P1, R28, R2, 0x1 ;  /* 0x000000021c088211 */ /* 0x008fc800078208ff */
[-C--:B----4-:R-:W-:Y:S02]  /*2c30*/  @!P0 LEA.HI.X R9, R28, R3.reuse, R29, 0x1, P1 ;  /* 0x000000031c098211 */ /* 0x090fe400008f0c1d */
[CC--:B------:R-:W-:Y:S01]  /*2c40*/  @!P0 LEA R6, P1, R0.reuse, R2.reuse, 0x1 ;  /* 0x0000000200068211 */ /* 0x0c0fe200078208ff */
[----:B--2---:R-:W1:Y:S03]  /*2c50*/  SHFL.IDX PT, R11, R13, 0x3, 0x181f ;  /* 0x00781f000d0b7f89 */ /* 0x004e6600000e0000 */
[----:B------:R-:W-:Y:S01]  /*2c60*/  @!P0 LEA.HI.X R7, R0, R3, R17, 0x1, P1 ;  /* 0x0000000300078211 */ /* 0x000fe200008f0c11 */
[----:B------:R2:W-:Y:S01]  /*2c70*/  @!P0 LDGSTS.E.BYPASS.LTC128B.128 [R67+0x6080], [R8.64], !P3 ;  /* 0x0608000008438fae */ /* 0x0005e2000d901d46 */
[----:B-----5:R-:W-:-:S03]  /*2c80*/  @!P0 LEA R4, P1, R21, R2, 0x1 ;  /* 0x0000000215048211 */ /* 0x020fc600078208ff */
[----:B------:R1:W-:Y:S01]  /*2c90*/  @!P0 LDGSTS.E.BYPASS.LTC128B.128 [R67+0xa080], [R6.64], !P6 ;  /* 0x0a08000006438fae */ /* 0x0003e2000f101d46 */
[-C--:B------:R-:W-:Y:S02]  /*2ca0*/  @!P0 LEA.HI.X R5, R21, R3.reuse, R30, 0x1, P1 ;  /* 0x0000000315058211 */ /* 0x080fe400008f0c1e */
[C---:B------:R-:W-:Y:S01]  /*2cb0*/  @!P0 LEA R2, P1, R20.reuse, R2, 0x1 ;  /* 0x0000000214028211 */ /* 0x040fe200078208ff */
[----:B------:R-:W3:Y:S03]  /*2cc0*/  SHFL.IDX PT, R10, R12, 0x3, 0x181f ;  /* 0x00781f000c0a7f89 */ /* 0x000ee600000e0000 */
[----:B------:R-:W-:Y:S01]  /*2cd0*/  @!P0 LEA.HI.X R3, R20, R3, R27, 0x1, P1 ;  /* 0x0000000314038211 */ /* 0x000fe200008f0c1b */
[----:B------:R4:W-:Y:S04]  /*2ce0*/  @!P0 LDGSTS.E.BYPASS.LTC128B.128 [R67+0xe080], [R4.64], !P5 ;  /* 0x0e08000004438fae */ /* 0x0009e8000e901d46 */
[----:B------:R5:W-:Y:S01]  /*2cf0*/  @!P0 LDGSTS.E.BYPASS.LTC128B.128 [R67+0x12080], [R2.64], !P4 ;  /* 0x1208000002438fae */ /* 0x000be2000e101d46 */
[----:B----4-:R-:W-:-:S02]  /*2d00*/  IADD3 R4, R14, 0x60, RZ ;  /* 0x000000600e047810 */ /* 0x010fc40007ffe0ff */
[----:B-----5:R-:W-:Y:S02]  /*2d10*/  SHF.R.S32.HI R3, RZ, 0x1f, R18 ;  /* 0x0000001fff037819 */ /* 0x020fe40000011412 */
[----:B------:R-:W-:-:S04]  /*2d20*/  IADD3 R2, P0, R73, R18, RZ ;  /* 0x0000001249027210 */ /* 0x000fc80007f1e0ff */
[----:B------:R-:W-:Y:S02]  /*2d30*/  LEA.HI.X.SX32 R3, R73, R3, 0x1, P0 ;  /* 0x0000000349037211 */ /* 0x000fe400000f0eff */
[----:B------:R-:W-:Y:S01]  /*2d40*/  ISETP.GE.AND P0, PT, R4, R15, PT ;  /* 0x0000000f0400720c */ /* 0x000fe20003f06270 */
[----:B------:R-:W-:Y:S02]  /*2d50*/  IMAD.MOV.U32 R15, RZ, RZ, 0x30 ;  /* 0x00000030ff0f7424 */ /* 0x000fe400078e00ff */
[----:B--2---:R-:W-:-:S10]  /*2d60*/  IMAD R8, R3, c[0x0][0x1e0], RZ ;  /* 0x0000780003087a24 */ /* 0x004fd400078e02ff */
[----:B-1----:R-:W-:-:S04]  /*2d70*/  @!P0 LEA R6, P1, R28, R11, 0x1 ;  /* 0x0000000b1c068211 */ /* 0x002fc800078208ff */
[--C-:B---3--:R-:W-:Y:S01]  /*2d80*/  @!P0 LEA.HI.X R7, R28, R10, R29.reuse, 0x1, P1 ;  /* 0x0000000a1c078211 */ /* 0x108fe200008f0c1d */
[----:B------:R-:W-:-:S04]  /*2d90*/  IMAD.WIDE.U32 R4, R2, c[0x0][0x1e0], R28 ;  /* 0x0000780002047a25 */ /* 0x000fc800078e001c */
[----:B------:R1:W-:Y:S01]  /*2da0*/  @!P0 LDGSTS.E.BYPASS.LTC128B.128 [R67+0x7080], [R6.64], !P3 ;  /* 0x0708000006438fae */ /* 0x0003e2000d901d46 */
[----:B------:R-:W-:Y:S02]  /*2db0*/  IMAD R8, R2, c[0x0][0x1e4], R8 ;  /* 0x0000790002087a24 */ /* 0x000fe400078e0208 */
[----:B------:R-:W-:Y:S02]  /*2dc0*/  IMAD R12, R3, c[0x0][0x208], RZ ;  /* 0x00008200030c7a24 */ /* 0x000fe400078e02ff */
[----:B------:R-:W-:Y:S02]  /*2dd0*/  IMAD R15, R72, -0x30, R15 ;  /* 0xffffffd0480f7824 */ /* 0x000fe400078e020f */
[----:B------:R-:W-:Y:S01]  /*2de0*/  IMAD.IADD R3, R5, 0x1, R8 ;  /* 0x0000000105037824 */ /* 0x000fe200078e0208 */
[----:B------:R-:W-:Y:S01]  /*2df0*/  SHF.R.S32.HI R18, RZ, 0x1f, R65 ;  /* 0x0000001fff127819 */ /* 0x000fe20000011441 */
[----:B------:R-:W-:Y:S01]  /*2e00*/  IMAD.WIDE.U32 R8, R2, c[0x0][0x208], R28 ;  /* 0x0000820002087a25 */ /* 0x000fe200078e001c */
[----:B------:R-:W-:-:S03]  /*2e10*/  ISETP.NE.AND P2, PT, R22, RZ, PT ;  /* 0x000000ff1600720c */ /* 0x000fc60003f45270 */
[----:B------:R-:W-:Y:S02]  /*2e20*/  IMAD R12, R2, c[0x0][0x20c], R12 ;  /* 0x00008300020c7a24 */ /* 0x000fe400078e020c */
[----:B------:R-:W-:Y:S02]  /*2e30*/  IMAD.MOV.U32 R2, RZ, RZ, R4 ;  /* 0x000000ffff027224 */ /* 0x000fe400078e0004 */
[----:B------:R-:W-:Y:S01]  /*2e40*/  IMAD.IADD R64, R24, 0x1, R15 ;  /* 0x0000000118407824 */ /* 0x000fe200078e020f */
[----:B-1----:R-:W-:-:S04]  /*2e50*/  @!P0 LEA R6, P1, R0, R11, 0x1 ;  /* 0x0000000b00068211 */ /* 0x002fc800078208ff */
[C---:B------:R-:W-:Y:S02]  /*2e60*/  @!P0 LEA.HI.X R7, R0.reuse, R10, R17, 0x1, P1 ;  /* 0x0000000a00078211 */ /* 0x040fe400008f0c11 */
[----:B------:R-:W-:Y:S01]  /*2e70*/  ISETP.GE.AND P1, PT, R0, c[0x0][0x1d4], PT ;  /* 0x0000750000007a0c */ /* 0x000fe20003f26270 */
[----:B------:R-:W-:Y:S02]  /*2e80*/  IMAD.WIDE.U32 R4, R26, c[0x0][0x1e8], R2 ;  /* 0x00007a001a047a25 */ /* 0x000fe400078e0002 */
[----:B------:R1:W-:Y:S02]  /*2e90*/  @!P0 LDGSTS.E.BYPASS.LTC128B.128 [R67+0xb080], [R6.64], !P6 ;  /* 0x0b08000006438fae */ /* 0x0003e4000f101d46 */
[----:B------:R-:W-:Y:S01]  /*2ea0*/  IMAD.IADD R3, R9, 0x1, R12 ;  /* 0x0000000109037824 */ /* 0x000fe200078e020c */
[----:B------:R-:W-:Y:S01]  /*2eb0*/  SEL R12, R16, RZ, !P2 ;  /* 0x000000ff100c7207 */ /* 0x000fe20005000000 */
[----:B------:R-:W-:Y:S01]  /*2ec0*/  IMAD.MOV.U32 R2, RZ, RZ, R8 ;  /* 0x000000ffff027224 */ /* 0x000fe200078e0008 */
[----:B------:R-:W-:Y:S01]  /*2ed0*/  SEL R0, R19, RZ, !P2 ;  /* 0x000000ff13007207 */ /* 0x000fe20005000000 */
[----:B------:R-:W-:-:S02]  /*2ee0*/  IMAD R5, R26, c[0x0][0x1ec], R5 ;  /* 0x00007b001a057a24 */ /* 0x000fc400078e0205 */
[----:B------:R-:W-:Y:S02]  /*2ef0*/  IMAD R9, R12, c[0x0][0x1f0], RZ ;  /* 0x00007c000c097a24 */ /* 0x000fe400078e02ff */
[----:B------:R-:W-:Y:S01]  /*2f00*/  @P1 LOP3.LUT R74, R74, 0x2, RZ, 0xfc, !PT ;  /* 0x000000024a4a1812 */ /* 0x000fe200078efcff */
[----:B------:R-:W-:-:S04]  /*2f10*/  IMAD.WIDE.U32 R70, R0, c[0x0][0x1f0], R4 ;  /* 0x00007c0000467a25 */ /* 0x000fc800078e0004 */
[----:B------:R-:W-:-:S04]  /*2f20*/  IMAD.WIDE.U32 R16, R65, c[0x0][0x1e0], RZ ;  /* 0x0000780041107a25 */ /* 0x000fc800078e00ff */
[----:B-1----:R-:W-:Y:S01]  /*2f30*/  IMAD R6, R18, c[0x0][0x1e0], RZ ;  /* 0x0000780012067a24 */ /* 0x002fe200078e02ff */
[----:B------:R-:W-:-:S03]  /*2f40*/  IMNMX R7, R64, 0x30, PT ;  /* 0x0000003040077817 */ /* 0x000fc60003800200 */
[----:B------:R-:W-:Y:S01]  /*2f50*/  IMAD R14, R65, c[0x0][0x1e4], R6 ;  /* 0x00007900410e7a24 */ /* 0x000fe200078e0206 */
[-C--:B------:R-:W-:Y:S01]  /*2f60*/  @!P0 LEA R6, P1, R21, R11.reuse, 0x1 ;  /* 0x0000000b15068211 */ /* 0x080fe200078208ff */
[----:B------:R-:W-:Y:S02]  /*2f70*/  IMAD.IADD R8, R7, 0x1, -R73 ;  /* 0x0000000107087824 */ /* 0x000fe400078e0a49 */
[----:B------:R-:W-:Y:S01]  /*2f80*/  IMAD R13, R0, c[0x0][0x1f4], R9 ;  /* 0x00007d00000d7a24 */ /* 0x000fe200078e0209 */
[-C--:B------:R-:W-:Y:S02]  /*2f90*/  @!P0 LEA.HI.X R7, R21, R10.reuse, R30, 0x1, P1 ;  /* 0x0000000a15078211 */ /* 0x080fe400008f0c1e */
[----:B------:R-:W-:Y:S02]  /*2fa0*/  ISETP.GE.AND P2, PT, R8, 0x1, PT ;  /* 0x000000010800780c */ /* 0x000fe40003f46270 */
[C---:B------:R-:W-:Y:S01]  /*2fb0*/  @!P0 LEA R4, P1, R20.reuse, R11, 0x1 ;  /* 0x0000000b14048211 */ /* 0x040fe200078208ff */
[----:B------:R-:W-:Y:S01]  /*2fc0*/  IMAD.IADD R9, R17, 0x1, R14 ;  /* 0x0000000111097824 */ /* 0x000fe200078e020e */
[----:B------:R1:W-:Y:S01]  /*2fd0*/  @!P0 LDGSTS.E.BYPASS.LTC128B.128 [R67+0xf080], [R6.64], !P5 ;  /* 0x0f08000006438fae */ /* 0x0003e2000e901d46 */
[----:B------:R-:W-:Y:S01]  /*2fe0*/  IMAD.IADD R69, R71, 0x1, R13 ;  /* 0x0000000147457824 */ /* 0x000fe200078e020d */
[----:B------:R-:W-:Y:S01]  /*2ff0*/  @!P0 LEA.HI.X R5, R20, R10, R27, 0x1, P1 ;  /* 0x0000000a14058211 */ /* 0x000fe200008f0c1b */
[----:B------:R-:W-:Y:S01]  /*3000*/  IMAD.MOV.U32 R68, RZ, RZ, R70 ;  /* 0x000000ffff447224 */ /* 0x000fe200078e0046 */
[----:B------:R-:W-:Y:S01]  /*3010*/  ISETP.GE.AND P3, PT, R28, c[0x0][0x1d4], PT ;  /* 0x000075001c007a0c */ /* 0x000fe20003f66270 */
[----:B------:R-:W-:-:S02]  /*3020*/  IMAD R9, R9, 0x30, RZ ;  /* 0x0000003009097824 */ /* 0x000fc400078e02ff */
[----:B------:R2:W-:Y:S01]  /*3030*/  @!P0 LDGSTS.E.BYPASS.LTC128B.128 [R67+0x13080], [R4.64], !P4 ;  /* 0x1308000004438fae */ /* 0x0005e2000e101d46 */
[----:B------:R-:W-:Y:S02]  /*3040*/  LOP3.LUT P4, RZ, R74, 0x2, RZ, 0xc0, !PT ;  /* 0x000000024aff7812 */ /* 0x000fe4000788c0ff */
[----:B------:R-:W-:Y:S01]  /*3050*/  ISETP.GE.AND P6, PT, R21, c[0x0][0x1d4], PT ;  /* 0x0000750015007a0c */ /* 0x000fe20003fc6270 */
[----:B------:R-:W0:Y:S01]  /*3060*/  LDGDEPBAR ;  /* 0x00000000000079af */ /* 0x000e220000000000 */
[----:B------:R-:W-:Y:S02]  /*3070*/  ISETP.GE.AND P5, PT, R20, c[0x0][0x1d4], PT ;  /* 0x0000750014007a0c */ /* 0x000fe40003fa6270 */
[----:B------:R-:W-:Y:S01]  /*3080*/  ISETP.GE.AND P1, PT, R8, 0x21, PT ;  /* 0x000000210800780c */ /* 0x000fe20003f26270 */
[----:B------:R-:W-:Y:S02]  /*3090*/  IMAD R8, R12, c[0x0][0x218], RZ ;  /* 0x000086000c087a24 */ /* 0x000fe400078e02ff */
[----:B-1----:R-:W-:-:S04]  /*30a0*/  IMAD.WIDE.U32 R6, R16, 0x30, R68 ;  /* 0x0000003010067825 */ /* 0x002fc800078e0044 */
[----:B------:R-:W-:Y:S02]  /*30b0*/  IMAD.IADD R7, R7, 0x1, R9 ;  /* 0x0000000107077824 */ /* 0x000fe400078e0209 */
[----:B--2---:R-:W-:Y:S01]  /*30c0*/  IMAD.WIDE.U32 R4, R26, c[0x0][0x210], R2 ;  /* 0x000084001a047a25 */ /* 0x004fe200078e0002 */
[----:B------:R-:W-:-:S03]  /*30d0*/  @P2 LEA R2, P0, R6, c[0x0][0x1c8], 0x1 ;  /* 0x0000720006022a11 */ /* 0x000fc600078008ff */
[----:B------:R-:W-:Y:S01]  /*30e0*/  IMAD R5, R26, c[0x0][0x214], R5 ;  /* 0x000085001a057a24 */ /* 0x000fe200078e0205 */
[----:B------:R-:W-:Y:S01]  /*30f0*/  @P2 LEA.HI.X R3, R6, c[0x0][0x1cc], R7, 0x1, P0 ;  /* 0x0000730006032a11 */ /* 0x000fe200000f0c07 */
[----:B------:R-:W-:Y:S01]  /*3100*/  IMAD.MOV.U32 R9, RZ, RZ, 0x20 ;  /* 0x00000020ff097424 */ /* 0x000fe200078e00ff */
[----:B------:R-:W-:Y:S01]  /*3110*/  LOP3.LUT R74, R74, 0xfffffffe, RZ, 0xc0, !PT ;  /* 0xfffffffe4a4a7812 */ /* 0x000fe200078ec0ff */
[C---:B------:R-:W-:Y:S02]  /*3120*/  IMAD R8, R0.reuse, c[0x0][0x21c], R8 ;  /* 0x0000870000087a24 */ /* 0x040fe400078e0208 */
[----:B------:R-:W-:Y:S01]  /*3130*/  IMAD.WIDE.U32 R26, R0, c[0x0][0x218], R4 ;  /* 0x00008600001a7a25 */ /* 0x000fe200078e0004 */
[----:B------:R1:W-:Y:S01]  /*3140*/  @P2 LDGSTS.E.BYPASS.LTC128B.128 [R67+0x14080], [R2.64], !P3 ;  /* 0x1408000002432fae */ /* 0x0003e2000d901d46 */
[----:B------:R-:W-:Y:S02]  /*3150*/  @P3 LOP3.LUT R74, R74, 0x1, RZ, 0xfc, !PT ;  /* 0x000000014a4a3812 */ /* 0x000fe400078efcff */
[----:B------:R-:W-:Y:S01]  /*3160*/  IMAD.WIDE.U32 R10, R9, c[0x0][0x1e0], RZ ;  /* 0x00007800090a7a25 */ /* 0x000fe200078e00ff */
[----:B------:R1:W-:Y:S04]  /*3170*/  @P2 LDGSTS.E.BYPASS.LTC128B.128 [R67+0x15880], [R2.64+0x80], !P4 ;  /* 0x1588008002432fae */ /* 0x0003e8000e101d46 */
[----:B------:R1:W-:Y:S01]  /*3180*/  @P2 LDGSTS.E.BYPASS.LTC128B.128 [R67+0x17080], [R2.64+0x100], !P6 ;  /* 0x1708010002432fae */ /* 0x0003e2000f101d46 */
[----:B------:R-:W-:Y:S01]  /*3190*/  IMAD.IADD R17, R27, 0x1, R8 ;  /* 0x000000011b117824 */ /* 0x000fe200078e0208 */
[----:B------:R-:W-:Y:S01]  /*31a0*/  @P1 IADD3 R0, P0, R6, R10, RZ ;  /* 0x0000000a06001210 */ /* 0x000fe20007f1e0ff */
[----:B------:R-:W-:Y:S01]  /*31b0*/  IMAD.MOV.U32 R16, RZ, RZ, R26 ;  /* 0x000000ffff107224 */ /* 0x000fe200078e001a */
[----:B------:R1:W-:Y:S04]  /*31c0*/  @P2 LDGSTS.E.BYPASS.LTC128B.128 [R67+0x18880], [R2.64+0x180], !P5 ;  /* 0x1888018002432fae */ /* 0x0003e8000e901d46 */
[----:B------:R-:W-:Y:S04]  /*31d0*/  STL [R1+0x74], R29 ;  /* 0x0000741d01007387 */ /* 0x000fe80000100800 */
[----:B------:R-:W-:Y:S04]  /*31e0*/  STL.64 [R1+0x48], R70 ;  /* 0x0000484601007387 */ /* 0x000fe80000100a00 */
[----:B------:R-:W-:Y:S04]  /*31f0*/  STL.64 [R1+0x38], R68 ;  /* 0x0000384401007387 */ /* 0x000fe80000100a00 */
[----:B------:R-:W-:Y:S04]  /*3200*/  STL [R1+0x30], R74 ;  /* 0x0000304a01007387 */ /* 0x000fe80000100800 */
[----:B------:R-:W-:Y:S01]  /*3210*/  STL.64 [R1+0x50], R26 ;  /* 0x0000501a01007387 */ /* 0x000fe20000100a00 */
[----:B-1----:R-:W-:-:S03]  /*3220*/  IMAD R3, R9, c[0x0][0x1e4], RZ ;  /* 0x0000790009037a24 */ /* 0x002fc600078e02ff */
[----:B------:R-:W-:Y:S02]  /*3230*/  STL.64 [R1+0x40], R16 ;  /* 0x0000401001007387 */ /* 0x000fe40000100a00 */
[----:B------:R-:W-:Y:S02]  /*3240*/  @P1 IADD3.X R3, R7, R11, R3, P0, !PT ;  /* 0x0000000b07031210 */ /* 0x000fe400007fe403 */
[----:B------:R-:W2:Y:S04]  /*3250*/  LDL R10, [R1+0x14] ;  /* 0x00001400010a7983 */ /* 0x000ea80000100800 */
[----:B------:R-:W3:Y:S04]  /*3260*/  LDL R11, [R1+0xc] ;  /* 0x00000c00010b7983 */ /* 0x000ee80000100800 */
[----:B------:R-:W4:Y:S01]  /*3270*/  LDL R9, [R1+0x10] ;  /* 0x0000100001097983 */ /* 0x000f220000100800 */
[----:B------:R-:W-:-:S04]  /*3280*/  IMAD R2, R18, c[0x0][0x208], RZ ;  /* 0x0000820012027a24 */ /* 0x000fc800078e02ff */
[----:B------:R-:W-:Y:S01]  /*3290*/  IMAD R6, R65, c[0x0][0x20c], R2 ;  /* 0x0000830041067a24 */ /* 0x000fe200078e0202 */
[----:B------:R-:W-:-:S04]  /*32a0*/  @P1 LEA R2, P0, R0, c[0x0][0x1c8], 0x1 ;  /* 0x0000720000021a11 */ /* 0x000fc800078008ff */
[----:B------:R-:W-:-:S05]  /*32b0*/  @P1 LEA.HI.X R3, R0, c[0x0][0x1cc], R3, 0x1, P0 ;  /* 0x0000730000031a11 */ /* 0x000fca00000f0c03 */
[----:B------:R1:W-:Y:S04]  /*32c0*/  @P1 LDGSTS.E.BYPASS.LTC128B.128 [R67+0x15080], [R2.64], !P3 ;  /* 0x1508000002431fae */ /* 0x0003e8000d901d46 */
[----:B------:R1:W-:Y:S04]  /*32d0*/  @P1 LDGSTS.E.BYPASS.LTC128B.128 [R67+0x16880], [R2.64+0x80], !P4 ;  /* 0x1688008002431fae */ /* 0x0003e8000e101d46 */
[----:B------:R1:W-:Y:S04]  /*32e0*/  @P1 LDGSTS.E.BYPASS.LTC128B.128 [R67+0x18080], [R2.64+0x100], !P6 ;  /* 0x1808010002431fae */ /* 0x0003e8000f101d46 */
[----:B------:R1:W-:Y:S04]  /*32f0*/  @P1 LDGSTS.E.BYPASS.LTC128B.128 [R67+0x19880], [R2.64+0x180], !P5 ;  /* 0x1988018002431fae */ /* 0x0003e8000e901d46 */
[----:B------:R-:W0:Y:S04]  /*3300*/  LDGDEPBAR ;  /* 0x00000000000079af */ /* 0x000e280000000000 */
[----:B------:R-:W5:Y:S04]  /*3310*/  S2R R13, SR_TID.X ;  /* 0x00000000000d7919 */ /* 0x000f680000002100 */
[----:B------:R-:W1:Y:S01]  /*3320*/  S2R R20, SR_TID.X ;  /* 0x0000000000147919 */ /* 0x000e620000002100 */
[----:B------:R-:W-:-:S04]  /*3330*/  DEPBAR.LE SB0, 0x1 ;  /* 0x000080400000791a */ /* 0x000fc80000000000 */
[----:B------:R-:W-:Y:S01]  /*3340*/  BAR.SYNC.DEFER_BLOCKING 0x0 ;  /* 0x0000000000007b1d */ /* 0x000fe20000010000 */
[----:B-----5:R-:W-:-:S04]  /*3350*/  SHF.R.S32.HI R12, RZ, 0x1f, R13 ;  /* 0x0000001fff0c7819 */ /* 0x020fc8000001140d */
[----:B------:R-:W-:Y:S01]  /*3360*/  LEA.HI R12, R12, R13, RZ, 0x5 ;  /* 0x0000000d0c0c7211 */ /* 0x000fe200078f28ff */
[----:B------:R-:W-:Y:S01]  /*3370*/  IMAD.WIDE.U32 R4, R65, c[0x0][0x208], RZ ;  /* 0x0000820041047a25 */ /* 0x000fe200078e00ff */
[----:B-1----:R-:W-:Y:S02]  /*3380*/  ISETP.GT.AND P2, PT, R20, 0x7f, PT ;  /* 0x0000007f1400780c */ /* 0x002fe40003f44270 */
[----:B------:R-:W-:Y:S01]  /*3390*/  SHF.R.S32.HI R12, RZ, 0x5, R12 ;  /* 0x00000005ff0c7819 */ /* 0x000fe2000001140c */
[----:B------:R-:W-:-:S04]  /*33a0*/  IMAD.IADD R6, R5, 0x1, R6 ;  /* 0x0000000105067824 */ /* 0x000fc800078e0206 */
[----:B------:R-:W-:Y:S02]  /*33b0*/  IMAD R12, R12, 0x800, R239 ;  /* 0x000008000c0c7824 */ /* 0x000fe400078e02ef */
[----:B------:R-:W-:-:S04]  /*33c0*/  IMAD.WIDE.U32 R4, R4, 0x30, R16 ;  /* 0x0000003004047825 */ /* 0x000fc800078e0010 */
[----:B------:R-:W-:Y:S01]  /*33d0*/  IMAD R0, R6, 0x30, RZ ;  /* 0x0000003006007824 */ /* 0x000fe200078e02ff */
[----:B------:R-:W-:Y:S04]  /*33e0*/  LDSM.16.M88.4 R160, [R12] ;  /* 0x000000000ca0783b */ /* 0x000fe80000000200 */
[----:B------:R-:W-:Y:S04]  /*33f0*/  LDSM.16.M88.4 R188, [R12+0x4000] ;  /* 0x004000000cbc783b */ /* 0x000fe80000000200 */
[----:B------:R-:W-:Y:S04]  /*3400*/  LDSM.16.M88.4 R204, [R12+0x8000] ;  /* 0x008000000ccc783b */ /* 0x000fe80000000200 */
[----:B------:R-:W-:Y:S01]  /*3410*/  LDSM.16.M88.4 R220, [R12+0xc000] ;  /* 0x00c000000cdc783b */ /* 0x000fe20000000200 */
[----:B------:R-:W-:Y:S01]  /*3420*/  IMAD.IADD R5, R5, 0x1, R0 ;  /* 0x0000000105057824 */ /* 0x000fe200078e0200 */
[----:B------:R-:W-:Y:S01]  /*3430*/  LEA R6, P0, R4, c[0x0][0x1f8], 0x1 ;  /* 0x00007e0004067a11 */ /* 0x000fe200078008ff */
[----:B------:R-:W-:-:S02]  /*3440*/  @!P2 IMAD.MOV.U32 R0, RZ, RZ, c[0x0][0x208] ;  /* 0x00008200ff00a624 */ /* 0x000fc400078e00ff */
[----:B------:R-:W-:Y:S01]  /*3450*/  @!P2 IMAD.MOV.U32 R2, RZ, RZ, c[0x0][0x20c] ;  /* 0x00008300ff02a624 */ /* 0x000fe200078e00ff */
[----:B------:R-:W-:Y:S02]  /*3460*/  LEA.HI.X R7, R4, c[0x0][0x1fc], R5, 0x1, P0 ;  /* 0x00007f0004077a11 */ /* 0x000fe400000f0c05 */
[----:B------:R-:W-:-:S04]  /*3470*/  @!P2 LEA R4, P0, R0, R6, 0x6 ;  /* 0x000000060004a211 */ /* 0x000fc800078030ff */
[----:B------:R-:W-:Y:S02]  /*3480*/  @!P2 LEA.HI.X R5, R0, R7, R2, 0x6, P0 ;  /* 0x000000070005a211 */ /* 0x000fe400000f3402 */
[----:B------:R-:W-:Y:S02]  /*3490*/  SEL R0, RZ, 0xffffffff, P4 ;  /* 0xffffffffff007807 */ /* 0x000fe40002000000 */
[----:B------:R-:W-:Y:S02]  /*34a0*/  LOP3.LUT P0, RZ, R25, 0x2, RZ, 0xc0, !PT ;  /* 0x0000000219ff7812 */ /* 0x000fe4000780c0ff */
[----:B------:R-:W-:Y:S01]  /*34b0*/  SEL R2, RZ, 0x1, P3 ;  /* 0x00000001ff027807 */ /* 0x000fe20001800000 */
[----:B------:R-:W-:-:S05]  /*34c0*/  IMAD.SHL.U32 R0, R0, 0x2, RZ ;  /* 0x0000000200007824 */ /* 0x000fca00078e00ff */
[----:B------:R-:W-:Y:S02]  /*34d0*/  LOP3.LUT R3, R0, 0x2, R2, 0xe2, !PT ;  /* 0x0000000200037812 */ /* 0x000fe400078ee202 */
[----:B------:R-:W-:Y:S02]  /*34e0*/  SEL R2, RZ, 0x4, P6 ;  /* 0x00000004ff027807 */ /* 0x000fe40003000000 */
[----:B------:R-:W-:Y:S01]  /*34f0*/  SEL R0, RZ, 0x8, P5 ;  /* 0x00000008ff007807 */ /* 0x000fe20002800000 */
[----:B------:R-:W-:Y:S01]  /*3500*/  IMAD.MOV.U32 R8, RZ, RZ, 0x40 ;  /* 0x00000040ff087424 */ /* 0x000fe200078e00ff */
[----:B------:R-:W-:Y:S02]  /*3510*/  IADD3 R243, R236, 0x20, RZ ;  /* 0x00000020ecf37810 */ /* 0x000fe40007ffe0ff */
[----:B------:R-:W-:Y:S02]  /*3520*/  LOP3.LUT R3, R0, R3, R2, 0xfe, !PT ;  /* 0x0000000300037212 */ /* 0x000fe400078efe02 */
[----:B------:R-:W-:-:S02]  /*3530*/  @P0 IADD3 R243, R236, -0x20, RZ ;  /* 0xffffffe0ecf30810 */ /* 0x000fc40007ffe0ff */
[----:B------:R-:W-:Y:S02]  /*3540*/  LOP3.LUT P0, RZ, R25, 0x4, RZ, 0xc0, !PT ;  /* 0x0000000419ff7812 */ /* 0x000fe4000780c0ff */
[----:B------:R-:W-:Y:S02]  /*3550*/  IADD3 R2, R15, R24, -R73 ;  /* 0x000000180f027210 */ /* 0x000fe40007ffe849 */
[C---:B------:R-:W-:Y:S02]  /*3560*/  LOP3.LUT P3, RZ, R3.reuse, 0x1, RZ, 0xc0, !PT ;  /* 0x0000000103ff7812 */ /* 0x040fe4000786c0ff */
[----:B------:R-:W-:Y:S02]  /*3570*/  SEL R0, R8, 0xffffffc0, !P0 ;  /* 0xffffffc008007807 */ /* 0x000fe40004000000 */
[----:B------:R-:W-:Y:S02]  /*3580*/  ISETP.LT.OR P0, PT, R2, 0x1, !P3 ;  /* 0x000000010200780c */ /* 0x000fe40005f01670 */
[----:B------:R-:W-:-:S02]  /*3590*/  LOP3.LUT P2, RZ, R3, 0x2, RZ, 0xc0, !PT ;  /* 0x0000000203ff7812 */ /* 0x000fc4000784c0ff */
[----:B------:R-:W-:Y:S01]  /*35a0*/  LOP3.LUT P1, RZ, R3, 0x4, RZ, 0xc0, !PT ;  /* 0x0000000403ff7812 */ /* 0x000fe2000782c0ff */
[----:B------:R-:W-:Y:S02]  /*35b0*/  IMAD.MOV.U32 R155, RZ, RZ, R23 ;  /* 0x000000ffff9b7224 */ /* 0x000fe400078e0017 */
[----:B------:R-:W-:Y:S01]  /*35c0*/  IMAD.IADD R238, R236, 0x1, R0 ;  /* 0x00000001ecee7824 */ /* 0x000fe200078e0200 */
[----:B--2---:R-:W-:Y:S04]  /*35d0*/  LDSM.16.M88.4 R180, [R10] ;  /* 0x000000000ab4783b */ /* 0x004fe80000000200 */
[----:B---3--:R-:W-:Y:S04]  /*35e0*/  LDSM.16.M88.4 R164, [R11] ;  /* 0x000000000ba4783b */ /* 0x008fe80000000200 */
[----:B----4-:R-:W-:Y:S04]  /*35f0*/  LDSM.16.M88.4 R184, [R9] ;  /* 0x0000000009b8783b */ /* 0x010fe80000000200 */
        /* <DEDUP_REMOVED lines=12> */
[----:B------:R-:W1:Y:S04]  /*36c0*/  LDSM.16.M88.4 R12, [R236] ;  /* 0x00000000ec0c783b */ /* 0x000e680000000200 */
[----:B------:R-:W2:Y:S04]  /*36d0*/  LDSM.16.M88.4 R16, [R236+0x800] ;  /* 0x00080000ec10783b */ /* 0x000ea80000000200 */
[----:B------:R-:W3:Y:S04]  /*36e0*/  LDSM.16.M88.4 R24, [R236+0x1000] ;  /* 0x00100000ec18783b */ /* 0x000ee80000000200 */
[----:B------:R-:W4:Y:S04]  /*36f0*/  LDSM.16.M88.4 R32, [R243] ;  /* 0x00000000f320783b */ /* 0x000f280000000200 */
[----:B------:R-:W5:Y:S04]  /*3700*/  LDSM.16.M88.4 R44, [R243+0x800] ;  /* 0x00080000f32c783b */ /* 0x000f680000000200 */
[----:B------:R-:W1:Y:S04]  /*3710*/  LDSM.16.M88.4 R52, [R243+0x1000] ;  /* 0x00100000f334783b */ /* 0x000e680000000200 */
[----:B------:R-:W-:Y:S01]  /*3720*/  @!PT LDS RZ, [RZ] ;  /* 0x00000000fffff984 */ /* 0x000fe20000000800 */
[----:B------:R-:W-:Y:S01]  /*3730*/  @!PT LDS RZ, [RZ] ;  /* 0x00000000fffff984 */ /* 0x000fe20000000800 */
[----:B------:R-:W-:Y:S01]  /*3740*/  @!PT LDS RZ, [RZ] ;  /* 0x00000000fffff984 */ /* 0x000fe20000000800 */
[----:B------:R1:W-:Y:S01]  /*3750*/  LDGSTS.E.BYPASS.LTC128B.128 [R67+0x4080], [R6.64], !P0 ;  /* 0x0408000006437fae */ /* 0x0003e2000c101d46 */
[----:B------:R-:W-:-:S13]  /*3760*/  ISETP.LT.OR P0, PT, R2, 0x1, !P2 ;  /* 0x000000010200780c */ /* 0x000fda0005701670 */
[----:B------:R1:W-:Y:S01]  /*3770*/  LDGSTS.E.BYPASS.LTC128B.128 [R67+0x5880], [R6.64+0x80], !P0 ;  /* 0x0588008006437fae */ /* 0x0003e2000c101d46 */
[----:B------:R-:W-:-:S13]  /*3780*/  ISETP.LT.OR P0, PT, R2, 0x1, !P1 ;  /* 0x000000010200780c */ /* 0x000fda0004f01670 */
[----:B------:R2:W-:Y:S01]  /*3790*/  LDGSTS.E.BYPASS.LTC128B.128 [R67+0x7080], [R6.64+0x100], !P0 ;  /* 0x0708010006437fae */ /* 0x0005e2000c101d46 */
[----:B------:R-:W-:-:S04]  /*37a0*/  LOP3.LUT P0, RZ, R3, 0x8, RZ, 0xc0, !PT ;  /* 0x0000000803ff7812 */ /* 0x000fc8000780c0ff */
[----:B------:R-:W-:-:S13]  /*37b0*/  ISETP.LT.OR P4, PT, R2, 0x1, !P0 ;  /* 0x000000010200780c */ /* 0x000fda0004781670 */
[----:B------:R2:W-:Y:S01]  /*37c0*/  LDGSTS.E.BYPASS.LTC128B.128 [R67+0x8880], [R6.64+0x180], !P4 ;  /* 0x0888018006437fae */ /* 0x0005e2000e101d46 */
[----:B------:R-:W-:Y:S01]  /*37d0*/  ISETP.GT.AND P4, PT, R20, 0x7f, PT ;  /* 0x0000007f1400780c */ /* 0x000fe20003f84270 */
[C---:B-1----:R-:W-:Y:S11]  /*37e0*/  HMMA.16816.F32.BF16 R8, R160.reuse, R12, RZ ;  /* 0x0000000ca008723c */ /* 0x042ff600000418ff */
[----:B------:R-:W-:Y:S01]  /*37f0*/  @!UPT UIADD3 URZ, URZ, URZ, URZ ;  /* 0x0000003f3f3ff290 */ /* 0x000fe2000fffe03f */
[C---:B------:R-:W-:Y:S02]  /*3800*/  @!P4 ISETP.LT.OR P3, PT, R2.reuse, 0x21, !P3 ;  /* 0x000000210200c80c */ /* 0x040fe40005f61670 */
[C---:B------:R-:W-:Y:S02]  /*3810*/  @!P4 ISETP.LT.OR P2, PT, R2.reuse, 0x21, !P2 ;  /* 0x000000210200c80c */ /* 0x040fe40005741670 */
[C---:B------:R-:W-:Y:S02]  /*3820*/  @!P4 ISETP.LT.OR P1, PT, R2.reuse, 0x21, !P1 ;  /* 0x000000210200c80c */ /* 0x040fe40004f21670 */
[----:B------:R-:W-:Y:S01]  /*3830*/  @!P4 ISETP.LT.OR P0, PT, R2, 0x21, !P0 ;  /* 0x000000210200c80c */ /* 0x000fe20004701670 */
[C---:B------:R-:W-:Y:S06]  /*3840*/  HMMA.16816.F32.BF16 R12, R160.reuse, R14, RZ ;  /* 0x0000000ea00c723c */ /* 0x040fec00000418ff */
[----:B------:R1:W-:Y:S02]  /*3850*/  @!P4 LDGSTS.E.BYPASS.LTC128B.128 [R67+0x5080], [R4.64], !P3 ;  /* 0x050800000443cfae */ /* 0x0003e4000d901d46 */
[C---:B--2---:R-:W-:Y:S02]  /*3860*/  HMMA.16816.F32.BF16 R20, R160.reuse, R16, RZ ;  /* 0x00000010a014723c */ /* 0x044fe400000418ff */
[----:B------:R1:W-:Y:S04]  /*3870*/  @!P4 LDGSTS.E.BYPASS.LTC128B.128 [R67+0x6880], [R4.64+0x80], !P2 ;  /* 0x068800800443cfae */ /* 0x0003e8000d101d46 */
[----:B------:R1:W-:Y:S02]  /*3880*/  @!P4 LDGSTS.E.BYPASS.LTC128B.128 [R67+0x8080], [R4.64+0x100], !P1 ;  /* 0x080801000443cfae */ /* 0x0003e4000c901d46 */
[C---:B------:R-:W-:Y:S02]  /*3890*/  HMMA.16816.F32.BF16 R28, R160.reuse, R18, RZ ;  /* 0x00000012a01c723c */ /* 0x040fe400000418ff */
[----:B------:R1:W-:Y:S04]  /*38a0*/  @!P4 LDGSTS.E.BYPASS.LTC128B.128 [R67+0x9880], [R4.64+0x180], !P0 ;  /* 0x098801800443cfae */ /* 0x0003e8000c101d46 */
[----:B------:R-:W2:Y:S02]  /*38b0*/  LDSM.16.M88.4 R48, [R238] ;  /* 0x00000000ee30783b */ /* 0x000ea40000000200 */
[C---:B---3--:R-:W-:Y:S02]  /*38c0*/  HMMA.16816.F32.BF16 R36, R160.reuse, R24, RZ ;  /* 0x00000018a024723c */ /* 0x048fe400000418ff */
[----:B------:R-:W3:Y:S04]  /*38d0*/  LDSM.16.M88.4 R56, [R238+0x800] ;  /* 0x00080000ee38783b */ /* 0x000ee80000000200 */
[----:B------:R-:W2:Y:S02]  /*38e0*/  LDSM.16.M88.4 R60, [R238+0x1000] ;  /* 0x00100000ee3c783b */ /* 0x000ea40000000200 */
[----:B------:R-:W-:Y:S01]  /*38f0*/  HMMA.16816.F32.BF16 R40, R160, R26, RZ ;  /* 0x0000001aa028723c */ /* 0x000fe200000418ff */
[C---:B------:R-:W-:Y:S01]  /*3900*/  IMAD.IADD R237, R243.reuse, 0x1, R0 ;  /* 0x00000001f3ed7824 */ /* 0x040fe200078e0200 */
[----:B------:R-:W0:Y:S06]  /*3910*/  LDGDEPBAR ;  /* 0x00000000000079af */ /* 0x000e2c0000000000 */
[C---:B----4-:R-:W-:Y:S08]  /*3920*/  HMMA.16816.F32.BF16 R12, R164.reuse, R34, R12 ;  /* 0x00000022a40c723c */ /* 0x050ff0000004180c */
[C---:B-1----:R-:W-:Y:S01]  /*3930*/  HMMA.16816.F32.BF16 R4, R164.reuse, R32, R8 ;  /* 0x00000020a404723c */ /* 0x042fe20000041808 */
[----:B------:R-:W1:Y:S04]  /*3940*/  LDSM.16.M88.4 R8, [R237] ;  /* 0x00000000ed08783b */ /* 0x000e680000000200 */
[----:B------:R-:W-:Y:S03]  /*3950*/  LDSM.16.M88.4 R32, [R236+0x1800] ;  /* 0x00180000ec20783b */ /* 0x000fe60000000200 */
[C---:B-----5:R-:W-:Y:S08]  /*3960*/  HMMA.16816.F32.BF16 R16, R164.reuse, R44, R20 ;  /* 0x0000002ca410723c */ /* 0x060ff00000041814 */
[C---:B------:R-:W-:Y:S01]  /*3970*/  HMMA.16816.F32.BF16 R20, R164.reuse, R46, R28 ;  /* 0x0000002ea414723c */ /* 0x040fe2000004181c */
[----:B------:R-:W-:Y:S07]  /*3980*/  LDSM.16.M88.4 R44, [R237+0x1000] ;  /* 0x00100000ed2c783b */ /* 0x000fee0000000200 */
[C---:B------:R-:W-:Y:S01]  /*3990*/  HMMA.16816.F32.BF16 R24, R164.reuse, R52, R36 ;  /* 0x00000034a418723c */ /* 0x040fe20000041824 */
[----:B------:R-:W4:Y:S07]  /*39a0*/  LDSM.16.M88.4 R36, [R237+0x800] ;  /* 0x00080000ed24783b */ /* 0x000f2e0000000200 */
[----:B------:R-:W-:Y:S01]  /*39b0*/  HMMA.16816.F32.BF16 R28, R164, R54, R40 ;  /* 0x00000036a41c723c */ /* 0x000fe20000041828 */
[----:B------:R-:W5:Y:S04]  /*39c0*/  LDSM.16.M88.4 R40, [R236+0x2000] ;  /* 0x00200000ec28783b */ /* 0x000f680000000200 */
[----:B------:R-:W-:Y:S03]  /*39d0*/  LDSM.16.M88.4 R52, [R238+0x2800] ;  /* 0x00280000ee34783b */ /* 0x000fe60000000200 */
[C---:B--2---:R-:W-:Y:S08]  /*39e0*/  HMMA.16816.F32.BF16 R4, R180.reuse, R48, R4 ;  /* 0x00000030b404723c */ /* 0x044ff00000041804 */
[C---:B------:R-:W-:Y:S01]  /*39f0*/  HMMA.16816.F32.BF16 R12, R180.reuse, R50, R12 ;  /* 0x00000032b40c723c */ /* 0x040fe2000004180c */
[----:B------:R-:W2:Y:S07]  /*3a00*/  LDSM.16.M88.4 R48, [R236+0x2800] ;  /* 0x00280000ec30783b */ /* 0x000eae0000000200 */
[C---:B---3--:R-:W-:Y:S08]  /*3a10*/  HMMA.16816.F32.BF16 R16, R180.reuse, R56, R16 ;  /* 0x00000038b410723c */ /* 0x048ff00000041810 */
[C---:B------:R-:W-:Y:S01]  /*3a20*/  HMMA.16816.F32.BF16 R20, R180.reuse, R58, R20 ;  /* 0x0000003ab414723c */ /* 0x040fe20000041814 */
[----:B------:R-:W-:Y:S07]  /*3a30*/  LDSM.16.M88.4 R56, [R236+0x5800] ;  /* 0x00580000ec38783b */ /* 0x000fee0000000200 */
[C---:B------:R-:W-:Y:S08]  /*3a40*/  HMMA.16816.F32.BF16 R24, R180.reuse, R60, R24 ;  /* 0x0000003cb418723c */ /* 0x040ff00000041818 */
[----:B------:R-:W-:Y:S08]  /*3a50*/  HMMA.16816.F32.BF16 R28, R180, R62, R28 ;  /* 0x0000003eb41c723c */ /* 0x000ff0000004181c */
[C---:B-1----:R-:W-:Y:S08]  /*3a60*/  HMMA.16816.F32.BF16 R4, R184.reuse, R8, R4 ;  /* 0x00000008b804723c */ /* 0x042ff00000041804 */
[C---:B------:R-:W-:Y:S01]  /*3a70*/  HMMA.16816.F32.BF16 R12, R184.reuse, R10, R12 ;  /* 0x0000000ab80c723c */ /* 0x040fe2000004180c */
[----:B------:R-:W1:Y:S07]  /*3a80*/  LDSM.16.M88.4 R8, [R243+0x1800] ;  /* 0x00180000f308783b */ /* 0x000e6e0000000200 */
[C---:B----4-:R-:W-:Y:S08]  /*3a90*/  HMMA.16816.F32.BF16 R16, R184.reuse, R36, R16 ;  /* 0x00000024b810723c */ /* 0x050ff00000041810 */
[C---:B------:R-:W-:Y:S01]  /*3aa0*/  HMMA.16816.F32.BF16 R20, R184.reuse, R38, R20 ;  /* 0x00000026b814723c */ /* 0x040fe20000041814 */
[----:B------:R-:W3:Y:S07]  /*3ab0*/  LDSM.16.M88.4 R36, [R243+0x2000] ;  /* 0x00200000f324783b */ /* 0x000eee0000000200 */
[C---:B------:R-:W-:Y:S08]  /*3ac0*/  HMMA.16816.F32.BF16 R24, R184.reuse, R44, R24 ;  /* 0x0000002cb818723c */ /* 0x040ff00000041818 */
[----:B------:R-:W-:Y:S01]  /*3ad0*/  HMMA.16816.F32.BF16 R28, R184, R46, R28 ;  /* 0x0000002eb81c723c */ /* 0x000fe2000004181c */
[----:B------:R-:W4:Y:S07]  /*3ae0*/  LDSM.16.M88.4 R44, [R243+0x2800] ;  /* 0x00280000f32c783b */ /* 0x000f2e0000000200 */
[C---:B------:R-:W-:Y:S08]  /*3af0*/  HMMA.16816.F32.BF16 R4, R188.reuse, R32, R4 ;  /* 0x00000020bc04723c */ /* 0x040ff00000041804 */
[C---:B------:R-:W-:Y:S01]  /*3b00*/  HMMA.16816.F32.BF16 R12, R188.reuse, R34, R12 ;  /* 0x00000022bc0c723c */ /* 0x040fe2000004180c */
[----:B------:R-:W3:Y:S07]  /*3b10*/  LDSM.16.M88.4 R32, [R238+0x1800] ;  /* 0x00180000ee20783b */ /* 0x000eee0000000200 */
[C---:B-----5:R-:W-:Y:S08]  /*3b20*/  HMMA.16816.F32.BF16 R16, R188.reuse, R40, R16 ;  /* 0x00000028bc10723c */ /* 0x060ff00000041810 */
[C---:B------:R-:W-:Y:S01]  /*3b30*/  HMMA.16816.F32.BF16 R20, R188.reuse, R42, R20 ;  /* 0x0000002abc14723c */ /* 0x040fe20000041814 */
[----:B------:R-:W5:Y:S07]  /*3b40*/  LDSM.16.M88.4 R40, [R238+0x2000] ;  /* 0x00200000ee28783b */ /* 0x000f6e0000000200 */
[C---:B--2---:R-:W-:Y:S08]  /*3b50*/  HMMA.16816.F32.BF16 R24, R188.reuse, R48, R24 ;  /* 0x00000030bc18723c */ /* 0x044ff00000041818 */
[----:B------:R-:W-:Y:S01]  /*3b60*/  HMMA.16816.F32.BF16 R28, R188, R50, R28 ;  /* 0x00000032bc1c723c */ /* 0x000fe2000004181c */
[----:B------:R-:W-:Y:S07]  /*3b70*/  LDSM.16.M88.4 R48, [R237+0x2800] ;  /* 0x00280000ed30783b */ /* 0x000fee0000000200 */
[C---:B-1----:R-:W-:Y:S08]  /*3b80*/  HMMA.16816.F32.BF16 R4, R192.reuse, R8, R4 ;  /* 0x00000008c004723c */ /* 0x042ff00000041804 */
[C---:B------:R-:W-:Y:S01]  /*3b90*/  HMMA.16816.F32.BF16 R12, R192.reuse, R10, R12 ;  /* 0x0000000ac00c723c */ /* 0x040fe2000004180c */
[----:B------:R-:W1:Y:S07]  /*3ba0*/  LDSM.16.M88.4 R8, [R237+0x1800] ;  /* 0x00180000ed08783b */ /* 0x000e6e0000000200 */
[C---:B---3--:R-:W-:Y:S08]  /*3bb0*/  HMMA.16816.F32.BF16 R16, R192.reuse, R36, R16 ;  /* 0x00000024c010723c */ /* 0x048ff00000041810 */
[C---:B------:R-:W-:Y:S01]  /*3bc0*/  HMMA.16816.F32.BF16 R20, R192.reuse, R38, R20 ;  /* 0x00000026c014723c */ /* 0x040fe20000041814 */
[----:B------:R-:W2:Y:S07]  /*3bd0*/  LDSM.16.M88.4 R36, [R237+0x2000] ;  /* 0x00200000ed24783b */ /* 0x000eae0000000200 */
[C---:B----4-:R-:W-:Y:S08]  /*3be0*/  HMMA.16816.F32.BF16 R24, R192.reuse, R44, R24 ;  /* 0x0000002cc018723c */ /* 0x050ff00000041818 */
[----:B------:R-:W-:Y:S01]  /*3bf0*/  HMMA.16816.F32.BF16 R28, R192, R46, R28 ;  /* 0x0000002ec01c723c */ /* 0x000fe2000004181c */
[----:B------:R-:W-:Y:S07]  /*3c00*/  LDSM.16.M88.4 R44, [R236+0x3800] ;  /* 0x00380000ec2c783b */ /* 0x000fee0000000200 */
[C---:B------:R-:W-:Y:S08]  /*3c10*/  HMMA.16816.F32.BF16 R4, R196.reuse, R32, R4 ;  /* 0x00000020c404723c */ /* 0x040ff00000041804 */
[C---:B------:R-:W-:Y:S01]  /*3c20*/  HMMA.16816.F32.BF16 R12, R196.reuse, R34, R12 ;  /* 0x00000022c40c723c */ /* 0x040fe2000004180c */
[----:B------:R-:W3:Y:S07]  /*3c30*/  LDSM.16.M88.4 R32, [R236+0x3000] ;  /* 0x00300000ec20783b */ /* 0x000eee0000000200 */
[C---:B-----5:R-:W-:Y:S08]  /*3c40*/  HMMA.16816.F32.BF16 R16, R196.reuse, R40, R16 ;  /* 0x00000028c410723c */ /* 0x060ff00000041810 */
[C---:B------:R-:W-:Y:S01]  /*3c50*/  HMMA.16816.F32.BF16 R20, R196.reuse, R42, R20 ;  /* 0x0000002ac414723c */ /* 0x040fe20000041814 */
[----:B------:R-:W-:Y:S07]  /*3c60*/  LDSM.16.M88.4 R40, [R243+0x3800] ;  /* 0x00380000f328783b */ /* 0x000fee0000000200 */
[C---:B------:R-:W-:Y:S08]  /*3c70*/  HMMA.16816.F32.BF16 R24, R196.reuse, R52, R24 ;  /* 0x00000034c418723c */ /* 0x040ff00000041818 */
[----:B------:R-:W-:Y:S01]  /*3c80*/  HMMA.16816.F32.BF16 R28, R196, R54, R28 ;  /* 0x00000036c41c723c */ /* 0x000fe2000004181c */
[----:B------:R-:W4:Y:S07]  /*3c90*/  LDSM.16.M88.4 R52, [R236+0x4000] ;  /* 0x00400000ec34783b */ /* 0x000f2e0000000200 */
[C---:B-1----:R-:W-:Y:S08]  /*3ca0*/  HMMA.16816.F32.BF16 R4, R200.reuse, R8, R4 ;  /* 0x00000008c804723c */ /* 0x042ff00000041804 */
[C---:B------:R-:W-:Y:S01]  /*3cb0*/  HMMA.16816.F32.BF16 R12, R200.reuse, R10, R12 ;  /* 0x0000000ac80c723c */ /* 0x040fe2000004180c */
[----:B------:R-:W1:Y:S07]  /*3cc0*/  LDSM.16.M88.4 R8, [R243+0x3000] ;  /* 0x00300000f308783b */ /* 0x000e6e0000000200 */
[C---:B--2---:R-:W-:Y:S08]  /*3cd0*/  HMMA.16816.F32.BF16 R16, R200.reuse, R36, R16 ;  /* 0x00000024c810723c */ /* 0x044ff00000041810 */
[C---:B------:R-:W-:Y:S01]  /*3ce0*/  HMMA.16816.F32.BF16 R20, R200.reuse, R38, R20 ;  /* 0x00000026c814723c */ /* 0x040fe20000041814 */
[----:B------:R-:W-:Y:S07]  /*3cf0*/  LDSM.16.M88.4 R36, [R238+0x3000] ;  /* 0x00300000ee24783b */ /* 0x000fee0000000200 */
[C---:B------:R-:W-:Y:S08]  /*3d00*/  HMMA.16816.F32.BF16 R24, R200.reuse, R48, R24 ;  /* 0x00000030c818723c */ /* 0x040ff00000041818 */
[----:B------:R-:W-:Y:S01]  /*3d10*/  HMMA.16816.F32.BF16 R28, R200, R50, R28 ;  /* 0x00000032c81c723c */ /* 0x000fe2000004181c */
[----:B------:R-:W2:Y:S07]  /*3d20*/  LDSM.16.M88.4 R48, [R243+0x4000] ;  /* 0x00400000f330783b */ /* 0x000eae0000000200 */
[C---:B---3--:R-:W-:Y:S08]  /*3d30*/  HMMA.16816.F32.BF16 R4, R204.reuse, R32, R4 ;  /* 0x00000020cc04723c */ /* 0x048ff00000041804 */
[C---:B------:R-:W-:Y:S01]  /*3d40*/  HMMA.16816.F32.BF16 R12, R204.reuse, R34, R12 ;  /* 0x00000022cc0c723c */ /* 0x040fe2000004180c */
[----:B------:R-:W-:Y:S07]  /*3d50*/  LDSM.16.M88.4 R32, [R237+0x3000] ;  /* 0x00300000ed20783b */ /* 0x000fee0000000200 */
[C---:B------:R-:W-:Y:S08]  /*3d60*/  HMMA.16816.F32.BF16 R16, R204.reuse, R44, R16 ;  /* 0x0000002ccc10723c */ /* 0x040ff00000041810 */
[C---:B------:R-:W-:Y:S01]  /*3d70*/  HMMA.16816.F32.BF16 R20, R204.reuse, R46, R20 ;  /* 0x0000002ecc14723c */ /* 0x040fe20000041814 */
[----:B------:R-:W3:Y:S07]  /*3d80*/  LDSM.16.M88.4 R44, [R238+0x3800] ;  /* 0x00380000ee2c783b */ /* 0x000eee0000000200 */
[C---:B----4-:R-:W-:Y:S08]  /*3d90*/  HMMA.16816.F32.BF16 R24, R204.reuse, R52, R24 ;  /* 0x00000034cc18723c */ /* 0x050ff00000041818 */
[----:B------:R-:W-:Y:S01]  /*3da0*/  HMMA.16816.F32.BF16 R28, R204, R54, R28 ;  /* 0x00000036cc1c723c */ /* 0x000fe2000004181c */
[----:B------:R-:W4:Y:S07]  /*3db0*/  LDSM.16.M88.4 R52, [R238+0x4000] ;  /* 0x00400000ee34783b */ /* 0x000f2e0000000200 */
[C---:B-1----:R-:W-:Y:S08]  /*3dc0*/  HMMA.16816.F32.BF16 R4, R208.reuse, R8, R4 ;  /* 0x00000008d004723c */ /* 0x042ff00000041804 */
[C---:B------:R-:W-:Y:S08]  /*3dd0*/  HMMA.16816.F32.BF16 R12, R208.reuse, R10, R12 ;  /* 0x0000000ad00c723c */ /* 0x040ff0000004180c */
[C---:B------:R-:W-:Y:S08]  /*3de0*/  HMMA.16816.F32.BF16 R16, R208.reuse, R40, R16 ;  /* 0x00000028d010723c */ /* 0x040ff00000041810 */
[C---:B------:R-:W-:Y:S01]  /*3df0*/  HMMA.16816.F32.BF16 R20, R208.reuse, R42, R20 ;  /* 0x0000002ad014723c */ /* 0x040fe20000041814 */
[----:B------:R-:W1:Y:S07]  /*3e00*/  LDSM.16.M88.4 R40, [R237+0x3800] ;  /* 0x00380000ed28783b */ /* 0x000e6e0000000200 */
[C---:B--2---:R-:W-:Y:S08]  /*3e10*/  HMMA.16816.F32.BF16 R24, R208.reuse, R48, R24 ;  /* 0x00000030d018723c */ /* 0x044ff00000041818 */
[----:B------:R-:W-:Y:S01]  /*3e20*/  HMMA.16816.F32.BF16 R28, R208, R50, R28 ;  /* 0x00000032d01c723c */ /* 0x000fe2000004181c */
[----:B------:R-:W2:Y:S07]  /*3e30*/  LDSM.16.M88.4 R48, [R237+0x4000] ;  /* 0x00400000ed30783b */ /* 0x000eae0000000200 */
[C---:B------:R-:W-:Y:S08]  /*3e40*/  HMMA.16816.F32.BF16 R8, R212.reuse, R36, R4 ;  /* 0x00000024d408723c */ /* 0x040ff00000041804 */
[C---:B------:R-:W-:Y:S01]  /*3e50*/  HMMA.16816.F32.BF16 R4, R212.reuse, R38, R12 ;  /* 0x00000026d404723c */ /* 0x040fe2000004180c */
[----:B------:R-:W5:Y:S07]  /*3e60*/  LDSM.16.M88.4 R36, [R236+0x4800] ;  /* 0x00480000ec24783b */ /* 0x000f6e0000000200 */
[C---:B---3--:R-:W-:Y:S08]  /*3e70*/  HMMA.16816.F32.BF16 R16, R212.reuse, R44, R16 ;  /* 0x0000002cd410723c */ /* 0x048ff00000041810 */
[C---:B------:R-:W-:Y:S01]  /*3e80*/  HMMA.16816.F32.BF16 R20, R212.reuse, R46, R20 ;  /* 0x0000002ed414723c */ /* 0x040fe20000041814 */
[----:B------:R-:W3:Y:S07]  /*3e90*/  LDSM.16.M88.4 R44, [R236+0x5000] ;  /* 0x00500000ec2c783b */ /* 0x000eee0000000200 */
[C---:B----4-:R-:W-:Y:S08]  /*3ea0*/  HMMA.16816.F32.BF16 R24, R212.reuse, R52, R24 ;  /* 0x00000034d418723c */ /* 0x050ff00000041818 */
[----:B------:R-:W-:Y:S01]  /*3eb0*/  HMMA.16816.F32.BF16 R28, R212, R54, R28 ;  /* 0x00000036d41c723c */ /* 0x000fe2000004181c */
[----:B------:R-:W-:Y:S07]  /*3ec0*/  LDSM.16.M88.4 R52, [R243+0x5800] ;  /* 0x00580000f334783b */ /* 0x000fee0000000200 */
[C---:B------:R-:W-:Y:S08]  /*3ed0*/  HMMA.16816.F32.BF16 R12, R216.reuse, R32, R8 ;  /* 0x00000020d80c723c */ /* 0x040ff00000041808 */
[C---:B------:R-:W-:Y:S01]  /*3ee0*/  HMMA.16816.F32.BF16 R8, R216.reuse, R34, R4 ;  /* 0x00000022d808723c */ /* 0x040fe20000041804 */
[----:B------:R-:W4:Y:S07]  /*3ef0*/  LDSM.16.M88.4 R32, [R243+0x4800] ;  /* 0x00480000f320783b */ /* 0x000f2e0000000200 */
[C---:B-1----:R-:W-:Y:S08]  /*3f00*/  HMMA.16816.F32.BF16 R4, R216.reuse, R40, R16 ;  /* 0x00000028d804723c */ /* 0x042ff00000041810 */
[C---:B------:R-:W-:Y:S01]  /*3f10*/  HMMA.16816.F32.BF16 R20, R216.reuse, R42, R20 ;  /* 0x0000002ad814723c */ /* 0x040fe20000041814 */
[----:B------:R-:W1:Y:S07]  /*3f20*/  LDSM.16.M88.4 R40, [R243+0x5000] ;  /* 0x00500000f328783b */ /* 0x000e6e0000000200 */
[C---:B--2---:R-:W-:Y:S08]  /*3f30*/  HMMA.16816.F32.BF16 R24, R216.reuse, R48, R24 ;  /* 0x00000030d818723c */ /* 0x044ff00000041818 */
[----:B------:R-:W-:Y:S01]  /*3f40*/  HMMA.16816.F32.BF16 R28, R216, R50, R28 ;  /* 0x00000032d81c723c */ /* 0x000fe2000004181c */
[----:B------:R-:W-:Y:S07]  /*3f50*/  LDSM.16.M88.4 R48, [R238+0x5000] ;  /* 0x00500000ee30783b */ /* 0x000fee0000000200 */
[C---:B-----5:R-:W-:Y:S08]  /*3f60*/  HMMA.16816.F32.BF16 R16, R220.reuse, R36, R12 ;  /* 0x00000024dc10723c */ /* 0x060ff0000004180c */
[C---:B------:R-:W-:Y:S01]  /*3f70*/  HMMA.16816.F32.BF16 R12, R220.reuse, R38, R8 ;  /* 0x00000026dc0c723c */ /* 0x040fe20000041808 */
[----:B------:R-:W-:Y:S07]  /*3f80*/  LDSM.16.M88.4 R36, [R237+0x5000] ;  /* 0x00500000ed24783b */ /* 0x000fee0000000200 */
[C---:B---3--:R-:W-:Y:S08]  /*3f90*/  HMMA.16816.F32.BF16 R8, R220.reuse, R44, R4 ;  /* 0x0000002cdc08723c */ /* 0x048ff00000041804 */
[C---:B------:R-:W-:Y:S01]  /*3fa0*/  HMMA.16816.F32.BF16 R4, R220.reuse, R46, R20 ;  /* 0x0000002edc04723c */ /* 0x040fe20000041814 */
[----:B------:R-:W2:Y:S07]  /*3fb0*/  LDSM.16.M88.4 R44, [R238+0x4800] ;  /* 0x00480000ee2c783b */ /* 0x000eae0000000200 */
[C---:B------:R-:W-:Y:S08]  /*3fc0*/  HMMA.16816.F32.BF16 R24, R220.reuse, R56, R24 ;  /* 0x00000038dc18723c */ /* 0x040ff00000041818 */
[----:B------:R-:W-:Y:S01]  /*3fd0*/  HMMA.16816.F32.BF16 R28, R220, R58, R28 ;  /* 0x0000003adc1c723c */ /* 0x000fe2000004181c */
[----:B------:R-:W3:Y:S07]  /*3fe0*/  LDSM.16.M88.4 R56, [R238+0x5800] ;  /* 0x00580000ee38783b */ /* 0x000eee0000000200 */
[C---:B----4-:R-:W-:Y:S08]  /*3ff0*/  HMMA.16816.F32.BF16 R20, R224.reuse, R32, R16 ;  /* 0x00000020e014723c */ /* 0x050ff00000041810 */
[C---:B------:R-:W-:Y:S01]  /*4000*/  HMMA.16816.F32.BF16 R16, R224.reuse, R34, R12 ;  /* 0x00000022e010723c */ /* 0x040fe2000004180c */
[----:B------:R-:W-:Y:S07]  /*4010*/  LDSM.16.M88.4 R32, [R237+0x5800] ;  /* 0x00580000ed20783b */ /* 0x000fee0000000200 */
[C---:B-1----:R-:W-:Y:S08]  /*4020*/  HMMA.16816.F32.BF16 R12, R224.reuse, R40, R8 ;  /* 0x00000028e00c723c */ /* 0x042ff00000041808 */
[----:B------:R-:W-:Y:S01]  /*4030*/  HMMA.16816.F32.BF16 R8, R224, R42, R4 ;  /* 0x0000002ae008723c */ /* 0x000fe20000041804 */
[----:B------:R-:W1:Y:S01]  /*4040*/  LDSM.16.M88.4 R40, [R237+0x4800] ;  /* 0x00480000ed28783b */ /* 0x000e620000000200 */
[----:B------:R-:W-:Y:S01]  /*4050*/  IADD3 R2, R243, 0x1000, RZ ;  /* 0x00001000f3027810 */ /* 0x000fe20007ffe0ff */
[----:B------:R-:W-:-:S05]  /*4060*/  DEPBAR.LE SB0, 0x0 ;  /* 0x000080000000791a */ /* 0x000fca0000000000 */
[C---:B------:R-:W-:Y:S08]  /*4070*/  HMMA.16816.F32.BF16 R4, R224.reuse, R52, R24 ;  /* 0x00000034e004723c */ /* 0x040ff00000041818 */
[----:B------:R-:W-:Y:S01]  /*4080*/  HMMA.16816.F32.BF16 R28, R224, R54, R28 ;  /* 0x00000036e01c723c */ /* 0x000fe2000004181c */
[----:B------:R-:W-:-:S07]  /*4090*/  IADD3 R0, R243, 0x800, RZ ;  /* 0x00000800f3007810 */ /* 0x000fce0007ffe0ff */
[C---:B--2---:R-:W-:Y:S08]  /*40a0*/  HMMA.16816.F32.BF16 R24, R228.reuse, R44, R20 ;  /* 0x0000002ce418723c */ /* 0x044ff00000041814 */
[C---:B------:R-:W-:Y:S08]  /*40b0*/  HMMA.16816.F32.BF16 R20, R228.reuse, R46, R16 ;  /* 0x0000002ee414723c */ /* 0x040ff00000041810 */
[C---:B------:R-:W-:Y:S08]  /*40c0*/  HMMA.16816.F32.BF16 R16, R228.reuse, R48, R12 ;  /* 0x00000030e410723c */ /* 0x040ff0000004180c */
[C---:B------:R-:W-:Y:S01]  /*40d0*/  HMMA.16816.F32.BF16 R12, R228.reuse, R50, R8 ;  /* 0x00000032e40c723c */ /* 0x040fe20000041808 */
[----:B------:R2:W-:Y:S07]  /*40e0*/  STL [R1+0x4], R2 ;  /* 0x0000040201007387 */ /* 0x0005ee0000100800 */
[C---:B---3--:R-:W-:Y:S01]  /*40f0*/  HMMA.16816.F32.BF16 R8, R228.reuse, R56, R4 ;  /* 0x00000038e408723c */ /* 0x048fe20000041804 */
[----:B------:R2:W-:Y:S07]  /*4100*/  STL [R1], R0 ;  /* 0x0000000001007387 */ /* 0x0005ee0000100800 */
[----:B------:R-:W-:Y:S01]  /*4110*/  HMMA.16816.F32.BF16 R4, R228, R58, R28 ;  /* 0x0000003ae404723c */ /* 0x000fe2000004181c */
[----:B------:R-:W-:Y:S01]  /*4120*/  ISETP.GT.AND P0, PT, R65, R155, PT ;  /* 0x0000009b4100720c */ /* 0x000fe20003f04270 */
[----:B------:R-:W-:Y:S06]  /*4130*/  BSSY B0, `(.L_x_877) ;  /* 0x0000038000007945 */ /* 0x000fec0003800000 */
[----:B-1----:R-:W-:Y:S01]  /*4140*/  HMMA.16816.F32.BF16 R28, R232, R40, R24 ;  /* 0x00000028e81c723c */ /* 0x002fe20000041818 */
[----:B------:R-:W-:-:S02]  /*4150*/  IADD3 R252, R243, 0x4800, RZ ;  /* 0x00004800f3fc7810 */ /* 0x000fc40007ffe0ff */
[----:B------:R-:W-:-:S05]  /*4160*/  IADD3 R251, R243, 0x5800, RZ ;  /* 0x00005800f3fb7810 */ /* 0x000fca0007ffe0ff */
[----:B------:R-:W-:Y:S01]  /*4170*/  HMMA.16816.F32.BF16 R40, R232, R42, R20 ;  /* 0x0000002ae828723c */ /* 0x000fe20000041814 */
[C---:B------:R-:W-:Y:S02]  /*4180*/  IADD3 R250, R243.reuse, 0x5000, RZ ;  /* 0x00005000f3fa7810 */ /* 0x040fe40007ffe0ff */
[----:B------:R-:W-:-:S05]  /*4190*/  IADD3 R249, R243, 0x3000, RZ ;  /* 0x00003000f3f97810 */ /* 0x000fca0007ffe0ff */
[----:B------:R-:W-:Y:S01]  /*41a0*/  HMMA.16816.F32.BF16 R24, R232, R36, R16 ;  /* 0x00000024e818723c */ /* 0x000fe20000041810 */
[C---:B------:R-:W-:Y:S02]  /*41b0*/  IADD3 R248, R243.reuse, 0x4000, RZ ;  /* 0x00004000f3f87810 */ /* 0x040fe40007ffe0ff */
[----:B------:R-:W-:-:S05]  /*41c0*/  IADD3 R247, R243, 0x3800, RZ ;  /* 0x00003800f3f77810 */ /* 0x000fca0007ffe0ff */
[----:B------:R-:W-:Y:S01]  /*41d0*/  HMMA.16816.F32.BF16 R20, R232, R32, R8 ;  /* 0x00000020e814723c */ /* 0x000fe20000041808 */
[C---:B------:R-:W-:Y:S02]  /*41e0*/  IADD3 R246, R243.reuse, 0x1800, RZ ;  /* 0x00001800f3f67810 */ /* 0x040fe40007ffe0ff */
[C---:B------:R-:W-:Y:S02]  /*41f0*/  IADD3 R245, R243.reuse, 0x2800, RZ ;  /* 0x00002800f3f57810 */ /* 0x040fe40007ffe0ff */
[----:B------:R-:W-:-:S03]  /*4200*/  IADD3 R244, R243, 0x2000, RZ ;  /* 0x00002000f3f47810 */ /* 0x000fc60007ffe0ff */
[C---:B------:R-:W-:Y:S08]  /*4210*/  HMMA.16816.F32.BF16 R36, R232.reuse, R38, R12 ;  /* 0x00000026e824723c */ /* 0x040ff0000004180c */
[----:B------:R-:W-:Y:S01]  /*4220*/  HMMA.16816.F32.BF16 R32, R232, R34, R4 ;  /* 0x00000022e820723c */ /* 0x000fe20000041804 */
[----:B------:R-:W-:Y:S06]  /*4230*/  BAR.SYNC.DEFER_BLOCKING 0x0 ;  /* 0x0000000000007b1d */ /* 0x000fec0000010000 */
[----:B------:R-:W-:Y:S01]  /*4240*/  @!UPT UIADD3 URZ, URZ, URZ, URZ ;  /* 0x0000003f3f3ff290 */ /* 0x000fe2000fffe03f */
[----:B------:R-:W-:Y:S11]  /*4250*/  @!P0 BRA `(.L_x_878) ;  /* 0x0000025000008947 */ /* 0x000ff60003800000 */
[----:B--2---:R-:W-:Y:S02]  /*4260*/  IADD3 R4, -R73, 0x30, RZ ;  /* 0x0000003049047810 */ /* 0x004fe40007ffe1ff */
        /* <DEDUP_REMOVED lines=36> */
.L_x_878:
[----:B--2---:R-:W-:Y:S05]  /*44b0*/  BSYNC B0 ;  /* 0x0000000000007941 */ /* 0x004fea0003800000 */
.L_x_877:
[----:B-1----:R-:W2:Y:S04]  /*44c0*/  LDL R4, [R1+0x64] ;  /* 0x0000640001047983 */ /* 0x002ea80000100800 */
[----:B------:R-:W-:Y:S04]  /*44d0*/  STL [R1+0xdc], R162 ;  /* 0x0000dca201007387 */ /* 0x000fe80000100800 */
[----:B------:R-:W-:Y:S04]  /*44e0*/  STL [R1+0xd8], R161 ;  /* 0x0000d8a101007387 */ /* 0x000fe80000100800 */
[----:B------:R1:W-:Y:S04]  /*44f0*/  STL [R1+0xd4], R160 ;  /* 0x0000d4a001007387 */ /* 0x0003e80000100800 */
[----:B------:R-:W3:Y:S04]  /*4500*/  LDL R134, [R1+0xc8] ;  /* 0x0000c80001867983 */ /* 0x000ee80000100800 */
[----:B------:R-:W4:Y:S01]  /*4510*/  LDL R44, [R1+0x8] ;  /* 0x00000800012c7983 */ /* 0x000f220000100800 */
[----:B------:R-:W-:-:S03]  /*4520*/  ISETP.NE.AND P3, PT, R66, 0x1, PT ;  /* 0x000000014200780c */ /* 0x000fc60003f65270 */
[----:B------:R-:W-:Y:S04]  /*4530*/  LDSM.16.MT88.4 R48, [R241+0x800] ;  /* 0x00080000f130783b */ /* 0x000fe80000004200 */
[----:B------:R-:W-:Y:S04]  /*4540*/  LDSM.16.MT88.4 R68, [R241+0x1800] ;  /* 0x00180000f144783b */ /* 0x000fe80000004200 */
[----:B------:R-:W-:Y:S04]  /*4550*/  LDSM.16.MT88.4 R56, [R239+0x2000] ;  /* 0x00200000ef38783b */ /* 0x000fe80000004200 */
[----:B------:R-:W-:Y:S04]  /*4560*/  LDSM.16.MT88.4 R60, [R242+0x800] ;  /* 0x00080000f23c783b */ /* 0x000fe80000004200 */
[----:B-1----:R-:W4:Y:S04]  /*4570*/  LDL R160, [R1+0x68] ;  /* 0x0000680001a07983 */ /* 0x002f280000100800 */
[----:B------:R-:W-:Y:S04]  /*4580*/  LDSM.16.MT88.4 R72, [R241+0x2000] ;  /* 0x00200000f148783b */ /* 0x000fe80000004200 */
[----:B------:R-:W0:Y:S01]  /*4590*/  LDGDEPBAR ;  /* 0x00000000000079af */ /* 0x000e220000000000 */
[----:B---3--:R-:W-:-:S04]  /*45a0*/  IMAD.IADD R0, R134, 0x1, R135 ;  /* 0x0000000186007824 */ /* 0x008fc800078e0287 */
[----:B------:R-:W-:-:S05]  /*45b0*/  @P3 IMAD.HI.U32 R2, R0, c[0x0][0x2c8], RZ ;  /* 0x0000b20000023a27 */ /* 0x000fca00078e00ff */
[----:B------:R-:W-:-:S05]  /*45c0*/  @P3 SHF.R.U32.HI R0, RZ, c[0x0][0x2cc], R2 ;  /* 0x0000b300ff003a19 */ /* 0x000fca0000011602 */
[----:B------:R-:W1:Y:S01]  /*45d0*/  SHFL.IDX PT, R2, R0, RZ, 0x1c1f ;  /* 0x001c1fff00027589 */ /* 0x000e6200000e0000 */
[----:B--2---:R-:W-:Y:S01]  /*45e0*/  IADD3 R3, -R4, 0x1, R64 ;  /* 0x0000000104037810 */ /* 0x004fe20007ffe140 */
[----:B------:R-:W-:Y:S02]  /*45f0*/  IMAD.IADD R4, R64, 0x1, -R4 ;  /* 0x0000000140047824 */ /* 0x000fe400078e0a04 */
[----:B------:R2:W3:Y:S04]  /*4600*/  SHFL.IDX PT, R6, R0, 0x1, 0x1c1f ;  /* 0x003c1f0000067f89 */ /* 0x0004e800000e0000 */
[----:B------:R-:W-:Y:S01]  /*4610*/  LDSM.16.MT88.4 R64, [R240+0x800] ;  /* 0x00080000f040783b */ /* 0x000fe20000004200 */
[----:B----4-:R-:W-:-:S05]  /*4620*/  IMAD.IADD R3, R3, 0x1, -R160 ;  /* 0x0000000103037824 */ /* 0x010fca00078e0aa0 */
[----:B-1----:R-:W-:-:S04]  /*4630*/  IADD3 R2, R3, R2, RZ ;  /* 0x0000000203027210 */ /* 0x002fc80007ffe0ff */
[----:B------:R-:W-:-:S04]  /*4640*/  IMNMX R2, R4, R2, PT ;  /* 0x0000000204027217 */ /* 0x000fc80003800200 */
[C---:B------:R-:W-:Y:S02]  /*4650*/  ISETP.GT.AND P0, PT, R2.reuse, RZ, PT ;  /* 0x000000ff0200720c */ /* 0x040fe40003f04270 */
[----:B------:R-:W-:Y:S02]  /*4660*/  ISETP.GT.AND P1, PT, R2, 0x1, PT ;  /* 0x000000010200780c */ /* 0x000fe40003f24270 */
[----:B------:R-:W-:Y:S02]  /*4670*/  FSEL R16, R28, -INF , P0 ;  /* 0xff8000001c107808 */ /* 0x000fe40000000000 */
[C---:B------:R-:W-:Y:S02]  /*4680*/  ISETP.GT.AND P0, PT, R2.reuse, 0x8, PT ;  /* 0x000000080200780c */ /* 0x040fe40003f04270 */
[----:B------:R-:W-:Y:S02]  /*4690*/  FSEL R15, R29, -INF , P1 ;  /* 0xff8000001d0f7808 */ /* 0x000fe40000800000 */
[----:B------:R-:W-:-:S02]  /*46a0*/  ISETP.GT.AND P1, PT, R2, 0x9, PT ;  /* 0x000000090200780c */ /* 0x000fc40003f24270 */
[----:B------:R-:W-:Y:S02]  /*46b0*/  FSEL R14, R40, -INF , P0 ;  /* 0xff800000280e7808 */ /* 0x000fe40000000000 */
[----:B--2---:R-:W-:Y:S02]  /*46c0*/  FMNMX.FTZ R0, R16, R15, !PT ;  /* 0x0000000f10007209 */ /* 0x004fe40007810000 */
[----:B------:R-:W-:Y:S02]  /*46d0*/  ISETP.GT.AND P0, PT, R2, 0x10, PT ;  /* 0x000000100200780c */ /* 0x000fe40003f04270 */
[----:B------:R-:W-:Y:S02]  /*46e0*/  FSEL R13, R41, -INF , P1 ;  /* 0xff800000290d7808 */ /* 0x000fe40000800000 */
[----:B------:R-:W-:Y:S02]  /*46f0*/  FMNMX.FTZ R0, R14, R0, !PT ;  /* 0x000000000e007209 */ /* 0x000fe40007810000 */
[----:B------:R-:W-:-:S02]  /*4700*/  ISETP.GT.AND P1, PT, R2, 0x11, PT ;  /* 0x000000110200780c */ /* 0x000fc40003f24270 */
[----:B------:R-:W-:Y:S02]  /*4710*/  FSEL R12, R24, -INF , P0 ;  /* 0xff800000180c7808 */ /* 0x000fe40000000000 */
[C---:B------:R-:W-:Y:S02]  /*4720*/  ISETP.GT.AND P0, PT, R2.reuse, 0x18, PT ;  /* 0x000000180200780c */ /* 0x040fe40003f04270 */
[----:B------:R-:W-:Y:S02]  /*4730*/  FMNMX.FTZ R0, R13, R0, !PT ;  /* 0x000000000d007209 */ /* 0x000fe40007810000 */
[----:B------:R-:W-:Y:S02]  /*4740*/  FSEL R17, R25, -INF , P1 ;  /* 0xff80000019117808 */ /* 0x000fe40000800000 */
[----:B------:R-:W-:Y:S02]  /*4750*/  ISETP.GT.AND P1, PT, R2, 0x19, PT ;  /* 0x000000190200780c */ /* 0x000fe40003f24270 */
[----:B------:R-:W-:-:S02]  /*4760*/  FSEL R11, R36, -INF , P0 ;  /* 0xff800000240b7808 */ /* 0x000fc40000000000 */
[----:B------:R-:W-:Y:S01]  /*4770*/  FMNMX.FTZ R5, R12, R0, !PT ;  /* 0x000000000c057209 */ /* 0x000fe20007810000 */
[----:B---3--:R-:W-:Y:S01]  /*4780*/  IMAD.IADD R0, R3, 0x1, R6 ;  /* 0x0000000103007824 */ /* 0x008fe200078e0206 */
[C---:B------:R-:W-:Y:S02]  /*4790*/  ISETP.GT.AND P0, PT, R2.reuse, 0x20, PT ;  /* 0x000000200200780c */ /* 0x040fe40003f04270 */
[----:B------:R-:W-:Y:S02]  /*47a0*/  FSEL R10, R37, -INF , P1 ;  /* 0xff800000250a7808 */ /* 0x000fe40000800000 */
[----:B------:R-:W-:Y:S02]  /*47b0*/  ISETP.GT.AND P1, PT, R2, 0x21, PT ;  /* 0x000000210200780c */ /* 0x000fe40003f24270 */
[----:B------:R-:W-:Y:S02]  /*47c0*/  FSEL R99, R20, -INF , P0 ;  /* 0xff80000014637808 */ /* 0x000fe40000000000 */
[----:B------:R-:W-:-:S02]  /*47d0*/  FMNMX.FTZ R3, R17, R5, !PT ;  /* 0x0000000511037209 */ /* 0x000fc40007810000 */
[----:B------:R-:W-:Y:S02]  /*47e0*/  ISETP.GT.AND P0, PT, R2, 0x28, PT ;  /* 0x000000280200780c */ /* 0x000fe40003f04270 */
[----:B------:R-:W-:Y:S02]  /*47f0*/  IMNMX R0, R4, R0, PT ;  /* 0x0000000004007217 */ /* 0x000fe40003800200 */
[----:B------:R-:W-:Y:S02]  /*4800*/  FSEL R98, R21, -INF , P1 ;  /* 0xff80000015627808 */ /* 0x000fe40000800000 */
[----:B------:R-:W-:Y:S02]  /*4810*/  FMNMX.FTZ R3, R11, R3, !PT ;  /* 0x000000030b037209 */ /* 0x000fe40007810000 */
[----:B------:R-:W-:Y:S02]  /*4820*/  ISETP.GT.AND P1, PT, R2, 0x29, PT ;  /* 0x000000290200780c */ /* 0x000fe40003f24270 */
[----:B------:R-:W-:-:S02]  /*4830*/  FSEL R97, R32, -INF , P0 ;  /* 0xff80000020617808 */ /* 0x000fc40000000000 */
[C---:B------:R-:W-:Y:S02]  /*4840*/  ISETP.GT.AND P0, PT, R0.reuse, RZ, PT ;  /* 0x000000ff0000720c */ /* 0x040fe40003f04270 */
[----:B------:R-:W-:Y:S02]  /*4850*/  ISETP.GT.AND P2, PT, R0, 0x1, PT ;  /* 0x000000010000780c */ /* 0x000fe40003f44270 */
[----:B------:R-:W-:Y:S02]  /*4860*/  FMNMX.FTZ R3, R10, R3, !PT ;  /* 0x000000030a037209 */ /* 0x000fe40007810000 */
[----:B------:R-:W-:Y:S02]  /*4870*/  FSEL R94, R33, -INF , P1 ;  /* 0xff800000215e7808 */ /* 0x000fe40000800000 */
[----:B------:R-:W-:Y:S02]  /*4880*/  FSEL R9, R30, -INF , P0 ;  /* 0xff8000001e097808 */ /* 0x000fe40000000000 */
[----:B------:R-:W-:-:S02]  /*4890*/  ISETP.GT.AND P1, PT, R0, 0x8, PT ;  /* 0x000000080000780c */ /* 0x000fc40003f24270 */
[----:B------:R-:W-:Y:S02]  /*48a0*/  FSEL R8, R31, -INF , P2 ;  /* 0xff8000001f087808 */ /* 0x000fe40001000000 */
[----:B------:R-:W-:Y:S01]  /*48b0*/  FMNMX.FTZ R2, R99, R3, !PT ;  /* 0x0000000363027209 */ /* 0x000fe20007810000 */
[----:B------:R-:W-:Y:S01]  /*48c0*/  LDSM.16.MT88.4 R28, [R241] ;  /* 0x00000000f11c783b */ /* 0x000fe20000004200 */
[----:B------:R-:W-:Y:S02]  /*48d0*/  ISETP.GT.AND P0, PT, R0, 0x9, PT ;  /* 0x000000090000780c */ /* 0x000fe40003f04270 */
[----:B------:R-:W-:Y:S02]  /*48e0*/  FSEL R7, R42, -INF , P1 ;  /* 0xff8000002a077808 */ /* 0x000fe40000800000 */
[----:B------:R-:W-:Y:S02]  /*48f0*/  FMNMX.FTZ R3, R9, R8, !PT ;  /* 0x0000000809037209 */ /* 0x000fe40007810000 */
[----:B------:R-:W-:-:S02]  /*4900*/  FSEL R6, R43, -INF , P0 ;  /* 0xff8000002b067808 */ /* 0x000fc40000000000 */
[----:B------:R-:W-:Y:S01]  /*4910*/  ISETP.GT.AND P1, PT, R0, 0x10, PT ;  /* 0x000000100000780c */ /* 0x000fe20003f24270 */
[----:B------:R-:W-:Y:S01]  /*4920*/  LDSM.16.MT88.4 R40, [R44] ;  /* 0x000000002c28783b */ /* 0x000fe20000004200 */
[----:B------:R-:W-:Y:S02]  /*4930*/  FMNMX.FTZ R3, R7, R3, !PT ;  /* 0x0000000307037209 */ /* 0x000fe40007810000 */
[----:B------:R-:W-:Y:S01]  /*4940*/  FMNMX.FTZ R2, R98, R2, !PT ;  /* 0x0000000262027209 */ /* 0x000fe20007810000 */
[----:B------:R-:W-:Y:S01]  /*4950*/  LDSM.16.MT88.4 R44, [R239+0x1800] ;  /* 0x00180000ef2c783b */ /* 0x000fe20000004200 */
[----:B------:R-:W-:Y:S02]  /*4960*/  ISETP.GT.AND P0, PT, R0, 0x11, PT ;  /* 0x000000110000780c */ /* 0x000fe40003f04270 */
[----:B------:R-:W-:Y:S02]  /*4970*/  FSEL R5, R26, -INF , P1 ;  /* 0xff8000001a057808 */ /* 0x000fe40000800000 */
[----:B------:R-:W-:-:S02]  /*4980*/  FMNMX.FTZ R3, R6, R3, !PT ;  /* 0x0000000306037209 */ /* 0x000fc40007810000 */
[----:B------:R-:W-:Y:S02]  /*4990*/  FMNMX.FTZ R2, R97, R2, !PT ;  /* 0x0000000261027209 */ /* 0x000fe40007810000 */
[----:B------:R-:W-:Y:S02]  /*49a0*/  FSEL R4, R27, -INF , P0 ;  /* 0xff8000001b047808 */ /* 0x000fe40000000000 */
[----:B------:R-:W-:Y:S01]  /*49b0*/  ISETP.GT.AND P1, PT, R0, 0x18, PT ;  /* 0x000000180000780c */ /* 0x000fe20003f24270 */
[----:B------:R-:W-:Y:S01]  /*49c0*/  LDSM.16.MT88.4 R24, [R240] ;  /* 0x00000000f018783b */ /* 0x000fe20000004200 */
[----:B------:R-:W-:Y:S02]  /*49d0*/  FMNMX.FTZ R18, R5, R3, !PT ;  /* 0x0000000305127209 */ /* 0x000fe40007810000 */
[----:B------:R-:W-:Y:S02]  /*49e0*/  FMNMX.FTZ R2, R94, R2, !PT ;  /* 0x000000025e027209 */ /* 0x000fe40007810000 */
[----:B------:R-:W-:-:S02]  /*49f0*/  ISETP.GT.AND P0, PT, R0, 0x19, PT ;  /* 0x000000190000780c */ /* 0x000fc40003f04270 */
[----:B------:R-:W-:Y:S02]  /*4a00*/  FSEL R3, R38, -INF , P1 ;  /* 0xff80000026037808 */ /* 0x000fe40000800000 */
[----:B------:R-:W-:Y:S01]  /*4a10*/  FMNMX.FTZ R19, R4, R18, !PT ;  /* 0x0000001204137209 */ /* 0x000fe20007810000 */
[----:B------:R-:W1:Y:S01]  /*4a20*/  SHFL.BFLY PT, R20, R2, 0x2, 0x1f ;  /* 0x0c401f0002147f89 */ /* 0x000e6200000e0000 */
[----:B------:R-:W-:Y:S02]  /*4a30*/  FSEL R18, R39, -INF , P0 ;  /* 0xff80000027127808 */ /* 0x000fe40000000000 */
[C---:B------:R-:W-:Y:S02]  /*4a40*/  ISETP.GT.AND P1, PT, R0.reuse, 0x20, PT ;  /* 0x000000200000780c */ /* 0x040fe40003f24270 */
[----:B------:R-:W-:Y:S02]  /*4a50*/  FMNMX.FTZ R19, R3, R19, !PT ;  /* 0x0000001303137209 */ /* 0x000fe40007810000 */
[----:B------:R-:W-:-:S02]  /*4a60*/  ISETP.GT.AND P0, PT, R0, 0x21, PT ;  /* 0x000000210000780c */ /* 0x000fc40003f04270 */
[----:B------:R-:W-:Y:S02]  /*4a70*/  FSEL R96, R22, -INF , P1 ;  /* 0xff80000016607808 */ /* 0x000fe40000800000 */
[----:B------:R-:W-:Y:S02]  /*4a80*/  FMNMX.FTZ R19, R18, R19, !PT ;  /* 0x0000001312137209 */ /* 0x000fe40007810000 */
[----:B------:R-:W-:Y:S02]  /*4a90*/  FSEL R95, R23, -INF , P0 ;  /* 0xff800000175f7808 */ /* 0x000fe40000000000 */
[----:B------:R-:W-:Y:S02]  /*4aa0*/  ISETP.GT.AND P1, PT, R0, 0x28, PT ;  /* 0x000000280000780c */ /* 0x000fe40003f24270 */
[----:B------:R-:W-:Y:S02]  /*4ab0*/  FMNMX.FTZ R19, R96, R19, !PT ;  /* 0x0000001360137209 */ /* 0x000fe40007810000 */
[----:B------:R-:W-:-:S02]  /*4ac0*/  ISETP.GT.AND P0, PT, R0, 0x29, PT ;  /* 0x000000290000780c */ /* 0x000fc40003f04270 */
[----:B------:R-:W-:Y:S02]  /*4ad0*/  FSEL R93, R34, -INF , P1 ;  /* 0xff800000225d7808 */ /* 0x000fe40000800000 */
[----:B------:R-:W-:Y:S02]  /*4ae0*/  FMNMX.FTZ R0, R95, R19, !PT ;  /* 0x000000135f007209 */ /* 0x000fe40007810000 */
[----:B------:R-:W-:Y:S02]  /*4af0*/  FSEL R92, R35, -INF , P0 ;  /* 0xff800000235c7808 */ /* 0x000fe40000000000 */
[----:B------:R-:W-:Y:S01]  /*4b00*/  FMNMX.FTZ R0, R93, R0, !PT ;  /* 0x000000005d007209 */ /* 0x000fe20007810000 */
[----:B------:R-:W-:Y:S03]  /*4b10*/  LDSM.16.MT88.4 R32, [R239+0x800] ;  /* 0x00080000ef20783b */ /* 0x000fe60000004200 */
[----:B------:R-:W-:-:S02]  /*4b20*/  FMNMX.FTZ R0, R92, R0, !PT ;  /* 0x000000005c007209 */ /* 0x000fc40007810000 */
[----:B-1----:R-:W-:-:S03]  /*4b30*/  FMNMX.FTZ R2, R2, R20, !PT ;  /* 0x0000001402027209 */ /* 0x002fc60007810000 */
[----:B------:R-:W1:Y:S04]  /*4b40*/  SHFL.BFLY PT, R20, R0, 0x2, 0x1f ;  /* 0x0c401f0000147f89 */ /* 0x000e6800000e0000 */
[----:B------:R-:W2:Y:S01]  /*4b50*/  SHFL.BFLY PT, R19, R2, 0x1, 0x1f ;  /* 0x0c201f0002137f89 */ /* 0x000ea200000e0000 */
[----:B-1----:R-:W-:Y:S02]  /*4b60*/  FMNMX.FTZ R0, R0, R20, !PT ;  /* 0x0000001400007209 */ /* 0x002fe40007810000 */
[----:B--2---:R-:W-:-:S03]  /*4b70*/  FMNMX.FTZ R133, R2, R19, !PT ;  /* 0x0000001302857209 */ /* 0x004fc60007810000 */
[----:B------:R-:W1:Y:S01]  /*4b80*/  SHFL.BFLY PT, R19, R0, 0x1, 0x1f ;  /* 0x0c201f0000137f89 */ /* 0x000e6200000e0000 */
[C---:B------:R-:W-:Y:S01]  /*4b90*/  FSETP.NEU.FTZ.AND P0, PT, R133.reuse, -INF , PT ;  /* 0xff8000008500780b */ /* 0x040fe20003f1d000 */
[----:B------:R-:W-:-:S05]  /*4ba0*/  FMUL.FTZ R2, R133, c[0x0][0x2d0] ;  /* 0x0000b40085027a20 */ /* 0x000fca0000410000 */
[----:B------:R-:W-:-:S05]  /*4bb0*/  FSEL R2, R2, RZ, P0 ;  /* 0x000000ff02027208 */ /* 0x000fca0000000000 */
[--C-:B------:R-:W-:Y:S02]  /*4bc0*/  FFMA.FTZ R12, R12, c[0x0][0x2d0], -R2.reuse ;  /* 0x0000b4000c0c7a23 */ /* 0x100fe40000010802 */
[--C-:B------:R-:W-:Y:S02]  /*4bd0*/  FFMA.FTZ R15, R15, c[0x0][0x2d0], -R2.reuse ;  /* 0x0000b4000f0f7a23 */ /* 0x100fe40000010802 */
[----:B------:R2:W-:Y:S01]  /*4be0*/  MUFU.EX2 R88, R12 ;  /* 0x0000000c00587308 */ /* 0x0005e20000000800 */
[--C-:B------:R-:W-:Y:S01]  /*4bf0*/  FFMA.FTZ R14, R14, c[0x0][0x2d0], -R2.reuse ;  /* 0x0000b4000e0e7a23 */ /* 0x100fe20000010802 */
[----:B-1----:R-:W-:Y:S01]  /*4c00*/  FMNMX.FTZ R132, R0, R19, !PT ;  /* 0x0000001300847209 */ /* 0x002fe20007810000 */
[--C-:B------:R-:W-:Y:S02]  /*4c10*/  FFMA.FTZ R0, R17, c[0x0][0x2d0], -R2.reuse ;  /* 0x0000b40011007a23 */ /* 0x100fe40000010802 */
[----:B------:R-:W-:-:S03]  /*4c20*/  FFMA.FTZ R13, R13, c[0x0][0x2d0], -R2 ;  /* 0x0000b4000d0d7a23 */ /* 0x000fc60000010802 */
[----:B------:R1:W-:Y:S01]  /*4c30*/  MUFU.EX2 R89, R0 ;  /* 0x0000000000597308 */ /* 0x0003e20000000800 */
[C---:B------:R-:W-:Y:S01]  /*4c40*/  FSETP.NEU.FTZ.AND P0, PT, R132.reuse, -INF , PT ;  /* 0xff8000008400780b */ /* 0x040fe20003f1d000 */
[----:B--2---:R-:W-:-:S06]  /*4c50*/  FMUL.FTZ R12, R132, c[0x0][0x2d0] ;  /* 0x0000b400840c7a20 */ /* 0x004fcc0000410000 */
[----:B------:R-:W-:Y:S01]  /*4c60*/  MUFU.EX2 R80, R15 ;  /* 0x0000000f00507308 */ /* 0x000fe20000000800 */
[----:B-1----:R-:W-:-:S07]  /*4c70*/  FFMA.FTZ R0, R11, c[0x0][0x2d0], -R2 ;  /* 0x0000b4000b007a23 */ /* 0x002fce0000010802 */
[----:B------:R-:W-:Y:S08]  /*4c80*/  MUFU.EX2 R84, R14 ;  /* 0x0000000e00547308 */ /* 0x000ff00000000800 */
[----:B------:R1:W-:Y:S08]  /*4c90*/  MUFU.EX2 R90, R0 ;  /* 0x00000000005a7308 */ /* 0x0003f00000000800 */
[----:B------:R2:W-:Y:S01]  /*4ca0*/  MUFU.EX2 R83, R13 ;  /* 0x0000000d00537308 */ /* 0x0005e20000000800 */
[----:B-1----:R-:W-:-:S02]  /*4cb0*/  FSEL R0, R12, RZ, P0 ;  /* 0x000000ff0c007208 */ /* 0x002fc40000000000 */
[----:B--2---:R-:W1:Y:S01]  /*4cc0*/  LDSM.16.MT88.4 R12, [R239] ;  /* 0x00000000ef0c783b */ /* 0x004e620000004200 */
[----:B------:R-:W-:Y:S02]  /*4cd0*/  FFMA.FTZ R16, R16, c[0x0][0x2d0], -R2 ;  /* 0x0000b40010107a23 */ /* 0x000fe40000010802 */
[--C-:B------:R-:W-:Y:S02]  /*4ce0*/  FFMA.FTZ R9, R9, c[0x0][0x2d0], -R0.reuse ;  /* 0x0000b40009097a23 */ /* 0x100fe40000010800 */
[--C-:B------:R-:W-:Y:S02]  /*4cf0*/  FFMA.FTZ R8, R8, c[0x0][0x2d0], -R0.reuse ;  /* 0x0000b40008087a23 */ /* 0x100fe40000010800 */
[--C-:B------:R-:W-:Y:S02]  /*4d00*/  FFMA.FTZ R7, R7, c[0x0][0x2d0], -R0.reuse ;  /* 0x0000b40007077a23 */ /* 0x100fe40000010800 */
[----:B------:R-:W-:Y:S01]  /*4d10*/  FFMA.FTZ R6, R6, c[0x0][0x2d0], -R0 ;  /* 0x0000b40006067a23 */ /* 0x000fe20000010800 */
[----:B------:R-:W2:Y:S08]  /*4d20*/  MUFU.EX2 R82, R16 ;  /* 0x0000001000527308 */ /* 0x000eb00000000800 */
[----:B------:R-:W-:Y:S08]  /*4d30*/  MUFU.EX2 R78, R9 ;  /* 0x00000009004e7308 */ /* 0x000ff00000000800 */
[----:B------:R2:W3:Y:S08]  /*4d40*/  MUFU.EX2 R77, R8 ;  /* 0x00000008004d7308 */ /* 0x0004f00000000800 */
[----:B------:R-:W-:Y:S08]  /*4d50*/  MUFU.EX2 R76, R7 ;  /* 0x00000007004c7308 */ /* 0x000ff00000000800 */
[----:B------:R-:W4:Y:S01]  /*4d60*/  MUFU.EX2 R79, R6 ;  /* 0x00000006004f7308 */ /* 0x000f220000000800 */
[----:B------:R-:W-:Y:S01]  /*4d70*/  FFMA.FTZ R10, R10, c[0x0][0x2d0], -R2 ;  /* 0x0000b4000a0a7a23 */ /* 0x000fe20000010802 */
[----:B--2---:R-:W-:Y:S01]  /*4d80*/  F2FP.BF16.PACK_AB R8, R80, R82 ;  /* 0x000000525008723e */ /* 0x004fe200000010ff */
[----:B------:R-:W-:Y:S01]  /*4d90*/  FFMA.FTZ R3, R3, c[0x0][0x2d0], -R0 ;  /* 0x0000b40003037a23 */ /* 0x000fe20000010800 */
[----:B---3--:R-:W-:-:S04]  /*4da0*/  F2FP.BF16.PACK_AB R9, R77, R78 ;  /* 0x0000004e4d09723e */ /* 0x008fc800000010ff */
[----:B------:R2:W-:Y:S01]  /*4db0*/  MUFU.EX2 R91, R10 ;  /* 0x0000000a005b7308 */ /* 0x0005e20000000800 */
[--C-:B------:R-:W-:Y:S02]  /*4dc0*/  FFMA.FTZ R5, R5, c[0x0][0x2d0], -R0.reuse ;  /* 0x0000b40005057a23 */ /* 0x100fe40000010800 */
[----:B------:R-:W-:Y:S01]  /*4dd0*/  FFMA.FTZ R4, R4, c[0x0][0x2d0], -R0 ;  /* 0x0000b40004047a23 */ /* 0x000fe20000010800 */
[----:B----4-:R-:W-:-:S04]  /*4de0*/  F2FP.BF16.PACK_AB R11, R79, R76 ;  /* 0x0000004c4f0b723e */ /* 0x010fc800000010ff */
[----:B------:R3:W-:Y:S01]  /*4df0*/  MUFU.EX2 R86, R3 ;  /* 0x0000000300567308 */ /* 0x0007e20000000800 */
[----:B--2---:R-:W-:-:S07]  /*4e00*/  F2FP.BF16.PACK_AB R10, R83, R84 ;  /* 0x00000054530a723e */ /* 0x004fce00000010ff */
[----:B------:R-:W-:Y:S01]  /*4e10*/  MUFU.EX2 R81, R5 ;  /* 0x0000000500517308 */ /* 0x000fe20000000800 */
[----:B---3--:R-:W-:Y:S01]  /*4e20*/  FFMA.FTZ R3, R18, c[0x0][0x2d0], -R0 ;  /* 0x0000b40012037a23 */ /* 0x008fe20000010800 */
[C---:B-1----:R-:W-:Y:S06]  /*4e30*/  HMMA.16816.F32.BF16 R20, R8.reuse, R12, RZ ;  /* 0x0000000c0814723c */ /* 0x042fec00000418ff */
[----:B------:R1:W2:Y:S02]  /*4e40*/  MUFU.EX2 R85, R4 ;  /* 0x0000000400557308 */ /* 0x0002a40000000800 */
[C---:B------:R-:W-:Y:S06]  /*4e50*/  HMMA.16816.F32.BF16 R16, R8.reuse, R14, RZ ;  /* 0x0000000e0810723c */ /* 0x040fec00000418ff */
[----:B------:R-:W3:Y:S02]  /*4e60*/  MUFU.EX2 R87, R3 ;  /* 0x0000000300577308 */ /* 0x000ee40000000800 */
[----:B------:R-:W-:Y:S01]  /*4e70*/  HMMA.16816.F32.BF16 R12, R8, R28, RZ ;  /* 0x0000001c080c723c */ /* 0x000fe200000418ff */
[----:B-1----:R-:W-:-:S02]  /*4e80*/  F2FP.BF16.PACK_AB R4, R89, R88 ;  /* 0x000000585904723e */ /* 0x002fc400000010ff */
[----:B--2---:R-:W-:Y:S02]  /*4e90*/  F2FP.BF16.PACK_AB R5, R85, R81 ;  /* 0x000000515505723e */ /* 0x004fe400000010ff */
[----:B------:R-:W-:-:S03]  /*4ea0*/  F2FP.BF16.PACK_AB R6, R91, R90 ;  /* 0x0000005a5b06723e */ /* 0x000fc600000010ff */
[----:B------:R-:W-:Y:S01]  /*4eb0*/  HMMA.16816.F32.BF16 R52, R8, R30, RZ ;  /* 0x0000001e0834723c */ /* 0x000fe200000418ff */
[----:B---3--:R-:W-:-:S07]  /*4ec0*/  F2FP.BF16.PACK_AB R7, R87, R86 ;  /* 0x000000565707723e */ /* 0x008fce00000010ff */
[C---:B------:R-:W-:Y:S08]  /*4ed0*/  HMMA.16816.F32.BF16 R156, R4.reuse, R32, R20 ;  /* 0x00000020049c723c */ /* 0x040ff00000041814 */
[----:B------:R-:W-:Y:S08]  /*4ee0*/  HMMA.16816.F32.BF16 R144, R4, R34, R16 ;  /* 0x000000220490723c */ /* 0x000ff00000041810 */
[----:B------:R-:W-:Y:S08]  /*4ef0*/  HMMA.16816.F32.BF16 R32, R8, R26, RZ ;  /* 0x0000001a0820723c */ /* 0x000ff000000418ff */
[----:B------:R-:W-:Y:S08]  /*4f00*/  HMMA.16816.F32.BF16 R148, R4, R48, R12 ;  /* 0x000000300494723c */ /* 0x000ff0000004180c */
[C---:B------:R-:W-:Y:S08]  /*4f10*/  HMMA.16816.F32.BF16 R16, R8.reuse, R46, RZ ;  /* 0x0000002e0810723c */ /* 0x040ff000000418ff */
[C---:B------:R-:W-:Y:S08]  /*4f20*/  HMMA.16816.F32.BF16 R28, R8.reuse, R40, RZ ;  /* 0x00000028081c723c */ /* 0x040ff000000418ff */
[C---:B------:R-:W-:Y:S08]  /*4f30*/  HMMA.16816.F32.BF16 R12, R8.reuse, R68, RZ ;  /* 0x00000044080c723c */ /* 0x040ff000000418ff */
[C---:B------:R-:W-:Y:S08]  /*4f40*/  HMMA.16816.F32.BF16 R36, R8.reuse, R24, RZ ;  /* 0x000000180824723c */ /* 0x040ff000000418ff */
[C---:B------:R-:W-:Y:S08]  /*4f50*/  HMMA.16816.F32.BF16 R24, R8.reuse, R42, RZ ;  /* 0x0000002a0818723c */ /* 0x040ff000000418ff */
[----:B------:R-:W-:Y:S01]  /*4f60*/  HMMA.16816.F32.BF16 R20, R8, R44, RZ ;  /* 0x0000002c0814723c */ /* 0x000fe200000418ff */
[----:B------:R-:W1:Y:S07]  /*4f70*/  LDSM.16.MT88.4 R44, [R240+0x1800] ;  /* 0x00180000f02c783b */ /* 0x000e6e0000004200 */
[C---:B------:R-:W-:Y:S01]  /*4f80*/  HMMA.16816.F32.BF16 R136, R4.reuse, R50, R52 ;  /* 0x000000320488723c */ /* 0x040fe20000041834 */
[----:B------:R-:W2:Y:S04]  /*4f90*/  LDSM.16.MT88.4 R52, [R242+0x1800] ;  /* 0x00180000f234783b */ /* 0x000ea80000004200 */
[----:B------:R-:W-:Y:S03]  /*4fa0*/  LDSM.16.MT88.4 R48, [R239+0x3800] ;  /* 0x00380000ef30783b */ /* 0x000fe60000004200 */
[C---:B------:R-:W-:Y:S01]  /*4fb0*/  HMMA.16816.F32.BF16 R100, R4.reuse, R66, R32 ;  /* 0x000000420464723c */ /* 0x040fe20000041820 */
[----:B------:R-:W3:Y:S07]  /*4fc0*/  LDSM.16.MT88.4 R32, [R242+0x2000] ;  /* 0x00200000f220783b */ /* 0x000eee0000004200 */
[C---:B------:R-:W-:Y:S08]  /*4fd0*/  HMMA.16816.F32.BF16 R16, R4.reuse, R58, R16 ;  /* 0x0000003a0410723c */ /* 0x040ff00000041810 */
[C---:B------:R-:W-:Y:S08]  /*4fe0*/  HMMA.16816.F32.BF16 R28, R4.reuse, R60, R28 ;  /* 0x0000003c041c723c */ /* 0x040ff0000004181c */
[C---:B------:R-:W-:Y:S08]  /*4ff0*/  HMMA.16816.F32.BF16 R12, R4.reuse, R72, R12 ;  /* 0x00000048040c723c */ /* 0x040ff0000004180c */
[C---:B------:R-:W-:Y:S08]  /*5000*/  HMMA.16816.F32.BF16 R24, R4.reuse, R62, R24 ;  /* 0x0000003e0418723c */ /* 0x040ff00000041818 */
[----:B------:R-:W-:Y:S01]  /*5010*/  HMMA.16816.F32.BF16 R20, R4, R56, R20 ;  /* 0x000000380414723c */ /* 0x000fe20000041814 */
[----:B------:R-:W-:Y:S01]  /*5020*/  IMAD.MOV.U32 R116, RZ, RZ, R100 ;  /* 0x000000ffff747224 */ /* 0x000fe200078e0064 */
[----:B------:R-:W-:Y:S01]  /*5030*/  MOV R114, R103 ;  /* 0x0000006700727202 */ /* 0x000fe20000000f00 */
[----:B------:R-:W-:-:S02]  /*5040*/  IMAD.MOV.U32 R115, RZ, RZ, R102 ;  /* 0x000000ffff737224 */ /* 0x000fc400078e0066 */
[----:B------:R-:W-:Y:S01]  /*5050*/  IMAD.MOV.U32 R113, RZ, RZ, R101 ;  /* 0x000000ffff717224 */ /* 0x000fe200078e0065 */
[----:B------:R-:W-:Y:S01]  /*5060*/  MOV R101, R16 ;  /* 0x0000001000657202 */ /* 0x000fe20000000f00 */
[----:B------:R-:W-:Y:S01]  /*5070*/  IMAD.MOV.U32 R103, RZ, RZ, R18 ;  /* 0x000000ffff677224 */ /* 0x000fe200078e0012 */
[----:B------:R-:W-:Y:S01]  /*5080*/  HMMA.16816.F32.BF16 R140, R4, R64, R36 ;  /* 0x00000040048c723c */ /* 0x000fe20000041824 */
[----:B------:R-:W-:Y:S01]  /*5090*/  IMAD.MOV.U32 R102, RZ, RZ, R19 ;  /* 0x000000ffff667224 */ /* 0x000fe200078e0013 */
[----:B------:R-:W-:Y:S01]  /*50a0*/  MOV R111, R31 ;  /* 0x0000001f006f7202 */ /* 0x000fe20000000f00 */
[----:B------:R-:W-:Y:S01]  /*50b0*/  IMAD.MOV.U32 R100, RZ, RZ, R17 ;  /* 0x000000ffff647224 */ /* 0x000fe200078e0011 */
[----:B------:R-:W-:Y:S01]  /*50c0*/  MOV R162, R14 ;  /* 0x0000000e00a27202 */ /* 0x000fe20000000f00 */
[----:B------:R-:W-:Y:S01]  /*50d0*/  IMAD.MOV.U32 R3, RZ, RZ, R28 ;  /* 0x000000ffff037224 */ /* 0x000fe200078e001c */
[----:B------:R-:W4:Y:S01]  /*50e0*/  LDSM.16.MT88.4 R16, [R240+0x2000] ;  /* 0x00200000f010783b */ /* 0x000f220000004200 */
[----:B------:R-:W-:Y:S01]  /*50f0*/  IMAD.MOV.U32 R112, RZ, RZ, R30 ;  /* 0x000000ffff707224 */ /* 0x000fe200078e001e */
[----:B------:R-:W-:Y:S01]  /*5100*/  HMMA.16816.F32.BF16 R40, R8, R70, RZ ;  /* 0x000000460828723c */ /* 0x000fe200000418ff */
[----:B------:R-:W-:Y:S01]  /*5110*/  IMAD.MOV.U32 R110, RZ, RZ, R29 ;  /* 0x000000ffff6e7224 */ /* 0x000fe200078e001d */
[----:B------:R-:W3:Y:S01]  /*5120*/  LDSM.16.MT88.4 R36, [R239+0x3000] ;  /* 0x00300000ef24783b */ /* 0x000ee20000004200 */
[----:B------:R-:W-:-:S02]  /*5130*/  IMAD.MOV.U32 R109, RZ, RZ, R12 ;  /* 0x000000ffff6d7224 */ /* 0x000fc400078e000c */
[----:B------:R-:W-:Y:S02]  /*5140*/  IMAD.MOV.U32 R108, RZ, RZ, R13 ;  /* 0x000000ffff6c7224 */ /* 0x000fe400078e000d */
[----:B------:R-:W-:Y:S01]  /*5150*/  IMAD.MOV.U32 R161, RZ, RZ, R15 ;  /* 0x000000ffffa17224 */ /* 0x000fe200078e000f */
[----:B-1----:R-:W-:Y:S01]  /*5160*/  HMMA.16816.F32.BF16 R28, R8, R46, RZ ;  /* 0x0000002e081c723c */ /* 0x002fe200000418ff */
[----:B------:R-:W-:Y:S01]  /*5170*/  IMAD.MOV.U32 R107, RZ, RZ, R26 ;  /* 0x000000ffff6b7224 */ /* 0x000fe200078e001a */
[----:B------:R-:W-:Y:S01]  /*5180*/  MOV R105, R24 ;  /* 0x0000001800697202 */ /* 0x000fe20000000f00 */
[----:B------:R-:W-:Y:S01]  /*5190*/  IMAD.MOV.U32 R106, RZ, RZ, R27 ;  /* 0x000000ffff6a7224 */ /* 0x000fe200078e001b */
[----:B------:R-:W-:Y:S01]  /*51a0*/  MOV R117, R21 ;  /* 0x0000001500757202 */ /* 0x000fe20000000f00 */
[----:B------:R-:W-:-:S03]  /*51b0*/  IMAD.MOV.U32 R104, RZ, RZ, R25 ;  /* 0x000000ffff687224 */ /* 0x000fc600078e0019 */
[C---:B------:R-:W-:Y:S01]  /*51c0*/  HMMA.16816.F32.BF16 R12, R8.reuse, R44, RZ ;  /* 0x0000002c080c723c */ /* 0x040fe200000418ff */
[----:B------:R-:W1:Y:S01]  /*51d0*/  LDSM.16.MT88.4 R44, [R241+0x3000] ;  /* 0x00300000f12c783b */ /* 0x000e620000004200 */
[----:B------:R-:W-:Y:S02]  /*51e0*/  IMAD.MOV.U32 R119, RZ, RZ, R22 ;  /* 0x000000ffff777224 */ /* 0x000fe400078e0016 */
[----:B------:R-:W-:Y:S02]  /*51f0*/  IMAD.MOV.U32 R118, RZ, RZ, R23 ;  /* 0x000000ffff767224 */ /* 0x000fe400078e0017 */
[----:B------:R-:W-:Y:S02]  /*5200*/  IMAD.MOV.U32 R130, RZ, RZ, R20 ;  /* 0x000000ffff827224 */ /* 0x000fe400078e0014 */
[C---:B--2---:R-:W-:Y:S08]  /*5210*/  HMMA.16816.F32.BF16 R24, R8.reuse, R52, RZ ;  /* 0x000000340818723c */ /* 0x044ff000000418ff */
[----:B------:R-:W-:Y:S01]  /*5220*/  HMMA.16816.F32.BF16 R20, R8, R54, RZ ;  /* 0x000000360814723c */ /* 0x000fe200000418ff */
[----:B------:R-:W2:Y:S07]  /*5230*/  LDSM.16.MT88.4 R52, [R240+0x3000] ;  /* 0x00300000f034783b */ /* 0x000eae0000004200 */
[C---:B------:R-:W-:Y:S01]  /*5240*/  HMMA.16816.F32.BF16 R56, R4.reuse, R74, R40 ;  /* 0x0000004a0438723c */ /* 0x040fe20000041828 */
[----:B------:R-:W1:Y:S07]  /*5250*/  LDSM.16.MT88.4 R40, [R241+0x3800] ;  /* 0x00380000f128783b */ /* 0x000e6e0000004200 */
[C---:B---3--:R-:W-:Y:S08]  /*5260*/  HMMA.16816.F32.BF16 R72, R4.reuse, R32, R24 ;  /* 0x000000200448723c */ /* 0x048ff00000041818 */
[C---:B------:R-:W-:Y:S01]  /*5270*/  HMMA.16816.F32.BF16 R68, R4.reuse, R34, R20 ;  /* 0x000000220444723c */ /* 0x040fe20000041814 */
[----:B------:R-:W3:Y:S07]  /*5280*/  LDSM.16.MT88.4 R32, [R240+0x3800] ;  /* 0x00380000f020783b */ /* 0x000eee0000004200 */
[C---:B----4-:R-:W-:Y:S08]  /*5290*/  HMMA.16816.F32.BF16 R64, R4.reuse, R16, R12 ;  /* 0x000000100440723c */ /* 0x050ff0000004180c */
[----:B------:R-:W-:Y:S08]  /*52a0*/  HMMA.16816.F32.BF16 R60, R4, R18, R28 ;  /* 0x00000012043c723c */ /* 0x000ff0000004181c */
[C---:B------:R-:W-:Y:S08]  /*52b0*/  HMMA.16816.F32.BF16 R12, R8.reuse, R36, RZ ;  /* 0x00000024080c723c */ /* 0x040ff000000418ff */
[C---:B------:R-:W-:Y:S01]  /*52c0*/  HMMA.16816.F32.BF16 R28, R8.reuse, R38, RZ ;  /* 0x00000026081c723c */ /* 0x040fe200000418ff */
[----:B------:R-:W4:Y:S07]  /*52d0*/  LDSM.16.MT88.4 R36, [R242+0x3000] ;  /* 0x00300000f224783b */ /* 0x000f2e0000004200 */
[C---:B-1----:R-:W-:Y:S08]  /*52e0*/  HMMA.16816.F32.BF16 R24, R8.reuse, R44, RZ ;  /* 0x0000002c0818723c */ /* 0x042ff000000418ff */
[C---:B--2---:R-:W-:Y:S08]  /*52f0*/  HMMA.16816.F32.BF16 R16, R8.reuse, R52, RZ ;  /* 0x000000340810723c */ /* 0x044ff000000418ff */
[----:B------:R-:W-:Y:S08]  /*5300*/  HMMA.16816.F32.BF16 R20, R8, R46, RZ ;  /* 0x0000002e0814723c */ /* 0x000ff000000418ff */
[C---:B------:R-:W-:Y:S08]  /*5310*/  HMMA.16816.F32.BF16 R120, R4.reuse, R48, R12 ;  /* 0x000000300478723c */ /* 0x040ff0000004180c */
[C---:B------:R-:W-:Y:S08]  /*5320*/  HMMA.16816.F32.BF16 R176, R4.reuse, R50, R28 ;  /* 0x0000003204b0723c */ /* 0x040ff0000004181c */
[----:B------:R-:W-:Y:S08]  /*5330*/  HMMA.16816.F32.BF16 R48, R4, R40, R24 ;  /* 0x000000280430723c */ /* 0x000ff00000041818 */
[----:B------:R-:W-:Y:S08]  /*5340*/  HMMA.16816.F32.BF16 R12, R8, R54, RZ ;  /* 0x00000036080c723c */ /* 0x000ff000000418ff */
[C---:B---3--:R-:W-:Y:S08]  /*5350*/  HMMA.16816.F32.BF16 R16, R4.reuse, R32, R16 ;  /* 0x000000200410723c */ /* 0x048ff00000041810 */
[----:B------:R-:W-:Y:S01]  /*5360*/  HMMA.16816.F32.BF16 R172, R4, R42, R20 ;  /* 0x0000002a04ac723c */ /* 0x000fe20000041814 */
[----:B------:R-:W1:Y:S01]  /*5370*/  LDSM.16.MT88.4 R20, [R242+0x3800] ;  /* 0x00380000f214783b */ /* 0x000e620000004200 */
[----:B------:R-:W-:Y:S01]  /*5380*/  IMAD.MOV.U32 R27, RZ, RZ, R48 ;  /* 0x000000ffff1b7224 */ /* 0x000fe200078e0030 */
[----:B------:R-:W-:Y:S01]  /*5390*/  MOV R25, R51 ;  /* 0x0000003300197202 */ /* 0x000fe20000000f00 */
[----:B------:R-:W-:-:S02]  /*53a0*/  IMAD.MOV.U32 R26, RZ, RZ, R50 ;  /* 0x000000ffff1a7224 */ /* 0x000fc400078e0032 */
[----:B------:R-:W-:Y:S02]  /*53b0*/  IMAD.MOV.U32 R24, RZ, RZ, R49 ;  /* 0x000000ffff187224 */ /* 0x000fe400078e0031 */
[----:B------:R-:W-:Y:S01]  /*53c0*/  IMAD.MOV.U32 R30, RZ, RZ, R3 ;  /* 0x000000ffff1e7224 */ /* 0x000fe200078e0003 */
[----:B------:R-:W-:Y:S07]  /*53d0*/  HMMA.16816.F32.BF16 R168, R4, R34, R12 ;  /* 0x0000002204a8723c */ /* 0x000fee000004180c */
[----:B------:R-:W-:Y:S01]  /*53e0*/  IMAD.MOV.U32 R3, RZ, RZ, R16 ;  /* 0x000000ffff037224 */ /* 0x000fe200078e0010 */
[----:B------:R-:W-:Y:S01]  /*53f0*/  MOV R29, R19 ;  /* 0x00000013001d7202 */ /* 0x000fe20000000f00 */
[----:B------:R-:W-:Y:S01]  /*5400*/  IMAD.MOV.U32 R44, RZ, RZ, R18 ;  /* 0x000000ffff2c7224 */ /* 0x000fe200078e0012 */
[----:B----4-:R-:W-:Y:S01]  /*5410*/  HMMA.16816.F32.BF16 R12, R8, R38, RZ ;  /* 0x00000026080c723c */ /* 0x010fe200000418ff */
[----:B------:R-:W-:-:S02]  /*5420*/  IMAD.MOV.U32 R28, RZ, RZ, R17 ;  /* 0x000000ffff1c7224 */ /* 0x000fc400078e0011 */
[----:B------:R-:W-:-:S04]  /*5430*/  IMAD.MOV.U32 R34, RZ, RZ, R27 ;  /* 0x000000ffff227224 */ /* 0x000fc800078e001b */
[----:B------:R-:W-:Y:S01]  /*5440*/  MOV R39, R24 ;  /* 0x0000001800277202 */ /* 0x000fe20000000f00 */
[----:B------:R-:W-:Y:S07]  /*5450*/  HMMA.16816.F32.BF16 R16, R8, R36, RZ ;  /* 0x000000240810723c */ /* 0x000fee00000418ff */
[----:B------:R-:W-:Y:S02]  /*5460*/  IMAD.MOV.U32 R36, RZ, RZ, R26 ;  /* 0x000000ffff247224 */ /* 0x000fe400078e001a */
[----:B------:R-:W-:-:S02]  /*5470*/  IMAD.MOV.U32 R37, RZ, RZ, R25 ;  /* 0x000000ffff257224 */ /* 0x000fc400078e0019 */
[----:B------:R-:W2:Y:S11]  /*5480*/  LDSM.16.MT88.4 R24, [R239+0x4800] ;  /* 0x00480000ef18783b */ /* 0x000eb60000004200 */
[----:B------:R-:W-:Y:S02]  /*5490*/  @!UPT UIADD3 URZ, URZ, URZ, URZ ;  /* 0x0000003f3f3ff290 */ /* 0x000fe4000fffe03f */
[C---:B-1----:R-:W-:Y:S01]  /*54a0*/  HMMA.16816.F32.BF16 R124, R4.reuse, R20, R16 ;  /* 0x00000014047c723c */ /* 0x042fe20000041810 */
[----:B------:R-:W1:Y:S01]  /*54b0*/  LDSM.16.MT88.4 R16, [R239+0x5000] ;  /* 0x00500000ef10783b */ /* 0x000e620000004200 */
[----:B------:R-:W-:Y:S01]  /*54c0*/  IMAD.MOV.U32 R42, RZ, RZ, R107 ;  /* 0x000000ffff2a7224 */ /* 0x000fe200078e006b */
[----:B------:R-:W-:Y:S01]  /*54d0*/  MOV R41, R104 ;  /* 0x0000006800297202 */ /* 0x000fe20000000f00 */
[----:B------:R-:W-:Y:S02]  /*54e0*/  IMAD.MOV.U32 R43, RZ, RZ, R106 ;  /* 0x000000ffff2b7224 */ /* 0x000fe400078e006a */
[----:B------:R-:W-:Y:S02]  /*54f0*/  IMAD.MOV.U32 R40, RZ, RZ, R105 ;  /* 0x000000ffff287224 */ /* 0x000fe400078e0069 */
[----:B------:R-:W-:Y:S01]  /*5500*/  HMMA.16816.F32.BF16 R104, R4, R22, R12 ;  /* 0x000000160468723c */ /* 0x000fe2000004180c */
[----:B------:R-:W-:Y:S01]  /*5510*/  IMAD.MOV.U32 R50, RZ, RZ, R103 ;  /* 0x000000ffff327224 */ /* 0x000fe200078e0067 */
[----:B------:R-:W-:Y:S01]  /*5520*/  MOV R49, R100 ;  /* 0x0000006400317202 */ /* 0x000fe20000000f00 */
[----:B------:R-:W-:Y:S01]  /*5530*/  IMAD.MOV.U32 R51, RZ, RZ, R102 ;  /* 0x000000ffff337224 */ /* 0x000fe200078e0066 */
[----:B------:R-:W-:Y:S04]  /*5540*/  LDSM.16.MT88.4 R20, [R241+0x5000] ;  /* 0x00500000f114783b */ /* 0x000fe80000004200 */
[----:B--2---:R-:W-:Y:S01]  /*5550*/  HMMA.16816.F32.BF16 R12, R8, R24, RZ ;  /* 0x00000018080c723c */ /* 0x004fe200000418ff */
[----:B------:R-:W-:Y:S11]  /*5560*/  IMAD.MOV.U32 R48, RZ, RZ, R101 ;  /* 0x000000ffff307224 */ /* 0x000ff600078e0065 */
[----:B------:R-:W-:Y:S11]  /*5570*/  @!UPT UIADD3 URZ, URZ, URZ, URZ ;  /* 0x0000003f3f3ff290 */ /* 0x000ff6000fffe03f */
[----:B------:R-:W-:Y:S01]  /*5580*/  @!UPT UIADD3 URZ, URZ, URZ, URZ ;  /* 0x0000003f3f3ff290 */ /* 0x000fe2000fffe03f */
[----:B-1----:R-:W-:Y:S07]  /*5590*/  HMMA.16816.F32.BF16 R100, R4, R16, R12 ;  /* 0x000000100464723c */ /* 0x002fee000004180c */
[----:B------:R-:W-:-:S04]  /*55a0*/  FADD.FTZ R12, R78, R77 ;  /* 0x0000004d4e0c7221 */ /* 0x000fc80000010000 */
[----:B------:R-:W-:Y:S02]  /*55b0*/  FADD.FTZ R17, R76, R12 ;  /* 0x0000000c4c117221 */ /* 0x000fe40000010000 */
[----:B------:R-:W-:Y:S01]  /*55c0*/  HMMA.16816.F32.BF16 R12, R8, R26, RZ ;  /* 0x0000001a080c723c */ /* 0x000fe200000418ff */
[----:B------:R-:W1:Y:S01]  /*55d0*/  LDSM.16.MT88.4 R24, [R241+0x4800] ;  /* 0x00480000f118783b */ /* 0x000e620000004200 */
[----:B------:R-:W-:Y:S01]  /*55e0*/  IMAD.MOV.U32 R54, RZ, RZ, R115 ;  /* 0x000000ffff367224 */ /* 0x000fe200078e0073 */
[----:B------:R-:W-:Y:S01]  /*55f0*/  MOV R31, R113 ;  /* 0x00000071001f7202 */ /* 0x000fe20000000f00 */
[----:B------:R-:W-:Y:S02]  /*5600*/  IMAD.MOV.U32 R55, RZ, RZ, R114 ;  /* 0x000000ffff377224 */ /* 0x000fe400078e0072 */
[----:B------:R-:W-:Y:S11]  /*5610*/  IMAD.MOV.U32 R32, RZ, RZ, R112 ;  /* 0x000000ffff207224 */ /* 0x000ff600078e0070 */
[----:B------:R-:W-:Y:S07]  /*5620*/  @!UPT UIADD3 URZ, URZ, URZ, URZ ;  /* 0x0000003f3f3ff290 */ /* 0x000fee000fffe03f */
[----:B------:R-:W-:Y:S08]  /*5630*/  HMMA.16816.F32.BF16 R112, R4, R18, R12 ;  /* 0x000000120470723c */ /* 0x000ff0000004180c */
[----:B-1----:R-:W-:Y:S01]  /*5640*/  HMMA.16816.F32.BF16 R12, R8, R24, RZ ;  /* 0x00000018080c723c */ /* 0x002fe200000418ff */
[----:B------:R-:W-:Y:S02]  /*5650*/  IMAD.MOV.U32 R38, RZ, RZ, R3 ;  /* 0x000000ffff267224 */ /* 0x000fe400078e0003 */
[----:B------:R-:W-:Y:S01]  /*5660*/  FADD.FTZ R3, R82, R80 ;  /* 0x0000005052037221 */ /* 0x000fe20000010000 */
[----:B------:R-:W-:Y:S01]  /*5670*/  MOV R35, R110 ;  /* 0x0000006e00237202 */ /* 0x000fe20000000f00 */
[----:B------:R-:W-:-:S02]  /*5680*/  IMAD.MOV.U32 R82, RZ, RZ, R44 ;  /* 0x000000ffff527224 */ /* 0x000fc400078e002c */
[----:B------:R-:W-:Y:S02]  /*5690*/  IMAD.MOV.U32 R33, RZ, RZ, R111 ;  /* 0x000000ffff217224 */ /* 0x000fe400078e006f */
[----:B------:R-:W-:Y:S02]  /*56a0*/  IMAD.MOV.U32 R44, RZ, RZ, R109 ;  /* 0x000000ffff2c7224 */ /* 0x000fe400078e006d */
[----:B------:R-:W-:Y:S02]  /*56b0*/  IMAD.MOV.U32 R45, RZ, RZ, R108 ;  /* 0x000000ffff2d7224 */ /* 0x000fe400078e006c */
[----:B------:R-:W-:-:S11]  /*56c0*/  FADD.FTZ R3, R84, R3 ;  /* 0x0000000354037221 */ /* 0x000fd60000010000 */
[----:B------:R-:W-:Y:S08]  /*56d0*/  HMMA.16816.F32.BF16 R108, R4, R20, R12 ;  /* 0x00000014046c723c */ /* 0x000ff0000004180c */
[----:B------:R-:W-:Y:S01]  /*56e0*/  HMMA.16816.F32.BF16 R12, R8, R26, RZ ;  /* 0x0000001a080c723c */ /* 0x000fe200000418ff */
[----:B------:R-:W-:Y:S02]  /*56f0*/  FADD.FTZ R3, R83, R3 ;  /* 0x0000000353037221 */ /* 0x000fe40000010000 */
[----:B------:R-:W-:-:S02]  /*5700*/  FADD.FTZ R17, R79, R17 ;  /* 0x000000114f117221 */ /* 0x000fc40000010000 */
[----:B------:R-:W-:Y:S02]  /*5710*/  FADD.FTZ R3, R88, R3 ;  /* 0x0000000358037221 */ /* 0x000fe40000010000 */
[----:B------:R-:W-:Y:S02]  /*5720*/  FADD.FTZ R17, R81, R17 ;  /* 0x0000001151117221 */ /* 0x000fe40000010000 */
[----:B------:R-:W-:Y:S01]  /*5730*/  FADD.FTZ R16, R89, R3 ;  /* 0x0000000359107221 */ /* 0x000fe20000010000 */
[----:B------:R-:W-:Y:S01]  /*5740*/  MOV R152, R122 ;  /* 0x0000007a00987202 */ /* 0x000fe20000000f00 */
[----:B------:R-:W-:Y:S02]  /*5750*/  IMAD.MOV.U32 R154, RZ, RZ, R120 ;  /* 0x000000ffff9a7224 */ /* 0x000fe400078e0078 */
[----:B------:R-:W-:Y:S02]  /*5760*/  IMAD.MOV.U32 R153, RZ, RZ, R121 ;  /* 0x000000ffff997224 */ /* 0x000fe400078e0079 */
[----:B------:R-:W-:-:S02]  /*5770*/  IMAD.MOV.U32 R131, RZ, RZ, R123 ;  /* 0x000000ffff837224 */ /* 0x000fc400078e007b */
[----:B------:R-:W-:-:S07]  /*5780*/  FADD.FTZ R3, R85, R17 ;  /* 0x0000001155037221 */ /* 0x000fce0000010000 */
[----:B------:R-:W-:Y:S01]  /*5790*/  HMMA.16816.F32.BF16 R120, R4, R22, R12 ;  /* 0x000000160478723c */ /* 0x000fe2000004180c */
[----:B------:R-:W-:Y:S06]  /*57a0*/  LDSM.16.MT88.4 R20, [R240+0x5000] ;  /* 0x00500000f014783b */ /* 0x000fec0000004200 */
[----:B------:R-:W-:Y:S02]  /*57b0*/  FADD.FTZ R12, R90, R16 ;  /* 0x000000105a0c7221 */ /* 0x000fe40000010000 */
[----:B------:R-:W1:Y:S02]  /*57c0*/  LDSM.16.MT88.4 R16, [R240+0x4800] ;  /* 0x00480000f010783b */ /* 0x000e640000004200 */
[----:B------:R-:W-:-:S02]  /*57d0*/  FADD.FTZ R27, R91, R12 ;  /* 0x0000000c5b1b7221 */ /* 0x000fc40000010000 */
[----:B------:R-:W-:Y:S02]  /*57e0*/  FADD.FTZ R3, R86, R3 ;  /* 0x0000000356037221 */ /* 0x000fe40000010000 */
[----:B------:R-:W-:Y:S01]  /*57f0*/  FFMA.FTZ R24, R99, c[0x0][0x2d0], -R2 ;  /* 0x0000b40063187a23 */ /* 0x000fe20000010802 */
[----:B------:R-:W-:Y:S01]  /*5800*/  MOV R53, R117 ;  /* 0x0000007500357202 */ /* 0x000fe20000000f00 */
[----:B------:R-:W-:Y:S02]  /*5810*/  IMAD.MOV.U32 R80, RZ, RZ, R29 ;  /* 0x000000ffff507224 */ /* 0x000fe400078e001d */
[----:B------:R-:W-:Y:S02]  /*5820*/  IMAD.MOV.U32 R46, RZ, RZ, R119 ;  /* 0x000000ffff2e7224 */ /* 0x000fe400078e0077 */
[----:B------:R-:W-:Y:S02]  /*5830*/  IMAD.MOV.U32 R47, RZ, RZ, R118 ;  /* 0x000000ffff2f7224 */ /* 0x000fe400078e0076 */
[----:B------:R-:W-:-:S02]  /*5840*/  IMAD.MOV.U32 R52, RZ, RZ, R116 ;  /* 0x000000ffff347224 */ /* 0x000fc400078e0074 */
[----:B------:R-:W-:Y:S01]  /*5850*/  FADD.FTZ R29, R87, R3 ;  /* 0x00000003571d7221 */ /* 0x000fe20000010000 */
[C---:B-1----:R-:W-:Y:S08]  /*5860*/  HMMA.16816.F32.BF16 R12, R8.reuse, R16, RZ ;  /* 0x00000010080c723c */ /* 0x042ff000000418ff */
[----:B------:R-:W-:Y:S01]  /*5870*/  HMMA.16816.F32.BF16 R16, R8, R18, RZ ;  /* 0x000000120810723c */ /* 0x000fe200000418ff */
[--C-:B------:R-:W-:Y:S01]  /*5880*/  FFMA.FTZ R25, R98, c[0x0][0x2d0], -R2.reuse ;  /* 0x0000b40062197a23 */ /* 0x100fe20000010802 */
[----:B------:R-:W1:Y:S01]  /*5890*/  MUFU.EX2 R3, R24 ;  /* 0x0000001800037308 */ /* 0x000e620000000800 */
[----:B------:R-:W-:Y:S01]  /*58a0*/  MOV R77, R28 ;  /* 0x0000001c004d7202 */ /* 0x000fe20000000f00 */
[----:B------:R-:W-:-:S02]  /*58b0*/  FFMA.FTZ R26, R97, c[0x0][0x2d0], -R2 ;  /* 0x0000b400611a7a23 */ /* 0x000fc40000010802 */
[----:B------:R-:W-:-:S04]  /*58c0*/  FFMA.FTZ R28, R94, c[0x0][0x2d0], -R2 ;  /* 0x0000b4005e1c7a23 */ /* 0x000fc80000010802 */
[----:B------:R-:W2:Y:S06]  /*58d0*/  MUFU.EX2 R2, R25 ;  /* 0x0000001900027308 */ /* 0x000eac0000000800 */
[----:B------:R-:W-:Y:S07]  /*58e0*/  HMMA.16816.F32.BF16 R116, R4, R20, R12 ;  /* 0x000000140474723c */ /* 0x000fee000004180c */
[----:B------:R-:W-:-:S02]  /*58f0*/  FFMA.FTZ R13, R96, c[0x0][0x2d0], -R0 ;  /* 0x0000b400600d7a23 */ /* 0x000fc40000010800 */
[----:B------:R-:W-:Y:S01]  /*5900*/  FFMA.FTZ R12, R95, c[0x0][0x2d0], -R0 ;  /* 0x0000b4005f0c7a23 */ /* 0x000fe20000010800 */
[----:B------:R-:W-:Y:S08]  /*5910*/  MUFU.EX2 R15, R26 ;  /* 0x0000001a000f7308 */ /* 0x000ff00000000800 */
[----:B------:R-:W3:Y:S01]  /*5920*/  MUFU.EX2 R13, R13 ;  /* 0x0000000d000d7308 */ /* 0x000ee20000000800 */
[----:B------:R-:W-:Y:S07]  /*5930*/  HMMA.16816.F32.BF16 R20, R4, R22, R16 ;  /* 0x000000160414723c */ /* 0x000fee0000041810 */
[----:B------:R-:W4:Y:S01]  /*5940*/  MUFU.EX2 R12, R12 ;  /* 0x0000000c000c7308 */ /* 0x000f220000000800 */
[----:B-1----:R-:W-:-:S07]  /*5950*/  FADD.FTZ R16, R3, R27 ;  /* 0x0000001b03107221 */ /* 0x002fce0000010000 */
[----:B------:R-:W1:Y:S01]  /*5960*/  MUFU.EX2 R14, R28 ;  /* 0x0000001c000e7308 */ /* 0x000e620000000800 */
[C---:B--2---:R-:W-:Y:S01]  /*5970*/  FADD.FTZ R16, R2.reuse, R16 ;  /* 0x0000001002107221 */ /* 0x044fe20000010000 */
[----:B------:R-:W-:Y:S01]  /*5980*/  F2FP.BF16.PACK_AB R128, R2, R3 ;  /* 0x000000030280723e */ /* 0x000fe200000010ff */
[--C-:B------:R-:W-:Y:S02]  /*5990*/  FFMA.FTZ R18, R93, c[0x0][0x2d0], -R0.reuse ;  /* 0x0000b4005d127a23 */ /* 0x100fe40000010800 */
[----:B------:R-:W-:Y:S02]  /*59a0*/  FFMA.FTZ R17, R92, c[0x0][0x2d0], -R0 ;  /* 0x0000b4005c117a23 */ /* 0x000fe40000010800 */
[----:B---3--:R-:W-:Y:S02]  /*59b0*/  FADD.FTZ R0, R13, R29 ;  /* 0x0000001d0d007221 */ /* 0x008fe40000010000 */
[----:B------:R-:W-:Y:S02]  /*59c0*/  FADD.FTZ R2, R15, R16 ;  /* 0x000000100f027221 */ /* 0x000fe40000010000 */
[----:B----4-:R-:W-:-:S02]  /*59d0*/  FADD.FTZ R3, R12, R0 ;  /* 0x000000000c037221 */ /* 0x010fc40000010000 */
[----:B-1----:R-:W-:Y:S02]  /*59e0*/  FADD.FTZ R0, R14, R2 ;  /* 0x000000020e007221 */ /* 0x002fe40000010000 */
[----:B------:R-:W1:Y:S03]  /*59f0*/  MUFU.EX2 R2, R18 ;  /* 0x0000001200027308 */ /* 0x000e660000000800 */
[----:B------:R2:W-:Y:S01]  /*5a00*/  STL [R1+0x2c], R0 ;  /* 0x00002c0001007387 */ /* 0x0005e20000100800 */
[----:B------:R-:W-:Y:S01]  /*5a10*/  MOV R78, R38 ;  /* 0x00000026004e7202 */ /* 0x000fe20000000f00 */
[----:B------:R-:W-:Y:S02]  /*5a20*/  IMAD.MOV.U32 R38, RZ, RZ, R34 ;  /* 0x000000ffff267224 */ /* 0x000fe400078e0022 */
[----:B------:R-:W-:Y:S01]  /*5a30*/  IMAD.MOV.U32 R34, RZ, RZ, R30 ;  /* 0x000000ffff227224 */ /* 0x000fe200078e001e */
[----:B------:R-:W-:Y:S01]  /*5a40*/  MOV R30, R52 ;  /* 0x00000034001e7202 */ /* 0x000fe20000000f00 */
[----:B------:R-:W-:-:S02]  /*5a50*/  IMAD.MOV.U32 R52, RZ, RZ, R130 ;  /* 0x000000ffff347224 */ /* 0x000fc400078e0082 */
[----:B-1----:R-:W-:Y:S01]  /*5a60*/  FADD.FTZ R3, R2, R3 ;  /* 0x0000000302037221 */ /* 0x002fe20000010000 */
[----:B--2---:R-:W1:Y:S01]  /*5a70*/  MUFU.EX2 R0, R17 ;  /* 0x0000001100007308 */ /* 0x004e620000000800 */
[----:B------:R-:W-:Y:S01]  /*5a80*/  MOV R85, R77 ;  /* 0x0000004d00557202 */ /* 0x000fe20000000f00 */
[----:B------:R-:W-:Y:S01]  /*5a90*/  IMAD.MOV.U32 R77, RZ, RZ, R39 ;  /* 0x000000ffff4d7224 */ /* 0x000fe200078e0027 */
[----:B------:R-:W-:Y:S01]  /*5aa0*/  MOV R76, R38 ;  /* 0x00000026004c7202 */ /* 0x000fe20000000f00 */
[----:B------:R-:W-:Y:S01]  /*5ab0*/  IMAD.MOV.U32 R38, RZ, RZ, R46 ;  /* 0x000000ffff267224 */ /* 0x000fe200078e002e */
[----:B------:R-:W-:Y:S01]  /*5ac0*/  MOV R39, R47 ;  /* 0x0000002f00277202 */ /* 0x000fe20000000f00 */
[----:B------:R-:W-:Y:S02]  /*5ad0*/  IMAD.MOV.U32 R84, RZ, RZ, R78 ;  /* 0x000000ffff547224 */ /* 0x000fe400078e004e */
[----:B------:R-:W-:Y:S02]  /*5ae0*/  IMAD.MOV.U32 R46, RZ, RZ, R162 ;  /* 0x000000ffff2e7224 */ /* 0x000fe400078e00a2 */
[----:B------:R-:W-:-:S02]  /*5af0*/  IMAD.MOV.U32 R78, RZ, RZ, R36 ;  /* 0x000000ffff4e7224 */ /* 0x000fc400078e0024 */
[----:B-1----:R-:W-:Y:S01]  /*5b00*/  FADD.FTZ R3, R0, R3 ;  /* 0x0000000300037221 */ /* 0x002fe20000010000 */
[----:B------:R-:W-:Y:S01]  /*5b10*/  MOV R36, R52 ;  /* 0x0000003400247202 */ /* 0x000fe20000000f00 */
[----:B------:R-:W-:-:S03]  /*5b20*/  IMAD.MOV.U32 R47, RZ, RZ, R161 ;  /* 0x000000ffff2f7224 */ /* 0x000fc600078e00a1 */
[----:B------:R-:W-:Y:S04]  /*5b30*/  STL [R1+0x28], R3 ;  /* 0x0000280301007387 */ /* 0x000fe80000100800 */
[----:B------:R1:W5:Y:S04]  /*5b40*/  LDL.LU R162, [R1+0xdc] ;  /* 0x0000dc0001a27983 */ /* 0x0003680000300800 */
[----:B------:R1:W5:Y:S04]  /*5b50*/  LDL.LU R161, [R1+0xd8] ;  /* 0x0000d80001a17983 */ /* 0x0003680000300800 */
[----:B------:R-:W2:Y:S01]  /*5b60*/  LDL R52, [R1+0x78] ;  /* 0x0000780001347983 */ /* 0x000ea20000100800 */
[----:B------:R-:W-:Y:S01]  /*5b70*/  IMAD.MOV.U32 R86, RZ, RZ, R82 ;  /* 0x000000ffff567224 */ /* 0x000fe200078e0052 */
[----:B------:R-:W-:Y:S01]  /*5b80*/  MOV R89, R153 ;  /* 0x0000009900597202 */ /* 0x000fe20000000f00 */
[----:B------:R-:W-:-:S02]  /*5b90*/  IMAD.MOV.U32 R82, RZ, RZ, R155 ;  /* 0x000000ffff527224 */ /* 0x000fc400078e009b */
[----:B------:R-:W-:Y:S02]  /*5ba0*/  IMAD.MOV.U32 R88, RZ, RZ, R154 ;  /* 0x000000ffff587224 */ /* 0x000fe400078e009a */
[----:B------:R-:W-:Y:S02]  /*5bb0*/  IMAD.MOV.U32 R90, RZ, RZ, R152 ;  /* 0x000000ffff5a7224 */ /* 0x000fe400078e0098 */
[----:B------:R-:W3:Y:S01]  /*5bc0*/  LDSM.16.MT88.4 R152, [R239+0x1000] ;  /* 0x00100000ef98783b */ /* 0x000ee20000004200 */
[----:B------:R-:W-:Y:S01]  /*5bd0*/  IMAD.MOV.U32 R91, RZ, RZ, R131 ;  /* 0x000000ffff5b7224 */ /* 0x000fe200078e0083 */
[----:B------:R-:W-:Y:S02]  /*5be0*/  F2FP.BF16.PACK_AB R129, R12, R13 ;  /* 0x0000000d0c81723e */ /* 0x000fe400000010ff */
[----:B------:R-:W-:Y:S02]  /*5bf0*/  F2FP.BF16.PACK_AB R130, R14, R15 ;  /* 0x0000000f0e82723e */ /* 0x000fe400000010ff */
[----:B------:R-:W-:-:S02]  /*5c00*/  F2FP.BF16.PACK_AB R131, R0, R2 ;  /* 0x000000020083723e */ /* 0x000fc400000010ff */
[----:B------:R-:W-:Y:S01]  /*5c10*/  MOV R79, R37 ;  /* 0x00000025004f7202 */ /* 0x000fe20000000f00 */
[----:B------:R-:W-:Y:S02]  /*5c20*/  IMAD.MOV.U32 R37, RZ, RZ, R53 ;  /* 0x000000ffff257224 */ /* 0x000fe400078e0035 */
[----:B------:R-:W-:Y:S01]  /*5c30*/  IMAD.MOV.U32 R87, RZ, RZ, R80 ;  /* 0x000000ffff577224 */ /* 0x000fe200078e0050 */
[----:B------:R-:W-:Y:S01]  /*5c40*/  MOV R98, R32 ;  /* 0x0000002000627202 */ /* 0x000fe20000000f00 */
[----:B------:R-:W-:Y:S01]  /*5c50*/  IMAD.MOV.U32 R96, RZ, RZ, R34 ;  /* 0x000000ffff607224 */ /* 0x000fe200078e0022 */
[----:B------:R-:W-:Y:S01]  /*5c60*/  LDSM.16.MT88.4 R12, [R242+0x4800] ;  /* 0x00480000f20c783b */ /* 0x000fe20000004200 */
[C---:B---3--:R-:W-:Y:S08]  /*5c70*/  HMMA.16816.F32.BF16 R156, R128.reuse, R152, R156 ;  /* 0x00000098809c723c */ /* 0x048ff0000004189c */
[----:B------:R-:W-:Y:S01]  /*5c80*/  HMMA.16816.F32.BF16 R152, R128, R154, R144 ;  /* 0x0000009a8098723c */ /* 0x000fe20000041890 */
[----:B------:R-:W3:Y:S01]  /*5c90*/  LDSM.16.MT88.4 R144, [R241+0x1000] ;  /* 0x00100000f190783b */ /* 0x000ee20000004200 */
[----:B------:R-:W-:-:S03]  /*5ca0*/  MOV R53, R160 ;  /* 0x000000a000357202 */ /* 0x000fc60000000f00 */
[----:B------:R1:W5:Y:S04]  /*5cb0*/  LDL.LU R160, [R1+0xd4] ;  /* 0x0000d40001a07983 */ /* 0x0003680000300800 */
[----:B------:R-:W4:Y:S01]  /*5cc0*/  LDL.LU R80, [R1+0x24] ;  /* 0x0000240001507983 */ /* 0x000f220000300800 */
[C---:B---3--:R-:W-:Y:S08]  /*5cd0*/  HMMA.16816.F32.BF16 R148, R128.reuse, R144, R148 ;  /* 0x000000908094723c */ /* 0x048ff00000041894 */
[----:B------:R-:W-:Y:S01]  /*5ce0*/  HMMA.16816.F32.BF16 R144, R128, R146, R136 ;  /* 0x000000928090723c */ /* 0x000fe20000041888 */
[----:B------:R-:W3:Y:S01]  /*5cf0*/  LDSM.16.MT88.4 R136, [R240+0x1000] ;  /* 0x00100000f088783b */ /* 0x000ee20000004200 */
[----:B------:R-:W-:-:S02]  /*5d00*/  IMAD.MOV.U32 R97, RZ, RZ, R35 ;  /* 0x000000ffff617224 */ /* 0x000fc400078e0023 */
[----:B------:R-:W-:Y:S01]  /*5d10*/  IMAD.MOV.U32 R99, RZ, RZ, R33 ;  /* 0x000000ffff637224 */ /* 0x000fe200078e0021 */
[----:B------:R-:W-:Y:S01]  /*5d20*/  MOV R33, R31 ;  /* 0x0000001f00217202 */ /* 0x000fe20000000f00 */
[----:B------:R-:W-:Y:S02]  /*5d30*/  IMAD.MOV.U32 R32, RZ, RZ, R30 ;  /* 0x000000ffff207224 */ /* 0x000fe400078e001e */
[----:B------:R-:W-:Y:S02]  /*5d40*/  IMAD.MOV.U32 R34, RZ, RZ, R54 ;  /* 0x000000ffff227224 */ /* 0x000fe400078e0036 */
[----:B------:R-:W-:Y:S01]  /*5d50*/  IMAD.MOV.U32 R35, RZ, RZ, R55 ;  /* 0x000000ffff237224 */ /* 0x000fe200078e0037 */
[C---:B---3--:R-:W-:Y:S08]  /*5d60*/  HMMA.16816.F32.BF16 R140, R128.reuse, R136, R140 ;  /* 0x00000088808c723c */ /* 0x048ff0000004188c */
[C---:B------:R-:W-:Y:S01]  /*5d70*/  HMMA.16816.F32.BF16 R136, R128.reuse, R138, R32 ;  /* 0x0000008a8088723c */ /* 0x040fe20000041820 */
[----:B------:R-:W3:Y:S07]  /*5d80*/  LDSM.16.MT88.4 R32, [R242+0x1000] ;  /* 0x00100000f220783b */ /* 0x000eee0000004200 */
[C---:B---3--:R-:W-:Y:S01]  /*5d90*/  HMMA.16816.F32.BF16 R28, R128.reuse, R32, R96 ;  /* 0x00000020801c723c */ /* 0x048fe20000041860 */
[----:B------:R-:W-:Y:S07]  /*5da0*/  LDSM.16.MT88.4 R96, [R242+0x4000] ;  /* 0x00400000f260783b */ /* 0x000fee0000004200 */
[C---:B------:R-:W-:Y:S01]  /*5db0*/  HMMA.16816.F32.BF16 R32, R128.reuse, R34, R40 ;  /* 0x000000228020723c */ /* 0x040fe20000041828 */
[----:B------:R-:W3:Y:S07]  /*5dc0*/  LDSM.16.MT88.4 R40, [R239+0x2800] ;  /* 0x00280000ef28783b */ /* 0x000eee0000004200 */
[C---:B---3--:R-:W-:Y:S08]  /*5dd0*/  HMMA.16816.F32.BF16 R36, R128.reuse, R40, R36 ;  /* 0x000000288024723c */ /* 0x048ff00000041824 */
[C---:B------:R-:W-:Y:S01]  /*5de0*/  HMMA.16816.F32.BF16 R40, R128.reuse, R42, R48 ;  /* 0x0000002a8028723c */ /* 0x040fe20000041830 */
[----:B------:R-:W3:Y:S07]  /*5df0*/  LDSM.16.MT88.4 R48, [R241+0x2800] ;  /* 0x00280000f130783b */ /* 0x000eee0000004200 */
[C---:B---3--:R-:W-:Y:S08]  /*5e00*/  HMMA.16816.F32.BF16 R44, R128.reuse, R48, R44 ;  /* 0x00000030802c723c */ /* 0x048ff0000004182c */
[----:B------:R-:W-:Y:S01]  /*5e10*/  HMMA.16816.F32.BF16 R48, R128, R50, R56 ;  /* 0x000000328030723c */ /* 0x000fe20000041838 */
[----:B------:R-:W3:Y:S01]  /*5e20*/  LDSM.16.MT88.4 R56, [R240+0x2800] ;  /* 0x00280000f038783b */ /* 0x000ee20000004200 */
[----:B--2---:R-:W-:Y:S01]  /*5e30*/  MOV R26, R52 ;  /* 0x00000034001a7202 */ /* 0x004fe20000000f00 */
[----:B------:R-:W-:-:S05]  /*5e40*/  IMAD.MOV.U32 R27, RZ, RZ, R53 ;  /* 0x000000ffff1b7224 */ /* 0x000fca00078e0035 */
[C---:B------:R-:W-:Y:S08]  /*5e50*/  HMMA.16816.F32.BF16 R92, R128.reuse, R96, R124 ;  /* 0x00000060805c723c */ /* 0x040ff0000004187c */
[C---:B------:R-:W-:Y:S01]  /*5e60*/  HMMA.16816.F32.BF16 R96, R128.reuse, R98, R104 ;  /* 0x000000628060723c */ /* 0x040fe20000041868 */
[----:B------:R-:W2:Y:S07]  /*5e70*/  LDSM.16.MT88.4 R104, [R239+0x5800] ;  /* 0x00580000ef68783b */ /* 0x000eae0000004200 */
[C---:B---3--:R-:W-:Y:S01]  /*5e80*/  HMMA.16816.F32.BF16 R52, R128.reuse, R56, R64 ;  /* 0x000000388034723c */ /* 0x048fe20000041840 */
[----:B------:R-:W3:Y:S07]  /*5e90*/  LDSM.16.MT88.4 R64, [R242+0x2800] ;  /* 0x00280000f240783b */ /* 0x000eee0000004200 */
[C---:B------:R-:W-:Y:S08]  /*5ea0*/  HMMA.16816.F32.BF16 R56, R128.reuse, R58, R60 ;  /* 0x0000003a8038723c */ /* 0x040ff0000004183c */
[C---:B--2---:R-:W-:Y:S08]  /*5eb0*/  HMMA.16816.F32.BF16 R100, R128.reuse, R104, R100 ;  /* 0x000000688064723c */ /* 0x044ff00000041864 */
[----:B------:R-:W-:Y:S01]  /*5ec0*/  HMMA.16816.F32.BF16 R104, R128, R106, R112 ;  /* 0x0000006a8068723c */ /* 0x000fe20000041870 */
[----:B------:R-:W2:Y:S07]  /*5ed0*/  LDSM.16.MT88.4 R112, [R241+0x5800] ;  /* 0x00580000f170783b */ /* 0x000eae0000004200 */
[C---:B------:R-:W-:Y:S08]  /*5ee0*/  HMMA.16816.F32.BF16 R16, R8.reuse, R12, RZ ;  /* 0x0000000c0810723c */ /* 0x040ff000000418ff */
[----:B------:R-:W-:Y:S01]  /*5ef0*/  HMMA.16816.F32.BF16 R8, R8, R14, RZ ;  /* 0x0000000e0808723c */ /* 0x000fe200000418ff */
[----:B------:R-:W1:Y:S07]  /*5f00*/  LDSM.16.MT88.4 R12, [R242+0x5000] ;  /* 0x00500000f20c783b */ /* 0x000e6e0000004200 */
[----:B---3--:R-:W-:Y:S01]  /*5f10*/  HMMA.16816.F32.BF16 R60, R128, R64, R72 ;  /* 0x00000040803c723c */ /* 0x008fe20000041848 */
[----:B------:R-:W3:Y:S01]  /*5f20*/  LDSM.16.MT88.4 R72, [R239+0x4000] ;  /* 0x00400000ef48783b */ /* 0x000ee20000004200 */
[----:B------:R-:W-:Y:S01]  /*5f30*/  @P3 IMAD.HI.U32 R2, R135, c[0x0][0x2c8], RZ ;  /* 0x0000b20087023a27 */ /* 0x000fe200078e00ff */
[----:B----4-:R-:W-:-:S03]  /*5f40*/  MOV R25, R80 ;  /* 0x0000005000197202 */ /* 0x010fc60000000f00 */
[----:B------:R-:W-:Y:S01]  /*5f50*/  IMAD.MOV.U32 R0, RZ, RZ, R135 ;  /* 0x000000ffff007224 */ /* 0x000fe200078e0087 */
[----:B------:R-:W-:Y:S01]  /*5f60*/  @P3 SHF.R.U32.HI R0, RZ, c[0x0][0x2cc], R2 ;  /* 0x0000b300ff003a19 */ /* 0x000fe20000011602 */
[----:B------:R-:W-:Y:S01]  /*5f70*/  HMMA.16816.F32.BF16 R64, R128, R66, R68 ;  /* 0x000000428040723c */ /* 0x000fe20000041844 */
[----:B------:R-:W-:Y:S02]  /*5f80*/  IMAD.MOV.U32 R24, RZ, RZ, R82 ;  /* 0x000000ffff187224 */ /* 0x000fe400078e0052 */
[----:B------:R-:W4:Y:S01]  /*5f90*/  LDSM.16.MT88.4 R80, [R241+0x4000] ;  /* 0x00400000f150783b */ /* 0x000f220000004200 */
[----:B------:R-:W-:-:S04]  /*5fa0*/  IADD3 R0, R0, R26, -R27 ;  /* 0x0000001a00007210 */ /* 0x000fc80007ffe81b */
[C---:B--2---:R-:W-:Y:S08]  /*5fb0*/  HMMA.16816.F32.BF16 R108, R128.reuse, R112, R108 ;  /* 0x00000070806c723c */ /* 0x044ff0000004186c */
[----:B------:R-:W-:Y:S01]  /*5fc0*/  HMMA.16816.F32.BF16 R112, R128, R114, R120 ;  /* 0x000000728070723c */ /* 0x000fe20000041878 */
[----:B------:R-:W2:Y:S07]  /*5fd0*/  LDSM.16.MT88.4 R120, [R240+0x5800] ;  /* 0x00580000f078783b */ /* 0x000eae0000004200 */
[----:B-1----:R-:W-:Y:S08]  /*5fe0*/  HMMA.16816.F32.BF16 R16, R4, R12, R16 ;  /* 0x0000000c0410723c */ /* 0x002ff00000041810 */
[----:B---3--:R-:W-:Y:S01]  /*5ff0*/  HMMA.16816.F32.BF16 R68, R128, R72, R88 ;  /* 0x000000488044723c */ /* 0x008fe20000041858 */
[----:B------:R-:W1:Y:S07]  /*6000*/  LDSM.16.MT88.4 R88, [R240+0x4000] ;  /* 0x00400000f058783b */ /* 0x000e6e0000004200 */
[----:B------:R-:W-:Y:S01]  /*6010*/  HMMA.16816.F32.BF16 R8, R4, R14, R8 ;  /* 0x0000000e0408723c */ /* 0x000fe20000041808 */
[----:B------:R-:W3:Y:S01]  /*6020*/  LDSM.16.MT88.4 R4, [R242+0x5800] ;  /* 0x00580000f204783b */ /* 0x000ee20000004200 */
[----:B------:R-:W-:-:S05]  /*6030*/  IMAD.HI R0, R0, 0x2aaaaaab, RZ ;  /* 0x2aaaaaab00007827 */ /* 0x000fca00078e02ff */
[----:B------:R-:W-:-:S04]  /*6040*/  SHF.R.U32.HI R2, RZ, 0x1f, R0 ;  /* 0x0000001fff027819 */ /* 0x000fc80000011600 */
[----:B------:R-:W-:Y:S02]  /*6050*/  LEA.HI.SX32 R0, R0, R2, 0x1d ;  /* 0x0000000200007211 */ /* 0x000fe400078feaff */
[----:B------:R-:W-:Y:S02]  /*6060*/  IADD3 R3, R25, -0x2, RZ ;  /* 0xfffffffe19037810 */ /* 0x000fe40007ffe0ff */
[----:B------:R-:W-:-:S03]  /*6070*/  IMNMX R0, R24, R0, !PT ;  /* 0x0000000018007217 */ /* 0x000fc60007800200 */
[----:B------:R3:W-:Y:S04]  /*6080*/  STL [R1+0x20], R3 ;  /* 0x0000200301007387 */ /* 0x0007e80000100800 */
[----:B------:R3:W-:Y:S01]  /*6090*/  STL [R1+0x5c], R0 ;  /* 0x00005c0001007387 */ /* 0x0007e20000100800 */
[----:B------:R-:W-:Y:S01]  /*60a0*/  ISETP.GE.AND P0, PT, R3, R0, PT ;  /* 0x000000000300720c */ /* 0x000fe20003f06270 */
[C---:B----4-:R-:W-:Y:S08]  /*60b0*/  HMMA.16816.F32.BF16 R76, R128.reuse, R80, R76 ;  /* 0x00000050804c723c */ /* 0x050ff0000004184c */
[C---:B--2---:R-:W-:Y:S08]  /*60c0*/  HMMA.16816.F32.BF16 R116, R128.reuse, R120, R116 ;  /* 0x000000788074723c */ /* 0x044ff00000041874 */
[C---:B-1----:R-:W-:Y:S08]  /*60d0*/  HMMA.16816.F32.BF16 R84, R128.reuse, R88, R84 ;  /* 0x000000588054723c */ /* 0x042ff00000041854 */
[C---:B------:R-:W-:Y:S08]  /*60e0*/  HMMA.16816.F32.BF16 R72, R128.reuse, R74, R176 ;  /* 0x0000004a8048723c */ /* 0x040ff000000418b0 */
[C---:B------:R-:W-:Y:S08]  /*60f0*/  HMMA.16816.F32.BF16 R80, R128.reuse, R82, R172 ;  /* 0x000000528050723c */ /* 0x040ff000000418ac */
[C---:B------:R-:W-:Y:S08]  /*6100*/  HMMA.16816.F32.BF16 R88, R128.reuse, R90, R168 ;  /* 0x0000005a8058723c */ /* 0x040ff000000418a8 */
[C---:B------:R-:W-:Y:S08]  /*6110*/  HMMA.16816.F32.BF16 R120, R128.reuse, R122, R20 ;  /* 0x0000007a8078723c */ /* 0x040ff00000041814 */
[C---:B---3--:R-:W-:Y:S08]  /*6120*/  HMMA.16816.F32.BF16 R124, R128.reuse, R4, R16 ;  /* 0x00000004807c723c */ /* 0x048ff00000041810 */
[----:B------:R-:W-:Y:S01]  /*6130*/  HMMA.16816.F32.BF16 R128, R128, R6, R8 ;  /* 0x000000068080723c */ /* 0x000fe20000041808 */
[----:B------:R-:W-:Y:S07]  /*6140*/  @!P0 BRA `(.L_x_879) ;  /* 0x00002f2000008947 */ /* 0x000fee0003800000 */
[----:B------:R-:W-:Y:S01]  /*6150*/  IMAD.IADD R0, R134, 0x1, R135 ;  /* 0x0000000186007824 */ /* 0x000fe200078e0287 */
[----:B------:R-:W-:Y:S01]  /*6160*/  MOV R2, R3 ;  /* 0x0000000300027202 */ /* 0x000fe20000000f00 */
[----:B------:R-:W-:Y:S01]  /*6170*/  IMAD.MOV.U32 R134, RZ, RZ, R132 ;  /* 0x000000ffff867224 */ /* 0x000fe200078e0084 */
[----:B------:R-:W-:-:S02]  /*6180*/  MOV R135, R133 ;  /* 0x0000008500877202 */ /* 0x000fc40000000f00 */
[----:B------:R1:W-:Y:S02]  /*6190*/  STL [R1+0x58], R0 ;  /* 0x0000580001007387 */ /* 0x0003e40000100800 */
[----:B-1----:R-:W-:-:S05]  /*61a0*/  @P3 IMAD.HI.U32 R0, R0, c[0x0][0x2c8], RZ ;  /* 0x0000b20000003a27 */ /* 0x002fca00078e00ff */
[----:B------:R-:W-:-:S05]  /*61b0*/  @P3 SHF.R.U32.HI R0, RZ, c[0x0][0x2cc], R0 ;  /* 0x0000b300ff003a19 */ /* 0x000fca0000011600 */
[----:B------:R1:W-:Y:S04]  /*61c0*/  @P3 STL [R1+0x60], R0 ;  /* 0x0000600001003387 */ /* 0x0003e80000100800 */
[----:B------:R1:W-:Y:S02]  /*61d0*/  STL [R1+0x1c], R2 ;  /* 0x00001c0201007387 */ /* 0x0003e40000100800 */
.L_x_884:
[----:B------:R-:W2:Y:S01]  /*61e0*/  LDL R3, [R1] ;  /* 0x0000000001037983 */ /* 0x000ea20000100800 */
[----:B------:R-:W-:Y:S04]  /*61f0*/  DEPBAR.LE SB0, 0x0 ;  /* 0x000080000000791a */ /* 0x000fe80000000000 */
[----:B------:R-:W3:Y:S01]  /*6200*/  LDL R133, [R1+0x1c] ;  /* 0x00001c0001857983 */ /* 0x000ee20000100800 */
[----:B------:R-:W-:Y:S01]  /*6210*/  WARPSYNC 0xffffffff ;  /* 0xffffffff00007948 */ /* 0x000fe20003800000 */
[----:B------:R-:W-:Y:S02]  /*6220*/  BSSY B0, `(.L_x_880) ;  /* 0x0000033000007945 */ /* 0x000fe40003800000 */
[----:B-1----:R-:W4:Y:S04]  /*6230*/  LDL R2, [R1+0x4] ;  /* 0x0000040001027983 */ /* 0x002f280000100800 */
[----:B------:R-:W3:Y:S04]  /*6240*/  LDL R132, [R1+0x34] ;  /* 0x0000340001847983 */ /* 0x000ee80000100800 */
[----:B------:R-:W3:Y:S04]  /*6250*/  LDL R0, [R1+0x30] ;  /* 0x0000300001007983 */ /* 0x000ee80000100800 */
[----:B------:R-:W-:Y:S06]  /*6260*/  BAR.SYNC.DEFER_BLOCKING 0x0 ;  /* 0x0000000000007b1d */ /* 0x000fec0000010000 */
[----:B------:R1:W1:Y:S04]  /*6270*/  LDSM.16.M88.4 R8, [R236] ;  /* 0x00000000ec08783b */ /* 0x0002680000000200 */
[----:B------:R1:W1:Y:S04]  /*6280*/  LDSM.16.M88.4 R16, [R236+0x800] ;  /* 0x00080000ec10783b */ /* 0x0002680000000200 */
[----:B------:R1:W1:Y:S04]  /*6290*/  LDSM.16.M88.4 R24, [R236+0x1000] ;  /* 0x00100000ec18783b */ /* 0x0002680000000200 */
[----:B------:R1:W1:Y:S04]  /*62a0*/  LDSM.16.M88.4 R168, [R243] ;  /* 0x00000000f3a8783b */ /* 0x0002680000000200 */
[----:B--2---:R2:W1:Y:S04]  /*62b0*/  LDSM.16.M88.4 R172, [R3] ;  /* 0x0000000003ac783b */ /* 0x0044680000000200 */
[----:B----4-:R2:W4:Y:S01]  /*62c0*/  LDSM.16.M88.4 R176, [R2] ;  /* 0x0000000002b0783b */ /* 0x0105220000000200 */
[----:B---3--:R-:W-:Y:S02]  /*62d0*/  ISETP.GT.AND P0, PT, R132, R133, PT ;  /* 0x000000858400720c */ /* 0x008fe40003f04270 */
[----:B------:R-:W-:Y:S11]  /*62e0*/  LOP3.LUT P4, RZ, R0, 0x2, RZ, 0xc0, !PT ;  /* 0x0000000200ff7812 */ /* 0x000ff6000788c0ff */
[----:B------:R-:W-:-:S05]  /*62f0*/  @P0 BRA `(.L_x_881) ;  /* 0x0000025000000947 */ /* 0x000fca0003800000 */
[----:B------:R-:W3:Y:S01]  /*6300*/  LDL.64 R14, [R1+0x50] ;  /* 0x00005000010e7983 */ /* 0x000ee20000100a00 */
[----:B------:R-:W-:Y:S02]  /*6310*/  LOP3.LUT P3, RZ, R0, 0x1, RZ, 0xc0, !PT ;  /* 0x0000000100ff7812 */ /* 0x000fe4000786c0ff */
[----:B------:R-:W-:Y:S01]  /*6320*/  SHF.R.S32.HI R0, RZ, 0x1f, R133 ;  /* 0x0000001fff007819 */ /* 0x000fe20000011485 */
[----:B--2---:R-:W2:Y:S04]  /*6330*/  LDL.64 R12, [R1+0x40] ;  /* 0x00004000010c7983 */ /* 0x004ea80000100a00 */
[----:B----4-:R-:W4:Y:S01]  /*6340*/  LDL R6, [R1+0x18] ;  /* 0x0000180001067983 */ /* 0x010f220000100800 */
[----:B------:R-:W-:Y:S03]  /*6350*/  IMAD R0, R0, c[0x0][0x208], RZ ;  /* 0x0000820000007a24 */ /* 0x000fe600078e02ff */
[----:B------:R-:W1:Y:S01]  /*6360*/  S2R R2, SR_TID.X ;  /* 0x0000000000027919 */ /* 0x000e620000002100 */
[C---:B------:R-:W-:Y:S01]  /*6370*/  IMAD R0, R133.reuse, c[0x0][0x20c], R0 ;  /* 0x0000830085007a24 */ /* 0x040fe200078e0200 */
[----:B-1----:R-:W-:Y:S01]  /*6380*/  ISETP.GT.AND P2, PT, R2, 0x7f, PT ;  /* 0x0000007f0200780c */ /* 0x002fe20003f44270 */
[----:B------:R-:W-:Y:S04]  /*6390*/  IMAD.WIDE.U32 R2, R133, c[0x0][0x208], RZ ;  /* 0x0000820085027a25 */ /* 0x000fe800078e00ff */
[----:B------:R-:W-:Y:S02]  /*63a0*/  IMAD.IADD R0, R3, 0x1, R0 ;  /* 0x0000000103007824 */ /* 0x000fe400078e0200 */
[----:B------:R-:W-:Y:S04]  /*63b0*/  IMAD.WIDE.U32 R2, R2, 0x30, RZ ;  /* 0x0000003002027825 */ /* 0x000fe800078e00ff */
[----:B------:R-:W-:Y:S02]  /*63c0*/  IMAD R0, R0, 0x30, RZ ;  /* 0x0000003000007824 */ /* 0x000fe400078e02ff */
[----:B------:R-:W-:Y:S02]  /*63d0*/  @!P2 IMAD.MOV.U32 R4, RZ, RZ, c[0x0][0x208] ;  /* 0x00008200ff04a624 */ /* 0x000fe400078e00ff */
[----:B------:R-:W-:Y:S02]  /*63e0*/  IMAD.IADD R0, R3, 0x1, R0 ;  /* 0x0000000103007824 */ /* 0x000fe400078e0200 */
[----:B------:R-:W-:Y:S01]  /*63f0*/  @!P2 IMAD.MOV.U32 R3, RZ, RZ, c[0x0][0x20c] ;  /* 0x00008300ff03a624 */ /* 0x000fe200078e00ff */
[-C--:B---3--:R-:W-:Y:S02]  /*6400*/  IADD3 R5, P1, R14, R2.reuse, RZ ;  /* 0x000000020e057210 */ /* 0x088fe40007f3e0ff */
[C---:B------:R-:W-:Y:S04]  /*6410*/  @!P2 LEA R2, P0, R4.reuse, R2, 0x5 ;  /* 0x000000020402a211 */ /* 0x040fe800078028ff */
[----:B------:R-:W-:Y:S01]  /*6420*/  @!P2 LEA.HI.X R3, R4, R0, R3, 0x5, P0 ;  /* 0x000000000403a211 */ /* 0x000fe200000f2c03 */
[--C-:B--2---:R-:W-:Y:S01]  /*6430*/  IMAD.X R0, R0, 0x1, R13.reuse, P1 ;  /* 0x0000000100007824 */ /* 0x104fe200008e060d */
[C---:B------:R-:W-:Y:S04]  /*6440*/  LEA R4, P0, R5.reuse, c[0x0][0x1f8], 0x1 ;  /* 0x00007e0005047a11 */ /* 0x040fe800078008ff */
[----:B------:R-:W-:Y:S02]  /*6450*/  LEA.HI.X R5, R5, c[0x0][0x1fc], R0, 0x1, P0 ;  /* 0x00007f0005057a11 */ /* 0x000fe400000f0c00 */
[----:B------:R-:W-:Y:S03]  /*6460*/  @!P2 IADD3 R0, P0, R2, R14, RZ ;  /* 0x0000000e0200a210 */ /* 0x000fe60007f1e0ff */
[----:B------:R-:W-:Y:S01]  /*6470*/  @!PT LDS RZ, [RZ] ;  /* 0x00000000fffff984 */ /* 0x000fe20000000800 */
[----:B------:R-:W-:Y:S01]  /*6480*/  @!PT LDS RZ, [RZ] ;  /* 0x00000000fffff984 */ /* 0x000fe20000000800 */
[----:B------:R-:W-:Y:S01]  /*6490*/  @!PT LDS RZ, [RZ] ;  /* 0x00000000fffff984 */ /* 0x000fe20000000800 */
[----:B----4-:R1:W-:Y:S02]  /*64a0*/  LDGSTS.E.BYPASS.LTC128B.128 [R6+0x4080], [R4.64], !P3 ;  /* 0x0408000004067fae */ /* 0x0103e4000d901d46 */
        /* <DEDUP_REMOVED lines=10> */
.L_x_881:
[----:B------:R-:W-:Y:S05]  /*6550*/  BSYNC B0 ;  /* 0x0000000000007941 */ /* 0x000fea0003800000 */
.L_x_880:
[C---:B-1---5:R-:W-:Y:S01]  /*6560*/  HMMA.16816.F32.BF16 R4, R160.reuse, R8, RZ ;  /* 0x00000008a004723c */ /* 0x062fe200000418ff */
        /* <DEDUP_REMOVED lines=12> */
[----:B------:R-:W3:Y:S07]  /*6630*/  LDSM.16.M88.4 R172, [R238+0x800] ;  /* 0x00080000eeac783b */ /* 0x000eee0000000200 */
[C---:B----4-:R-:W-:Y:S07]  /*6640*/  HMMA.16816.F32.BF16 R20, R164.reuse, R176, R20 ;  /* 0x000000b0a414723c */ /* 0x050fee0000041814 */
[----:B------:R-:W-:Y:S01]  /*6650*/  MOV R177, R133 ;  /* 0x0000008500b17202 */ /* 0x000fe20000000f00 */
[----:B------:R-:W-:Y:S03]  /*6660*/  HMMA.16816.F32.BF16 R24, R164, R178, R24 ;  /* 0x000000b2a418723c */ /* 0x000fe60000041818 */
[----:B------:R-:W-:Y:S05]  /*6670*/  ISETP.GT.AND P0, PT, R177, R132, PT ;  /* 0x00000084b100720c */ /* 0x000fea0003f04270 */
[C---:B-1----:R-:W-:Y:S08]  /*6680*/  HMMA.16816.F32.BF16 R4, R180.reuse, R168, R4 ;  /* 0x000000a8b404723c */ /* 0x042ff00000041804 */
[C---:B------:R-:W-:Y:S01]  /*6690*/  HMMA.16816.F32.BF16 R8, R180.reuse, R170, R8 ;  /* 0x000000aab408723c */ /* 0x040fe20000041808 */
[----:B------:R-:W1:Y:S07]  /*66a0*/  LDSM.16.M88.4 R168, [R238+0x1000] ;  /* 0x00100000eea8783b */ /* 0x000e6e0000000200 */
[C---:B---3--:R-:W-:Y:S08]  /*66b0*/  HMMA.16816.F32.BF16 R12, R180.reuse, R172, R12 ;  /* 0x000000acb40c723c */ /* 0x048ff0000004180c */
[C---:B------:R-:W-:Y:S01]  /*66c0*/  HMMA.16816.F32.BF16 R16, R180.reuse, R174, R16 ;  /* 0x000000aeb410723c */ /* 0x040fe20000041810 */
[----:B------:R-:W3:Y:S07]  /*66d0*/  LDSM.16.M88.4 R172, [R237] ;  /* 0x00000000edac783b */ /* 0x000eee0000000200 */
[C---:B-1----:R-:W-:Y:S08]  /*66e0*/  HMMA.16816.F32.BF16 R20, R180.reuse, R168, R20 ;  /* 0x000000a8b414723c */ /* 0x042ff00000041814 */
[----:B------:R-:W-:Y:S01]  /*66f0*/  HMMA.16816.F32.BF16 R24, R180, R170, R24 ;  /* 0x000000aab418723c */ /* 0x000fe20000041818 */
[----:B------:R-:W1:Y:S07]  /*6700*/  LDSM.16.M88.4 R168, [R237+0x800] ;  /* 0x00080000eda8783b */ /* 0x000e6e0000000200 */
[C---:B---3--:R-:W-:Y:S08]  /*6710*/  HMMA.16816.F32.BF16 R4, R184.reuse, R172, R4 ;  /* 0x000000acb804723c */ /* 0x048ff00000041804 */
[C---:B------:R-:W-:Y:S01]  /*6720*/  HMMA.16816.F32.BF16 R8, R184.reuse, R174, R8 ;  /* 0x000000aeb808723c */ /* 0x040fe20000041808 */
[----:B------:R-:W3:Y:S07]  /*6730*/  LDSM.16.M88.4 R172, [R237+0x1000] ;  /* 0x00100000edac783b */ /* 0x000eee0000000200 */
[C---:B-1----:R-:W-:Y:S08]  /*6740*/  HMMA.16816.F32.BF16 R12, R184.reuse, R168, R12 ;  /* 0x000000a8b80c723c */ /* 0x042ff0000004180c */
[C---:B------:R-:W-:Y:S01]  /*6750*/  HMMA.16816.F32.BF16 R16, R184.reuse, R170, R16 ;  /* 0x000000aab810723c */ /* 0x040fe20000041810 */
[----:B------:R-:W1:Y:S07]  /*6760*/  LDSM.16.M88.4 R168, [R236+0x1800] ;  /* 0x00180000eca8783b */ /* 0x000e6e0000000200 */
[C---:B---3--:R-:W-:Y:S08]  /*6770*/  HMMA.16816.F32.BF16 R20, R184.reuse, R172, R20 ;  /* 0x000000acb814723c */ /* 0x048ff00000041814 */
[----:B------:R-:W-:Y:S01]  /*6780*/  HMMA.16816.F32.BF16 R24, R184, R174, R24 ;  /* 0x000000aeb818723c */ /* 0x000fe20000041818 */
[----:B------:R-:W3:Y:S07]  /*6790*/  LDSM.16.M88.4 R172, [R236+0x2000] ;  /* 0x00200000ecac783b */ /* 0x000eee0000000200 */
        /* <DEDUP_REMOVED lines=8> */
[----:B------:R-:W1:Y:S07]  /*6820*/  LDSM.16.M88.4 R168, [R244] ;  /* 0x00000000f4a8783b */ /* 0x000e6e0000000200 */
[C---:B---3--:R-:W-:Y:S08]  /*6830*/  HMMA.16816.F32.BF16 R4, R192.reuse, R172, R4 ;  /* 0x000000acc004723c */ /* 0x048ff00000041804 */
[C---:B------:R-:W-:Y:S01]  /*6840*/  HMMA.16816.F32.BF16 R8, R192.reuse, R174, R8 ;  /* 0x000000aec008723c */ /* 0x040fe20000041808 */
[----:B------:R-:W3:Y:S07]  /*6850*/  LDSM.16.M88.4 R172, [R245] ;  /* 0x00000000f5ac783b */ /* 0x000eee0000000200 */
        /* <DEDUP_REMOVED lines=11> */
[----:B------:R-:W3:Y:S07]  /*6910*/  LDSM.16.M88.4 R172, [R237+0x1800] ;  /* 0x00180000edac783b */ /* 0x000eee0000000200 */
        /* <DEDUP_REMOVED lines=77> */
[----:B------:R-:W3:Y:S01]  /*6df0*/  LDSM.16.M88.4 R172, [R237+0x5800] ;  /* 0x00580000edac783b */ /* 0x000ee20000000200 */
[----:B------:R-:W-:Y:S06]  /*6e00*/  DEPBAR.LE SB0, 0x0 ;  /* 0x000080000000791a */ /* 0x000fec0000000000 */
[----:B------:R-:W-:Y:S01]  /*6e10*/  BAR.SYNC.DEFER_BLOCKING 0x0 ;  /* 0x0000000000007b1d */ /* 0x000fe20000010000 */
[C---:B-1----:R-:W-:Y:S08]  /*6e20*/  HMMA.16816.F32.BF16 R12, R232.reuse, R168, R12 ;  /* 0x000000a8e80c723c */ /* 0x042ff0000004180c */
[C---:B------:R-:W-:Y:S08]  /*6e30*/  HMMA.16816.F32.BF16 R16, R232.reuse, R170, R16 ;  /* 0x000000aae810723c */ /* 0x040ff00000041810 */
[C---:B---3--:R-:W-:Y:S08]  /*6e40*/  HMMA.16816.F32.BF16 R20, R232.reuse, R172, R20 ;  /* 0x000000ace814723c */ /* 0x048ff00000041814 */
[----:B------:R-:W-:Y:S01]  /*6e50*/  HMMA.16816.F32.BF16 R24, R232, R174, R24 ;  /* 0x000000aee818723c */ /* 0x000fe20000041818 */
[----:B------:R-:W-:Y:S07]  /*6e60*/  @!UPT UIADD3 URZ, URZ, URZ, URZ ;  /* 0x0000003f3f3ff290 */ /* 0x000fee000fffe03f */
[----:B------:R-:W-:-:S11]  /*6e70*/  @!P0 BRA `(.L_x_883) ;  /* 0x000002c000008947 */ /* 0x000fd60003800000 */
[----:B------:R-:W3:Y:S04]  /*6e80*/  LDL.64 R170, [R1+0x48] ;  /* 0x0000480001aa7983 */ /* 0x000ee80000100a00 */
[----:B------:R-:W4:Y:S04]  /*6e90*/  LDL.64 R178, [R1+0x38] ;  /* 0x0000380001b27983 */ /* 0x000f280000100a00 */
[----:B------:R-:W5:Y:S04]  /*6ea0*/  LDL R169, [R1+0x30] ;  /* 0x0000300001a97983 */ /* 0x000f680000100800 */
        /* <DEDUP_REMOVED lines=41> */
.L_x_883:
[----:B------:R-:W-:Y:S05]  /*7140*/  BSYNC B0 ;  /* 0x0000000000007941 */ /* 0x000fea0003800000 */
.L_x_882:
[----:B------:R-:W-:Y:S01]  /*7150*/  MOV R0, c[0x0][0x2c4] ;  /* 0x0000b10000007a02 */ /* 0x000fe20000000f00 */
[----:B-12---:R-:W2:Y:S03]  /*7160*/  LDL R2, [R1+0x60] ;  /* 0x0000600001027983 */ /* 0x006ea60000100800 */
[----:B------:R-:W-:Y:S01]  /*7170*/  ISETP.NE.AND P0, PT, R0, 0x1, PT ;  /* 0x000000010000780c */ /* 0x000fe20003f05270 */
[----:B------:R-:W3:Y:S04]  /*7180*/  LDL R168, [R1+0x64] ;  /* 0x0000640001a87983 */ /* 0x000ee80000100800 */
[----:B------:R1:W2:Y:S04]  /*7190*/  LDL R0, [R1+0x58] ;  /* 0x0000580001007983 */ /* 0x0002a80000100800 */
[----:B------:R-:W4:Y:S04]  /*71a0*/  LDL R133, [R1+0x78] ;  /* 0x0000780001857983 */ /* 0x000f280000100800 */
[----:B------:R-:W4:Y:S04]  /*71b0*/  LDL R132, [R1+0x68] ;  /* 0x0000680001847983 */ /* 0x000f280000100800 */
[----:B------:R-:W0:Y:S01]  /*71c0*/  LDGDEPBAR ;  /* 0x00000000000079af */ /* 0x000e220000000000 */
[----:B--2---:R-:W-:Y:S07]  /*71d0*/  @P0 MOV R0, R2 ;  /* 0x0000000200000202 */ /* 0x004fee0000000f00 */
[----:B------:R-:W2:Y:S08]  /*71e0*/  SHFL.IDX PT, R3, R0, RZ, 0x1c1f ;  /* 0x001c1fff00037589 */ /* 0x000eb000000e0000 */
[----:B------:R5:W1:Y:S02]  /*71f0*/  SHFL.IDX PT, R2, R0, 0x1, 0x1c1f ;  /* 0x003c1f0000027f89 */ /* 0x000a6400000e0000 */
[----:B-----5:R-:W-:Y:S05]  /*7200*/  IMAD R0, R177, -0x30, RZ ;  /* 0xffffffd0b1007824 */ /* 0x020fea00078e02ff */
[----:B---3--:R-:W-:Y:S04]  /*7210*/  IADD3 R0, -R168, 0x1, R0 ;  /* 0x00000001a8007810 */ /* 0x008fe80007ffe100 */
[----:B----4-:R-:W-:Y:S04]  /*7220*/  IADD3 R0, -R132, R0, R133 ;  /* 0x0000000084007210 */ /* 0x010fe80007ffe185 */
[C---:B--2---:R-:W-:Y:S02]  /*7230*/  IADD3 R133, R0.reuse, R3, RZ ;  /* 0x0000000300857210 */ /* 0x044fe40007ffe0ff */
[----:B-1----:R-:W-:Y:S02]  /*7240*/  IADD3 R0, R0, R2, RZ ;  /* 0x0000000200007210 */ /* 0x002fe40007ffe0ff */
[----:B------:R-:W-:Y:S02]  /*7250*/  ISETP.GT.AND P3, PT, R133, 0x9, PT ;  /* 0x000000098500780c */ /* 0x000fe40003f64270 */
[----:B------:R-:W-:Y:S02]  /*7260*/  ISETP.GT.AND P0, PT, R0, RZ, PT ;  /* 0x000000ff0000720c */ /* 0x000fe40003f04270 */
[----:B------:R-:W-:Y:S02]  /*7270*/  FSEL R174, R9, -INF , P3 ;  /* 0xff80000009ae7808 */ /* 0x000fe40001800000 */
[----:B------:R-:W-:Y:S02]  /*7280*/  FSEL R168, R6, -INF , P0 ;  /* 0xff80000006a87808 */ /* 0x000fe40000000000 */
[C---:B------:R-:W-:Y:S02]  /*7290*/  ISETP.GT.AND P0, PT, R0.reuse, 0x1, PT ;  /* 0x000000010000780c */ /* 0x040fe40003f04270 */
[----:B------:R-:W-:Y:S02]  /*72a0*/  ISETP.GT.AND P1, PT, R133, 0x1, PT ;  /* 0x000000018500780c */ /* 0x000fe40003f24270 */
[----:B------:R-:W-:Y:S02]  /*72b0*/  FSEL R171, R7, -INF , P0 ;  /* 0xff80000007ab7808 */ /* 0x000fe40000000000 */
[----:B------:R-:W-:Y:S02]  /*72c0*/  ISETP.GT.AND P0, PT, R0, 0x8, PT ;  /* 0x000000080000780c */ /* 0x000fe40003f04270 */
[----:B------:R-:W-:Y:S02]  /*72d0*/  FSEL R176, R5, -INF , P1 ;  /* 0xff80000005b07808 */ /* 0x000fe40000800000 */
[----:B------:R-:W-:Y:S02]  /*72e0*/  FSEL R170, R10, -INF , P0 ;  /* 0xff8000000aaa7808 */ /* 0x000fe40000000000 */
[C---:B------:R-:W-:Y:S02]  /*72f0*/  ISETP.GT.AND P0, PT, R0.reuse, 0x9, PT ;  /* 0x000000090000780c */ /* 0x040fe40003f04270 */
[----:B------:R-:W-:Y:S02]  /*7300*/  ISETP.GT.AND P2, PT, R133, RZ, PT ;  /* 0x000000ff8500720c */ /* 0x000fe40003f44270 */
[----:B------:R-:W-:Y:S02]  /*7310*/  FSEL R169, R11, -INF , P0 ;  /* 0xff8000000ba97808 */ /* 0x000fe40000000000 */
[----:B------:R-:W-:Y:S02]  /*7320*/  ISETP.GT.AND P0, PT, R0, 0x10, PT ;  /* 0x000000100000780c */ /* 0x000fe40003f04270 */
[----:B------:R-:W-:Y:S02]  /*7330*/  FSEL R173, R4, -INF , P2 ;  /* 0xff80000004ad7808 */ /* 0x000fe40001000000 */
[----:B------:R-:W-:Y:S02]  /*7340*/  FSEL R14, R14, -INF , P0 ;  /* 0xff8000000e0e7808 */ /* 0x000fe40000000000 */
[C---:B------:R-:W-:Y:S02]  /*7350*/  ISETP.GT.AND P0, PT, R0.reuse, 0x11, PT ;  /* 0x000000110000780c */ /* 0x040fe40003f04270 */
[----:B------:R-:W-:Y:S02]  /*7360*/  ISETP.GT.AND P4, PT, R133, 0x8, PT ;  /* 0x000000088500780c */ /* 0x000fe40003f84270 */
[----:B------:R-:W-:Y:S02]  /*7370*/  FSEL R15, R15, -INF , P0 ;  /* 0xff8000000f0f7808 */ /* 0x000fe40000000000 */
[----:B------:R-:W-:Y:S02]  /*7380*/  ISETP.GT.AND P0, PT, R0, 0x18, PT ;  /* 0x000000180000780c */ /* 0x000fe40003f04270 */
[C---:B------:R-:W-:Y:S02]  /*7390*/  ISETP.GT.AND P1, PT, R133.reuse, 0x10, PT ;  /* 0x000000108500780c */ /* 0x040fe40003f24270 */
[----:B------:R-:W-:Y:S02]  /*73a0*/  FSEL R9, R18, -INF , P0 ;  /* 0xff80000012097808 */ /* 0x000fe40000000000 */
[C---:B------:R-:W-:Y:S02]  /*73b0*/  ISETP.GT.AND P0, PT, R0.reuse, 0x19, PT ;  /* 0x000000190000780c */ /* 0x040fe40003f04270 */
[----:B------:R-:W-:Y:S02]  /*73c0*/  ISETP.GT.AND P2, PT, R133, 0x11, PT ;  /* 0x000000118500780c */ /* 0x000fe40003f44270 */
[----:B------:R-:W-:Y:S02]  /*73d0*/  FSEL R7, R19, -INF , P0 ;  /* 0xff80000013077808 */ /* 0x000fe40000000000 */
[----:B------:R-:W-:Y:S02]  /*73e0*/  ISETP.GT.AND P0, PT, R0, 0x20, PT ;  /* 0x000000200000780c */ /* 0x000fe40003f04270 */
[----:B------:R-:W-:Y:S02]  /*73f0*/  ISETP.GT.AND P3, PT, R133, 0x18, PT ;  /* 0x000000188500780c */ /* 0x000fe40003f64270 */
[----:B------:R-:W-:Y:S02]  /*7400*/  FSEL R6, R22, -INF , P0 ;  /* 0xff80000016067808 */ /* 0x000fe40000000000 */
[----:B------:R-:W-:Y:S02]  /*7410*/  ISETP.GT.AND P0, PT, R0, 0x21, PT ;  /* 0x000000210000780c */ /* 0x000fe40003f04270 */
[----:B------:R-:W-:Y:S02]  /*7420*/  FSEL R175, R8, -INF , P4 ;  /* 0xff80000008af7808 */ /* 0x000fe40002000000 */
[----:B------:R-:W-:Y:S02]  /*7430*/  FSEL R5, R23, -INF , P0 ;  /* 0xff80000017057808 */ /* 0x000fe40000000000 */
[----:B------:R-:W-:Y:S02]  /*7440*/  ISETP.GT.AND P0, PT, R0, 0x28, PT ;  /* 0x000000280000780c */ /* 0x000fe40003f04270 */
[----:B------:R-:W-:Y:S02]  /*7450*/  FSEL R172, R12, -INF , P1 ;  /* 0xff8000000cac7808 */ /* 0x000fe40000800000 */
[----:B------:R-:W-:Y:S02]  /*7460*/  FSEL R4, R26, -INF , P0 ;  /* 0xff8000001a047808 */ /* 0x000fe40000000000 */
[----:B------:R-:W-:Y:S02]  /*7470*/  ISETP.GT.AND P0, PT, R0, 0x29, PT ;  /* 0x000000290000780c */ /* 0x000fe40003f04270 */
[----:B------:R-:W-:Y:S02]  /*7480*/  FMNMX.FTZ R0, R168, R134, !PT ;  /* 0x00000086a8007209 */ /* 0x000fe40007810000 */
[----:B------:R-:W-:Y:S02]  /*7490*/  FSEL R3, R27, -INF , P0 ;  /* 0xff8000001b037808 */ /* 0x000fe40000000000 */
[----:B------:R-:W-:Y:S02]  /*74a0*/  FMNMX.FTZ R0, R171, R0, !PT ;  /* 0x00000000ab007209 */ /* 0x000fe40007810000 */
[----:B------:R-:W-:Y:S02]  /*74b0*/  FSEL R13, R13, -INF , P2 ;  /* 0xff8000000d0d7808 */ /* 0x000fe40001000000 */
[----:B------:R-:W-:Y:S02]  /*74c0*/  FMNMX.FTZ R0, R170, R0, !PT ;  /* 0x00000000aa007209 */ /* 0x000fe40007810000 */
[----:B------:R-:W-:Y:S02]  /*74d0*/  ISETP.GT.AND P4, PT, R133, 0x19, PT ;  /* 0x000000198500780c */ /* 0x000fe40003f84270 */
[----:B------:R-:W-:Y:S02]  /*74e0*/  FMNMX.FTZ R0, R169, R0, !PT ;  /* 0x00000000a9007209 */ /* 0x000fe40007810000 */
[C---:B------:R-:W-:Y:S02]  /*74f0*/  ISETP.GT.AND P1, PT, R133.reuse, 0x20, PT ;  /* 0x000000208500780c */ /* 0x040fe40003f24270 */
[----:B------:R-:W-:Y:S02]  /*7500*/  FMNMX.FTZ R0, R14, R0, !PT ;  /* 0x000000000e007209 */ /* 0x000fe40007810000 */
[----:B------:R-:W-:Y:S02]  /*7510*/  ISETP.GT.AND P2, PT, R133, 0x21, PT ;  /* 0x000000218500780c */ /* 0x000fe40003f44270 */
[----:B------:R-:W-:Y:S02]  /*7520*/  FMNMX.FTZ R0, R15, R0, !PT ;  /* 0x000000000f007209 */ /* 0x000fe40007810000 */
[----:B------:R-:W-:Y:S02]  /*7530*/  FSEL R12, R16, -INF , P3 ;  /* 0xff800000100c7808 */ /* 0x000fe40001800000 */
[----:B------:R-:W-:Y:S02]  /*7540*/  FMNMX.FTZ R0, R9, R0, !PT ;  /* 0x0000000009007209 */ /* 0x000fe40007810000 */
[----:B------:R-:W-:Y:S02]  /*7550*/  FSEL R11, R17, -INF , P4 ;  /* 0xff800000110b7808 */ /* 0x000fe40002000000 */
[----:B------:R-:W-:Y:S02]  /*7560*/  FMNMX.FTZ R0, R7, R0, !PT ;  /* 0x0000000007007209 */ /* 0x000fe40007810000 */
[----:B------:R-:W-:Y:S02]  /*7570*/  FSEL R10, R20, -INF , P1 ;  /* 0xff800000140a7808 */ /* 0x000fe40000800000 */
[----:B------:R-:W-:Y:S02]  /*7580*/  FMNMX.FTZ R0, R6, R0, !PT ;  /* 0x0000000006007209 */ /* 0x000fe40007810000 */
[----:B------:R-:W-:Y:S02]  /*7590*/  FSEL R8, R21, -INF , P2 ;  /* 0xff80000015087808 */ /* 0x000fe40001000000 */
[----:B------:R-:W-:Y:S02]  /*75a0*/  FMNMX.FTZ R0, R5, R0, !PT ;  /* 0x0000000005007209 */ /* 0x000fe40007810000 */
[C---:B------:R-:W-:Y:S02]  /*75b0*/  ISETP.GT.AND P1, PT, R133.reuse, 0x28, PT ;  /* 0x000000288500780c */ /* 0x040fe40003f24270 */
[----:B------:R-:W-:Y:S02]  /*75c0*/  FMNMX.FTZ R0, R4, R0, !PT ;  /* 0x0000000004007209 */ /* 0x000fe40007810000 */
[----:B------:R-:W-:Y:S02]  /*75d0*/  ISETP.GT.AND P2, PT, R133, 0x29, PT ;  /* 0x000000298500780c */ /* 0x000fe40003f44270 */
[----:B------:R-:W-:Y:S05]  /*75e0*/  FMNMX.FTZ R0, R3, R0, !PT ;  /* 0x0000000003007209 */ /* 0x000fea0007810000 */
[----:B------:R-:W1:Y:S02]  /*75f0*/  SHFL.BFLY PT, R2, R0, 0x2, 0x1f ;  /* 0x0c401f0000027f89 */ /* 0x000e6400000e0000 */
[----:B-1----:R-:W-:Y:S06]  /*7600*/  FMNMX.FTZ R0, R0, R2, !PT ;  /* 0x0000000200007209 */ /* 0x002fec0007810000 */
[----:B------:R-:W1:Y:S02]  /*7610*/  SHFL.BFLY PT, R2, R0, 0x1, 0x1f ;  /* 0x0c201f0000027f89 */ /* 0x000e6400000e0000 */
[----:B-1----:R-:W-:Y:S04]  /*7620*/  FMNMX.FTZ R132, R0, R2, !PT ;  /* 0x0000000200847209 */ /* 0x002fe80007810000 */
[C---:B------:R-:W-:Y:S01]  /*7630*/  FSETP.NEU.FTZ.AND P0, PT, R132.reuse, -INF , PT ;  /* 0xff8000008400780b */ /* 0x040fe20003f1d000 */
[C---:B------:R-:W-:Y:S03]  /*7640*/  FMUL.FTZ R2, R132.reuse, c[0x0][0x2d0] ;  /* 0x0000b40084027a20 */ /* 0x040fe60000410000 */
[----:B------:R-:W-:Y:S02]  /*7650*/  FSEL R0, R132, RZ, P0 ;  /* 0x000000ff84007208 */ /* 0x000fe40000000000 */
[----:B------:R-:W-:Y:S03]  /*7660*/  FSEL R2, R2, RZ, P0 ;  /* 0x000000ff02027208 */ /* 0x000fe60000000000 */
[----:B------:R-:W-:Y:S02]  /*7670*/  FADD.FTZ R0, -R0, R134 ;  /* 0x0000008600007221 */ /* 0x000fe40000010100 */
[----:B------:R-:W2:Y:S01]  /*7680*/  LDL.LU R134, [R1+0x28] ;  /* 0x0000280001867983 */ /* 0x000ea20000300800 */
[--C-:B------:R-:W-:Y:S02]  /*7690*/  FFMA.FTZ R16, R168, c[0x0][0x2d0], -R2.reuse ;  /* 0x0000b400a8107a23 */ /* 0x100fe40000010802 */
[----:B------:R-:W-:Y:S02]  /*76a0*/  FMUL.FTZ R0, R0, c[0x0][0x2d0] ;  /* 0x0000b40000007a20 */ /* 0x000fe40000410000 */
[--C-:B------:R-:W-:Y:S02]  /*76b0*/  FFMA.FTZ R22, R6, c[0x0][0x2d0], -R2.reuse ;  /* 0x0000b40006167a23 */ /* 0x100fe40000010802 */
[--C-:B------:R-:W-:Y:S01]  /*76c0*/  FFMA.FTZ R23, R5, c[0x0][0x2d0], -R2.reuse ;  /* 0x0000b40005177a23 */ /* 0x100fe20000010802 */
[----:B------:R-:W-:Y:S01]  /*76d0*/  FSEL R5, R24, -INF , P1 ;  /* 0xff80000018057808 */ /* 0x000fe20000800000 */
[--C-:B------:R-:W-:Y:S02]  /*76e0*/  FFMA.FTZ R26, R4, c[0x0][0x2d0], -R2.reuse ;  /* 0x0000b400041a7a23 */ /* 0x100fe40000010802 */
[--C-:B------:R-:W-:Y:S02]  /*76f0*/  FFMA.FTZ R27, R3, c[0x0][0x2d0], -R2.reuse ;  /* 0x0000b400031b7a23 */ /* 0x100fe40000010802 */
[--C-:B------:R-:W-:Y:S01]  /*7700*/  FFMA.FTZ R17, R171, c[0x0][0x2d0], -R2.reuse ;  /* 0x0000b400ab117a23 */ /* 0x100fe20000010802 */
[----:B------:R1:W-:Y:S01]  /*7710*/  MUFU.EX2 R3, R16 ;  /* 0x0000001000037308 */ /* 0x0003e20000000800 */
[--C-:B------:R-:W-:Y:S02]  /*7720*/  FFMA.FTZ R19, R170, c[0x0][0x2d0], -R2.reuse ;  /* 0x0000b400aa137a23 */ /* 0x100fe40000010802 */
[--C-:B------:R-:W-:Y:S02]  /*7730*/  FFMA.FTZ R18, R169, c[0x0][0x2d0], -R2.reuse ;  /* 0x0000b400a9127a23 */ /* 0x100fe40000010802 */
[--C-:B------:R-:W-:Y:S02]  /*7740*/  FFMA.FTZ R20, R14, c[0x0][0x2d0], -R2.reuse ;  /* 0x0000b4000e147a23 */ /* 0x100fe40000010802 */
[--C-:B------:R-:W-:Y:S02]  /*7750*/  FFMA.FTZ R21, R15, c[0x0][0x2d0], -R2.reuse ;  /* 0x0000b4000f157a23 */ /* 0x100fe40000010802 */
[--C-:B------:R-:W-:Y:S01]  /*7760*/  FFMA.FTZ R179, R9, c[0x0][0x2d0], -R2.reuse ;  /* 0x0000b40009b37a23 */ /* 0x100fe20000010802 */
[----:B------:R-:W-:Y:S01]  /*7770*/  MOV R9, R177 ;  /* 0x000000b100097202 */ /* 0x000fe20000000f00 */
[----:B------:R-:W-:Y:S02]  /*7780*/  FFMA.FTZ R178, R7, c[0x0][0x2d0], -R2 ;  /* 0x0000b40007b27a23 */ /* 0x000fe40000010802 */
[----:B------:R-:W3:Y:S10]  /*7790*/  MUFU.EX2 R2, R0 ;  /* 0x0000000000027308 */ /* 0x000ef40000000800 */
[----:B------:R-:W4:Y:S01]  /*77a0*/  MUFU.EX2 R0, R17 ;  /* 0x0000001100007308 */ /* 0x000f220000000800 */
[----:B-1----:R-:W5:Y:S01]  /*77b0*/  LDL.LU R16, [R1+0x2c] ;  /* 0x00002c0001107983 */ /* 0x002f620000300800 */
[C---:B---3--:R-:W-:Y:S02]  /*77c0*/  FMUL.FTZ R30, R2.reuse, R30 ;  /* 0x0000001e021e7220 */ /* 0x048fe40000410000 */
[C---:B------:R-:W-:Y:S02]  /*77d0*/  FMUL.FTZ R31, R2.reuse, R31 ;  /* 0x0000001f021f7220 */ /* 0x040fe40000410000 */
[C---:B------:R-:W-:Y:S02]  /*77e0*/  FMUL.FTZ R34, R2.reuse, R34 ;  /* 0x0000002202227220 */ /* 0x040fe40000410000 */
[C---:B------:R-:W-:Y:S02]  /*77f0*/  FMUL.FTZ R35, R2.reuse, R35 ;  /* 0x0000002302237220 */ /* 0x040fe40000410000 */
[----:B------:R-:W-:Y:S01]  /*7800*/  FMUL.FTZ R38, R2, R38 ;  /* 0x0000002602267220 */ /* 0x000fe20000410000 */
[----:B----4-:R-:W-:Y:S01]  /*7810*/  F2FP.BF16.PACK_AB R169, R0, R3 ;  /* 0x0000000300a9723e */ /* 0x010fe200000010ff */
        /* <DEDUP_REMOVED lines=47> */
[----:B--2---:R-:W-:Y:S02]  /*7b10*/  FFMA.FTZ R4, R2, R134, R3 ;  /* 0x0000008602047223 */ /* 0x004fe40000010003 */
[----:B------:R1:W-:Y:S02]  /*7b20*/  MUFU.EX2 R3, R18 ;  /* 0x0000001200037308 */ /* 0x0003e40000000800 */
[----:B------:R-:W-:Y:S08]  /*7b30*/  FADD.FTZ R4, R0, R4 ;  /* 0x0000000400047221 */ /* 0x000ff00000010000 */
[----:B------:R-:W2:Y:S01]  /*7b40*/  MUFU.EX2 R0, R19 ;  /* 0x0000001300007308 */ /* 0x000ea20000000800 */
[----:B-1----:R-:W-:Y:S02]  /*7b50*/  MOV R18, R21 ;  /* 0x0000001500127202 */ /* 0x002fe40000000f00 */
[----:B--2---:R-:W-:Y:S01]  /*7b60*/  F2FP.BF16.PACK_AB R171, R3, R0 ;  /* 0x0000000003ab723e */ /* 0x004fe200000010ff */
[----:B------:R-:W-:Y:S01]  /*7b70*/  FADD.FTZ R4, R0, R4 ;  /* 0x0000000400047221 */ /* 0x000fe20000010000 */
[----:B------:R-:W-:Y:S02]  /*7b80*/  FMNMX.FTZ R0, R173, R135, !PT ;  /* 0x00000087ad007209 */ /* 0x000fe40007810000 */
[----:B------:R-:W-:Y:S01]  /*7b90*/  MOV R19, R9 ;  /* 0x0000000900137202 */ /* 0x000fe20000000f00 */
[----:B------:R-:W-:Y:S01]  /*7ba0*/  FADD.FTZ R177, R3, R4 ;  /* 0x0000000403b17221 */ /* 0x000fe20000010000 */
[----:B------:R-:W-:Y:S02]  /*7bb0*/  FMNMX.FTZ R0, R176, R0, !PT ;  /* 0x00000000b0007209 */ /* 0x000fe40007810000 */
[----:B------:R-:W-:Y:S02]  /*7bc0*/  FSEL R4, R25, -INF , P2 ;  /* 0xff80000019047808 */ /* 0x000fe40001000000 */
        /* <DEDUP_REMOVED lines=19> */
[--C-:B------:R-:W-:Y:S02]  /*7d00*/  FFMA.FTZ R7, R176, c[0x0][0x2d0], -R3.reuse ;  /* 0x0000b400b0077a23 */ /* 0x100fe40000010803 */
[--C-:B------:R-:W-:Y:S01]  /*7d10*/  FFMA.FTZ R176, R11, c[0x0][0x2d0], -R3.reuse ;  /* 0x0000b4000bb07a23 */ /* 0x100fe20000010803 */
[----:B------:R-:W-:Y:S01]  /*7d20*/  MOV R11, R20 ;  /* 0x00000014000b7202 */ /* 0x000fe20000000f00 */
[--C-:B------:R-:W-:Y:S02]  /*7d30*/  FFMA.FTZ R14, R10, c[0x0][0x2d0], -R3.reuse ;  /* 0x0000b4000a0e7a23 */ /* 0x100fe40000010803 */
[C---:B------:R-:W-:Y:S01]  /*7d40*/  FMUL.FTZ R10, R2.reuse, R154 ;  /* 0x0000009a020a7220 */ /* 0x040fe20000410000 */
[----:B------:R-:W-:Y:S01]  /*7d50*/  MOV R154, R11 ;  /* 0x0000000b009a7202 */ /* 0x000fe20000000f00 */
[----:B------:R-:W-:Y:S02]  /*7d60*/  FMUL.FTZ R11, R2, R155 ;  /* 0x0000009b020b7220 */ /* 0x000fe40000410000 */
[----:B------:R-:W2:Y:S01]  /*7d70*/  LDL R155, [R1+0x8] ;  /* 0x00000800019b7983 */ /* 0x000ea20000100800 */
        /* <DEDUP_REMOVED lines=9> */
[----:B------:R3:W5:Y:S01]  /*7e10*/  MUFU.EX2 R134, R6 ;  /* 0x0000000600867308 */ /* 0x0007620000000800 */
[--C-:B------:R-:W-:Y:S02]  /*7e20*/  FFMA.FTZ R168, R5, c[0x0][0x2d0], -R3.reuse ;  /* 0x0000b40005a87a23 */ /* 0x100fe40000010803 */
[----:B------:R-:W-:Y:S02]  /*7e30*/  FFMA.FTZ R3, R4, c[0x0][0x2d0], -R3 ;  /* 0x0000b40004037a23 */ /* 0x000fe40000010803 */
[C---:B-1----:R-:W-:Y:S02]  /*7e40*/  FMUL.FTZ R24, R0.reuse, R136 ;  /* 0x0000008800187220 */ /* 0x042fe40000410000 */
[C---:B------:R-:W-:Y:S02]  /*7e50*/  FMUL.FTZ R25, R0.reuse, R137 ;  /* 0x0000008900197220 */ /* 0x040fe40000410000 */
[----:B------:R-:W-:Y:S01]  /*7e60*/  FMUL.FTZ R21, R0, R141 ;  /* 0x0000008d00157220 */ /* 0x000fe20000410000 */
[----:B------:R-:W-:Y:S01]  /*7e70*/  MOV R141, R26 ;  /* 0x0000001a008d7202 */ /* 0x000fe20000000f00 */
[----:B------:R-:W-:Y:S02]  /*7e80*/  FMUL.FTZ R26, R2, R138 ;  /* 0x0000008a021a7220 */ /* 0x000fe40000410000 */
[----:B------:R-:W-:Y:S01]  /*7e90*/  FMUL.FTZ R4, R0, R156 ;  /* 0x0000009c00047220 */ /* 0x000fe20000410000 */
[----:B------:R-:W-:Y:S01]  /*7ea0*/  MOV R156, R19 ;  /* 0x00000013009c7202 */ /* 0x000fe20000000f00 */
[C---:B---3--:R-:W-:Y:S01]  /*7eb0*/  FMUL.FTZ R6, R2.reuse, R158 ;  /* 0x0000009e02067220 */ /* 0x048fe20000410000 */
[----:B------:R-:W-:Y:S01]  /*7ec0*/  MOV R158, R27 ;  /* 0x0000001b009e7202 */ /* 0x000fe20000000f00 */
[----:B------:R-:W-:Y:S02]  /*7ed0*/  FMUL.FTZ R27, R2, R139 ;  /* 0x0000008b021b7220 */ /* 0x000fe40000410000 */
[----:B------:R-:W1:Y:S01]  /*7ee0*/  LDSM.16.MT88.4 R136, [R239] ;  /* 0x00000000ef88783b */ /* 0x000e620000004200 */
[C---:B-----5:R-:W-:Y:S02]  /*7ef0*/  FFMA.FTZ R135, R0.reuse, R16, R134 ;  /* 0x0000001000877223 */ /* 0x060fe40000010086 */
[C---:B------:R-:W-:Y:S01]  /*7f00*/  FMUL.FTZ R5, R0.reuse, R157 ;  /* 0x0000009d00057220 */ /* 0x040fe20000410000 */
[----:B------:R-:W-:Y:S01]  /*7f10*/  MOV R157, R168 ;  /* 0x000000a8009d7202 */ /* 0x000fe20000000f00 */
[C---:B------:R-:W-:Y:S01]  /*7f20*/  FMUL.FTZ R8, R0.reuse, R152 ;  /* 0x0000009800087220 */ /* 0x040fe20000410000 */
[----:B------:R-:W-:Y:S01]  /*7f30*/  MOV R152, R15 ;  /* 0x0000000f00987202 */ /* 0x000fe20000000f00 */
[C---:B------:R-:W-:Y:S01]  /*7f40*/  FMUL.FTZ R9, R0.reuse, R153 ;  /* 0x0000009900097220 */ /* 0x040fe20000410000 */
[----:B------:R-:W-:Y:S01]  /*7f50*/  MOV R153, R14 ;  /* 0x0000000e00997202 */ /* 0x000fe20000000f00 */
[C---:B------:R-:W-:Y:S02]  /*7f60*/  FMUL.FTZ R12, R0.reuse, R148 ;  /* 0x00000094000c7220 */ /* 0x040fe40000410000 */
[C---:B------:R-:W-:Y:S01]  /*7f70*/  FMUL.FTZ R13, R0.reuse, R149 ;  /* 0x00000095000d7220 */ /* 0x040fe20000410000 */
[----:B------:R-:W-:Y:S01]  /*7f80*/  MUFU.EX2 R148, R174 ;  /* 0x000000ae00947308 */ /* 0x000fe20000000800 */
[C---:B------:R-:W-:Y:S01]  /*7f90*/  FMUL.FTZ R16, R0.reuse, R144 ;  /* 0x0000009000107220 */ /* 0x040fe20000410000 */
[----:B------:R-:W-:Y:S01]  /*7fa0*/  MOV R149, R22 ;  /* 0x0000001600957202 */ /* 0x000fe20000000f00 */
[C---:B------:R-:W-:Y:S02]  /*7fb0*/  FMUL.FTZ R17, R0.reuse, R145 ;  /* 0x0000009100117220 */ /* 0x040fe40000410000 */
[C---:B------:R-:W-:Y:S01]  /*7fc0*/  FMUL.FTZ R20, R0.reuse, R140 ;  /* 0x0000008c00147220 */ /* 0x040fe20000410000 */
[----:B------:R-:W-:Y:S01]  /*7fd0*/  MOV R140, R23 ;  /* 0x00000017008c7202 */ /* 0x000fe20000000f00 */
        /* <DEDUP_REMOVED lines=16> */
[----:B------:R-:W-:Y:S01]  /*80e0*/  FMUL.FTZ R53, R0, R53 ;  /* 0x0000003500357220 */ /* 0x000fe20000410000 */
[----:B---3--:R-:W-:Y:S01]  /*80f0*/  F2FP.BF16.PACK_AB R170, R148, R144 ;  /* 0x0000009094aa723e */ /* 0x008fe200000010ff */
        /* <DEDUP_REMOVED lines=39> */
[----:B------:R3:W4:Y:S01]  /*8370*/  MUFU.EX2 R0, R7 ;  /* 0x0000000700007308 */ /* 0x0007220000000800 */
[C---:B------:R-:W-:Y:S02]  /*8380*/  FMUL.FTZ R14, R2.reuse, R150 ;  /* 0x00000096020e7220 */ /* 0x040fe40000410000 */
[C---:B------:R-:W-:Y:S02]  /*8390*/  FMUL.FTZ R15, R2.reuse, R151 ;  /* 0x00000097020f7220 */ /* 0x040fe40000410000 */
[C---:B------:R-:W-:Y:S02]  /*83a0*/  FMUL.FTZ R19, R2.reuse, R147 ;  /* 0x0000009302137220 */ /* 0x040fe40000410000 */
[C---:B------:R-:W-:Y:S02]  /*83b0*/  FMUL.FTZ R22, R2.reuse, R142 ;  /* 0x0000008e02167220 */ /* 0x040fe40000410000 */
[C---:B------:R-:W-:Y:S02]  /*83c0*/  FMUL.FTZ R23, R2.reuse, R143 ;  /* 0x0000008f02177220 */ /* 0x040fe40000410000 */
[----:B---3--:R-:W-:Y:S01]  /*83d0*/  FMUL.FTZ R7, R2, R159 ;  /* 0x0000009f02077220 */ /* 0x008fe20000410000 */
[C---:B----4-:R-:W-:Y:S01]  /*83e0*/  F2FP.BF16.PACK_AB R168, R0.reuse, R134 ;  /* 0x0000008600a8723e */ /* 0x050fe200000010ff */
[----:B------:R-:W-:Y:S01]  /*83f0*/  FADD.FTZ R145, R0, R135 ;  /* 0x0000008700917221 */ /* 0x000fe20000010000 */
[----:B------:R-:W-:Y:S01]  /*8400*/  MOV R159, R18 ;  /* 0x00000012009f7202 */ /* 0x000fe20000000f00 */
[----:B------:R-:W-:Y:S01]  /*8410*/  FMUL.FTZ R18, R2, R146 ;  /* 0x0000009202127220 */ /* 0x000fe20000410000 */
[----:B------:R-:W-:Y:S01]  /*8420*/  MUFU.EX2 R135, R179 ;  /* 0x000000b300877308 */ /* 0x000fe20000000800 */
[----:B------:R-:W-:Y:S02]  /*8430*/  FADD.FTZ R150, R144, R145 ;  /* 0x0000009190967221 */ /* 0x000fe40000010000 */
[C---:B-1----:R-:W-:Y:S01]  /*8440*/  HMMA.16816.F32.BF16 R4, R168.reuse, R136, R4 ;  /* 0x00000088a804723c */ /* 0x042fe20000041804 */
[----:B------:R-:W-:Y:S06]  /*8450*/  LDSM.16.MT88.4 R144, [R241+0x800] ;  /* 0x00080000f190783b */ /* 0x000fec0000004200 */
[----:B------:R1:W3:Y:S01]  /*8460*/  MUFU.EX2 R2, R154 ;  /* 0x0000009a00027308 */ /* 0x0002e20000000800 */
[C---:B------:R-:W-:Y:S01]  /*8470*/  HMMA.16816.F32.BF16 R8, R168.reuse, R138, R8 ;  /* 0x0000008aa808723c */ /* 0x040fe20000041808 */
[----:B------:R-:W4:Y:S08]  /*8480*/  LDSM.16.MT88.4 R136, [R241] ;  /* 0x00000000f188783b */ /* 0x000f300000004200 */
[----:B------:R5:W2:Y:S10]  /*8490*/  MUFU.EX2 R0, R159 ;  /* 0x0000009f00007308 */ /* 0x000ab40000000800 */
[----:B------:R-:W2:Y:S01]  /*84a0*/  MUFU.EX2 R134, R178 ;  /* 0x000000b200867308 */ /* 0x000ea20000000800 */
[----:B-1----:R-:W-:Y:S09]  /*84b0*/  MOV R154, R140 ;  /* 0x0000008c009a7202 */ /* 0x002ff20000000f00 */
[----:B------:R-:W-:Y:S01]  /*84c0*/  MUFU.EX2 R179, R173 ;  /* 0x000000ad00b37308 */ /* 0x000fe20000000800 */
[----:B-----5:R-:W-:Y:S02]  /*84d0*/  MOV R159, R141 ;  /* 0x0000008d009f7202 */ /* 0x020fe40000000f00 */
[----:B------:R-:W-:Y:S07]  /*84e0*/  LDSM.16.MT88.4 R140, [R239+0x800] ;  /* 0x00080000ef8c783b */ /* 0x000fee0000004200 */
[----:B------:R-:W1:Y:S01]  /*84f0*/  MUFU.EX2 R178, R172 ;  /* 0x000000ac00b27308 */ /* 0x000e620000000800 */
[C---:B----4-:R-:W-:Y:S08]  /*8500*/  HMMA.16816.F32.BF16 R12, R168.reuse, R136, R12 ;  /* 0x00000088a80c723c */ /* 0x050ff0000004180c */
[C---:B------:R-:W-:Y:S01]  /*8510*/  HMMA.16816.F32.BF16 R16, R168.reuse, R138, R16 ;  /* 0x0000008aa810723c */ /* 0x040fe20000041810 */
[----:B------:R-:W4:Y:S01]  /*8520*/  LDSM.16.MT88.4 R136, [R240] ;  /* 0x00000000f088783b */ /* 0x000f220000004200 */
[----:B------:R-:W-:Y:S10]  /*8530*/  MUFU.EX2 R173, R3 ;  /* 0x0000000300ad7308 */ /* 0x000ff40000000800 */
[----:B------:R-:W5:Y:S01]  /*8540*/  MUFU.EX2 R172, R157 ;  /* 0x0000009d00ac7308 */ /* 0x000f620000000800 */
[C---:B----4-:R-:W-:Y:S08]  /*8550*/  HMMA.16816.F32.BF16 R20, R168.reuse, R136, R20 ;  /* 0x00000088a814723c */ /* 0x050ff00000041814 */
[C---:B------:R-:W-:Y:S01]  /*8560*/  HMMA.16816.F32.BF16 R24, R168.reuse, R138, R24 ;  /* 0x0000008aa818723c */ /* 0x040fe20000041818 */
[----:B--2---:R2:W4:Y:S03]  /*8570*/  LDSM.16.MT88.4 R136, [R155] ;  /* 0x000000009b88783b */ /* 0x0045260000004200 */
[----:B--2---:R-:W-:Y:S04]  /*8580*/  MOV R155, R149 ;  /* 0x00000095009b7202 */ /* 0x004fe80000000f00 */
[C---:B----4-:R-:W-:Y:S08]  /*8590*/  HMMA.16816.F32.BF16 R28, R168.reuse, R136, R28 ;  /* 0x00000088a81c723c */ /* 0x050ff0000004181c */
        /* <DEDUP_REMOVED lines=36> */
[----:B---3--:R-:W-:Y:S01]  /*87e0*/  FADD.FTZ R136, R2, R177 ;  /* 0x000000b102887221 */ /* 0x008fe20000010000 */
[----:B------:R-:W-:Y:S01]  /*87f0*/  HMMA.16816.F32.BF16 R128, R168, R138, R128 ;  /* 0x0000008aa880723c */ /* 0x000fe20000041880 */
[----:B------:R-:W2:Y:S03]  /*8800*/  MUFU.EX2 R177, R152 ;  /* 0x0000009800b17308 */ /* 0x000ea60000000800 */
[C---:B------:R-:W-:Y:S01]  /*8810*/  FADD.FTZ R136, R0.reuse, R136 ;  /* 0x0000008800887221 */ /* 0x040fe20000010000 */
[----:B------:R-:W-:Y:S02]  /*8820*/  F2FP.BF16.PACK_AB R137, R0, R2 ;  /* 0x000000020089723e */ /* 0x000fe400000010ff */
[C---:B------:R-:W-:Y:S01]  /*8830*/  F2FP.BF16.PACK_AB R139, R134.reuse, R135 ;  /* 0x00000087868b723e */ /* 0x040fe200000010ff */
[----:B------:R-:W-:Y:S01]  /*8840*/  FADD.FTZ R136, R135, R136 ;  /* 0x0000008887887221 */ /* 0x000fe20000010000 */
[----:B------:R-:W-:Y:S02]  /*8850*/  F2FP.BF16.PACK_AB R138, R175, R174 ;  /* 0x000000aeaf8a723e */ /* 0x000fe400000010ff */
[----:B------:R-:W3:Y:S01]  /*8860*/  MUFU.EX2 R2, R155 ;  /* 0x0000009b00027308 */ /* 0x000ee20000000800 */
[----:B------:R-:W-:Y:S01]  /*8870*/  FADD.FTZ R149, R134, R136 ;  /* 0x0000008886957221 */ /* 0x000fe20000010000 */
[----:B-1----:R-:W-:Y:S02]  /*8880*/  F2FP.BF16.PACK_AB R136, R178, R179 ;  /* 0x000000b3b288723e */ /* 0x002fe400000010ff */
[----:B-----5:R-:W-:Y:S05]  /*8890*/  F2FP.BF16.PACK_AB R170, R173, R172 ;  /* 0x000000acadaa723e */ /* 0x020fea00000010ff */
[C---:B------:R-:W-:Y:S01]  /*88a0*/  HMMA.16816.F32.BF16 R4, R136.reuse, R140, R4 ;  /* 0x0000008c8804723c */ /* 0x040fe20000041804 */
[----:B------:R-:W1:Y:S04]  /*88b0*/  MUFU.EX2 R0, R154 ;  /* 0x0000009a00007308 */ /* 0x000e680000000800 */
[----:B--2---:R-:W-:Y:S03]  /*88c0*/  F2FP.BF16.PACK_AB R168, R177, R176 ;  /* 0x000000b0b1a8723e */ /* 0x004fe600000010ff */
[C---:B------:R-:W-:Y:S01]  /*88d0*/  HMMA.16816.F32.BF16 R8, R136.reuse, R142, R8 ;  /* 0x0000008e8808723c */ /* 0x040fe20000041808 */
[----:B------:R-:W2:Y:S02]  /*88e0*/  LDSM.16.MT88.4 R140, [R240+0x800] ;  /* 0x00080000f08c783b */ /* 0x000ea40000004200 */
[----:B------:R-:W-:Y:S01]  /*88f0*/  MUFU.EX2 R134, R158 ;  /* 0x0000009e00867308 */ /* 0x000fe20000000800 */
[----:B---3--:R-:W-:Y:S04]  /*8900*/  FADD.FTZ R3, R2, R149 ;  /* 0x0000009502037221 */ /* 0x008fe80000010000 */
[C---:B------:R-:W-:Y:S05]  /*8910*/  HMMA.16816.F32.BF16 R12, R136.reuse, R144, R12 ;  /* 0x00000090880c723c */ /* 0x040fea000004180c */
[----:B------:R-:W3:Y:S03]  /*8920*/  MUFU.EX2 R135, R159 ;  /* 0x0000009f00877308 */ /* 0x000ee60000000800 */
[C---:B------:R-:W-:Y:S01]  /*8930*/  HMMA.16816.F32.BF16 R16, R136.reuse, R146, R16 ;  /* 0x000000928810723c */ /* 0x040fe20000041810 */
[----:B------:R-:W4:Y:S03]  /*8940*/  LDSM.16.MT88.4 R144, [R242+0x800] ;  /* 0x00080000f290783b */ /* 0x000f260000004200 */
[C---:B-1----:R-:W-:Y:S01]  /*8950*/  FADD.FTZ R3, R0.reuse, R3 ;  /* 0x0000000300037221 */ /* 0x042fe20000010000 */
[----:B------:R-:W-:Y:S04]  /*8960*/  F2FP.BF16.PACK_AB R169, R0, R2 ;  /* 0x0000000200a9723e */ /* 0x000fe800000010ff */
[----:B------:R-:W-:Y:S03]  /*8970*/  LDSM.16.MT88.4 R152, [R239+0x1000] ;  /* 0x00100000ef98783b */ /* 0x000fe60000004200 */
[C---:B---3--:R-:W-:Y:S01]  /*8980*/  F2FP.BF16.PACK_AB R171, R134.reuse, R135 ;  /* 0x0000008786ab723e */ /* 0x048fe200000010ff */
[----:B------:R-:W-:Y:S01]  /*8990*/  FADD.FTZ R3, R135, R3 ;  /* 0x0000000387037221 */ /* 0x000fe20000010000 */
[----:B------:R-:W-:Y:S01]  /*89a0*/  MOV R135, R133 ;  /* 0x0000008500877202 */ /* 0x000fe20000000f00 */
[C---:B--2---:R-:W-:Y:S03]  /*89b0*/  HMMA.16816.F32.BF16 R20, R136.reuse, R140, R20 ;  /* 0x0000008c8814723c */ /* 0x044fe60000041814 */
[----:B------:R-:W-:Y:S01]  /*89c0*/  FADD.FTZ R0, R134, R3 ;  /* 0x0000000386007221 */ /* 0x000fe20000010000 */
[----:B------:R-:W-:Y:S04]  /*89d0*/  MOV R3, R156 ;  /* 0x0000009c00037202 */ /* 0x000fe80000000f00 */
[C---:B------:R-:W-:Y:S01]  /*89e0*/  HMMA.16816.F32.BF16 R24, R136.reuse, R142, R24 ;  /* 0x0000008e8818723c */ /* 0x040fe20000041818 */
[----:B------:R-:W1:Y:S03]  /*89f0*/  LDSM.16.MT88.4 R140, [R239+0x2000] ;  /* 0x00200000ef8c783b */ /* 0x000e660000004200 */
[----:B------:R-:W-:Y:S04]  /*8a00*/  IADD3 R2, R3, -0x1, RZ ;  /* 0xffffffff03027810 */ /* 0x000fe80007ffe0ff */
[C---:B----4-:R-:W-:Y:S01]  /*8a10*/  HMMA.16816.F32.BF16 R28, R136.reuse, R144, R28 ;  /* 0x00000090881c723c */ /* 0x050fe2000004181c */
[----:B------:R2:W-:Y:S04]  /*8a20*/  STL [R1+0x28], R0 ;  /* 0x0000280001007387 */ /* 0x0005e80000100800 */
[----:B------:R-:W3:Y:S03]  /*8a30*/  LDL R134, [R1+0x5c] ;  /* 0x00005c0001867983 */ /* 0x000ee60000100800 */
[C---:B------:R-:W-:Y:S01]  /*8a40*/  HMMA.16816.F32.BF16 R32, R136.reuse, R146, R32 ;  /* 0x000000928820723c */ /* 0x040fe20000041820 */
[----:B------:R-:W4:Y:S08]  /*8a50*/  LDSM.16.MT88.4 R144, [R241+0x2000] ;  /* 0x00200000f190783b */ /* 0x000f300000004200 */
[----:B------:R-:W-:Y:S03]  /*8a60*/  STL [R1+0x20], R2 ;  /* 0x0000200201007387 */ /* 0x000fe60000100800 */
[----:B--2---:R-:W-:Y:S04]  /*8a70*/  FADD.FTZ R0, R148, R150 ;  /* 0x0000009694007221 */ /* 0x004fe80000010000 */
[----:B------:R-:W-:Y:S01]  /*8a80*/  FADD.FTZ R0, R179, R0 ;  /* 0x00000000b3007221 */ /* 0x000fe20000010000 */
[C---:B-1----:R-:W-:Y:S03]  /*8a90*/  HMMA.16816.F32.BF16 R36, R136.reuse, R140, R36 ;  /* 0x0000008c8824723c */ /* 0x042fe60000041824 */
[----:B------:R-:W-:Y:S04]  /*8aa0*/  FADD.FTZ R0, R178, R0 ;  /* 0x00000000b2007221 */ /* 0x000fe80000010000 */
[----:B------:R-:W-:Y:S01]  /*8ab0*/  FADD.FTZ R0, R174, R0 ;  /* 0x00000000ae007221 */ /* 0x000fe20000010000 */
[C---:B------:R-:W-:Y:S01]  /*8ac0*/  HMMA.16816.F32.BF16 R40, R136.reuse, R142, R40 ;  /* 0x0000008e8828723c */ /* 0x040fe20000041828 */
[----:B------:R-:W1:Y:S03]  /*8ad0*/  LDSM.16.MT88.4 R140, [R240+0x2000] ;  /* 0x00200000f08c783b */ /* 0x000e660000004200 */
[----:B------:R-:W-:Y:S04]  /*8ae0*/  FADD.FTZ R0, R175, R0 ;  /* 0x00000000af007221 */ /* 0x000fe80000010000 */
[C---:B----4-:R-:W-:Y:S04]  /*8af0*/  HMMA.16816.F32.BF16 R44, R136.reuse, R144, R44 ;  /* 0x00000090882c723c */ /* 0x050fe8000004182c */
[----:B------:R-:W-:Y:S04]  /*8b00*/  FADD.FTZ R0, R176, R0 ;  /* 0x00000000b0007221 */ /* 0x000fe80000010000 */
[C---:B------:R-:W-:Y:S01]  /*8b10*/  HMMA.16816.F32.BF16 R48, R136.reuse, R146, R48 ;  /* 0x000000928830723c */ /* 0x040fe20000041830 */
[----:B------:R-:W2:Y:S03]  /*8b20*/  LDSM.16.MT88.4 R144, [R242+0x2000] ;  /* 0x00200000f290783b */ /* 0x000ea60000004200 */
[----:B------:R-:W-:Y:S04]  /*8b30*/  FADD.FTZ R0, R177, R0 ;  /* 0x00000000b1007221 */ /* 0x000fe80000010000 */
[----:B------:R-:W-:Y:S01]  /*8b40*/  FADD.FTZ R0, R172, R0 ;  /* 0x00000000ac007221 */ /* 0x000fe20000010000 */
        /* <DEDUP_REMOVED lines=28> */
[----:B------:R-:W1:Y:S02]  /*8d10*/  LDSM.16.MT88.4 R144, [R241+0x1000] ;  /* 0x00100000f190783b */ /* 0x000e640000004200 */
[----:B---3--:R-:W-:Y:S01]  /*8d20*/  ISETP.GT.AND P0, PT, R3, R134, PT ;  /* 0x000000860300720c */ /* 0x008fe20003f04270 */
[----:B------:R-:W-:Y:S01]  /*8d30*/  FADD.FTZ R3, R173, R0 ;  /* 0x00000000ad037221 */ /* 0x000fe20000010000 */
[----:B------:R-:W-:Y:S02]  /*8d40*/  MOV R0, R2 ;  /* 0x0000000200007202 */ /* 0x000fe40000000f00 */
[----:B------:R-:W-:Y:S01]  /*8d50*/  MOV R134, R132 ;  /* 0x0000008400867202 */ /* 0x000fe20000000f00 */
[C---:B------:R-:W-:Y:S01]  /*8d60*/  HMMA.16816.F32.BF16 R156, R168.reuse, R152, R4 ;  /* 0x00000098a89c723c */ /* 0x040fe20000041804 */
[----:B------:R-:W2:Y:S07]  /*8d70*/  LDSM.16.MT88.4 R136, [R240+0x1000] ;  /* 0x00100000f088783b */ /* 0x000eae0000004200 */
[C---:B------:R-:W-:Y:S01]  /*8d80*/  HMMA.16816.F32.BF16 R152, R168.reuse, R154, R8 ;  /* 0x0000009aa898723c */ /* 0x040fe20000041808 */
[----:B------:R-:W3:Y:S08]  /*8d90*/  LDSM.16.MT88.4 R4, [R242+0x1000] ;  /* 0x00100000f204783b */ /* 0x000ef00000004200 */
[----:B------:R-:W4:Y:S08]  /*8da0*/  LDSM.16.MT88.4 R8, [R239+0x2800] ;  /* 0x00280000ef08783b */ /* 0x000f300000004200 */
[----:B------:R-:W-:Y:S04]  /*8db0*/  STL [R1+0x2c], R3 ;  /* 0x00002c0301007387 */ /* 0x000fe80000100800 */
[----:B------:R-:W-:Y:S01]  /*8dc0*/  STL [R1+0x1c], R0 ;  /* 0x00001c0001007387 */ /* 0x000fe20000100800 */
[C---:B-1----:R-:W-:Y:S03]  /*8dd0*/  HMMA.16816.F32.BF16 R148, R168.reuse, R144, R12 ;  /* 0x00000090a894723c */ /* 0x042fe6000004180c */
[----:B------:R-:W1:Y:S05]  /*8de0*/  LDSM.16.MT88.4 R12, [R241+0x2800] ;  /* 0x00280000f10c783b */ /* 0x000e6a0000004200 */
        /* <DEDUP_REMOVED lines=40> */
.L_x_879:
[----:B------:R-:W2:Y:S04]  /*9070*/  LDL R2, [R1+0x34] ;  /* 0x0000340001027983 */ /* 0x000ea80000100800 */
[----:B------:R-:W2:Y:S02]  /*9080*/  LDL R0, [R1+0x20] ;  /* 0x0000200001007983 */ /* 0x000ea40000100800 */
[----:B--2---:R-:W-:-:S13]  /*9090*/  ISETP.GE.AND P0, PT, R0, R2, PT ;  /* 0x000000020000720c */ /* 0x004fda0003f06270 */
[----:B------:R-:W-:Y:S05]  /*90a0*/  @!P0 BRA `(.L_x_885) ;  /* 0x00002a5000008947 */ /* 0x000fea0003800000 */
.L_x_888:
[----:B------:R-:W2:Y:S01]  /*90b0*/  LDL R20, [R1+0x20] ;  /* 0x0000200001147983 */ /* 0x000ea20000100800 */
[----:B------:R-:W-:Y:S04]  /*90c0*/  DEPBAR.LE SB0, 0x0 ;  /* 0x000080000000791a */ /* 0x000fe80000000000 */
[----:B------:R-:W3:Y:S01]  /*90d0*/  LDL.64 R6, [R1+0x50] ;  /* 0x0000500001067983 */ /* 0x000ee20000100a00 */
[----:B------:R-:W-:Y:S01]  /*90e0*/  WARPSYNC 0xffffffff ;  /* 0xffffffff00007948 */ /* 0x000fe20003800000 */
[----:B------:R-:W-:Y:S03]  /*90f0*/  BSSY B0, `(.L_x_886) ;  /* 0x00000f3000007945 */ /* 0x000fe60003800000 */
[----:B------:R-:W4:Y:S05]  /*9100*/  LDL.64 R22, [R1+0x40] ;  /* 0x0000400001167983 */ /* 0x000f2a0000100a00 */
[----:B------:R-:W3:Y:S05]  /*9110*/  LDL R135, [R1+0x30] ;  /* 0x0000300001877983 */ /* 0x000eea0000100800 */
[----:B------:R-:W4:Y:S05]  /*9120*/  LDL R134, [R1] ;  /* 0x0000000001867983 */ /* 0x000f2a0000100800 */
[----:B------:R-:W4:Y:S05]  /*9130*/  LDL R15, [R1+0x4] ;  /* 0x00000400010f7983 */ /* 0x000f2a0000100800 */
[----:B------:R-:W4:Y:S05]  /*9140*/  LDL R21, [R1+0x18] ;  /* 0x0000180001157983 */ /* 0x000f2a0000100800 */
[----:B------:R-:W1:Y:S05]  /*9150*/  S2R R2, SR_TID.X ;  /* 0x0000000000027919 */ /* 0x000e6a0000002100 */
[----:B------:R-:W-:Y:S06]  /*9160*/  BAR.SYNC.DEFER_BLOCKING 0x0 ;  /* 0x0000000000007b1d */ /* 0x000fec0000010000 */
[----:B------:R-:W2:Y:S05]  /*9170*/  LDSM.16.M88.4 R8, [R236] ;  /* 0x00000000ec08783b */ /* 0x000eaa0000000200 */
[----:B------:R-:W2:Y:S05]  /*9180*/  LDSM.16.M88.4 R16, [R236+0x800] ;  /* 0x00080000ec10783b */ /* 0x000eaa0000000200 */
[----:B------:R-:W2:Y:S05]  /*9190*/  LDSM.16.M88.4 R24, [R236+0x1000] ;  /* 0x00100000ec18783b */ /* 0x000eaa0000000200 */
[----:B------:R-:W2:Y:S01]  /*91a0*/  LDSM.16.M88.4 R168, [R243] ;  /* 0x00000000f3a8783b */ /* 0x000ea20000000200 */
[----:B-1----:R-:W-:Y:S11]  /*91b0*/  ISETP.GT.AND P3, PT, R2, 0x7f, PT ;  /* 0x0000007f0200780c */ /* 0x002ff60003f64270 */
[----:B------:R-:W-:Y:S02]  /*91c0*/  @!UPT UIADD3 URZ, URZ, URZ, URZ ;  /* 0x0000003f3f3ff290 */ /* 0x000fe4000fffe03f */
[----:B------:R-:W-:Y:S02]  /*91d0*/  @!P3 IMAD.MOV.U32 R4, RZ, RZ, c[0x0][0x208] ;  /* 0x00008200ff04b624 */ /* 0x000fe400078e00ff */
[----:B------:R-:W-:Y:S01]  /*91e0*/  @!P3 IMAD.MOV.U32 R5, RZ, RZ, c[0x0][0x20c] ;  /* 0x00008300ff05b624 */ /* 0x000fe200078e00ff */
[----:B--2---:R-:W-:Y:S01]  /*91f0*/  SHF.R.S32.HI R0, RZ, 0x1f, R20 ;  /* 0x0000001fff007819 */ /* 0x004fe20000011414 */
[----:B------:R-:W-:Y:S04]  /*9200*/  IMAD.WIDE.U32 R2, R20, c[0x0][0x208], RZ ;  /* 0x0000820014027a25 */ /* 0x000fe800078e00ff */
[----:B------:R-:W-:Y:S04]  /*9210*/  IMAD R0, R0, c[0x0][0x208], RZ ;  /* 0x0000820000007a24 */ /* 0x000fe800078e02ff */
[----:B------:R-:W-:Y:S04]  /*9220*/  IMAD R0, R20, c[0x0][0x20c], R0 ;  /* 0x0000830014007a24 */ /* 0x000fe800078e0200 */
[----:B------:R-:W-:Y:S02]  /*9230*/  IMAD.IADD R0, R3, 0x1, R0 ;  /* 0x0000000103007824 */ /* 0x000fe400078e0200 */
[----:B------:R-:W-:Y:S01]  /*9240*/  IMAD.WIDE.U32 R2, R2, 0x30, RZ ;  /* 0x0000003002027825 */ /* 0x000fe200078e00ff */
[----:B---3--:R-:W-:Y:S03]  /*9250*/  LOP3.LUT P4, RZ, R135, 0x2, RZ, 0xc0, !PT ;  /* 0x0000000287ff7812 */ /* 0x008fe6000788c0ff */
[----:B------:R-:W-:Y:S01]  /*9260*/  IMAD R0, R0, 0x30, RZ ;  /* 0x0000003000007824 */ /* 0x000fe200078e02ff */
[-C--:B------:R-:W-:Y:S01]  /*9270*/  IADD3 R12, P1, R6, R2.reuse, RZ ;  /* 0x00000002060c7210 */ /* 0x080fe20007f3e0ff */
[----:B----4-:R1:W2:Y:S02]  /*9280*/  LDSM.16.M88.4 R172, [R134] ;  /* 0x0000000086ac783b */ /* 0x0102a40000000200 */
[----:B------:R-:W-:Y:S01]  /*9290*/  IMAD.IADD R0, R3, 0x1, R0 ;  /* 0x0000000103007824 */ /* 0x000fe200078e0200 */
[----:B------:R-:W-:Y:S02]  /*92a0*/  @!P3 LEA R3, P0, R4, R2, 0x5 ;  /* 0x000000020403b211 */ /* 0x000fe400078028ff */
[----:B------:R-:W-:Y:S01]  /*92b0*/  LEA R2, P2, R12, c[0x0][0x1f8], 0x1 ;  /* 0x00007e000c027a11 */ /* 0x000fe200078408ff */
[----:B------:R3:W2:Y:S01]  /*92c0*/  LDSM.16.M88.4 R176, [R15] ;  /* 0x000000000fb0783b */ /* 0x0006a20000000200 */
[----:B------:R-:W-:Y:S02]  /*92d0*/  IADD3.X R13, R0, R23, RZ, P1, !PT ;  /* 0x00000017000d7210 */ /* 0x000fe40000ffe4ff */
[----:B------:R-:W-:Y:S02]  /*92e0*/  @!P3 LEA.HI.X R14, R4, R0, R5, 0x5, P0 ;  /* 0x00000000040eb211 */ /* 0x000fe400000f2c05 */
[----:B------:R-:W-:Y:S02]  /*92f0*/  @!P3 IADD3 R0, P1, R3, R6, RZ ;  /* 0x000000060300b210 */ /* 0x000fe40007f3e0ff */
[C---:B-----5:R-:W-:Y:S03]  /*9300*/  HMMA.16816.F32.BF16 R4, R160.reuse, R8, RZ ;  /* 0x00000008a004723c */ /* 0x060fe600000418ff */
[----:B------:R-:W-:Y:S01]  /*9310*/  LEA.HI.X R3, R12, c[0x0][0x1fc], R13, 0x1, P2 ;  /* 0x00007f000c037a11 */ /* 0x000fe200010f0c0d */
[----:B------:R-:W-:Y:S01]  /*9320*/  @!P3 IMAD.X R14, R14, 0x1, R23, P1 ;  /* 0x000000010e0eb824 */ /* 0x000fe200008e0617 */
[----:B------:R-:W-:Y:S03]  /*9330*/  LOP3.LUT P2, RZ, R135, 0x1, RZ, 0xc0, !PT ;  /* 0x0000000187ff7812 */ /* 0x000fe6000784c0ff */
[C---:B------:R-:W-:Y:S01]  /*9340*/  HMMA.16816.F32.BF16 R8, R160.reuse, R10, RZ ;  /* 0x0000000aa008723c */ /* 0x040fe200000418ff */
[C---:B-1----:R-:W-:Y:S04]  /*9350*/  @!P3 LEA R134, P0, R0.reuse, c[0x0][0x1f8], 0x1 ;  /* 0x00007e000086ba11 */ /* 0x042fe800078008ff */
[----:B------:R-:W-:Y:S03]  /*9360*/  @!P3 LEA.HI.X R135, R0, c[0x0][0x1fc], R14, 0x1, P0 ;  /* 0x00007f000087ba11 */ /* 0x000fe600000f0c0e */
[C---:B---3--:R-:W-:Y:S02]  /*9370*/  HMMA.16816.F32.BF16 R12, R160.reuse, R16, RZ ;  /* 0x00000010a00c723c */ /* 0x048fe400000418ff */
[----:B------:R-:W-:Y:S01]  /*9380*/  @!PT LDS RZ, [RZ] ;  /* 0x00000000fffff984 */ /* 0x000fe20000000800 */
[----:B------:R-:W-:Y:S01]  /*9390*/  @!PT LDS RZ, [RZ] ;  /* 0x00000000fffff984 */ /* 0x000fe20000000800 */
[----:B------:R-:W-:Y:S01]  /*93a0*/  @!PT LDS RZ, [RZ] ;  /* 0x00000000fffff984 */ /* 0x000fe20000000800 */
[----:B------:R1:W-:Y:S05]  /*93b0*/  LDGSTS.E.BYPASS.LTC128B.128 [R21+0x4080], [R2.64], !P2 ;  /* 0x0408000002157fae */ /* 0x0003ea000d101d46 */
[----:B------:R1:W-:Y:S01]  /*93c0*/  LDGSTS.E.BYPASS.LTC128B.128 [R21+0x5880], [R2.64+0x80], !P4 ;  /* 0x0588008002157fae */ /* 0x0003e2000e101d46 */
[C---:B------:R-:W-:Y:S04]  /*93d0*/  HMMA.16816.F32.BF16 R16, R160.reuse, R18, RZ ;  /* 0x00000012a010723c */ /* 0x040fe800000418ff */
[----:B------:R1:W-:Y:S05]  /*93e0*/  LDGSTS.E.BYPASS.LTC128B.128 [R21+0x7080], [R2.64+0x100], !P6 ;  /* 0x0708010002157fae */ /* 0x0003ea000f101d46 */
[----:B------:R1:W-:Y:S05]  /*93f0*/  LDGSTS.E.BYPASS.LTC128B.128 [R21+0x8880], [R2.64+0x180], !P5 ;  /* 0x0888018002157fae */ /* 0x0003ea000e901d46 */
[----:B------:R3:W-:Y:S05]  /*9400*/  @!P3 LDGSTS.E.BYPASS.LTC128B.128 [R21+0x5080], [R134.64], !P2 ;  /* 0x050800008615bfae */ /* 0x0007ea000d101d46 */
[----:B------:R3:W-:Y:S05]  /*9410*/  @!P3 LDGSTS.E.BYPASS.LTC128B.128 [R21+0x6880], [R134.64+0x80], !P4 ;  /* 0x068800808615bfae */ /* 0x0007ea000e101d46 */
[----:B------:R3:W-:Y:S05]  /*9420*/  @!P3 LDGSTS.E.BYPASS.LTC128B.128 [R21+0x8080], [R134.64+0x100], !P6 ;  /* 0x080801008615bfae */ /* 0x0007ea000f101d46 */
[----:B------:R3:W-:Y:S05]  /*9430*/  @!P3 LDGSTS.E.BYPASS.LTC128B.128 [R21+0x9880], [R134.64+0x180], !P5 ;  /* 0x098801808615bfae */ /* 0x0007ea000e901d46 */
[----:B------:R-:W4:Y:S01]  /*9440*/  LDL R0, [R1+0x34] ;  /* 0x0000340001007983 */ /* 0x000f220000100800 */
[----:B-1----:R-:W-:Y:S04]  /*9450*/  IMAD.MOV.U32 R3, RZ, RZ, R20 ;  /* 0x000000ffff037224 */ /* 0x002fe800078e0014 */
[----:B------:R-:W0:Y:S01]  /*9460*/  LDGDEPBAR ;  /* 0x00000000000079af */ /* 0x000e220000000000 */
[C---:B---3--:R-:W-:Y:S08]  /*9470*/  HMMA.16816.F32.BF16 R20, R160.reuse, R24, RZ ;  /* 0x00000018a014723c */ /* 0x048ff000000418ff */
[----:B------:R-:W-:Y:S08]  /*9480*/  HMMA.16816.F32.BF16 R24, R160, R26, RZ ;  /* 0x0000001aa018723c */ /* 0x000ff000000418ff */
[C---:B------:R-:W-:Y:S08]  /*9490*/  HMMA.16816.F32.BF16 R4, R164.reuse, R168, R4 ;  /* 0x000000a8a404723c */ /* 0x040ff00000041804 */
[C---:B------:R-:W-:Y:S01]  /*94a0*/  HMMA.16816.F32.BF16 R8, R164.reuse, R170, R8 ;  /* 0x000000aaa408723c */ /* 0x040fe20000041808 */
[----:B------:R-:W1:Y:S07]  /*94b0*/  LDSM.16.M88.4 R168, [R238] ;  /* 0x00000000eea8783b */ /* 0x000e6e0000000200 */
[C---:B--2---:R-:W-:Y:S08]  /*94c0*/  HMMA.16816.F32.BF16 R12, R164.reuse, R172, R12 ;  /* 0x000000aca40c723c */ /* 0x044ff0000004180c */
        /* <DEDUP_REMOVED lines=126> */
[C---:B-1----:R-:W-:Y:S07]  /*9cb0*/  HMMA.16816.F32.BF16 R12, R232.reuse, R168, R12 ;  /* 0x000000a8e80c723c */ /* 0x042fee000004180c */
[----:B------:R-:W-:Y:S01]  /*9cc0*/  MOV R169, R3 ;  /* 0x0000000300a97202 */ /* 0x000fe20000000f00 */
[C---:B------:R-:W-:Y:S03]  /*9cd0*/  HMMA.16816.F32.BF16 R16, R232.reuse, R170, R16 ;  /* 0x000000aae810723c */ /* 0x040fe60000041810 */
[----:B----4-:R-:W-:Y:S01]  /*9ce0*/  ISETP.GT.AND P4, PT, R169, R0, PT ;  /* 0x00000000a900720c */ /* 0x010fe20003f84270 */
[----:B------:R-:W-:Y:S04]  /*9cf0*/  IMAD.MOV.U32 R0, RZ, RZ, R133 ;  /* 0x000000ffff007224 */ /* 0x000fe800078e0085 */
[C---:B--2---:R-:W-:Y:S08]  /*9d00*/  HMMA.16816.F32.BF16 R20, R232.reuse, R172, R20 ;  /* 0x000000ace814723c */ /* 0x044ff00000041814 */
[----:B------:R-:W-:Y:S01]  /*9d10*/  HMMA.16816.F32.BF16 R24, R232, R174, R24 ;  /* 0x000000aee818723c */ /* 0x000fe20000041818 */
[----:B------:R-:W-:Y:S07]  /*9d20*/  @!UPT UIADD3 URZ, URZ, URZ, URZ ;  /* 0x0000003f3f3ff290 */ /* 0x000fee000fffe03f */
[----:B------:R-:W-:-:S11]  /*9d30*/  @!P4 BRA `(.L_x_887) ;  /* 0x000002e00000c947 */ /* 0x000fd60003800000 */
        /* <DEDUP_REMOVED lines=32> */
[----:B------:R-:W-:Y:S02]  /*9f40*/  @P1 LEA.HI.X R135, R135, c[0x0][0x1cc], R168, 0x1, P2 ;  /* 0x0000730087871a11 */ /* 0x000fe400010f0ca8 */
[----:B------:R-:W-:Y:S11]  /*9f50*/  LOP3.LUT P2, RZ, R176, 0x1, RZ, 0xc0, !PT ;  /* 0x00000001b0ff7812 */ /* 0x000ff6000784c0ff */
[----:B------:R-:W-:Y:S02]  /*9f60*/  @!UPT UIADD3 URZ, URZ, URZ, URZ ;  /* 0x0000003f3f3ff290 */ /* 0x000fe4000fffe03f */
        /* <DEDUP_REMOVED lines=11> */
.L_x_887:
[----:B------:R-:W-:Y:S05]  /*a020*/  BSYNC B0 ;  /* 0x0000000000007941 */ /* 0x000fea0003800000 */
.L_x_886:
        /* <DEDUP_REMOVED lines=94> */
[C---:B--2---:R-:W-:Y:S01]  /*a610*/  FFMA.FTZ R0, R3.reuse, R170, R8 ;  /* 0x000000aa03007223 */ /* 0x044fe20000010008 */
[----:B---3--:R-:W-:Y:S01]  /*a620*/  F2FP.BF16.PACK_AB R170, R2, R4 ;  /* 0x0000000402aa723e */ /* 0x008fe200000010ff */
        /* <DEDUP_REMOVED lines=40> */
[----:B------:R-:W1:Y:S01]  /*a8b0*/  MUFU.EX2 R7, R7 ;  /* 0x0000000700077308 */ /* 0x000e620000000800 */
[----:B------:R-:W-:Y:S01]  /*a8c0*/  MOV R157, R20 ;  /* 0x00000014009d7202 */ /* 0x000fe20000000f00 */
[C---:B------:R-:W-:Y:S01]  /*a8d0*/  FMUL.FTZ R20, R3.reuse, R140 ;  /* 0x0000008c03147220 */ /* 0x040fe20000410000 */
[----:B------:R-:W-:Y:S01]  /*a8e0*/  MOV R140, R21 ;  /* 0x00000015008c7202 */ /* 0x000fe20000000f00 */
[C---:B------:R-:W-:Y:S01]  /*a8f0*/  FMUL.FTZ R21, R3.reuse, R141 ;  /* 0x0000008d03157220 */ /* 0x040fe20000410000 */
[----:B------:R-:W-:Y:S02]  /*a900*/  MOV R141, R10 ;  /* 0x0000000a008d7202 */ /* 0x000fe40000000f00 */
[----:B------:R-:W-:Y:S01]  /*a910*/  MOV R10, R25 ;  /* 0x00000019000a7202 */ /* 0x000fe20000000f00 */
[C---:B------:R-:W-:Y:S01]  /*a920*/  FMUL.FTZ R25, R3.reuse, R137 ;  /* 0x0000008903197220 */ /* 0x040fe20000410000 */
[----:B------:R-:W-:Y:S01]  /*a930*/  MOV R14, R12 ;  /* 0x0000000c000e7202 */ /* 0x000fe20000000f00 */
[C---:B------:R-:W-:Y:S01]  /*a940*/  FMUL.FTZ R12, R3.reuse, R148 ;  /* 0x00000094030c7220 */ /* 0x040fe20000410000 */
[----:B------:R-:W-:Y:S01]  /*a950*/  MOV R152, R17 ;  /* 0x0000001100987202 */ /* 0x000fe20000000f00 */
[----:B------:R-:W-:Y:S01]  /*a960*/  FMUL.FTZ R17, R3, R145 ;  /* 0x0000009103117220 */ /* 0x000fe20000410000 */
[----:B------:R-:W-:Y:S01]  /*a970*/  MOV R145, R10 ;  /* 0x0000000a00917202 */ /* 0x000fe20000000f00 */
[C---:B----4-:R-:W-:Y:S01]  /*a980*/  FFMA.FTZ R4, R0.reuse, R9, R6 ;  /* 0x0000000900047223 */ /* 0x050fe20000010006 */
[----:B------:R-:W-:Y:S01]  /*a990*/  MOV R149, R14 ;  /* 0x0000000e00957202 */ /* 0x000fe20000000f00 */
[C---:B------:R-:W-:Y:S02]  /*a9a0*/  FMUL.FTZ R26, R0.reuse, R138 ;  /* 0x0000008a001a7220 */ /* 0x040fe40000410000 */
[C---:B------:R-:W-:Y:S02]  /*a9b0*/  FMUL.FTZ R27, R0.reuse, R139 ;  /* 0x0000008b001b7220 */ /* 0x040fe40000410000 */
[C---:B------:R-:W-:Y:S02]  /*a9c0*/  FMUL.FTZ R18, R0.reuse, R146 ;  /* 0x0000009200127220 */ /* 0x040fe40000410000 */
[C---:B------:R-:W-:Y:S01]  /*a9d0*/  FMUL.FTZ R19, R0.reuse, R147 ;  /* 0x0000009300137220 */ /* 0x040fe20000410000 */
[C---:B-1----:R-:W-:Y:S01]  /*a9e0*/  F2FP.BF16.PACK_AB R169, R7.reuse, R6 ;  /* 0x0000000607a9723e */ /* 0x042fe200000010ff */
[C---:B------:R-:W-:Y:S02]  /*a9f0*/  FMUL.FTZ R6, R0.reuse, R158 ;  /* 0x0000009e00067220 */ /* 0x040fe40000410000 */
[----:B------:R-:W2:Y:S01]  /*aa00*/  LDL R158, [R1+0x8] ;  /* 0x00000800019e7983 */ /* 0x000ea20000100800 */
[----:B------:R-:W-:Y:S02]  /*aa10*/  FADD.FTZ R132, R7, R4 ;  /* 0x0000000407847221 */ /* 0x000fe40000010000 */
[C---:B------:R-:W-:Y:S01]  /*aa20*/  FMUL.FTZ R4, R3.reuse, R156 ;  /* 0x0000009c03047220 */ /* 0x040fe20000410000 */
[----:B------:R-:W-:Y:S01]  /*aa30*/  MOV R156, R11 ;  /* 0x0000000b009c7202 */ /* 0x000fe20000000f00 */
[C---:B------:R-:W-:Y:S01]  /*aa40*/  FMUL.FTZ R22, R0.reuse, R142 ;  /* 0x0000008e00167220 */ /* 0x040fe20000410000 */
[----:B------:R-:W-:Y:S01]  /*aa50*/  MOV R11, R24 ;  /* 0x00000018000b7202 */ /* 0x000fe20000000f00 */
[C---:B------:R-:W-:Y:S02]  /*aa60*/  FMUL.FTZ R24, R3.reuse, R136 ;  /* 0x0000008803187220 */ /* 0x040fe40000410000 */
[----:B------:R-:W1:Y:S01]  /*aa70*/  LDSM.16.MT88.4 R136, [R239] ;  /* 0x00000000ef88783b */ /* 0x000e620000004200 */
[C---:B------:R-:W-:Y:S02]  /*aa80*/  FMUL.FTZ R23, R0.reuse, R143 ;  /* 0x0000008f00177220 */ /* 0x040fe40000410000 */
        /* <DEDUP_REMOVED lines=79> */
[----:B------:R-:W-:Y:S01]  /*af80*/  MUFU.EX2 R175, R153 ;  /* 0x0000009900af7308 */ /* 0x000fe20000000800 */
[C---:B-1----:R-:W-:Y:S08]  /*af90*/  HMMA.16816.F32.BF16 R4, R168.reuse, R136, R4 ;  /* 0x00000088a804723c */ /* 0x042ff00000041804 */
[C---:B------:R-:W-:Y:S01]  /*afa0*/  HMMA.16816.F32.BF16 R8, R168.reuse, R138, R8 ;  /* 0x0000008aa808723c */ /* 0x040fe20000041808 */
[----:B------:R-:W1:Y:S01]  /*afb0*/  LDSM.16.MT88.4 R136, [R241] ;  /* 0x00000000f188783b */ /* 0x000e620000004200 */
[----:B------:R-:W3:Y:S02]  /*afc0*/  MUFU.EX2 R132, R179 ;  /* 0x000000b300847308 */ /* 0x000ee40000000800 */
[----:B---3--:R-:W-:Y:S01]  /*afd0*/  FADD.FTZ R0, R132, R155 ;  /* 0x0000009b84007221 */ /* 0x008fe20000010000 */
[----:B------:R-:W-:Y:S04]  /*afe0*/  MOV R155, R145 ;  /* 0x00000091009b7202 */ /* 0x000fe80000000f00 */
[----:B------:R-:W-:Y:S03]  /*aff0*/  LDSM.16.MT88.4 R144, [R241+0x800] ;  /* 0x00080000f190783b */ /* 0x000fe60000004200 */
[----:B------:R-:W-:Y:S01]  /*b000*/  MOV R179, R156 ;  /* 0x0000009c00b37202 */ /* 0x000fe20000000f00 */
[----:B------:R-:W-:Y:S03]  /*b010*/  FADD.FTZ R0, R3, R0 ;  /* 0x0000000003007221 */ /* 0x000fe60000010000 */
[----:B------:R-:W-:Y:S01]  /*b020*/  IADD3 R179, R179, -0x1, RZ ;  /* 0xffffffffb3b37810 */ /* 0x000fe20007ffe0ff */
[----:B------:R-:W-:Y:S04]  /*b030*/  FADD.FTZ R0, R135, R0 ;  /* 0x0000000087007221 */ /* 0x000fe80000010000 */
[----:B------:R-:W-:Y:S01]  /*b040*/  FADD.FTZ R0, R134, R0 ;  /* 0x0000000086007221 */ /* 0x000fe20000010000 */
[C---:B-1----:R-:W-:Y:S08]  /*b050*/  HMMA.16816.F32.BF16 R12, R168.reuse, R136, R12 ;  /* 0x00000088a80c723c */ /* 0x042ff0000004180c */
[C---:B------:R-:W-:Y:S01]  /*b060*/  HMMA.16816.F32.BF16 R16, R168.reuse, R138, R16 ;  /* 0x0000008aa810723c */ /* 0x040fe20000041810 */
[----:B------:R-:W1:Y:S07]  /*b070*/  LDSM.16.MT88.4 R136, [R240] ;  /* 0x00000000f088783b */ /* 0x000e6e0000004200 */
[C---:B-1----:R-:W-:Y:S08]  /*b080*/  HMMA.16816.F32.BF16 R20, R168.reuse, R136, R20 ;  /* 0x00000088a814723c */ /* 0x042ff00000041814 */
[C---:B------:R-:W-:Y:S01]  /*b090*/  HMMA.16816.F32.BF16 R24, R168.reuse, R138, R24 ;  /* 0x0000008aa818723c */ /* 0x040fe20000041818 */
[----:B--2---:R1:W2:Y:S03]  /*b0a0*/  LDSM.16.MT88.4 R136, [R158] ;  /* 0x000000009e88783b */ /* 0x0042a60000004200 */
[----:B-1----:R-:W-:Y:S05]  /*b0b0*/  MOV R158, R140 ;  /* 0x0000008c009e7202 */ /* 0x002fea0000000f00 */
[----:B------:R-:W-:Y:S01]  /*b0c0*/  LDSM.16.MT88.4 R140, [R239+0x800] ;  /* 0x00080000ef8c783b */ /* 0x000fe20000004200 */
[----:B------:R-:W1:Y:S01]  /*b0d0*/  MUFU.EX2 R174, R158 ;  /* 0x0000009e00ae7308 */ /* 0x000e620000000800 */
        /* <DEDUP_REMOVED lines=38> */
[----:B------:R-:W-:Y:S01]  /*b340*/  HMMA.16816.F32.BF16 R128, R168, R138, R128 ;  /* 0x0000008aa880723c */ /* 0x000fe20000041880 */
[----:B------:R-:W-:Y:S03]  /*b350*/  MUFU.EX2 R132, R155 ;  /* 0x0000009b00847308 */ /* 0x000fe60000000800 */
[----:B------:R-:W-:Y:S01]  /*b360*/  F2FP.BF16.PACK_AB R137, R178, R149 ;  /* 0x00000095b289723e */ /* 0x000fe200000010ff */
[----:B------:R-:W-:Y:S02]  /*b370*/  FADD.FTZ R3, R150, R148 ;  /* 0x0000009496037221 */ /* 0x000fe40000010000 */
[----:B------:R-:W-:Y:S02]  /*b380*/  F2FP.BF16.PACK_AB R138, R134, R135 ;  /* 0x00000087868a723e */ /* 0x000fe400000010ff */
[----:B------:R-:W-:Y:S02]  /*b390*/  F2FP.BF16.PACK_AB R139, R176, R177 ;  /* 0x000000b1b08b723e */ /* 0x000fe400000010ff */
[----:B------:R-:W2:Y:S01]  /*b3a0*/  MUFU.EX2 R134, R151 ;  /* 0x0000009700867308 */ /* 0x000ea20000000800 */
[----:B-1----:R-:W-:Y:S02]  /*b3b0*/  F2FP.BF16.PACK_AB R169, R175, R174 ;  /* 0x000000aeafa9723e */ /* 0x002fe400000010ff */
[----:B------:R-:W-:Y:S02]  /*b3c0*/  F2FP.BF16.PACK_AB R171, R173, R172 ;  /* 0x000000acadab723e */ /* 0x000fe400000010ff */
[C---:B------:R-:W-:Y:S05]  /*b3d0*/  HMMA.16816.F32.BF16 R4, R136.reuse, R140, R4 ;  /* 0x0000008c8804723c */ /* 0x040fea0000041804 */
[----:B------:R-:W-:Y:S03]  /*b3e0*/  MUFU.EX2 R135, R159 ;  /* 0x0000009f00877308 */ /* 0x000fe60000000800 */
[C---:B------:R-:W-:Y:S01]  /*b3f0*/  HMMA.16816.F32.BF16 R8, R136.reuse, R142, R8 ;  /* 0x0000008e8808723c */ /* 0x040fe20000041808 */
[----:B------:R-:W1:Y:S07]  /*b400*/  LDSM.16.MT88.4 R140, [R240+0x800] ;  /* 0x00080000f08c783b */ /* 0x000e6e0000004200 */
[C---:B------:R-:W-:Y:S04]  /*b410*/  HMMA.16816.F32.BF16 R12, R136.reuse, R144, R12 ;  /* 0x00000090880c723c */ /* 0x040fe8000004180c */
[----:B--2---:R-:W-:Y:S01]  /*b420*/  F2FP.BF16.PACK_AB R168, R132, R134 ;  /* 0x0000008684a8723e */ /* 0x004fe200000010ff */
[----:B------:R-:W-:Y:S03]  /*b430*/  FADD.FTZ R0, R134, R0 ;  /* 0x0000000086007221 */ /* 0x000fe60000010000 */
[C---:B------:R-:W-:Y:S01]  /*b440*/  HMMA.16816.F32.BF16 R16, R136.reuse, R146, R16 ;  /* 0x000000928810723c */ /* 0x040fe20000041810 */
[----:B------:R-:W2:Y:S03]  /*b450*/  LDSM.16.MT88.4 R144, [R242+0x800] ;  /* 0x00080000f290783b */ /* 0x000ea60000004200 */
[----:B------:R-:W-:Y:S01]  /*b460*/  FADD.FTZ R0, R132, R0 ;  /* 0x0000000084007221 */ /* 0x000fe20000010000 */
[----:B------:R-:W-:Y:S03]  /*b470*/  MOV R132, R2 ;  /* 0x0000000200847202 */ /* 0x000fe60000000f00 */
        /* <DEDUP_REMOVED lines=36> */
[C---:B-1----:R-:W-:Y:S01]  /*b6c0*/  HMMA.16816.F32.BF16 R116, R136.reuse, R140, R116 ;  /* 0x0000008c8874723c */ /* 0x042fe20000041874 */
[----:B------:R1:W3:Y:S07]  /*b6d0*/  MUFU.EX2 R140, R154 ;  /* 0x0000009a008c7308 */ /* 0x0002ee0000000800 */
[C---:B------:R-:W-:Y:S08]  /*b6e0*/  HMMA.16816.F32.BF16 R120, R136.reuse, R142, R120 ;  /* 0x0000008e8878723c */ /* 0x040ff00000041878 */
[C---:B--2---:R-:W-:Y:S08]  /*b6f0*/  HMMA.16816.F32.BF16 R124, R136.reuse, R144, R124 ;  /* 0x00000090887c723c */ /* 0x044ff0000004187c */
[----:B------:R-:W-:Y:S01]  /*b700*/  HMMA.16816.F32.BF16 R128, R136, R146, R128 ;  /* 0x000000928880723c */ /* 0x000fe20000041880 */
[----:B-1----:R-:W1:Y:S03]  /*b710*/  LDSM.16.MT88.4 R152, [R239+0x1000] ;  /* 0x00100000ef98783b */ /* 0x002e660000004200 */
[----:B---3--:R-:W-:Y:S01]  /*b720*/  FADD.FTZ R0, R140, R0 ;  /* 0x000000008c007221 */ /* 0x008fe20000010000 */
[C---:B------:R-:W-:Y:S03]  /*b730*/  F2FP.BF16.PACK_AB R170, R135.reuse, R140 ;  /* 0x0000008c87aa723e */ /* 0x040fe600000010ff */
[----:B------:R-:W-:Y:S01]  /*b740*/  FADD.FTZ R0, R135, R0 ;  /* 0x0000000087007221 */ /* 0x000fe20000010000 */
[----:B------:R-:W2:Y:S08]  /*b750*/  LDSM.16.MT88.4 R144, [R241+0x1000] ;  /* 0x00100000f190783b */ /* 0x000eb00000004200 */
[----:B------:R3:W-:Y:S04]  /*b760*/  STL [R1+0x2c], R0 ;  /* 0x00002c0001007387 */ /* 0x0007e80000100800 */
[----:B------:R-:W4:Y:S01]  /*b770*/  LDSM.16.MT88.4 R136, [R240+0x1000] ;  /* 0x00100000f088783b */ /* 0x000f220000004200 */
[C---:B-1----:R-:W-:Y:S07]  /*b780*/  HMMA.16816.F32.BF16 R156, R168.reuse, R152, R4 ;  /* 0x00000098a89c723c */ /* 0x042fee0000041804 */
[----:B------:R-:W1:Y:S01]  /*b790*/  LDSM.16.MT88.4 R4, [R242+0x1000] ;  /* 0x00100000f204783b */ /* 0x000e620000004200 */
[----:B---3--:R-:W-:Y:S01]  /*b7a0*/  FADD.FTZ R0, R149, R3 ;  /* 0x0000000395007221 */ /* 0x008fe20000010000 */
[C---:B------:R-:W-:Y:S06]  /*b7b0*/  HMMA.16816.F32.BF16 R152, R168.reuse, R154, R8 ;  /* 0x0000009aa898723c */ /* 0x040fec0000041808 */
[----:B------:R-:W3:Y:S01]  /*b7c0*/  LDSM.16.MT88.4 R8, [R239+0x2800] ;  /* 0x00280000ef08783b */ /* 0x000ee20000004200 */
[----:B------:R-:W-:Y:S01]  /*b7d0*/  FADD.FTZ R0, R178, R0 ;  /* 0x00000000b2007221 */ /* 0x000fe20000010000 */
[C---:B--2---:R-:W-:Y:S06]  /*b7e0*/  HMMA.16816.F32.BF16 R148, R168.reuse, R144, R12 ;  /* 0x00000090a894723c */ /* 0x044fec000004180c */
[----:B------:R-:W2:Y:S01]  /*b7f0*/  LDSM.16.MT88.4 R12, [R241+0x2800] ;  /* 0x00280000f10c783b */ /* 0x000ea20000004200 */
[----:B------:R-:W-:Y:S01]  /*b800*/  FADD.FTZ R0, R177, R0 ;  /* 0x00000000b1007221 */ /* 0x000fe20000010000 */
[C---:B------:R-:W-:Y:S04]  /*b810*/  HMMA.16816.F32.BF16 R144, R168.reuse, R146, R16 ;  /* 0x00000092a890723c */ /* 0x040fe80000041810 */
[----:B------:R-:W-:Y:S04]  /*b820*/  FADD.FTZ R0, R176, R0 ;  /* 0x00000000b0007221 */ /* 0x000fe80000010000 */
[C---:B----4-:R-:W-:Y:S04]  /*b830*/  HMMA.16816.F32.BF16 R140, R168.reuse, R136, R20 ;  /* 0x00000088a88c723c */ /* 0x050fe80000041814 */
[----:B------:R-:W-:Y:S04]  /*b840*/  FADD.FTZ R0, R174, R0 ;  /* 0x00000000ae007221 */ /* 0x000fe80000010000 */
[C---:B------:R-:W-:Y:S04]  /*b850*/  HMMA.16816.F32.BF16 R136, R168.reuse, R138, R24 ;  /* 0x0000008aa888723c */ /* 0x040fe80000041818 */
[----:B------:R-:W-:Y:S04]  /*b860*/  FADD.FTZ R0, R175, R0 ;  /* 0x00000000af007221 */ /* 0x000fe80000010000 */
[C---:B-1----:R-:W-:Y:S04]  /*b870*/  HMMA.16816.F32.BF16 R28, R168.reuse, R4, R28 ;  /* 0x00000004a81c723c */ /* 0x042fe8000004181c */
[----:B------:R-:W-:Y:S04]  /*b880*/  FADD.FTZ R0, R172, R0 ;  /* 0x00000000ac007221 */ /* 0x000fe80000010000 */
[C---:B------:R-:W-:Y:S01]  /*b890*/  HMMA.16816.F32.BF16 R32, R168.reuse, R6, R32 ;  /* 0x00000006a820723c */ /* 0x040fe20000041820 */
[----:B------:R-:W1:Y:S03]  /*b8a0*/  LDSM.16.MT88.4 R4, [R240+0x2800] ;  /* 0x00280000f004783b */ /* 0x000e660000004200 */
[----:B------:R-:W-:Y:S04]  /*b8b0*/  FADD.FTZ R0, R173, R0 ;  /* 0x00000000ad007221 */ /* 0x000fe80000010000 */
[C---:B---3--:R-:W-:Y:S01]  /*b8c0*/  HMMA.16816.F32.BF16 R36, R168.reuse, R8, R36 ;  /* 0x00000008a824723c */ /* 0x048fe20000041824 */
[----:B------:R-:W-:Y:S04]  /*b8d0*/  STL [R1+0x28], R0 ;  /* 0x0000280001007387 */ /* 0x000fe80000100800 */
[----:B------:R-:W-:Y:S03]  /*b8e0*/  STL [R1+0x20], R179 ;  /* 0x000020b301007387 */ /* 0x000fe60000100800 */
        /* <DEDUP_REMOVED lines=33> */
.L_x_885:
[----:B------:R-:W-:Y:S07]  /*bb00*/  @!UPT UIADD3 URZ, URZ, URZ, URZ ;  /* 0x0000003f3f3ff290 */ /* 0x000fee000fffe03f */
[----:B------:R-:W-:Y:S02]  /*bb10*/  MOV R7, 0x1f ;  /* 0x0000001f00077802 */ /* 0x000fe40000000f00 */
[----:B------:R-:W-:Y:S01]  /*bb20*/  MOV R6, 0xffffffff ;  /* 0xffffffff00067802 */ /* 0x000fe20000000f00 */
[----:B------:R-:W-:Y:S06]  /*bb30*/  BRA.DIV ~URZ, `(.L_x_889) ;  /* 0x000060727f007947 */ /* 0x000fec000b800000 */
[----:B------:R-:W2:Y:S04]  /*bb40*/  LDL R2, [R1+0x2c] ;  /* 0x00002c0001027983 */ /* 0x000ea80000100800 */
[----:B--2---:R1:W2:Y:S02]  /*bb50*/  SHFL.BFLY PT, R0, R2, 0x2, 0x1f ;  /* 0x0c401f0002007f89 */ /* 0x0042a400000e0000 */
.L_x_956:
        /* <DEDUP_REMOVED lines=9> */
.L_x_957:
        /* <DEDUP_REMOVED lines=149> */
.L_x_876:
        /* <DEDUP_REMOVED lines=19> */
.L_x_892:
[----:B--2---:R-:W-:Y:S05]  /*c670*/  BSYNC B0 ;  /* 0x0000000000007941 */ /* 0x004fea0003800000 */
.L_x_891:
[----:B------:R-:W2:Y:S01]  /*c680*/  LDL.64 R2, [R1+0x70] ;  /* 0x0000700001027983 */ /* 0x000ea20000100a00 */
[----:B------:R-:W-:Y:S01]  /*c690*/  PRMT R0, R0, 0x9910, RZ ;  /* 0x0000991000007816 */ /* 0x000fe200000000ff */
[----:B------:R-:W-:Y:S01]  /*c6a0*/  BSSY B1, `(.L_x_893) ;  /* 0x0000403000017945 */ /* 0x000fe20003800000 */
[----:B-----5:R-:W-:Y:S02]  /*c6b0*/  IMAD.MOV.U32 R103, RZ, RZ, R6 ;  /* 0x000000ffff677224 */ /* 0x020fe400078e0006 */
[----:B------:R-:W-:Y:S02]  /*c6c0*/  ISETP.NE.AND P0, PT, R0, RZ, PT ;  /* 0x000000ff0000720c */ /* 0x000fe40003f05270 */
[----:B--2---:R-:W-:-:S11]  /*c6d0*/  IADD3 R14, R2, 0x40, RZ ;  /* 0x00000040020e7810 */ /* 0x004fd60007ffe0ff */
[----:B------:R-:W-:Y:S05]  /*c6e0*/  @!P0 BRA `(.L_x_894) ;  /* 0x000030b000008947 */ /* 0x000fea0003800000 */
[----:B------:R-:W2:Y:S04]  /*c6f0*/  LDL R13, [R1+0xa4] ;  /* 0x0000a400010d7983 */ /* 0x000ea80000100800 */
[----:B------:R-:W3:Y:S04]  /*c700*/  LDL R12, [R1+0xa8] ;  /* 0x0000a800010c7983 */ /* 0x000ee80000100800 */
[----:B------:R-:W4:Y:S04]  /*c710*/  LDL R11, [R1+0xb0] ;  /* 0x0000b000010b7983 */ /* 0x000f280000100800 */
[----:B------:R-:W4:Y:S04]  /*c720*/  LDL R9, [R1+0xac] ;  /* 0x0000ac0001097983 */ /* 0x000f280000100800 */
[----:B------:R-:W4:Y:S04]  /*c730*/  LDL R7, [R1+0xc0] ;  /* 0x0000c00001077983 */ /* 0x000f280000100800 */
[----:B-1----:R-:W4:Y:S04]  /*c740*/  LDL R6, [R1+0xb8] ;  /* 0x0000b80001067983 */ /* 0x002f280000100800 */
        /* <DEDUP_REMOVED lines=102> */
[----:B---3--:R-:W-:Y:S02]  /*cdb0*/  F2FP.BF16.PACK_AB R4, R99, R98 ;  /* 0x000000626304723e */ /* 0x008fe400000010ff */
[----:B----4-:R-:W-:-:S03]  /*cdc0*/  F2FP.BF16.PACK_AB R2, R83, R82 ;  /* 0x000000525302723e */ /* 0x010fc600000010ff */
[----:B------:R2:W-:Y:S04]  /*cdd0*/  STS [R10+0x8400], R4 ;  /* 0x008400040a007388 */ /* 0x0005e80000000800 */
[----:B------:R3:W-:Y:S04]  /*cde0*/  STS [R13+0xc000], R3 ;  /* 0x00c000030d007388 */ /* 0x0007e80000000800 */
[----:B------:R4:W-:Y:S01]  /*cdf0*/  STS [R13+0xc400], R2 ;  /* 0x00c400020d007388 */ /* 0x0009e20000000800 */
[----:B-1----:R-:W-:-:S05]  /*ce00*/  F2FP.BF16.PACK_AB R0, R101, R100 ;  /* 0x000000646500723e */ /* 0x002fca00000010ff */
[----:B------:R1:W-:Y:S01]  /*ce10*/  STS [R12+0xc000], R0 ;  /* 0x00c000000c007388 */ /* 0x0003e20000000800 */
[----:B--2---:R-:W-:Y:S02]  /*ce20*/  F2FP.BF16.PACK_AB R4, R105, R104 ;  /* 0x000000686904723e */ /* 0x004fe400000010ff */
[----:B---3--:R-:W-:Y:S02]  /*ce30*/  F2FP.BF16.PACK_AB R3, R107, R106 ;  /* 0x0000006a6b03723e */ /* 0x008fe400000010ff */
[----:B----4-:R-:W-:-:S03]  /*ce40*/  F2FP.BF16.PACK_AB R2, R115, R114 ;  /* 0x000000727302723e */ /* 0x010fc600000010ff */
[----:B------:R2:W-:Y:S04]  /*ce50*/  STS [R12+0xc400], R3 ;  /* 0x00c400030c007388 */ /* 0x0005e80000000800 */
[----:B------:R3:W-:Y:S01]  /*ce60*/  STS [R11+0xc000], R4 ;  /* 0x00c000040b007388 */ /* 0x0007e20000000800 */
[----:B-1----:R-:W-:-:S05]  /*ce70*/  F2FP.BF16.PACK_AB R0, R111, R110 ;  /* 0x0000006e6f00723e */ /* 0x002fca00000010ff */
[----:B------:R1:W-:Y:S01]  /*ce80*/  STS [R11+0xc400], R0 ;  /* 0x00c400000b007388 */ /* 0x0003e20000000800 */
[----:B--2---:R-:W-:-:S05]  /*ce90*/  F2FP.BF16.PACK_AB R3, R109, R108 ;  /* 0x0000006c6d03723e */ /* 0x004fca00000010ff */
[----:B------:R2:W-:Y:S01]  /*cea0*/  STS [R9+0xc000], R3 ;  /* 0x00c0000309007388 */ /* 0x0005e20000000800 */
[----:B---3--:R-:W-:-:S03]  /*ceb0*/  F2FP.BF16.PACK_AB R4, R119, R118 ;  /* 0x000000767704723e */ /* 0x008fc600000010ff */
[----:B------:R3:W-:Y:S01]  /*cec0*/  STS [R9+0xc400], R2 ;  /* 0x00c4000209007388 */ /* 0x0007e20000000800 */
[----:B-1----:R-:W-:-:S05]  /*ced0*/  F2FP.BF16.PACK_AB R0, R189, R188 ;  /* 0x000000bcbd00723e */ /* 0x002fca00000010ff */
[----:B------:R1:W-:Y:S04]  /*cee0*/  STS [R7+0xc000], R0 ;  /* 0x00c0000007007388 */ /* 0x0003e80000000800 */
[----:B------:R4:W-:Y:S01]  /*cef0*/  STS [R7+0xc400], R4 ;  /* 0x00c4000407007388 */ /* 0x0009e20000000800 */
[----:B--2---:R-:W-:Y:S02]  /*cf00*/  F2FP.BF16.PACK_AB R3, R91, R90 ;  /* 0x0000005a5b03723e */ /* 0x004fe400000010ff */
[----:B---3--:R-:W-:Y:S01]  /*cf10*/  F2FP.BF16.PACK_AB R2, R113, R112 ;  /* 0x000000707102723e */ /* 0x008fe200000010ff */
[----:B------:R-:W2:Y:S01]  /*cf20*/  LDL.LU R9, [R1+0x88] ;  /* 0x0000880001097983 */ /* 0x000ea20000300800 */
[----:B------:R-:W-:Y:S01]  /*cf30*/  ISETP.NE.U32.AND P0, PT, RZ, c[0x0][0x508], PT ;  /* 0x00014200ff007a0c */ /* 0x000fe20003f05070 */
[----:B------:R-:W-:-:S03]  /*cf40*/  IMAD.MOV.U32 R15, RZ, RZ, c[0x0][0x388] ;  /* 0x0000e200ff0f7624 */ /* 0x000fc600078e00ff */
[----:B------:R-:W-:Y:S02]  /*cf50*/  ISETP.NE.AND.EX P1, PT, RZ, c[0x0][0x50c], PT, P0 ;  /* 0x00014300ff007a0c */ /* 0x000fe40003f25300 */
[----:B-1----:R-:W-:Y:S01]  /*cf60*/  F2FP.BF16.PACK_AB R0, R187, R186 ;  /* 0x000000babb00723e */ /* 0x002fe200000010ff */
[----:B----4-:R-:W-:-:S04]  /*cf70*/  IMAD.MOV.U32 R4, RZ, RZ, 0x4 ;  /* 0x00000004ff047424 */ /* 0x010fc800078e00ff */
[----:B------:R1:W-:Y:S01]  /*cf80*/  STS [R6+0xc000], R0 ;  /* 0x00c0000006007388 */ /* 0x0003e20000000800 */
[----:B------:R-:W-:-:S03]  /*cf90*/  SHF.R.S32.HI R7, RZ, 0x1f, R8 ;  /* 0x0000001fff077819 */ /* 0x000fc60000011408 */
[----:B------:R3:W-:Y:S04]  /*cfa0*/  STS [R6+0xc400], R3 ;  /* 0x00c4000306007388 */ /* 0x0007e80000000800 */
[----:B------:R4:W-:Y:S01]  /*cfb0*/  STS [R5+0xc000], R2 ;  /* 0x00c0000205007388 */ /* 0x0009e20000000800 */
[----:B-1----:R-:W-:Y:S02]  /*cfc0*/  F2FP.BF16.PACK_AB R0, R87, R86 ;  /* 0x000000565700723e */ /* 0x002fe400000010ff */
[----:B---3--:R-:W-:-:S03]  /*cfd0*/  F2FP.BF16.PACK_AB R3, R77, R76 ;  /* 0x0000004c4d03723e */ /* 0x008fc600000010ff */
[----:B------:R1:W-:Y:S01]  /*cfe0*/  STS [R5+0xc400], R0 ;  /* 0x00c4000005007388 */ /* 0x0003e20000000800 */
[----:B------:R-:W-:Y:S02]  /*cff0*/  F2FP.BF16.PACK_AB R6, R79, R78 ;  /* 0x0000004e4f06723e */ /* 0x000fe400000010ff */
[C---:B----4-:R-:W-:Y:S01]  /*d000*/  @P1 LEA R2, P0, R8.reuse, c[0x0][0x508], 0x2 ;  /* 0x0001420008021a11 */ /* 0x050fe200078010ff */
[----:B------:R3:W-:Y:S04]  /*d010*/  STS [R10+0xc000], R3 ;  /* 0x00c000030a007388 */ /* 0x0007e80000000800 */
[----:B------:R4:W-:Y:S01]  /*d020*/  STS [R10+0xc400], R6 ;  /* 0x00c400060a007388 */ /* 0x0009e20000000800 */
[----:B-1----:R-:W-:Y:S02]  /*d030*/  IMAD.MOV.U32 R0, RZ, RZ, RZ ;  /* 0x000000ffff007224 */ /* 0x002fe400078e00ff */
[C---:B------:R-:W-:Y:S01]  /*d040*/  IMAD.WIDE R4, R8.reuse, R4, c[0x0][0x500] ;  /* 0x0001400008047625 */ /* 0x040fe200078e0204 */
[----:B------:R-:W-:Y:S01]  /*d050*/  BAR.SYNC.DEFER_BLOCKING 0x1, 0x100 ;  /* 0x0044000000007b1d */ /* 0x000fe20000010000 */
[----:B---3--:R-:W-:-:S05]  /*d060*/  @P1 LEA.HI.X R3, R8, c[0x0][0x50c], R7, 0x2, P0 ;  /* 0x0001430008031a11 */ /* 0x008fca00000f1407 */
[----:B------:R4:W5:Y:S04]  /*d070*/  @P2 LDG.E R0, [R4.64] ;  /* 0x0000000604002981 */ /* 0x000968000c1e1900 */
[----:B------:R1:W5:Y:S01]  /*d080*/  @P1 LDG.E R15, [R2.64] ;  /* 0x00000006020f1981 */ /* 0x000362000c1e1900 */
[----:B--2---:R-:W-:-:S04]  /*d090*/  ISETP.NE.AND P0, PT, R9, RZ, PT ;  /* 0x000000ff0900720c */ /* 0x004fc80003f05270 */
[----:B-1----:R-:W-:Y:S01]  /*d0a0*/  SEL R3, R9, c[0x0][0x3d4], P0 ;  /* 0x0000f50009037a07 */ /* 0x002fe20000000000 */
[----:B------:R-:W-:Y:S05]  /*d0b0*/  @P1 BRA `(.L_x_895) ;  /* 0x0000004000001947 */ /* 0x000fea0003800000 */
[----:B----4-:R-:W-:Y:S05]  /*d0c0*/  @!P2 BRA `(.L_x_895) ;  /* 0x000000300000a947 */ /* 0x010fea0003800000 */
[----:B------:R1:W2:Y:S04]  /*d0d0*/  LDG.E R2, [R4.64] ;  /* 0x0000000604027981 */ /* 0x0002a8000c1e1900 */
[----:B-1----:R-:W2:Y:S02]  /*d0e0*/  LDG.E R4, [R4.64+0x4] ;  /* 0x0000040604047981 */ /* 0x002ea4000c1e1900 */
[----:B--2--5:R-:W-:Y:S02]  /*d0f0*/  IADD3 R15, -R2, R4, RZ ;  /* 0x00000004020f7210 */ /* 0x024fe40007ffe1ff */
.L_x_895:
[----:B----4-:R-:W2:Y:S04]  /*d100*/  LDL R6, [R1+0xc8] ;  /* 0x0000c80001067983 */ /* 0x010ea80000100800 */
[----:B------:R-:W2:Y:S04]  /*d110*/  LDL R123, [R1+0x84] ;  /* 0x00008400017b7983 */ /* 0x000ea80000100800 */
[----:B------:R-:W3:Y:S04]  /*d120*/  LDL R22, [R1+0x98] ;  /* 0x0000980001167983 */ /* 0x000ee80000100800 */
[----:B------:R-:W4:Y:S04]  /*d130*/  LDL R23, [R1+0xc4] ;  /* 0x0000c40001177983 */ /* 0x000f280000100800 */
[----:B------:R-:W4:Y:S01]  /*d140*/  LDL R24, [R1+0xd0] ;  /* 0x0000d00001187983 */ /* 0x000f220000100800 */
[----:B------:R-:W-:Y:S01]  /*d150*/  IMAD.MOV.U32 R10, RZ, RZ, 0x368 ;  /* 0x00000368ff0a7424 */ /* 0x000fe200078e00ff */
[----:B------:R-:W-:-:S04]  /*d160*/  ISETP.GT.AND P2, PT, R3, 0x1, PT ;  /* 0x000000010300780c */ /* 0x000fc80003f44270 */
[----:B------:R-:W-:-:S04]  /*d170*/  SEL R10, R10, 0x328, P2 ;  /* 0x000003280a0a7807 */ /* 0x000fc80001000000 */
[----:B------:R-:W1:Y:S08]  /*d180*/  LDC.64 R4, c[0x0][R10+0x170] ;  /* 0x00005c000a047b82 */ /* 0x000e700000000a00 */
[----:B------:R-:W3:Y:S08]  /*d190*/  LDC.64 R12, c[0x0][R10+0x168] ;  /* 0x00005a000a0c7b82 */ /* 0x000ef00000000a00 */
[----:B------:R1:W2:Y:S08]  /*d1a0*/  LDC.64 R16, c[0x0][R10+0x178] ;  /* 0x00005e000a107b82 */ /* 0x0002b00000000a00 */
[----:B------:R1:W2:Y:S01]  /*d1b0*/  LDC.64 R18, c[0x0][R10+0x160] ;  /* 0x000058000a127b82 */ /* 0x0002a20000000a00 */
[----:B------:R-:W-:Y:S01]  /*d1c0*/  IMAD.MOV.U32 R2, RZ, RZ, c[0x0][0x4e8] ;  /* 0x00013a00ff027624 */ /* 0x000fe200078e00ff */
[----:B------:R-:W-:-:S04]  /*d1d0*/  ISETP.NE.U32.AND P0, PT, RZ, c[0x0][0x500], PT ;  /* 0x00014000ff007a0c */ /* 0x000fc80003f05070 */
[----:B------:R-:W-:Y:S02]  /*d1e0*/  ISETP.NE.AND P3, PT, R2, 0x1, PT ;  /* 0x000000010200780c */ /* 0x000fe40003f65270 */
[----:B------:R-:W-:-:S04]  /*d1f0*/  ISETP.NE.AND.EX P0, PT, RZ, c[0x0][0x504], PT, P0 ;  /* 0x00014100ff007a0c */ /* 0x000fc80003f05300 */
[----:B------:R-:W-:Y:S02]  /*d200*/  SEL R8, R8, RZ, !P0 ;  /* 0x000000ff08087207 */ /* 0x000fe40004000000 */
[----:B------:R-:W-:Y:S01]  /*d210*/  SEL R7, R7, RZ, !P0 ;  /* 0x000000ff07077207 */ /* 0x000fe20004000000 */
[----:B------:R-:W2:Y:S02]  /*d220*/  S2R R25, SR_TID.X ;  /* 0x0000000000197919 */ /* 0x000ea40000002100 */
[----:B-1----:R-:W-:-:S04]  /*d230*/  IMAD R2, R5, R8, RZ ;  /* 0x0000000805027224 */ /* 0x002fc800078e02ff */
[C---:B------:R-:W-:Y:S02]  /*d240*/  IMAD R11, R4.reuse, R7, R2 ;  /* 0x00000007040b7224 */ /* 0x040fe400078e0202 */
[----:B------:R-:W-:-:S04]  /*d250*/  IMAD.WIDE.U32 R4, R4, R8, RZ ;  /* 0x0000000804047225 */ /* 0x000fc800078e00ff */
[----:B--2---:R-:W-:-:S04]  /*d260*/  IMAD.IADD R9, R6, 0x1, R123 ;  /* 0x0000000106097824 */ /* 0x004fc800078e027b */
        /* <DEDUP_REMOVED lines=28> */
[C---:B------:R-:W-:Y:S02]  /*d430*/  LEA R4, P0, R2.reuse, R4, 0x2 ;  /* 0x0000000402047211 */ /* 0x040fe400078010ff */
        /* <DEDUP_REMOVED lines=21> */
[----:B------:R-:W2:Y:S04]  /*d590*/  LDL R11, [R1+0x18] ;  /* 0x00001800010b7983 */ /* 0x000ea80000100800 */
[----:B------:R-:W3:Y:S01]  /*d5a0*/  S2R R24, SR_TID.X ;  /* 0x0000000000187919 */ /* 0x000ee20000002100 */
[----:B------:R-:W-:Y:S02]  /*d5b0*/  IMAD R10, R10, c[0x0][0x3a0], RZ ;  /* 0x0000e8000a0a7a24 */ /* 0x000fe400078e02ff */
[----:B------:R-:W-:-:S04]  /*d5c0*/  IMAD.WIDE.U32 R2, R0, c[0x0][0x3a0], RZ ;  /* 0x0000e80000027a25 */ /* 0x000fc800078e00ff */
[----:B------:R-:W-:Y:S01]  /*d5d0*/  IMAD R0, R0, c[0x0][0x3a4], R10 ;  /* 0x0000e90000007a24 */ /* 0x000fe200078e020a */
[--C-:B---3--:R-:W-:Y:S02]  /*d5e0*/  SHF.R.S32.HI R23, RZ, 0x1f, R24.reuse ;  /* 0x0000001fff177819 */ /* 0x108fe40000011418 */
[----:B------:R-:W-:Y:S02]  /*d5f0*/  SHF.R.S32.HI R122, RZ, 0x1f, R24 ;  /* 0x0000001fff7a7819 */ /* 0x000fe40000011418 */
[-C--:B------:R-:W-:Y:S02]  /*d600*/  LEA.HI R23, R23, R24.reuse, RZ, 0x3 ;  /* 0x0000001817177211 */ /* 0x080fe400078f18ff */
[----:B------:R-:W-:Y:S02]  /*d610*/  LEA.HI R122, R122, R24, RZ, 0x3 ;  /* 0x000000187a7a7211 */ /* 0x000fe400078f18ff */
[----:B------:R-:W-:Y:S02]  /*d620*/  LOP3.LUT R23, R23, 0xfffffff8, RZ, 0xc0, !PT ;  /* 0xfffffff817177812 */ /* 0x000fe400078ec0ff */
[----:B------:R-:W-:-:S02]  /*d630*/  SHF.R.S32.HI R122, RZ, 0x3, R122 ;  /* 0x00000003ff7a7819 */ /* 0x000fc4000001147a */
[----:B------:R-:W-:-:S04]  /*d640*/  IADD3 R23, -R23, R24, RZ ;  /* 0x0000001817177210 */ /* 0x000fc80007ffe1ff */
[----:B-1----:R-:W-:Y:S01]  /*d650*/  LEA R4, R23, R122, 0x5 ;  /* 0x0000007a17047211 */ /* 0x002fe200078e28ff */
[----:B------:R-:W-:-:S03]  /*d660*/  IMAD.IADD R3, R3, 0x1, R0 ;  /* 0x0000000103037824 */ /* 0x000fc600078e0200 */
[----:B------:R-:W-:Y:S01]  /*d670*/  IADD3 R4, R123, R4, RZ ;  /* 0x000000047b047210 */ /* 0x000fe20007ffe0ff */
[----:B------:R-:W-:Y:S01]  /*d680*/  IMAD.WIDE.U32 R2, R22, c[0x0][0x3e8], R2 ;  /* 0x0000fa0016027a25 */ /* 0x000fe200078e0002 */
[----:B------:R-:W-:-:S03]  /*d690*/  SHF.R.S32.HI R5, RZ, 0x1f, R8 ;  /* 0x0000001fff057819 */ /* 0x000fc60000011408 */
[----:B------:R-:W-:-:S04]  /*d6a0*/  @P3 IMAD.HI.U32 R6, R4, c[0x0][0x4ec], RZ ;  /* 0x00013b0004063a27 */ /* 0x000fc800078e00ff */
[----:B------:R-:W-:Y:S02]  /*d6b0*/  IMAD R5, R5, c[0x0][0x3f0], RZ ;  /* 0x0000fc0005057a24 */ /* 0x000fe400078e02ff */
        /* <DEDUP_REMOVED lines=39> */
.L_x_958:
[----:B------:R-:W-:Y:S05]  /*d930*/  BRA.DIV ~URZ, `(.L_x_898) ;  /* 0x000044527f007947 */ /* 0x000fea000b800000 */
[----:B------:R4:W2:Y:S02]  /*d940*/  SHFL.IDX PT, R0, R15, RZ, 0x181f ;  /* 0x00181fff0f007589 */ /* 0x0008a400000e0000 */
.L_x_959:
[----:B------:R-:W5:Y:S01]  /*d950*/  LDL.64 R2, [R1+0x70] ;  /* 0x0000700001027983 */ /* 0x000f620000100a00 */
[----:B------:R-:W-:Y:S01]  /*d960*/  ISETP.GE.AND P0, PT, R11, R13, PT ;  /* 0x0000000d0b00720c */ /* 0x000fe20003f06270 */
[----:B------:R-:W-:Y:S01]  /*d970*/  BSSY B0, `(.L_x_899) ;  /* 0x0000018000007945 */ /* 0x000fe20003800000 */
[----:B------:R-:W-:-:S02]  /*d980*/  SHF.R.S32.HI R17, RZ, 0x1f, R14 ;  /* 0x0000001fff117819 */ /* 0x000fc4000001140e */
[----:B-----5:R-:W-:-:S09]  /*d990*/  SHF.R.S32.HI R16, RZ, 0x1f, R2 ;  /* 0x0000001fff107819 */ /* 0x020fd20000011402 */
[----:B------:R-:W-:Y:S05]  /*d9a0*/  @P0 BRA `(.L_x_900) ;  /* 0x0000014000000947 */ /* 0x000fea0003800000 */
[----:B------:R-:W5:Y:S04]  /*d9b0*/  LDL R84, [R1+0x7c] ;  /* 0x00007c0001547983 */ /* 0x000f680000100800 */
[----:B----4-:R-:W4:Y:S04]  /*d9c0*/  LDL R18, [R1+0x90] ;  /* 0x0000900001127983 */ /* 0x010f280000100800 */
[----:B---3--:R-:W3:Y:S04]  /*d9d0*/  LDL R85, [R1+0xa0] ;  /* 0x0000a00001557983 */ /* 0x008ee80000100800 */
[----:B--2---:R-:W2:Y:S01]  /*d9e0*/  LDL R19, [R1+0x9c] ;  /* 0x00009c0001137983 */ /* 0x004ea20000100800 */
[----:B------:R-:W-:-:S02]  /*d9f0*/  ISETP.GE.AND P3, PT, R2, c[0x0][0x3c8], PT ;  /* 0x0000f20002007a0c */ /* 0x000fc40003f66270 */
[----:B------:R-:W-:-:S11]  /*da00*/  ISETP.GE.AND P2, PT, R14, c[0x0][0x3c8], PT ;  /* 0x0000f2000e007a0c */ /* 0x000fd60003f46270 */
[-C--:B------:R-:W-:Y:S02]  /*da10*/  @!P3 LEA R8, P4, R2, R0.reuse, 0x1 ;  /* 0x000000000208b211 */ /* 0x080fe400078808ff */
[----:B------:R-:W-:Y:S02]  /*da20*/  @!P2 LEA R6, P6, R14, R0, 0x1 ;  /* 0x000000000e06a211 */ /* 0x000fe400078c08ff */
[-C--:B------:R-:W-:Y:S02]  /*da30*/  @!P3 LEA.HI.X R9, R2, R10.reuse, R16, 0x1, P4 ;  /* 0x0000000a0209b211 */ /* 0x080fe400020f0c10 */
[----:B------:R-:W-:-:S03]  /*da40*/  @!P2 LEA.HI.X R7, R14, R10, R17, 0x1, P6 ;  /* 0x0000000a0e07a211 */ /* 0x000fc600030f0c11 */
[----:B-1----:R1:W-:Y:S04]  /*da50*/  @!P3 ST.E.128 [R8.64], R32 ;  /* 0x000000200800b985 */ /* 0x0023e8000c101d06 */
[----:B------:R1:W-:Y:S01]  /*da60*/  @!P2 ST.E.128 [R6.64], R28 ;  /* 0x0000001c0600a985 */ /* 0x0003e2000c101d06 */
[----:B-----5:R-:W-:Y:S02]  /*da70*/  ISETP.GE.AND P1, PT, R84, c[0x0][0x3c8], PT ;  /* 0x0000f20054007a0c */ /* 0x020fe40003f26270 */
[----:B----4-:R-:W-:-:S11]  /*da80*/  ISETP.GE.AND P0, PT, R18, c[0x0][0x3c8], PT ;  /* 0x0000f20012007a0c */ /* 0x010fd60003f06270 */
[-C--:B------:R-:W-:Y:S02]  /*da90*/  @!P1 LEA R4, P5, R84, R0.reuse, 0x1 ;  /* 0x0000000054049211 */ /* 0x080fe400078a08ff */
[----:B------:R-:W-:Y:S02]  /*daa0*/  @!P0 LEA R2, P4, R18, R0, 0x1 ;  /* 0x0000000012028211 */ /* 0x000fe400078808ff */
[-C--:B---3--:R-:W-:Y:S02]  /*dab0*/  @!P1 LEA.HI.X R5, R84, R10.reuse, R85, 0x1, P5 ;  /* 0x0000000a54059211 */ /* 0x088fe400028f0c55 */
[----:B--2---:R-:W-:-:S03]  /*dac0*/  @!P0 LEA.HI.X R3, R18, R10, R19, 0x1, P4 ;  /* 0x0000000a12038211 */ /* 0x004fc600020f0c13 */
[----:B------:R1:W-:Y:S04]  /*dad0*/  @!P1 ST.E.128 [R4.64], R24 ;  /* 0x0000001804009985 */ /* 0x0003e8000c101d06 */
[----:B------:R1:W-:Y:S02]  /*dae0*/  @!P0 ST.E.128 [R2.64], R20 ;  /* 0x0000001402008985 */ /* 0x0003e4000c101d06 */
.L_x_900:
[----:B------:R-:W-:Y:S05]  /*daf0*/  BSYNC B0 ;  /* 0x0000000000007941 */ /* 0x000fea0003800000 */
.L_x_899:
[----:B------:R-:W-:Y:S05]  /*db00*/  BRA.DIV ~URZ, `(.L_x_901) ;  /* 0x000042e27f007947 */ /* 0x000fea000b800000 */
[----:B---3--:R3:W4:Y:S04]  /*db10*/  SHFL.IDX PT, R10, R12, 0x1, 0x181f ;  /* 0x00381f000c0a7f89 */ /* 0x00872800000e0000 */
[----:B--2---:R3:W2:Y:S02]  /*db20*/  SHFL.IDX PT, R0, R15, 0x1, 0x181f ;  /* 0x00381f000f007f89 */ /* 0x0046a400000e0000 */
.L_x_960:
[----:B-1----:R-:W-:Y:S01]  /*db30*/  IADD3 R2, R11, 0x20, RZ ;  /* 0x000000200b027810 */ /* 0x002fe20007ffe0ff */
[----:B------:R-:W-:Y:S03]  /*db40*/  BSSY B0, `(.L_x_902) ;  /* 0x0000018000007945 */ /* 0x000fe60003800000 */
[----:B------:R-:W-:-:S13]  /*db50*/  ISETP.GE.AND P0, PT, R2, R13, PT ;  /* 0x0000000d0200720c */ /* 0x000fda0003f06270 */
[----:B------:R-:W-:Y:S05]  /*db60*/  @P0 BRA `(.L_x_903) ;  /* 0x0000015000000947 */ /* 0x000fea0003800000 */
[----:B------:R-:W5:Y:S04]  /*db70*/  LDL.64 R22, [R1+0x70] ;  /* 0x0000700001167983 */ /* 0x000f680000100a00 */
[----:B---3--:R-:W3:Y:S04]  /*db80*/  LDL R20, [R1+0x7c] ;  /* 0x00007c0001147983 */ /* 0x008ee80000100800 */
[----:B----4-:R-:W4:Y:S04]  /*db90*/  LDL R18, [R1+0x90] ;  /* 0x0000900001127983 */ /* 0x010f280000100800 */
[----:B--2---:R-:W2:Y:S04]  /*dba0*/  LDL R21, [R1+0xa0] ;  /* 0x0000a00001157983 */ /* 0x004ea80000100800 */
[----:B------:R-:W2:Y:S01]  /*dbb0*/  LDL R19, [R1+0x9c] ;  /* 0x00009c0001137983 */ /* 0x000ea20000100800 */
[----:B------:R-:W-:-:S13]  /*dbc0*/  ISETP.GE.AND P2, PT, R14, c[0x0][0x3c8], PT ;  /* 0x0000f2000e007a0c */ /* 0x000fda0003f46270 */
[----:B------:R-:W-:-:S04]  /*dbd0*/  @!P2 LEA R6, P6, R14, R0, 0x1 ;  /* 0x000000000e06a211 */ /* 0x000fc800078c08ff */
[----:B------:R-:W-:Y:S02]  /*dbe0*/  @!P2 LEA.HI.X R7, R14, R10, R17, 0x1, P6 ;  /* 0x0000000a0e07a211 */ /* 0x000fe400030f0c11 */
[----:B-----5:R-:W-:Y:S02]  /*dbf0*/  ISETP.GE.AND P3, PT, R22, c[0x0][0x3c8], PT ;  /* 0x0000f20016007a0c */ /* 0x020fe40003f66270 */
[----:B---3--:R-:W-:Y:S02]  /*dc00*/  ISETP.GE.AND P1, PT, R20, c[0x0][0x3c8], PT ;  /* 0x0000f20014007a0c */ /* 0x008fe40003f26270 */
[----:B----4-:R-:W-:-:S09]  /*dc10*/  ISETP.GE.AND P0, PT, R18, c[0x0][0x3c8], PT ;  /* 0x0000f20012007a0c */ /* 0x010fd20003f06270 */
[-C--:B------:R-:W-:Y:S02]  /*dc20*/  @!P3 LEA R8, P4, R22, R0.reuse, 0x1 ;  /* 0x000000001608b211 */ /* 0x080fe400078808ff */
[----:B------:R-:W-:Y:S02]  /*dc30*/  @!P1 LEA R4, P5, R20, R0, 0x1 ;  /* 0x0000000014049211 */ /* 0x000fe400078a08ff */
[----:B------:R-:W-:Y:S02]  /*dc40*/  @!P3 LEA.HI.X R9, R22, R10, R16, 0x1, P4 ;  /* 0x0000000a1609b211 */ /* 0x000fe400020f0c10 */
[----:B------:R-:W-:Y:S02]  /*dc50*/  @!P0 LEA R2, P4, R18, R0, 0x1 ;  /* 0x0000000012028211 */ /* 0x000fe400078808ff */
[-C--:B--2---:R-:W-:Y:S02]  /*dc60*/  @!P1 LEA.HI.X R5, R20, R10.reuse, R21, 0x1, P5 ;  /* 0x0000000a14059211 */ /* 0x084fe400028f0c15 */
[----:B------:R-:W-:Y:S01]  /*dc70*/  @!P0 LEA.HI.X R3, R18, R10, R19, 0x1, P4 ;  /* 0x0000000a12038211 */ /* 0x000fe200020f0c13 */
[----:B------:R1:W-:Y:S04]  /*dc80*/  @!P3 ST.E.128 [R8.64], R48 ;  /* 0x000000300800b985 */ /* 0x0003e8000c101d06 */
[----:B------:R1:W-:Y:S04]  /*dc90*/  @!P2 ST.E.128 [R6.64], R44 ;  /* 0x0000002c0600a985 */ /* 0x0003e8000c101d06 */
[----:B------:R1:W-:Y:S04]  /*dca0*/  @!P1 ST.E.128 [R4.64], R40 ;  /* 0x0000002804009985 */ /* 0x0003e8000c101d06 */
[----:B------:R1:W-:Y:S02]  /*dcb0*/  @!P0 ST.E.128 [R2.64], R36 ;  /* 0x0000002402008985 */ /* 0x0003e4000c101d06 */
.L_x_903:
[----:B------:R-:W-:Y:S05]  /*dcc0*/  BSYNC B0 ;  /* 0x0000000000007941 */ /* 0x000fea0003800000 */
.L_x_902:
[----:B------:R-:W-:Y:S05]  /*dcd0*/  BRA.DIV ~URZ, `(.L_x_904) ;  /* 0x000041d27f007947 */ /* 0x000fea000b800000 */
[----:B----4-:R4:W1:Y:S02]  /*dce0*/  SHFL.IDX PT, R10, R12, 0x2, 0x181f ;  /* 0x00581f000c0a7f89 */ /* 0x01086400000e0000 */
.L_x_961:
[----:B------:R-:W-:Y:S05]  /*dcf0*/  BRA.DIV ~URZ, `(.L_x_905) ;  /* 0x000042227f007947 */ /* 0x000fea000b800000 */
[----:B--2---:R2:W3:Y:S02]  /*dd00*/  SHFL.IDX PT, R0, R15, 0x2, 0x181f ;  /* 0x00581f000f007f89 */ /* 0x0044e400000e0000 */
.L_x_962:
        /* <DEDUP_REMOVED lines=8> */
[----:B------:R-:W3:Y:S01]  /*dd90*/  LDL R19, [R1+0x9c] ;  /* 0x00009c0001137983 */ /* 0x000ee20000100800 */
[----:B------:R-:W-:-:S13]  /*dda0*/  ISETP.GE.AND P2, PT, R14, c[0x0][0x3c8], PT ;  /* 0x0000f2000e007a0c */ /* 0x000fda0003f46270 */
[----:B------:R-:W-:-:S04]  /*ddb0*/  @!P2 LEA R6, P6, R14, R0, 0x1 ;  /* 0x000000000e06a211 */ /* 0x000fc800078c08ff */
[----:B------:R-:W-:Y:S02]  /*ddc0*/  @!P2 LEA.HI.X R7, R14, R10, R17, 0x1, P6 ;  /* 0x0000000a0e07a211 */ /* 0x000fe400030f0c11 */
[----:B-----5:R-:W-:Y:S02]  /*ddd0*/  ISETP.GE.AND P3, PT, R22, c[0x0][0x3c8], PT ;  /* 0x0000f20016007a0c */ /* 0x020fe40003f66270 */
[----:B--2---:R-:W-:Y:S02]  /*dde0*/  ISETP.GE.AND P1, PT, R20, c[0x0][0x3c8], PT ;  /* 0x0000f20014007a0c */ /* 0x004fe40003f26270 */
[----:B----4-:R-:W-:-:S09]  /*ddf0*/  ISETP.GE.AND P0, PT, R18, c[0x0][0x3c8], PT ;  /* 0x0000f20012007a0c */ /* 0x010fd20003f06270 */
[-C--:B------:R-:W-:Y:S02]  /*de00*/  @!P3 LEA R8, P4, R22, R0.reuse, 0x1 ;  /* 0x000000001608b211 */ /* 0x080fe400078808ff */
[----:B------:R-:W-:Y:S02]  /*de10*/  @!P1 LEA R4, P5, R20, R0, 0x1 ;  /* 0x0000000014049211 */ /* 0x000fe400078a08ff */
[----:B------:R-:W-:Y:S02]  /*de20*/  @!P3 LEA.HI.X R9, R22, R10, R16, 0x1, P4 ;  /* 0x0000000a1609b211 */ /* 0x000fe400020f0c10 */
[----:B------:R-:W-:Y:S02]  /*de30*/  @!P0 LEA R2, P4, R18, R0, 0x1 ;  /* 0x0000000012028211 */ /* 0x000fe400078808ff */
[-C--:B---3--:R-:W-:Y:S02]  /*de40*/  @!P1 LEA.HI.X R5, R20, R10.reuse, R21, 0x1, P5 ;  /* 0x0000000a14059211 */ /* 0x088fe400028f0c15 */
[----:B------:R-:W-:Y:S01]  /*de50*/  @!P0 LEA.HI.X R3, R18, R10, R19, 0x1, P4 ;  /* 0x0000000a12038211 */ /* 0x000fe200020f0c13 */
[----:B------:R1:W-:Y:S04]  /*de60*/  @!P3 ST.E.128 [R8.64], R64 ;  /* 0x000000400800b985 */ /* 0x0003e8000c101d06 */
[----:B------:R1:W-:Y:S04]  /*de70*/  @!P2 ST.E.128 [R6.64], R60 ;  /* 0x0000003c0600a985 */ /* 0x0003e8000c101d06 */
[----:B------:R1:W-:Y:S04]  /*de80*/  @!P1 ST.E.128 [R4.64], R56 ;  /* 0x0000003804009985 */ /* 0x0003e8000c101d06 */
[----:B------:R1:W-:Y:S02]  /*de90*/  @!P0 ST.E.128 [R2.64], R52 ;  /* 0x0000003402008985 */ /* 0x0003e4000c101d06 */
.L_x_907:
[----:B------:R-:W-:Y:S05]  /*dea0*/  BSYNC B0 ;  /* 0x0000000000007941 */ /* 0x000fea0003800000 */
.L_x_906:
[----:B------:R-:W-:Y:S05]  /*deb0*/  BRA.DIV ~URZ, `(.L_x_908) ;  /* 0x000040c27f007947 */ /* 0x000fea000b800000 */
[----:B-1----:R1:W2:Y:S04]  /*dec0*/  SHFL.IDX PT, R8, R12, 0x3, 0x181f ;  /* 0x00781f000c087f89 */ /* 0x0022a800000e0000 */
[----:B---3--:R1:W3:Y:S02]  /*ded0*/  SHFL.IDX PT, R0, R15, 0x3, 0x181f ;  /* 0x00781f000f007f89 */ /* 0x0082e400000e0000 */
.L_x_963:
[----:B------:R-:W-:-:S04]  /*dee0*/  IADD3 R2, R11, 0x60, RZ ;  /* 0x000000600b027810 */ /* 0x000fc80007ffe0ff */
[----:B------:R-:W-:-:S13]  /*def0*/  ISETP.GE.AND P0, PT, R2, R13, PT ;  /* 0x0000000d0200720c */ /* 0x000fda0003f06270 */
[----:B------:R-:W-:Y:S05]  /*df00*/  @P0 BRA `(.L_x_909) ;  /* 0x000027c000000947 */ /* 0x000fea0003800000 */
[----:B------:R-:W5:Y:S04]  /*df10*/  LDL.64 R18, [R1+0x70] ;  /* 0x0000700001127983 */ /* 0x000f680000100a00 */
[----:B----4-:R-:W4:Y:S04]  /*df20*/  LDL R10, [R1+0x7c] ;  /* 0x00007c00010a7983 */ /* 0x010f280000100800 */
[----:B-1-3--:R-:W3:Y:S04]  /*df30*/  LDL R12, [R1+0xa0] ;  /* 0x0000a000010c7983 */ /* 0x00aee80000100800 */
[----:B--2---:R-:W2:Y:S01]  /*df40*/  LDL R9, [R1+0x90] ;  /* 0x0000900001097983 */ /* 0x004ea20000100800 */
[----:B------:R-:W-:-:S13]  /*df50*/  ISETP.GE.AND P1, PT, R14, c[0x0][0x3c8], PT ;  /* 0x0000f2000e007a0c */ /* 0x000fda0003f26270 */
[----:B------:R-:W-:-:S04]  /*df60*/  @!P1 LEA R4, P4, R14, R0, 0x1 ;  /* 0x000000000e049211 */ /* 0x000fc800078808ff */
[----:B------:R-:W-:Y:S02]  /*df70*/  @!P1 LEA.HI.X R5, R14, R8, R17, 0x1, P4 ;  /* 0x000000080e059211 */ /* 0x000fe400020f0c11 */
[----:B-----5:R-:W-:Y:S02]  /*df80*/  ISETP.GE.AND P2, PT, R18, c[0x0][0x3c8], PT ;  /* 0x0000f20012007a0c */ /* 0x020fe40003f46270 */
[----:B----4-:R-:W-:-:S11]  /*df90*/  ISETP.GE.AND P0, PT, R10, c[0x0][0x3c8], PT ;  /* 0x0000f2000a007a0c */ /* 0x010fd60003f06270 */
[-C--:B------:R-:W-:Y:S02]  /*dfa0*/  @!P2 LEA R6, P5, R18, R0.reuse, 0x1 ;  /* 0x000000001206a211 */ /* 0x080fe400078a08ff */
[----:B------:R-:W-:Y:S02]  /*dfb0*/  @!P0 LEA R2, P3, R10, R0, 0x1 ;  /* 0x000000000a028211 */ /* 0x000fe400078608ff */
[-C--:B------:R-:W-:Y:S02]  /*dfc0*/  @!P2 LEA.HI.X R7, R18, R8.reuse, R16, 0x1, P5 ;  /* 0x000000081207a211 */ /* 0x080fe400028f0c10 */
[----:B---3--:R-:W-:-:S03]  /*dfd0*/  @!P0 LEA.HI.X R3, R10, R8, R12, 0x1, P3 ;  /* 0x000000080a038211 */ /* 0x008fc600018f0c0c */
[----:B------:R1:W-:Y:S04]  /*dfe0*/  @!P2 ST.E.128 [R6.64], R76 ;  /* 0x0000004c0600a985 */ /* 0x0003e8000c101d06 */
[----:B------:R1:W-:Y:S04]  /*dff0*/  @!P1 ST.E.128 [R4.64], R72 ;  /* 0x0000004804009985 */ /* 0x0003e8000c101d06 */
[----:B------:R1:W-:Y:S01]  /*e000*/  @!P0 ST.E.128 [R2.64], R68 ;  /* 0x0000004402008985 */ /* 0x0003e2000c101d06 */
[----:B--2---:R-:W-:-:S13]  /*e010*/  ISETP.GE.AND P0, PT, R9, c[0x0][0x3c8], PT ;  /* 0x0000f20009007a0c */ /* 0x004fda0003f06270 */
[----:B------:R-:W-:Y:S05]  /*e020*/  @P0 BRA `(.L_x_909) ;  /* 0x000026a000000947 */ /* 0x000fea0003800000 */
[----:B------:R-:W2:Y:S01]  /*e030*/  LDL R10, [R1+0x9c] ;  /* 0x00009c00010a7983 */ /* 0x000ea20000100800 */
[----:B-1----:R-:W-:-:S04]  /*e040*/  LEA R2, P0, R9, R0, 0x1 ;  /* 0x0000000009027211 */ /* 0x002fc800078008ff */
[----:B--2---:R-:W-:-:S05]  /*e050*/  LEA.HI.X R3, R9, R8, R10, 0x1, P0 ;  /* 0x0000000809037211 */ /* 0x004fca00000f0c0a */
[----:B------:R1:W-:Y:S01]  /*e060*/  ST.E.128 [R2.64], R80 ;  /* 0x0000005002007985 */ /* 0x0003e2000c101d06 */
[----:B------:R-:W-:Y:S05]  /*e070*/  BRA `(.L_x_909) ;  /* 0x0000265000007947 */ /* 0x000fea0003800000 */
.L_x_896:
        /* <DEDUP_REMOVED lines=34> */
.L_x_964:
[----:B------:R-:W-:Y:S05]  /*e2a0*/  BRA.DIV ~URZ, `(.L_x_911) ;  /* 0x00003e027f007947 */ /* 0x000fea000b800000 */
[----:B------:R3:W4:Y:S02]  /*e2b0*/  SHFL.IDX PT, R0, R14, RZ, 0x1c1f ;  /* 0x001c1fff0e007589 */ /* 0x00072400000e0000 */
.L_x_965:
        /* <DEDUP_REMOVED lines=72> */
[----:B--2---:R-:W-:Y:S02]  /*e740*/  @!P0 IMAD.MOV.U32 R3, RZ, RZ, R4 ;  /* 0x000000ffff038224 */ /* 0x004fe400078e0004 */
[C---:B------:R-:W-:Y:S02]  /*e750*/  @!P3 LEA R6, P5, R16.reuse, R0, 0x2 ;  /* 0x000000001006b211 */ /* 0x040fe400078a10ff */
[----:B------:R-:W-:Y:S02]  /*e760*/  @!P0 IMAD.WIDE R2, R5, 0x4, R2 ;  /* 0x0000000405028825 */ /* 0x000fe400078e0202 */
[----:B------:R-:W-:-:S03]  /*e770*/  @!P3 LEA.HI.X R7, R16, R4, R47, 0x2, P5 ;  /* 0x000000041007b211 */ /* 0x000fc600028f142f */
[----:B------:R2:W-:Y:S02]  /*e780*/  @!P0 ST.E.64 [R2.64], R134 ;  /* 0x0000008602008985 */ /* 0x0005e4000c101b06 */
        /* <DEDUP_REMOVED lines=8> */
[----:B----4-:R-:W-:-:S03]  /*e810*/  @!P4 LEA R6, P5, R18, R0, 0x2 ;  /* 0x000000001206c211 */ /* 0x010fc600078a10ff */
[----:B------:R2:W-:Y:S01]  /*e820*/  @!P2 ST.E.64 [R2.64], R144 ;  /* 0x000000900200a985 */ /* 0x0005e2000c101b06 */
[----:B------:R-:W-:Y:S02]  /*e830*/  ISETP.GE.AND P2, PT, R21, c[0x0][0x3c8], PT ;  /* 0x0000f20015007a0c */ /* 0x000fe40003f46270 */
[----:B------:R-:W-:-:S05]  /*e840*/  @!P4 LEA.HI.X R7, R18, R4, R48, 0x2, P5 ;  /* 0x000000041207c211 */ /* 0x000fca00028f1430 */
        /* <DEDUP_REMOVED lines=71> */
[----:B------:R-:W-:Y:S02]  /*ecc0*/  @!P3 LEA.HI.X R7, R36, R4, R66, 0x2, P5 ;  /* 0x000000042407b211 */ /* 0x000fe400028f1442 */
[----:B------:R-:W-:-:S03]  /*ecd0*/  ISETP.GE.AND P5, PT, R40, c[0x0][0x3c8], PT ;  /* 0x0000f20028007a0c */ /* 0x000fc60003fa6270 */
[----:B------:R4:W-:Y:S01]  /*ece0*/  @!P3 ST.E.64 [R6.64], R92 ;  /* 0x0000005c0600b985 */ /* 0x0009e2000c101b06 */
[----:B--2---:R-:W-:-:S04]  /*ecf0*/  @!P2 LEA R2, P0, R37, R0, 0x2 ;  /* 0x000000002502a211 */ /* 0x004fc800078010ff */
[----:B------:R-:W-:Y:S02]  /*ed00*/  @!P2 LEA.HI.X R3, R37, R4, R67, 0x2, P0 ;  /* 0x000000042503a211 */ /* 0x000fe400000f1443 */
[----:B------:R-:W-:-:S03]  /*ed10*/  @!P4 LEA R8, P0, R38, R0, 0x2 ;  /* 0x000000002608c211 */ /* 0x000fc600078010ff */
[----:B------:R2:W-:Y:S01]  /*ed20*/  @!P2 ST.E.64 [R2.64], R96 ;  /* 0x000000600200a985 */ /* 0x0005e2000c101b06 */
[----:B------:R-:W-:Y:S02]  /*ed30*/  @!P4 LEA.HI.X R9, R38, R4, R68, 0x2, P0 ;  /* 0x000000042609c211 */ /* 0x000fe400000f1444 */
[----:B----4-:R-:W-:-:S03]  /*ed40*/  @!P6 LEA R6, P0, R41, R0, 0x2 ;  /* 0x000000002906e211 */ /* 0x010fc600078010ff */
[----:B------:R-:W-:Y:S01]  /*ed50*/  @!P4 ST.E.64 [R8.64], R184 ;  /* 0x000000b80800c985 */ /* 0x000fe2000c101b06 */
[----:B------:R-:W-:Y:S02]  /*ed60*/  ISETP.GE.AND P4, PT, R42, c[0x0][0x3c8], PT ;  /* 0x0000f2002a007a0c */ /* 0x000fe40003f86270 */
[----:B------:R-:W-:Y:S02]  /*ed70*/  @!P6 LEA.HI.X R7, R41, R4, R71, 0x2, P0 ;  /* 0x000000042907e211 */ /* 0x000fe400000f1447 */
[----:B------:R-:W-:Y:S02]  /*ed80*/  ISETP.GE.AND P0, PT, R45, c[0x0][0x3c8], PT ;  /* 0x0000f2002d007a0c */ /* 0x000fe40003f06270 */
[----:B--2---:R-:W-:-:S04]  /*ed90*/  @!P1 LEA R2, P2, R39, R0, 0x2 ;  /* 0x0000000027029211 */ /* 0x004fc800078410ff */
        /* <DEDUP_REMOVED lines=20> */
.L_x_913:
[----:B------:R-:W-:Y:S05]  /*eee0*/  BSYNC B0 ;  /* 0x0000000000007941 */ /* 0x000fea0003800000 */
.L_x_912:
[----:B------:R-:W-:Y:S05]  /*eef0*/  BRA.DIV ~URZ, `(.L_x_914) ;  /* 0x000032127f007947 */ /* 0x000fea000b800000 */
[----:B--2---:R2:W1:Y:S04]  /*ef00*/  SHFL.IDX PT, R4, R12, 0x1, 0x1c1f ;  /* 0x003c1f000c047f89 */ /* 0x00446800000e0000 */
[----:B----4-:R2:W4:Y:S02]  /*ef10*/  SHFL.IDX PT, R0, R14, 0x1, 0x1c1f ;  /* 0x003c1f000e007f89 */ /* 0x01052400000e0000 */
.L_x_966:
        /* <DEDUP_REMOVED lines=19> */
[C---:B------:R-:W-:Y:S02]  /*f050*/  @!P3 LEA R10, P6, R17.reuse, R0, 0x2 ;  /* 0x00000000110ab211 */ /* 0x040fe400078c10ff */
        /* <DEDUP_REMOVED lines=116> */
.L_x_894:
[----:B------:R-:W2:Y:S04]  /*f7a0*/  LDL.LU R7, [R1+0x88] ;  /* 0x0000880001077983 */ /* 0x000ea80000300800 */
[----:B-1----:R-:W3:Y:S01]  /*f7b0*/  LDL R6, [R1+0x94] ;  /* 0x0000940001067983 */ /* 0x002ee20000100800 */
[----:B------:R-:W-:Y:S01]  /*f7c0*/  ISETP.NE.U32.AND P0, PT, RZ, c[0x0][0x508], PT ;  /* 0x00014200ff007a0c */ /* 0x000fe20003f05070 */
[----:B------:R-:W-:Y:S01]  /*f7d0*/  IMAD.MOV.U32 R4, RZ, RZ, 0x4 ;  /* 0x00000004ff047424 */ /* 0x000fe200078e00ff */
[----:B------:R-:W-:Y:S01]  /*f7e0*/  ISETP.NE.U32.AND P2, PT, RZ, c[0x0][0x500], PT ;  /* 0x00014000ff007a0c */ /* 0x000fe20003f45070 */
[----:B------:R-:W-:Y:S01]  /*f7f0*/  IMAD.MOV.U32 R8, RZ, RZ, RZ ;  /* 0x000000ffff087224 */ /* 0x000fe200078e00ff */
[----:B------:R-:W-:Y:S01]  /*f800*/  ISETP.NE.AND.EX P1, PT, RZ, c[0x0][0x50c], PT, P0 ;  /* 0x00014300ff007a0c */ /* 0x000fe20003f25300 */
[----:B------:R-:W-:Y:S01]  /*f810*/  IMAD.MOV.U32 R20, RZ, RZ, c[0x0][0x388] ;  /* 0x0000e200ff147624 */ /* 0x000fe200078e00ff */
[----:B------:R-:W-:-:S02]  /*f820*/  ISETP.NE.AND.EX P2, PT, RZ, c[0x0][0x504], PT, P2 ;  /* 0x00014100ff007a0c */ /* 0x000fc40003f45320 */
[----:B---3--:R-:W-:Y:S01]  /*f830*/  SHF.R.S32.HI R0, RZ, 0x1f, R6 ;  /* 0x0000001fff007819 */ /* 0x008fe20000011406 */
[----:B------:R-:W-:-:S08]  /*f840*/  IMAD.WIDE R4, R6, R4, c[0x0][0x500] ;  /* 0x0001400006047625 */ /* 0x000fd000078e0204 */
[----:B------:R-:W-:-:S04]  /*f850*/  @P1 LEA R2, P0, R6, c[0x0][0x508], 0x2 ;  /* 0x0001420006021a11 */ /* 0x000fc800078010ff */
[----:B------:R-:W-:Y:S01]  /*f860*/  @P1 LEA.HI.X R3, R6, c[0x0][0x50c], R0, 0x2, P0 ;  /* 0x0001430006031a11 */ /* 0x000fe200000f1400 */
[----:B------:R1:W5:Y:S04]  /*f870*/  @P2 LDG.E R8, [R4.64] ;  /* 0x0000000604082981 */ /* 0x000368000c1e1900 */
[----:B------:R1:W5:Y:S01]  /*f880*/  @P1 LDG.E R20, [R2.64] ;  /* 0x0000000602141981 */ /* 0x000362000c1e1900 */
[----:B--2---:R-:W-:-:S04]  /*f890*/  ISETP.NE.AND P0, PT, R7, RZ, PT ;  /* 0x000000ff0700720c */ /* 0x004fc80003f05270 */
[----:B------:R-:W-:Y:S01]  /*f8a0*/  SEL R19, R7, c[0x0][0x3d4], P0 ;  /* 0x0000f50007137a07 */ /* 0x000fe20000000000 */
[----:B------:R-:W-:Y:S05]  /*f8b0*/  @P1 BRA `(.L_x_915) ;  /* 0x0000004000001947 */ /* 0x000fea0003800000 */
[----:B------:R-:W-:Y:S05]  /*f8c0*/  @!P2 BRA `(.L_x_915) ;  /* 0x000000300000a947 */ /* 0x000fea0003800000 */
[----:B-1----:R1:W2:Y:S04]  /*f8d0*/  LDG.E R2, [R4.64] ;  /* 0x0000000604027981 */ /* 0x0022a8000c1e1900 */
[----:B-1----:R-:W2:Y:S02]  /*f8e0*/  LDG.E R4, [R4.64+0x4] ;  /* 0x0000040604047981 */ /* 0x002ea4000c1e1900 */
[----:B--2--5:R-:W-:Y:S02]  /*f8f0*/  IADD3 R20, -R2, R4, RZ ;  /* 0x0000000402147210 */ /* 0x024fe40007ffe1ff */
.L_x_915:
        /* <DEDUP_REMOVED lines=57> */
.L_x_917:
[----:B------:R-:W-:Y:S05]  /*fc90*/  BSYNC B0 ;  /* 0x0000000000007941 */ /* 0x000fea0003800000 */
.L_x_916:
        /* <DEDUP_REMOVED lines=47> */
.L_x_967:
[----:B------:R-:W-:Y:S05]  /*ff90*/  BRA.DIV ~URZ, `(.L_x_919) ;  /* 0x000022a27f007947 */ /* 0x000fea000b800000 */
[----:B------:R3:W4:Y:S02]  /*ffa0*/  SHFL.IDX PT, R0, R15, RZ, 0x181f ;  /* 0x00181fff0f007589 */ /* 0x00072400000e0000 */
.L_x_968:
[----:B------:R-:W5:Y:S01]  /*ffb0*/  LDL.64 R2, [R1+0x70] ;  /* 0x0000700001027983 */ /* 0x000f620000100a00 */
[----:B------:R-:W-:Y:S01]  /*ffc0*/  IMAD R12, R20, c[0x0][0x4e8], RZ ;  /* 0x00013a00140c7a24 */ /* 0x000fe200078e02ff */
[----:B------:R-:W-:Y:S01]  /*ffd0*/  BSSY B0, `(.L_x_920) ;  /* 0x0000019000007945 */ /* 0x000fe20003800000 */
[----:B------:R-:W-:-:S03]  /*ffe0*/  SHF.R.S32.HI R17, RZ, 0x1f, R14 ;  /* 0x0000001fff117819 */ /* 0x000fc6000001140e */
[----:B------:R-:W-:Y:S02]  /*fff0*/  ISETP.GE.AND P0, PT, R13, R12, PT ;  /* 0x0000000c0d00720c */ /* 0x000fe40003f06270 */
[----:B-----5:R-:W-:-:S11]  /*10000*/  SHF.R.S32.HI R16, RZ, 0x1f, R2 ;  /* 0x0000001fff107819 */ /* 0x020fd60000011402 */
[----:B------:R-:W-:Y:S05]  /*10010*/  @P0 BRA `(.L_x_921) ;  /* 0x0000014000000947 */ /* 0x000fea0003800000 */
[----:B------:R-:W5:Y:S04]  /*10020*/  LDL R21, [R1+0x7c] ;  /* 0x00007c0001157983 */ /* 0x000f680000100800 */
[----:B---3--:R-:W3:Y:S04]  /*10030*/  LDL R18, [R1+0x90] ;  /* 0x0000900001127983 */ /* 0x008ee80000100800 */
[----:B----4-:R-:W4:Y:S04]  /*10040*/  LDL R22, [R1+0xa0] ;  /* 0x0000a00001167983 */ /* 0x010f280000100800 */
[----:B--2---:R-:W2:Y:S01]  /*10050*/  LDL R19, [R1+0x9c] ;  /* 0x00009c0001137983 */ /* 0x004ea20000100800 */
[----:B------:R-:W-:-:S02]  /*10060*/  ISETP.GE.AND P3, PT, R2, c[0x0][0x3c8], PT ;  /* 0x0000f20002007a0c */ /* 0x000fc40003f66270 */
[----:B------:R-:W-:-:S11]  /*10070*/  ISETP.GE.AND P2, PT, R14, c[0x0][0x3c8], PT ;  /* 0x0000f2000e007a0c */ /* 0x000fd60003f46270 */
[-C--:B------:R-:W-:Y:S02]  /*10080*/  @!P3 LEA R8, P4, R2, R0.reuse, 0x1 ;  /* 0x000000000208b211 */ /* 0x080fe400078808ff */
[----:B------:R-:W-:Y:S02]  /*10090*/  @!P2 LEA R6, P6, R14, R0, 0x1 ;  /* 0x000000000e06a211 */ /* 0x000fe400078c08ff */
[-C--:B------:R-:W-:Y:S02]  /*100a0*/  @!P3 LEA.HI.X R9, R2, R10.reuse, R16, 0x1, P4 ;  /* 0x0000000a0209b211 */ /* 0x080fe400020f0c10 */
[----:B------:R-:W-:-:S03]  /*100b0*/  @!P2 LEA.HI.X R7, R14, R10, R17, 0x1, P6 ;  /* 0x0000000a0e07a211 */ /* 0x000fc600030f0c11 */
[----:B------:R1:W-:Y:S04]  /*100c0*/  @!P3 ST.E.128 [R8.64], RZ ;  /* 0x000000ff0800b985 */ /* 0x0003e8000c101d06 */
[----:B------:R1:W-:Y:S01]  /*100d0*/  @!P2 ST.E.128 [R6.64], RZ ;  /* 0x000000ff0600a985 */ /* 0x0003e2000c101d06 */
[----:B-----5:R-:W-:Y:S02]  /*100e0*/  ISETP.GE.AND P1, PT, R21, c[0x0][0x3c8], PT ;  /* 0x0000f20015007a0c */ /* 0x020fe40003f26270 */
[----:B---3--:R-:W-:-:S11]  /*100f0*/  ISETP.GE.AND P0, PT, R18, c[0x0][0x3c8], PT ;  /* 0x0000f20012007a0c */ /* 0x008fd60003f06270 */
[CC--:B------:R-:W-:Y:S02]  /*10100*/  @!P1 LEA R4, P5, R21.reuse, R0.reuse, 0x1 ;  /* 0x0000000015049211 */ /* 0x0c0fe400078a08ff */
[C---:B------:R-:W-:Y:S02]  /*10110*/  @!P0 LEA R2, P4, R18.reuse, R0, 0x1 ;  /* 0x0000000012028211 */ /* 0x040fe400078808ff */
[-C--:B----4-:R-:W-:Y:S02]  /*10120*/  @!P1 LEA.HI.X R5, R21, R10.reuse, R22, 0x1, P5 ;  /* 0x0000000a15059211 */ /* 0x090fe400028f0c16 */
[----:B--2---:R-:W-:-:S03]  /*10130*/  @!P0 LEA.HI.X R3, R18, R10, R19, 0x1, P4 ;  /* 0x0000000a12038211 */ /* 0x004fc600020f0c13 */
[----:B------:R1:W-:Y:S04]  /*10140*/  @!P1 ST.E.128 [R4.64], RZ ;  /* 0x000000ff04009985 */ /* 0x0003e8000c101d06 */
[----:B------:R1:W-:Y:S02]  /*10150*/  @!P0 ST.E.128 [R2.64], RZ ;  /* 0x000000ff02008985 */ /* 0x0003e4000c101d06 */
.L_x_921:
[----:B------:R-:W-:Y:S05]  /*10160*/  BSYNC B0 ;  /* 0x0000000000007941 */ /* 0x000fea0003800000 */
.L_x_920:
[----:B------:R-:W-:Y:S05]  /*10170*/  BRA.DIV ~URZ, `(.L_x_922) ;  /* 0x000021227f007947 */ /* 0x000fea000b800000 */
[----:B--2---:R2:W1:Y:S04]  /*10180*/  SHFL.IDX PT, R10, R11, 0x1, 0x181f ;  /* 0x00381f000b0a7f89 */ /* 0x00446800000e0000 */
[----:B----4-:R2:W4:Y:S02]  /*10190*/  SHFL.IDX PT, R0, R15, 0x1, 0x181f ;  /* 0x00381f000f007f89 */ /* 0x01052400000e0000 */
.L_x_969:
[----:B-1----:R-:W-:Y:S01]  /*101a0*/  IADD3 R2, R13, 0x20, RZ ;  /* 0x000000200d027810 */ /* 0x002fe20007ffe0ff */
[----:B------:R-:W-:Y:S03]  /*101b0*/  BSSY B0, `(.L_x_923) ;  /* 0x0000018000007945 */ /* 0x000fe60003800000 */
[----:B------:R-:W-:-:S13]  /*101c0*/  ISETP.GE.AND P0, PT, R2, R12, PT ;  /* 0x0000000c0200720c */ /* 0x000fda0003f06270 */
[----:B------:R-:W-:Y:S05]  /*101d0*/  @P0 BRA `(.L_x_924) ;  /* 0x0000015000000947 */ /* 0x000fea0003800000 */
[----:B------:R-:W5:Y:S04]  /*101e0*/  LDL.64 R22, [R1+0x70] ;  /* 0x0000700001167983 */ /* 0x000f680000100a00 */
[----:B--2---:R-:W2:Y:S04]  /*101f0*/  LDL R20, [R1+0x7c] ;  /* 0x00007c0001147983 */ /* 0x004ea80000100800 */
[----:B---3--:R-:W3:Y:S04]  /*10200*/  LDL R18, [R1+0x90] ;  /* 0x0000900001127983 */ /* 0x008ee80000100800 */
[----:B----4-:R-:W4:Y:S04]  /*10210*/  LDL R21, [R1+0xa0] ;  /* 0x0000a00001157983 */ /* 0x010f280000100800 */
[----:B------:R-:W4:Y:S01]  /*10220*/  LDL R19, [R1+0x9c] ;  /* 0x00009c0001137983 */ /* 0x000f220000100800 */
[----:B------:R-:W-:-:S13]  /*10230*/  ISETP.GE.AND P2, PT, R14, c[0x0][0x3c8], PT ;  /* 0x0000f2000e007a0c */ /* 0x000fda0003f46270 */
[----:B------:R-:W-:-:S04]  /*10240*/  @!P2 LEA R6, P6, R14, R0, 0x1 ;  /* 0x000000000e06a211 */ /* 0x000fc800078c08ff */
[----:B------:R-:W-:Y:S02]  /*10250*/  @!P2 LEA.HI.X R7, R14, R10, R17, 0x1, P6 ;  /* 0x0000000a0e07a211 */ /* 0x000fe400030f0c11 */
[----:B-----5:R-:W-:Y:S02]  /*10260*/  ISETP.GE.AND P3, PT, R22, c[0x0][0x3c8], PT ;  /* 0x0000f20016007a0c */ /* 0x020fe40003f66270 */
        /* <DEDUP_REMOVED lines=8> */
[----:B------:R1:W-:Y:S04]  /*102f0*/  @!P3 ST.E.128 [R8.64], RZ ;  /* 0x000000ff0800b985 */ /* 0x0003e8000c101d06 */
[----:B------:R1:W-:Y:S04]  /*10300*/  @!P2 ST.E.128 [R6.64], RZ ;  /* 0x000000ff0600a985 */ /* 0x0003e8000c101d06 */
[----:B------:R1:W-:Y:S04]  /*10310*/  @!P1 ST.E.128 [R4.64], RZ ;  /* 0x000000ff04009985 */ /* 0x0003e8000c101d06 */
[----:B------:R1:W-:Y:S02]  /*10320*/  @!P0 ST.E.128 [R2.64], RZ ;  /* 0x000000ff02008985 */ /* 0x0003e4000c101d06 */
.L_x_924:
[----:B------:R-:W-:Y:S05]  /*10330*/  BSYNC B0 ;  /* 0x0000000000007941 */ /* 0x000fea0003800000 */
.L_x_923:
[----:B------:R-:W-:Y:S05]  /*10340*/  BRA.DIV ~URZ, `(.L_x_925) ;  /* 0x000020127f007947 */ /* 0x000fea000b800000 */
[----:B------:R1:W2:Y:S02]  /*10350*/  SHFL.IDX PT, R10, R11, 0x2, 0x181f ;  /* 0x00581f000b0a7f89 */ /* 0x0002a400000e0000 */
.L_x_970:
[----:B------:R-:W-:Y:S05]  /*10360*/  BRA.DIV ~URZ, `(.L_x_926) ;  /* 0x000020627f007947 */ /* 0x000fea000b800000 */
[----:B----4-:R4:W1:Y:S02]  /*10370*/  SHFL.IDX PT, R0, R15, 0x2, 0x181f ;  /* 0x00581f000f007f89 */ /* 0x01086400000e0000 */
.L_x_971:
        /* <DEDUP_REMOVED lines=21> */
[----:B------:R1:W-:Y:S04]  /*104d0*/  @!P3 ST.E.128 [R8.64], RZ ;  /* 0x000000ff0800b985 */ /* 0x0003e8000c101d06 */
[----:B------:R1:W-:Y:S04]  /*104e0*/  @!P2 ST.E.128 [R6.64], RZ ;  /* 0x000000ff0600a985 */ /* 0x0003e8000c101d06 */
[----:B------:R1:W-:Y:S04]  /*104f0*/  @!P1 ST.E.128 [R4.64], RZ ;  /* 0x000000ff04009985 */ /* 0x0003e8000c101d06 */
[----:B------:R1:W-:Y:S02]  /*10500*/  @!P0 ST.E.128 [R2.64], RZ ;  /* 0x000000ff02008985 */ /* 0x0003e4000c101d06 */
.L_x_928:
[----:B------:R-:W-:Y:S05]  /*10510*/  BSYNC B0 ;  /* 0x0000000000007941 */ /* 0x000fea0003800000 */
.L_x_927:
[----:B------:R-:W-:Y:S05]  /*10520*/  BRA.DIV ~URZ, `(.L_x_929) ;  /* 0x00001f027f007947 */ /* 0x000fea000b800000 */
[----:B--2---:R2:W1:Y:S04]  /*10530*/  SHFL.IDX PT, R10, R11, 0x3, 0x181f ;  /* 0x00781f000b0a7f89 */ /* 0x00446800000e0000 */
[----:B------:R2:W3:Y:S02]  /*10540*/  SHFL.IDX PT, R0, R15, 0x3, 0x181f ;  /* 0x00781f000f007f89 */ /* 0x0004e400000e0000 */
.L_x_972:
[----:B-1----:R-:W-:-:S04]  /*10550*/  IADD3 R2, R13, 0x60, RZ ;  /* 0x000000600d027810 */ /* 0x002fc80007ffe0ff */
        /* <DEDUP_REMOVED lines=16> */
[C---:B------:R-:W-:Y:S02]  /*10660*/  @!P0 LEA R2, P4, R11.reuse, R0, 0x1 ;  /* 0x000000000b028211 */ /* 0x040fe400078808ff */
[-C--:B---3--:R-:W-:Y:S02]  /*10670*/  @!P1 LEA.HI.X R5, R18, R10.reuse, R19, 0x1, P5 ;  /* 0x0000000a12059211 */ /* 0x088fe400028f0c13 */
[----:B------:R-:W-:Y:S01]  /*10680*/  @!P0 LEA.HI.X R3, R11, R10, R15, 0x1, P4 ;  /* 0x0000000a0b038211 */ /* 0x000fe200020f0c0f */
[----:B------:R1:W-:Y:S04]  /*10690*/  @!P3 ST.E.128 [R8.64], RZ ;  /* 0x000000ff0800b985 */ /* 0x0003e8000c101d06 */
[----:B------:R1:W-:Y:S04]  /*106a0*/  @!P2 ST.E.128 [R6.64], RZ ;  /* 0x000000ff0600a985 */ /* 0x0003e8000c101d06 */
[----:B------:R1:W-:Y:S04]  /*106b0*/  @!P1 ST.E.128 [R4.64], RZ ;  /* 0x000000ff04009985 */ /* 0x0003e8000c101d06 */
[----:B------:R1:W-:Y:S02]  /*106c0*/  @!P0 ST.E.128 [R2.64], RZ ;  /* 0x000000ff02008985 */ /* 0x0003e4000c101d06 */
.L_x_909:
[----:B------:R-:W-:Y:S05]  /*106d0*/  BSYNC B1 ;  /* 0x0000000000017941 */ /* 0x000fea0003800000 */
.L_x_893:
[----:B-1-34-:R-:W3:Y:S02]  /*106e0*/  LDL R0, [R1+0xcc] ;  /* 0x0000cc0001007983 */ /* 0x01aee40000100800 */
[----:B---3--:R-:W-:-:S13]  /*106f0*/  ISETP.NE.AND P0, PT, R0, RZ, PT ;  /* 0x000000ff0000720c */ /* 0x008fda0003f05270 */
[----:B------:R-:W-:Y:S01]  /*10700*/  @P0 WARPSYNC 0xffffffff ;  /* 0xffffffff00000948 */ /* 0x000fe20003800000 */
[----:B------:R-:W-:Y:S06]  /*10710*/  @P0 BAR.SYNC.DEFER_BLOCKING 0x5, 0x100 ;  /* 0x0144000000000b1d */ /* 0x000fec0000010000 */
[----:B------:R-:W1:Y:S04]  /*10720*/  @P0 LDS.128 R4, [0x1a080] ;  /* 0x01a08000ff040984 */ /* 0x000e680000000c00 */
[----:B-1----:R1:W-:Y:S04]  /*10730*/  @P0 STL.64 [R1+0x80], R4 ;  /* 0x0000800401000387 */ /* 0x0023e80000100a00 */
[----:B------:R1:W-:Y:S04]  /*10740*/  @P0 STL.64 [R1+0x88], R6 ;  /* 0x0000880601000387 */ /* 0x0003e80000100a00 */
[----:B------:R-:W-:Y:S06]  /*10750*/  @P0 BAR.ARV 0x4, 0x100 ;  /* 0x0104000000000b1d */ /* 0x000fec0000002000 */
[----:B------:R-:W-:Y:S05]  /*10760*/  @P0 BRA `(.L_x_930) ;  /* 0x0000105000000947 */ /* 0x000fea0003800000 */
[----:B------:R-:W3:Y:S01]  /*10770*/  S2R R0, SR_TID.X ;  /* 0x0000000000007919 */ /* 0x000ee20000002100 */
[----:B-1----:R-:W-:Y:S01]  /*10780*/  IMAD.MOV.U32 R7, RZ, RZ, RZ ;  /* 0x000000ffff077224 */ /* 0x002fe200078e00ff */
[----:B--23--:R-:W-:-:S04]  /*10790*/  LOP3.LUT R14, R0, 0x1f, RZ, 0xc0, !PT ;  /* 0x0000001f000e7812 */ /* 0x00cfc800078ec0ff */
[----:B------:R-:W-:Y:S01]  /*107a0*/  ISETP.NE.AND P6, PT, R14, 0x1f, PT ;  /* 0x0000001f0e00780c */ /* 0x000fe20003fc5270 */
[----:B------:R-:W-:Y:S10]  /*107b0*/  BRA.DIV ~URZ, `(.L_x_931) ;  /* 0x00001d327f007947 */ /* 0x000ff4000b800000 */
[----:B------:R1:W2:Y:S02]  /*107c0*/  SHFL.IDX PT, R9, R103, RZ, 0x1f ;  /* 0x00001fff67097589 */ /* 0x0002a400000e0000 */
.L_x_973:
[----:B------:R-:W-:Y:S05]  /*107d0*/  BRA.DIV ~URZ, `(.L_x_932) ;  /* 0x00001d827f007947 */ /* 0x000fea000b800000 */
[----:B------:R3:W4:Y:S02]  /*107e0*/  SHFL.IDX PT, R8, R103, 0x1, 0x1f ;  /* 0x00201f0067087f89 */ /* 0x00072400000e0000 */
.L_x_974:
        /* <DEDUP_REMOVED lines=19> */
.L_x_975:
        /* <DEDUP_REMOVED lines=16> */
.L_x_976:
[----:B---3--:R-:W-:Y:S01]  /*10a20*/  IMAD R0, R0, c[0x0][0x538], RZ ;  /* 0x00014e0000007a24 */ /* 0x008fe200078e02ff */
[----:B------:R-:W-:Y:S04]  /*10a30*/  BSSY B1, `(.L_x_935) ;  /* 0x00000cf000017945 */ /* 0x000fe80003800000 */
[----:B----4-:R-:W-:-:S04]  /*10a40*/  IADD3 R8, R0, R8, RZ ;  /* 0x0000000800087210 */ /* 0x010fc80007ffe0ff */
[----:B--2---:R-:W-:-:S13]  /*10a50*/  ISETP.GT.AND P0, PT, R8, R9, PT ;  /* 0x000000090800720c */ /* 0x004fda0003f04270 */
[----:B------:R-:W-:Y:S05]  /*10a60*/  @P0 BRA `(.L_x_936) ;  /* 0x0000025000000947 */ /* 0x000fea0003800000 */
.L_x_940:
        /* <DEDUP_REMOVED lines=17> */
.L_x_977:
        /* <DEDUP_REMOVED lines=16> */
.L_x_978:
[----:B--2---:R-:W-:-:S05]  /*10c80*/  IMAD R0, R0, c[0x0][0x538], RZ ;  /* 0x00014e0000007a24 */ /* 0x004fca00078e02ff */
[----:B------:R-:W-:-:S04]  /*10c90*/  IADD3 R8, R0, R8, RZ ;  /* 0x0000000800087210 */ /* 0x000fc80007ffe0ff */
[----:B------:R-:W-:-:S13]  /*10ca0*/  ISETP.GT.AND P0, PT, R8, R9, PT ;  /* 0x000000090800720c */ /* 0x000fda0003f04270 */
[----:B-1----:R-:W-:Y:S05]  /*10cb0*/  @!P0 BRA `(.L_x_940) ;  /* 0xfffffdb000008947 */ /* 0x002fea000383ffff */
.L_x_936:
[----:B------:R-:W-:-:S05]  /*10cc0*/  IADD3 R11, -R0, R8, RZ ;  /* 0x00000008000b7210 */ /* 0x000fca0007ffe1ff */
[----:B------:R-:W-:-:S05]  /*10cd0*/  IMAD R0, R4, c[0x0][0x538], R11 ;  /* 0x00014e0004007a24 */ /* 0x000fca00078e020b */
[----:B------:R-:W-:Y:S01]  /*10ce0*/  ISETP.GT.AND P0, PT, R0, R9, PT ;  /* 0x000000090000720c */ /* 0x000fe20003f04270 */
[----:B------:R-:W-:-:S12]  /*10cf0*/  BRA.DIV ~URZ, `(.L_x_941) ;  /* 0x00001ca27f007947 */ /* 0x000fd8000b800000 */
[----:B------:R-:W-:-:S03]  /*10d00*/  VOTE.ANY R10, PT, !P0 ;  /* 0x00000000000a7806 */ /* 0x000fc600040e0100 */
.L_x_979:
[----:B------:R-:W2:Y:S01]  /*10d10*/  LDL.LU R0, [R1+0x8c] ;  /* 0x00008c0001007983 */ /* 0x000ea20000300800 */
[----:B------:R-:W2:Y:S02]  /*10d20*/  POPC R8, R10 ;  /* 0x0000000a00087309 */ /* 0x000ea40000000000 */
[----:B--2---:R-:W-:-:S05]  /*10d30*/  IADD3 R0, R8, R0, RZ ;  /* 0x0000000008007210 */ /* 0x004fca0007ffe0ff */
[----:B------:R2:W-:Y:S01]  /*10d40*/  STL [R1+0x8c], R0 ;  /* 0x00008c0001007387 */ /* 0x0005e20000100800 */
[----:B------:R-:W-:Y:S05]  /*10d50*/  BRA.DIV ~URZ, `(.L_x_942) ;  /* 0x00001c927f007947 */ /* 0x000fea000b800000 */
[----:B------:R3:W4:Y:S04]  /*10d60*/  SHFL.IDX PT, R12, R6, R8, 0x1f ;  /* 0x00001f08060c7589 */ /* 0x00072800000e0000 */
[----:B------:R3:W1:Y:S02]  /*10d70*/  SHFL.IDX PT, R7, R7, R8, 0x1f ;  /* 0x00001f0807077589 */ /* 0x00066400000e0000 */
.L_x_980:
[----:B------:R-:W-:Y:S01]  /*10d80*/  ISETP.NE.AND P0, PT, R10, RZ, PT ;  /* 0x000000ff0a00720c */ /* 0x000fe20003f05270 */
[----:B------:R-:W-:-:S12]  /*10d90*/  BSSY B0, `(.L_x_943) ;  /* 0x0000005000007945 */ /* 0x000fd80003800000 */
[----:B------:R-:W-:Y:S05]  /*10da0*/  @!P0 BRA `(.L_x_944) ;  /* 0x0000003000008947 */ /* 0x000fea0003800000 */
[----:B------:R-:W-:Y:S01]  /*10db0*/  IADD3 R3, R8, -0x1, RZ ;  /* 0xffffffff08037810 */ /* 0x000fe20007ffe0ff */
[----:B------:R-:W-:Y:S05]  /*10dc0*/  BRA.DIV ~URZ, `(.L_x_945) ;  /* 0x00001cf27f007947 */ /* 0x000fea000b800000 */
[----:B------:R2:W3:Y:S02]  /*10dd0*/  SHFL.IDX PT, R13, R4, R3, 0x1f ;  /* 0x00001f03040d7589 */ /* 0x0004e400000e0000 */
.L_x_944:
[----:B------:R-:W-:Y:S05]  /*10de0*/  BSYNC B0 ;  /* 0x0000000000007941 */ /* 0x000fea0003800000 */
.L_x_943:
        /* <DEDUP_REMOVED lines=68> */
.L_x_947:
        /* <DEDUP_REMOVED lines=69> */
.L_x_948:
[----:B------:R-:W-:Y:S05]  /*11680*/  BSYNC B0 ;  /* 0x0000000000007941 */ /* 0x000fea0003800000 */
.L_x_946:
[----:B------:R-:W-:-:S04]  /*11690*/  LOP3.LUT R2, RZ, R2, RZ, 0x33, !PT ;  /* 0x00000002ff027212 */ /* 0x000fc800078e33ff */
[----:B-1----:R-:W-:-:S05]  /*116a0*/  IADD3 R0, R2, R12, RZ ;  /* 0x0000000c02007210 */ /* 0x002fca0007ffe0ff */
[----:B------:R1:W-:Y:S01]  /*116b0*/  STL [R1+0x84], R0 ;  /* 0x0000840001007387 */ /* 0x0003e20000100800 */
[----:B------:R-:W-:Y:S05]  /*116c0*/  BRA `(.L_x_949) ;  /* 0x0000005000007947 */ /* 0x000fea0003800000 */
.L_x_937:
[----:B------:R-:W-:Y:S01]  /*116d0*/  MOV R0, c[0x0][0x53c] ;  /* 0x00014f0000007a02 */ /* 0x000fe20000000f00 */
[----:B------:R2:W-:Y:S04]  /*116e0*/  STL [R1+0x80], R9 ;  /* 0x0000800901007387 */ /* 0x0005e80000100800 */
[----:B------:R2:W-:Y:S04]  /*116f0*/  STL [R1+0x84], RZ ;  /* 0x000084ff01007387 */ /* 0x0005e80000100800 */
[----:B------:R2:W-:Y:S04]  /*11700*/  STL [R1+0x88], RZ ;  /* 0x000088ff01007387 */ /* 0x0005e80000100800 */
[----:B------:R2:W-:Y:S02]  /*11710*/  STL [R1+0x8c], R0 ;  /* 0x00008c0001007387 */ /* 0x0005e40000100800 */
.L_x_949:
[----:B------:R-:W-:Y:S05]  /*11720*/  BSYNC B1 ;  /* 0x0000000000017941 */ /* 0x000fea0003800000 */
.L_x_935:
        /* <DEDUP_REMOVED lines=9> */
.L_x_930:
[----:B--2---:R-:W2:Y:S02]  /*117c0*/  LDL R0, [R1+0x8c] ;  /* 0x00008c0001007983 */ /* 0x004ea40000100800 */
[----:B--2---:R-:W-:-:S13]  /*117d0*/  ISETP.GE.AND P0, PT, R0, c[0x0][0x53c], PT ;  /* 0x00014f0000007a0c */ /* 0x004fda0003f06270 */
[----:B-1----:R-:W-:Y:S01]  /*117e0*/  @P0 CALL.REL.NOINC `(.L_x_950) ;  /* 0x0000001000000944 */ /* 0x002fe20003c00000 */
[----:B------:R-:W-:Y:S05]  /*117f0*/  BRA `(.L_x_951) ;  /* 0xffff012000007947 */ /* 0x000fea000383ffff */
.L_x_950:
[----:B------:R-:W-:Y:S05]  /*11800*/  EXIT ;  /* 0x000000000000794d */ /* 0x000fea0003800000 */
.L_x_859:
[----:B------:R-:W-:Y:S01]  /*11810*/  IMAD.MOV.U32 R0, RZ, RZ, R5 ;  /* 0x000000ffff007224 */ /* 0x000fe200078e0005 */
[----:B------:R-:W-:Y:S02]  /*11820*/  MOV R2, 0x1 ;  /* 0x0000000100027802 */ /* 0x000fe40000000f00 */
[----:B------:R-:W-:Y:S02]  /*11830*/  MOV R3, 0x11850 ;  /* 0x0001185000037802 */ /* 0x000fe40000000f00 */
[----:B------:R-:W-:Y:S05]  /*11840*/  CALL.REL.NOINC `($__internal_20_$__cuda_sm70_shflsync_up_p) ;  /* 0x0000137000007944 */ /* 0x000fea0003c00000 */
[----:B------:R-:W-:Y:S01]  /*11850*/  MOV R0, R4 ;  /* 0x0000000400007202 */ /* 0x000fe20000000f00 */
[----:B------:R-:W-:Y:S05]  /*11860*/  BRA `(.L_x_952) ;  /* 0xfffeebf000007947 */ /* 0x000fea000383ffff */
.L_x_860:
[----:B------:R-:W-:Y:S01]  /*11870*/  IMAD.MOV.U32 R0, RZ, RZ, R5 ;  /* 0x000000ffff007224 */ /* 0x000fe200078e0005 */
[----:B------:R-:W-:Y:S02]  /*11880*/  MOV R2, 0x2 ;  /* 0x0000000200027802 */ /* 0x000fe40000000f00 */
[----:B------:R-:W-:Y:S02]  /*11890*/  MOV R3, 0x118b0 ;  /* 0x000118b000037802 */ /* 0x000fe40000000f00 */
[----:B------:R-:W-:Y:S05]  /*118a0*/  CALL.REL.NOINC `($__internal_20_$__cuda_sm70_shflsync_up_p) ;  /* 0x0000131000007944 */ /* 0x000fea0003c00000 */
[----:B------:R-:W-:Y:S01]  /*118b0*/  SEL R0, R4, RZ, P4 ;  /* 0x000000ff04007207 */ /* 0x000fe20002000000 */
[----:B------:R-:W-:Y:S01]  /*118c0*/  IMAD.MOV.U32 R2, RZ, RZ, 0x4 ;  /* 0x00000004ff027424 */ /* 0x000fe200078e00ff */
[----:B------:R-:W-:-:S03]  /*118d0*/  MOV R3, 0x11900 ;  /* 0x0001190000037802 */ /* 0x000fc60000000f00 */
[----:B------:R-:W-:Y:S02]  /*118e0*/  IMAD.IADD R0, R5, 0x1, R0 ;  /* 0x0000000105007824 */ /* 0x000fe400078e0200 */
        /* <DEDUP_REMOVED lines=14> */
[----:B------:R-:W-:Y:S01]  /*119d0*/  IMAD.IADD R4, R0, 0x1, R4 ;  /* 0x0000000100047824 */ /* 0x000fe200078e0204 */
[----:B------:R-:W-:-:S03]  /*119e0*/  MOV R0, 0x1f ;  /* 0x0000001f00007802 */ /* 0x000fc60000000f00 */
[----:B------:R-:W-:Y:S02]  /*119f0*/  IMAD.MOV.U32 R5, RZ, RZ, R4 ;  /* 0x000000ffff057224 */ /* 0x000fe400078e0004 */
[----:B------:R-:W-:Y:S05]  /*11a00*/  CALL.REL.NOINC `($__internal_19_$__cuda_sm70_shflsync_idx_p) ;  /* 0x0000116000007944 */ /* 0x000fea0003c00000 */
[----:B------:R-:W-:Y:S05]  /*11a10*/  BRA `(.L_x_953) ;  /* 0xfffeeb4000007947 */ /* 0x000fea000383ffff */
.L_x_862:
[----:B------:R-:W-:Y:S02]  /*11a20*/  SEL R0, RZ, 0x1, P0 ;  /* 0x00000001ff007807 */ /* 0x000fe40000000000 */
[----:B------:R-:W-:Y:S02]  /*11a30*/  MOV R2, 0x11a50 ;  /* 0x00011a5000027802 */ /* 0x000fe40000000f00 */
[----:B------:R-:W-:Y:S05]  /*11a40*/  CALL.REL.NOINC `($__internal_21_$__cuda_sm70_votesync_ballot) ;  /* 0x000011e000007944 */ /* 0x000fea0003c00000 */
[----:B------:R-:W-:Y:S01]  /*11a50*/  MOV R10, R0 ;  /* 0x00000000000a7202 */ /* 0x000fe20000000f00 */
[----:B------:R-:W-:Y:S05]  /*11a60*/  BRA `(.L_x_954) ;  /* 0xfffeeb8000007947 */ /* 0x000fea000383ffff */
.L_x_863:
[----:B------:R-:W-:Y:S01]  /*11a70*/  IMAD.MOV.U32 R5, RZ, RZ, R9 ;  /* 0x000000ffff057224 */ /* 0x000fe200078e0009 */
[----:B------:R-:W-:Y:S01]  /*11a80*/  MOV R3, R6 ;  /* 0x0000000600037202 */ /* 0x000fe20000000f00 */
[----:B-1----:R-:W-:Y:S01]  /*11a90*/  IMAD.MOV.U32 R0, RZ, RZ, 0x1f ;  /* 0x0000001fff007424 */ /* 0x002fe200078e00ff */
[----:B------:R-:W-:Y:S02]  /*11aa0*/  MOV R2, 0x11ac0 ;  /* 0x00011ac000027802 */ /* 0x000fe40000000f00 */
[----:B------:R-:W-:Y:S05]  /*11ab0*/  CALL.REL.NOINC `($__internal_19_$__cuda_sm70_shflsync_idx_p) ;  /* 0x000010b000007944 */ /* 0x000fea0003c00000 */
[----:B------:R-:W-:Y:S01]  /*11ac0*/  IMAD.MOV.U32 R12, RZ, RZ, R0 ;  /* 0x000000ffff0c7224 */ /* 0x000fe200078e0000 */
[----:B------:R-:W-:Y:S01]  /*11ad0*/  MOV R5, R8 ;  /* 0x0000000800057202 */ /* 0x000fe20000000f00 */
[----:B------:R-:W-:Y:S01]  /*11ae0*/  IMAD.MOV.U32 R7, RZ, RZ, RZ ;  /* 0x000000ffff077224 */ /* 0x000fe200078e00ff */
[----:B------:R-:W-:Y:S01]  /*11af0*/  MOV R3, R6 ;  /* 0x0000000600037202 */ /* 0x000fe20000000f00 */
[----:B------:R-:W-:Y:S01]  /*11b00*/  IMAD.MOV.U32 R0, RZ, RZ, 0x1f ;  /* 0x0000001fff007424 */ /* 0x000fe200078e00ff */
[----:B------:R-:W-:-:S02]  /*11b10*/  MOV R2, 0x11b30 ;  /* 0x00011b3000027802 */ /* 0x000fc40000000f00 */
[----:B------:R-:W-:Y:S05]  /*11b20*/  CALL.REL.NOINC `($__internal_19_$__cuda_sm70_shflsync_idx_p) ;  /* 0x0000104000007944 */ /* 0x000fea0003c00000 */
[----:B------:R-:W-:Y:S01]  /*11b30*/  MOV R9, R0 ;  /* 0x0000000000097202 */ /* 0x000fe20000000f00 */
[----:B------:R-:W-:Y:S05]  /*11b40*/  BRA `(.L_x_955) ;  /* 0xfffeeb1000007947 */ /* 0x000fea000383ffff */
.L_x_866:
[----:B------:R-:W-:Y:S01]  /*11b50*/  IMAD.MOV.U32 R5, RZ, RZ, R4 ;  /* 0x000000ffff057224 */ /* 0x000fe200078e0004 */
[----:B-1----:R-:W-:-:S02]  /*11b60*/  MOV R0, 0x1f ;  /* 0x0000001f00007802 */ /* 0x002fc40000000f00 */
[----:B------:R-:W-:Y:S02]  /*11b70*/  MOV R2, 0x11b90 ;  /* 0x00011b9000027802 */ /* 0x000fe40000000f00 */
[----:B--234-:R-:W-:Y:S05]  /*11b80*/  CALL.REL.NOINC `($__internal_19_$__cuda_sm70_shflsync_idx_p) ;  /* 0x00000fe000007944 */ /* 0x01cfea0003c00000 */
[----:B------:R-:W-:Y:S01]  /*11b90*/  MOV R7, R0 ;  /* 0x0000000000077202 */ /* 0x000fe20000000f00 */
[----:B------:R-:W-:Y:S05]  /*11ba0*/  BRA `(.L_x_865) ;  /* 0xfffeeb1000007947 */ /* 0x000fea000383ffff */
.L_x_889:
[----:B------:R1:W5:Y:S01]  /*11bb0*/  LDL R2, [R1+0x2c] ;  /* 0x00002c0001027983 */ /* 0x0003620000100800 */
[----:B------:R-:W-:Y:S02]  /*11bc0*/  MOV R5, 0x2 ;  /* 0x0000000200057802 */ /* 0x000fe40000000f00 */
[----:B------:R-:W-:Y:S02]  /*11bd0*/  MOV R3, 0x11bf0 ;  /* 0x00011bf000037802 */ /* 0x000fe40000000f00 */
[----:B-1---5:R-:W-:Y:S05]  /*11be0*/  CALL.REL.NOINC `($__internal_18_$__cuda_sm70_shflsync_bfly_p) ;  /* 0x00000f3000007944 */ /* 0x022fea0003c00000 */
[----:B------:R-:W-:Y:S01]  /*11bf0*/  MOV R0, R5 ;  /* 0x0000000500007202 */ /* 0x000fe20000000f00 */
[----:B------:R-:W-:Y:S05]  /*11c00*/  BRA `(.L_x_956) ;  /* 0xffff9f5000007947 */ /* 0x000fea000383ffff */
.L_x_890:
[----:B------:R-:W-:Y:S01]  /*11c10*/  IMAD.MOV.U32 R2, RZ, RZ, R0 ;  /* 0x000000ffff027224 */ /* 0x000fe200078e0000 */
[----:B------:R-:W-:Y:S02]  /*11c20*/  MOV R5, 0x1 ;  /* 0x0000000100057802 */ /* 0x000fe40000000f00 */
[----:B------:R-:W-:Y:S02]  /*11c30*/  MOV R3, 0x11c50 ;  /* 0x00011c5000037802 */ /* 0x000fe40000000f00 */
[----:B-----5:R-:W-:Y:S05]  /*11c40*/  CALL.REL.NOINC `($__internal_18_$__cuda_sm70_shflsync_bfly_p) ;  /* 0x00000ed000007944 */ /* 0x020fea0003c00000 */
[----:B------:R1:W5:Y:S01]  /*11c50*/  LDL R2, [R1+0x28] ;  /* 0x0000280001027983 */ /* 0x0003620000100800 */
[----:B------:R-:W-:Y:S01]  /*11c60*/  FADD.FTZ R0, R0, R5 ;  /* 0x0000000500007221 */ /* 0x000fe20000010000 */
[----:B------:R-:W-:-:S02]  /*11c70*/  MOV R5, 0x2 ;  /* 0x0000000200057802 */ /* 0x000fc40000000f00 */
[----:B------:R-:W-:Y:S02]  /*11c80*/  MOV R3, 0x11ca0 ;  /* 0x00011ca000037802 */ /* 0x000fe40000000f00 */
[----:B-1---5:R-:W-:Y:S05]  /*11c90*/  CALL.REL.NOINC `($__internal_18_$__cuda_sm70_shflsync_bfly_p) ;  /* 0x00000e8000007944 */ /* 0x022fea0003c00000 */
[----:B------:R-:W2:Y:S01]  /*11ca0*/  LDL.LU R2, [R1+0x28] ;  /* 0x0000280001027983 */ /* 0x000ea20000300800 */
[----:B------:R-:W-:Y:S01]  /*11cb0*/  MOV R3, 0x11d00 ;  /* 0x00011d0000037802 */ /* 0x000fe20000000f00 */
[----:B--2---:R-:W-:Y:S01]  /*11cc0*/  FADD.FTZ R4, R2, R5 ;  /* 0x0000000502047221 */ /* 0x004fe20000010000 */
[----:B------:R-:W-:-:S04]  /*11cd0*/  MOV R5, 0x1 ;  /* 0x0000000100057802 */ /* 0x000fc80000000f00 */
[----:B------:R-:W-:Y:S02]  /*11ce0*/  MOV R2, R4 ;  /* 0x0000000400027202 */ /* 0x000fe40000000f00 */
[----:B------:R-:W-:Y:S05]  /*11cf0*/  CALL.REL.NOINC `($__internal_18_$__cuda_sm70_shflsync_bfly_p) ;  /* 0x00000e2000007944 */ /* 0x000fea0003c00000 */
[----:B------:R-:W-:Y:S01]  /*11d00*/  MOV R3, R5 ;  /* 0x0000000500037202 */ /* 0x000fe20000000f00 */
[----:B------:R-:W-:Y:S05]  /*11d10*/  BRA `(.L_x_957) ;  /* 0xffff9ed000007947 */ /* 0x000fea000383ffff */
.L_x_897:
[----:B--234-:R-:W-:Y:S01]  /*11d20*/  IMAD.MOV.U32 R5, RZ, RZ, R12 ;  /* 0x000000ffff057224 */ /* 0x01cfe200078e000c */
[----:B------:R-:W-:Y:S01]  /*11d30*/  MOV R3, RZ ;  /* 0x000000ff00037202 */ /* 0x000fe20000000f00 */
[----:B------:R-:W-:Y:S01]  /*11d40*/  IMAD.MOV.U32 R0, RZ, RZ, 0x181f ;  /* 0x0000181fff007424 */ /* 0x000fe200078e00ff */
[----:B------:R-:W-:Y:S02]  /*11d50*/  MOV R2, 0x11d70 ;  /* 0x00011d7000027802 */ /* 0x000fe40000000f00 */
[----:B-1----:R-:W-:Y:S05]  /*11d60*/  CALL.REL.NOINC `($__internal_19_$__cuda_sm70_shflsync_idx_p) ;  /* 0x00000e0000007944 */ /* 0x002fea0003c00000 */
[----:B------:R-:W-:Y:S01]  /*11d70*/  MOV R10, R0 ;  /* 0x00000000000a7202 */ /* 0x000fe20000000f00 */
[----:B------:R-:W-:Y:S05]  /*11d80*/  BRA `(.L_x_958) ;  /* 0xffffbba000007947 */ /* 0x000fea000383ffff */
.L_x_898:
[----:B------:R-:W-:Y:S01]  /*11d90*/  IMAD.MOV.U32 R5, RZ, RZ, R15 ;  /* 0x000000ffff057224 */ /* 0x000fe200078e000f */
[----:B------:R-:W-:Y:S01]  /*11da0*/  MOV R3, RZ ;  /* 0x000000ff00037202 */ /* 0x000fe20000000f00 */
[----:B------:R-:W-:Y:S01]  /*11db0*/  IMAD.MOV.U32 R0, RZ, RZ, 0x181f ;  /* 0x0000181fff007424 */ /* 0x000fe200078e00ff */
[----:B------:R-:W-:Y:S02]  /*11dc0*/  MOV R2, 0x11de0 ;  /* 0x00011de000027802 */ /* 0x000fe40000000f00 */
[----:B-123--:R-:W-:Y:S05]  /*11dd0*/  CALL.REL.NOINC `($__internal_19_$__cuda_sm70_shflsync_idx_p) ;  /* 0x00000d9000007944 */ /* 0x00efea0003c00000 */
[----:B------:R-:W-:Y:S05]  /*11de0*/  BRA `(.L_x_959) ;  /* 0xffffbb6000007947 */ /* 0x000fea000383ffff */
.L_x_901:
[----:B-1----:R-:W-:Y:S01]  /*11df0*/  IMAD.MOV.U32 R5, RZ, RZ, R12 ;  /* 0x000000ffff057224 */ /* 0x002fe200078e000c */
[----:B------:R-:W-:Y:S01]  /*11e00*/  MOV R3, 0x1 ;  /* 0x0000000100037802 */ /* 0x000fe20000000f00 */
[----:B--2---:R-:W-:Y:S01]  /*11e10*/  IMAD.MOV.U32 R0, RZ, RZ, 0x181f ;  /* 0x0000181fff007424 */ /* 0x004fe200078e00ff */
[----:B------:R-:W-:-:S02]  /*11e20*/  MOV R2, 0x11e40 ;  /* 0x00011e4000027802 */ /* 0x000fc40000000f00 */
[----:B---34-:R-:W-:Y:S05]  /*11e30*/  CALL.REL.NOINC `($__internal_19_$__cuda_sm70_shflsync_idx_p) ;  /* 0x00000d3000007944 */ /* 0x018fea0003c00000 */
[----:B------:R-:W-:Y:S01]  /*11e40*/  IMAD.MOV.U32 R10, RZ, RZ, R0 ;  /* 0x000000ffff0a7224 */ /* 0x000fe200078e0000 */
[----:B------:R-:W-:Y:S01]  /*11e50*/  MOV R3, 0x1 ;  /* 0x0000000100037802 */ /* 0x000fe20000000f00 */
[----:B------:R-:W-:Y:S01]  /*11e60*/  IMAD.MOV.U32 R5, RZ, RZ, R15 ;  /* 0x000000ffff057224 */ /* 0x000fe200078e000f */
[----:B------:R-:W-:-:S02]  /*11e70*/  MOV R0, 0x181f ;  /* 0x0000181f00007802 */ /* 0x000fc40000000f00 */
[----:B------:R-:W-:Y:S02]  /*11e80*/  MOV R2, 0x11ea0 ;  /* 0x00011ea000027802 */ /* 0x000fe40000000f00 */
[----:B------:R-:W-:Y:S05]  /*11e90*/  CALL.REL.NOINC `($__internal_19_$__cuda_sm70_shflsync_idx_p) ;  /* 0x00000cd000007944 */ /* 0x000fea0003c00000 */
[----:B------:R-:W-:Y:S05]  /*11ea0*/  BRA `(.L_x_960) ;  /* 0xffffbc8000007947 */ /* 0x000fea000383ffff */
.L_x_904:
[----:B-1----:R-:W-:Y:S01]  /*11eb0*/  IMAD.MOV.U32 R5, RZ, RZ, R12 ;  /* 0x000000ffff057224 */ /* 0x002fe200078e000c */
[----:B------:R-:W-:Y:S01]  /*11ec0*/  MOV R3, 0x2 ;  /* 0x0000000200037802 */ /* 0x000fe20000000f00 */
[----:B--2---:R-:W-:Y:S01]  /*11ed0*/  IMAD.MOV.U32 R0, RZ, RZ, 0x181f ;  /* 0x0000181fff007424 */ /* 0x004fe200078e00ff */
[----:B------:R-:W-:Y:S02]  /*11ee0*/  MOV R2, 0x11f00 ;  /* 0x00011f0000027802 */ /* 0x000fe40000000f00 */
[----:B---34-:R-:W-:Y:S05]  /*11ef0*/  CALL.REL.NOINC `($__internal_19_$__cuda_sm70_shflsync_idx_p) ;  /* 0x00000c7000007944 */ /* 0x018fea0003c00000 */
[----:B------:R-:W-:Y:S01]  /*11f00*/  MOV R10, R0 ;  /* 0x00000000000a7202 */ /* 0x000fe20000000f00 */
[----:B------:R-:W-:Y:S05]  /*11f10*/  BRA `(.L_x_961) ;  /* 0xffffbdd000007947 */ /* 0x000fea000383ffff */
.L_x_905:
[----:B-1----:R-:W-:Y:S01]  /*11f20*/  IMAD.MOV.U32 R5, RZ, RZ, R15 ;  /* 0x000000ffff057224 */ /* 0x002fe200078e000f */
[----:B------:R-:W-:Y:S01]  /*11f30*/  MOV R3, 0x2 ;  /* 0x0000000200037802 */ /* 0x000fe20000000f00 */
[----:B--2---:R-:W-:Y:S01]  /*11f40*/  IMAD.MOV.U32 R0, RZ, RZ, 0x181f ;  /* 0x0000181fff007424 */ /* 0x004fe200078e00ff */
[----:B------:R-:W-:Y:S02]  /*11f50*/  MOV R2, 0x11f70 ;  /* 0x00011f7000027802 */ /* 0x000fe40000000f00 */
[----:B---34-:R-:W-:Y:S05]  /*11f60*/  CALL.REL.NOINC `($__internal_19_$__cuda_sm70_shflsync_idx_p) ;  /* 0x00000c0000007944 */ /* 0x018fea0003c00000 */
[----:B------:R-:W-:Y:S05]  /*11f70*/  BRA `(.L_x_962) ;  /* 0xffffbd9000007947 */ /* 0x000fea000383ffff */
.L_x_908:
[----:B-1----:R-:W-:Y:S01]  /*11f80*/  IMAD.MOV.U32 R5, RZ, RZ, R12 ;  /* 0x000000ffff057224 */ /* 0x002fe200078e000c */
[----:B------:R-:W-:Y:S01]  /*11f90*/  MOV R3, 0x3 ;  /* 0x0000000300037802 */ /* 0x000fe20000000f00 */
[----:B---3--:R-:W-:Y:S01]  /*11fa0*/  IMAD.MOV.U32 R0, RZ, RZ, 0x181f ;  /* 0x0000181fff007424 */ /* 0x008fe200078e00ff */
[----:B------:R-:W-:-:S02]  /*11fb0*/  MOV R2, 0x11fd0 ;  /* 0x00011fd000027802 */ /* 0x000fc40000000f00 */
[----:B--2-4-:R-:W-:Y:S05]  /*11fc0*/  CALL.REL.NOINC `($__internal_19_$__cuda_sm70_shflsync_idx_p) ;  /* 0x00000ba000007944 */ /* 0x014fea0003c00000 */
[----:B------:R-:W-:Y:S01]  /*11fd0*/  IMAD.MOV.U32 R8, RZ, RZ, R0 ;  /* 0x000000ffff087224 */ /* 0x000fe200078e0000 */
[----:B------:R-:W-:Y:S01]  /*11fe0*/  MOV R3, 0x3 ;  /* 0x0000000300037802 */ /* 0x000fe20000000f00 */
[----:B------:R-:W-:Y:S01]  /*11ff0*/  IMAD.MOV.U32 R5, RZ, RZ, R15 ;  /* 0x000000ffff057224 */ /* 0x000fe200078e000f */
[----:B------:R-:W-:-:S02]  /*12000*/  MOV R0, 0x181f ;  /* 0x0000181f00007802 */ /* 0x000fc40000000f00 */
[----:B------:R-:W-:Y:S02]  /*12010*/  MOV R2, 0x12030 ;  /* 0x0001203000027802 */ /* 0x000fe40000000f00 */
[----:B------:R-:W-:Y:S05]  /*12020*/  CALL.REL.NOINC `($__internal_19_$__cuda_sm70_shflsync_idx_p) ;  /* 0x00000b4000007944 */ /* 0x000fea0003c00000 */
[----:B------:R-:W-:Y:S05]  /*12030*/  BRA `(.L_x_963) ;  /* 0xffffbea000007947 */ /* 0x000fea000383ffff */
.L_x_910:
[----:B------:R-:W-:Y:S01]  /*12040*/  IMAD.MOV.U32 R5, RZ, RZ, R12 ;  /* 0x000000ffff057224 */ /* 0x000fe200078e000c */
[----:B------:R-:W-:Y:S01]  /*12050*/  MOV R3, RZ ;  /* 0x000000ff00037202 */ /* 0x000fe20000000f00 */
[----:B------:R-:W-:Y:S01]  /*12060*/  IMAD.MOV.U32 R0, RZ, RZ, 0x1c1f ;  /* 0x00001c1fff007424 */ /* 0x000fe200078e00ff */
[----:B------:R-:W-:Y:S02]  /*12070*/  MOV R2, 0x12090 ;  /* 0x0001209000027802 */ /* 0x000fe40000000f00 */
[----:B------:R-:W-:Y:S05]  /*12080*/  CALL.REL.NOINC `($__internal_19_$__cuda_sm70_shflsync_idx_p) ;  /* 0x00000ae000007944 */ /* 0x000fea0003c00000 */
[----:B------:R-:W-:Y:S01]  /*12090*/  MOV R4, R0 ;  /* 0x0000000000047202 */ /* 0x000fe20000000f00 */
[----:B------:R-:W-:Y:S05]  /*120a0*/  BRA `(.L_x_964) ;  /* 0xffffc1f000007947 */ /* 0x000fea000383ffff */
.L_x_911:
[----:B------:R-:W-:Y:S01]  /*120b0*/  IMAD.MOV.U32 R5, RZ, RZ, R14 ;  /* 0x000000ffff057224 */ /* 0x000fe200078e000e */
[----:B------:R-:W-:Y:S01]  /*120c0*/  MOV R3, RZ ;  /* 0x000000ff00037202 */ /* 0x000fe20000000f00 */
[----:B------:R-:W-:Y:S01]  /*120d0*/  IMAD.MOV.U32 R0, RZ, RZ, 0x1c1f ;  /* 0x00001c1fff007424 */ /* 0x000fe200078e00ff */
[----:B------:R-:W-:Y:S02]  /*120e0*/  MOV R2, 0x12100 ;  /* 0x0001210000027802 */ /* 0x000fe40000000f00 */
[----:B-12---:R-:W-:Y:S05]  /*120f0*/  CALL.REL.NOINC `($__internal_19_$__cuda_sm70_shflsync_idx_p) ;  /* 0x00000a7000007944 */ /* 0x006fea0003c00000 */
[----:B------:R-:W-:Y:S05]  /*12100*/  BRA `(.L_x_965) ;  /* 0xffffc1b000007947 */ /* 0x000fea000383ffff */
.L_x_914:
[----:B------:R-:W-:Y:S01]  /*12110*/  IMAD.MOV.U32 R5, RZ, RZ, R12 ;  /* 0x000000ffff057224 */ /* 0x000fe200078e000c */
[----:B----4-:R-:W-:Y:S01]  /*12120*/  MOV R3, 0x1 ;  /* 0x0000000100037802 */ /* 0x010fe20000000f00 */
[----:B------:R-:W-:Y:S01]  /*12130*/  IMAD.MOV.U32 R0, RZ, RZ, 0x1c1f ;  /* 0x00001c1fff007424 */ /* 0x000fe200078e00ff */
[----:B------:R-:W-:-:S02]  /*12140*/  MOV R2, 0x12160 ;  /* 0x0001216000027802 */ /* 0x000fc40000000f00 */
[----:B-123--:R-:W-:Y:S05]  /*12150*/  CALL.REL.NOINC `($__internal_19_$__cuda_sm70_shflsync_idx_p) ;  /* 0x00000a1000007944 */ /* 0x00efea0003c00000 */
[----:B------:R-:W-:Y:S01]  /*12160*/  IMAD.MOV.U32 R4, RZ, RZ, R0 ;  /* 0x000000ffff047224 */ /* 0x000fe200078e0000 */
[----:B------:R-:W-:Y:S01]  /*12170*/  MOV R3, 0x1 ;  /* 0x0000000100037802 */ /* 0x000fe20000000f00 */
[----:B------:R-:W-:Y:S01]  /*12180*/  IMAD.MOV.U32 R5, RZ, RZ, R14 ;  /* 0x000000ffff057224 */ /* 0x000fe200078e000e */
[----:B------:R-:W-:-:S02]  /*12190*/  MOV R0, 0x1c1f ;  /* 0x00001c1f00007802 */ /* 0x000fc40000000f00 */
[----:B------:R-:W-:Y:S02]  /*121a0*/  MOV R2, 0x121c0 ;  /* 0x000121c000027802 */ /* 0x000fe40000000f00 */
[----:B------:R-:W-:Y:S05]  /*121b0*/  CALL.REL.NOINC `($__internal_19_$__cuda_sm70_shflsync_idx_p) ;  /* 0x000009b000007944 */ /* 0x000fea0003c00000 */
[----:B------:R-:W-:Y:S05]  /*121c0*/  BRA `(.L_x_966) ;  /* 0xffffcd5000007947 */ /* 0x000fea000383ffff */
.L_x_918:
[----:B------:R-:W-:Y:S01]  /*121d0*/  IMAD.MOV.U32 R5, RZ, RZ, R11 ;  /* 0x000000ffff057224 */ /* 0x000fe200078e000b */
[----:B------:R-:W-:Y:S01]  /*121e0*/  MOV R3, RZ ;  /* 0x000000ff00037202 */ /* 0x000fe20000000f00 */
[----:B------:R-:W-:Y:S01]  /*121f0*/  IMAD.MOV.U32 R0, RZ, RZ, 0x181f ;  /* 0x0000181fff007424 */ /* 0x000fe200078e00ff */
[----:B------:R-:W-:Y:S02]  /*12200*/  MOV R2, 0x12220 ;  /* 0x0001222000027802 */ /* 0x000fe40000000f00 */
[----:B------:R-:W-:Y:S05]  /*12210*/  CALL.REL.NOINC `($__internal_19_$__cuda_sm70_shflsync_idx_p) ;  /* 0x0000095000007944 */ /* 0x000fea0003c00000 */
[----:B------:R-:W-:Y:S01]  /*12220*/  MOV R10, R0 ;  /* 0x00000000000a7202 */ /* 0x000fe20000000f00 */
[----:B------:R-:W-:Y:S05]  /*12230*/  BRA `(.L_x_967) ;  /* 0xffffdd5000007947 */ /* 0x000fea000383ffff */
.L_x_919:
[----:B------:R-:W-:Y:S01]  /*12240*/  IMAD.MOV.U32 R5, RZ, RZ, R15 ;  /* 0x000000ffff057224 */ /* 0x000fe200078e000f */
[----:B------:R-:W-:Y:S01]  /*12250*/  MOV R3, RZ ;  /* 0x000000ff00037202 */ /* 0x000fe20000000f00 */
[----:B------:R-:W-:Y:S01]  /*12260*/  IMAD.MOV.U32 R0, RZ, RZ, 0x181f ;  /* 0x0000181fff007424 */ /* 0x000fe200078e00ff */
[----:B------:R-:W-:Y:S02]  /*12270*/  MOV R2, 0x12290 ;  /* 0x0001229000027802 */ /* 0x000fe40000000f00 */
[----:B-12---:R-:W-:Y:S05]  /*12280*/  CALL.REL.NOINC `($__internal_19_$__cuda_sm70_shflsync_idx_p) ;  /* 0x000008e000007944 */ /* 0x006fea0003c00000 */
[----:B------:R-:W-:Y:S05]  /*12290*/  BRA `(.L_x_968) ;  /* 0xffffdd1000007947 */ /* 0x000fea000383ffff */
.L_x_922:
[----:B-1----:R-:W-:Y:S01]  /*122a0*/  IMAD.MOV.U32 R5, RZ, RZ, R11 ;  /* 0x000000ffff057224 */ /* 0x002fe200078e000b */
[----:B------:R-:W-:Y:S01]  /*122b0*/  MOV R3, 0x1 ;  /* 0x0000000100037802 */ /* 0x000fe20000000f00 */
[----:B----4-:R-:W-:Y:S01]  /*122c0*/  IMAD.MOV.U32 R0, RZ, RZ, 0x181f ;  /* 0x0000181fff007424 */ /* 0x010fe200078e00ff */
[----:B------:R-:W-:-:S02]  /*122d0*/  MOV R2, 0x122f0 ;  /* 0x000122f000027802 */ /* 0x000fc40000000f00 */
[----:B--23--:R-:W-:Y:S05]  /*122e0*/  CALL.REL.NOINC `($__internal_19_$__cuda_sm70_shflsync_idx_p) ;  /* 0x0000088000007944 */ /* 0x00cfea0003c00000 */
[----:B------:R-:W-:Y:S01]  /*122f0*/  IMAD.MOV.U32 R10, RZ, RZ, R0 ;  /* 0x000000ffff0a7224 */ /* 0x000fe200078e0000 */
[----:B------:R-:W-:Y:S01]  /*12300*/  MOV R3, 0x1 ;  /* 0x0000000100037802 */ /* 0x000fe20000000f00 */
[----:B------:R-:W-:Y:S01]  /*12310*/  IMAD.MOV.U32 R5, RZ, RZ, R15 ;  /* 0x000000ffff057224 */ /* 0x000fe200078e000f */
[----:B------:R-:W-:-:S02]  /*12320*/  MOV R0, 0x181f ;  /* 0x0000181f00007802 */ /* 0x000fc40000000f00 */
[----:B------:R-:W-:Y:S02]  /*12330*/  MOV R2, 0x12350 ;  /* 0x0001235000027802 */ /* 0x000fe40000000f00 */
[----:B------:R-:W-:Y:S05]  /*12340*/  CALL.REL.NOINC `($__internal_19_$__cuda_sm70_shflsync_idx_p) ;  /* 0x0000082000007944 */ /* 0x000fea0003c00000 */
[----:B------:R-:W-:Y:S05]  /*12350*/  BRA `(.L_x_969) ;  /* 0xffffde4000007947 */ /* 0x000fea000383ffff */
.L_x_925:
[----:B-1----:R-:W-:Y:S01]  /*12360*/  IMAD.MOV.U32 R5, RZ, RZ, R11 ;  /* 0x000000ffff057224 */ /* 0x002fe200078e000b */
[----:B------:R-:W-:Y:S01]  /*12370*/  MOV R3, 0x2 ;  /* 0x0000000200037802 */ /* 0x000fe20000000f00 */
[----:B----4-:R-:W-:Y:S01]  /*12380*/  IMAD.MOV.U32 R0, RZ, RZ, 0x181f ;  /* 0x0000181fff007424 */ /* 0x010fe200078e00ff */
[----:B------:R-:W-:Y:S02]  /*12390*/  MOV R2, 0x123b0 ;  /* 0x000123b000027802 */ /* 0x000fe40000000f00 */
[----:B--23--:R-:W-:Y:S05]  /*123a0*/  CALL.REL.NOINC `($__internal_19_$__cuda_sm70_shflsync_idx_p) ;  /* 0x000007c000007944 */ /* 0x00cfea0003c00000 */
[----:B------:R-:W-:Y:S01]  /*123b0*/  MOV R10, R0 ;  /* 0x00000000000a7202 */ /* 0x000fe20000000f00 */
[----:B------:R-:W-:Y:S05]  /*123c0*/  BRA `(.L_x_970) ;  /* 0xffffdf9000007947 */ /* 0x000fea000383ffff */
.L_x_926:
[----:B-1----:R-:W-:Y:S01]  /*123d0*/  IMAD.MOV.U32 R5, RZ, RZ, R15 ;  /* 0x000000ffff057224 */ /* 0x002fe200078e000f */
[----:B------:R-:W-:Y:S01]  /*123e0*/  MOV R3, 0x2 ;  /* 0x0000000200037802 */ /* 0x000fe20000000f00 */
[----:B----4-:R-:W-:Y:S01]  /*123f0*/  IMAD.MOV.U32 R0, RZ, RZ, 0x181f ;  /* 0x0000181fff007424 */ /* 0x010fe200078e00ff */
[----:B------:R-:W-:Y:S02]  /*12400*/  MOV R2, 0x12420 ;  /* 0x0001242000027802 */ /* 0x000fe40000000f00 */
[----:B--23--:R-:W-:Y:S05]  /*12410*/  CALL.REL.NOINC `($__internal_19_$__cuda_sm70_shflsync_idx_p) ;  /* 0x0000075000007944 */ /* 0x00cfea0003c00000 */
[----:B------:R-:W-:Y:S05]  /*12420*/  BRA `(.L_x_971) ;  /* 0xffffdf5000007947 */ /* 0x000fea000383ffff */
.L_x_929:
[----:B-1----:R-:W-:Y:S01]  /*12430*/  IMAD.MOV.U32 R5, RZ, RZ, R11 ;  /* 0x000000ffff057224 */ /* 0x002fe200078e000b */
[----:B------:R-:W-:Y:S01]  /*12440*/  MOV R3, 0x3 ;  /* 0x0000000300037802 */ /* 0x000fe20000000f00 */
[----:B------:R-:W-:Y:S01]  /*12450*/  IMAD.MOV.U32 R0, RZ, RZ, 0x181f ;  /* 0x0000181fff007424 */ /* 0x000fe200078e00ff */
[----:B------:R-:W-:-:S02]  /*12460*/  MOV R2, 0x12480 ;  /* 0x0001248000027802 */ /* 0x000fc40000000f00 */
[----:B--234-:R-:W-:Y:S05]  /*12470*/  CALL.REL.NOINC `($__internal_19_$__cuda_sm70_shflsync_idx_p) ;  /* 0x000006f000007944 */ /* 0x01cfea0003c00000 */
[----:B------:R-:W-:Y:S01]  /*12480*/  IMAD.MOV.U32 R10, RZ, RZ, R0 ;  /* 0x000000ffff0a7224 */ /* 0x000fe200078e0000 */
[----:B------:R-:W-:Y:S01]  /*12490*/  MOV R3, 0x3 ;  /* 0x0000000300037802 */ /* 0x000fe20000000f00 */
[----:B------:R-:W-:Y:S01]  /*124a0*/  IMAD.MOV.U32 R5, RZ, RZ, R15 ;  /* 0x000000ffff057224 */ /* 0x000fe200078e000f */
[----:B------:R-:W-:-:S02]  /*124b0*/  MOV R0, 0x181f ;  /* 0x0000181f00007802 */ /* 0x000fc40000000f00 */
[----:B------:R-:W-:Y:S02]  /*124c0*/  MOV R2, 0x124e0 ;  /* 0x000124e000027802 */ /* 0x000fe40000000f00 */
[----:B------:R-:W-:Y:S05]  /*124d0*/  CALL.REL.NOINC `($__internal_19_$__cuda_sm70_shflsync_idx_p) ;  /* 0x0000069000007944 */ /* 0x000fea0003c00000 */
[----:B------:R-:W-:Y:S05]  /*124e0*/  BRA `(.L_x_972) ;  /* 0xffffe06000007947 */ /* 0x000fea000383ffff */
.L_x_931:
[----:B------:R-:W-:Y:S01]  /*124f0*/  IMAD.MOV.U32 R5, RZ, RZ, R103 ;  /* 0x000000ffff057224 */ /* 0x000fe200078e0067 */
[----:B------:R-:W-:Y:S01]  /*12500*/  MOV R3, RZ ;  /* 0x000000ff00037202 */ /* 0x000fe20000000f00 */
[----:B------:R-:W-:Y:S01]  /*12510*/  IMAD.MOV.U32 R0, RZ, RZ, 0x1f ;  /* 0x0000001fff007424 */ /* 0x000fe200078e00ff */
[----:B------:R-:W-:Y:S02]  /*12520*/  MOV R2, 0x12540 ;  /* 0x0001254000027802 */ /* 0x000fe40000000f00 */
[----:B------:R-:W-:Y:S05]  /*12530*/  CALL.REL.NOINC `($__internal_19_$__cuda_sm70_shflsync_idx_p) ;  /* 0x0000063000007944 */ /* 0x000fea0003c00000 */
[----:B------:R-:W-:Y:S01]  /*12540*/  MOV R9, R0 ;  /* 0x0000000000097202 */ /* 0x000fe20000000f00 */
[----:B------:R-:W-:Y:S05]  /*12550*/  BRA `(.L_x_973) ;  /* 0xffffe27000007947 */ /* 0x000fea000383ffff */
.L_x_932:
[----:B------:R-:W-:Y:S01]  /*12560*/  IMAD.MOV.U32 R5, RZ, RZ, R103 ;  /* 0x000000ffff057224 */ /* 0x000fe200078e0067 */
[----:B------:R-:W-:Y:S01]  /*12570*/  MOV R3, 0x1 ;  /* 0x0000000100037802 */ /* 0x000fe20000000f00 */
[----:B------:R-:W-:Y:S01]  /*12580*/  IMAD.MOV.U32 R0, RZ, RZ, 0x1f ;  /* 0x0000001fff007424 */ /* 0x000fe200078e00ff */
[----:B------:R-:W-:Y:S02]  /*12590*/  MOV R2, 0x125b0 ;  /* 0x000125b000027802 */ /* 0x000fe40000000f00 */
[----:B-12---:R-:W-:Y:S05]  /*125a0*/  CALL.REL.NOINC `($__internal_19_$__cuda_sm70_shflsync_idx_p) ;  /* 0x000005c000007944 */ /* 0x006fea0003c00000 */
[----:B------:R-:W-:Y:S01]  /*125b0*/  MOV R8, R0 ;  /* 0x0000000000087202 */ /* 0x000fe20000000f00 */
[----:B------:R-:W-:Y:S05]  /*125c0*/  BRA `(.L_x_974) ;  /* 0xffffe22000007947 */ /* 0x000fea000383ffff */
.L_x_933:
[----:B------:R-:W-:Y:S02]  /*125d0*/  MOV R2, 0x1 ;  /* 0x0000000100027802 */ /* 0x000fe40000000f00 */
[----:B------:R-:W-:-:S02]  /*125e0*/  MOV R3, 0x12600 ;  /* 0x0001260000037802 */ /* 0x000fc40000000f00 */
[----:B-1234-:R-:W-:Y:S05]  /*125f0*/  CALL.REL.NOINC `($__internal_20_$__cuda_sm70_shflsync_up_p) ;  /* 0x000005c000007944 */ /* 0x01efea0003c00000 */
[----:B------:R-:W-:Y:S05]  /*12600*/  BRA `(.L_x_975) ;  /* 0xffffe31000007947 */ /* 0x000fea000383ffff */
.L_x_934:
[----:B------:R-:W-:Y:S02]  /*12610*/  MOV R2, 0x2 ;  /* 0x0000000200027802 */ /* 0x000fe40000000f00 */
[----:B------:R-:W-:-:S02]  /*12620*/  MOV R3, 0x12640 ;  /* 0x0001264000037802 */ /* 0x000fc40000000f00 */
[----:B--2-4-:R-:W-:Y:S05]  /*12630*/  CALL.REL.NOINC `($__internal_20_$__cuda_sm70_shflsync_up_p) ;  /* 0x0000058000007944 */ /* 0x014fea0003c00000 */
[----:B------:R-:W-:Y:S01]  /*12640*/  SEL R3, R4, RZ, P1 ;  /* 0x000000ff04037207 */ /* 0x000fe20000800000 */
[----:B------:R-:W-:-:S04]  /*12650*/  IMAD.MOV.U32 R2, RZ, RZ, 0x4 ;  /* 0x00000004ff027424 */ /* 0x000fc800078e00ff */
[----:B------:R-:W-:Y:S01]  /*12660*/  IMAD.IADD R0, R0, 0x1, R3 ;  /* 0x0000000100007824 */ /* 0x000fe200078e0203 */
        /* <DEDUP_REMOVED lines=20> */
.L_x_938:
[----:B------:R-:W-:Y:S02]  /*127b0*/  MOV R2, 0x1 ;  /* 0x0000000100027802 */ /* 0x000fe40000000f00 */
[----:B------:R-:W-:Y:S02]  /*127c0*/  MOV R3, 0x127e0 ;  /* 0x000127e000037802 */ /* 0x000fe40000000f00 */
[----:B------:R-:W-:Y:S05]  /*127d0*/  CALL.REL.NOINC `($__internal_20_$__cuda_sm70_shflsync_up_p) ;  /* 0x000003e000007944 */ /* 0x000fea0003c00000 */
[----:B------:R-:W-:Y:S01]  /*127e0*/  MOV R2, R4 ;  /* 0x0000000400027202 */ /* 0x000fe20000000f00 */
[----:B------:R-:W-:Y:S05]  /*127f0*/  BRA `(.L_x_977) ;  /* 0xffffe38000007947 */ /* 0x000fea000383ffff */
.L_x_939:
        /* <DEDUP_REMOVED lines=26> */
.L_x_941:
[----:B------:R-:W-:Y:S02]  /*129a0*/  SEL R0, RZ, 0x1, P0 ;  /* 0x00000001ff007807 */ /* 0x000fe40000000000 */
[----:B------:R-:W-:Y:S02]  /*129b0*/  MOV R2, 0x129d0 ;  /* 0x000129d000027802 */ /* 0x000fe40000000f00 */
[----:B-1----:R-:W-:Y:S05]  /*129c0*/  CALL.REL.NOINC `($__internal_21_$__cuda_sm70_votesync_ballot) ;  /* 0x0000026000007944 */ /* 0x002fea0003c00000 */
[----:B------:R-:W-:Y:S01]  /*129d0*/  MOV R10, R0 ;  /* 0x00000000000a7202 */ /* 0x000fe20000000f00 */
[----:B------:R-:W-:Y:S05]  /*129e0*/  BRA `(.L_x_979) ;  /* 0xffffe32000007947 */ /* 0x000fea000383ffff */
.L_x_942:
[----:B------:R-:W-:Y:S01]  /*129f0*/  IMAD.MOV.U32 R5, RZ, RZ, R6 ;  /* 0x000000ffff057224 */ /* 0x000fe200078e0006 */
[----:B------:R-:W-:Y:S01]  /*12a00*/  MOV R3, R8 ;  /* 0x0000000800037202 */ /* 0x000fe20000000f00 */
[----:B--2---:R-:W-:Y:S01]  /*12a10*/  IMAD.MOV.U32 R0, RZ, RZ, 0x1f ;  /* 0x0000001fff007424 */ /* 0x004fe200078e00ff */
[----:B------:R-:W-:Y:S02]  /*12a20*/  MOV R2, 0x12a40 ;  /* 0x00012a4000027802 */ /* 0x000fe40000000f00 */
[----:B-1----:R-:W-:Y:S05]  /*12a30*/  CALL.REL.NOINC `($__internal_19_$__cuda_sm70_shflsync_idx_p) ;  /* 0x0000013000007944 */ /* 0x002fea0003c00000 */
[----:B------:R-:W-:Y:S01]  /*12a40*/  IMAD.MOV.U32 R12, RZ, RZ, R0 ;  /* 0x000000ffff0c7224 */ /* 0x000fe200078e0000 */
[----:B------:R-:W-:Y:S01]  /*12a50*/  MOV R3, R8 ;  /* 0x0000000800037202 */ /* 0x000fe20000000f00 */
[----:B------:R-:W-:Y:S01]  /*12a60*/  IMAD.MOV.U32 R5, RZ, RZ, R7 ;  /* 0x000000ffff057224 */ /* 0x000fe200078e0007 */
[----:B------:R-:W-:Y:S02]  /*12a70*/  MOV R0, 0x1f ;  /* 0x0000001f00007802 */ /* 0x000fe40000000f00 */
[----:B------:R-:W-:-:S02]  /*12a80*/  MOV R2, 0x12aa0 ;  /* 0x00012aa000027802 */ /* 0x000fc40000000f00 */
[----:B------:R-:W-:Y:S05]  /*12a90*/  CALL.REL.NOINC `($__internal_19_$__cuda_sm70_shflsync_idx_p) ;  /* 0x000000d000007944 */ /* 0x000fea0003c00000 */
[----:B------:R-:W-:Y:S01]  /*12aa0*/  MOV R7, R0 ;  /* 0x0000000000077202 */ /* 0x000fe20000000f00 */
[----:B------:R-:W-:Y:S05]  /*12ab0*/  BRA `(.L_x_980) ;  /* 0xffffe2c000007947 */ /* 0x000fea000383ffff */
.L_x_945:
[----:B------:R-:W-:Y:S01]  /*12ac0*/  IMAD.MOV.U32 R5, RZ, RZ, R4 ;  /* 0x000000ffff057224 */ /* 0x000fe200078e0004 */
[----:B--2---:R-:W-:-:S02]  /*12ad0*/  MOV R0, 0x1f ;  /* 0x0000001f00007802 */ /* 0x004fc40000000f00 */
[----:B------:R-:W-:Y:S02]  /*12ae0*/  MOV R2, 0x12b00 ;  /* 0x00012b0000027802 */ /* 0x000fe40000000f00 */
[----:B-1-34-:R-:W-:Y:S05]  /*12af0*/  CALL.REL.NOINC `($__internal_19_$__cuda_sm70_shflsync_idx_p) ;  /* 0x0000007000007944 */ /* 0x01afea0003c00000 */
[----:B------:R-:W-:Y:S01]  /*12b00*/  MOV R13, R0 ;  /* 0x00000000000d7202 */ /* 0x000fe20000000f00 */
[----:B------:R-:W-:Y:S05]  /*12b10*/  BRA `(.L_x_944) ;  /* 0xffffe2c000007947 */ /* 0x000fea000383ffff */
        .weak           $__internal_18_$__cuda_sm70_shflsync_bfly_p
        .type           $__internal_18_$__cuda_sm70_shflsync_bfly_p,@function
        .size           $__internal_18_$__cuda_sm70_shflsync_bfly_p,($__internal_19_$__cuda_sm70_shflsync_idx_p - $__internal_18_$__cuda_sm70_shflsync_bfly_p)
$__internal_18_$__cuda_sm70_shflsync_bfly_p:
[----:B------:R-:W-:Y:S04]  /*12b20*/  WARPSYNC R6 ;  /* 0x0000000600007348 */ /* 0x000fe80003800000 */
[----:B------:R1:W2:Y:S02]  /*12b30*/  SHFL.BFLY PT, R5, R2, R5, R7 ;  /* 0x0c00000502057389 */ /* 0x0002a400000e0007 */
[----:B-1----:R-:W-:Y:S02]  /*12b40*/  MOV R2, R3 ;  /* 0x0000000300027202 */ /* 0x002fe40000000f00 */
[----:B------:R-:W-:-:S04]  /*12b50*/  MOV R3, 0x0 ;  /* 0x0000000000037802 */ /* 0x000fc80000000f00 */
[----:B--2---:R-:W-:Y:S05]  /*12b60*/  RET.REL.NODEC R2 `(_ZN7cutlass13device_kernelIN5flash19enable_sm80_to_sm89INS1_16FlashAttnFwdSm80INS1_25CollectiveMainloopFwdSm80ILi8ELi1ELb1EN4cute5tupleIJNS5_1CILi128EEENS7_ILi48EEENS7_ILi256EEEEEELi256ENS_10bfloat16_tEfNS_4arch4Sm80ELb1ELb0ELb0ELb1ELb0ELb0ELb1ELb1EEENS1_21CollectiveEpilogueFwdINS6_IJS8_SA_S9_EEENS6_IJNS7_ILi1EEESI_SI_EEESC_SE_Li256ELb1ELb1ELb1ELb0EEENS1_36VarlenDynamicPersistentTileSchedulerILi128ELi48ELi256ELi256ELb1ELb1ELb0ELb1ELb1ELb1EEEEEEEEEvNT_6ParamsE) ;  /* 0xfffed49002007950 */ /* 0x004fea0003c3ffff */
        .weak           $__internal_19_$__cuda_sm70_shflsync_idx_p
        .type           $__internal_19_$__cuda_sm70_shflsync_idx_p,@function
        .size           $__internal_19_$__cuda_sm70_shflsync_idx_p,($__internal_20_$__cuda_sm70_shflsync_up_p - $__internal_19_$__cuda_sm70_shflsync_idx_p)
$__internal_19_$__cuda_sm70_shflsync_idx_p:
[----:B------:R-:W-:-:S04]  /*12b70*/  MOV R122, 0xffffffff ;  /* 0xffffffff007a7802 */ /* 0x000fc80000000f00 */
[----:B------:R-:W-:Y:S04]  /*12b80*/  WARPSYNC R122 ;  /* 0x0000007a00007348 */ /* 0x000fe80003800000 */
[----:B------:R1:W2:Y:S02]  /*12b90*/  SHFL.IDX PT, R0, R5, R3, R0 ;  /* 0x0000000305007389 */ /* 0x0002a400000e0000 */
[----:B-1----:R-:W-:-:S04]  /*12ba0*/  MOV R3, 0x0 ;  /* 0x0000000000037802 */ /* 0x002fc80000000f00 */
[----:B--2---:R-:W-:Y:S05]  /*12bb0*/  RET.REL.NODEC R2 `(_ZN7cutlass13device_kernelIN5flash19enable_sm80_to_sm89INS1_16FlashAttnFwdSm80INS1_25CollectiveMainloopFwdSm80ILi8ELi1ELb1EN4cute5tupleIJNS5_1CILi128EEENS7_ILi48EEENS7_ILi256EEEEEELi256ENS_10bfloat16_tEfNS_4arch4Sm80ELb1ELb0ELb0ELb1ELb0ELb0ELb1ELb1EEENS1_21CollectiveEpilogueFwdINS6_IJS8_SA_S9_EEENS6_IJNS7_ILi1EEESI_SI_EEESC_SE_Li256ELb1ELb1ELb1ELb0EEENS1_36VarlenDynamicPersistentTileSchedulerILi128ELi48ELi256ELi256ELb1ELb1ELb0ELb1ELb1ELb1EEEEEEEEEvNT_6ParamsE) ;  /* 0xfffed44002007950 */ /* 0x004fea0003c3ffff */
        .weak           $__internal_20_$__cuda_sm70_shflsync_up_p
        .type           $__internal_20_$__cuda_sm70_shflsync_up_p,@function
        .size           $__internal_20_$__cuda_sm70_shflsync_up_p,($__internal_21_$__cuda_sm70_votesync_ballot - $__internal_20_$__cuda_sm70_shflsync_up_p)
$__internal_20_$__cuda_sm70_shflsync_up_p:
[----:B------:R-:W-:Y:S02]  /*12bc0*/  IMAD.MOV.U32 R4, RZ, RZ, RZ ;  /* 0x000000ffff047224 */ /* 0x000fe400078e00ff */
[----:B------:R-:W-:-:S04]  /*12bd0*/  IMAD.MOV.U32 R10, RZ, RZ, -0x1 ;  /* 0xffffffffff0a7424 */ /* 0x000fc800078e00ff */
[----:B------:R-:W-:Y:S04]  /*12be0*/  WARPSYNC R10 ;  /* 0x0000000a00007348 */ /* 0x000fe80003800000 */
[----:B------:R1:W2:Y:S02]  /*12bf0*/  SHFL.UP PT, R4, R0, R2, R4 ;  /* 0x0400000200047389 */ /* 0x0002a400000e0004 */
[----:B-1----:R-:W-:Y:S02]  /*12c00*/  MOV R2, R3 ;  /* 0x0000000300027202 */ /* 0x002fe40000000f00 */
[----:B------:R-:W-:-:S04]  /*12c10*/  MOV R3, 0x0 ;  /* 0x0000000000037802 */ /* 0x000fc80000000f00 */
[----:B--2---:R-:W-:Y:S05]  /*12c20*/  RET.REL.NODEC R2 `(_ZN7cutlass13device_kernelIN5flash19enable_sm80_to_sm89INS1_16FlashAttnFwdSm80INS1_25CollectiveMainloopFwdSm80ILi8ELi1ELb1EN4cute5tupleIJNS5_1CILi128EEENS7_ILi48EEENS7_ILi256EEEEEELi256ENS_10bfloat16_tEfNS_4arch4Sm80ELb1ELb0ELb0ELb1ELb0ELb0ELb1ELb1EEENS1_21CollectiveEpilogueFwdINS6_IJS8_SA_S9_EEENS6_IJNS7_ILi1EEESI_SI_EEESC_SE_Li256ELb1ELb1ELb1ELb0EEENS1_36VarlenDynamicPersistentTileSchedulerILi128ELi48ELi256ELi256ELb1ELb1ELb0ELb1ELb1ELb1EEEEEEEEEvNT_6ParamsE) ;  /* 0xfffed3d002007950 */ /* 0x004fea0003c3ffff */
        .weak           $__internal_21_$__cuda_sm70_votesync_ballot
        .type           $__internal_21_$__cuda_sm70_votesync_ballot,@function
        .size           $__internal_21_$__cuda_sm70_votesync_ballot,(.L_x_2609 - $__internal_21_$__cuda_sm70_votesync_ballot)
$__internal_21_$__cuda_sm70_votesync_ballot:
[----:B------:R-:W-:Y:S01]  /*12c30*/  ISETP.NE.U32.AND P0, PT, R0, 0x1, PT ;  /* 0x000000010000780c */ /* 0x000fe20003f05070 */
[----:B------:R-:W-:-:S04]  /*12c40*/  IMAD.MOV.U32 R3, RZ, RZ, -0x1 ;  /* 0xffffffffff037424 */ /* 0x000fc800078e00ff */
[----:B------:R-:W-:Y:S08]  /*12c50*/  WARPSYNC R3 ;  /* 0x0000000300007348 */ /* 0x000ff00003800000 */
[----:B------:R-:W-:-:S04]  /*12c60*/  VOTE.ANY R0, PT, !P0 ;  /* 0x0000000000007806 */ /* 0x000fc800040e0100 */
[----:B------:R-:W-:Y:S01]  /*12c70*/  LOP3.LUT R0, R0, R3, RZ, 0xc0, !PT ;  /* 0x0000000300007212 */ /* 0x000fe200078ec0ff */
[----:B------:R-:W-:-:S04]  /*12c80*/  IMAD.MOV.U32 R3, RZ, RZ, 0x0 ;  /* 0x00000000ff037424 */ /* 0x000fc800078e00ff */
[----:B------:R-:W-:Y:S05]  /*12c90*/  RET.REL.NODEC R2 `(_ZN7cutlass13device_kernelIN5flash19enable_sm80_to_sm89INS1_16FlashAttnFwdSm80INS1_25CollectiveMainloopFwdSm80ILi8ELi1ELb1EN4cute5tupleIJNS5_1CILi128EEENS7_ILi48EEENS7_ILi256EEEEEELi256ENS_10bfloat16_tEfNS_4arch4Sm80ELb1ELb0ELb0ELb1ELb0ELb0ELb1ELb1EEENS1_21CollectiveEpilogueFwdINS6_IJS8_SA_S9_EEENS6_IJNS7_ILi1EEESI_SI_EEESC_SE_Li256ELb1ELb1ELb1ELb0EEENS1_36VarlenDynamicPersistentTileSchedulerILi128ELi48ELi256ELi256ELb1ELb1ELb0ELb1ELb1ELb1EEEEEEEEEvNT_6ParamsE) ;  /* 0xfffed36002007950 */ /* 0x000fea0003c3ffff */
.L_x_981:
        /* <DEDUP_REMOVED lines=14> */
.L_x_2609:


//--------------------- .text._ZN7cutlass13device_kernelIN5flash19enable_sm80_to_sm89INS1_16FlashAttnFwdSm80INS1_25CollectiveMainloopFwdSm80ILi8ELi1ELb0EN4cute5tupleIJNS5_1CILi128EEENS7_ILi32EEENS7_ILi256EEEEEELi256ENS_10bfloat16_tEfNS_4arch4Sm80ELb1ELb0ELb0ELb1ELb0ELb1ELb1ELb1EEENS1_21CollectiveEpilogueFwdINS6_IJS8_SA_S9_EEENS6_IJNS7_ILi1EEESI_SI_EEESC_SE_Li256ELb1ELb1ELb1ELb0EEENS1_36VarlenDynamicPersistentTileSchedulerILi128ELi32ELi256ELi256ELb1ELb1ELb0ELb1ELb1ELb1EEEEEEEEEvNT_6ParamsE --------------------------
	.section	.text._ZN7cutlass13device_kernelIN5flash19enable_sm80_to_sm89INS1_16FlashAttnFwdSm80INS1_25CollectiveMainloopFwdSm80ILi8ELi1ELb0EN4cute5tupleIJNS5_1CILi128EEENS7_ILi32EEENS7_ILi256EEEEEELi256ENS_10bfloat16_tEfNS_4arch4Sm80ELb1ELb0ELb0ELb1ELb0ELb1ELb1ELb1EEENS1_21CollectiveEpilogueFwdINS6_IJS8_SA_S9_EEENS6_IJNS7_ILi1EEESI_SI_EEESC_SE_Li256ELb1ELb1ELb1ELb0EEENS1_36VarlenDynamicPersistentTileSchedulerILi128ELi32ELi256ELi256ELb1ELb1ELb0ELb1ELb1ELb1EEEEEEEEEvNT_6ParamsE,"ax",@progbits
	.sectioninfo	@"SHI_REGISTERS=255"
	.align	128
.text._ZN7cutlass13device_kernelIN5flash19enable_sm80_to_sm89INS1_16FlashAttnFwdSm80INS1_25CollectiveMainloopFwdSm80ILi8ELi1ELb0EN4cute5tupleIJNS5_1CILi128EEENS7_ILi32EEENS7_ILi256EEEEEELi256ENS_10bfloat16_tEfNS_4arch4Sm80ELb1ELb0ELb0ELb1ELb0ELb1ELb1ELb1EEENS1_21CollectiveEpilogueFwdINS6_IJS8_SA_S9_EEENS6_IJNS7_ILi1EEESI_SI_EEESC_SE_Li256ELb1ELb1ELb1ELb0EEENS1_36VarlenDynamicPersistentTileSchedulerILi128ELi32ELi256ELi256ELb1ELb1ELb0ELb1ELb1ELb1EEEEEEEEEvNT_6ParamsE:
        .type           _ZN7cutlass13device_kernelIN5flash19enable_sm80_to_sm89INS1_16FlashAttnFwdSm80INS1_25CollectiveMainloopFwdSm80ILi8ELi1ELb0EN4cute5tupleIJNS5_1CILi128EEENS7_ILi32EEENS7_ILi256EEEEEELi256ENS_10bfloat16_tEfNS_4arch4Sm80ELb1ELb0ELb0ELb1ELb0ELb1ELb1ELb1EEENS1_21CollectiveEpilogueFwdINS6_IJS8_SA_S9_EEENS6_IJNS7_ILi1EEESI_SI_EEESC_SE_Li256ELb1ELb1ELb1ELb0EEENS1_36VarlenDynamicPersistentTileSchedulerILi128ELi32ELi256ELi256ELb1ELb1ELb0ELb1ELb1ELb1EEEEEEEEEvNT_6ParamsE,@function
        .size           _ZN7cutlass13device_kernelIN5flash19enable_sm80_to_sm89INS1_16FlashAttnFwdSm80INS1_25CollectiveMainloopFwdSm80ILi8ELi1ELb0EN4cute5tupleIJNS5_1CILi128EEENS7_ILi32EEENS7_ILi256EEEEEELi256ENS_10bfloat16_tEfNS_4arch4Sm80ELb1ELb0ELb0ELb1ELb0ELb1ELb1ELb1EEENS1_21CollectiveEpilogueFwdINS6_IJS8_SA_S9_EEENS6_IJNS7_ILi1EEESI_SI_EEESC_SE_Li256ELb1ELb1ELb1ELb0EEENS1_36VarlenDynamicPersistentTileSchedulerILi128ELi32ELi256ELi256ELb1ELb1ELb0ELb1ELb1ELb1EEEEEEEEEvNT_6ParamsE,(.L_x_2614 - _ZN7cutlass13device_kernelIN5flash19enable_sm80_to_sm89INS1_16FlashAttnFwdSm80INS1_25CollectiveMainloopFwdSm80ILi8ELi1ELb0EN4cute5tupleIJNS5_1CILi128EEENS7_ILi32EEENS7_ILi256EEEEEELi256ENS_10bfloat16_tEfNS_4arch4Sm80ELb1ELb0ELb0ELb1ELb0ELb1ELb1ELb1EEENS1_21CollectiveEpilogueFwdINS6_IJS8_SA_S9_EEENS6_IJNS7_ILi1EEESI_SI_EEESC_SE_Li256ELb1ELb1ELb1ELb0EEENS1_36VarlenDynamicPersistentTileSchedulerILi128ELi32ELi256ELi256ELb1ELb1ELb0ELb1ELb1ELb1EEEEEEEEEvNT_6ParamsE)
        .other          _ZN7cutlass13device_kernelIN5flash19enable_sm80_to_sm89INS1_16FlashAttnFwdSm80INS1_25CollectiveMainloopFwdSm80ILi8ELi1ELb0EN4cute5tupleIJNS5_1CILi128EEENS7_ILi32EEENS7_ILi256EEEEEELi256ENS_10bfloat16_tEfNS_4arch4Sm80ELb1ELb0ELb0ELb1ELb0ELb1ELb1ELb1EEENS1_21CollectiveEpilogueFwdINS6_IJS8_SA_S9_EEENS6_IJNS7_ILi1EEESI_SI_EEESC_SE_Li256ELb1ELb1ELb1ELb0EEENS1_36VarlenDynamicPersistentTileSchedulerILi128ELi32ELi256ELi256ELb1ELb1ELb0ELb1ELb1ELb1EEEEEEEEEvNT_6ParamsE,@"STO_CUDA_ENTRY STV_DEFAULT"
_ZN7cutlass13device_kernelIN5flash19enable_sm80_to_sm89INS1_16FlashAttnFwdSm80INS1_25CollectiveMainloopFwdSm80ILi8ELi1ELb0EN4cute5tupleIJNS5_1CILi128EEENS7_ILi32EEENS7_ILi256EEEEEELi256ENS_10bfloat16_tEfNS_4arch4Sm80ELb1ELb0ELb0ELb1ELb0ELb1ELb1ELb1EEENS1_21CollectiveEpilogueFwdINS6_IJS8_SA_S9_EEENS6_IJNS7_ILi1EEESI_SI_EEESC_SE_Li256ELb1ELb1ELb1ELb0EEENS1_36VarlenDynamicPersistentTileSchedulerILi128ELi32ELi256ELi256ELb1ELb1ELb0ELb1ELb1ELb1EEEEEEEEEvNT_6ParamsE:
        /* <DEDUP_REMOVED lines=13> */
[----:B------:R-:W-:-:S03]  /*00d0*/  CS2R R8, SRZ ;  /* 0x0000000000087805 */ /* 0x000fc6000001ff00 */
        /* <DEDUP_REMOVED lines=10> */
[C---:B------:R-:W-:Y:S01]  /*0180*/  ISETP.GE.U32.AND P4, PT, R12.reuse, 0x2, PT ;  /* 0x000000020c00780c */ /* 0x040fe20003f86070 */
[----:B------:R-:W-:Y:S01]  /*0190*/  IMAD.MOV.U32 R7, RZ, RZ, RZ ;  /* 0x000000ffff077224 */ /* 0x000fe200078e00ff */
        /* <DEDUP_REMOVED lines=26> */
.L_x_987:
        /* <DEDUP_REMOVED lines=16> */
.L_x_1170:
        /* <DEDUP_REMOVED lines=16> */
.L_x_1171:
[----:B---3--:R-:W-:-:S05]  /*0540*/  IMAD R0, R0, c[0x0][0x538], RZ ;  /* 0x00014e0000007a24 */ /* 0x008fca00078e02ff */
[----:B------:R-:W-:-:S04]  /*0550*/  IADD3 R6, R0, R6, RZ ;  /* 0x0000000600067210 */ /* 0x000fc80007ffe0ff */
[----:B------:R-:W-:-:S13]  /*0560*/  ISETP.GT.AND P0, PT, R6, UR4, PT ;  /* 0x0000000406007c0c */ /* 0x000fda000bf04270 */
[----:B-12---:R-:W-:Y:S05]  /*0570*/  @!P0 BRA `(.L_x_987) ;  /* 0xfffffdc000008947 */ /* 0x006fea000383ffff */
.L_x_983:
[----:B------:R-:W-:-:S05]  /*0580*/  IADD3 R11, -R0, R6, RZ ;  /* 0x00000006000b7210 */ /* 0x000fca0007ffe1ff */
[----:B------:R-:W-:-:S05]  /*0590*/  IMAD R0, R4, c[0x0][0x538], R11 ;  /* 0x00014e0004007a24 */ /* 0x000fca00078e020b */
[----:B------:R-:W-:Y:S01]  /*05a0*/  ISETP.GT.AND P0, PT, R0, UR4, PT ;  /* 0x0000000400007c0c */ /* 0x000fe2000bf04270 */
[----:B------:R-:W-:-:S12]  /*05b0*/  BRA.DIV ~URZ, `(.L_x_988) ;  /* 0x0001b6c27f007947 */ /* 0x000fd8000b800000 */
[----:B------:R-:W-:-:S04]  /*05c0*/  VOTE.ANY R10, PT, !P0 ;  /* 0x00000000000a7806 */ /* 0x000fc800040e0100 */
.L_x_1172:
[----:B------:R-:W1:Y:S02]  /*05d0*/  POPC R6, R10 ;  /* 0x0000000a00067309 */ /* 0x000e640000000000 */
[----:B-12---:R-:W-:Y:S01]  /*05e0*/  IADD3 R235, R6, R7, RZ ;  /* 0x0000000706eb7210 */ /* 0x006fe20007ffe0ff */
[----:B------:R-:W-:Y:S05]  /*05f0*/  BRA.DIV ~URZ, `(.L_x_989) ;  /* 0x0001b6d27f007947 */ /* 0x000fea000b800000 */
[----:B------:R1:W2:Y:S01]  /*0600*/  SHFL.IDX PT, R233, R9, R6, 0x1f ;  /* 0x00001f0609e97589 */ /* 0x0002a200000e0000 */
[----:B------:R-:W-:-:S03]  /*0610*/  MOV R7, RZ ;  /* 0x000000ff00077202 */ /* 0x000fc60000000f00 */
[----:B------:R1:W3:Y:S04]  /*0620*/  SHFL.IDX PT, R9, R8, R6, 0x1f ;  /* 0x00001f0608097589 */ /* 0x0002e800000e0000 */
.L_x_1173:
[----:B------:R-:W-:Y:S01]  /*0630*/  ISETP.NE.AND P0, PT, R10, RZ, PT ;  /* 0x000000ff0a00720c */ /* 0x000fe20003f05270 */
[----:B------:R-:W-:-:S12]  /*0640*/  BSSY B0, `(.L_x_990) ;  /* 0x0000005000007945 */ /* 0x000fd80003800000 */
[----:B------:R-:W-:Y:S05]  /*0650*/  @!P0 BRA `(.L_x_991) ;  /* 0x0000003000008947 */ /* 0x000fea0003800000 */
[----:B------:R-:W-:Y:S01]  /*0660*/  IADD3 R3, R6, -0x1, RZ ;  /* 0xffffffff06037810 */ /* 0x000fe20007ffe0ff */
[----:B------:R-:W-:Y:S05]  /*0670*/  BRA.DIV ~URZ, `(.L_x_992) ;  /* 0x0001b7327f007947 */ /* 0x000fea000b800000 */
[----:B------:R4:W1:Y:S02]  /*0680*/  SHFL.IDX PT, R7, R4, R3, 0x1f ;  /* 0x00001f0304077589 */ /* 0x00086400000e0000 */
.L_x_991:
[----:B------:R-:W-:Y:S05]  /*0690*/  BSYNC B0 ;  /* 0x0000000000007941 */ /* 0x000fea0003800000 */
.L_x_990:
[----:B---3--:R-:W-:Y:S01]  /*06a0*/  ISETP.NE.AND P0, PT, R9, 0x1, PT ;  /* 0x000000010900780c */ /* 0x008fe20003f05270 */
[----:B-1----:R-:W-:Y:S01]  /*06b0*/  IMAD R232, R7, c[0x0][0x538], R11 ;  /* 0x00014e0007e87a24 */ /* 0x002fe200078e020b */
[----:B------:R-:W-:Y:S04]  /*06c0*/  BSSY B0, `(.L_x_993) ;  /* 0x0000085000007945 */ /* 0x000fe80003800000 */
[----:B------:R-:W-:-:S07]  /*06d0*/  IADD3 R11, -R232, UR4, RZ ;  /* 0x00000004e80b7c10 */ /* 0x000fce000fffe1ff */
[----:B------:R-:W-:Y:S05]  /*06e0*/  @!P0 BRA `(.L_x_994) ;  /* 0x000003e000008947 */ /* 0x000fea0003800000 */
[-C--:B--2---:R-:W-:Y:S02]  /*06f0*/  IABS R0, R233.reuse ;  /* 0x000000e900007213 */ /* 0x084fe40000000000 */
        /* <DEDUP_REMOVED lines=9> */
[----:B----4-:R-:W1:Y:S02]  /*0790*/  F2I.FTZ.U32.TRUNC.NTZ R3, R2 ;  /* 0x0000000200037305 */ /* 0x010e64000021f000 */
        /* <DEDUP_REMOVED lines=51> */
.L_x_994:
[----:B------:R-:W-:-:S04]  /*0ad0*/  IMAD.MOV.U32 R2, RZ, RZ, 0x4 ;  /* 0x00000004ff027424 */ /* 0x000fc800078e00ff */
[----:B----4-:R-:W-:-:S05]  /*0ae0*/  IMAD.WIDE R2, R235, R2, c[0x0][0x590] ;  /* 0x00016400eb027625 */ /* 0x010fca00078e0202 */
        /* <DEDUP_REMOVED lines=66> */
.L_x_995:
[----:B------:R-:W-:Y:S05]  /*0f10*/  BSYNC B0 ;  /* 0x0000000000007941 */ /* 0x000fea0003800000 */
.L_x_993:
[----:B------:R-:W-:-:S04]  /*0f20*/  LOP3.LUT R0, RZ, R0, RZ, 0x33, !PT ;  /* 0x00000000ff007212 */ /* 0x000fc800078e33ff */
[----:B------:R-:W-:Y:S01]  /*0f30*/  IADD3 R233, R0, R233, RZ ;  /* 0x000000e900e97210 */ /* 0x000fe20007ffe0ff */
[----:B------:R-:W-:Y:S05]  /*0f40*/  BRA `(.L_x_996) ;  /* 0x0000004000007947 */ /* 0x000fea0003800000 */
.L_x_984:
[----:B--2---:R-:W-:Y:S01]  /*0f50*/  IMAD.MOV.U32 R233, RZ, RZ, RZ ;  /* 0x000000ffffe97224 */ /* 0x004fe200078e00ff */
[----:B------:R-:W-:Y:S01]  /*0f60*/  MOV R234, RZ ;  /* 0x000000ff00ea7202 */ /* 0x000fe20000000f00 */
[----:B------:R-:W-:Y:S01]  /*0f70*/  IMAD.U32 R232, RZ, RZ, UR4 ;  /* 0x00000004ffe87e24 */ /* 0x000fe2000f8e00ff */
[----:B------:R-:W-:Y:S02]  /*0f80*/  MOV R235, c[0x0][0x53c] ;  /* 0x00014f0000eb7a02 */ /* 0x000fe40000000f00 */
.L_x_996:
[----:B------:R-:W-:Y:S01]  /*0f90*/  ISETP.NE.AND P0, PT, R12, RZ, PT ;  /* 0x000000ff0c00720c */ /* 0x000fe20003f05270 */
[----:B------:R-:W-:-:S12]  /*0fa0*/  WARPSYNC 0xffffffff ;  /* 0xffffffff00007948 */ /* 0x000fd80003800000 */
[----:B------:R1:W-:Y:S04]  /*0fb0*/  @!P0 STS.128 [0x20080], R232 ;  /* 0x020080e8ff008388 */ /* 0x0003e80000000c00 */
[----:B------:R-:W-:Y:S06]  /*0fc0*/  BAR.ARV 0x5, 0x100 ;  /* 0x0144000000007b1d */ /* 0x000fec0000002000 */
.L_x_982:
        /* <DEDUP_REMOVED lines=9> */
[----:B------:R-:W-:-:S02]  /*1060*/  LOP3.LUT R4, R8, 0xfffffff8, RZ, 0xc0, !PT ;  /* 0xfffffff808047812 */ /* 0x000fc400078ec0ff */
[----:B------:R-:W-:Y:S02]  /*1070*/  LOP3.LUT R0, R0, 0xfffffffe, RZ, 0xc0, !PT ;  /* 0xfffffffe00007812 */ /* 0x000fe400078ec0ff */
[----:B------:R-:W-:Y:S01]  /*1080*/  SHF.R.S32.HI R211, RZ, 0x3, R8 ;  /* 0x00000003ffd37819 */ /* 0x000fe20000011408 */
[----:B------:R-:W-:Y:S01]  /*1090*/  IMAD.IADD R148, R14, 0x1, -R4 ;  /* 0x000000010e947824 */ /* 0x000fe200078e0a04 */
[--C-:B------:R-:W-:Y:S01]  /*10a0*/  SHF.R.S32.HI R6, RZ, 0x2, R13.reuse ;  /* 0x00000002ff067819 */ /* 0x100fe2000001140d */
[----:B------:R-:W-:Y:S01]  /*10b0*/  IMAD.IADD R11, R3, 0x1, -R0 ;  /* 0x00000001030b7824 */ /* 0x000fe200078e0a00 */
[----:B------:R-:W-:Y:S01]  /*10c0*/  SHF.R.S32.HI R3, RZ, 0x1f, R13 ;  /* 0x0000001fff037819 */ /* 0x000fe2000001140d */
[----:B------:R-:W-:Y:S01]  /*10d0*/  IMAD.SHL.U32 R144, R148, 0x8, RZ ;  /* 0x0000000894907824 */ /* 0x000fe200078e00ff */
[----:B------:R-:W-:Y:S01]  /*10e0*/  LOP3.LUT R0, R2, 0xfffffff0, RZ, 0xc0, !PT ;  /* 0xfffffff002007812 */ /* 0x000fe200078ec0ff */
[----:B------:R-:W-:Y:S01]  /*10f0*/  IMAD.SHL.U32 R2, R211, 0x40, RZ ;  /* 0x00000040d3027824 */ /* 0x000fe200078e00ff */
[----:B------:R-:W-:Y:S01]  /*1100*/  LEA.HI R3, R3, R6, RZ, 0x3 ;  /* 0x0000000603037211 */ /* 0x000fe200078f18ff */
[----:B------:R-:W-:Y:S01]  /*1110*/  IMAD.SHL.U32 R7, R148, 0x40, RZ ;  /* 0x0000004094077824 */ /* 0x000fe200078e00ff */
[----:B------:R-:W-:Y:S01]  /*1120*/  IADD3 R213, R144, 0x80, RZ ;  /* 0x0000008090d57810 */ /* 0x000fe20007ffe0ff */
[----:B------:R-:W-:Y:S01]  /*1130*/  IMAD.IADD R0, R14, 0x1, -R0 ;  /* 0x000000010e007824 */ /* 0x000fe200078e0a00 */
[----:B------:R-:W-:Y:S01]  /*1140*/  LOP3.LUT R3, R3, 0xfffffff8, RZ, 0xc0, !PT ;  /* 0xfffffff803037812 */ /* 0x000fe200078ec0ff */
[----:B------:R-:W-:Y:S01]  /*1150*/  IMAD.SHL.U32 R148, R148, 0x4, RZ ;  /* 0x0000000494947824 */ /* 0x000fe200078e00ff */
[----:B------:R-:W-:-:S02]  /*1160*/  LOP3.LUT R2, R2, 0x1c0, RZ, 0xc0, !PT ;  /* 0x000001c002027812 */ /* 0x000fc400078ec0ff */
[----:B------:R-:W-:Y:S01]  /*1170*/  SHF.R.S32.HI R10, RZ, 0x1f, R0 ;  /* 0x0000001fff0a7819 */ /* 0x000fe20000011400 */
[----:B------:R-:W-:Y:S01]  /*1180*/  IMAD.IADD R6, R6, 0x1, -R3 ;  /* 0x0000000106067824 */ /* 0x000fe200078e0a03 */
[----:B------:R-:W-:Y:S02]  /*1190*/  LOP3.LUT R5, R2, 0x38, R144, 0xf8, !PT ;  /* 0x0000003802057812 */ /* 0x000fe400078ef890 */
[----:B------:R-:W-:Y:S02]  /*11a0*/  SHF.R.U32.HI R4, RZ, 0x3, R2 ;  /* 0x00000003ff047819 */ /* 0x000fe40000011602 */
[----:B------:R-:W-:Y:S02]  /*11b0*/  LEA.HI R3, R9, R14, RZ, 0x6 ;  /* 0x0000000e09037211 */ /* 0x000fe400078f30ff */
[----:B------:R-:W-:Y:S02]  /*11c0*/  LOP3.LUT R2, R7, 0x1c0, RZ, 0xc0, !PT ;  /* 0x000001c007027812 */ /* 0x000fe400078ec0ff */
[----:B------:R-:W-:Y:S01]  /*11d0*/  LEA.HI R10, R10, R0, RZ, 0x3 ;  /* 0x000000000a0a7211 */ /* 0x000fe200078f18ff */
[----:B------:R-:W-:Y:S01]  /*11e0*/  IMAD.SHL.U32 R3, R3, 0x8, RZ ;  /* 0x0000000803037824 */ /* 0x000fe200078e00ff */
[----:B------:R-:W-:-:S02]  /*11f0*/  LOP3.LUT R7, R5, R4, RZ, 0x3c, !PT ;  /* 0x0000000405077212 */ /* 0x000fc400078e3cff */
[----:B------:R-:W-:Y:S02]  /*1200*/  LOP3.LUT R4, R2, 0x8, R8, 0xf8, !PT ;  /* 0x0000000802047812 */ /* 0x000fe400078ef808 */
[----:B------:R-:W-:Y:S02]  /*1210*/  LOP3.LUT R5, R10, 0xfffffff8, RZ, 0xc0, !PT ;  /* 0xfffffff80a057812 */ /* 0x000fe400078ec0ff */
[----:B------:R-:W-:Y:S02]  /*1220*/  SHF.R.U32.HI R2, RZ, 0x3, R2 ;  /* 0x00000003ff027819 */ /* 0x000fe40000011602 */
[----:B------:R-:W-:Y:S01]  /*1230*/  LEA.HI R9, R9, R14, RZ, 0x5 ;  /* 0x0000000e09097211 */ /* 0x000fe200078f28ff */
[----:B------:R-:W-:Y:S01]  /*1240*/  IMAD.IADD R8, R0, 0x1, -R5 ;  /* 0x0000000100087824 */ /* 0x000fe200078e0a05 */
[----:B------:R-:W-:Y:S02]  /*1250*/  LOP3.LUT R12, R4, R2, RZ, 0x3c, !PT ;  /* 0x00000002040c7212 */ /* 0x000fe400078e3cff */
[----:B------:R-:W-:-:S02]  /*1260*/  LOP3.LUT R3, R3, 0xfffffe00, RZ, 0xc0, !PT ;  /* 0xfffffe0003037812 */ /* 0x000fc400078ec0ff */
[--C-:B------:R-:W-:Y:S02]  /*1270*/  SHF.R.S32.HI R2, RZ, 0x5, R9.reuse ;  /* 0x00000005ff027819 */ /* 0x100fe40000011409 */
[----:B------:R-:W-:Y:S02]  /*1280*/  SHF.R.S32.HI R0, RZ, 0x1f, R9 ;  /* 0x0000001fff007819 */ /* 0x000fe40000011409 */
[----:B------:R-:W-:Y:S02]  /*1290*/  LOP3.LUT R5, R13, 0xfffffffc, RZ, 0xc0, !PT ;  /* 0xfffffffc0d057812 */ /* 0x000fe400078ec0ff */
        /* <DEDUP_REMOVED lines=8> */
[----:B------:R-:W-:-:S02]  /*1320*/  LEA.HI R3, R0, R0, RZ, 0x1 ;  /* 0x0000000000037211 */ /* 0x000fc400078f08ff */
[----:B------:R-:W-:Y:S01]  /*1330*/  ISETP.NE.U32.AND P0, PT, R5, 0x1, PT ;  /* 0x000000010500780c */ /* 0x000fe20003f05070 */
[----:B------:R-:W-:Y:S01]  /*1340*/  IMAD.IADD R9, R2, 0x1, -R4 ;  /* 0x0000000102097824 */ /* 0x000fe200078e0a04 */
[----:B------:R-:W-:Y:S01]  /*1350*/  LOP3.LUT R3, R3, 0x1ffffffe, RZ, 0xc0, !PT ;  /* 0x1ffffffe03037812 */ /* 0x000fe200078ec0ff */
[C---:B------:R-:W-:Y:S01]  /*1360*/  IMAD.SHL.U32 R4, R6.reuse, 0x40, RZ ;  /* 0x0000004006047824 */ /* 0x040fe200078e00ff */
[----:B------:R-:W-:Y:S01]  /*1370*/  R2P PR, R6, 0x6 ;  /* 0x0000000606007804 */ /* 0x000fe20000000000 */
[----:B------:R-:W-:Y:S01]  /*1380*/  IMAD.SHL.U32 R6, R2, 0x400, RZ ;  /* 0x0000040002067824 */ /* 0x000fe200078e00ff */
[----:B------:R-:W-:Y:S01]  /*1390*/  SHF.R.S32.HI R7, RZ, 0x1f, R15 ;  /* 0x0000001fff077819 */ /* 0x000fe2000001140f */
[----:B------:R-:W-:Y:S01]  /*13a0*/  IMAD.IADD R13, R0, 0x1, -R3 ;  /* 0x00000001000d7824 */ /* 0x000fe200078e0a03 */
[----:B------:R-:W-:Y:S01]  /*13b0*/  LOP3.LUT R2, R4, 0x1c0, RZ, 0xc0, !PT ;  /* 0x000001c004027812 */ /* 0x000fe200078ec0ff */
[----:B------:R-:W-:Y:S01]  /*13c0*/  IMAD R4, R0, 0x2, R6 ;  /* 0x0000000200047824 */ /* 0x000fe200078e0206 */
[----:B------:R-:W-:Y:S01]  /*13d0*/  LEA.HI R7, R7, R15, RZ, 0x2 ;  /* 0x0000000f07077211 */ /* 0x000fe200078f10ff */
[----:B------:R-:W-:Y:S01]  /*13e0*/  IMAD.SHL.U32 R0, R8, 0x40, RZ ;  /* 0x0000004008007824 */ /* 0x000fe200078e00ff */
[----:B------:R-:W-:Y:S01]  /*13f0*/  LEA.HI R2, R2, R2, RZ, 0x1d ;  /* 0x0000000202027211 */ /* 0x000fe200078fe8ff */
[----:B------:R-:W-:Y:S01]  /*1400*/  IMAD.SHL.U32 R5, R11, 0x8, RZ ;  /* 0x000000080b057824 */ /* 0x000fe200078e00ff */
[----:B------:R-:W-:-:S02]  /*1410*/  SHF.R.S32.HI R3, RZ, 0x2, R7 ;  /* 0x00000002ff037819 */ /* 0x000fc40000011407 */
[----:B------:R-:W-:Y:S01]  /*1420*/  LOP3.LUT R0, R0, 0x1c0, RZ, 0xc0, !PT ;  /* 0x000001c000007812 */ /* 0x000fe200078ec0ff */
[----:B------:R-:W-:Y:S01]  /*1430*/  IMAD.IADD R2, R4, 0x1, R2 ;  /* 0x0000000104027824 */ /* 0x000fe200078e0202 */
[----:B------:R-:W-:Y:S01]  /*1440*/  LOP3.LUT P4, RZ, R8, 0x2, RZ, 0xc0, !PT ;  /* 0x0000000208ff7812 */ /* 0x000fe2000788c0ff */
[----:B------:R-:W-:Y:S01]  /*1450*/  IMAD R14, R9, 0x10, R3 ;  /* 0x00000010090e7824 */ /* 0x000fe200078e0203 */
[----:B------:R-:W-:Y:S01]  /*1460*/  LOP3.LUT R3, R0, 0x8, R5, 0xf8, !PT ;  /* 0x0000000800037812 */ /* 0x000fe200078ef805 */
[----:B------:R-:W-:Y:S01]  /*1470*/  IMAD.SHL.U32 R4, R10, 0x40, RZ ;  /* 0x000000400a047824 */ /* 0x000fe200078e00ff */
[----:B------:R-:W-:Y:S01]  /*1480*/  SHF.R.U32.HI R0, RZ, 0x3, R0 ;  /* 0x00000003ff007819 */ /* 0x000fe20000011600 */
[----:B------:R-:W-:Y:S01]  /*1490*/  IMAD.SHL.U32 R241, R2, 0x2, RZ ;  /* 0x0000000202f17824 */ /* 0x000fe200078e00ff */
[----:B------:R-:W-:Y:S01]  /*14a0*/  LOP3.LUT P3, RZ, R8, 0x4, RZ, 0xc0, !PT ;  /* 0x0000000408ff7812 */ /* 0x000fe2000786c0ff */
[----:B------:R-:W-:Y:S01]  /*14b0*/  IMAD R2, R11, 0x200, R12 ;  /* 0x000002000b027824 */ /* 0x000fe200078e020c */
[----:B------:R-:W-:Y:S01]  /*14c0*/  LOP3.LUT R0, R3, R0, RZ, 0x3c, !PT ;  /* 0x0000000003007212 */ /* 0x000fe200078e3cff */
[----:B------:R-:W-:Y:S01]  /*14d0*/  IMAD.MOV.U32 R8, RZ, RZ, 0x20 ;  /* 0x00000020ff087424 */ /* 0x000fe200078e00ff */
[----:B------:R-:W-:Y:S01]  /*14e0*/  LOP3.LUT R4, R4, 0xfffffe00, RZ, 0xc0, !PT ;  /* 0xfffffe0004047812 */ /* 0x000fe200078ec0ff */
[----:B------:R-:W-:Y:S01]  /*14f0*/  IMAD.MOV.U32 R9, RZ, RZ, 0x40 ;  /* 0x00000040ff097424 */ /* 0x000fe200078e00ff */
[----:B------:R-:W-:Y:S01]  /*1500*/  IADD3 R5, R241, 0x80, RZ ;  /* 0x00000080f1057810 */ /* 0x000fe20007ffe0ff */
[----:B------:R1:W-:Y:S01]  /*1510*/  STL [R1+0x4], R14 ;  /* 0x0000040e01007387 */ /* 0x0003e20000100800 */
[----:B------:R-:W-:Y:S01]  /*1520*/  IADD3 R3, R0, R4, R6 ;  /* 0x0000000400037210 */ /* 0x000fe20007ffe006 */
[----:B------:R-:W-:Y:S01]  /*1530*/  IMAD R239, R13, 0x8, R14 ;  /* 0x000000080def7824 */ /* 0x000fe200078e020e */
[----:B------:R-:W-:-:S02]  /*1540*/  IADD3 R242, R241, 0x70, RZ ;  /* 0x00000070f1f27810 */ /* 0x000fc40007ffe0ff */
[----:B------:R-:W-:Y:S02]  /*1550*/  LOP3.LUT R4, R0, R4, RZ, 0xfc, !PT ;  /* 0x0000000400047212 */ /* 0x000fe400078efcff */
[----:B------:R-:W-:Y:S02]  /*1560*/  @P0 IADD3 R242, R5, 0x10, RZ ;  /* 0x0000001005f20810 */ /* 0x000fe40007ffe0ff */
[----:B------:R-:W-:Y:S02]  /*1570*/  IADD3 R0, R148, 0x40, RZ ;  /* 0x0000004094007810 */ /* 0x000fe40007ffe0ff */
[----:B------:R-:W-:Y:S02]  /*1580*/  LOP3.LUT R5, R7, 0x7ffffffc, RZ, 0xc0, !PT ;  /* 0x7ffffffc07057812 */ /* 0x000fe400078ec0ff */
[----:B------:R-:W-:Y:S01]  /*1590*/  LEA R184, R2, 0xc080, 0x1 ;  /* 0x0000c08002b87811 */ /* 0x000fe200078e08ff */
[----:B------:R-:W-:Y:S01]  /*15a0*/  IMAD.IADD R146, R148, 0x1, R0 ;  /* 0x0000000194927824 */ /* 0x000fe200078e0200 */
[C---:B------:R-:W-:Y:S01]  /*15b0*/  SEL R2, R8.reuse, 0xffffffe0, !P4 ;  /* 0xffffffe008027807 */ /* 0x040fe20006000000 */
[----:B------:R-:W-:Y:S01]  /*15c0*/  IMAD.IADD R0, R15, 0x1, -R5 ;  /* 0x000000010f007824 */ /* 0x000fe200078e0a05 */
[----:B------:R-:W-:-:S02]  /*15d0*/  SEL R5, R8, 0xffffffe0, !P1 ;  /* 0xffffffe008057807 */ /* 0x000fc40004800000 */
[----:B------:R-:W-:Y:S01]  /*15e0*/  LEA R189, R3, 0x10080, 0x1 ;  /* 0x0001008003bd7811 */ /* 0x000fe200078e08ff */
[----:B------:R-:W-:Y:S01]  /*15f0*/  IMAD.SHL.U32 R217, R0, 0x2, RZ ;  /* 0x0000000200d97824 */ /* 0x000fe200078e00ff */
[----:B------:R-:W-:Y:S01]  /*1600*/  LEA R185, R4, 0x8080, 0x1 ;  /* 0x0000808004b97811 */ /* 0x000fe200078e08ff */
[----:B------:R-:W-:Y:S01]  /*1610*/  IMAD.IADD R244, R241, 0x1, R5 ;  /* 0x00000001f1f47824 */ /* 0x000fe200078e0205 */
[----:B------:R-:W-:Y:S01]  /*1620*/  SEL R6, R9, 0xffffffc0, !P2 ;  /* 0xffffffc009067807 */ /* 0x000fe20005000000 */
[----:B------:R-:W-:Y:S01]  /*1630*/  IMAD.IADD R243, R5, 0x1, R242 ;  /* 0x0000000105f37824 */ /* 0x000fe200078e02f2 */
[----:B-1----:R-:W-:Y:S01]  /*1640*/  IADD3 R14, R217, 0x10, RZ ;  /* 0x00000010d90e7810 */ /* 0x002fe20007ffe0ff */
[----:B------:R-:W-:Y:S01]  /*1650*/  IMAD.IADD R190, R189, 0x1, R2 ;  /* 0x00000001bdbe7824 */ /* 0x000fe200078e0202 */
[----:B------:R-:W-:Y:S01]  /*1660*/  SEL R0, R9, 0xffffffc0, !P3 ;  /* 0xffffffc009007807 */ /* 0x000fe20005800000 */
[--C-:B------:R-:W-:Y:S01]  /*1670*/  IMAD.IADD R186, R2, 0x1, R185.reuse ;  /* 0x0000000102ba7824 */ /* 0x100fe200078e02b9 */
[----:B------:R-:W-:Y:S01]  /*1680*/  IADD3 R15, R217, 0x8, RZ ;  /* 0x00000008d90f7810 */ /* 0x000fe20007ffe0ff */
[----:B------:R-:W-:Y:S01]  /*1690*/  IMAD.IADD R248, R241, 0x1, R6 ;  /* 0x00000001f1f87824 */ /* 0x000fe200078e0206 */
[C---:B------:R-:W-:Y:S01]  /*16a0*/  IADD3 R10, R217.reuse, 0x28, RZ ;  /* 0x00000028d90a7810 */ /* 0x040fe20007ffe0ff */
[C---:B------:R-:W-:Y:S01]  /*16b0*/  IMAD.IADD R247, R6.reuse, 0x1, R244 ;  /* 0x0000000106f77824 */ /* 0x040fe200078e02f4 */
[C---:B------:R-:W-:Y:S01]  /*16c0*/  IADD3 R7, R217.reuse, 0x30, RZ ;  /* 0x00000030d9077810 */ /* 0x040fe20007ffe0ff */
[----:B------:R-:W-:Y:S01]  /*16d0*/  IMAD.IADD R246, R6, 0x1, R242 ;  /* 0x0000000106f67824 */ /* 0x000fe200078e02f2 */
[----:B------:R-:W-:Y:S01]  /*16e0*/  IADD3 R12, R217, 0x18, RZ ;  /* 0x00000018d90c7810 */ /* 0x000fe20007ffe0ff */
[----:B------:R-:W-:Y:S01]  /*16f0*/  IMAD.IADD R245, R243, 0x1, R6 ;  /* 0x00000001f3f57824 */ /* 0x000fe200078e0206 */
[----:B------:R-:W-:Y:S01]  /*1700*/  IADD3 R11, R217, 0x20, RZ ;  /* 0x00000020d90b7810 */ /* 0x000fe20007ffe0ff */
[--C-:B------:R-:W-:Y:S01]  /*1710*/  IMAD.IADD R192, R189, 0x1, R0.reuse ;  /* 0x00000001bdc07824 */ /* 0x100fe200078e0200 */
[C---:B------:R-:W-:Y:S01]  /*1720*/  IADD3 R252, R217.reuse, 0x38, RZ ;  /* 0x00000038d9fc7810 */ /* 0x040fe20007ffe0ff */
[----:B------:R-:W-:Y:S01]  /*1730*/  IMAD.IADD R188, R0, 0x1, R185 ;  /* 0x0000000100bc7824 */ /* 0x000fe200078e02b9 */
[----:B------:R-:W-:Y:S01]  /*1740*/  IADD3 R251, R217, 0x40, RZ ;  /* 0x00000040d9fb7810 */ /* 0x000fe20007ffe0ff */
[----:B------:R-:W-:Y:S01]  /*1750*/  IMAD.IADD R191, R190, 0x1, R0 ;  /* 0x00000001bebf7824 */ /* 0x000fe200078e0200 */
[----:B------:R-:W-:Y:S01]  /*1760*/  SHF.R.S32.HI R8, RZ, 0x1f, R14 ;  /* 0x0000001fff087819 */ /* 0x000fe2000001140e */
[----:B------:R-:W-:Y:S01]  /*1770*/  IMAD.IADD R187, R0, 0x1, R186 ;  /* 0x0000000100bb7824 */ /* 0x000fe200078e02ba */
[----:B------:R-:W-:-:S02]  /*1780*/  SHF.R.S32.HI R9, RZ, 0x1f, R15 ;  /* 0x0000001fff097819 */ /* 0x000fc4000001140f */
[----:B------:R-:W-:Y:S02]  /*1790*/  SHF.R.S32.HI R8, RZ, 0x1f, R10 ;  /* 0x0000001fff087819 */ /* 0x000fe4000001140a */
[----:B------:R-:W-:Y:S02]  /*17a0*/  SHF.R.S32.HI R7, RZ, 0x1f, R7 ;  /* 0x0000001fff077819 */ /* 0x000fe40000011407 */
[----:B------:R-:W-:Y:S02]  /*17b0*/  IADD3 R147, R148, 0x60, RZ ;  /* 0x0000006094937810 */ /* 0x000fe40007ffe0ff */
[----:B------:R-:W-:Y:S02]  /*17c0*/  IADD3 R214, R144, 0xc0, RZ ;  /* 0x000000c090d67810 */ /* 0x000fe40007ffe0ff */
[----:B------:R-:W-:Y:S02]  /*17d0*/  IADD3 R249, R217, 0x48, RZ ;  /* 0x00000048d9f97810 */ /* 0x000fe40007ffe0ff */
[----:B------:R-:W-:-:S02]  /*17e0*/  SHF.R.S32.HI R12, RZ, 0x1f, R12 ;  /* 0x0000001fff0c7819 */ /* 0x000fc4000001140c */
[----:B------:R-:W-:Y:S02]  /*17f0*/  SHF.R.S32.HI R9, RZ, 0x1f, R11 ;  /* 0x0000001fff097819 */ /* 0x000fe4000001140b */
[----:B------:R-:W-:Y:S02]  /*1800*/  SHF.R.S32.HI R8, RZ, 0x1f, R252 ;  /* 0x0000001fff087819 */ /* 0x000fe400000114fc */
[----:B------:R-:W-:Y:S02]  /*1810*/  SHF.R.S32.HI R7, RZ, 0x1f, R251 ;  /* 0x0000001fff077819 */ /* 0x000fe400000114fb */
.L_x_1169:
[----:B------:R-:W-:-:S04]  /*1820*/  IMAD.MOV.U32 R13, RZ, RZ, 0x4 ;  /* 0x00000004ff0d7424 */ /* 0x000fc800078e00ff */
[----:B------:R-:W-:-:S05]  /*1830*/  IMAD.WIDE R2, R235, R13, c[0x0][0x588] ;  /* 0x00016200eb027625 */ /* 0x000fca00078e020d */
[----:B------:R-:W2:Y:S01]  /*1840*/  LDG.E R227, [R2.64] ;  /* 0x0000000602e37981 */ /* 0x000ea2000c1e1900 */
[----:B------:R-:W-:Y:S01]  /*1850*/  ISETP.NE.U32.AND P4, PT, RZ, c[0x0][0x360], PT ;  /* 0x0000d800ff007a0c */ /* 0x000fe20003f85070 */
[----:B------:R-:W-:Y:S01]  /*1860*/  CS2R R112, SRZ ;  /* 0x0000000000707805 */ /* 0x000fe2000001ff00 */
        /* <DEDUP_REMOVED lines=8> */
[----:B------:R-:W-:Y:S01]  /*18f0*/  IMAD.MOV.U32 R12, RZ, RZ, RZ ;  /* 0x000000ffff0c7224 */ /* 0x000fe200078e00ff */
[----:B--2---:R-:W-:Y:S02]  /*1900*/  SHF.R.S32.HI R240, RZ, 0x1f, R227 ;  /* 0x0000001ffff07819 */ /* 0x004fe400000114e3 */
[C---:B------:R-:W-:Y:S02]  /*1910*/  @P4 LEA R2, P0, R227.reuse, c[0x0][0x360], 0x2 ;  /* 0x0000d800e3024a11 */ /* 0x040fe400078010ff */
[----:B------:R-:W-:-:S02]  /*1920*/  @P2 LEA R4, P1, R227, c[0x0][0x370], 0x2 ;  /* 0x0000dc00e3042a11 */ /* 0x000fc400078210ff */
        /* <DEDUP_REMOVED lines=24> */
.L_x_997:
[----:B------:R-:W-:-:S04]  /*1ab0*/  ISETP.NE.U32.AND P0, PT, RZ, c[0x0][0x368], PT ;  /* 0x0000da00ff007a0c */ /* 0x000fc80003f05070 */
[----:B------:R-:W-:-:S13]  /*1ac0*/  ISETP.NE.AND.EX P0, PT, RZ, c[0x0][0x36c], PT, P0 ;  /* 0x0000db00ff007a0c */ /* 0x000fda0003f05300 */
[----:B------:R-:W-:Y:S05]  /*1ad0*/  @!P0 BRA `(.L_x_998) ;  /* 0x0000004000008947 */ /* 0x000fea0003800000 */
[----:B---3--:R-:W-:-:S04]  /*1ae0*/  LEA R4, P0, R227, c[0x0][0x368], 0x2 ;  /* 0x0000da00e3047a11 */ /* 0x008fc800078010ff */
[----:B------:R-:W-:-:S05]  /*1af0*/  LEA.HI.X R5, R227, c[0x0][0x36c], R240, 0x2, P0 ;  /* 0x0000db00e3057a11 */ /* 0x000fca00000f14f0 */
[----:B------:R1:W5:Y:S01]  /*1b00*/  LDG.E R11, [R4.64] ;  /* 0x00000006040b7981 */ /* 0x000362000c1e1900 */
[----:B------:R-:W-:Y:S05]  /*1b10*/  BRA `(.L_x_999) ;  /* 0x0000005000007947 */ /* 0x000fea0003800000 */
.L_x_998:
[----:B------:R-:W-:Y:S01]  /*1b20*/  MOV R11, c[0x0][0x1d0] ;  /* 0x00007400000b7a02 */ /* 0x000fe20000000f00 */
[----:B------:R-:W-:Y:S05]  /*1b30*/  @!P6 BRA `(.L_x_999) ;  /* 0x000000300000e947 */ /* 0x000fea0003800000 */
[----:B---3--:R-:W2:Y:S04]  /*1b40*/  LDG.E R6, [R4.64] ;  /* 0x0000000604067981 */ /* 0x008ea8000c1e1900 */
[----:B------:R-:W2:Y:S02]  /*1b50*/  LDG.E R0, [R4.64+0x4] ;  /* 0x0000040604007981 */ /* 0x000ea4000c1e1900 */
[----:B--2---:R-:W-:Y:S02]  /*1b60*/  IADD3 R11, -R6, R0, RZ ;  /* 0x00000000060b7210 */ /* 0x004fe40007ffe1ff */
.L_x_999:
[----:B-1-3--:R1:W2:Y:S04]  /*1b70*/  @P5 LDG.E R5, [R2.64] ;  /* 0x0000000602055981 */ /* 0x00a2a8000c1e1900 */
[----:B------:R1:W2:Y:S01]  /*1b80*/  @P5 LDG.E R4, [R2.64+0x4] ;  /* 0x0000040602045981 */ /* 0x0002a2000c1e1900 */
[----:B------:R-:W-:Y:S01]  /*1b90*/  ISETP.NE.U32.AND P0, PT, RZ, c[0x0][0x378], PT ;  /* 0x0000de00ff007a0c */ /* 0x000fe20003f05070 */
[----:B-----5:R-:W-:-:S03]  /*1ba0*/  IMAD.MOV.U32 R110, RZ, RZ, R11 ;  /* 0x000000ffff6e7224 */ /* 0x020fc600078e000b */
[----:B------:R-:W-:Y:S01]  /*1bb0*/  ISETP.NE.AND.EX P1, PT, RZ, c[0x0][0x37c], PT, P0 ;  /* 0x0000df00ff007a0c */ /* 0x000fe20003f25300 */
[----:B------:R-:W-:Y:S02]  /*1bc0*/  IMAD.MOV.U32 R0, RZ, RZ, c[0x0][0x2c4] ;  /* 0x0000b100ff007624 */ /* 0x000fe400078e00ff */
[----:B------:R-:W-:Y:S02]  /*1bd0*/  IMAD.SHL.U32 R233, R233, 0x80, RZ ;  /* 0x00000080e9e97824 */ /* 0x000fe400078e00ff */
[----:B------:R-:W-:-:S08]  /*1be0*/  IMAD.MOV.U32 R64, RZ, RZ, c[0x0][0x228] ;  /* 0x00008a00ff407624 */ /* 0x000fd000078e00ff */
[----:B-1----:R-:W-:-:S04]  /*1bf0*/  @P1 LEA R2, P0, R227, c[0x0][0x378], 0x2 ;  /* 0x0000de00e3021a11 */ /* 0x002fc800078010ff */
[----:B------:R-:W-:Y:S02]  /*1c00*/  @P1 LEA.HI.X R3, R227, c[0x0][0x37c], R240, 0x2, P0 ;  /* 0x0000df00e3031a11 */ /* 0x000fe400000f14f0 */
[----:B------:R-:W-:Y:S01]  /*1c10*/  ISETP.NE.AND P0, PT, R0, 0x1, PT ;  /* 0x000000010000780c */ /* 0x000fe20003f05270 */
[----:B------:R-:W-:Y:S01]  /*1c20*/  IMAD.IADD R10, R11, 0x1, -R113 ;  /* 0x000000010b0a7824 */ /* 0x000fe200078e0a71 */
[----:B------:R-:W-:Y:S01]  /*1c30*/  IADD3 R0, R233, 0x7f, RZ ;  /* 0x0000007fe9007810 */ /* 0x000fe20007ffe0ff */
[----:B------:R1:W5:Y:S01]  /*1c40*/  @P1 LDG.E R110, [R2.64] ;  /* 0x00000006026e1981 */ /* 0x000362000c1e1900 */
[----:B------:R-:W-:Y:S01]  /*1c50*/  LOP3.LUT R6, R234, 0xff0000, RZ, 0xc0, !PT ;  /* 0x00ff0000ea067812 */ /* 0x000fe200078ec0ff */
[----:B------:R-:W-:Y:S08]  /*1c60*/  BSSY B0, `(.L_x_1000) ;  /* 0x0000036000007945 */ /* 0x000ff00003800000 */
[----:B-1----:R-:W-:Y:S01]  /*1c70*/  @P0 IMAD.HI.U32 R2, R0, c[0x0][0x2c8], RZ ;  /* 0x0000b20000020a27 */ /* 0x002fe200078e00ff */
[----:B------:R-:W-:-:S04]  /*1c80*/  LOP3.LUT R3, R234, 0xff000000, RZ, 0xc0, !PT ;  /* 0xff000000ea037812 */ /* 0x000fc800078ec0ff */
[----:B------:R-:W-:Y:S02]  /*1c90*/  @P0 SHF.R.U32.HI R0, RZ, c[0x0][0x2cc], R2 ;  /* 0x0000b300ff000a19 */ /* 0x000fe40000011602 */
[----:B------:R-:W-:-:S04]  /*1ca0*/  SHF.R.U32.HI R3, RZ, 0x8, R3 ;  /* 0x00000008ff037819 */ /* 0x000fc80000011603 */
[----:B------:R-:W-:-:S04]  /*1cb0*/  LEA.HI R3, R6, R3, RZ, 0x10 ;  /* 0x0000000306037211 */ /* 0x000fc800078f80ff */
[----:B------:R-:W-:Y:S02]  /*1cc0*/  SHF.R.U32.HI R234, RZ, 0x10, R3 ;  /* 0x00000010ffea7819 */ /* 0x000fe40000011603 */
[----:B------:R-:W-:Y:S02]  /*1cd0*/  LOP3.LUT R250, R3, 0xff, RZ, 0xc0, !PT ;  /* 0x000000ff03fa7812 */ /* 0x000fe400078ec0ff */
[----:B------:R-:W-:-:S04]  /*1ce0*/  ISETP.NE.AND P1, PT, R234, RZ, PT ;  /* 0x000000ffea00720c */ /* 0x000fc80003f25270 */
[----:B------:R-:W-:Y:S01]  /*1cf0*/  SEL R109, R234, c[0x0][0x338], P1 ;  /* 0x0000ce00ea6d7a07 */ /* 0x000fe20000800000 */
[----:B--2---:R-:W-:-:S04]  /*1d00*/  @P5 IMAD.IADD R64, R4, 0x1, -R5 ;  /* 0x0000000104405824 */ /* 0x004fc800078e0a05 */
[----:B------:R-:W-:-:S05]  /*1d10*/  IMAD.IADD R236, R10, 0x1, R64 ;  /* 0x000000010aec7824 */ /* 0x000fca00078e0240 */
[C---:B------:R-:W-:Y:S02]  /*1d20*/  IADD3 R120, R236.reuse, 0x20, -R237 ;  /* 0x00000020ec787810 */ /* 0x040fe40007ffe8ed */
[----:B------:R-:W-:-:S03]  /*1d30*/  IADD3 R2, R236, 0x1f, RZ ;  /* 0x0000001fec027810 */ /* 0x000fc60007ffe0ff */
[----:B------:R-:W-:Y:S01]  /*1d40*/  IMAD.IADD R0, R120, 0x1, R0 ;  /* 0x0000000178007824 */ /* 0x000fe200078e0200 */
[----:B------:R-:W-:-:S04]  /*1d50*/  SHF.R.S32.HI R4, RZ, 0x1f, R2 ;  /* 0x0000001fff047819 */ /* 0x000fc80000011402 */
[----:B------:R-:W-:Y:S02]  /*1d60*/  SHF.R.S32.HI R5, RZ, 0x1f, R0 ;  /* 0x0000001fff057819 */ /* 0x000fe40000011400 */
[----:B------:R-:W-:Y:S02]  /*1d70*/  LEA.HI R2, R4, R2, RZ, 0x5 ;  /* 0x0000000204027211 */ /* 0x000fe400078f28ff */
[----:B------:R-:W-:Y:S02]  /*1d80*/  LEA.HI R0, R5, R0, RZ, 0x5 ;  /* 0x0000000005007211 */ /* 0x000fe400078f28ff */
[----:B------:R-:W-:Y:S02]  /*1d90*/  SHF.R.S32.HI R117, RZ, 0x5, R2 ;  /* 0x00000005ff757819 */ /* 0x000fe40000011402 */
[----:B------:R-:W-:-:S04]  /*1da0*/  SHF.R.S32.HI R0, RZ, 0x5, R0 ;  /* 0x00000005ff007819 */ /* 0x000fc80000011400 */
[----:B------:R-:W-:Y:S01]  /*1db0*/  IMNMX R5, R117, R0, PT ;  /* 0x0000000075057217 */ /* 0x000fe20003800200 */
[----:B------:R-:W-:-:S03]  /*1dc0*/  IMAD.MOV.U32 R0, RZ, RZ, RZ ;  /* 0x000000ffff007224 */ /* 0x000fc600078e00ff */
[----:B------:R-:W-:-:S13]  /*1dd0*/  ISETP.GE.AND P0, PT, R5, 0x1, PT ;  /* 0x000000010500780c */ /* 0x000fda0003f06270 */
        /* <DEDUP_REMOVED lines=30> */
.L_x_1001:
[----:B------:R-:W-:Y:S05]  /*1fc0*/  BSYNC B0 ;  /* 0x0000000000007941 */ /* 0x000fea0003800000 */
.L_x_1000:
        /* <DEDUP_REMOVED lines=112> */
[C---:B------:R-:W-:Y:S01]  /*26d0*/  IMAD.X R107, R13.reuse, 0x1, R11, P0 ;  /* 0x000000010d6b7824 */ /* 0x040fe200000e060b */
        /* <DEDUP_REMOVED lines=109> */
.L_x_1021:
        /* <DEDUP_REMOVED lines=29> */
[C---:B------:R-:W-:Y:S01]  /*2f80*/  IADD3 R15, R148.reuse, 0x20, RZ ;  /* 0x00000020940f7810 */ /* 0x040fe20007ffe0ff */
[----:B------:R-:W-:Y:S01]  /*2f90*/  CS2R R16, SRZ ;  /* 0x0000000000107805 */ /* 0x000fe2000001ff00 */
[----:B------:R-:W-:Y:S01]  /*2fa0*/  IADD3 R19, R148, 0x40, RZ ;  /* 0x0000004094137810 */ /* 0x000fe20007ffe0ff */
[----:B------:R-:W-:Y:S01]  /*2fb0*/  CS2R R12, SRZ ;  /* 0x00000000000c7805 */ /* 0x000fe2000001ff00 */
[----:B------:R-:W-:Y:S01]  /*2fc0*/  CS2R R6, SRZ ;  /* 0x0000000000067805 */ /* 0x000fe2000001ff00 */
[----:B------:R-:W-:Y:S01]  /*2fd0*/  CS2R R2, SRZ ;  /* 0x0000000000027805 */ /* 0x000fe2000001ff00 */
[----:B------:R-:W-:Y:S01]  /*2fe0*/  CS2R R32, SRZ ;  /* 0x0000000000207805 */ /* 0x000fe2000001ff00 */
[----:B------:R-:W-:Y:S01]  /*2ff0*/  CS2R R30, SRZ ;  /* 0x00000000001e7805 */ /* 0x000fe2000001ff00 */
[----:B------:R-:W-:Y:S01]  /*3000*/  CS2R R28, SRZ ;  /* 0x00000000001c7805 */ /* 0x000fe2000001ff00 */
[----:B------:R-:W-:Y:S02]  /*3010*/  CS2R R22, SRZ ;  /* 0x0000000000167805 */ /* 0x000fe4000001ff00 */
        /* <DEDUP_REMOVED lines=33> */
.L_x_1007:
[----:B------:R-:W-:Y:S05]  /*3230*/  BSYNC B0 ;  /* 0x0000000000007941 */ /* 0x000fea0003800000 */
.L_x_1006:
        /* <DEDUP_REMOVED lines=35> */
[C---:B------:R-:W-:Y:S01]  /*3470*/  @!P0 IMAD.U32 R5, R23.reuse, 0x10000, RZ ;  /* 0x0001000017058824 */ /* 0x040fe200078e00ff */
[----:B------:R-:W-:Y:S02]  /*3480*/  @!P0 PRMT R14, R2, 0x5410, R0 ;  /* 0x00005410020e8816 */ /* 0x000fe40000000000 */
[C---:B------:R-:W-:Y:S02]  /*3490*/  @!P0 SHF.L.U32 R3, R4.reuse, 0x10, RZ ;  /* 0x0000001004038819 */ /* 0x040fe400000006ff */
        /* <DEDUP_REMOVED lines=39> */
.L_x_1010:
[----:B------:R-:W-:Y:S05]  /*3710*/  BSYNC B0 ;  /* 0x0000000000007941 */ /* 0x000fea0003800000 */
.L_x_1009:
        /* <DEDUP_REMOVED lines=56> */
.L_x_1012:
[----:B------:R-:W-:Y:S05]  /*3aa0*/  BSYNC B0 ;  /* 0x0000000000007941 */ /* 0x000fea0003800000 */
.L_x_1011:
        /* <DEDUP_REMOVED lines=56> */
.L_x_1014:
[----:B------:R-:W-:Y:S05]  /*3e30*/  BSYNC B0 ;  /* 0x0000000000007941 */ /* 0x000fea0003800000 */
.L_x_1013:
        /* <DEDUP_REMOVED lines=56> */
.L_x_1005:
        /* <DEDUP_REMOVED lines=31> */
.L_x_1016:
[----:B------:R-:W-:Y:S05]  /*43b0*/  BSYNC B0 ;  /* 0x0000000000007941 */ /* 0x000fea0003800000 */
.L_x_1015:
        /* <DEDUP_REMOVED lines=137> */
.L_x_1018:
[----:B------:R-:W-:Y:S05]  /*4c50*/  BSYNC B0 ;  /* 0x0000000000007941 */ /* 0x000fea0003800000 */
.L_x_1017:
        /* <DEDUP_REMOVED lines=117> */
.L_x_1004:
        /* <DEDUP_REMOVED lines=21> */
.L_x_1008:
[----:B------:R-:W-:Y:S05]  /*5500*/  BSYNC B1 ;  /* 0x0000000000017941 */ /* 0x000fea0003800000 */
.L_x_1003:
[----:B-1---5:R-:W-:Y:S01]  /*5510*/  IMAD.SHL.U32 R6, R46, 0x20, RZ ;  /* 0x000000202e067824 */ /* 0x022fe200078e00ff */
[----:B------:R-:W-:Y:S03]  /*5520*/  BSSY B0, `(.L_x_1019) ;  /* 0x0000036000007945 */ /* 0x000fe60003800000 */
[----:B------:R-:W-:Y:S05]  /*5530*/  IMAD.IADD R0, R102, 0x1, -R6 ;  /* 0x0000000166007824 */ /* 0x000fea00078e0a06 */
[----:B------:R-:W-:Y:S11]  /*5540*/  ISETP.GE.AND P0, PT, R0, 0x1, PT ;  /* 0x000000010000780c */ /* 0x000ff60003f06270 */
[----:B------:R-:W-:Y:S02]  /*5550*/  @!UPT UIADD3 URZ, URZ, URZ, URZ ;  /* 0x0000003f3f3ff290 */ /* 0x000fe4000fffe03f */
        /* <DEDUP_REMOVED lines=50> */
.L_x_1020:
[----:B-1----:R-:W-:Y:S05]  /*5880*/  BSYNC B0 ;  /* 0x0000000000007941 */ /* 0x002fea0003800000 */
.L_x_1019:
        /* <DEDUP_REMOVED lines=22> */
.L_x_1002:
[----:B------:R-:W-:Y:S01]  /*59f0*/  IMAD.MOV.U32 R0, RZ, RZ, c[0x0][0x2c4] ;  /* 0x0000b100ff007624 */ /* 0x000fe200078e00ff */
[----:B------:R-:W-:Y:S01]  /*5a00*/  LOP3.LUT R216, R216, 0xffffffdf, RZ, 0xc0, !PT ;  /* 0xffffffdfd8d87812 */ /* 0x000fe200078ec0ff */
[----:B------:R-:W-:Y:S01]  /*5a10*/  BSSY B0, `(.L_x_1022) ;  /* 0x000002c000007945 */ /* 0x000fe20003800000 */
[----:B------:R-:W-:-:S02]  /*5a20*/  IMAD.IADD R10, R112, 0x1, R113 ;  /* 0x00000001700a7824 */ /* 0x000fc400078e0271 */
[----:B------:R-:W-:Y:S02]  /*5a30*/  ISETP.NE.AND P3, PT, R0, 0x1, PT ;  /* 0x000000010000780c */ /* 0x000fe40003f65270 */
[----:B------:R-:W-:-:S11]  /*5a40*/  IADD3 R0, R233, 0x7f, RZ ;  /* 0x0000007fe9007810 */ /* 0x000fd60007ffe0ff */
[----:B------:R-:W-:Y:S01]  /*5a50*/  @P3 IMAD.HI.U32 R2, R0, c[0x0][0x2c8], RZ ;  /* 0x0000b20000023a27 */ /* 0x000fe200078e00ff */
[----:B------:R-:W-:-:S04]  /*5a60*/  @P3 LOP3.LUT R216, R216, 0x20, RZ, 0xfc, !PT ;  /* 0x00000020d8d83812 */ /* 0x000fc800078efcff */
[----:B------:R-:W-:-:S05]  /*5a70*/  @P3 SHF.R.U32.HI R0, RZ, c[0x0][0x2cc], R2 ;  /* 0x0000b300ff003a19 */ /* 0x000fca0000011602 */
[----:B------:R-:W-:-:S05]  /*5a80*/  IMAD.IADD R0, R120, 0x1, R0 ;  /* 0x0000000178007824 */ /* 0x000fca00078e0200 */
[----:B------:R-:W-:-:S04]  /*5a90*/  SHF.R.S32.HI R2, RZ, 0x1f, R0 ;  /* 0x0000001fff027819 */ /* 0x000fc80000011400 */
[----:B------:R-:W-:-:S04]  /*5aa0*/  LEA.HI R0, R2, R0, RZ, 0x5 ;  /* 0x0000000002007211 */ /* 0x000fc800078f28ff */
[----:B------:R-:W-:-:S04]  /*5ab0*/  SHF.R.S32.HI R0, RZ, 0x5, R0 ;  /* 0x00000005ff007819 */ /* 0x000fc80000011400 */
[----:B-1----:R-:W-:Y:S01]  /*5ac0*/  IMNMX R5, R117, R0, PT ;  /* 0x0000000075057217 */ /* 0x002fe20003800200 */
        /* <DEDUP_REMOVED lines=32> */
.L_x_1023:
[----:B------:R-:W-:Y:S05]  /*5cd0*/  BSYNC B0 ;  /* 0x0000000000007941 */ /* 0x000fea0003800000 */
.L_x_1022:
        /* <DEDUP_REMOVED lines=73> */
[----:B------:R-:W1:Y:S03]  /*6170*/  S2R R6, SR_TID.X ;  /* 0x0000000000067919 */ /* 0x000e660000002100 */
[----:B------:R-:W-:-:S13]  /*6180*/  ISETP.NE.AND.EX P1, PT, RZ, c[0x0][0x344], PT, P0 ;  /* 0x0000d100ff007a0c */ /* 0x000fda0003f25300 */
[----:B------:R-:W-:-:S04]  /*6190*/  @P1 IMAD.MOV.U32 R2, RZ, RZ, 0x4 ;  /* 0x00000004ff021424 */ /* 0x000fc800078e00ff */
[----:B------:R-:W-:-:S05]  /*61a0*/  @P1 IMAD.WIDE R2, R227, R2, c[0x0][0x340] ;  /* 0x0000d000e3021625 */ /* 0x000fca00078e0202 */
[----:B------:R1:W2:Y:S01]  /*61b0*/  @P1 LDG.E R14, [R2.64] ;  /* 0x00000006020e1981 */ /* 0x0002a2000c1e1900 */
[----:B------:R-:W-:Y:S02]  /*61c0*/  SHF.R.S32.HI R0, RZ, 0x1f, R119 ;  /* 0x0000001fff007819 */ /* 0x000fe40000011477 */
[----:B------:R-:W-:Y:S02]  /*61d0*/  ISETP.NE.U32.AND P2, PT, RZ, c[0x0][0x348], PT ;  /* 0x0000d200ff007a0c */ /* 0x000fe40003f45070 */
[----:B------:R-:W-:Y:S01]  /*61e0*/  SHF.R.S32.HI R19, RZ, 0x1f, R144 ;  /* 0x0000001fff137819 */ /* 0x000fe20000011490 */
[----:B------:R-:W-:Y:S01]  /*61f0*/  IMAD R0, R0, c[0x0][0x178], RZ ;  /* 0x00005e0000007a24 */ /* 0x000fe200078e02ff */
[----:B------:R-:W-:Y:S02]  /*6200*/  MOV R18, R144 ;  /* 0x0000009000127202 */ /* 0x000fe40000000f00 */
[----:B------:R-:W-:Y:S01]  /*6210*/  ISETP.GE.AND P6, PT, R146, c[0x0][0x1d4], PT ;  /* 0x0000750092007a0c */ /* 0x000fe20003fc6270 */
[----:B------:R-:W-:Y:S01]  /*6220*/  IMAD R0, R119, c[0x0][0x17c], R0 ;  /* 0x00005f0077007a24 */ /* 0x000fe200078e0200 */
[----:B------:R-:W-:-:S02]  /*6230*/  LOP3.LUT R216, R216, 0xfffffffe, RZ, 0xc0, !PT ;  /* 0xfffffffed8d87812 */ /* 0x000fc400078ec0ff */
[----:B------:R-:W-:Y:S02]  /*6240*/  ISETP.GE.AND P5, PT, R213, c[0x0][0x1d4], PT ;  /* 0x00007500d5007a0c */ /* 0x000fe40003fa6270 */
[----:B------:R-:W-:Y:S02]  /*6250*/  ISETP.GE.AND P4, PT, R214, c[0x0][0x1d4], PT ;  /* 0x00007500d6007a0c */ /* 0x000fe40003f86270 */
[----:B------:R-:W-:Y:S02]  /*6260*/  IADD3 R108, R202, -0x1, RZ ;  /* 0xffffffffca6c7810 */ /* 0x000fe40007ffe0ff */
[----:B-1----:R-:W-:-:S04]  /*6270*/  LEA.HI R2, R131, R6, RZ, 0x3 ;  /* 0x0000000683027211 */ /* 0x002fc800078f18ff */
[----:B------:R-:W-:Y:S01]  /*6280*/  LOP3.LUT R4, R2, 0xfffffff8, RZ, 0xc0, !PT ;  /* 0xfffffff802047812 */ /* 0x000fe200078ec0ff */
[----:B------:R-:W-:-:S04]  /*6290*/  IMAD.WIDE.U32 R2, R119, c[0x0][0x178], RZ ;  /* 0x00005e0077027a25 */ /* 0x000fc800078e00ff */
[----:B------:R-:W-:Y:S01]  /*62a0*/  IMAD.IADD R99, R6, 0x1, -R4 ;  /* 0x0000000106637824 */ /* 0x000fe200078e0a04 */
[----:B------:R-:W-:Y:S01]  /*62b0*/  SHF.R.S32.HI R6, RZ, 0x1f, R211 ;  /* 0x0000001fff067819 */ /* 0x000fe200000114d3 */
[----:B------:R-:W-:Y:S01]  /*62c0*/  IMAD.IADD R3, R3, 0x1, R0 ;  /* 0x0000000103037824 */ /* 0x000fe200078e0200 */
[----:B------:R-:W-:Y:S02]  /*62d0*/  IADD3 R4, P0, R211, R10, RZ ;  /* 0x0000000ad3047210 */ /* 0x000fe40007f1e0ff */
[----:B------:R-:W-:Y:S01]  /*62e0*/  LEA R0, R99, R211, 0x5 ;  /* 0x000000d363007211 */ /* 0x000fe200078e28ff */
[----:B------:R-:W-:Y:S01]  /*62f0*/  IMAD.WIDE.U32 R2, R238, c[0x0][0x1b8], R2 ;  /* 0x00006e00ee027a25 */ /* 0x000fe200078e0002 */
[----:B------:R-:W-:Y:S02]  /*6300*/  LEA.HI.X.SX32 R6, R10, R6, 0x1, P0 ;  /* 0x000000060a067211 */ /* 0x000fe400000f0eff */
[----:B------:R-:W-:Y:S01]  /*6310*/  ISETP.NE.AND.EX P0, PT, RZ, c[0x0][0x34c], PT, P2 ;  /* 0x0000d300ff007a0c */ /* 0x000fe20003f05320 */
[----:B------:R-:W-:Y:S01]  /*6320*/  IMAD.IADD R10, R233, 0x1, R0 ;  /* 0x00000001e90a7824 */ /* 0x000fe200078e0200 */
[----:B------:R-:W-:Y:S01]  /*6330*/  ISETP.GE.AND P2, PT, R213, c[0x0][0x198], PT ;  /* 0x00006600d5007a0c */ /* 0x000fe20003f46270 */
[----:B------:R-:W-:Y:S01]  /*6340*/  IMAD R3, R238, c[0x0][0x1bc], R3 ;  /* 0x00006f00ee037a24 */ /* 0x000fe200078e0203 */
[----:B------:R-:W-:Y:S01]  /*6350*/  SEL R7, R240, RZ, !P0 ;  /* 0x000000fff0077207 */ /* 0x000fe20004000000 */
[----:B------:R-:W-:Y:S01]  /*6360*/  @P3 IMAD.HI.U32 R8, R10, c[0x0][0x2c8], RZ ;  /* 0x0000b2000a083a27 */ /* 0x000fe200078e00ff */
[----:B------:R-:W-:-:S02]  /*6370*/  SEL R5, R227, RZ, !P0 ;  /* 0x000000ffe3057207 */ /* 0x000fc40004000000 */
[----:B------:R-:W-:Y:S01]  /*6380*/  ISETP.GE.AND P0, PT, R144, c[0x0][0x1d4], PT ;  /* 0x0000750090007a0c */ /* 0x000fe20003f06270 */
[----:B------:R-:W-:Y:S02]  /*6390*/  IMAD R7, R7, c[0x0][0x1c0], RZ ;  /* 0x0000700007077a24 */ /* 0x000fe400078e02ff */
[----:B------:R-:W-:-:S04]  /*63a0*/  IMAD.WIDE.U32 R2, R5, c[0x0][0x1c0], R2 ;  /* 0x0000700005027a25 */ /* 0x000fc800078e0002 */
[----:B------:R-:W-:Y:S02]  /*63b0*/  IMAD R13, R5, c[0x0][0x1c4], R7 ;  /* 0x00007100050d7a24 */ /* 0x000fe400078e0207 */
[----:B------:R-:W-:Y:S01]  /*63c0*/  IMAD.MOV.U32 R0, RZ, RZ, R10 ;  /* 0x000000ffff007224 */ /* 0x000fe200078e000a */
[----:B------:R-:W-:Y:S01]  /*63d0*/  @P3 SHF.R.U32.HI R0, RZ, c[0x0][0x2cc], R8 ;  /* 0x0000b300ff003a19 */ /* 0x000fe20000011608 */
[----:B------:R-:W-:Y:S01]  /*63e0*/  IMAD R5, R6, c[0x0][0x1e0], RZ ;  /* 0x0000780006057a24 */ /* 0x000fe200078e02ff */
[----:B------:R-:W-:Y:S01]  /*63f0*/  ISETP.GE.AND P3, PT, R146, c[0x0][0x198], PT ;  /* 0x0000660092007a0c */ /* 0x000fe20003f66270 */
[----:B------:R-:W-:Y:S01]  /*6400*/  IMAD R12, R6, c[0x0][0x208], RZ ;  /* 0x00008200060c7a24 */ /* 0x000fe200078e02ff */
[----:B------:R-:W-:Y:S01]  /*6410*/  @P0 LOP3.LUT R216, R216, 0x1, RZ, 0xfc, !PT ;  /* 0x00000001d8d80812 */ /* 0x000fe200078efcff */
[----:B------:R-:W-:Y:S01]  /*6420*/  IMAD R15, R4, c[0x0][0x1e4], R5 ;  /* 0x00007900040f7a24 */ /* 0x000fe200078e0205 */
[--C-:B------:R-:W-:Y:S01]  /*6430*/  SHF.R.S32.HI R5, RZ, 0x1f, R0.reuse ;  /* 0x0000001fff057819 */ /* 0x100fe20000011400 */
[----:B------:R-:W-:Y:S01]  /*6440*/  IMAD.MOV R11, RZ, RZ, -R0 ;  /* 0x000000ffff0b7224 */ /* 0x000fe200078e0a00 */
[----:B------:R-:W-:Y:S01]  /*6450*/  LOP3.LUT R216, R216, 0xfffffffd, RZ, 0xc0, !PT ;  /* 0xfffffffdd8d87812 */ /* 0x000fe200078ec0ff */
[----:B------:R-:W-:-:S04]  /*6460*/  IMAD.WIDE.U32 R6, R4, c[0x0][0x1e0], R18 ;  /* 0x0000780004067a25 */ /* 0x000fc800078e0012 */
[----:B------:R-:W-:-:S04]  /*6470*/  IMAD.WIDE.U32 R8, R4, c[0x0][0x208], R18 ;  /* 0x0000820004087a25 */ /* 0x000fc800078e0012 */
[----:B------:R-:W-:Y:S02]  /*6480*/  IMAD R12, R4, c[0x0][0x20c], R12 ;  /* 0x00008300040c7a24 */ /* 0x000fe400078e020c */
[----:B------:R-:W-:Y:S02]  /*6490*/  IMAD.IADD R3, R3, 0x1, R13 ;  /* 0x0000000103037824 */ /* 0x000fe400078e020d */
[----:B------:R-:W-:Y:S01]  /*64a0*/  IMAD R4, R5, c[0x0][0x1b0], RZ ;  /* 0x00006c0005047a24 */ /* 0x000fe200078e02ff */
[----:B------:R-:W-:Y:S01]  /*64b0*/  SEL R5, RZ, 0xffffffff, P6 ;  /* 0xffffffffff057807 */ /* 0x000fe20003000000 */
[----:B------:R-:W-:Y:S01]  /*64c0*/  IMAD R10, R11, c[0x0][0x2c4], R10 ;  /* 0x0000b1000b0a7a24 */ /* 0x000fe200078e020a */
[----:B------:R-:W-:Y:S01]  /*64d0*/  SEL R11, RZ, 0x1, P0 ;  /* 0x00000001ff0b7807 */ /* 0x000fe20000000000 */
[C---:B------:R-:W-:Y:S01]  /*64e0*/  IMAD R4, R0.reuse, c[0x0][0x1b4], R4 ;  /* 0x00006d0000047a24 */ /* 0x040fe200078e0204 */
[----:B------:R-:W-:Y:S01]  /*64f0*/  ISETP.NE.U32.AND P0, PT, RZ, c[0x0][0x350], PT ;  /* 0x0000d400ff007a0c */ /* 0x000fe20003f05070 */
[----:B------:R-:W-:Y:S01]  /*6500*/  IMAD.WIDE.U32 R2, R0, c[0x0][0x1b0], R2 ;  /* 0x00006c0000027a25 */ /* 0x000fe200078e0002 */
[----:B------:R-:W-:-:S02]  /*6510*/  SHF.L.U32 R0, R5, 0x1, RZ ;  /* 0x0000000105007819 */ /* 0x000fc400000006ff */
[----:B------:R-:W-:Y:S01]  /*6520*/  ISETP.NE.AND.EX P0, PT, RZ, c[0x0][0x354], PT, P0 ;  /* 0x0000d500ff007a0c */ /* 0x000fe20003f05300 */
[----:B------:R-:W-:Y:S01]  /*6530*/  IMAD.IADD R5, R9, 0x1, R12 ;  /* 0x0000000109057824 */ /* 0x000fe200078e020c */
[----:B------:R-:W-:Y:S01]  /*6540*/  SHF.R.S32.HI R9, RZ, 0x1f, R10 ;  /* 0x0000001fff097819 */ /* 0x000fe2000001140a */
[----:B------:R-:W-:Y:S01]  /*6550*/  IMAD.IADD R7, R7, 0x1, R15 ;  /* 0x0000000107077824 */ /* 0x000fe200078e020f */
[----:B------:R-:W-:Y:S01]  /*6560*/  IADD3 R3, R3, R4, RZ ;  /* 0x0000000403037210 */ /* 0x000fe20007ffe0ff */
[----:B------:R-:W-:Y:S01]  /*6570*/  IMAD.MOV.U32 R4, RZ, RZ, R8 ;  /* 0x000000ffff047224 */ /* 0x000fe200078e0008 */
[----:B------:R-:W-:Y:S01]  /*6580*/  LOP3.LUT R15, R0, 0x2, R11, 0xe2, !PT ;  /* 0x00000002000f7812 */ /* 0x000fe200078ee20b */
[----:B------:R-:W-:Y:S01]  /*6590*/  IMAD R0, R9, c[0x0][0x1a8], RZ ;  /* 0x00006a0009007a24 */ /* 0x000fe200078e02ff */
[----:B------:R-:W-:Y:S01]  /*65a0*/  SEL R12, RZ, 0x4, P5 ;  /* 0x00000004ff0c7807 */ /* 0x000fe20002800000 */
[----:B------:R-:W-:Y:S01]  /*65b0*/  IMAD.WIDE.U32 R8, R10, c[0x0][0x1a8], R2 ;  /* 0x00006a000a087a25 */ /* 0x000fe200078e0002 */
[----:B------:R-:W-:-:S03]  /*65c0*/  SEL R11, RZ, 0x8, P4 ;  /* 0x00000008ff0b7807 */ /* 0x000fc60002000000 */
[----:B------:R-:W-:Y:S01]  /*65d0*/  IMAD R13, R10, c[0x0][0x1ac], R0 ;  /* 0x00006b000a0d7a24 */ /* 0x000fe200078e0200 */
[----:B------:R-:W-:Y:S01]  /*65e0*/  LOP3.LUT R123, R11, R15, R12, 0xfe, !PT ;  /* 0x0000000f0b7b7212 */ /* 0x000fe200078efe0c */
[----:B------:R-:W-:Y:S01]  /*65f0*/  IMAD.WIDE.U32 R6, R238, c[0x0][0x1e8], R6 ;  /* 0x00007a00ee067a25 */ /* 0x000fe200078e0006 */
[----:B------:R-:W-:-:S03]  /*6600*/  IADD3 R15, R211, R233, RZ ;  /* 0x000000e9d30f7210 */ /* 0x000fc60007ffe0ff */
[----:B------:R-:W-:-:S04]  /*6610*/  IMAD.WIDE.U32 R2, R238, c[0x0][0x210], R4 ;  /* 0x00008400ee027a25 */ /* 0x000fc800078e0004 */
[C---:B------:R-:W-:Y:S02]  /*6620*/  IMAD R5, R238.reuse, c[0x0][0x1ec], R7 ;  /* 0x00007b00ee057a24 */ /* 0x040fe400078e0207 */
[----:B------:R-:W-:Y:S02]  /*6630*/  IMAD.IADD R9, R9, 0x1, R13 ;  /* 0x0000000109097824 */ /* 0x000fe400078e020d */
[----:B------:R-:W-:Y:S02]  /*6640*/  IMAD R3, R238, c[0x0][0x214], R3 ;  /* 0x00008500ee037a24 */ /* 0x000fe400078e0203 */
[----:B------:R-:W-:Y:S01]  /*6650*/  IMAD.MOV.U32 R4, RZ, RZ, R6 ;  /* 0x000000ffff047224 */ /* 0x000fe200078e0006 */
[----:B--2---:R-:W-:Y:S01]  /*6660*/  @P1 SHF.R.S32.HI R10, RZ, 0x1f, R14 ;  /* 0x0000001fff0a1819 */ /* 0x004fe2000001140e */
[----:B------:R-:W-:Y:S01]  /*6670*/  @!P1 IMAD.MOV.U32 R14, RZ, RZ, R227 ;  /* 0x000000ffff0e9224 */ /* 0x000fe200078e00e3 */
[----:B------:R-:W-:Y:S02]  /*6680*/  @!P1 MOV R10, R240 ;  /* 0x000000f0000a9202 */ /* 0x000fe40000000f00 */
[----:B------:R-:W-:-:S02]  /*6690*/  ISETP.GE.AND P1, PT, R214, c[0x0][0x198], PT ;  /* 0x00006600d6007a0c */ /* 0x000fc40003f26270 */
[----:B------:R-:W-:Y:S02]  /*66a0*/  SEL R0, R14, RZ, !P0 ;  /* 0x000000ff0e007207 */ /* 0x000fe40004000000 */
[----:B------:R-:W-:Y:S02]  /*66b0*/  SEL R7, R10, RZ, !P0 ;  /* 0x000000ff0a077207 */ /* 0x000fe40004000000 */
[----:B------:R-:W-:Y:S01]  /*66c0*/  LEA R17, P0, R8, c[0x0][0x160], 0x1 ;  /* 0x0000580008117a11 */ /* 0x000fe200078008ff */
[----:B------:R-:W-:-:S03]  /*66d0*/  IMAD.WIDE.U32 R220, R0, c[0x0][0x218], R2 ;  /* 0x0000860000dc7a25 */ /* 0x000fc600078e0002 */
[----:B------:R-:W-:Y:S01]  /*66e0*/  LEA.HI.X R14, R8, c[0x0][0x164], R9, 0x1, P0 ;  /* 0x00005900080e7a11 */ /* 0x000fe200000f0c09 */
[C---:B------:R-:W-:Y:S01]  /*66f0*/  IMAD R6, R7.reuse, c[0x0][0x1f0], RZ ;  /* 0x00007c0007067a24 */ /* 0x040fe200078e02ff */
[----:B------:R-:W-:Y:S01]  /*6700*/  ISETP.GE.AND P0, PT, R144, c[0x0][0x198], PT ;  /* 0x0000660090007a0c */ /* 0x000fe20003f06270 */
[----:B------:R-:W-:Y:S02]  /*6710*/  IMAD R7, R7, c[0x0][0x218], RZ ;  /* 0x0000860007077a24 */ /* 0x000fe400078e02ff */
[----:B------:R-:W-:-:S04]  /*6720*/  IMAD.WIDE.U32 R218, R0, c[0x0][0x1f0], R4 ;  /* 0x00007c0000da7a25 */ /* 0x000fc800078e0004 */
[C---:B------:R-:W-:Y:S02]  /*6730*/  IMAD R2, R0.reuse, c[0x0][0x1f4], R6 ;  /* 0x00007d0000027a24 */ /* 0x040fe400078e0206 */
[----:B------:R-:W-:Y:S02]  /*6740*/  IMAD R0, R0, c[0x0][0x21c], R7 ;  /* 0x0000870000007a24 */ /* 0x000fe400078e0207 */
[----:B------:R-:W-:Y:S02]  /*6750*/  IMAD.IADD R222, R219, 0x1, R2 ;  /* 0x00000001dbde7824 */ /* 0x000fe400078e0202 */
[----:B------:R-:W-:Y:S02]  /*6760*/  @P0 LOP3.LUT R216, R216, 0x2, RZ, 0xfc, !PT ;  /* 0x00000002d8d80812 */ /* 0x000fe400078efcff */
[----:B------:R-:W-:Y:S01]  /*6770*/  IADD3 R223, R221, R0, RZ ;  /* 0x00000000dddf7210 */ /* 0x000fe20007ffe0ff */
[----:B------:R-:W-:Y:S05]  /*6780*/  BRA.DIV ~URZ, `(.L_x_1025) ;  /* 0x000156827f007947 */ /* 0x000fea000b800000 */
[----:B------:R1:W2:Y:S02]  /*6790*/  SHFL.IDX PT, R12, R14, RZ, 0x181f ;  /* 0x00181fff0e0c7589 */ /* 0x0002a400000e0000 */
.L_x_1174:
[----:B------:R-:W-:Y:S05]  /*67a0*/  BRA.DIV ~URZ, `(.L_x_1026) ;  /* 0x000156d27f007947 */ /* 0x000fea000b800000 */
[----:B------:R3:W4:Y:S02]  /*67b0*/  SHFL.IDX PT, R0, R17, RZ, 0x181f ;  /* 0x00181fff11007589 */ /* 0x00072400000e0000 */
.L_x_1175:
[----:B------:R-:W-:Y:S01]  /*67c0*/  IMAD R68, R237, c[0x0][0x2c4], RZ ;  /* 0x0000b100ed447a24 */ /* 0x000fe200078e02ff */
[----:B------:R-:W-:Y:S01]  /*67d0*/  SHF.R.S32.HI R71, RZ, 0x1f, R146 ;  /* 0x0000001fff477819 */ /* 0x000fe20000011492 */
[----:B------:R-:W-:Y:S01]  /*67e0*/  BSSY B0, `(.L_x_1027) ;  /* 0x000001a000007945 */ /* 0x000fe20003800000 */
[----:B------:R-:W-:-:S02]  /*67f0*/  LOP3.LUT R216, R216, 0xfffffff7, RZ, 0xc0, !PT ;  /* 0xfffffff7d8d87812 */ /* 0x000fc400078ec0ff */
[----:B------:R-:W-:Y:S02]  /*6800*/  ISETP.GE.AND P0, PT, R15, R68, PT ;  /* 0x000000440f00720c */ /* 0x000fe40003f06270 */
[----:B------:R-:W-:Y:S02]  /*6810*/  LEA.HI R69, R71, R146, RZ, 0x3 ;  /* 0x0000009247457211 */ /* 0x000fe400078f18ff */
[----:B------:R-:W-:Y:S02]  /*6820*/  SHF.R.S32.HI R16, RZ, 0x1f, R214 ;  /* 0x0000001fff107819 */ /* 0x000fe400000114d6 */
        /* <DEDUP_REMOVED lines=21> */
.L_x_1028:
[----:B------:R-:W-:Y:S05]  /*6980*/  BSYNC B0 ;  /* 0x0000000000007941 */ /* 0x000fea0003800000 */
.L_x_1027:
[----:B------:R-:W-:Y:S05]  /*6990*/  BRA.DIV ~URZ, `(.L_x_1029) ;  /* 0x000155427f007947 */ /* 0x000fea000b800000 */
[----:B--2---:R2:W1:Y:S04]  /*69a0*/  SHFL.IDX PT, R12, R14, 0x1, 0x181f ;  /* 0x00381f000e0c7f89 */ /* 0x00446800000e0000 */
[----:B----4-:R2:W4:Y:S02]  /*69b0*/  SHFL.IDX PT, R0, R17, 0x1, 0x181f ;  /* 0x00381f0011007f89 */ /* 0x01052400000e0000 */
.L_x_1176:
        /* <DEDUP_REMOVED lines=22> */
.L_x_1031:
[----:B------:R-:W-:Y:S05]  /*6b20*/  BSYNC B0 ;  /* 0x0000000000007941 */ /* 0x000fea0003800000 */
.L_x_1030:
[----:B------:R-:W-:Y:S05]  /*6b30*/  BRA.DIV ~URZ, `(.L_x_1032) ;  /* 0x000154627f007947 */ /* 0x000fea000b800000 */
[----:B-1----:R1:W2:Y:S02]  /*6b40*/  SHFL.IDX PT, R12, R14, 0x2, 0x181f ;  /* 0x00581f000e0c7f89 */ /* 0x0022a400000e0000 */
.L_x_1177:
[----:B------:R-:W-:Y:S05]  /*6b50*/  BRA.DIV ~URZ, `(.L_x_1033) ;  /* 0x000154b27f007947 */ /* 0x000fea000b800000 */
[----:B----4-:R4:W1:Y:S02]  /*6b60*/  SHFL.IDX PT, R0, R17, 0x2, 0x181f ;  /* 0x00581f0011007f89 */ /* 0x01086400000e0000 */
.L_x_1178:
        /* <DEDUP_REMOVED lines=22> */
.L_x_1035:
[----:B------:R-:W-:Y:S05]  /*6cd0*/  BSYNC B0 ;  /* 0x0000000000007941 */ /* 0x000fea0003800000 */
.L_x_1034:
[----:B------:R-:W-:Y:S05]  /*6ce0*/  BRA.DIV ~URZ, `(.L_x_1036) ;  /* 0x000153827f007947 */ /* 0x000fea000b800000 */
[----:B--2---:R2:W3:Y:S04]  /*6cf0*/  SHFL.IDX PT, R12, R14, 0x3, 0x181f ;  /* 0x00781f000e0c7f89 */ /* 0x0044e800000e0000 */
[----:B-1----:R2:W1:Y:S02]  /*6d00*/  SHFL.IDX PT, R0, R17, 0x3, 0x181f ;  /* 0x00781f0011007f89 */ /* 0x00246400000e0000 */
.L_x_1179:
[----:B------:R-:W-:Y:S02]  /*6d10*/  IADD3 R2, R15, 0x60, RZ ;  /* 0x000000600f027810 */ /* 0x000fe40007ffe0ff */
[----:B------:R-:W-:-:S02]  /*6d20*/  P2R R5, PR, RZ, 0x10 ;  /* 0x00000010ff057803 */ /* 0x000fc40000000000 */
        /* <DEDUP_REMOVED lines=9> */
[----:B------:R-:W-:Y:S01]  /*6dc0*/  @!P4 LEA R2, P0, R214, R0, 0x1 ;  /* 0x00000000d602c211 */ /* 0x000fe200078008ff */
[----:B------:R-:W-:-:S03]  /*6dd0*/  IMAD.IADD R0, R236, 0x1, -R211 ;  /* 0x00000001ec007824 */ /* 0x000fc600078e0ad3 */
[----:B------:R-:W-:Y:S01]  /*6de0*/  @!P4 LEA.HI.X R3, R214, R12, R16, 0x1, P0 ;  /* 0x0000000cd603c211 */ /* 0x000fe200000f0c10 */
[----:B------:R-:W-:Y:S01]  /*6df0*/  IMAD R0, R108, -0x20, R0 ;  /* 0xffffffe06c007824 */ /* 0x000fe200078e0200 */
[----:B------:R-:W-:-:S13]  /*6e00*/  LOP3.LUT P0, RZ, R216, 0x2, RZ, 0xc0, !PT ;  /* 0x00000002d8ff7812 */ /* 0x000fda000780c0ff */
[----:B------:R-:W-:Y:S01]  /*6e10*/  @!PT LDS RZ, [RZ] ;  /* 0x00000000fffff984 */ /* 0x000fe20000000800 */
[----:B------:R-:W-:Y:S01]  /*6e20*/  @!PT LDS RZ, [RZ] ;  /* 0x00000000fffff984 */ /* 0x000fe20000000800 */
[----:B------:R-:W-:Y:S01]  /*6e30*/  @!PT LDS RZ, [RZ] ;  /* 0x00000000fffff984 */ /* 0x000fe20000000800 */
[----:B------:R1:W-:Y:S01]  /*6e40*/  @!P4 LDGSTS.E.BYPASS.LTC128B.128 [R215+0x13080], [R10.64], !P0 ;  /* 0x130800000ad7cfae */ /* 0x0003e2000c101d46 */
[----:B------:R-:W-:-:S03]  /*6e50*/  ISETP.GE.AND P0, PT, R0, 0x1, PT ;  /* 0x000000010000780c */ /* 0x000fc60003f06270 */
[----:B------:R1:W-:Y:S04]  /*6e60*/  @!P4 LDGSTS.E.BYPASS.LTC128B.128 [R215+0x17080], [R8.64], !P3 ;  /* 0x1708000008d7cfae */ /* 0x0003e8000d901d46 */
[----:B------:R1:W-:Y:S04]  /*6e70*/  @!P4 LDGSTS.E.BYPASS.LTC128B.128 [R215+0x1b080], [R6.64], !P2 ;  /* 0x1b08000006d7cfae */ /* 0x0003e8000d101d46 */
[----:B------:R1:W-:Y:S01]  /*6e80*/  @!P4 LDGSTS.E.BYPASS.LTC128B.128 [R215+0x1f080], [R2.64], !P1 ;  /* 0x1f08000002d7cfae */ /* 0x0003e2000c901d46 */
[----:B------:R-:W-:-:S03]  /*6e90*/  ISETP.NE.AND P4, PT, R5, RZ, PT ;  /* 0x000000ff0500720c */ /* 0x000fc60003f85270 */
[----:B------:R-:W0:Y:S01]  /*6ea0*/  LDGDEPBAR ;  /* 0x00000000000079af */ /* 0x000e220000000000 */
[----:B------:R-:W-:Y:S01]  /*6eb0*/  WARPSYNC 0xffffffff ;  /* 0xffffffff00007948 */ /* 0x000fe20003800000 */
[----:B------:R-:W-:Y:S02]  /*6ec0*/  BSSY B0, `(.L_x_1037) ;  /* 0x0000013000007945 */ /* 0x000fe40003800000 */
[----:B------:R-:W-:Y:S06]  /*6ed0*/  BAR.SYNC.DEFER_BLOCKING 0x0 ;  /* 0x0000000000007b1d */ /* 0x000fec0000010000 */
[----:B------:R-:W-:Y:S05]  /*6ee0*/  @!P0 BRA `(.L_x_1038) ;  /* 0x0000010000008947 */ /* 0x000fea0003800000 */
[----:B------:R-:W-:Y:S01]  /*6ef0*/  IMAD R0, R129, c[0x0][0x1e0], RZ ;  /* 0x0000780081007a24 */ /* 0x000fe200078e02ff */
[----:B------:R-:W-:Y:S01]  /*6f00*/  LOP3.LUT P3, RZ, R216, 0x1, RZ, 0xc0, !PT ;  /* 0x00000001d8ff7812 */ /* 0x000fe2000786c0ff */
[----:B-1----:R-:W-:-:S04]  /*6f10*/  IMAD.WIDE.U32 R2, R108, c[0x0][0x1e0], RZ ;  /* 0x000078006c027a25 */ /* 0x002fc800078e00ff */
        /* <DEDUP_REMOVED lines=13> */
.L_x_1038:
[----:B------:R-:W-:Y:S05]  /*6ff0*/  BSYNC B0 ;  /* 0x0000000000007941 */ /* 0x000fea0003800000 */
.L_x_1037:
[----:B------:R-:W-:Y:S01]  /*7000*/  ISETP.LT.AND P0, PT, RZ, c[0x0][0x27c], PT ;  /* 0x00009f00ff007a0c */ /* 0x000fe20003f01270 */
[----:B------:R-:W0:Y:S01]  /*7010*/  LDGDEPBAR ;  /* 0x00000000000079af */ /* 0x000e220000000000 */
[----:B------:R-:W-:-:S11]  /*7020*/  MOV R133, c[0x0][0x2c4] ;  /* 0x0000b10000857a02 */ /* 0x000fd60000000f00 */
[----:B------:R-:W-:Y:S05]  /*7030*/  @P0 BRA `(.L_x_1039) ;  /* 0x0000002000000947 */ /* 0x000fea0003800000 */
[----:B------:R-:W-:-:S04]  /*7040*/  DEPBAR.LE SB0, 0x1 ;  /* 0x000080400000791a */ /* 0x000fc80000000000 */
[----:B------:R-:W-:Y:S05]  /*7050*/  BRA `(.L_x_1040) ;  /* 0x0000966000007947 */ /* 0x000fea0003800000 */
.L_x_1039:
[----:B------:R-:W-:Y:S01]  /*7060*/  ULDC.U8 UR4, c[0x0][0x298] ;  /* 0x0000a60000047ab9 */ /* 0x000fe20000000000 */
[----:B-----5:R-:W-:Y:S01]  /*7070*/  SHF.R.S32.HI R0, RZ, 0x1f, R110 ;  /* 0x0000001fff007819 */ /* 0x020fe2000001146e */
[----:B-1----:R-:W-:Y:S01]  /*7080*/  IMAD.WIDE.U32 R6, R110, c[0x0][0x280], RZ ;  /* 0x0000a0006e067a25 */ /* 0x002fe200078e00ff */
[----:B------:R-:W-:Y:S01]  /*7090*/  ISETP.NE.AND P0, PT, RZ, UR4, PT ;  /* 0x00000004ff007c0c */ /* 0x000fe2000bf05270 */
[----:B------:R-:W-:Y:S01]  /*70a0*/  BSSY B2, `(.L_x_1040) ;  /* 0x0000961000027945 */ /* 0x000fe20003800000 */
[C---:B------:R-:W-:Y:S01]  /*70b0*/  IADD3 R128, R211.reuse, 0x20, RZ ;  /* 0x00000020d3807810 */ /* 0x040fe20007ffe0ff */
[C---:B------:R-:W-:Y:S01]  /*70c0*/  IMAD R3, R0.reuse, c[0x0][0x280], RZ ;  /* 0x0000a00000037a24 */ /* 0x040fe200078e02ff */
[----:B------:R-:W-:Y:S01]  /*70d0*/  IADD3 R132, R211, 0x60, RZ ;  /* 0x00000060d3847810 */ /* 0x000fe20007ffe0ff */
[----:B------:R-:W-:Y:S01]  /*70e0*/  IMAD R2, R0, c[0x0][0x290], RZ ;  /* 0x0000a40000027a24 */ /* 0x000fe200078e02ff */
[----:B------:R-:W-:Y:S01]  /*70f0*/  LEA R0, R99, R15, 0x5 ;  /* 0x0000000f63007211 */ /* 0x000fe200078e28ff */
[C---:B------:R-:W-:Y:S01]  /*7100*/  IMAD R5, R110.reuse, c[0x0][0x284], R3 ;  /* 0x0000a1006e057a24 */ /* 0x040fe200078e0203 */
[----:B------:R-:W-:Y:S01]  /*7110*/  IADD3 R131, R211, 0x40, RZ ;  /* 0x00000040d3837810 */ /* 0x000fe20007ffe0ff */
[----:B------:R-:W-:-:S02]  /*7120*/  IMAD R8, R110, c[0x0][0x294], R2 ;  /* 0x0000a5006e087a24 */ /* 0x000fc400078e0202 */
[----:B------:R-:W-:Y:S01]  /*7130*/  IMAD.WIDE.U32 R2, R110, c[0x0][0x290], RZ ;  /* 0x0000a4006e027a25 */ /* 0x000fe200078e00ff */
[----:B------:R-:W-:-:S04]  /*7140*/  IADD3 R5, R5, R7, RZ ;  /* 0x0000000705057210 */ /* 0x000fc80007ffe0ff */
[----:B------:R-:W-:Y:S01]  /*7150*/  IADD3 R8, R8, R3, RZ ;  /* 0x0000000308087210 */ /* 0x000fe20007ffe0ff */
[----:B------:R-:W-:Y:S05]  /*7160*/  @!P0 BRA `(.L_x_1041) ;  /* 0x000049b000008947 */ /* 0x000fea0003800000 */
[----:B------:R-:W-:Y:S01]  /*7170*/  ISETP.NE.AND P1, PT, R133, 0x1, PT ;  /* 0x000000018500780c */ /* 0x000fe20003f25270 */
[----:B------:R-:W-:Y:S01]  /*7180*/  IMAD.MOV.U32 R4, RZ, RZ, R6 ;  /* 0x000000ffff047224 */ /* 0x000fe200078e0006 */
[C---:B------:R-:W-:Y:S01]  /*7190*/  IADD3 R43, R148.reuse, 0x40, RZ ;  /* 0x00000040942b7810 */ /* 0x040fe20007ffe0ff */
[----:B------:R-:W-:Y:S01]  /*71a0*/  BSSY B0, `(.L_x_1042) ;  /* 0x0000053000007945 */ /* 0x000fe20003800000 */
[----:B------:R-:W-:Y:S01]  /*71b0*/  IADD3 R42, R148, 0x20, RZ ;  /* 0x00000020942a7810 */ /* 0x000fe20007ffe0ff */
        /* <DEDUP_REMOVED lines=16> */
[----:B------:R-:W-:Y:S01]  /*72c0*/  IMAD.WIDE.U32 R4, R0, c[0x0][0x280], R4 ;  /* 0x0000a00000047a25 */ /* 0x000fe200078e0004 */
[----:B------:R-:W-:-:S03]  /*72d0*/  SHF.R.S32.HI R30, RZ, 0x1f, R42 ;  /* 0x0000001fff1e7819 */ /* 0x000fc6000001142a */
[----:B------:R-:W-:Y:S01]  /*72e0*/  IMAD R7, R3, c[0x0][0x280], RZ ;  /* 0x0000a00003077a24 */ /* 0x000fe200078e02ff */
[----:B------:R-:W-:-:S03]  /*72f0*/  LEA R40, P0, R4, c[0x0][0x270], 0x1 ;  /* 0x00009c0004287a11 */ /* 0x000fc600078008ff */
[----:B------:R-:W-:-:S04]  /*7300*/  IMAD R6, R0, c[0x0][0x284], R7 ;  /* 0x0000a10000067a24 */ /* 0x000fc800078e0207 */
[----:B------:R-:W-:-:S05]  /*7310*/  IMAD.IADD R6, R5, 0x1, R6 ;  /* 0x0000000105067824 */ /* 0x000fca00078e0206 */
[----:B------:R-:W-:Y:S01]  /*7320*/  LEA.HI.X R34, R4, c[0x0][0x274], R6, 0x1, P0 ;  /* 0x00009d0004227a11 */ /* 0x000fe200000f0c06 */
[----:B------:R-:W-:Y:S02]  /*7330*/  IMAD R4, R3, c[0x0][0x290], RZ ;  /* 0x0000a40003047a24 */ /* 0x000fe400078e02ff */
[----:B------:R-:W-:-:S04]  /*7340*/  IMAD.MOV.U32 R3, RZ, RZ, R8 ;  /* 0x000000ffff037224 */ /* 0x000fc800078e0008 */
[----:B------:R-:W-:-:S04]  /*7350*/  IMAD.WIDE.U32 R2, R0, c[0x0][0x290], R2 ;  /* 0x0000a40000027a25 */ /* 0x000fc800078e0002 */
[----:B------:R-:W-:Y:S01]  /*7360*/  IMAD R0, R0, c[0x0][0x294], R4 ;  /* 0x0000a50000007a24 */ /* 0x000fe200078e0204 */
[C---:B------:R-:W-:Y:S01]  /*7370*/  LEA R33, P0, R2.reuse, c[0x0][0x288], 0x1 ;  /* 0x0000a20002217a11 */ /* 0x040fe200078008ff */
[----:B------:R1:W3:Y:S02]  /*7380*/  SHFL.IDX PT, R4, R34, RZ, 0x181f ;  /* 0x00181fff22047589 */ /* 0x0002e400000e0000 */
[----:B------:R-:W-:Y:S02]  /*7390*/  IMAD.IADD R0, R3, 0x1, R0 ;  /* 0x0000000103007824 */ /* 0x000fe400078e0200 */
[----:B------:R1:W2:Y:S03]  /*73a0*/  SHFL.IDX PT, R3, R40, RZ, 0x181f ;  /* 0x00181fff28037589 */ /* 0x0002a600000e0000 */
[----:B------:R-:W-:Y:S02]  /*73b0*/  LEA.HI.X R31, R2, c[0x0][0x28c], R0, 0x1, P0 ;  /* 0x0000a300021f7a11 */ /* 0x000fe400000f0c00 */
[----:B------:R1:W4:Y:S04]  /*73c0*/  SHFL.IDX PT, R0, R33, RZ, 0x181f ;  /* 0x00181fff21007589 */ /* 0x00032800000e0000 */
[----:B------:R1:W1:Y:S01]  /*73d0*/  SHFL.IDX PT, R2, R31, RZ, 0x181f ;  /* 0x00181fff1f027589 */ /* 0x00026200000e0000 */
        /* <DEDUP_REMOVED lines=9> */
[----:B--2---:R-:W-:-:S05]  /*7470*/  @!P3 IADD3 R18, P0, R3, R6, RZ ;  /* 0x000000060312b210 */ /* 0x004fca0007f1e0ff */
[--C-:B---3--:R-:W-:Y:S01]  /*7480*/  @!P3 IMAD.X R19, R4, 0x1, R5.reuse, P0 ;  /* 0x000000010413b824 */ /* 0x108fe200000e0605 */
[----:B----4-:R-:W-:Y:S02]  /*7490*/  @!P3 IADD3 R16, P0, R0, R6, RZ ;  /* 0x000000060010b210 */ /* 0x010fe40007f1e0ff */
        /* <DEDUP_REMOVED lines=35> */
.L_x_1043:
[----:B------:R-:W-:Y:S05]  /*76d0*/  BSYNC B0 ;  /* 0x0000000000007941 */ /* 0x000fea0003800000 */
.L_x_1042:
[----:B-1---5:R-:W-:Y:S01]  /*76e0*/  IMAD.MOV.U32 R2, RZ, RZ, R44 ;  /* 0x000000ffff027224 */ /* 0x022fe200078e002c */
[----:B------:R-:W-:Y:S01]  /*76f0*/  LOP3.LUT P0, RZ, R216, 0x10, RZ, 0xc0, !PT ;  /* 0x00000010d8ff7812 */ /* 0x000fe2000780c0ff */
[----:B----4-:R-:W-:Y:S01]  /*7700*/  IMAD.MOV.U32 R0, RZ, RZ, R45 ;  /* 0x000000ffff007224 */ /* 0x010fe200078e002d */
[----:B--2---:R-:W-:Y:S01]  /*7710*/  MOV R3, R37 ;  /* 0x0000002500037202 */ /* 0x004fe20000000f00 */
[----:B---3--:R-:W-:Y:S01]  /*7720*/  IMAD.MOV.U32 R4, RZ, RZ, R36 ;  /* 0x000000ffff047224 */ /* 0x008fe200078e0024 */
        /* <DEDUP_REMOVED lines=51> */
[-C--:B------:R-:W-:Y:S01]  /*7a60*/  @!P2 IADD3 R14, P0, R3, R5.reuse, RZ ;  /* 0x00000005030ea210 */ /* 0x080fe20007f1e0ff */
[----:B------:R-:W-:Y:S01]  /*7a70*/  CS2R R64, SRZ ;  /* 0x0000000000407805 */ /* 0x000fe2000001ff00 */
[----:B------:R-:W-:Y:S01]  /*7a80*/  CS2R R60, SRZ ;  /* 0x00000000003c7805 */ /* 0x000fe2000001ff00 */
[----:B------:R1:W5:Y:S02]  /*7a90*/  @!P3 LD.E.64 R48, [R18.64] ;  /* 0x000000061230b980 */ /* 0x000364000c101b00 */
[--C-:B------:R-:W-:Y:S01]  /*7aa0*/  @!P2 IMAD.X R15, R4, 0x1, R6.reuse, P0 ;  /* 0x00000001040fa824 */ /* 0x100fe200000e0606 */
[----:B------:R-:W-:Y:S01]  /*7ab0*/  @!P2 IADD3 R12, P0, R0, R5, RZ ;  /* 0x00000005000ca210 */ /* 0x000fe20007f1e0ff */
[C---:B------:R-:W-:Y:S01]  /*7ac0*/  @!P1 IMAD.SHL.U32 R5, R43.reuse, 0x2, RZ ;  /* 0x000000022b059824 */ /* 0x040fe200078e00ff */
        /* <DEDUP_REMOVED lines=21> */
.L_x_1045:
[----:B------:R-:W-:Y:S05]  /*7c20*/  BSYNC B0 ;  /* 0x0000000000007941 */ /* 0x000fea0003800000 */
.L_x_1044:
        /* <DEDUP_REMOVED lines=42> */
[----:B------:R-:W-:Y:S02]  /*7ed0*/  ISETP.GE.AND P2, PT, R42, c[0x0][0x27c], PT ;  /* 0x00009f002a007a0c */ /* 0x000fe40003f46270 */
[----:B------:R-:W-:Y:S02]  /*7ee0*/  ISETP.GE.AND P1, PT, R43, c[0x0][0x27c], PT ;  /* 0x00009f002b007a0c */ /* 0x000fe40003f26270 */
[----:B------:R-:W-:-:S07]  /*7ef0*/  P2R R21, PR, RZ, 0x10 ;  /* 0x00000010ff157803 */ /* 0x000fce0000000000 */
[C---:B------:R-:W-:Y:S01]  /*7f00*/  @!P3 IMAD.SHL.U32 R5, R148.reuse, 0x2, RZ ;  /* 0x000000029405b824 */ /* 0x040fe200078e00ff */
[----:B------:R-:W-:-:S04]  /*7f10*/  @!P3 SHF.L.U64.HI R6, R148, 0x1, R35 ;  /* 0x000000019406b819 */ /* 0x000fc80000010223 */
[----:B---3--:R-:W-:-:S05]  /*7f20*/  @!P3 IADD3 R18, P0, R3, R5, RZ ;  /* 0x000000050312b210 */ /* 0x008fca0007f1e0ff */
[----:B--2---:R-:W-:Y:S01]  /*7f30*/  @!P3 IMAD.X R19, R4, 0x1, R6, P0 ;  /* 0x000000010413b824 */ /* 0x004fe200000e0606 */
[----:B-1----:R-:W-:Y:S01]  /*7f40*/  @!P3 IADD3 R16, P0, R0, R5, RZ ;  /* 0x000000050010b210 */ /* 0x002fe20007f1e0ff */
[----:B------:R-:W-:-:S04]  /*7f50*/  @!P2 IMAD.SHL.U32 R5, R42, 0x2, RZ ;  /* 0x000000022a05a824 */ /* 0x000fc800078e00ff */
[----:B----4-:R-:W-:Y:S01]  /*7f60*/  @!P3 IMAD.X R17, R2, 0x1, R6, P0 ;  /* 0x000000010211b824 */ /* 0x010fe200000e0606 */
[----:B------:R-:W-:Y:S02]  /*7f70*/  @!P2 SHF.L.U64.HI R6, R42, 0x1, R30 ;  /* 0x000000012a06a819 */ /* 0x000fe4000001021e */
[-C--:B------:R-:W-:Y:S01]  /*7f80*/  @!P2 IADD3 R14, P0, R3, R5.reuse, RZ ;  /* 0x00000005030ea210 */ /* 0x080fe20007f1e0ff */
[----:B------:R-:W-:Y:S01]  /*7f90*/  CS2R R66, SRZ ;  /* 0x0000000000427805 */ /* 0x000fe2000001ff00 */
[----:B------:R-:W-:Y:S01]  /*7fa0*/  CS2R R70, SRZ ;  /* 0x0000000000467805 */ /* 0x000fe2000001ff00 */
[----:B------:R-:W-:Y:S01]  /*7fb0*/  CS2R R72, SRZ ;  /* 0x0000000000487805 */ /* 0x000fe2000001ff00 */
[----:B------:R-:W-:Y:S01]  /*7fc0*/  CS2R R74, SRZ ;  /* 0x00000000004a7805 */ /* 0x000fe2000001ff00 */
[--C-:B------:R-:W-:Y:S01]  /*7fd0*/  @!P2 IMAD.X R15, R4, 0x1, R6.reuse, P0 ;  /* 0x00000001040fa824 */ /* 0x100fe200000e0606 */
[----:B------:R-:W-:Y:S01]  /*7fe0*/  @!P2 IADD3 R12, P0, R0, R5, RZ ;  /* 0x00000005000ca210 */ /* 0x000fe20007f1e0ff */
[C---:B------:R-:W-:Y:S01]  /*7ff0*/  @!P1 IMAD.SHL.U32 R5, R43.reuse, 0x2, RZ ;  /* 0x000000022b059824 */ /* 0x040fe200078e00ff */
[----:B------:R-:W-:Y:S01]  /*8000*/  CS2R R76, SRZ ;  /* 0x00000000004c7805 */ /* 0x000fe2000001ff00 */
[----:B------:R1:W5:Y:S02]  /*8010*/  @!P3 LD.E.64 R62, [R16.64] ;  /* 0x00000006103eb980 */ /* 0x000364000c101b00 */
[----:B------:R-:W-:Y:S01]  /*8020*/  @!P2 IMAD.X R13, R2, 0x1, R6, P0 ;  /* 0x00000001020da824 */ /* 0x000fe200000e0606 */
[----:B------:R-:W-:-:S02]  /*8030*/  @!P1 SHF.L.U64.HI R6, R43, 0x1, R32 ;  /* 0x000000012b069819 */ /* 0x000fc40000010220 */
        /* <DEDUP_REMOVED lines=15> */
[----:B------:R-:W-:Y:S02]  /*8130*/  ISETP.NE.AND P4, PT, R21, RZ, PT ;  /* 0x000000ff1500720c */ /* 0x000fe40003f85270 */
[----:B------:R-:W-:Y:S02]  /*8140*/  CS2R R20, SRZ ;  /* 0x0000000000147805 */ /* 0x000fe4000001ff00 */
[----:B------:R1:W5:Y:S04]  /*8150*/  @!P0 LD.E.64 R76, [R4.64] ;  /* 0x00000006044c8980 */ /* 0x000368000c101b00 */
[----:B------:R2:W5:Y:S02]  /*8160*/  @!P3 LD.E.64 R20, [R18.64] ;  /* 0x000000061214b980 */ /* 0x000564000c101b00 */
[----:B--2---:R-:W-:-:S06]  /*8170*/  CS2R R18, SRZ ;  /* 0x0000000000127805 */ /* 0x004fcc000001ff00 */
[----:B------:R1:W5:Y:S02]  /*8180*/  @!P2 LD.E.64 R18, [R14.64] ;  /* 0x000000060e12a980 */ /* 0x000364000c101b00 */
.L_x_1047:
[----:B------:R-:W-:Y:S05]  /*8190*/  BSYNC B0 ;  /* 0x0000000000007941 */ /* 0x000fea0003800000 */
.L_x_1046:
[----:B----45:R-:W-:Y:S01]  /*81a0*/  IMAD.MOV.U32 R2, RZ, RZ, R74 ;  /* 0x000000ffff027224 */ /* 0x030fe200078e004a */
[----:B---3--:R-:W-:Y:S01]  /*81b0*/  MOV R3, R71 ;  /* 0x0000004700037202 */ /* 0x008fe20000000f00 */
[----:B-1----:R-:W-:Y:S01]  /*81c0*/  IMAD.MOV.U32 R0, RZ, RZ, R75 ;  /* 0x000000ffff007224 */ /* 0x002fe200078e004b */
[----:B------:R-:W-:Y:S01]  /*81d0*/  ISETP.NE.AND P0, PT, R80, RZ, PT ;  /* 0x000000ff5000720c */ /* 0x000fe20003f05270 */
[----:B--2---:R-:W-:Y:S01]  /*81e0*/  IMAD.MOV.U32 R4, RZ, RZ, R70 ;  /* 0x000000ffff047224 */ /* 0x004fe200078e0046 */
[----:B------:R1:W2:Y:S01]  /*81f0*/  SHFL.IDX PT, R7, R34, 0x3, 0x181f ;  /* 0x00781f0022077f89 */ /* 0x0002a200000e0000 */
[----:B------:R-:W-:Y:S01]  /*8200*/  MOV R5, R66 ;  /* 0x0000004200057202 */ /* 0x000fe20000000f00 */
[----:B------:R-:W-:Y:S01]  /*8210*/  BSSY B0, `(.L_x_1048) ;  /* 0x000004b000007945 */ /* 0x000fe20003800000 */
[----:B------:R-:W-:Y:S01]  /*8220*/  PRMT R115, R0, 0x5410, R2 ;  /* 0x0000541000737816 */ /* 0x000fe20000000002 */
[----:B------:R-:W-:Y:S01]  /*8230*/  IMAD.MOV.U32 R2, RZ, RZ, R18 ;  /* 0x000000ffff027224 */ /* 0x000fe200078e0012 */
[----:B------:R-:W-:Y:S01]  /*8240*/  PRMT R113, R3, 0x5410, R4 ;  /* 0x0000541003717816 */ /* 0x000fe20000000004 */
[----:B------:R-:W-:Y:S01]  /*8250*/  IMAD.MOV.U32 R0, RZ, RZ, R19 ;  /* 0x000000ffff007224 */ /* 0x000fe200078e0013 */
[----:B------:R-:W-:Y:S01]  /*8260*/  MOV R4, R20 ;  /* 0x0000001400047202 */ /* 0x000fe20000000f00 */
[----:B------:R-:W-:Y:S01]  /*8270*/  IMAD.MOV.U32 R3, RZ, RZ, R21 ;  /* 0x000000ffff037224 */ /* 0x000fe200078e0015 */
[----:B------:R3:W4:Y:S01]  /*8280*/  SHFL.IDX PT, R9, R31, 0x3, 0x181f ;  /* 0x00781f001f097f89 */ /* 0x00072200000e0000 */
[----:B------:R-:W-:Y:S01]  /*8290*/  CS2R R86, SRZ ;  /* 0x0000000000567805 */ /* 0x000fe2000001ff00 */
[----:B------:R-:W-:Y:S01]  /*82a0*/  PRMT R112, R0, 0x5410, R2 ;  /* 0x0000541000707816 */ /* 0x000fe20000000002 */
[----:B------:R-:W-:Y:S01]  /*82b0*/  IMAD.MOV.U32 R2, RZ, RZ, R76 ;  /* 0x000000ffff027224 */ /* 0x000fe200078e004c */
[----:B------:R-:W-:Y:S01]  /*82c0*/  MOV R0, R77 ;  /* 0x0000004d00007202 */ /* 0x000fe20000000f00 */
[----:B------:R2:W4:Y:S01]  /*82d0*/  SHFL.IDX PT, R6, R33, 0x3, 0x181f ;  /* 0x00781f0021067f89 */ /* 0x00052200000e0000 */
[----:B------:R-:W-:Y:S01]  /*82e0*/  PRMT R110, R3, 0x5410, R4 ;  /* 0x00005410036e7816 */ /* 0x000fe20000000004 */
[----:B------:R-:W-:Y:S01]  /*82f0*/  IMAD.MOV.U32 R3, RZ, RZ, R72 ;  /* 0x000000ffff037224 */ /* 0x000fe200078e0048 */
[----:B------:R-:W-:Y:S01]  /*8300*/  PRMT R114, R0, 0x5410, R2 ;  /* 0x0000541000727816 */ /* 0x000fe20000000002 */
[----:B------:R-:W-:Y:S01]  /*8310*/  IMAD.MOV.U32 R2, RZ, RZ, R73 ;  /* 0x000000ffff027224 */ /* 0x000fe200078e0049 */
[----:B------:R4:W4:Y:S01]  /*8320*/  SHFL.IDX PT, R0, R40, 0x3, 0x181f ;  /* 0x00781f0028007f89 */ /* 0x00092200000e0000 */
[----:B------:R-:W-:Y:S01]  /*8330*/  IMAD.MOV.U32 R4, RZ, RZ, R67 ;  /* 0x000000ffff047224 */ /* 0x000fe200078e0043 */
[----:B------:R-:W-:Y:S01]  /*8340*/  CS2R R82, SRZ ;  /* 0x0000000000527805 */ /* 0x000fe2000001ff00 */
[----:B------:R-:W-:Y:S01]  /*8350*/  CS2R R78, SRZ ;  /* 0x00000000004e7805 */ /* 0x000fe2000001ff00 */
[----:B-1----:R-:W-:Y:S01]  /*8360*/  PRMT R34, R2, 0x5410, R3 ;  /* 0x0000541002227816 */ /* 0x002fe20000000003 */
[----:B------:R-:W-:Y:S01]  /*8370*/  IMAD.MOV.U32 R3, RZ, RZ, R62 ;  /* 0x000000ffff037224 */ /* 0x000fe200078e003e */
[----:B------:R-:W-:Y:S01]  /*8380*/  MOV R2, R63 ;  /* 0x0000003f00027202 */ /* 0x000fe20000000f00 */
[----:B------:R-:W-:Y:S01]  /*8390*/  CS2R R90, SRZ ;  /* 0x00000000005a7805 */ /* 0x000fe2000001ff00 */
[----:B------:R-:W-:Y:S01]  /*83a0*/  CS2R R88, SRZ ;  /* 0x0000000000587805 */ /* 0x000fe2000001ff00 */
[----:B------:R-:W-:Y:S01]  /*83b0*/  CS2R R84, SRZ ;  /* 0x0000000000547805 */ /* 0x000fe2000001ff00 */
[----:B------:R-:W-:Y:S01]  /*83c0*/  CS2R R80, SRZ ;  /* 0x0000000000507805 */ /* 0x000fe2000001ff00 */
[----:B---3--:R-:W-:-:S02]  /*83d0*/  PRMT R31, R2, 0x5410, R3 ;  /* 0x00005410021f7816 */ /* 0x008fc40000000003 */
[----:B--2---:R-:W-:Y:S01]  /*83e0*/  PRMT R33, R4, 0x5410, R5 ;  /* 0x0000541004217816 */ /* 0x004fe20000000005 */
[----:B------:R-:W-:Y:S05]  /*83f0*/  @P0 BRA `(.L_x_1049) ;  /* 0x000002c000000947 */ /* 0x000fea0003800000 */
[----:B------:R-:W-:Y:S01]  /*8400*/  ISETP.GE.AND P1, PT, R42, c[0x0][0x27c], PT ;  /* 0x00009f002a007a0c */ /* 0x000fe20003f26270 */
[----:B------:R-:W-:Y:S01]  /*8410*/  CS2R R82, SRZ ;  /* 0x0000000000527805 */ /* 0x000fe2000001ff00 */
[----:B------:R-:W-:-:S11]  /*8420*/  CS2R R84, SRZ ;  /* 0x0000000000547805 */ /* 0x000fd6000001ff00 */
[C---:B------:R-:W-:Y:S01]  /*8430*/  @!P1 IMAD.SHL.U32 R2, R42.reuse, 0x2, RZ ;  /* 0x000000022a029824 */ /* 0x040fe200078e00ff */
[----:B------:R-:W-:-:S04]  /*8440*/  @!P1 SHF.L.U64.HI R3, R42, 0x1, R30 ;  /* 0x000000012a039819 */ /* 0x000fc8000001021e */
[----:B----4-:R-:W-:-:S05]  /*8450*/  @!P1 IADD3 R4, P0, R0, R2, RZ ;  /* 0x0000000200049210 */ /* 0x010fca0007f1e0ff */
[----:B------:R-:W-:Y:S01]  /*8460*/  @!P1 IMAD.X R5, R7, 0x1, R3, P0 ;  /* 0x0000000107059824 */ /* 0x000fe200000e0603 */
[----:B------:R-:W-:-:S04]  /*8470*/  @!P1 IADD3 R2, P0, R6, R2, RZ ;  /* 0x0000000206029210 */ /* 0x000fc80007f1e0ff */
[----:B------:R1:W5:Y:S01]  /*8480*/  @!P1 LD.E.64 R82, [R4.64] ;  /* 0x0000000604529980 */ /* 0x000362000c101b00 */
[----:B------:R-:W-:Y:S01]  /*8490*/  @!P1 IMAD.X R3, R9, 0x1, R3, P0 ;  /* 0x0000000109039824 */ /* 0x000fe200000e0603 */
[----:B------:R-:W-:-:S04]  /*84a0*/  ISETP.GE.AND P0, PT, R43, c[0x0][0x27c], PT ;  /* 0x00009f002b007a0c */ /* 0x000fc80003f06270 */
[----:B------:R2:W5:Y:S09]  /*84b0*/  @!P1 LD.E.64 R84, [R2.64] ;  /* 0x0000000602549980 */ /* 0x000572000c101b00 */
[----:B------:R-:W-:-:S05]  /*84c0*/  @!P0 IMAD.SHL.U32 R8, R43, 0x2, RZ ;  /* 0x000000022b088824 */ /* 0x000fca00078e00ff */
[----:B-1----:R-:W-:Y:S02]  /*84d0*/  @!P0 IADD3 R4, P1, R0, R8, RZ ;  /* 0x0000000800048210 */ /* 0x002fe40007f3e0ff */
[----:B--2---:R-:W-:-:S05]  /*84e0*/  @!P0 SHF.L.U64.HI R3, R43, 0x1, R32 ;  /* 0x000000012b038819 */ /* 0x004fca0000010220 */
[----:B------:R-:W-:Y:S01]  /*84f0*/  @!P0 IMAD.X R5, R7, 0x1, R3, P1 ;  /* 0x0000000107058824 */ /* 0x000fe200008e0603 */
[----:B------:R-:W-:-:S05]  /*8500*/  @!P0 IADD3 R2, P1, R6, R8, RZ ;  /* 0x0000000806028210 */ /* 0x000fca0007f3e0ff */
[----:B------:R-:W-:Y:S01]  /*8510*/  @!P0 IMAD.X R3, R9, 0x1, R3, P1 ;  /* 0x0000000109038824 */ /* 0x000fe200008e0603 */
[----:B------:R-:W-:Y:S01]  /*8520*/  ISETP.GE.AND P1, PT, R148, c[0x0][0x27c], PT ;  /* 0x00009f0094007a0c */ /* 0x000fe20003f26270 */
[----:B------:R-:W-:Y:S01]  /*8530*/  CS2R R86, SRZ ;  /* 0x0000000000567805 */ /* 0x000fe2000001ff00 */
[----:B------:R-:W-:-:S05]  /*8540*/  CS2R R88, SRZ ;  /* 0x0000000000587805 */ /* 0x000fca000001ff00 */
[----:B------:R1:W5:Y:S04]  /*8550*/  @!P0 LD.E.64 R86, [R4.64] ;  /* 0x0000000604568980 */ /* 0x000368000c101b00 */
[----:B------:R2:W5:Y:S02]  /*8560*/  @!P0 LD.E.64 R88, [R2.64] ;  /* 0x0000000602588980 */ /* 0x000564000c101b00 */
        /* <DEDUP_REMOVED lines=11> */
[----:B------:R-:W-:Y:S01]  /*8620*/  @!P0 IMAD.SHL.U32 R8, R147, 0x2, RZ ;  /* 0x0000000293088824 */ /* 0x000fe200078e00ff */
[----:B------:R-:W-:Y:S01]  /*8630*/  CS2R R92, SRZ ;  /* 0x00000000005c7805 */ /* 0x000fe2000001ff00 */
[----:B------:R-:W-:-:S03]  /*8640*/  CS2R R90, SRZ ;  /* 0x00000000005a7805 */ /* 0x000fc6000001ff00 */
[----:B-1----:R-:W-:Y:S02]  /*8650*/  @!P0 IADD3 R4, P1, R0, R8, RZ ;  /* 0x0000000800048210 */ /* 0x002fe40007f3e0ff */
[----:B--2---:R-:W-:-:S05]  /*8660*/  @!P0 SHF.L.U64.HI R3, R147, 0x1, R41 ;  /* 0x0000000193038819 */ /* 0x004fca0000010229 */
[----:B------:R-:W-:Y:S01]  /*8670*/  @!P0 IMAD.X R5, R7, 0x1, R3, P1 ;  /* 0x0000000107058824 */ /* 0x000fe200008e0603 */
[----:B------:R-:W-:-:S04]  /*8680*/  @!P0 IADD3 R2, P1, R6, R8, RZ ;  /* 0x0000000806028210 */ /* 0x000fc80007f3e0ff */
[----:B------:R1:W5:Y:S01]  /*8690*/  @!P0 LD.E.64 R92, [R4.64] ;  /* 0x00000006045c8980 */ /* 0x000362000c101b00 */
[----:B------:R-:W-:-:S05]  /*86a0*/  @!P0 IMAD.X R3, R9, 0x1, R3, P1 ;  /* 0x0000000109038824 */ /* 0x000fca00008e0603 */
[----:B------:R1:W5:Y:S03]  /*86b0*/  @!P0 LD.E.64 R90, [R2.64] ;  /* 0x00000006025a8980 */ /* 0x000366000c101b00 */
.L_x_1049:
[----:B------:R-:W-:Y:S05]  /*86c0*/  BSYNC B0 ;  /* 0x0000000000007941 */ /* 0x000fea0003800000 */
.L_x_1048:
[----:B----45:R-:W-:Y:S01]  /*86d0*/  IMAD.MOV.U32 R0, RZ, RZ, R92 ;  /* 0x000000ffff007224 */ /* 0x030fe200078e005c */
        /* <DEDUP_REMOVED lines=81> */
.L_x_1053:
[----:B------:R-:W-:Y:S05]  /*8bf0*/  BSYNC B0 ;  /* 0x0000000000007941 */ /* 0x000fea0003800000 */
.L_x_1052:
        /* <DEDUP_REMOVED lines=49> */
.L_x_1055:
[----:B------:R-:W-:Y:S05]  /*8f10*/  BSYNC B0 ;  /* 0x0000000000007941 */ /* 0x000fea0003800000 */
.L_x_1054:
        /* <DEDUP_REMOVED lines=49> */
.L_x_1057:
[----:B------:R-:W-:Y:S05]  /*9230*/  BSYNC B0 ;  /* 0x0000000000007941 */ /* 0x000fea0003800000 */
.L_x_1056:
        /* <DEDUP_REMOVED lines=48> */
.L_x_1051:
[----:B------:R-:W-:Y:S05]  /*9540*/  BSYNC B1 ;  /* 0x0000000000017941 */ /* 0x000fea0003800000 */
.L_x_1050:
        /* <DEDUP_REMOVED lines=52> */
.L_x_1061:
[----:B------:R-:W-:Y:S05]  /*9890*/  BSYNC B0 ;  /* 0x0000000000007941 */ /* 0x000fea0003800000 */
.L_x_1060:
        /* <DEDUP_REMOVED lines=49> */
.L_x_1063:
[----:B------:R-:W-:Y:S05]  /*9bb0*/  BSYNC B0 ;  /* 0x0000000000007941 */ /* 0x000fea0003800000 */
.L_x_1062:
        /* <DEDUP_REMOVED lines=49> */
.L_x_1065:
[----:B------:R-:W-:Y:S05]  /*9ed0*/  BSYNC B0 ;  /* 0x0000000000007941 */ /* 0x000fea0003800000 */
.L_x_1064:
        /* <DEDUP_REMOVED lines=48> */
.L_x_1059:
[----:B------:R-:W-:Y:S05]  /*a1e0*/  BSYNC B1 ;  /* 0x0000000000017941 */ /* 0x000fea0003800000 */
.L_x_1058:
        /* <DEDUP_REMOVED lines=52> */
.L_x_1069:
[----:B------:R-:W-:Y:S05]  /*a530*/  BSYNC B0 ;  /* 0x0000000000007941 */ /* 0x000fea0003800000 */
.L_x_1068:
        /* <DEDUP_REMOVED lines=49> */
.L_x_1071:
[----:B------:R-:W-:Y:S05]  /*a850*/  BSYNC B0 ;  /* 0x0000000000007941 */ /* 0x000fea0003800000 */
.L_x_1070:
        /* <DEDUP_REMOVED lines=49> */
.L_x_1073:
[----:B------:R-:W-:Y:S05]  /*ab70*/  BSYNC B0 ;  /* 0x0000000000007941 */ /* 0x000fea0003800000 */
.L_x_1072:
        /* <DEDUP_REMOVED lines=48> */
.L_x_1067:
[----:B------:R-:W-:Y:S05]  /*ae80*/  BSYNC B1 ;  /* 0x0000000000017941 */ /* 0x000fea0003800000 */
.L_x_1066:
        /* <DEDUP_REMOVED lines=51> */
.L_x_1076:
[----:B------:R-:W-:Y:S05]  /*b1c0*/  BSYNC B0 ;  /* 0x0000000000007941 */ /* 0x000fea0003800000 */
.L_x_1075:
        /* <DEDUP_REMOVED lines=49> */
.L_x_1078:
[----:B------:R-:W-:Y:S05]  /*b4e0*/  BSYNC B0 ;  /* 0x0000000000007941 */ /* 0x000fea0003800000 */
.L_x_1077:
        /* <DEDUP_REMOVED lines=49> */
.L_x_1080:
[----:B------:R-:W-:Y:S05]  /*b800*/  BSYNC B0 ;  /* 0x0000000000007941 */ /* 0x000fea0003800000 */
.L_x_1079:
        /* <DEDUP_REMOVED lines=49> */
.L_x_1041:
        /* <DEDUP_REMOVED lines=18> */
[----:B--2-4-:R-:W-:-:S03]  /*bc40*/  LEA R17, P0, R6, c[0x0][0x270], 0x1 ;  /* 0x00009c0006117a11 */ /* 0x014fc600078008ff */
[----:B------:R-:W-:-:S04]  /*bc50*/  IMAD R5, R0, c[0x0][0x284], R9 ;  /* 0x0000a10000057a24 */ /* 0x000fc800078e0209 */
[----:B------:R-:W-:-:S05]  /*bc60*/  IMAD.IADD R5, R7, 0x1, R5 ;  /* 0x0000000107057824 */ /* 0x000fca00078e0205 */
[----:B------:R-:W-:Y:S01]  /*bc70*/  LEA.HI.X R16, R6, c[0x0][0x274], R5, 0x1, P0 ;  /* 0x00009d0006107a11 */ /* 0x000fe200000f0c05 */
[----:B------:R-:W-:Y:S01]  /*bc80*/  IMAD R5, R3, c[0x0][0x290], RZ ;  /* 0x0000a40003057a24 */ /* 0x000fe200078e02ff */
[----:B------:R-:W-:-:S03]  /*bc90*/  MOV R3, R8 ;  /* 0x0000000800037202 */ /* 0x000fc60000000f00 */
[----:B------:R1:W2:Y:S02]  /*bca0*/  SHFL.IDX PT, R7, R16, RZ, 0x181f ;  /* 0x00181fff10077589 */ /* 0x0002a400000e0000 */
[----:B------:R-:W-:-:S04]  /*bcb0*/  IMAD.WIDE.U32 R2, R0, c[0x0][0x290], R2 ;  /* 0x0000a40000027a25 */ /* 0x000fc800078e0002 */
[----:B------:R-:W-:Y:S01]  /*bcc0*/  IMAD R0, R0, c[0x0][0x294], R5 ;  /* 0x0000a50000007a24 */ /* 0x000fe200078e0205 */
[----:B------:R-:W-:-:S04]  /*bcd0*/  LEA R15, P0, R2, c[0x0][0x288], 0x1 ;  /* 0x0000a200020f7a11 */ /* 0x000fc800078008ff */
[----:B------:R-:W-:Y:S01]  /*bce0*/  IADD3 R0, R3, R0, RZ ;  /* 0x0000000003007210 */ /* 0x000fe20007ffe0ff */
[----:B------:R1:W3:Y:S03]  /*bcf0*/  SHFL.IDX PT, R5, R15, RZ, 0x181f ;  /* 0x00181fff0f057589 */ /* 0x0002e600000e0000 */
[----:B------:R-:W-:Y:S02]  /*bd00*/  LEA.HI.X R14, R2, c[0x0][0x28c], R0, 0x1, P0 ;  /* 0x0000a300020e7a11 */ /* 0x000fe400000f0c00 */
        /* <DEDUP_REMOVED lines=10> */
[----:B----4-:R-:W-:-:S05]  /*bdb0*/  @!P1 IADD3 R10, P0, R2, R0, RZ ;  /* 0x00000000020a9210 */ /* 0x010fca0007f1e0ff */
[--C-:B--2---:R-:W-:Y:S01]  /*bdc0*/  @!P1 IMAD.X R11, R7, 0x1, R3.reuse, P0 ;  /* 0x00000001070b9824 */ /* 0x104fe200000e0603 */
        /* <DEDUP_REMOVED lines=17> */
.L_x_1082:
[----:B------:R-:W-:Y:S05]  /*bee0*/  BSYNC B0 ;  /* 0x0000000000007941 */ /* 0x000fea0003800000 */
.L_x_1081:
[----:B-1--45:R-:W-:Y:S01]  /*bef0*/  IMAD.MOV.U32 R2, RZ, RZ, R34 ;  /* 0x000000ffff027224 */ /* 0x032fe200078e0022 */
[----:B------:R-:W-:Y:S01]  /*bf00*/  MOV R3, R33 ;  /* 0x0000002100037202 */ /* 0x000fe20000000f00 */
[----:B------:R-:W-:Y:S01]  /*bf10*/  IMAD.MOV.U32 R0, RZ, RZ, R35 ;  /* 0x000000ffff007224 */ /* 0x000fe200078e0023 */
[----:B------:R-:W-:Y:S01]  /*bf20*/  LOP3.LUT P0, RZ, R216, 0x10, RZ, 0xc0, !PT ;  /* 0x00000010d8ff7812 */ /* 0x000fe2000780c0ff */
[----:B---3--:R-:W-:Y:S01]  /*bf30*/  IMAD.MOV.U32 R5, RZ, RZ, R32 ;  /* 0x000000ffff057224 */ /* 0x008fe200078e0020 */
[----:B------:R-:W-:Y:S01]  /*bf40*/  MOV R6, R26 ;  /* 0x0000001a00067202 */ /* 0x000fe20000000f00 */
[----:B--2---:R1:W2:Y:S01]  /*bf50*/  SHFL.IDX PT, R7, R16, 0x1, 0x181f ;  /* 0x00381f0010077f89 */ /* 0x0042a200000e0000 */
[----:B------:R-:W-:Y:S01]  /*bf60*/  PRMT R98, R0, 0x5410, R2 ;  /* 0x0000541000627816 */ /* 0x000fe20000000002 */
[----:B------:R-:W-:Y:S01]  /*bf70*/  IMAD.MOV.U32 R2, RZ, RZ, R22 ;  /* 0x000000ffff027224 */ /* 0x000fe200078e0016 */
[----:B------:R-:W-:Y:S01]  /*bf80*/  PRMT R97, R3, 0x5410, R5 ;  /* 0x0000541003617816 */ /* 0x000fe20000000005 */
[----:B------:R-:W-:Y:S01]  /*bf90*/  IMAD.MOV.U32 R0, RZ, RZ, R23 ;  /* 0x000000ffff007224 */ /* 0x000fe200078e0017 */
[----:B------:R-:W-:Y:S01]  /*bfa0*/  MOV R5, R20 ;  /* 0x0000001400057202 */ /* 0x000fe20000000f00 */
[----:B------:R-:W-:Y:S01]  /*bfb0*/  IMAD.MOV.U32 R3, RZ, RZ, R21 ;  /* 0x000000ffff037224 */ /* 0x000fe200078e0015 */
[----:B------:R1:W3:Y:S01]  /*bfc0*/  SHFL.IDX PT, R13, R14, 0x1, 0x181f ;  /* 0x00381f000e0d7f89 */ /* 0x0002e200000e0000 */
[----:B------:R-:W-:Y:S01]  /*bfd0*/  BSSY B0, `(.L_x_1083) ;  /* 0x0000032000007945 */ /* 0x000fe20003800000 */
        /* <DEDUP_REMOVED lines=23> */
[----:B--23--:R-:W-:Y:S01]  /*c150*/  ISETP.GE.AND P1, PT, R144, c[0x0][0x27c], PT ;  /* 0x00009f0090007a0c */ /* 0x00cfe20003f26270 */
        /* <DEDUP_REMOVED lines=8> */
[----:B----4-:R-:W-:Y:S01]  /*c1e0*/  @!P1 IADD3 R8, P0, R12, R0, RZ ;  /* 0x000000000c089210 */ /* 0x010fe20007f1e0ff */
        /* <DEDUP_REMOVED lines=16> */
.L_x_1084:
[----:B--23--:R-:W-:Y:S05]  /*c2f0*/  BSYNC B0 ;  /* 0x0000000000007941 */ /* 0x00cfea0003800000 */
.L_x_1083:
        /* <DEDUP_REMOVED lines=20> */
[----:B----4-:R1:W3:Y:S01]  /*c440*/  SHFL.IDX PT, R12, R14, 0x2, 0x181f ;  /* 0x00581f000e0c7f89 */ /* 0x0102e200000e0000 */
        /* <DEDUP_REMOVED lines=26> */
[----:B----4-:R-:W-:-:S05]  /*c5f0*/  @!P1 IADD3 R10, P0, R3, R0, RZ ;  /* 0x00000000030a9210 */ /* 0x010fca0007f1e0ff */
[--C-:B------:R-:W-:Y:S01]  /*c600*/  @!P1 IMAD.X R11, R7, 0x1, R2.reuse, P0 ;  /* 0x00000001070b9824 */ /* 0x100fe200000e0602 */
[----:B-1----:R-:W-:Y:S01]  /*c610*/  @!P1 IADD3 R8, P0, R5, R0, RZ ;  /* 0x0000000005089210 */ /* 0x002fe20007f1e0ff */
[----:B------:R-:W-:Y:S01]  /*c620*/  CS2R R74, SRZ ;  /* 0x00000000004a7805 */ /* 0x000fe2000001ff00 */
[----:B------:R-:W-:Y:S01]  /*c630*/  CS2R R72, SRZ ;  /* 0x0000000000487805 */ /* 0x000fe2000001ff00 */
[----:B------:R-:W-:Y:S01]  /*c640*/  CS2R R78, SRZ ;  /* 0x00000000004e7805 */ /* 0x000fe2000001ff00 */
[----:B------:R-:W-:Y:S01]  /*c650*/  CS2R R76, SRZ ;  /* 0x00000000004c7805 */ /* 0x000fe2000001ff00 */
[----:B---3--:R-:W-:Y:S01]  /*c660*/  @!P1 IMAD.X R9, R12, 0x1, R2, P0 ;  /* 0x000000010c099824 */ /* 0x008fe200000e0602 */
        /* <DEDUP_REMOVED lines=11> */
.L_x_1086:
[----:B--2---:R-:W-:Y:S05]  /*c720*/  BSYNC B0 ;  /* 0x0000000000007941 */ /* 0x004fea0003800000 */
.L_x_1085:
[----:B-1---5:R-:W-:Y:S01]  /*c730*/  IMAD.MOV.U32 R2, RZ, RZ, R74 ;  /* 0x000000ffff027224 */ /* 0x022fe200078e004a */
[----:B----4-:R-:W-:Y:S01]  /*c740*/  MOV R3, R73 ;  /* 0x0000004900037202 */ /* 0x010fe20000000f00 */
[----:B------:R-:W-:Y:S01]  /*c750*/  IMAD.MOV.U32 R0, RZ, RZ, R75 ;  /* 0x000000ffff007224 */ /* 0x000fe200078e004b */
[----:B------:R-:W-:Y:S01]  /*c760*/  ISETP.NE.AND P0, PT, R80, RZ, PT ;  /* 0x000000ff5000720c */ /* 0x000fe20003f05270 */
[----:B------:R-:W-:Y:S01]  /*c770*/  IMAD.MOV.U32 R5, RZ, RZ, R72 ;  /* 0x000000ffff057224 */ /* 0x000fe200078e0048 */
        /* <DEDUP_REMOVED lines=8> */
[----:B---3--:R1:W3:Y:S01]  /*c800*/  SHFL.IDX PT, R12, R14, 0x3, 0x181f ;  /* 0x00781f000e0c7f89 */ /* 0x0082e200000e0000 */
        /* <DEDUP_REMOVED lines=26> */
[----:B------:R-:W-:-:S11]  /*c9b0*/  CS2R R80, SRZ ;  /* 0x0000000000507805 */ /* 0x000fd6000001ff00 */
        /* <DEDUP_REMOVED lines=11> */
[----:B------:R-:W-:Y:S01]  /*ca70*/  CS2R R90, SRZ ;  /* 0x00000000005a7805 */ /* 0x000fe2000001ff00 */
[----:B------:R-:W-:Y:S01]  /*ca80*/  CS2R R88, SRZ ;  /* 0x0000000000587805 */ /* 0x000fe2000001ff00 */
[----:B------:R1:W5:Y:S04]  /*ca90*/  @!P1 LD.E.128 R80, [R8.64] ;  /* 0x0000000608509980 */ /* 0x000368000c101d00 */
[----:B------:R1:W5:Y:S06]  /*caa0*/  @!P1 LD.E.128 R84, [R6.64] ;  /* 0x0000000606549980 */ /* 0x00036c000c101d00 */
        /* <DEDUP_REMOVED lines=8> */
.L_x_1088:
[----:B--23--:R-:W-:Y:S05]  /*cb30*/  BSYNC B0 ;  /* 0x0000000000007941 */ /* 0x00cfea0003800000 */
.L_x_1087:
        /* <DEDUP_REMOVED lines=12> */
[----:B------:R-:W-:-:S02]  /*cc00*/  IMAD.MOV.U32 R0, RZ, RZ, R90 ;  /* 0x000000ffff007224 */ /* 0x000fc400078e005a */
[----:B------:R-:W-:Y:S01]  /*cc10*/  IMAD.MOV.U32 R2, RZ, RZ, R81 ;  /* 0x000000ffff027224 */ /* 0x000fe200078e0051 */
        /* <DEDUP_REMOVED lines=16> */
[----:B------:R-:W-:Y:S02]  /*cd20*/  SHF.R.S32.HI R68, RZ, 0x3, R69 ;  /* 0x00000003ff447819 */ /* 0x000fe40000011445 */
[----:B------:R-:W-:Y:S02]  /*cd30*/  PRMT R120, R3, 0x5410, R4 ;  /* 0x0000541003787816 */ /* 0x000fe40000000004 */
[----:B------:R-:W-:Y:S01]  /*cd40*/  PRMT R119, R0, 0x5410, R2 ;  /* 0x0000541000777816 */ /* 0x000fe20000000002 */
[----:B------:R-:W-:Y:S05]  /*cd50*/  @P0 BRA `(.L_x_1090) ;  /* 0x00000db000000947 */ /* 0x000fea0003800000 */
[----:B------:R-:W-:Y:S01]  /*cd60*/  ISETP.GE.AND P0, PT, R144, c[0x0][0x27c], PT ;  /* 0x00009f0090007a0c */ /* 0x000fe20003f06270 */
[----:B------:R-:W-:-:S12]  /*cd70*/  BSSY B0, `(.L_x_1091) ;  /* 0x0000069000007945 */ /* 0x000fd80003800000 */
[----:B------:R-:W-:Y:S05]  /*cd80*/  @P0 BRA `(.L_x_1092) ;  /* 0x0000067000000947 */ /* 0x000fea0003800000 */
[----:B------:R-:W-:Y:S01]  /*cd90*/  IMAD.MOV.U32 R0, RZ, RZ, c[0x0][0x27c] ;  /* 0x00009f00ff007624 */ /* 0x000fe200078e00ff */
[----:B----4-:R-:W1:Y:S01]  /*cda0*/  LDS.128 R8, [R201+0x10080] ;  /* 0x01008000c9087984 */ /* 0x010e620000000c00 */
[----:B------:R-:W-:Y:S02]  /*cdb0*/  SHF.R.U64 R13, R24, 0x10, R25 ;  /* 0x00000010180d7819 */ /* 0x000fe40000001219 */
[--C-:B------:R-:W-:Y:S02]  /*cdc0*/  SHF.R.U64 R15, R26, 0x10, R27.reuse ;  /* 0x000000101a0f7819 */ /* 0x100fe4000000121b */
[----:B------:R-:W-:Y:S02]  /*cdd0*/  LEA.HI R0, R0, R99, RZ, 0x1d ;  /* 0x0000006300007211 */ /* 0x000fe400078fe8ff */
[----:B------:R-:W-:Y:S02]  /*cde0*/  SHF.R.U32.HI R17, RZ, 0x10, R27 ;  /* 0x00000010ff117819 */ /* 0x000fe4000001161b */
[----:B------:R-:W-:Y:S01]  /*cdf0*/  SHF.R.S32.HI R3, RZ, 0x1f, R0 ;  /* 0x0000001fff037819 */ /* 0x000fe20000011400 */
[----:B------:R-:W-:Y:S01]  /*ce00*/  IMAD.SHL.U32 R2, R0, 0x8, RZ ;  /* 0x0000000800027824 */ /* 0x000fe200078e00ff */
[----:B------:R-:W-:-:S02]  /*ce10*/  PRMT R13, R29, 0x5432, R13 ;  /* 0x000054321d0d7816 */ /* 0x000fc4000000000d */
[----:B------:R-:W-:Y:S02]  /*ce20*/  LEA.HI R0, R3, R0, RZ, 0x3 ;  /* 0x0000000003007211 */ /* 0x000fe400078f18ff */
[----:B------:R-:W-:Y:S02]  /*ce30*/  LOP3.LUT R2, R111, 0x38, R2, 0xf8, !PT ;  /* 0x000000386f027812 */ /* 0x000fe400078ef802 */
[--C-:B------:R-:W-:Y:S01]  /*ce40*/  SHF.R.U64 R3, R22, 0x10, R23.reuse ;  /* 0x0000001016037819 */ /* 0x100fe20000001217 */
        /* <DEDUP_REMOVED lines=9> */
[----:B------:R-:W-:Y:S01]  /*cee0*/  SHF.R.U64 R0, R20, 0x10, R21 ;  /* 0x0000001014007819 */ /* 0x000fe20000001215 */
[----:B------:R-:W-:Y:S01]  /*cef0*/  IMAD.U32 R30, R13, 0x10000, RZ ;  /* 0x000100000d1e7824 */ /* 0x000fe200078e00ff */
[----:B------:R-:W-:-:S02]  /*cf00*/  SHF.R.U32.HI R14, RZ, 0x10, R25 ;  /* 0x00000010ff0e7819 */ /* 0x000fc40000011619 */
[----:B------:R-:W2:Y:S01]  /*cf10*/  LDS.128 R4, [R28+0x10080] ;  /* 0x010080001c047984 */ /* 0x000ea20000000c00 */
[----:B------:R-:W-:Y:S02]  /*cf20*/  PRMT R21, R31, 0x5432, R0 ;  /* 0x000054321f157816 */ /* 0x000fe40000000000 */
[C---:B-1----:R-:W-:Y:S01]  /*cf30*/  SHF.L.U32 R15, R9.reuse, 0x10, RZ ;  /* 0x00000010090f7819 */ /* 0x042fe200000006ff */
[----:B------:R-:W-:Y:S01]  /*cf40*/  IMAD.U32 R18, R10, 0x10000, RZ ;  /* 0x000100000a127824 */ /* 0x000fe200078e00ff */
[----:B------:R-:W-:Y:S02]  /*cf50*/  LOP3.LUT R17, R9, 0xffff0000, RZ, 0xc0, !PT ;  /* 0xffff000009117812 */ /* 0x000fe400078ec0ff */
[----:B------:R-:W-:Y:S01]  /*cf60*/  PRMT R20, R31, 0x5410, R2 ;  /* 0x000054101f147816 */ /* 0x000fe20000000002 */
[----:B------:R-:W-:Y:S01]  /*cf70*/  IMAD.U32 R31, R21, 0x10000, RZ ;  /* 0x00010000151f7824 */ /* 0x000fe200078e00ff */
[----:B------:R-:W-:Y:S01]  /*cf80*/  PRMT R24, R40, 0x5410, R12 ;  /* 0x0000541028187816 */ /* 0x000fe2000000000c */
[----:B------:R-:W-:Y:S01]  /*cf90*/  IMAD.U32 R12, R11, 0x10000, RZ ;  /* 0x000100000b0c7824 */ /* 0x000fe200078e00ff */
[----:B------:R-:W-:Y:S01]  /*cfa0*/  PRMT R16, R29, 0x5410, R14 ;  /* 0x000054101d107816 */ /* 0x000fe2000000000e */
[----:B------:R-:W-:Y:S01]  /*cfb0*/  IMAD.U32 R14, R8, 0x10000, RZ ;  /* 0x00010000080e7824 */ /* 0x000fe200078e00ff */
[----:B------:R-:W-:-:S02]  /*cfc0*/  LOP3.LUT R25, R11, 0xffff0000, RZ, 0xc0, !PT ;  /* 0xffff00000b197812 */ /* 0x000fc400078ec0ff */
[----:B------:R-:W-:Y:S01]  /*cfd0*/  PRMT R27, R40, 0x5432, R3 ;  /* 0x00005432281b7816 */ /* 0x000fe20000000003 */
[----:B------:R-:W-:Y:S01]  /*cfe0*/  IMAD.U32 R41, R16, 0x10000, RZ ;  /* 0x0001000010297824 */ /* 0x000fe200078e00ff */
[----:B------:R-:W-:Y:S01]  /*cff0*/  LOP3.LUT R19, R8, 0xffff0000, RZ, 0xc0, !PT ;  /* 0xffff000008137812 */ /* 0x000fe200078ec0ff */
[----:B------:R-:W-:Y:S01]  /*d000*/  IMAD.U32 R40, R22, 0x10000, RZ ;  /* 0x0001000016287824 */ /* 0x000fe200078e00ff */
[----:B------:R-:W-:Y:S02]  /*d010*/  LOP3.LUT R26, R10, 0xffff0000, RZ, 0xc0, !PT ;  /* 0xffff00000a1a7812 */ /* 0x000fe400078ec0ff */
[----:B------:R-:W-:Y:S01]  /*d020*/  LOP3.LUT R42, R13, 0xffff0000, RZ, 0xc0, !PT ;  /* 0xffff00000d2a7812 */ /* 0x000fe200078ec0ff */
[----:B--2---:R-:W-:Y:S01]  /*d030*/  IMAD.U32 R9, R4, 0x10000, RZ ;  /* 0x0001000004097824 */ /* 0x004fe200078e00ff */
[----:B------:R-:W-:Y:S01]  /*d040*/  SHF.L.U32 R8, R5, 0x10, RZ ;  /* 0x0000001005087819 */ /* 0x000fe200000006ff */
[----:B------:R-:W-:Y:S01]  /*d050*/  IMAD.U32 R0, R7, 0x10000, RZ ;  /* 0x0001000007007824 */ /* 0x000fe200078e00ff */
[----:B------:R-:W-:Y:S01]  /*d060*/  LOP3.LUT R3, R5, 0xffff0000, RZ, 0xc0, !PT ;  /* 0xffff000005037812 */ /* 0x000fe200078ec0ff */
[CC--:B------:R-:W-:Y:S01]  /*d070*/  FMUL.FTZ R11, R9.reuse, R30.reuse ;  /* 0x0000001e090b7220 */ /* 0x0c0fe20000410000 */
[C---:B------:R-:W-:Y:S01]  /*d080*/  SHF.L.U32 R2, R6.reuse, 0x10, RZ ;  /* 0x0000001006027819 */ /* 0x040fe200000006ff */
[-C--:B------:R-:W-:Y:S01]  /*d090*/  FMUL.FTZ R5, R9, R31.reuse ;  /* 0x0000001f09057220 */ /* 0x080fe20000410000 */
[----:B------:R-:W-:Y:S01]  /*d0a0*/  LOP3.LUT R10, R6, 0xffff0000, RZ, 0xc0, !PT ;  /* 0xffff0000060a7812 */ /* 0x000fe200078ec0ff */
[----:B------:R-:W-:Y:S01]  /*d0b0*/  FFMA.FTZ R31, R14, R31, -R11 ;  /* 0x0000001f0e1f7223 */ /* 0x000fe2000001080b */
[----:B------:R-:W-:Y:S01]  /*d0c0*/  LOP3.LUT R6, R7, 0xffff0000, RZ, 0xc0, !PT ;  /* 0xffff000007067812 */ /* 0x000fe200078ec0ff */
[----:B------:R-:W-:Y:S01]  /*d0d0*/  IMAD.U32 R11, R20, 0x10000, RZ ;  /* 0x00010000140b7824 */ /* 0x000fe200078e00ff */
[----:B------:R-:W-:Y:S01]  /*d0e0*/  LOP3.LUT R4, R4, 0xffff0000, RZ, 0xc0, !PT ;  /* 0xffff000004047812 */ /* 0x000fe200078ec0ff */
[----:B------:R-:W-:Y:S01]  /*d0f0*/  FFMA.FTZ R30, R14, R30, R5 ;  /* 0x0000001e0e1e7223 */ /* 0x000fe20000010005 */
[----:B------:R-:W-:Y:S01]  /*d100*/  SHF.L.U32 R14, R24, 0x10, RZ ;  /* 0x00000010180e7819 */ /* 0x000fe200000006ff */
[----:B------:R-:W-:-:S02]  /*d110*/  FMUL.FTZ R9, R8, R41 ;  /* 0x0000002908097220 */ /* 0x000fc40000410000 */
[-C--:B------:R-:W-:Y:S02]  /*d120*/  FMUL.FTZ R7, R8, R11.reuse ;  /* 0x0000000b08077220 */ /* 0x080fe40000410000 */
[----:B------:R-:W-:Y:S02]  /*d130*/  FMUL.FTZ R5, R0, R40 ;  /* 0x0000002800057220 */ /* 0x000fe40000410000 */
[C---:B------:R-:W-:Y:S01]  /*d140*/  FFMA.FTZ R29, R15.reuse, R11, -R9 ;  /* 0x0000000b0f1d7223 */ /* 0x040fe20000010809 */
[----:B------:R-:W-:Y:S01]  /*d150*/  LOP3.LUT R11, R16, 0xffff0000, RZ, 0xc0, !PT ;  /* 0xffff0000100b7812 */ /* 0x000fe200078ec0ff */
[----:B------:R-:W-:Y:S01]  /*d160*/  FMUL.FTZ R0, R0, R14 ;  /* 0x0000000e00007220 */ /* 0x000fe20000410000 */
[----:B------:R-:W-:Y:S01]  /*d170*/  LOP3.LUT R9, R20, 0xffff0000, RZ, 0xc0, !PT ;  /* 0xffff000014097812 */ /* 0x000fe200078ec0ff */
[----:B------:R-:W-:Y:S01]  /*d180*/  FFMA.FTZ R15, R15, R41, R7 ;  /* 0x000000290f0f7223 */ /* 0x000fe20000010007 */
[----:B------:R-:W-:Y:S01]  /*d190*/  LOP3.LUT R7, R21, 0xffff0000, RZ, 0xc0, !PT ;  /* 0xffff000015077812 */ /* 0x000fe200078ec0ff */
[----:B------:R-:W-:Y:S01]  /*d1a0*/  FFMA.FTZ R13, R12, R40, R0 ;  /* 0x000000280c0d7223 */ /* 0x000fe20000010000 */
[----:B------:R-:W-:Y:S01]  /*d1b0*/  LOP3.LUT R16, R24, 0xffff0000, RZ, 0xc0, !PT ;  /* 0xffff000018107812 */ /* 0x000fe200078ec0ff */
[----:B------:R-:W-:-:S02]  /*d1c0*/  FMUL.FTZ R0, R4, R42 ;  /* 0x0000002a04007220 */ /* 0x000fc40000410000 */
[----:B------:R-:W-:Y:S02]  /*d1d0*/  FFMA.FTZ R14, R12, R14, -R5 ;  /* 0x0000000e0c0e7223 */ /* 0x000fe40000010805 */
[----:B------:R-:W-:Y:S02]  /*d1e0*/  FMUL.FTZ R5, R4, R7 ;  /* 0x0000000704057220 */ /* 0x000fe40000410000 */
[----:B------:R-:W-:Y:S02]  /*d1f0*/  FMUL.FTZ R4, R3, R11 ;  /* 0x0000000b03047220 */ /* 0x000fe40000410000 */
[----:B------:R-:W-:Y:S02]  /*d200*/  FFMA.FTZ R8, R19, R7, -R0 ;  /* 0x0000000713087223 */ /* 0x000fe40000010800 */
[C---:B------:R-:W-:Y:S01]  /*d210*/  IMAD.U32 R20, R23.reuse, 0x10000, RZ ;  /* 0x0001000017147824 */ /* 0x040fe200078e00ff */
[----:B------:R-:W-:Y:S01]  /*d220*/  LOP3.LUT R23, R23, 0xffff0000, RZ, 0xc0, !PT ;  /* 0xffff000017177812 */ /* 0x000fe200078ec0ff */
[----:B------:R-:W-:Y:S01]  /*d230*/  FMUL.FTZ R3, R3, R9 ;  /* 0x0000000903037220 */ /* 0x000fe20000410000 */
[----:B------:R-:W-:Y:S01]  /*d240*/  F2FP.BF16.PACK_AB R8, R8, R31 ;  /* 0x0000001f0808723e */ /* 0x000fe200000010ff */
[----:B------:R-:W-:-:S02]  /*d250*/  IMAD.U32 R7, R27, 0x10000, RZ ;  /* 0x000100001b077824 */ /* 0x000fc400078e00ff */
[----:B------:R-:W-:Y:S01]  /*d260*/  FFMA.FTZ R12, R19, R42, R5 ;  /* 0x0000002a130c7223 */ /* 0x000fe20000010005 */
[----:B------:R-:W-:Y:S01]  /*d270*/  LOP3.LUT R19, R22, 0xffff0000, RZ, 0xc0, !PT ;  /* 0xffff000016137812 */ /* 0x000fe200078ec0ff */
[CC--:B------:R-:W-:Y:S02]  /*d280*/  FMUL.FTZ R0, R2.reuse, R20.reuse ;  /* 0x0000001402007220 */ /* 0x0c0fe40000410000 */
[C---:B------:R-:W-:Y:S02]  /*d290*/  FFMA.FTZ R9, R17.reuse, R9, -R4 ;  /* 0x0000000911097223 */ /* 0x040fe40000010804 */
[----:B------:R-:W-:Y:S01]  /*d2a0*/  FFMA.FTZ R5, R17, R11, R3 ;  /* 0x0000000b11057223 */ /* 0x000fe20000010003 */
[----:B------:R-:W-:Y:S01]  /*d2b0*/  LOP3.LUT R17, R27, 0xffff0000, RZ, 0xc0, !PT ;  /* 0xffff00001b117812 */ /* 0x000fe200078ec0ff */
[----:B------:R-:W-:Y:S01]  /*d2c0*/  FMUL.FTZ R2, R2, R7 ;  /* 0x0000000702027220 */ /* 0x000fe20000410000 */
[----:B------:R-:W-:Y:S01]  /*d2d0*/  F2FP.BF16.PACK_AB R9, R9, R29 ;  /* 0x0000001d0909723e */ /* 0x000fe200000010ff */
[C---:B------:R-:W-:Y:S01]  /*d2e0*/  FFMA.FTZ R11, R18.reuse, R7, -R0 ;  /* 0x00000007120b7223 */ /* 0x040fe20000010800 */
[----:B------:R-:W-:Y:S01]  /*d2f0*/  F2FP.BF16.PACK_AB R5, R5, R15 ;  /* 0x0000000f0505723e */ /* 0x000fe200000010ff */
[----:B------:R-:W-:-:S02]  /*d300*/  FFMA.FTZ R7, R18, R20, R2 ;  /* 0x0000001412077223 */ /* 0x000fc40000010002 */
[C---:B------:R-:W-:Y:S02]  /*d310*/  FMUL.FTZ R4, R10.reuse, R23 ;  /* 0x000000170a047220 */ /* 0x040fe40000410000 */
[----:B------:R-:W-:Y:S02]  /*d320*/  FMUL.FTZ R3, R10, R17 ;  /* 0x000000110a037220 */ /* 0x000fe40000410000 */
[C---:B------:R-:W-:Y:S02]  /*d330*/  FMUL.FTZ R2, R6.reuse, R19 ;  /* 0x0000001306027220 */ /* 0x040fe40000410000 */
[----:B------:R-:W-:Y:S02]  /*d340*/  FMUL.FTZ R0, R6, R16 ;  /* 0x0000001006007220 */ /* 0x000fe40000410000 */
[----:B------:R-:W-:Y:S01]  /*d350*/  FFMA.FTZ R6, R26, R17, -R4 ;  /* 0x000000111a067223 */ /* 0x000fe20000010804 */
[----:B------:R-:W-:Y:S01]  /*d360*/  F2FP.BF16.PACK_AB R4, R12, R30 ;  /* 0x0000001e0c04723e */ /* 0x000fe200000010ff */
[----:B------:R-:W-:-:S02]  /*d370*/  FFMA.FTZ R3, R26, R23, R3 ;  /* 0x000000171a037223 */ /* 0x000fc40000010003 */
[C---:B------:R-:W-:Y:S01]  /*d380*/  FFMA.FTZ R2, R25.reuse, R16, -R2 ;  /* 0x0000001019027223 */ /* 0x040fe20000010802 */
[----:B------:R-:W-:Y:S01]  /*d390*/  F2FP.BF16.PACK_AB R10, R6, R11 ;  /* 0x0000000b060a723e */ /* 0x000fe200000010ff */
[----:B------:R-:W-:Y:S01]  /*d3a0*/  FFMA.FTZ R0, R25, R19, R0 ;  /* 0x0000001319007223 */ /* 0x000fe20000010000 */
[----:B------:R-:W-:Y:S02]  /*d3b0*/  F2FP.BF16.PACK_AB R6, R3, R7 ;  /* 0x000000070306723e */ /* 0x000fe400000010ff */
[----:B------:R-:W-:Y:S02]  /*d3c0*/  F2FP.BF16.PACK_AB R11, R2, R14 ;  /* 0x0000000e020b723e */ /* 0x000fe400000010ff */
[----:B------:R-:W-:-:S03]  /*d3d0*/  F2FP.BF16.PACK_AB R7, R0, R13 ;  /* 0x0000000d0007723e */ /* 0x000fc600000010ff */
[----:B------:R1:W-:Y:S04]  /*d3e0*/  STS.128 [R201+0x10080], R8 ;  /* 0x01008008c9007388 */ /* 0x0003e80000000c00 */
[----:B------:R1:W-:Y:S02]  /*d3f0*/  STS.128 [R28+0x10080], R4 ;  /* 0x010080041c007388 */ /* 0x0003e40000000c00 */
.L_x_1092:
[----:B------:R-:W-:Y:S05]  /*d400*/  BSYNC B0 ;  /* 0x0000000000007941 */ /* 0x000fea0003800000 */
.L_x_1091:
        /* <DEDUP_REMOVED lines=8> */
[----:B------:R-:W-:Y:S01]  /*d490*/  SHF.R.S32.HI R5, RZ, 0x1f, R0 ;  /* 0x0000001fff057819 */ /* 0x000fe20000011400 */
[----:B------:R-:W-:Y:S01]  /*d4a0*/  IMAD.SHL.U32 R6, R0, 0x8, RZ ;  /* 0x0000000800067824 */ /* 0x000fe200078e00ff */
[----:B------:R-:W-:-:S02]  /*d4b0*/  LOP3.LUT R2, R2, 0xffffe000, RZ, 0xc0, !PT ;  /* 0xffffe00002027812 */ /* 0x000fc400078ec0ff */
[----:B------:R-:W-:Y:S02]  /*d4c0*/  LEA.HI R3, R5, R0, RZ, 0x3 ;  /* 0x0000000005037211 */ /* 0x000fe400078f18ff */
[----:B------:R-:W-:Y:S02]  /*d4d0*/  IADD3 R0, R4, R2, R118 ;  /* 0x0000000204007210 */ /* 0x000fe40007ffe076 */
[----:B------:R-:W-:Y:S01]  /*d4e0*/  LOP3.LUT R5, R111, 0x38, R6, 0xf8, !PT ;  /* 0x000000386f057812 */ /* 0x000fe200078ef806 */
[----:B------:R-:W-:Y:S01]  /*d4f0*/  IMAD.SHL.U32 R2, R3, 0x400, RZ ;  /* 0x0000040003027824 */ /* 0x000fe200078e00ff */
[----:B------:R-:W-:Y:S02]  /*d500*/  LEA R40, R0, 0x10080, 0x1 ;  /* 0x0001008000287811 */ /* 0x000fe400078e08ff */
[----:B------:R-:W-:Y:S02]  /*d510*/  LOP3.LUT R3, R5, R130, RZ, 0x3c, !PT ;  /* 0x0000008205037212 */ /* 0x000fe400078e3cff */
[----:B------:R-:W-:Y:S01]  /*d520*/  LOP3.LUT R0, R2, 0x7fffe000, RZ, 0xc0, !PT ;  /* 0x7fffe00002007812 */ /* 0x000fe200078ec0ff */
[----:B----4-:R-:W1:Y:S01]  /*d530*/  LDS.128 R8, [R40] ;  /* 0x0000000028087984 */ /* 0x010e620000000c00 */
[----:B------:R-:W-:-:S02]  /*d540*/  SHF.R.U32.HI R12, RZ, 0x10, R35 ;  /* 0x00000010ff0c7819 */ /* 0x000fc40000011623 */
[----:B------:R-:W-:Y:S02]  /*d550*/  IADD3 R0, R3, R0, R118 ;  /* 0x0000000003007210 */ /* 0x000fe40007ffe076 */
[----:B------:R-:W-:Y:S02]  /*d560*/  SHF.R.U64 R14, R36, 0x10, R37 ;  /* 0x00000010240e7819 */ /* 0x000fe40000001225 */
[----:B------:R-:W-:Y:S01]  /*d570*/  SHF.R.U64 R16, R38, 0x10, R39 ;  /* 0x0000001026107819 */ /* 0x000fe20000001227 */
[----:B------:R-:W-:Y:S01]  /*d580*/  IMAD.SHL.U32 R30, R0, 0x2, RZ ;  /* 0x00000002001e7824 */ /* 0x000fe200078e00ff */
[----:B------:R-:W-:Y:S02]  /*d590*/  SHF.R.U64 R0, R32, 0x10, R33 ;  /* 0x0000001020007819 */ /* 0x000fe40000001221 */
[----:B------:R-:W-:Y:S02]  /*d5a0*/  PRMT R24, R98, 0x5410, R12 ;  /* 0x0000541062187816 */ /* 0x000fe4000000000c */
[----:B------:R-:W2:Y:S01]  /*d5b0*/  LDS.128 R4, [R30+0x10080] ;  /* 0x010080001e047984 */ /* 0x000ea20000000c00 */
[----:B------:R-:W-:-:S02]  /*d5c0*/  PRMT R12, R70, 0x5432, R14 ;  /* 0x00005432460c7816 */ /* 0x000fc4000000000e */
[----:B------:R-:W-:Y:S02]  /*d5d0*/  PRMT R13, R97, 0x5432, R0 ;  /* 0x00005432610d7816 */ /* 0x000fe40000000000 */
[----:B------:R-:W-:Y:S01]  /*d5e0*/  SHF.R.U32.HI R18, RZ, 0x10, R39 ;  /* 0x00000010ff127819 */ /* 0x000fe20000011627 */
[----:B------:R-:W-:Y:S01]  /*d5f0*/  IMAD.U32 R31, R12, 0x10000, RZ ;  /* 0x000100000c1f7824 */ /* 0x000fe200078e00ff */
[----:B------:R-:W-:Y:S01]  /*d600*/  PRMT R23, R96, 0x5432, R16 ;  /* 0x0000543260177816 */ /* 0x000fe20000000010 */
[----:B------:R-:W-:Y:S01]  /*d610*/  IMAD.U32 R28, R13, 0x10000, RZ ;  /* 0x000100000d1c7824 */ /* 0x000fe200078e00ff */
[----:B------:R-:W-:Y:S02]  /*d620*/  SHF.R.U32.HI R2, RZ, 0x10, R33 ;  /* 0x00000010ff027819 */ /* 0x000fe40000011621 */
[----:B------:R-:W-:Y:S02]  /*d630*/  SHF.R.U64 R3, R34, 0x10, R35 ;  /* 0x0000001022037819 */ /* 0x000fe40000001223 */
[----:B------:R-:W-:-:S02]  /*d640*/  SHF.R.U32.HI R15, RZ, 0x10, R37 ;  /* 0x00000010ff0f7819 */ /* 0x000fc40000011625 */
[----:B------:R-:W-:Y:S02]  /*d650*/  PRMT R22, R96, 0x5410, R18 ;  /* 0x0000541060167816 */ /* 0x000fe40000000012 */
[----:B------:R-:W-:Y:S02]  /*d660*/  PRMT R21, R97, 0x5410, R2 ;  /* 0x0000541061157816 */ /* 0x000fe40000000002 */
[----:B------:R-:W-:Y:S02]  /*d670*/  PRMT R27, R98, 0x5432, R3 ;  /* 0x00005432621b7816 */ /* 0x000fe40000000003 */
[----:B------:R-:W-:Y:S02]  /*d680*/  PRMT R17, R70, 0x5410, R15 ;  /* 0x0000541046117816 */ /* 0x000fe4000000000f */
[----:B------:R-:W-:-:S03]  /*d690*/  LOP3.LUT R33, R12, 0xffff0000, RZ, 0xc0, !PT ;  /* 0xffff00000c217812 */ /* 0x000fc600078ec0ff */
[----:B------:R-:W-:Y:S01]  /*d6a0*/  IMAD.U32 R12, R17, 0x10000, RZ ;  /* 0x00010000110c7824 */ /* 0x000fe200078e00ff */
[C---:B-1----:R-:W-:Y:S01]  /*d6b0*/  LOP3.LUT R16, R8.reuse, 0xffff0000, RZ, 0xc0, !PT ;  /* 0xffff000008107812 */ /* 0x042fe200078ec0ff */
[----:B------:R-:W-:Y:S01]  /*d6c0*/  IMAD.U32 R14, R8, 0x10000, RZ ;  /* 0x00010000080e7824 */ /* 0x000fe200078e00ff */
[C---:B------:R-:W-:Y:S01]  /*d6d0*/  LOP3.LUT R25, R11.reuse, 0xffff0000, RZ, 0xc0, !PT ;  /* 0xffff00000b197812 */ /* 0x040fe200078ec0ff */
[----:B------:R-:W-:Y:S01]  /*d6e0*/  IMAD.U32 R18, R11, 0x10000, RZ ;  /* 0x000100000b127824 */ /* 0x000fe200078e00ff */
[C---:B------:R-:W-:Y:S01]  /*d6f0*/  LOP3.LUT R19, R9.reuse, 0xffff0000, RZ, 0xc0, !PT ;  /* 0xffff000009137812 */ /* 0x040fe200078ec0ff */
[----:B------:R-:W-:Y:S01]  /*d700*/  IMAD.U32 R15, R9, 0x10000, RZ ;  /* 0x00010000090f7824 */ /* 0x000fe200078e00ff */
[C---:B------:R-:W-:Y:S01]  /*d710*/  LOP3.LUT R26, R10.reuse, 0xffff0000, RZ, 0xc0, !PT ;  /* 0xffff00000a1a7812 */ /* 0x040fe200078ec0ff */
[----:B------:R-:W-:Y:S02]  /*d720*/  IMAD.U32 R20, R10, 0x10000, RZ ;  /* 0x000100000a147824 */ /* 0x000fe400078e00ff */
[C---:B--2---:R-:W-:Y:S01]  /*d730*/  IMAD.U32 R8, R4.reuse, 0x10000, RZ ;  /* 0x0001000004087824 */ /* 0x044fe200078e00ff */
[C---:B------:R-:W-:Y:S01]  /*d740*/  LOP3.LUT R2, R5.reuse, 0xffff0000, RZ, 0xc0, !PT ;  /* 0xffff000005027812 */ /* 0x040fe200078ec0ff */
[----:B------:R-:W-:Y:S01]  /*d750*/  IMAD.U32 R3, R5, 0x10000, RZ ;  /* 0x0001000005037824 */ /* 0x000fe200078e00ff */
[----:B------:R-:W-:Y:S01]  /*d760*/  LOP3.LUT R4, R4, 0xffff0000, RZ, 0xc0, !PT ;  /* 0xffff000004047812 */ /* 0x000fe200078ec0ff */
[----:B------:R-:W-:Y:S01]  /*d770*/  FMUL.FTZ R11, R8, R31 ;  /* 0x0000001f080b7220 */ /* 0x000fe20000410000 */
[----:B------:R-:W-:Y:S01]  /*d780*/  LOP3.LUT R10, R6, 0xffff0000, RZ, 0xc0, !PT ;  /* 0xffff0000060a7812 */ /* 0x000fe200078ec0ff */
[-C--:B------:R-:W-:Y:S01]  /*d790*/  FMUL.FTZ R5, R8, R28.reuse ;  /* 0x0000001c08057220 */ /* 0x080fe20000410000 */
[----:B------:R-:W-:Y:S01]  /*d7a0*/  LOP3.LUT R8, R13, 0xffff0000, RZ, 0xc0, !PT ;  /* 0xffff00000d087812 */ /* 0x000fe200078ec0ff */
[----:B------:R-:W-:-:S02]  /*d7b0*/  FFMA.FTZ R32, R14, R28, -R11 ;  /* 0x0000001c0e207223 */ /* 0x000fc4000001080b */
[----:B------:R-:W-:Y:S01]  /*d7c0*/  IMAD.U32 R9, R6, 0x10000, RZ ;  /* 0x0001000006097824 */ /* 0x000fe200078e00ff */
[----:B------:R-:W-:Y:S01]  /*d7d0*/  LOP3.LUT R6, R7, 0xffff0000, RZ, 0xc0, !PT ;  /* 0xffff000007067812 */ /* 0x000fe200078ec0ff */
[----:B------:R-:W-:Y:S02]  /*d7e0*/  IMAD.U32 R11, R21, 0x10000, RZ ;  /* 0x00010000150b7824 */ /* 0x000fe400078e00ff */
[----:B------:R-:W-:Y:S02]  /*d7f0*/  IMAD.U32 R0, R7, 0x10000, RZ ;  /* 0x0001000007007824 */ /* 0x000fe400078e00ff */
[----:B------:R-:W-:Y:S02]  /*d800*/  FFMA.FTZ R31, R14, R31, R5 ;  /* 0x0000001f0e1f7223 */ /* 0x000fe40000010005 */
[C---:B------:R-:W-:Y:S02]  /*d810*/  FMUL.FTZ R7, R4.reuse, R33 ;  /* 0x0000002104077220 */ /* 0x040fe40000410000 */
[----:B------:R-:W-:-:S02]  /*d820*/  FMUL.FTZ R5, R4, R8 ;  /* 0x0000000804057220 */ /* 0x000fc40000410000 */
[C---:B------:R-:W-:Y:S02]  /*d830*/  FMUL.FTZ R4, R3.reuse, R12 ;  /* 0x0000000c03047220 */ /* 0x040fe40000410000 */
[----:B------:R-:W-:Y:S02]  /*d840*/  FMUL.FTZ R3, R3, R11 ;  /* 0x0000000b03037220 */ /* 0x000fe40000410000 */
[----:B------:R-:W-:Y:S02]  /*d850*/  IMAD.U32 R13, R22, 0x10000, RZ ;  /* 0x00010000160d7824 */ /* 0x000fe400078e00ff */
[C---:B------:R-:W-:Y:S01]  /*d860*/  FFMA.FTZ R29, R16.reuse, R8, -R7 ;  /* 0x00000008101d7223 */ /* 0x040fe20000010807 */
[----:B------:R-:W-:Y:S01]  /*d870*/  LOP3.LUT R8, R21, 0xffff0000, RZ, 0xc0, !PT ;  /* 0xffff000015087812 */ /* 0x000fe200078ec0ff */
[----:B------:R-:W-:Y:S01]  /*d880*/  FFMA.FTZ R28, R16, R33, R5 ;  /* 0x00000021101c7223 */ /* 0x000fe20000010005 */
[----:B------:R-:W-:Y:S01]  /*d890*/  LOP3.LUT R5, R17, 0xffff0000, RZ, 0xc0, !PT ;  /* 0xffff000011057812 */ /* 0x000fe200078ec0ff */
[----:B------:R-:W-:Y:S01]  /*d8a0*/  FFMA.FTZ R16, R15, R11, -R4 ;  /* 0x0000000b0f107223 */ /* 0x000fe20000010804 */
[----:B------:R-:W-:Y:S01]  /*d8b0*/  LOP3.LUT R17, R22, 0xffff0000, RZ, 0xc0, !PT ;  /* 0xffff000016117812 */ /* 0x000fe200078ec0ff */
[----:B------:R-:W-:-:S02]  /*d8c0*/  IMAD.U32 R4, R24, 0x10000, RZ ;  /* 0x0001000018047824 */ /* 0x000fc400078e00ff */
[----:B------:R-:W-:Y:S02]  /*d8d0*/  FFMA.FTZ R15, R15, R12, R3 ;  /* 0x0000000c0f0f7223 */ /* 0x000fe40000010003 */
[C---:B------:R-:W-:Y:S02]  /*d8e0*/  FMUL.FTZ R3, R0.reuse, R13 ;  /* 0x0000000d00037220 */ /* 0x040fe40000410000 */
[-C--:B------:R-:W-:Y:S02]  /*d8f0*/  FMUL.FTZ R0, R0, R4.reuse ;  /* 0x0000000400007220 */ /* 0x080fe40000410000 */
[----:B------:R-:W-:Y:S02]  /*d900*/  FFMA.FTZ R14, R18, R4, -R3 ;  /* 0x00000004120e7223 */ /* 0x000fe40000010803 */
[----:B------:R-:W-:Y:S02]  /*d910*/  IMAD.U32 R21, R23, 0x10000, RZ ;  /* 0x0001000017157824 */ /* 0x000fe400078e00ff */
[----:B------:R-:W-:-:S02]  /*d920*/  IMAD.U32 R7, R27, 0x10000, RZ ;  /* 0x000100001b077824 */ /* 0x000fc400078e00ff */
[C---:B------:R-:W-:Y:S02]  /*d930*/  FMUL.FTZ R4, R2.reuse, R5 ;  /* 0x0000000502047220 */ /* 0x040fe40000410000 */
[-C--:B------:R-:W-:Y:S02]  /*d940*/  FMUL.FTZ R3, R2, R8.reuse ;  /* 0x0000000802037220 */ /* 0x080fe40000410000 */
[----:B------:R-:W-:Y:S01]  /*d950*/  FFMA.FTZ R13, R18, R13, R0 ;  /* 0x0000000d120d7223 */ /* 0x000fe20000010000 */
[----:B------:R-:W-:Y:S01]  /*d960*/  LOP3.LUT R18, R23, 0xffff0000, RZ, 0xc0, !PT ;  /* 0xffff000017127812 */ /* 0x000fe200078ec0ff */
[C---:B------:R-:W-:Y:S02]  /*d970*/  FMUL.FTZ R2, R9.reuse, R21 ;  /* 0x0000001509027220 */ /* 0x040fe40000410000 */
[----:B------:R-:W-:Y:S01]  /*d980*/  FMUL.FTZ R0, R9, R7 ;  /* 0x0000000709007220 */ /* 0x000fe20000410000 */
[----:B------:R-:W-:Y:S01]  /*d990*/  LOP3.LUT R9, R27, 0xffff0000, RZ, 0xc0, !PT ;  /* 0xffff00001b097812 */ /* 0x000fe200078ec0ff */
[C---:B------:R-:W-:Y:S01]  /*d9a0*/  FFMA.FTZ R12, R19.reuse, R8, -R4 ;  /* 0x00000008130c7223 */ /* 0x040fe20000010804 */
[----:B------:R-:W-:Y:S01]  /*d9b0*/  LOP3.LUT R8, R24, 0xffff0000, RZ, 0xc0, !PT ;  /* 0xffff000018087812 */ /* 0x000fe200078ec0ff */
[----:B------:R-:W-:-:S02]  /*d9c0*/  FFMA.FTZ R5, R19, R5, R3 ;  /* 0x0000000513057223 */ /* 0x000fc40000010003 */
[----:B------:R-:W-:Y:S02]  /*d9d0*/  FFMA.FTZ R11, R20, R7, -R2 ;  /* 0x00000007140b7223 */ /* 0x000fe40000010802 */
[----:B------:R-:W-:Y:S01]  /*d9e0*/  FMUL.FTZ R4, R10, R18 ;  /* 0x000000120a047220 */ /* 0x000fe20000410000 */
[----:B------:R-:W-:Y:S01]  /*d9f0*/  F2FP.BF16.PACK_AB R5, R5, R15 ;  /* 0x0000000f0505723e */ /* 0x000fe200000010ff */
[----:B------:R-:W-:Y:S02]  /*da00*/  FFMA.FTZ R7, R20, R21, R0 ;  /* 0x0000001514077223 */ /* 0x000fe40000010000 */
[----:B------:R-:W-:Y:S02]  /*da10*/  FMUL.FTZ R3, R10, R9 ;  /* 0x000000090a037220 */ /* 0x000fe40000410000 */
[C---:B------:R-:W-:Y:S02]  /*da20*/  FMUL.FTZ R2, R6.reuse, R17 ;  /* 0x0000001106027220 */ /* 0x040fe40000410000 */
[----:B------:R-:W-:-:S02]  /*da30*/  FMUL.FTZ R0, R6, R8 ;  /* 0x0000000806007220 */ /* 0x000fc40000410000 */
[----:B------:R-:W-:Y:S01]  /*da40*/  FFMA.FTZ R6, R26, R9, -R4 ;  /* 0x000000091a067223 */ /* 0x000fe20000010804 */
[----:B------:R-:W-:Y:S01]  /*da50*/  F2FP.BF16.PACK_AB R9, R12, R16 ;  /* 0x000000100c09723e */ /* 0x000fe200000010ff */
[----:B------:R-:W-:Y:S01]  /*da60*/  FFMA.FTZ R3, R26, R18, R3 ;  /* 0x000000121a037223 */ /* 0x000fe20000010003 */
[----:B------:R-:W-:Y:S01]  /*da70*/  F2FP.BF16.PACK_AB R4, R28, R31 ;  /* 0x0000001f1c04723e */ /* 0x000fe200000010ff */
[C---:B------:R-:W-:Y:S01]  /*da80*/  FFMA.FTZ R2, R25.reuse, R8, -R2 ;  /* 0x0000000819027223 */ /* 0x040fe20000010802 */
[----:B------:R-:W-:Y:S01]  /*da90*/  F2FP.BF16.PACK_AB R10, R6, R11 ;  /* 0x0000000b060a723e */ /* 0x000fe200000010ff */
[----:B------:R-:W-:Y:S01]  /*daa0*/  FFMA.FTZ R0, R25, R17, R0 ;  /* 0x0000001119007223 */ /* 0x000fe20000010000 */
[----:B------:R-:W-:Y:S02]  /*dab0*/  F2FP.BF16.PACK_AB R8, R29, R32 ;  /* 0x000000201d08723e */ /* 0x000fe400000010ff */
[----:B------:R-:W-:Y:S02]  /*dac0*/  F2FP.BF16.PACK_AB R6, R3, R7 ;  /* 0x000000070306723e */ /* 0x000fe400000010ff */
[----:B------:R-:W-:-:S02]  /*dad0*/  F2FP.BF16.PACK_AB R11, R2, R14 ;  /* 0x0000000e020b723e */ /* 0x000fc400000010ff */
[----:B------:R-:W-:-:S03]  /*dae0*/  F2FP.BF16.PACK_AB R7, R0, R13 ;  /* 0x0000000d0007723e */ /* 0x000fc600000010ff */
[----:B------:R1:W-:Y:S04]  /*daf0*/  STS.128 [R40], R8 ;  /* 0x0000000828007388 */ /* 0x0003e80000000c00 */
[----:B------:R1:W-:Y:S02]  /*db00*/  STS.128 [R30+0x10080], R4 ;  /* 0x010080041e007388 */ /* 0x0003e40000000c00 */
.L_x_1090:
[----:B------:R-:W-:Y:S05]  /*db10*/  BSYNC B1 ;  /* 0x0000000000017941 */ /* 0x000fea0003800000 */
.L_x_1089:
[----:B------:R-:W-:Y:S01]  /*db20*/  ISETP.GE.AND P0, PT, R128, R43, PT ;  /* 0x0000002b8000720c */ /* 0x000fe20003f06270 */
[----:B------:R-:W-:-:S12]  /*db30*/  BSSY B1, `(.L_x_1093) ;  /* 0x00000e7000017945 */ /* 0x000fd80003800000 */
        /* <DEDUP_REMOVED lines=21> */
[----:B----4-:R-:W1:Y:S01]  /*dc90*/  LDS.128 R8, [R31] ;  /* 0x000000001f087984 */ /* 0x010e620000000c00 */
        /* <DEDUP_REMOVED lines=52> */
[----:B------:R-:W-:Y:S02]  /*dfe0*/  FMUL.FTZ R5, R2, R36 ;  /* 0x0000002402057220 */ /* 0x000fe40000410000 */
[----:B------:R-:W-:Y:S02]  /*dff0*/  FFMA.FTZ R33, R16, R30, -R10 ;  /* 0x0000001e10217223 */ /* 0x000fe4000001080a */
[----:B------:R-:W-:Y:S02]  /*e000*/  FMUL.FTZ R2, R2, R14 ;  /* 0x0000000e02027220 */ /* 0x000fe40000410000 */
[----:B------:R-:W-:-:S02]  /*e010*/  FFMA.FTZ R30, R16, R32, R6 ;  /* 0x00000020101e7223 */ /* 0x000fc40000010006 */
[C---:B------:R-:W-:Y:S01]  /*e020*/  FFMA.FTZ R32, R12.reuse, R14, -R5 ;  /* 0x0000000e0c207223 */ /* 0x040fe20000010805 */
[----:B------:R-:W-:Y:S01]  /*e030*/  LOP3.LUT R5, R15, 0xffff0000, RZ, 0xc0, !PT ;  /* 0xffff00000f057812 */ /* 0x000fe200078ec0ff */
[----:B------:R-:W-:Y:S01]  /*e040*/  FFMA.FTZ R16, R12, R36, R2 ;  /* 0x000000240c107223 */ /* 0x000fe20000010002 */
[----:B------:R-:W-:Y:S01]  /*e050*/  LOP3.LUT R12, R18, 0xffff0000, RZ, 0xc0, !PT ;  /* 0xffff0000120c7812 */ /* 0x000fe200078ec0ff */
[----:B------:R-:W-:Y:S01]  /*e060*/  FMUL.FTZ R2, R9, R37 ;  /* 0x0000002509027220 */ /* 0x000fe20000410000 */
[C---:B------:R-:W-:Y:S01]  /*e070*/  LOP3.LUT R18, R23.reuse, 0xffff0000, RZ, 0xc0, !PT ;  /* 0xffff000017127812 */ /* 0x040fe200078ec0ff */
[----:B------:R-:W-:Y:S01]  /*e080*/  IMAD.U32 R36, R23, 0x10000, RZ ;  /* 0x0001000017247824 */ /* 0x000fe200078e00ff */
[----:B------:R-:W-:Y:S01]  /*e090*/  LOP3.LUT R15, R24, 0xffff0000, RZ, 0xc0, !PT ;  /* 0xffff0000180f7812 */ /* 0x000fe200078ec0ff */
[----:B------:R-:W-:Y:S02]  /*e0a0*/  FMUL.FTZ R6, R9, R5 ;  /* 0x0000000509067220 */ /* 0x000fe40000410000 */
[----:B------:R-:W-:-:S02]  /*e0b0*/  IMAD.U32 R10, R28, 0x10000, RZ ;  /* 0x000100001c0a7824 */ /* 0x000fc400078e00ff */
[----:B------:R-:W-:Y:S02]  /*e0c0*/  FFMA.FTZ R8, R21, R5, -R2 ;  /* 0x0000000515087223 */ /* 0x000fe40000010802 */
[C---:B------:R-:W-:Y:S02]  /*e0d0*/  FMUL.FTZ R5, R4.reuse, R13 ;  /* 0x0000000d04057220 */ /* 0x040fe40000410000 */
[----:B------:R-:W-:Y:S01]  /*e0e0*/  FMUL.FTZ R2, R4, R12 ;  /* 0x0000000c04027220 */ /* 0x000fe20000410000 */
[----:B------:R-:W-:Y:S01]  /*e0f0*/  F2FP.BF16.PACK_AB R8, R8, R35 ;  /* 0x000000230808723e */ /* 0x000fe200000010ff */
[----:B------:R-:W-:Y:S02]  /*e100*/  FMUL.FTZ R4, R3, R36 ;  /* 0x0000002403047220 */ /* 0x000fe40000410000 */
[----:B------:R-:W-:Y:S01]  /*e110*/  FFMA.FTZ R14, R21, R37, R6 ;  /* 0x00000025150e7223 */ /* 0x000fe20000010006 */
[----:B------:R-:W-:Y:S01]  /*e120*/  LOP3.LUT R6, R28, 0xffff0000, RZ, 0xc0, !PT ;  /* 0xffff00001c067812 */ /* 0x000fe200078ec0ff */
[----:B------:R-:W-:-:S02]  /*e130*/  FMUL.FTZ R3, R3, R10 ;  /* 0x0000000a03037220 */ /* 0x000fc40000410000 */
[C---:B------:R-:W-:Y:S02]  /*e140*/  FFMA.FTZ R9, R19.reuse, R12, -R5 ;  /* 0x0000000c13097223 */ /* 0x040fe40000010805 */
[C---:B------:R-:W-:Y:S02]  /*e150*/  FFMA.FTZ R12, R20.reuse, R36, R3 ;  /* 0x00000024140c7223 */ /* 0x040fe40000010003 */
[----:B------:R-:W-:Y:S01]  /*e160*/  FFMA.FTZ R13, R19, R13, R2 ;  /* 0x0000000d130d7223 */ /* 0x000fe20000010002 */
[----:B------:R-:W-:Y:S01]  /*e170*/  F2FP.BF16.PACK_AB R9, R9, R33 ;  /* 0x000000210909723e */ /* 0x000fe200000010ff */
[----:B------:R-:W-:Y:S02]  /*e180*/  FFMA.FTZ R10, R20, R10, -R4 ;  /* 0x0000000a140a7223 */ /* 0x000fe40000010804 */
[----:B------:R-:W-:Y:S02]  /*e190*/  FMUL.FTZ R5, R11, R18 ;  /* 0x000000120b057220 */ /* 0x000fe40000410000 */
[----:B------:R-:W-:-:S02]  /*e1a0*/  FMUL.FTZ R3, R7, R17 ;  /* 0x0000001107037220 */ /* 0x000fc40000410000 */
[-C--:B------:R-:W-:Y:S02]  /*e1b0*/  FMUL.FTZ R4, R11, R6.reuse ;  /* 0x000000060b047220 */ /* 0x080fe40000410000 */
[-C--:B------:R-:W-:Y:S02]  /*e1c0*/  FMUL.FTZ R2, R7, R15.reuse ;  /* 0x0000000f07027220 */ /* 0x080fe40000410000 */
[----:B------:R-:W-:Y:S01]  /*e1d0*/  FFMA.FTZ R7, R27, R6, -R5 ;  /* 0x000000061b077223 */ /* 0x000fe20000010805 */
[----:B------:R-:W-:Y:S01]  /*e1e0*/  F2FP.BF16.PACK_AB R5, R13, R30 ;  /* 0x0000001e0d05723e */ /* 0x000fe200000010ff */
[----:B------:R-:W-:Y:S02]  /*e1f0*/  FFMA.FTZ R3, R25, R15, -R3 ;  /* 0x0000000f19037223 */ /* 0x000fe40000010803 */
        /* <DEDUP_REMOVED lines=9> */
.L_x_1096:
[----:B------:R-:W-:Y:S05]  /*e290*/  BSYNC B0 ;  /* 0x0000000000007941 */ /* 0x000fea0003800000 */
.L_x_1095:
        /* <DEDUP_REMOVED lines=19> */
[----:B----4-:R-:W1:Y:S01]  /*e3d0*/  LDS.128 R8, [R31] ;  /* 0x000000001f087984 */ /* 0x010e620000000c00 */
[----:B------:R-:W-:Y:S02]  /*e3e0*/  IADD3 R0, R3, R0, R26 ;  /* 0x0000000003007210 */ /* 0x000fe40007ffe01a */
[----:B------:R-:W-:Y:S02]  /*e3f0*/  SHF.R.U64 R14, R52, 0x10, R53 ;  /* 0x00000010340e7819 */ /* 0x000fe40000001235 */
[----:B------:R-:W-:Y:S01]  /*e400*/  SHF.R.U64 R16, R54, 0x10, R55 ;  /* 0x0000001036107819 */ /* 0x000fe20000001237 */
[----:B------:R-:W-:Y:S01]  /*e410*/  IMAD.SHL.U32 R29, R0, 0x2, RZ ;  /* 0x00000002001d7824 */ /* 0x000fe200078e00ff */
[----:B------:R-:W-:Y:S02]  /*e420*/  SHF.R.U64 R0, R56, 0x10, R57 ;  /* 0x0000001038007819 */ /* 0x000fe40000001239 */
[----:B------:R-:W-:-:S02]  /*e430*/  PRMT R24, R107, 0x5410, R12 ;  /* 0x000054106b187816 */ /* 0x000fc4000000000c */
[----:B------:R-:W2:Y:S01]  /*e440*/  LDS.128 R4, [R29+0x10080] ;  /* 0x010080001d047984 */ /* 0x000ea20000000c00 */
[----:B------:R-:W-:Y:S02]  /*e450*/  PRMT R12, R104, 0x5432, R14 ;  /* 0x00005432680c7816 */ /* 0x000fe4000000000e */
[----:B------:R-:W-:Y:S02]  /*e460*/  PRMT R13, R106, 0x5432, R0 ;  /* 0x000054326a0d7816 */ /* 0x000fe40000000000 */
[----:B------:R-:W-:Y:S01]  /*e470*/  SHF.R.U32.HI R18, RZ, 0x10, R55 ;  /* 0x00000010ff127819 */ /* 0x000fe20000011637 */
[----:B------:R-:W-:Y:S01]  /*e480*/  IMAD.U32 R30, R12, 0x10000, RZ ;  /* 0x000100000c1e7824 */ /* 0x000fe200078e00ff */
[----:B------:R-:W-:Y:S01]  /*e490*/  PRMT R23, R105, 0x5432, R16 ;  /* 0x0000543269177816 */ /* 0x000fe20000000010 */
[----:B------:R-:W-:Y:S01]  /*e4a0*/  IMAD.U32 R28, R13, 0x10000, RZ ;  /* 0x000100000d1c7824 */ /* 0x000fe200078e00ff */
        /* <DEDUP_REMOVED lines=34> */
[-C--:B------:R-:W-:Y:S02]  /*e6d0*/  FMUL.FTZ R3, R3, R11.reuse ;  /* 0x0000000b03037220 */ /* 0x080fe40000410000 */
        /* <DEDUP_REMOVED lines=44> */
.L_x_1094:
[----:B------:R-:W-:Y:S05]  /*e9a0*/  BSYNC B1 ;  /* 0x0000000000017941 */ /* 0x000fea0003800000 */
.L_x_1093:
        /* <DEDUP_REMOVED lines=119> */
.L_x_1100:
[----:B------:R-:W-:Y:S05]  /*f120*/  BSYNC B0 ;  /* 0x0000000000007941 */ /* 0x000fea0003800000 */
.L_x_1099:
        /* <DEDUP_REMOVED lines=112> */
.L_x_1098:
[----:B------:R-:W-:Y:S05]  /*f830*/  BSYNC B1 ;  /* 0x0000000000017941 */ /* 0x000fea0003800000 */
.L_x_1097:
        /* <DEDUP_REMOVED lines=118> */
.L_x_1102:
[----:B------:R-:W-:Y:S05]  /*ffa0*/  BSYNC B0 ;  /* 0x0000000000007941 */ /* 0x000fea0003800000 */
.L_x_1101:
        /* <DEDUP_REMOVED lines=19> */
[----:B----4-:R-:W1:Y:S01]  /*100e0*/  LDS.128 R8, [R30] ;  /* 0x000000001e087984 */ /* 0x010e620000000c00 */
        /* <DEDUP_REMOVED lines=10> */
[----:B------:R-:W-:Y:S01]  /*10190*/  PRMT R23, R125, 0x5432, R15 ;  /* 0x000054327d177816 */ /* 0x000fe2000000000f */
[----:B------:R-:W-:Y:S01]  /*101a0*/  IMAD.U32 R29, R21, 0x10000, RZ ;  /* 0x00010000151d7824 */ /* 0x000fe200078e00ff */
[----:B------:R-:W-:Y:S02]  /*101b0*/  PRMT R22, R125, 0x5410, R17 ;  /* 0x000054107d167816 */ /* 0x000fe40000000011 */
[----:B------:R-:W-:Y:S02]  /*101c0*/  SHF.R.U32.HI R14, RZ, 0x10, R89 ;  /* 0x00000010ff0e7819 */ /* 0x000fe40000011659 */
[----:B------:R-:W-:Y:S01]  /*101d0*/  SHF.R.U32.HI R2, RZ, 0x10, R93 ;  /* 0x00000010ff027819 */ /* 0x000fe2000001165d */
[----:B------:R-:W-:Y:S01]  /*101e0*/  IMAD.U32 R35, R22, 0x10000, RZ ;  /* 0x0001000016237824 */ /* 0x000fe200078e00ff */
[----:B------:R-:W-:-:S02]  /*101f0*/  SHF.R.U64 R3, R94, 0x10, R95 ;  /* 0x000000105e037819 */ /* 0x000fc4000000125f */
        /* <DEDUP_REMOVED lines=22> */
[----:B------:R-:W-:Y:S02]  /*10360*/  IMAD.U32 R11, R20, 0x10000, RZ ;  /* 0x00010000140b7824 */ /* 0x000fe400078e00ff */
[C---:B------:R-:W-:Y:S02]  /*10370*/  IMAD.U32 R0, R7.reuse, 0x10000, RZ ;  /* 0x0001000007007824 */ /* 0x040fe400078e00ff */
[----:B------:R-:W-:Y:S02]  /*10380*/  FFMA.FTZ R33, R14, R31, R5 ;  /* 0x0000001f0e217223 */ /* 0x000fe40000010005 */
[----:B------:R-:W-:Y:S01]  /*10390*/  IMAD.U32 R2, R6, 0x10000, RZ ;  /* 0x0001000006027824 */ /* 0x000fe200078e00ff */
[----:B------:R-:W-:Y:S01]  /*103a0*/  LOP3.LUT R6, R7, 0xffff0000, RZ, 0xc0, !PT ;  /* 0xffff000007067812 */ /* 0x000fe200078ec0ff */
[----:B------:R-:W-:-:S02]  /*103b0*/  IMAD.U32 R14, R24, 0x10000, RZ ;  /* 0x00010000180e7824 */ /* 0x000fc400078e00ff */
[----:B------:R-:W-:Y:S02]  /*103c0*/  FMUL.FTZ R7, R8, R11 ;  /* 0x0000000b08077220 */ /* 0x000fe40000410000 */
[CC--:B------:R-:W-:Y:S02]  /*103d0*/  FMUL.FTZ R5, R0.reuse, R35.reuse ;  /* 0x0000002300057220 */ /* 0x0c0fe40000410000 */
[----:B------:R-:W-:Y:S02]  /*103e0*/  FMUL.FTZ R0, R0, R14 ;  /* 0x0000000e00007220 */ /* 0x000fe40000410000 */
[-C--:B------:R-:W-:Y:S02]  /*103f0*/  FMUL.FTZ R9, R8, R36.reuse ;  /* 0x0000002408097220 */ /* 0x080fe40000410000 */
[----:B------:R-:W-:Y:S01]  /*10400*/  FFMA.FTZ R29, R15, R36, R7 ;  /* 0x000000240f1d7223 */ /* 0x000fe20000010007 */
[----:B------:R-:W-:Y:S01]  /*10410*/  LOP3.LUT R7, R21, 0xffff0000, RZ, 0xc0, !PT ;  /* 0xffff000015077812 */ /* 0x000fe200078ec0ff */
[----:B------:R-:W-:-:S02]  /*10420*/  FFMA.FTZ R21, R12, R35, R0 ;  /* 0x000000230c157223 */ /* 0x000fc40000010000 */
[----:B------:R-:W-:Y:S01]  /*10430*/  FFMA.FTZ R32, R15, R11, -R9 ;  /* 0x0000000b0f207223 */ /* 0x000fe20000010809 */
[----:B------:R-:W-:Y:S01]  /*10440*/  LOP3.LUT R11, R16, 0xffff0000, RZ, 0xc0, !PT ;  /* 0xffff0000100b7812 */ /* 0x000fe200078ec0ff */
[----:B------:R-:W-:Y:S01]  /*10450*/  FMUL.FTZ R0, R4, R13 ;  /* 0x0000000d04007220 */ /* 0x000fe20000410000 */
[----:B------:R-:W-:Y:S01]  /*10460*/  LOP3.LUT R9, R20, 0xffff0000, RZ, 0xc0, !PT ;  /* 0xffff000014097812 */ /* 0x000fe200078ec0ff */
[----:B------:R-:W-:Y:S01]  /*10470*/  FFMA.FTZ R31, R12, R14, -R5 ;  /* 0x0000000e0c1f7223 */ /* 0x000fe20000010805 */
[----:B------:R-:W-:Y:S01]  /*10480*/  LOP3.LUT R16, R23, 0xffff0000, RZ, 0xc0, !PT ;  /* 0xffff000017107812 */ /* 0x000fe200078ec0ff */
[-C--:B------:R-:W-:Y:S01]  /*10490*/  FMUL.FTZ R5, R4, R7.reuse ;  /* 0x0000000704057220 */ /* 0x080fe20000410000 */
[----:B------:R-:W-:Y:S01]  /*104a0*/  LOP3.LUT R14, R27, 0xffff0000, RZ, 0xc0, !PT ;  /* 0xffff00001b0e7812 */ /* 0x000fe200078ec0ff */
[----:B------:R-:W-:Y:S01]  /*104b0*/  FFMA.FTZ R8, R19, R7, -R0 ;  /* 0x0000000713087223 */ /* 0x000fe20000010800 */
[----:B------:R-:W-:Y:S01]  /*104c0*/  LOP3.LUT R15, R22, 0xffff0000, RZ, 0xc0, !PT ;  /* 0xffff0000160f7812 */ /* 0x000fe200078ec0ff */
[----:B------:R-:W-:-:S02]  /*104d0*/  IMAD.U32 R20, R23, 0x10000, RZ ;  /* 0x0001000017147824 */ /* 0x000fc400078e00ff */
        /* <DEDUP_REMOVED lines=29> */
.L_x_1074:
[----:B------:R-:W-:Y:S05]  /*106b0*/  BSYNC B2 ;  /* 0x0000000000027941 */ /* 0x000fea0003800000 */
.L_x_1040:
[----:B------:R-:W-:-:S04]  /*106c0*/  DEPBAR.LE SB0, 0x0 ;  /* 0x000080000000791a */ /* 0x000fc80000000000 */
[----:B------:R-:W-:Y:S01]  /*106d0*/  IMAD R0, R129, c[0x0][0x208], RZ ;  /* 0x0000820081007a24 */ /* 0x000fe200078e02ff */
[----:B------:R-:W-:Y:S01]  /*106e0*/  BAR.SYNC.DEFER_BLOCKING 0x0 ;  /* 0x0000000000007b1d */ /* 0x000fe20000010000 */
[----:B-1----:R-:W-:Y:S01]  /*106f0*/  IMAD.WIDE.U32 R4, R108, c[0x0][0x208], RZ ;  /* 0x000082006c047a25 */ /* 0x002fe200078e00ff */
[----:B------:R-:W-:Y:S02]  /*10700*/  IADD3 R193, R184, 0x20, RZ ;  /* 0x00000020b8c17810 */ /* 0x000fe40007ffe0ff */
[----:B------:R-:W-:Y:S01]  /*10710*/  IADD3 R202, R202, -0x2, RZ ;  /* 0xfffffffecaca7810 */ /* 0x000fe20007ffe0ff */
[----:B------:R-:W-:Y:S01]  /*10720*/  IMAD R2, R108, c[0x0][0x20c], R0 ;  /* 0x000083006c027a24 */ /* 0x000fe200078e0200 */
[----:B------:R-:W-:Y:S01]  /*10730*/  LEA R0, P1, R4, R220, 0x5 ;  /* 0x000000dc04007211 */ /* 0x000fe200078228ff */
[----:B------:R-:W-:Y:S02]  /*10740*/  IMAD R52, R108, -0x20, R236 ;  /* 0xffffffe06c347824 */ /* 0x000fe400078e02ec */
[----:B------:R-:W-:Y:S01]  /*10750*/  IMAD.IADD R3, R5, 0x1, R2 ;  /* 0x0000000105037824 */ /* 0x000fe200078e0202 */
[----:B------:R-:W-:-:S04]  /*10760*/  LEA R2, P0, R0, c[0x0][0x1f8], 0x1 ;  /* 0x00007e0000027a11 */ /* 0x000fc800078008ff */
[----:B------:R-:W-:Y:S02]  /*10770*/  LEA.HI.X R3, R4, R223, R3, 0x5, P1 ;  /* 0x000000df04037211 */ /* 0x000fe400008f2c03 */
[----:B------:R-:W-:Y:S02]  /*10780*/  R2P PR, R99, 0x6 ;  /* 0x0000000663007804 */ /* 0x000fe40000000000 */
[----:B------:R-:W-:Y:S02]  /*10790*/  LEA.HI.X R3, R0, c[0x0][0x1fc], R3, 0x1, P0 ;  /* 0x00007f0000037a11 */ /* 0x000fe400000f0c03 */
[----:B------:R-:W-:Y:S02]  /*107a0*/  LOP3.LUT R0, R123, 0x1, RZ, 0xc0, !PT ;  /* 0x000000017b007812 */ /* 0x000fe400078ec0ff */
[----:B------:R-:W-:Y:S01]  /*107b0*/  ISETP.GT.AND P0, PT, R52, R211, PT ;  /* 0x000000d33400720c */ /* 0x000fe20003f04270 */
[----:B------:R-:W-:Y:S01]  /*107c0*/  LDSM.16.M88.4 R4, [R189] ;  /* 0x00000000bd04783b */ /* 0x000fe20000000200 */
[----:B------:R-:W-:-:S02]  /*107d0*/  ISETP.NE.AND P3, PT, R133, 0x1, PT ;  /* 0x000000018500780c */ /* 0x000fc40003f65270 */
[----:B------:R-:W-:Y:S01]  /*107e0*/  ISETP.NE.U32.OR P0, PT, R0, 0x1, !P0 ;  /* 0x000000010000780c */ /* 0x000fe20004705470 */
[----:B--2---:R-:W1:Y:S02]  /*107f0*/  LDSM.16.M88.4 R12, [R184] ;  /* 0x00000000b80c783b */ /* 0x004e640000000200 */
[----:B------:R-:W-:Y:S01]  /*10800*/  @P1 IADD3 R193, R184, -0x20, RZ ;  /* 0xffffffe0b8c11810 */ /* 0x000fe20007ffe0ff */
[----:B------:R-:W-:Y:S01]  /*10810*/  IMAD.MOV.U32 R0, RZ, RZ, 0x40 ;  /* 0x00000040ff007424 */ /* 0x000fe200078e00ff */
[----:B------:R-:W-:Y:S01]  /*10820*/  LOP3.LUT P1, RZ, R123, 0x4, RZ, 0xc0, !PT ;  /* 0x000000047bff7812 */ /* 0x000fe2000782c0ff */
[----:B----4-:R-:W2:Y:S03]  /*10830*/  LDSM.16.M88.4 R16, [R184+0x800] ;  /* 0x00080000b810783b */ /* 0x010ea60000000200 */
[----:B------:R-:W-:Y:S01]  /*10840*/  ISETP.LE.OR P1, PT, R52, R211, !P1 ;  /* 0x000000d33400720c */ /* 0x000fe20004f23670 */
[----:B------:R-:W-:Y:S01]  /*10850*/  LDSM.16.M88.4 R8, [R190] ;  /* 0x00000000be08783b */ /* 0x000fe20000000200 */
[----:B------:R-:W-:-:S03]  /*10860*/  SEL R0, R0, 0xffffffc0, !P2 ;  /* 0xffffffc000007807 */ /* 0x000fc60005000000 */
[----:B------:R-:W3:Y:S02]  /*10870*/  LDSM.16.M88.4 R20, [R193] ;  /* 0x00000000c114783b */ /* 0x000ee40000000200 */
[----:B------:R-:W-:Y:S02]  /*10880*/  IMAD.IADD R151, R184, 0x1, R0 ;  /* 0x00000001b8977824 */ /* 0x000fe400078e0200 */
[----:B------:R-:W4:Y:S01]  /*10890*/  LDSM.16.M88.4 R36, [R193+0x800] ;  /* 0x00080000c124783b */ /* 0x000f220000000200 */
[----:B------:R-:W-:-:S03]  /*108a0*/  IMAD.IADD R150, R0, 0x1, R193 ;  /* 0x0000000100967824 */ /* 0x000fc600078e02c1 */
[----:B------:R-:W-:Y:S01]  /*108b0*/  @!PT LDS RZ, [RZ] ;  /* 0x00000000fffff984 */ /* 0x000fe20000000800 */
[----:B------:R-:W-:Y:S01]  /*108c0*/  @!PT LDS RZ, [RZ] ;  /* 0x00000000fffff984 */ /* 0x000fe20000000800 */
[----:B------:R-:W-:Y:S01]  /*108d0*/  @!PT LDS RZ, [RZ] ;  /* 0x00000000fffff984 */ /* 0x000fe20000000800 */
[----:B------:R2:W-:Y:S01]  /*108e0*/  LDGSTS.E.BYPASS.LTC128B.128 [R201+0x8080], [R2.64], !P0 ;  /* 0x0808000002c97fae */ /* 0x0005e2000c101d46 */
[----:B------:R-:W-:-:S04]  /*108f0*/  LOP3.LUT P0, RZ, R123, 0x2, RZ, 0xc0, !PT ;  /* 0x000000027bff7812 */ /* 0x000fc8000780c0ff */
[----:B------:R-:W-:-:S13]  /*10900*/  ISETP.LE.OR P0, PT, R52, R211, !P0 ;  /* 0x000000d33400720c */ /* 0x000fda0004703670 */
[----:B------:R3:W-:Y:S01]  /*10910*/  LDGSTS.E.BYPASS.LTC128B.128 [R201+0x9080], [R2.64+0x80], !P0 ;  /* 0x0908008002c97fae */ /* 0x0007e2000c101d46 */
[----:B------:R-:W-:Y:S01]  /*10920*/  LOP3.LUT P0, RZ, R123, 0x8, RZ, 0xc0, !PT ;  /* 0x000000087bff7812 */ /* 0x000fe2000780c0ff */
[----:B-1----:R-:W-:Y:S02]  /*10930*/  HMMA.16816.F32.BF16 R24, R4, R12, RZ ;  /* 0x0000000c0418723c */ /* 0x002fe400000418ff */
[----:B------:R1:W-:Y:S01]  /*10940*/  LDGSTS.E.BYPASS.LTC128B.128 [R201+0xa080], [R2.64+0x100], !P1 ;  /* 0x0a08010002c97fae */ /* 0x0003e2000c901d46 */
[----:B------:R-:W-:-:S05]  /*10950*/  ISETP.LE.OR P0, PT, R52, R211, !P0 ;  /* 0x000000d33400720c */ /* 0x000fca0004703670 */
[C---:B------:R-:W-:Y:S08]  /*10960*/  HMMA.16816.F32.BF16 R28, R4.reuse, R14, RZ ;  /* 0x0000000e041c723c */ /* 0x040ff000000418ff */
[----:B------:R1:W-:Y:S01]  /*10970*/  LDGSTS.E.BYPASS.LTC128B.128 [R201+0xb080], [R2.64+0x180], !P0 ;  /* 0x0b08018002c97fae */ /* 0x0003e2000c101d46 */
[C---:B--2---:R-:W-:Y:S03]  /*10980*/  HMMA.16816.F32.BF16 R32, R4.reuse, R16, RZ ;  /* 0x000000100420723c */ /* 0x044fe600000418ff */
[----:B------:R-:W-:Y:S04]  /*10990*/  LDSM.16.M88.4 R12, [R192] ;  /* 0x00000000c00c783b */ /* 0x000fe80000000200 */
[----:B------:R-:W2:Y:S01]  /*109a0*/  LDSM.16.M88.4 R40, [R151] ;  /* 0x000000009728783b */ /* 0x000ea20000000200 */
[----:B------:R-:W-:Y:S03]  /*109b0*/  HMMA.16816.F32.BF16 R16, R4, R18, RZ ;  /* 0x000000120410723c */ /* 0x000fe600000418ff */
[----:B------:R-:W2:Y:S04]  /*109c0*/  LDSM.16.M88.4 R44, [R151+0x800] ;  /* 0x00080000972c783b */ /* 0x000ea80000000200 */
[----:B------:R-:W-:Y:S01]  /*109d0*/  LDSM.16.M88.4 R4, [R191] ;  /* 0x00000000bf04783b */ /* 0x000fe20000000200 */
[C---:B---3--:R-:W-:Y:S03]  /*109e0*/  HMMA.16816.F32.BF16 R24, R8.reuse, R20, R24 ;  /* 0x000000140818723c */ /* 0x048fe60000041818 */
[----:B------:R-:W-:Y:S04]  /*109f0*/  LDSM.16.M88.4 R48, [R150] ;  /* 0x000000009630783b */ /* 0x000fe80000000200 */
[----:B------:R-:W0:Y:S01]  /*10a00*/  LDGDEPBAR ;  /* 0x00000000000079af */ /* 0x000e220000000000 */
[----:B------:R-:W-:Y:S01]  /*10a10*/  HMMA.16816.F32.BF16 R28, R8, R22, R28 ;  /* 0x00000016081c723c */ /* 0x000fe2000004181c */
[----:B-1----:R-:W-:-:S02]  /*10a20*/  IMAD.IADD R2, R239, 0x1, R233 ;  /* 0x00000001ef027824 */ /* 0x002fc400078e02e9 */
[----:B------:R-:W-:Y:S01]  /*10a30*/  LDSM.16.M88.4 R20, [R150+0x800] ;  /* 0x000800009614783b */ /* 0x000fe20000000200 */
[----:B------:R-:W-:Y:S02]  /*10a40*/  IMAD.MOV.U32 R3, RZ, RZ, -0x20 ;  /* 0xffffffe0ff037424 */ /* 0x000fe400078e00ff */
[----:B------:R-:W-:Y:S02]  /*10a50*/  @P3 IMAD.HI.U32 R0, R2, c[0x0][0x2c8], RZ ;  /* 0x0000b20002003a27 */ /* 0x000fe400078e00ff */
[----:B----4-:R-:W-:Y:S02]  /*10a60*/  HMMA.16816.F32.BF16 R32, R8, R36, R32 ;  /* 0x000000240820723c */ /* 0x010fe40000041820 */
[----:B------:R-:W-:Y:S01]  /*10a70*/  IMAD R3, R108, R3, 0x1 ;  /* 0x000000016c037424 */ /* 0x000fe200078e0203 */
[----:B------:R-:W-:-:S04]  /*10a80*/  @P3 SHF.R.U32.HI R2, RZ, c[0x0][0x2cc], R0 ;  /* 0x0000b300ff023a19 */ /* 0x000fc80000011600 */
[----:B------:R-:W-:Y:S01]  /*10a90*/  IADD3 R3, -R217, R3, R236 ;  /* 0x00000003d9037210 */ /* 0x000fe20007ffe1ec */
[----:B------:R-:W-:Y:S01]  /*10aa0*/  HMMA.16816.F32.BF16 R16, R8, R38, R16 ;  /* 0x000000260810723c */ /* 0x000fe20000041810 */
[----:B------:R-:W-:Y:S03]  /*10ab0*/  LDSM.16.M88.4 R8, [R189+0x4000] ;  /* 0x00400000bd08783b */ /* 0x000fe60000000200 */
[----:B------:R-:W-:Y:S01]  /*10ac0*/  IMAD.IADD R3, R3, 0x1, -R237 ;  /* 0x0000000103037824 */ /* 0x000fe200078e0aed */
[----:B------:R-:W-:Y:S03]  /*10ad0*/  LDSM.16.M88.4 R36, [R184+0x1800] ;  /* 0x00180000b824783b */ /* 0x000fe60000000200 */
[C---:B--2---:R-:W-:Y:S01]  /*10ae0*/  HMMA.16816.F32.BF16 R24, R12.reuse, R40, R24 ;  /* 0x000000280c18723c */ /* 0x044fe20000041818 */
[----:B------:R-:W1:Y:S07]  /*10af0*/  SHFL.IDX PT, R0, R2, RZ, 0x1c1f ;  /* 0x001c1fff02007589 */ /* 0x000e6e00000e0000 */
[C---:B------:R-:W-:Y:S01]  /*10b00*/  HMMA.16816.F32.BF16 R28, R12.reuse, R42, R28 ;  /* 0x0000002a0c1c723c */ /* 0x040fe2000004181c */
[----:B------:R-:W2:Y:S07]  /*10b10*/  LDSM.16.M88.4 R40, [R184+0x1000] ;  /* 0x00100000b828783b */ /* 0x000eae0000000200 */
[C---:B------:R-:W-:Y:S08]  /*10b20*/  HMMA.16816.F32.BF16 R32, R12.reuse, R44, R32 ;  /* 0x0000002c0c20723c */ /* 0x040ff00000041820 */
[----:B------:R-:W-:Y:S01]  /*10b30*/  HMMA.16816.F32.BF16 R12, R12, R46, R16 ;  /* 0x0000002e0c0c723c */ /* 0x000fe20000041810 */
[----:B------:R-:W-:Y:S01]  /*10b40*/  LDSM.16.M88.4 R16, [R190+0x4000] ;  /* 0x00400000be10783b */ /* 0x000fe20000000200 */
[----:B-1----:R-:W-:-:S03]  /*10b50*/  IMAD.IADD R0, R3, 0x1, R0 ;  /* 0x0000000103007824 */ /* 0x002fc600078e0200 */
[----:B------:R-:W1:Y:S03]  /*10b60*/  LDSM.16.M88.4 R44, [R193+0x1000] ;  /* 0x00100000c12c783b */ /* 0x000e660000000200 */
[C---:B------:R-:W-:Y:S08]  /*10b70*/  HMMA.16816.F32.BF16 R24, R4.reuse, R48, R24 ;  /* 0x000000300418723c */ /* 0x040ff00000041818 */
[C---:B------:R-:W-:Y:S01]  /*10b80*/  HMMA.16816.F32.BF16 R28, R4.reuse, R50, R28 ;  /* 0x00000032041c723c */ /* 0x040fe2000004181c */
[----:B------:R-:W-:Y:S07]  /*10b90*/  LDSM.16.M88.4 R48, [R184+0x3000] ;  /* 0x00300000b830783b */ /* 0x000fee0000000200 */
[C---:B------:R-:W-:Y:S08]  /*10ba0*/  HMMA.16816.F32.BF16 R32, R4.reuse, R20, R32 ;  /* 0x000000140420723c */ /* 0x040ff00000041820 */
[----:B------:R-:W-:Y:S01]  /*10bb0*/  HMMA.16816.F32.BF16 R12, R4, R22, R12 ;  /* 0x00000016040c723c */ /* 0x000fe2000004180c */
[----:B------:R-:W3:Y:S04]  /*10bc0*/  LDSM.16.M88.4 R20, [R193+0x1800] ;  /* 0x00180000c114783b */ /* 0x000ee80000000200 */
[----:B------:R-:W-:Y:S03]  /*10bd0*/  LDSM.16.M88.4 R4, [R192+0x4000] ;  /* 0x00400000c004783b */ /* 0x000fe60000000200 */
[C---:B--2---:R-:W-:Y:S08]  /*10be0*/  HMMA.16816.F32.BF16 R24, R8.reuse, R40, R24 ;  /* 0x000000280818723c */ /* 0x044ff00000041818 */
[C---:B------:R-:W-:Y:S01]  /*10bf0*/  HMMA.16816.F32.BF16 R28, R8.reuse, R42, R28 ;  /* 0x0000002a081c723c */ /* 0x040fe2000004181c */
[----:B------:R-:W2:Y:S07]  /*10c00*/  LDSM.16.M88.4 R40, [R151+0x1000] ;  /* 0x001000009728783b */ /* 0x000eae0000000200 */
[C---:B------:R-:W-:Y:S08]  /*10c10*/  HMMA.16816.F32.BF16 R32, R8.reuse, R36, R32 ;  /* 0x000000240820723c */ /* 0x040ff00000041820 */
[----:B------:R-:W-:Y:S01]  /*10c20*/  HMMA.16816.F32.BF16 R8, R8, R38, R12 ;  /* 0x000000260808723c */ /* 0x000fe2000004180c */
[----:B------:R-:W4:Y:S04]  /*10c30*/  LDSM.16.M88.4 R36, [R151+0x1800] ;  /* 0x001800009724783b */ /* 0x000f280000000200 */
[----:B------:R-:W-:Y:S03]  /*10c40*/  LDSM.16.M88.4 R12, [R191+0x4000] ;  /* 0x00400000bf0c783b */ /* 0x000fe60000000200 */
[C---:B-1----:R-:W-:Y:S08]  /*10c50*/  HMMA.16816.F32.BF16 R24, R16.reuse, R44, R24 ;  /* 0x0000002c1018723c */ /* 0x042ff00000041818 */
[C---:B------:R-:W-:Y:S01]  /*10c60*/  HMMA.16816.F32.BF16 R28, R16.reuse, R46, R28 ;  /* 0x0000002e101c723c */ /* 0x040fe2000004181c */
[----:B------:R-:W1:Y:S07]  /*10c70*/  LDSM.16.M88.4 R44, [R150+0x1000] ;  /* 0x00100000962c783b */ /* 0x000e6e0000000200 */
[C---:B---3--:R-:W-:Y:S08]  /*10c80*/  HMMA.16816.F32.BF16 R32, R16.reuse, R20, R32 ;  /* 0x000000141020723c */ /* 0x048ff00000041820 */
[----:B------:R-:W-:Y:S01]  /*10c90*/  HMMA.16816.F32.BF16 R8, R16, R22, R8 ;  /* 0x000000161008723c */ /* 0x000fe20000041808 */
[----:B------:R-:W3:Y:S04]  /*10ca0*/  LDSM.16.M88.4 R20, [R150+0x1800] ;  /* 0x001800009614783b */ /* 0x000ee80000000200 */
[----:B------:R-:W-:Y:S03]  /*10cb0*/  LDSM.16.M88.4 R16, [R189+0x8000] ;  /* 0x00800000bd10783b */ /* 0x000fe60000000200 */
[C---:B--2---:R-:W-:Y:S08]  /*10cc0*/  HMMA.16816.F32.BF16 R24, R4.reuse, R40, R24 ;  /* 0x000000280418723c */ /* 0x044ff00000041818 */
[C---:B------:R-:W-:Y:S01]  /*10cd0*/  HMMA.16816.F32.BF16 R28, R4.reuse, R42, R28 ;  /* 0x0000002a041c723c */ /* 0x040fe2000004181c */
[----:B------:R-:W2:Y:S07]  /*10ce0*/  LDSM.16.M88.4 R40, [R184+0x2000] ;  /* 0x00200000b828783b */ /* 0x000eae0000000200 */
[C---:B----4-:R-:W-:Y:S08]  /*10cf0*/  HMMA.16816.F32.BF16 R32, R4.reuse, R36, R32 ;  /* 0x000000240420723c */ /* 0x050ff00000041820 */
        /* <DEDUP_REMOVED lines=23> */
[----:B------:R-:W3:Y:S03]  /*10e70*/  LDSM.16.M88.4 R12, [R189+0xc000] ;  /* 0x00c00000bd0c783b */ /* 0x000ee60000000200 */
[C---:B--2---:R-:W-:Y:S08]  /*10e80*/  HMMA.16816.F32.BF16 R24, R4.reuse, R40, R24 ;  /* 0x000000280418723c */ /* 0x044ff00000041818 */
[C---:B------:R-:W-:Y:S01]  /*10e90*/  HMMA.16816.F32.BF16 R28, R4.reuse, R42, R28 ;  /* 0x0000002a041c723c */ /* 0x040fe2000004181c */
[----:B------:R-:W2:Y:S07]  /*10ea0*/  LDSM.16.M88.4 R40, [R184+0x3800] ;  /* 0x00380000b828783b */ /* 0x000eae0000000200 */
[C---:B----4-:R-:W-:Y:S08]  /*10eb0*/  HMMA.16816.F32.BF16 R32, R4.reuse, R36, R32 ;  /* 0x000000240420723c */ /* 0x050ff00000041820 */
[----:B------:R-:W-:Y:S01]  /*10ec0*/  HMMA.16816.F32.BF16 R4, R4, R38, R8 ;  /* 0x000000260404723c */ /* 0x000fe20000041808 */
[----:B------:R-:W-:Y:S04]  /*10ed0*/  LDSM.16.M88.4 R8, [R190+0xc000] ;  /* 0x00c00000be08783b */ /* 0x000fe80000000200 */
[----:B------:R-:W-:Y:S03]  /*10ee0*/  LDSM.16.M88.4 R36, [R193+0x3800] ;  /* 0x00380000c124783b */ /* 0x000fe60000000200 */
[C---:B-1----:R-:W-:Y:S08]  /*10ef0*/  HMMA.16816.F32.BF16 R24, R16.reuse, R44, R24 ;  /* 0x0000002c1018723c */ /* 0x042ff00000041818 */
[C---:B------:R-:W-:Y:S01]  /*10f00*/  HMMA.16816.F32.BF16 R28, R16.reuse, R46, R28 ;  /* 0x0000002e101c723c */ /* 0x040fe2000004181c */
[----:B------:R-:W1:Y:S07]  /*10f10*/  LDSM.16.M88.4 R44, [R193+0x3000] ;  /* 0x00300000c12c783b */ /* 0x000e6e0000000200 */
[C---:B---3--:R-:W-:Y:S08]  /*10f20*/  HMMA.16816.F32.BF16 R32, R16.reuse, R20, R32 ;  /* 0x000000141020723c */ /* 0x048ff00000041820 */
[----:B------:R-:W-:Y:S01]  /*10f30*/  HMMA.16816.F32.BF16 R20, R16, R22, R4 ;  /* 0x000000161014723c */ /* 0x000fe20000041804 */
[----:B------:R-:W-:Y:S07]  /*10f40*/  LDSM.16.M88.4 R4, [R192+0xc000] ;  /* 0x00c00000c004783b */ /* 0x000fee0000000200 */
[C---:B------:R-:W-:Y:S08]  /*10f50*/  HMMA.16816.F32.BF16 R16, R12.reuse, R48, R24 ;  /* 0x000000300c10723c */ /* 0x040ff00000041818 */
[C---:B------:R-:W-:Y:S01]  /*10f60*/  HMMA.16816.F32.BF16 R28, R12.reuse, R50, R28 ;  /* 0x000000320c1c723c */ /* 0x040fe2000004181c */
[----:B------:R-:W3:Y:S07]  /*10f70*/  LDSM.16.M88.4 R48, [R151+0x3000] ;  /* 0x003000009730783b */ /* 0x000eee0000000200 */
[C---:B--2---:R-:W-:Y:S08]  /*10f80*/  HMMA.16816.F32.BF16 R32, R12.reuse, R40, R32 ;  /* 0x000000280c20723c */ /* 0x044ff00000041820 */
[----:B------:R-:W-:Y:S01]  /*10f90*/  HMMA.16816.F32.BF16 R24, R12, R42, R20 ;  /* 0x0000002a0c18723c */ /* 0x000fe20000041814 */
[----:B------:R-:W2:Y:S04]  /*10fa0*/  LDSM.16.M88.4 R40, [R151+0x3800] ;  /* 0x003800009728783b */ /* 0x000ea80000000200 */
[----:B------:R-:W-:Y:S03]  /*10fb0*/  LDSM.16.M88.4 R12, [R191+0xc000] ;  /* 0x00c00000bf0c783b */ /* 0x000fe60000000200 */
[C---:B-1----:R-:W-:Y:S08]  /*10fc0*/  HMMA.16816.F32.BF16 R16, R8.reuse, R44, R16 ;  /* 0x0000002c0810723c */ /* 0x042ff00000041810 */
[C---:B------:R-:W-:Y:S01]  /*10fd0*/  HMMA.16816.F32.BF16 R20, R8.reuse, R46, R28 ;  /* 0x0000002e0814723c */ /* 0x040fe2000004181c */
[----:B------:R-:W1:Y:S07]  /*10fe0*/  LDSM.16.M88.4 R44, [R150+0x3000] ;  /* 0x00300000962c783b */ /* 0x000e6e0000000200 */
[----:B------:R-:W-:Y:S01]  /*10ff0*/  HMMA.16816.F32.BF16 R28, R8, R36, R32 ;  /* 0x00000024081c723c */ /* 0x000fe20000041820 */
[----:B------:R-:W4:Y:S01]  /*11000*/  LDSM.16.M88.4 R32, [R150+0x3800] ;  /* 0x003800009620783b */ /* 0x000f220000000200 */
[----:B------:R-:W-:-:S06]  /*11010*/  DEPBAR.LE SB0, 0x0 ;  /* 0x000080000000791a */ /* 0x000fcc0000000000 */
[----:B------:R-:W-:Y:S08]  /*11020*/  HMMA.16816.F32.BF16 R8, R8, R38, R24 ;  /* 0x000000260808723c */ /* 0x000ff00000041818 */
[C---:B---3--:R-:W-:Y:S08]  /*11030*/  HMMA.16816.F32.BF16 R24, R4.reuse, R48, R16 ;  /* 0x000000300418723c */ /* 0x048ff00000041810 */
[C---:B------:R-:W-:Y:S08]  /*11040*/  HMMA.16816.F32.BF16 R20, R4.reuse, R50, R20 ;  /* 0x000000320414723c */ /* 0x040ff00000041814 */
[C---:B--2---:R-:W-:Y:S08]  /*11050*/  HMMA.16816.F32.BF16 R16, R4.reuse, R40, R28 ;  /* 0x000000280410723c */ /* 0x044ff0000004181c */
[----:B------:R-:W-:Y:S01]  /*11060*/  HMMA.16816.F32.BF16 R8, R4, R42, R8 ;  /* 0x0000002a0408723c */ /* 0x000fe20000041808 */
[----:B------:R-:W2:Y:S06]  /*11070*/  SHFL.IDX PT, R6, R2, 0x1, 0x1c1f ;  /* 0x003c1f0002067f89 */ /* 0x000eac00000e0000 */
[----:B------:R-:W-:Y:S01]  /*11080*/  IMAD.IADD R4, R52, 0x1, -R217 ;  /* 0x0000000134047824 */ /* 0x000fe200078e0ad9 */
[----:B-1----:R-:W-:Y:S04]  /*11090*/  HMMA.16816.F32.BF16 R28, R12, R44, R24 ;  /* 0x0000002c0c1c723c */ /* 0x002fe80000041818 */
[----:B------:R-:W-:-:S04]  /*110a0*/  IMNMX R0, R4, R0, PT ;  /* 0x0000000004007217 */ /* 0x000fc80003800200 */
[C---:B------:R-:W-:Y:S01]  /*110b0*/  HMMA.16816.F32.BF16 R20, R12.reuse, R46, R20 ;  /* 0x0000002e0c14723c */ /* 0x040fe20000041814 */
[----:B------:R-:W-:Y:S01]  /*110c0*/  BAR.SYNC.DEFER_BLOCKING 0x0 ;  /* 0x0000000000007b1d */ /* 0x000fe20000010000 */
[C---:B------:R-:W-:Y:S02]  /*110d0*/  ISETP.GT.AND P0, PT, R0.reuse, RZ, PT ;  /* 0x000000ff0000720c */ /* 0x040fe40003f04270 */
[C---:B------:R-:W-:Y:S02]  /*110e0*/  ISETP.GT.AND P1, PT, R0.reuse, 0x1, PT ;  /* 0x000000010000780c */ /* 0x040fe40003f24270 */
[----:B------:R-:W-:Y:S02]  /*110f0*/  ISETP.GT.AND P2, PT, R0, 0x11, PT ;  /* 0x000000110000780c */ /* 0x000fe40003f44270 */
[----:B----4-:R-:W-:Y:S01]  /*11100*/  HMMA.16816.F32.BF16 R16, R12, R32, R16 ;  /* 0x000000200c10723c */ /* 0x010fe20000041810 */
[----:B--2---:R-:W-:-:S07]  /*11110*/  IMAD.IADD R3, R3, 0x1, R6 ;  /* 0x0000000103037824 */ /* 0x004fce00078e0206 */
[----:B------:R-:W-:Y:S01]  /*11120*/  HMMA.16816.F32.BF16 R8, R12, R34, R8 ;  /* 0x000000220c08723c */ /* 0x000fe20000041808 */
[----:B------:R-:W-:Y:S02]  /*11130*/  FSEL R5, R28, -INF , P0 ;  /* 0xff8000001c057808 */ /* 0x000fe40000000000 */
[C---:B------:R-:W-:Y:S02]  /*11140*/  ISETP.GT.AND P0, PT, R0.reuse, 0x8, PT ;  /* 0x000000080000780c */ /* 0x040fe40003f04270 */
[----:B------:R-:W-:Y:S02]  /*11150*/  FSEL R7, R29, -INF , P1 ;  /* 0xff8000001d077808 */ /* 0x000fe40000800000 */
[----:B------:R-:W-:Y:S02]  /*11160*/  ISETP.GT.AND P1, PT, R0, 0x9, PT ;  /* 0x000000090000780c */ /* 0x000fe40003f24270 */
[----:B------:R-:W-:Y:S02]  /*11170*/  FSEL R12, R20, -INF , P0 ;  /* 0xff800000140c7808 */ /* 0x000fe40000000000 */
[----:B------:R-:W-:-:S02]  /*11180*/  FMNMX.FTZ R2, R5, R7, !PT ;  /* 0x0000000705027209 */ /* 0x000fc40007810000 */
[----:B------:R-:W-:Y:S02]  /*11190*/  ISETP.GT.AND P0, PT, R0, 0x10, PT ;  /* 0x000000100000780c */ /* 0x000fe40003f04270 */
[----:B------:R-:W-:Y:S02]  /*111a0*/  FSEL R15, R21, -INF , P1 ;  /* 0xff800000150f7808 */ /* 0x000fe40000800000 */
[----:B------:R-:W-:Y:S02]  /*111b0*/  FMNMX.FTZ R2, R12, R2, !PT ;  /* 0x000000020c027209 */ /* 0x000fe40007810000 */
[----:B------:R-:W-:Y:S02]  /*111c0*/  FSEL R16, R16, -INF , P0 ;  /* 0xff80000010107808 */ /* 0x000fe40000000000 */
[----:B------:R-:W-:Y:S02]  /*111d0*/  FMNMX.FTZ R2, R15, R2, !PT ;  /* 0x000000020f027209 */ /* 0x000fe40007810000 */
[----:B------:R-:W-:-:S02]  /*111e0*/  ISETP.GT.AND P1, PT, R0, 0x18, PT ;  /* 0x000000180000780c */ /* 0x000fc40003f24270 */
[----:B------:R-:W-:Y:S02]  /*111f0*/  FSEL R25, R17, -INF , P2 ;  /* 0xff80000011197808 */ /* 0x000fe40001000000 */
[----:B------:R-:W-:Y:S02]  /*11200*/  FMNMX.FTZ R2, R16, R2, !PT ;  /* 0x0000000210027209 */ /* 0x000fe40007810000 */
[----:B------:R-:W-:Y:S02]  /*11210*/  ISETP.GT.AND P0, PT, R0, 0x19, PT ;  /* 0x000000190000780c */ /* 0x000fe40003f04270 */
[----:B------:R-:W-:Y:S02]  /*11220*/  FSEL R24, R8, -INF , P1 ;  /* 0xff80000008187808 */ /* 0x000fe40000800000 */
[----:B------:R-:W-:Y:S02]  /*11230*/  FMNMX.FTZ R2, R25, R2, !PT ;  /* 0x0000000219027209 */ /* 0x000fe40007810000 */
[----:B------:R-:W-:-:S02]  /*11240*/  IMNMX R0, R4, R3, PT ;  /* 0x0000000304007217 */ /* 0x000fc40003800200 */
[----:B------:R-:W-:Y:S02]  /*11250*/  FSEL R26, R9, -INF , P0 ;  /* 0xff800000091a7808 */ /* 0x000fe40000000000 */
[----:B------:R-:W-:Y:S02]  /*11260*/  FMNMX.FTZ R2, R24, R2, !PT ;  /* 0x0000000218027209 */ /* 0x000fe40007810000 */
[C---:B------:R-:W-:Y:S02]  /*11270*/  ISETP.GT.AND P0, PT, R0.reuse, RZ, PT ;  /* 0x000000ff0000720c */ /* 0x040fe40003f04270 */
[----:B------:R-:W-:Y:S02]  /*11280*/  ISETP.GT.AND P2, PT, R0, 0x1, PT ;  /* 0x000000010000780c */ /* 0x000fe40003f44270 */
[----:B------:R-:W-:Y:S02]  /*11290*/  FMNMX.FTZ R2, R26, R2, !PT ;  /* 0x000000021a027209 */ /* 0x000fe40007810000 */
[----:B------:R-:W-:-:S02]  /*112a0*/  FSEL R9, R30, -INF , P0 ;  /* 0xff8000001e097808 */ /* 0x000fc40000000000 */
[C---:B------:R-:W-:Y:S01]  /*112b0*/  ISETP.GT.AND P1, PT, R0.reuse, 0x8, PT ;  /* 0x000000080000780c */ /* 0x040fe20003f24270 */
[----:B------:R-:W1:Y:S01]  /*112c0*/  SHFL.BFLY PT, R4, R2, 0x2, 0x1f ;  /* 0x0c401f0002047f89 */ /* 0x000e6200000e0000 */
[----:B------:R-:W-:Y:S02]  /*112d0*/  FSEL R13, R31, -INF , P2 ;  /* 0xff8000001f0d7808 */ /* 0x000fe40001000000 */
[----:B------:R-:W-:Y:S02]  /*112e0*/  ISETP.GT.AND P0, PT, R0, 0x9, PT ;  /* 0x000000090000780c */ /* 0x000fe40003f04270 */
[----:B------:R-:W-:Y:S02]  /*112f0*/  FSEL R14, R22, -INF , P1 ;  /* 0xff800000160e7808 */ /* 0x000fe40000800000 */
[----:B------:R-:W-:Y:S02]  /*11300*/  FMNMX.FTZ R3, R9, R13, !PT ;  /* 0x0000000d09037209 */ /* 0x000fe40007810000 */
[----:B------:R-:W-:-:S02]  /*11310*/  FSEL R20, R23, -INF , P0 ;  /* 0xff80000017147808 */ /* 0x000fc40000000000 */
[----:B------:R-:W-:Y:S02]  /*11320*/  ISETP.GT.AND P1, PT, R0, 0x10, PT ;  /* 0x000000100000780c */ /* 0x000fe40003f24270 */
[----:B------:R-:W-:Y:S02]  /*11330*/  FMNMX.FTZ R3, R14, R3, !PT ;  /* 0x000000030e037209 */ /* 0x000fe40007810000 */
[----:B------:R-:W-:Y:S02]  /*11340*/  ISETP.GT.AND P0, PT, R0, 0x11, PT ;  /* 0x000000110000780c */ /* 0x000fe40003f04270 */
[----:B------:R-:W-:Y:S02]  /*11350*/  FSEL R21, R18, -INF , P1 ;  /* 0xff80000012157808 */ /* 0x000fe40000800000 */
[----:B------:R-:W-:Y:S02]  /*11360*/  FMNMX.FTZ R3, R20, R3, !PT ;  /* 0x0000000314037209 */ /* 0x000fe40007810000 */
[----:B------:R-:W-:-:S02]  /*11370*/  FSEL R22, R19, -INF , P0 ;  /* 0xff80000013167808 */ /* 0x000fc40000000000 */
[C---:B------:R-:W-:Y:S02]  /*11380*/  ISETP.GT.AND P1, PT, R0.reuse, 0x18, PT ;  /* 0x000000180000780c */ /* 0x040fe40003f24270 */
[----:B------:R-:W-:Y:S02]  /*11390*/  FMNMX.FTZ R3, R21, R3, !PT ;  /* 0x0000000315037209 */ /* 0x000fe40007810000 */
[----:B------:R-:W-:Y:S02]  /*113a0*/  ISETP.GT.AND P0, PT, R0, 0x19, PT ;  /* 0x000000190000780c */ /* 0x000fe40003f04270 */
[----:B------:R-:W-:Y:S02]  /*113b0*/  FSEL R23, R10, -INF , P1 ;  /* 0xff8000000a177808 */ /* 0x000fe40000800000 */
[----:B------:R-:W-:Y:S02]  /*113c0*/  FMNMX.FTZ R0, R22, R3, !PT ;  /* 0x0000000316007209 */ /* 0x000fe40007810000 */
[----:B------:R-:W-:-:S02]  /*113d0*/  FSEL R27, R11, -INF , P0 ;  /* 0xff8000000b1b7808 */ /* 0x000fc40000000000 */
[----:B------:R-:W-:Y:S02]  /*113e0*/  FMNMX.FTZ R3, R23, R0, !PT ;  /* 0x0000000017037209 */ /* 0x000fe40007810000 */
[----:B-1----:R-:W-:Y:S02]  /*113f0*/  FMNMX.FTZ R0, R2, R4, !PT ;  /* 0x0000000402007209 */ /* 0x002fe40007810000 */
[----:B------:R-:W-:Y:S02]  /*11400*/  FMNMX.FTZ R2, R27, R3, !PT ;  /* 0x000000031b027209 */ /* 0x000fe40007810000 */
[----:B------:R-:W-:Y:S01]  /*11410*/  ISETP.GT.AND P0, PT, R108, R212, PT ;  /* 0x000000d46c00720c */ /* 0x000fe20003f04270 */
[----:B------:R-:W1:Y:S01]  /*11420*/  SHFL.BFLY PT, R3, R0, 0x1, 0x1f ;  /* 0x0c201f0000037f89 */ /* 0x000e6200000e0000 */
[----:B------:R-:W-:-:S03]  /*11430*/  LOP3.LUT P2, RZ, R216, 0x1, RZ, 0xc0, !PT ;  /* 0x00000001d8ff7812 */ /* 0x000fc6000784c0ff */
[----:B------:R-:W2:Y:S08]  /*11440*/  SHFL.BFLY PT, R4, R2, 0x2, 0x1f ;  /* 0x0c401f0002047f89 */ /* 0x000eb000000e0000 */
[----:B------:R-:W-:Y:S02]  /*11450*/  @P0 SHF.R.S32.HI R6, RZ, 0x1f, R202 ;  /* 0x0000001fff060819 */ /* 0x000fe400000114ca */
[----:B-1----:R-:W-:-:S02]  /*11460*/  FMNMX.FTZ R141, R0, R3, !PT ;  /* 0x00000003008d7209 */ /* 0x002fc40007810000 */
[----:B--2---:R-:W-:-:S03]  /*11470*/  FMNMX.FTZ R0, R2, R4, !PT ;  /* 0x0000000402007209 */ /* 0x004fc60007810000 */
[C---:B------:R-:W-:Y:S01]  /*11480*/  FMUL.FTZ R2, R141.reuse, c[0x0][0x2d0] ;  /* 0x0000b4008d027a20 */ /* 0x040fe20000410000 */
[----:B------:R-:W-:Y:S01]  /*11490*/  FSETP.NEU.FTZ.AND P1, PT, R141, -INF , PT ;  /* 0xff8000008d00780b */ /* 0x000fe20003f3d000 */
[----:B------:R-:W1:Y:S03]  /*114a0*/  SHFL.BFLY PT, R8, R0, 0x1, 0x1f ;  /* 0x0c201f0000087f89 */ /* 0x000e6600000e0000 */
[----:B------:R-:W-:-:S05]  /*114b0*/  FSEL R2, R2, RZ, P1 ;  /* 0x000000ff02027208 */ /* 0x000fca0000800000 */
[--C-:B------:R-:W-:Y:S02]  /*114c0*/  FFMA.FTZ R3, R5, c[0x0][0x2d0], -R2.reuse ;  /* 0x0000b40005037a23 */ /* 0x100fe40000010802 */
[----:B------:R-:W-:Y:S02]  /*114d0*/  @P0 IMAD.WIDE.U32 R4, R202, c[0x0][0x1e0], RZ ;  /* 0x00007800ca040a25 */ /* 0x000fe400078e00ff */
[----:B------:R2:W-:Y:S02]  /*114e0*/  MUFU.EX2 R226, R3 ;  /* 0x0000000300e27308 */ /* 0x0005e40000000800 */
[----:B------:R-:W-:-:S06]  /*114f0*/  FFMA.FTZ R7, R7, c[0x0][0x2d0], -R2 ;  /* 0x0000b40007077a23 */ /* 0x000fcc0000010802 */
[----:B------:R3:W-:Y:S01]  /*11500*/  MUFU.EX2 R225, R7 ;  /* 0x0000000700e17308 */ /* 0x0007e20000000800 */
[----:B-1----:R-:W-:Y:S01]  /*11510*/  FMNMX.FTZ R140, R0, R8, !PT ;  /* 0x00000008008c7209 */ /* 0x002fe20007810000 */
[----:B------:R-:W-:Y:S02]  /*11520*/  FFMA.FTZ R0, R15, c[0x0][0x2d0], -R2 ;  /* 0x0000b4000f007a23 */ /* 0x000fe40000010802 */
[----:B--2---:R-:W-:-:S04]  /*11530*/  @P0 IMAD R3, R6, c[0x0][0x1e0], RZ ;  /* 0x0000780006030a24 */ /* 0x004fc800078e02ff */
[----:B------:R1:W-:Y:S01]  /*11540*/  MUFU.EX2 R210, R0 ;  /* 0x0000000000d27308 */ /* 0x0003e20000000800 */
[----:B------:R-:W-:Y:S01]  /*11550*/  @P0 IMAD R6, R202, c[0x0][0x1e4], R3 ;  /* 0x00007900ca060a24 */ /* 0x000fe200078e0203 */
[----:B------:R-:W-:Y:S01]  /*11560*/  @P0 LEA R3, P1, R4, R218, 0x5 ;  /* 0x000000da04030211 */ /* 0x000fe200078228ff */
[----:B---3--:R-:W-:Y:S02]  /*11570*/  FFMA.FTZ R7, R12, c[0x0][0x2d0], -R2 ;  /* 0x0000b4000c077a23 */ /* 0x008fe40000010802 */
[----:B------:R-:W-:-:S03]  /*11580*/  @P0 IMAD.IADD R6, R5, 0x1, R6 ;  /* 0x0000000105060824 */ /* 0x000fc600078e0206 */
[----:B------:R-:W2:Y:S02]  /*11590*/  MUFU.EX2 R224, R7 ;  /* 0x0000000700e07308 */ /* 0x000ea40000000800 */
[----:B------:R-:W-:Y:S02]  /*115a0*/  @P0 LEA.HI.X R6, R4, R222, R6, 0x5, P1 ;  /* 0x000000de04060211 */ /* 0x000fe400008f2c06 */
[----:B------:R-:W-:Y:S01]  /*115b0*/  @P0 LEA R4, P1, R3, c[0x0][0x1c8], 0x1 ;  /* 0x0000720003040a11 */ /* 0x000fe200078208ff */
[----:B-1----:R-:W-:-:S03]  /*115c0*/  FMUL.FTZ R0, R140, c[0x0][0x2d0] ;  /* 0x0000b4008c007a20 */ /* 0x002fc60000410000 */
[----:B------:R-:W-:Y:S01]  /*115d0*/  @P0 LEA.HI.X R5, R3, c[0x0][0x1cc], R6, 0x1, P1 ;  /* 0x0000730003050a11 */ /* 0x000fe200008f0c06 */
[----:B------:R-:W-:Y:S01]  /*115e0*/  FFMA.FTZ R3, R16, c[0x0][0x2d0], -R2 ;  /* 0x0000b40010037a23 */ /* 0x000fe20000010802 */
[----:B------:R-:W-:-:S03]  /*115f0*/  FSETP.NEU.FTZ.AND P1, PT, R140, -INF , PT ;  /* 0xff8000008c00780b */ /* 0x000fc60003f3d000 */
[----:B------:R1:W-:Y:S01]  /*11600*/  MUFU.EX2 R209, R3 ;  /* 0x0000000300d17308 */ /* 0x0003e20000000800 */
[----:B------:R-:W-:Y:S01]  /*11610*/  FSEL R0, R0, RZ, P1 ;  /* 0x000000ff00007208 */ /* 0x000fe20000800000 */
[----:B------:R3:W-:Y:S01]  /*11620*/  @P0 LDGSTS.E.BYPASS.LTC128B.128 [R201+0xc080], [R4.64], !P2 ;  /* 0x0c08000004c90fae */ /* 0x0007e2000d101d46 */
[----:B--2---:R-:W-:-:S03]  /*11630*/  F2FP.BF16.PACK_AB R6, R210, R224 ;  /* 0x000000e0d206723e */ /* 0x004fc600000010ff */
[----:B------:R3:W-:Y:S04]  /*11640*/  @P0 LDGSTS.E.BYPASS.LTC128B.128 [R201+0xd080], [R4.64+0x80], !P6 ;  /* 0x0d08008004c90fae */ /* 0x0007e8000f101d46 */
[----:B------:R3:W-:Y:S04]  /*11650*/  @P0 LDGSTS.E.BYPASS.LTC128B.128 [R201+0xe080], [R4.64+0x100], !P5 ;  /* 0x0e08010004c90fae */ /* 0x0007e8000e901d46 */
[----:B------:R3:W-:Y:S01]  /*11660*/  @P0 LDGSTS.E.BYPASS.LTC128B.128 [R201+0xf080], [R4.64+0x180], !P4 ;  /* 0x0f08018004c90fae */ /* 0x0007e2000e101d46 */
[----:B-1----:R-:W-:-:S03]  /*11670*/  FFMA.FTZ R3, R9, c[0x0][0x2d0], -R0 ;  /* 0x0000b40009037a23 */ /* 0x002fc60000010800 */
[----:B------:R-:W1:Y:S01]  /*11680*/  LDSM.16.MT88.4 R16, [R186] ;  /* 0x00000000ba10783b */ /* 0x000e620000004200 */
[----:B------:R2:W-:Y:S03]  /*11690*/  MUFU.EX2 R198, R3 ;  /* 0x0000000300c67308 */ /* 0x0005e60000000800 */
[----:B------:R-:W-:Y:S04]  /*116a0*/  LDSM.16.MT88.4 R136, [R186+0x800] ;  /* 0x00080000ba88783b */ /* 0x000fe80000004200 */
[----:B------:R-:W-:Y:S04]  /*116b0*/  LDSM.16.MT88.4 R28, [R188+0x800] ;  /* 0x00080000bc1c783b */ /* 0x000fe80000004200 */
[----:B------:R-:W-:Y:S04]  /*116c0*/  LDSM.16.MT88.4 R32, [R187] ;  /* 0x00000000bb20783b */ /* 0x000fe80000004200 */
[----:B------:R-:W4:Y:S01]  /*116d0*/  LDSM.16.MT88.4 R76, [R187+0x1000] ;  /* 0x00100000bb4c783b */ /* 0x000f220000004200 */
[----:B--2---:R-:W-:-:S03]  /*116e0*/  FFMA.FTZ R3, R13, c[0x0][0x2d0], -R0 ;  /* 0x0000b4000d037a23 */ /* 0x004fc60000010800 */
[----:B------:R-:W2:Y:S01]  /*116f0*/  LDSM.16.MT88.4 R92, [R186+0x2000] ;  /* 0x00200000ba5c783b */ /* 0x000ea20000004200 */
[----:B------:R1:W1:Y:S01]  /*11700*/  MUFU.EX2 R196, R3 ;  /* 0x0000000300c47308 */ /* 0x0002620000000800 */
[----:B---3--:R-:W-:Y:S02]  /*11710*/  F2FP.BF16.PACK_AB R4, R225, R226 ;  /* 0x000000e2e104723e */ /* 0x008fe400000010ff */
[----:B------:R-:W3:Y:S04]  /*11720*/  LDSM.16.MT88.4 R60, [R186+0x3000] ;  /* 0x00300000ba3c783b */ /* 0x000ee80000004200 */
[----:B------:R-:W-:Y:S04]  /*11730*/  LDSM.16.MT88.4 R40, [R187+0x800] ;  /* 0x00080000bb28783b */ /* 0x000fe80000004200 */
[----:B-----5:R-:W-:Y:S04]  /*11740*/  LDSM.16.MT88.4 R108, [R187+0x1800] ;  /* 0x00180000bb6c783b */ /* 0x020fe80000004200 */
[----:B------:R-:W2:Y:S01]  /*11750*/  LDSM.16.MT88.4 R44, [R185+0x1000] ;  /* 0x00100000b92c783b */ /* 0x000ea20000004200 */
[----:B-1----:R-:W-:Y:S01]  /*11760*/  FFMA.FTZ R3, R14, c[0x0][0x2d0], -R0 ;  /* 0x0000b4000e037a23 */ /* 0x002fe20000010800 */
[----:B------:R-:W-:-:S02]  /*11770*/  F2FP.BF16.PACK_AB R5, R196, R198 ;  /* 0x000000c6c405723e */ /* 0x000fc400000010ff */
[----:B------:R-:W-:Y:S01]  /*11780*/  LDSM.16.MT88.4 R12, [R188] ;  /* 0x00000000bc0c783b */ /* 0x000fe20000004200 */
[----:B------:R1:W-:Y:S03]  /*11790*/  MUFU.EX2 R197, R3 ;  /* 0x0000000300c57308 */ /* 0x0003e60000000800 */
[----:B------:R-:W2:Y:S04]  /*117a0*/  LDSM.16.MT88.4 R8, [R185] ;  /* 0x00000000b908783b */ /* 0x000ea80000004200 */
[----:B------:R-:W-:Y:S04]  /*117b0*/  LDSM.16.MT88.4 R48, [R186+0x1000] ;  /* 0x00100000ba30783b */ /* 0x000fe80000004200 */
[----:B------:R-:W2:Y:S04]  /*117c0*/  LDSM.16.MT88.4 R56, [R188+0x1000] ;  /* 0x00100000bc38783b */ /* 0x000ea80000004200 */
[----:B------:R-:W2:Y:S01]  /*117d0*/  LDSM.16.MT88.4 R84, [R185+0x2000] ;  /* 0x00200000b954783b */ /* 0x000ea20000004200 */
[----:B-1----:R-:W-:-:S03]  /*117e0*/  FFMA.FTZ R3, R20, c[0x0][0x2d0], -R0 ;  /* 0x0000b40014037a23 */ /* 0x002fc60000010800 */
[----:B------:R-:W1:Y:S01]  /*117f0*/  LDSM.16.MT88.4 R100, [R188+0x2000] ;  /* 0x00200000bc64783b */ /* 0x000e620000004200 */
[----:B------:R3:W3:Y:S03]  /*11800*/  MUFU.EX2 R199, R3 ;  /* 0x0000000300c77308 */ /* 0x0006e60000000800 */
[----:B------:R-:W-:Y:S04]  /*11810*/  LDSM.16.MT88.4 R116, [R186+0x2800] ;  /* 0x00280000ba74783b */ /* 0x000fe80000004200 */
[----:B------:R-:W-:Y:S04]  /*11820*/  LDSM.16.MT88.4 R96, [R187+0x2000] ;  /* 0x00200000bb60783b */ /* 0x000fe80000004200 */
[----:B------:R-:W-:Y:S04]  /*11830*/  LDSM.16.MT88.4 R72, [R185+0x3000] ;  /* 0x00300000b948783b */ /* 0x000fe80000004200 */
[----:B------:R-:W-:Y:S01]  /*11840*/  LDSM.16.MT88.4 R68, [R186+0x1800] ;  /* 0x00180000ba44783b */ /* 0x000fe20000004200 */
[----:B---3--:R-:W-:Y:S01]  /*11850*/  FFMA.FTZ R3, R25, c[0x0][0x2d0], -R2 ;  /* 0x0000b40019037a23 */ /* 0x008fe20000010802 */
[----:B------:R-:W-:-:S02]  /*11860*/  F2FP.BF16.PACK_AB R7, R199, R197 ;  /* 0x000000c5c707723e */ /* 0x000fc400000010ff */
[----:B------:R-:W-:Y:S01]  /*11870*/  LDSM.16.MT88.4 R156, [R185+0x800] ;  /* 0x00080000b99c783b */ /* 0x000fe20000004200 */
[----:B------:R3:W2:Y:S03]  /*11880*/  MUFU.EX2 R203, R3 ;  /* 0x0000000300cb7308 */ /* 0x0006a60000000800 */
[----:B------:R-:W-:Y:S01]  /*11890*/  LDSM.16.MT88.4 R104, [R188+0x1800] ;  /* 0x00180000bc68783b */ /* 0x000fe20000004200 */
[C---:B------:R-:W-:Y:S03]  /*118a0*/  HMMA.16816.F32.BF16 R132, R4.reuse, R16, RZ ;  /* 0x000000100484723c */ /* 0x040fe600000418ff */
[----:B------:R-:W-:Y:S04]  /*118b0*/  LDSM.16.MT88.4 R112, [R185+0x2800] ;  /* 0x00280000b970783b */ /* 0x000fe80000004200 */
[----:B------:R-:W-:Y:S01]  /*118c0*/  LDSM.16.MT88.4 R120, [R188+0x3800] ;  /* 0x00380000bc78783b */ /* 0x000fe20000004200 */
[----:B------:R-:W-:Y:S03]  /*118d0*/  HMMA.16816.F32.BF16 R16, R4, R18, RZ ;  /* 0x000000120410723c */ /* 0x000fe600000418ff */
[----:B------:R-:W0:Y:S01]  /*118e0*/  LDGDEPBAR ;  /* 0x00000000000079af */ /* 0x000e220000000000 */
[--C-:B---3--:R-:W-:Y:S01]  /*118f0*/  FFMA.FTZ R3, R24, c[0x0][0x2d0], -R2.reuse ;  /* 0x0000b40018037a23 */ /* 0x108fe20000010802 */
[----:B--2---:R-:W-:Y:S01]  /*11900*/  F2FP.BF16.PACK_AB R128, R203, R209 ;  /* 0x000000d1cb80723e */ /* 0x004fe200000010ff */
[----:B------:R-:W-:-:S02]  /*11910*/  FFMA.FTZ R2, R26, c[0x0][0x2d0], -R2 ;  /* 0x0000b4001a027a23 */ /* 0x000fc40000010802 */
[----:B------:R2:W-:Y:S01]  /*11920*/  MUFU.EX2 R208, R3 ;  /* 0x0000000300d07308 */ /* 0x0005e20000000800 */
[C---:B----4-:R-:W-:Y:S07]  /*11930*/  HMMA.16816.F32.BF16 R64, R4.reuse, R76, RZ ;  /* 0x0000004c0440723c */ /* 0x050fee00000418ff */
[----:B------:R3:W4:Y:S01]  /*11940*/  MUFU.EX2 R200, R2 ;  /* 0x0000000200c87308 */ /* 0x0007220000000800 */
[----:B------:R-:W-:Y:S01]  /*11950*/  HMMA.16816.F32.BF16 R76, R4, R78, RZ ;  /* 0x0000004e044c723c */ /* 0x000fe200000418ff */
[----:B--2---:R-:W-:-:S07]  /*11960*/  FADD.FTZ R3, R226, R225 ;  /* 0x000000e1e2037221 */ /* 0x004fce0000010000 */
[----:B------:R-:W-:Y:S01]  /*11970*/  HMMA.16816.F32.BF16 R88, R4, R92, RZ ;  /* 0x0000005c0458723c */ /* 0x000fe200000418ff */
[----:B------:R-:W-:Y:S02]  /*11980*/  FADD.FTZ R3, R224, R3 ;  /* 0x00000003e0037221 */ /* 0x000fe40000010000 */
[----:B---3--:R-:W-:Y:S01]  /*11990*/  FFMA.FTZ R2, R21, c[0x0][0x2d0], -R0 ;  /* 0x0000b40015027a23 */ /* 0x008fe20000010800 */
[----:B----4-:R-:W-:-:S04]  /*119a0*/  F2FP.BF16.PACK_AB R130, R200, R208 ;  /* 0x000000d0c882723e */ /* 0x010fc800000010ff */
[----:B------:R-:W-:Y:S01]  /*119b0*/  HMMA.16816.F32.BF16 R176, R4, R60, RZ ;  /* 0x0000003c04b0723c */ /* 0x000fe200000418ff */
[----:B------:R-:W-:Y:S01]  /*119c0*/  FADD.FTZ R3, R210, R3 ;  /* 0x00000003d2037221 */ /* 0x000fe20000010000 */
[----:B------:R2:W-:Y:S03]  /*119d0*/  MUFU.EX2 R143, R2 ;  /* 0x00000002008f7308 */ /* 0x0005e60000000800 */
[----:B------:R-:W-:-:S03]  /*119e0*/  FADD.FTZ R3, R209, R3 ;  /* 0x00000003d1037221 */ /* 0x000fc60000010000 */
[C---:B------:R-:W-:Y:S08]  /*119f0*/  HMMA.16816.F32.BF16 R180, R4.reuse, R62, RZ ;  /* 0x0000003e04b4723c */ /* 0x040ff000000418ff */
[----:B------:R-:W-:Y:S01]  /*11a00*/  HMMA.16816.F32.BF16 R36, R4, R44, RZ ;  /* 0x0000002c0424723c */ /* 0x000fe200000418ff */
[----:B--2---:R-:W-:-:S04]  /*11a10*/  FFMA.FTZ R2, R22, c[0x0][0x2d0], -R0 ;  /* 0x0000b40016027a23 */ /* 0x004fc80000010800 */
[----:B------:R2:W3:Y:S03]  /*11a20*/  MUFU.EX2 R195, R2 ;  /* 0x0000000200c37308 */ /* 0x0004e60000000800 */
[C---:B------:R-:W-:Y:S08]  /*11a30*/  HMMA.16816.F32.BF16 R152, R4.reuse, R8, RZ ;  /* 0x000000080498723c */ /* 0x040ff000000418ff */
[----:B------:R-:W-:Y:S01]  /*11a40*/  HMMA.16816.F32.BF16 R52, R4, R56, RZ ;  /* 0x000000380434723c */ /* 0x000fe200000418ff */
[--C-:B--2---:R-:W-:Y:S01]  /*11a50*/  FFMA.FTZ R2, R23, c[0x0][0x2d0], -R0.reuse ;  /* 0x0000b40017027a23 */ /* 0x104fe20000010800 */
[----:B---3--:R-:W-:Y:S01]  /*11a60*/  F2FP.BF16.PACK_AB R129, R195, R143 ;  /* 0x0000008fc381723e */ /* 0x008fe200000010ff */
[----:B------:R-:W-:-:S05]  /*11a70*/  FFMA.FTZ R0, R27, c[0x0][0x2d0], -R0 ;  /* 0x0000b4001b007a23 */ /* 0x000fca0000010800 */
[C---:B------:R-:W-:Y:S01]  /*11a80*/  HMMA.16816.F32.BF16 R20, R4.reuse, R12, RZ ;  /* 0x0000000c0414723c */ /* 0x040fe200000418ff */
[----:B------:R2:W-:Y:S07]  /*11a90*/  MUFU.EX2 R194, R2 ;  /* 0x0000000200c27308 */ /* 0x0005ee0000000800 */
[C---:B------:R-:W-:Y:S01]  /*11aa0*/  HMMA.16816.F32.BF16 R12, R4.reuse, R14, RZ ;  /* 0x0000000e040c723c */ /* 0x040fe200000418ff */
[----:B------:R-:W3:Y:S07]  /*11ab0*/  MUFU.EX2 R142, R0 ;  /* 0x00000000008e7308 */ /* 0x000eee0000000800 */
[----:B------:R-:W-:Y:S01]  /*11ac0*/  HMMA.16816.F32.BF16 R80, R4, R84, RZ ;  /* 0x000000540450723c */ /* 0x000fe200000418ff */
[----:B--2---:R-:W-:-:S07]  /*11ad0*/  @P3 IMAD.HI.U32 R2, R233, c[0x0][0x2c8], RZ ;  /* 0x0000b200e9023a27 */ /* 0x004fce00078e00ff */
[----:B-1----:R-:W-:Y:S01]  /*11ae0*/  HMMA.16816.F32.BF16 R124, R4, R100, RZ ;  /* 0x00000064047c723c */ /* 0x002fe200000418ff */
[----:B---3--:R-:W-:Y:S01]  /*11af0*/  F2FP.BF16.PACK_AB R131, R142, R194 ;  /* 0x000000c28e83723e */ /* 0x008fe200000010ff */
[----:B------:R-:W-:Y:S01]  /*11b00*/  IMAD.MOV.U32 R0, RZ, RZ, R233 ;  /* 0x000000ffff007224 */ /* 0x000fe200078e00e9 */
[----:B------:R-:W-:Y:S01]  /*11b10*/  @P3 SHF.R.U32.HI R0, RZ, c[0x0][0x2cc], R2 ;  /* 0x0000b300ff003a19 */ /* 0x000fe20000011602 */
[----:B------:R-:W-:Y:S01]  /*11b20*/  FADD.FTZ R2, R198, R196 ;  /* 0x000000c4c6027221 */ /* 0x000fe20000010000 */
[----:B------:R-:W-:Y:S02]  /*11b30*/  IADD3 R198, R193, 0x2000, RZ ;  /* 0x00002000c1c67810 */ /* 0x000fe40007ffe0ff */
[----:B------:R-:W-:Y:S01]  /*11b40*/  IADD3 R0, R0, R236, -R237 ;  /* 0x000000ec00007210 */ /* 0x000fe20007ffe8ed */
[----:B------:R-:W-:Y:S01]  /*11b50*/  HMMA.16816.F32.BF16 R132, R128, R136, R132 ;  /* 0x000000888084723c */ /* 0x000fe20000041884 */
[----:B------:R-:W-:Y:S01]  /*11b60*/  FADD.FTZ R2, R197, R2 ;  /* 0x00000002c5027221 */ /* 0x000fe20000010000 */
[----:B------:R-:W-:-:S02]  /*11b70*/  IADD3 R197, R193, 0x2800, RZ ;  /* 0x00002800c1c57810 */ /* 0x000fc40007ffe0ff */
[----:B------:R-:W-:Y:S01]  /*11b80*/  IADD3 R196, R193, 0x1000, RZ ;  /* 0x00001000c1c47810 */ /* 0x000fe20007ffe0ff */
[----:B------:R-:W-:Y:S01]  /*11b90*/  FADD.FTZ R2, R199, R2 ;  /* 0x00000002c7027221 */ /* 0x000fe20000010000 */
[----:B------:R-:W-:Y:S02]  /*11ba0*/  IADD3 R199, R193, 0x3800, RZ ;  /* 0x00003800c1c77810 */ /* 0x000fe40007ffe0ff */
[C---:B------:R-:W-:Y:S01]  /*11bb0*/  HMMA.16816.F32.BF16 R136, R128.reuse, R138, R16 ;  /* 0x0000008a8088723c */ /* 0x040fe20000041810 */
[----:B------:R-:W1:Y:S07]  /*11bc0*/  LDSM.16.MT88.4 R16, [R188+0x3000] ;  /* 0x00300000bc10783b */ /* 0x000e6e0000004200 */
[C---:B------:R-:W-:Y:S01]  /*11bd0*/  HMMA.16816.F32.BF16 R24, R128.reuse, R30, R12 ;  /* 0x0000001e8018723c */ /* 0x040fe2000004180c */
[----:B------:R-:W2:Y:S07]  /*11be0*/  LDSM.16.MT88.4 R12, [R187+0x3000] ;  /* 0x00300000bb0c783b */ /* 0x000eae0000004200 */
[----:B------:R-:W-:Y:S08]  /*11bf0*/  HMMA.16816.F32.BF16 R20, R128, R28, R20 ;  /* 0x0000001c8014723c */ /* 0x000ff00000041814 */
[C---:B------:R-:W-:Y:S08]  /*11c00*/  HMMA.16816.F32.BF16 R28, R4.reuse, R32, RZ ;  /* 0x00000020041c723c */ /* 0x040ff000000418ff */
[----:B------:R-:W-:Y:S08]  /*11c10*/  HMMA.16816.F32.BF16 R32, R4, R34, RZ ;  /* 0x000000220420723c */ /* 0x000ff000000418ff */
[C---:B------:R-:W-:Y:S08]  /*11c20*/  HMMA.16816.F32.BF16 R60, R128.reuse, R108, R64 ;  /* 0x0000006c803c723c */ /* 0x040ff00000041840 */
[C---:B------:R-:W-:Y:S08]  /*11c30*/  HMMA.16816.F32.BF16 R28, R128.reuse, R40, R28 ;  /* 0x00000028801c723c */ /* 0x040ff0000004181c */
[----:B------:R-:W-:Y:S08]  /*11c40*/  HMMA.16816.F32.BF16 R32, R128, R42, R32 ;  /* 0x0000002a8020723c */ /* 0x000ff00000041820 */
[----:B------:R-:W-:Y:S08]  /*11c50*/  HMMA.16816.F32.BF16 R40, R4, R46, RZ ;  /* 0x0000002e0428723c */ /* 0x000ff000000418ff */
[----:B------:R-:W-:Y:S08]  /*11c60*/  HMMA.16816.F32.BF16 R64, R128, R110, R76 ;  /* 0x0000006e8040723c */ /* 0x000ff0000004184c */
[C---:B------:R-:W-:Y:S08]  /*11c70*/  HMMA.16816.F32.BF16 R44, R4.reuse, R48, RZ ;  /* 0x00000030042c723c */ /* 0x040ff000000418ff */
[C---:B-1----:R-:W-:Y:S08]  /*11c80*/  HMMA.16816.F32.BF16 R204, R4.reuse, R16, RZ ;  /* 0x0000001004cc723c */ /* 0x042ff000000418ff */
[----:B--2---:R-:W-:Y:S08]  /*11c90*/  HMMA.16816.F32.BF16 R228, R4, R12, RZ ;  /* 0x0000000c04e4723c */ /* 0x004ff000000418ff */
[----:B------:R-:W-:Y:S01]  /*11ca0*/  HMMA.16816.F32.BF16 R76, R128, R116, R88 ;  /* 0x00000074804c723c */ /* 0x000fe20000041858 */
[----:B------:R-:W1:Y:S07]  /*11cb0*/  LDSM.16.MT88.4 R88, [R188+0x2800] ;  /* 0x00280000bc58783b */ /* 0x000e6e0000004200 */
[C---:B------:R-:W-:Y:S08]  /*11cc0*/  HMMA.16816.F32.BF16 R8, R4.reuse, R10, RZ ;  /* 0x0000000a0408723c */ /* 0x040ff000000418ff */
[C---:B------:R-:W-:Y:S08]  /*11cd0*/  HMMA.16816.F32.BF16 R48, R4.reuse, R50, RZ ;  /* 0x000000320430723c */ /* 0x040ff000000418ff */
        /* <DEDUP_REMOVED lines=13> */
[C---:B------:R-:W-:Y:S08]  /*11db0*/  HMMA.16816.F32.BF16 R48, R128.reuse, R70, R48 ;  /* 0x000000468030723c */ /* 0x040ff00000041830 */
[C---:B------:R-:W-:Y:S08]  /*11dc0*/  HMMA.16816.F32.BF16 R152, R128.reuse, R156, R152 ;  /* 0x0000009c8098723c */ /* 0x040ff00000041898 */
[C---:B------:R-:W-:Y:S08]  /*11dd0*/  HMMA.16816.F32.BF16 R52, R128.reuse, R104, R52 ;  /* 0x000000688034723c */ /* 0x040ff00000041834 */
[C---:B------:R-:W-:Y:S01]  /*11de0*/  HMMA.16816.F32.BF16 R56, R128.reuse, R106, R56 ;  /* 0x0000006a8038723c */ /* 0x040fe20000041838 */
[----:B------:R-:W3:Y:S07]  /*11df0*/  LDSM.16.MT88.4 R104, [R185+0x3800] ;  /* 0x00380000b968783b */ /* 0x000eee0000004200 */
[C---:B------:R-:W-:Y:S08]  /*11e00*/  HMMA.16816.F32.BF16 R68, R128.reuse, R112, R80 ;  /* 0x000000708044723c */ /* 0x040ff00000041850 */
[C---:B------:R-:W-:Y:S01]  /*11e10*/  HMMA.16816.F32.BF16 R72, R128.reuse, R114, R84 ;  /* 0x000000728048723c */ /* 0x040fe20000041854 */
[----:B------:R-:W4:Y:S07]  /*11e20*/  LDSM.16.MT88.4 R112, [R186+0x3800] ;  /* 0x00380000ba70783b */ /* 0x000f2e0000004200 */
[C---:B------:R-:W-:Y:S01]  /*11e30*/  HMMA.16816.F32.BF16 R156, R128.reuse, R158, R8 ;  /* 0x0000009e809c723c */ /* 0x040fe20000041808 */
[----:B------:R-:W3:Y:S07]  /*11e40*/  LDSM.16.MT88.4 R8, [R185+0x1800] ;  /* 0x00180000b908783b */ /* 0x000eee0000004200 */
[C---:B-1----:R-:W-:Y:S08]  /*11e50*/  HMMA.16816.F32.BF16 R84, R128.reuse, R88, R124 ;  /* 0x000000588054723c */ /* 0x042ff0000004187c */
[C---:B--2---:R-:W-:Y:S07]  /*11e60*/  HMMA.16816.F32.BF16 R124, R128.reuse, R4, R228 ;  /* 0x00000004807c723c */ /* 0x044fee00000418e4 */
[----:B------:R-:W-:Y:S01]  /*11e70*/  SHF.R.S32.HI R4, RZ, 0x1f, R0 ;  /* 0x0000001fff047819 */ /* 0x000fe20000011400 */
[----:B------:R-:W-:Y:S03]  /*11e80*/  HMMA.16816.F32.BF16 R80, R128, R118, R92 ;  /* 0x000000768050723c */ /* 0x000fe6000004185c */
[----:B------:R-:W-:Y:S01]  /*11e90*/  LEA.HI R4, R4, R0, RZ, 0x5 ;  /* 0x0000000004047211 */ /* 0x000fe200078f28ff */
[----:B------:R-:W-:-:S02]  /*11ea0*/  FADD.FTZ R0, R143, R2 ;  /* 0x000000028f007221 */ /* 0x000fc40000010000 */
[----:B------:R-:W-:Y:S01]  /*11eb0*/  FADD.FTZ R2, R203, R3 ;  /* 0x00000003cb027221 */ /* 0x000fe20000010000 */
[----:B------:R-:W-:Y:S01]  /*11ec0*/  SHF.R.S32.HI R3, RZ, 0x5, R4 ;  /* 0x00000005ff037819 */ /* 0x000fe20000011404 */
[----:B------:R-:W-:Y:S01]  /*11ed0*/  FADD.FTZ R0, R195, R0 ;  /* 0x00000000c3007221 */ /* 0x000fe20000010000 */
[C---:B------:R-:W-:Y:S01]  /*11ee0*/  HMMA.16816.F32.BF16 R88, R128.reuse, R90, R100 ;  /* 0x0000005a8058723c */ /* 0x040fe20000041864 */
[----:B------:R-:W-:Y:S01]  /*11ef0*/  FADD.FTZ R2, R208, R2 ;  /* 0x00000002d0027221 */ /* 0x000fe20000010000 */
[----:B------:R-:W-:Y:S01]  /*11f00*/  IMNMX R210, R212, R3, !PT ;  /* 0x00000003d4d27217 */ /* 0x000fe20007800200 */
[----:B------:R-:W-:Y:S01]  /*11f10*/  FADD.FTZ R0, R194, R0 ;  /* 0x00000000c2007221 */ /* 0x000fe20000010000 */
[C---:B------:R-:W-:Y:S01]  /*11f20*/  IADD3 R195, R193.reuse, 0x1800, RZ ;  /* 0x00001800c1c37810 */ /* 0x040fe20007ffe0ff */
[----:B------:R-:W-:Y:S01]  /*11f30*/  FADD.FTZ R209, R200, R2 ;  /* 0x00000002c8d17221 */ /* 0x000fe20000010000 */
[----:B------:R-:W-:Y:S01]  /*11f40*/  ISETP.GE.AND P0, PT, R202, R210, PT ;  /* 0x000000d2ca00720c */ /* 0x000fe20003f06270 */
[----:B------:R-:W-:Y:S01]  /*11f50*/  FADD.FTZ R208, R142, R0 ;  /* 0x000000008ed07221 */ /* 0x000fe20000010000 */
[----:B------:R-:W-:Y:S01]  /*11f60*/  HMMA.16816.F32.BF16 R92, R128, R96, R160 ;  /* 0x00000060805c723c */ /* 0x000fe200000418a0 */
[----:B------:R-:W-:-:S02]  /*11f70*/  IADD3 R200, R193, 0x3000, RZ ;  /* 0x00003000c1c87810 */ /* 0x000fc40007ffe0ff */
[----:B------:R-:W-:-:S05]  /*11f80*/  IADD3 R194, R193, 0x800, RZ ;  /* 0x00000800c1c27810 */ /* 0x000fca0007ffe0ff */
[C---:B---3--:R-:W-:Y:S08]  /*11f90*/  HMMA.16816.F32.BF16 R100, R128.reuse, R104, R168 ;  /* 0x000000688064723c */ /* 0x048ff000000418a8 */
[C---:B----4-:R-:W-:Y:S08]  /*11fa0*/  HMMA.16816.F32.BF16 R108, R128.reuse, R112, R176 ;  /* 0x00000070806c723c */ /* 0x050ff000000418b0 */
[C---:B------:R-:W-:Y:S08]  /*11fb0*/  HMMA.16816.F32.BF16 R116, R128.reuse, R120, R204 ;  /* 0x000000788074723c */ /* 0x040ff000000418cc */
[C---:B------:R-:W-:Y:S08]  /*11fc0*/  HMMA.16816.F32.BF16 R36, R128.reuse, R8, R36 ;  /* 0x000000088024723c */ /* 0x040ff00000041824 */
        /* <DEDUP_REMOVED lines=8> */
[----:B------:R-:W-:Y:S02]  /*12050*/  MOV R142, R140 ;  /* 0x0000008c008e7202 */ /* 0x000fe40000000f00 */
[----:B------:R-:W-:-:S02]  /*12060*/  MOV R3, R141 ;  /* 0x0000008d00037202 */ /* 0x000fc40000000f00 */
[----:B------:R-:W-:-:S07]  /*12070*/  MOV R180, R202 ;  /* 0x000000ca00b47202 */ /* 0x000fce0000000f00 */
.L_x_1104:
[----:B------:R-:W-:Y:S04]  /*12080*/  DEPBAR.LE SB0, 0x0 ;  /* 0x000080000000791a */ /* 0x000fe80000000000 */
[----:B------:R-:W-:Y:S01]  /*12090*/  WARPSYNC 0xffffffff ;  /* 0xffffffff00007948 */ /* 0x000fe20003800000 */
[----:B------:R-:W-:Y:S01]  /*120a0*/  BAR.SYNC.DEFER_BLOCKING 0x0 ;  /* 0x0000000000007b1d */ /* 0x000fe20000010000 */
[----:B------:R-:W-:Y:S02]  /*120b0*/  ISETP.GT.AND P0, PT, R212, R180, PT ;  /* 0x000000b4d400720c */ /* 0x000fe40003f04270 */
[----:B------:R-:W-:Y:S02]  /*120c0*/  LOP3.LUT P3, RZ, R216, 0x1, RZ, 0xc0, !PT ;  /* 0x00000001d8ff7812 */ /* 0x000fe4000786c0ff */
[C---:B------:R-:W-:Y:S02]  /*120d0*/  IADD3 R202, R180.reuse, -0x1, RZ ;  /* 0xffffffffb4ca7810 */ /* 0x040fe40007ffe0ff */
[----:B------:R-:W-:Y:S04]  /*120e0*/  MOV R143, c[0x0][0x2c4] ;  /* 0x0000b100008f7a02 */ /* 0x000fe80000000f00 */
[----:B------:R-:W-:Y:S03]  /*120f0*/  ISETP.NE.AND P2, PT, R143, 0x1, PT ;  /* 0x000000018f00780c */ /* 0x000fe60003f45270 */
[----:B------:R-:W-:Y:S01]  /*12100*/  @!P0 SHF.R.S32.HI R0, RZ, 0x1f, R180 ;  /* 0x0000001fff008819 */ /* 0x000fe200000114b4 */
[----:B------:R-:W-:Y:S04]  /*12110*/  @!P0 IMAD.WIDE.U32 R140, R180, c[0x0][0x208], RZ ;  /* 0x00008200b48c8a25 */ /* 0x000fe800078e00ff */
[----:B------:R-:W-:Y:S04]  /*12120*/  @!P0 IMAD R0, R0, c[0x0][0x208], RZ ;  /* 0x0000820000008a24 */ /* 0x000fe800078e02ff */
[----:B------:R-:W-:Y:S01]  /*12130*/  @!P0 IMAD R2, R180, c[0x0][0x20c], R0 ;  /* 0x00008300b4028a24 */ /* 0x000fe200078e0200 */
[----:B------:R-:W-:Y:S01]  /*12140*/  LDSM.16.M88.4 R16, [R189] ;  /* 0x00000000bd10783b */ /* 0x000fe20000000200 */
[C---:B------:R-:W-:Y:S03]  /*12150*/  @!P0 LEA R0, P1, R140.reuse, R220, 0x5 ;  /* 0x000000dc8c008211 */ /* 0x040fe600078228ff */
[----:B------:R-:W-:Y:S03]  /*12160*/  @!P0 IADD3 R2, R141, R2, RZ ;  /* 0x000000028d028210 */ /* 0x000fe60007ffe0ff */
[----:B------:R-:W1:Y:S01]  /*12170*/  LDSM.16.M88.4 R8, [R184] ;  /* 0x00000000b808783b */ /* 0x000e620000000200 */
[----:B------:R-:W-:Y:S02]  /*12180*/  @!P0 LEA.HI.X R2, R140, R223, R2, 0x5, P1 ;  /* 0x000000df8c028211 */ /* 0x000fe400008f2c02 */
[C---:B------:R-:W-:Y:S04]  /*12190*/  @!P0 LEA R140, P1, R0.reuse, c[0x0][0x1f8], 0x1 ;  /* 0x00007e00008c8a11 */ /* 0x040fe800078208ff */
[----:B------:R-:W2:Y:S01]  /*121a0*/  LDSM.16.M88.4 R160, [R184+0x800] ;  /* 0x00080000b8a0783b */ /* 0x000ea20000000200 */
[----:B------:R-:W-:Y:S02]  /*121b0*/  @!P0 LEA.HI.X R141, R0, c[0x0][0x1fc], R2, 0x1, P1 ;  /* 0x00007f00008d8a11 */ /* 0x000fe400008f0c02 */
[----:B------:R-:W-:Y:S04]  /*121c0*/  IADD3 R0, R239, R233, RZ ;  /* 0x000000e9ef007210 */ /* 0x000fe80007ffe0ff */
[----:B------:R-:W-:Y:S01]  /*121d0*/  LDSM.16.M88.4 R164, [R190] ;  /* 0x00000000bea4783b */ /* 0x000fe20000000200 */
[----:B------:R-:W-:Y:S05]  /*121e0*/  @P2 IMAD.HI.U32 R2, R0, c[0x0][0x2c8], RZ ;  /* 0x0000b20000022a27 */ /* 0x000fea00078e00ff */
[----:B------:R-:W-:Y:S01]  /*121f0*/  @P2 SHF.R.U32.HI R0, RZ, c[0x0][0x2cc], R2 ;  /* 0x0000b300ff002a19 */ /* 0x000fe20000011602 */
[----:B------:R-:W3:Y:S01]  /*12200*/  LDSM.16.M88.4 R168, [R193] ;  /* 0x00000000c1a8783b */ /* 0x000ee20000000200 */
[----:B------:R-:W-:Y:S05]  /*12210*/  MOV R2, 0xffffffe0 ;  /* 0xffffffe000027802 */ /* 0x000fea0000000f00 */
[----:B------:R-:W-:Y:S01]  /*12220*/  IMAD R2, R180, R2, 0x1 ;  /* 0x00000001b4027424 */ /* 0x000fe200078e0202 */
[----:B------:R-:W4:Y:S04]  /*12230*/  LDSM.16.M88.4 R172, [R194] ;  /* 0x00000000c2ac783b */ /* 0x000f280000000200 */
[----:B------:R-:W-:Y:S03]  /*12240*/  IADD3 R2, R236, R2, -R217 ;  /* 0x00000002ec027210 */ /* 0x000fe60007ffe8d9 */
[----:B------:R-:W-:Y:S01]  /*12250*/  @!PT LDS RZ, [RZ] ;  /* 0x00000000fffff984 */ /* 0x000fe20000000800 */
[----:B------:R-:W-:Y:S01]  /*12260*/  @!PT LDS RZ, [RZ] ;  /* 0x00000000fffff984 */ /* 0x000fe20000000800 */
[----:B------:R-:W-:Y:S01]  /*12270*/  @!PT LDS RZ, [RZ] ;  /* 0x00000000fffff984 */ /* 0x000fe20000000800 */
[----:B------:R5:W-:Y:S01]  /*12280*/  @!P0 LDGSTS.E.BYPASS.LTC128B.128 [R201+0x8080], [R140.64], !P3 ;  /* 0x080800008cc98fae */ /* 0x000be2000d901d46 */
[C---:B-1----:R-:W-:Y:S06]  /*12290*/  HMMA.16816.F32.BF16 R4, R16.reuse, R8, RZ ;  /* 0x000000081004723c */ /* 0x042fec00000418ff */
[----:B------:R5:W-:Y:S02]  /*122a0*/  @!P0 LDGSTS.E.BYPASS.LTC128B.128 [R201+0x9080], [R140.64+0x80], !P6 ;  /* 0x090800808cc98fae */ /* 0x000be4000f101d46 */
[C---:B------:R-:W-:Y:S05]  /*122b0*/  HMMA.16816.F32.BF16 R8, R16.reuse, R10, RZ ;  /* 0x0000000a1008723c */ /* 0x040fea00000418ff */
[----:B------:R5:W-:Y:S03]  /*122c0*/  @!P0 LDGSTS.E.BYPASS.LTC128B.128 [R201+0xa080], [R140.64+0x100], !P5 ;  /* 0x0a0801008cc98fae */ /* 0x000be6000e901d46 */
[C---:B--2---:R-:W-:Y:S04]  /*122d0*/  HMMA.16816.F32.BF16 R12, R16.reuse, R160, RZ ;  /* 0x000000a0100c723c */ /* 0x044fe800000418ff */
[----:B------:R5:W-:Y:S04]  /*122e0*/  @!P0 LDGSTS.E.BYPASS.LTC128B.128 [R201+0xb080], [R140.64+0x180], !P4 ;  /* 0x0b0801808cc98fae */ /* 0x000be8000e101d46 */
[----:B------:R-:W-:Y:S03]  /*122f0*/  HMMA.16816.F32.BF16 R16, R16, R162, RZ ;  /* 0x000000a21010723c */ /* 0x000fe600000418ff */
[----:B------:R-:W-:Y:S05]  /*12300*/  LDSM.16.M88.4 R160, [R192] ;  /* 0x00000000c0a0783b */ /* 0x000fea0000000200 */
[C---:B---3--:R-:W-:Y:S02]  /*12310*/  HMMA.16816.F32.BF16 R4, R164.reuse, R168, R4 ;  /* 0x000000a8a404723c */ /* 0x048fe40000041804 */
[----:B------:R-:W1:Y:S06]  /*12320*/  LDSM.16.M88.4 R176, [R151] ;  /* 0x0000000097b0783b */ /* 0x000e6c0000000200 */
[C---:B------:R-:W-:Y:S01]  /*12330*/  HMMA.16816.F32.BF16 R8, R164.reuse, R170, R8 ;  /* 0x000000aaa408723c */ /* 0x040fe20000041808 */
[----:B------:R-:W2:Y:S07]  /*12340*/  LDSM.16.M88.4 R168, [R151+0x800] ;  /* 0x0008000097a8783b */ /* 0x000eae0000000200 */
[C---:B----4-:R-:W-:Y:S01]  /*12350*/  HMMA.16816.F32.BF16 R12, R164.reuse, R172, R12 ;  /* 0x000000aca40c723c */ /* 0x050fe2000004180c */
[----:B------:R-:W0:Y:S07]  /*12360*/  LDGDEPBAR ;  /* 0x00000000000079af */ /* 0x000e2e0000000000 */
[----:B------:R-:W-:Y:S01]  /*12370*/  HMMA.16816.F32.BF16 R16, R164, R174, R16 ;  /* 0x000000aea410723c */ /* 0x000fe20000041810 */
[----:B------:R-:W-:Y:S07]  /*12380*/  LDSM.16.M88.4 R164, [R191] ;  /* 0x00000000bfa4783b */ /* 0x000fee0000000200 */
[----:B------:R-:W3:Y:S07]  /*12390*/  LDSM.16.M88.4 R172, [R150] ;  /* 0x0000000096ac783b */ /* 0x000eee0000000200 */
[----:B-----5:R-:W-:Y:S01]  /*123a0*/  SHFL.IDX PT, R141, R0, 0x1, 0x1c1f ;  /* 0x003c1f00008d7f89 */ /* 0x020fe200000e0000 */
[C---:B-1----:R-:W-:Y:S06]  /*123b0*/  HMMA.16816.F32.BF16 R4, R160.reuse, R176, R4 ;  /* 0x000000b0a004723c */ /* 0x042fec0000041804 */
[----:B------:R1:W4:Y:S02]  /*123c0*/  SHFL.IDX PT, R140, R0, RZ, 0x1c1f ;  /* 0x001c1fff008c7589 */ /* 0x00032400000e0000 */
[C---:B------:R-:W-:Y:S05]  /*123d0*/  HMMA.16816.F32.BF16 R8, R160.reuse, R178, R8 ;  /* 0x000000b2a008723c */ /* 0x040fea0000041808 */
[----:B------:R-:W5:Y:S03]  /*123e0*/  LDSM.16.M88.4 R176, [R150+0x800] ;  /* 0x0008000096b0783b */ /* 0x000f660000000200 */
[C---:B--2---:R-:W-:Y:S08]  /*123f0*/  HMMA.16816.F32.BF16 R12, R160.reuse, R168, R12 ;  /* 0x000000a8a00c723c */ /* 0x044ff0000004180c */
[----:B------:R-:W-:Y:S01]  /*12400*/  HMMA.16816.F32.BF16 R16, R160, R170, R16 ;  /* 0x000000aaa010723c */ /* 0x000fe20000041810 */
[----:B------:R-:W-:Y:S03]  /*12410*/  LDSM.16.M88.4 R160, [R189+0x4000] ;  /* 0x00400000bda0783b */ /* 0x000fe60000000200 */
[----:B-1----:R-:W-:Y:S04]  /*12420*/  IADD3 R0, R2, -R237, RZ ;  /* 0x800000ed02007210 */ /* 0x002fe80007ffe0ff */
[C---:B---3--:R-:W-:Y:S01]  /*12430*/  HMMA.16816.F32.BF16 R4, R164.reuse, R172, R4 ;  /* 0x000000aca404723c */ /* 0x048fe20000041804 */
[----:B------:R-:W1:Y:S04]  /*12440*/  LDSM.16.M88.4 R168, [R184+0x1000] ;  /* 0x00100000b8a8783b */ /* 0x000e680000000200 */
[C---:B----4-:R-:W-:Y:S02]  /*12450*/  IADD3 R2, R0.reuse, R140, RZ ;  /* 0x0000008c00027210 */ /* 0x050fe40007ffe0ff */
[----:B------:R-:W-:Y:S01]  /*12460*/  IADD3 R0, R0, R141, RZ ;  /* 0x0000008d00007210 */ /* 0x000fe20007ffe0ff */
[C---:B------:R-:W-:Y:S01]  /*12470*/  HMMA.16816.F32.BF16 R8, R164.reuse, R174, R8 ;  /* 0x000000aea408723c */ /* 0x040fe20000041808 */
[----:B------:R-:W2:Y:S02]  /*12480*/  LDSM.16.M88.4 R172, [R184+0x1800] ;  /* 0x00180000b8ac783b */ /* 0x000ea40000000200 */
[C---:B------:R-:W-:Y:S02]  /*12490*/  ISETP.GT.AND P0, PT, R2.reuse, RZ, PT ;  /* 0x000000ff0200720c */ /* 0x040fe40003f04270 */
[C---:B------:R-:W-:Y:S02]  /*124a0*/  ISETP.GT.AND P1, PT, R2.reuse, 0x1, PT ;  /* 0x000000010200780c */ /* 0x040fe40003f24270 */
[----:B------:R-:W-:Y:S01]  /*124b0*/  ISETP.GT.AND P2, PT, R2, 0x9, PT ;  /* 0x000000090200780c */ /* 0x000fe20003f44270 */
[C---:B-----5:R-:W-:Y:S08]  /*124c0*/  HMMA.16816.F32.BF16 R12, R164.reuse, R176, R12 ;  /* 0x000000b0a40c723c */ /* 0x060ff0000004180c */
[----:B------:R-:W-:Y:S01]  /*124d0*/  HMMA.16816.F32.BF16 R16, R164, R178, R16 ;  /* 0x000000b2a410723c */ /* 0x000fe20000041810 */
[----:B------:R-:W-:Y:S07]  /*124e0*/  LDSM.16.M88.4 R164, [R190+0x4000] ;  /* 0x00400000bea4783b */ /* 0x000fee0000000200 */
[----:B------:R-:W3:Y:S01]  /*124f0*/  LDSM.16.M88.4 R176, [R196] ;  /* 0x00000000c4b0783b */ /* 0x000ee20000000200 */
[C---:B-1----:R-:W-:Y:S08]  /*12500*/  HMMA.16816.F32.BF16 R4, R160.reuse, R168, R4 ;  /* 0x000000a8a004723c */ /* 0x042ff00000041804 */
[C---:B------:R-:W-:Y:S01]  /*12510*/  HMMA.16816.F32.BF16 R8, R160.reuse, R170, R8 ;  /* 0x000000aaa008723c */ /* 0x040fe20000041808 */
[----:B------:R-:W1:Y:S07]  /*12520*/  LDSM.16.M88.4 R168, [R195] ;  /* 0x00000000c3a8783b */ /* 0x000e6e0000000200 */
[C---:B--2---:R-:W-:Y:S08]  /*12530*/  HMMA.16816.F32.BF16 R12, R160.reuse, R172, R12 ;  /* 0x000000aca00c723c */ /* 0x044ff0000004180c */
[----:B------:R-:W-:Y:S01]  /*12540*/  HMMA.16816.F32.BF16 R16, R160, R174, R16 ;  /* 0x000000aea010723c */ /* 0x000fe20000041810 */
[----:B------:R-:W-:Y:S07]  /*12550*/  LDSM.16.M88.4 R160, [R192+0x4000] ;  /* 0x00400000c0a0783b */ /* 0x000fee0000000200 */
[----:B------:R-:W2:Y:S01]  /*12560*/  LDSM.16.M88.4 R172, [R151+0x1000] ;  /* 0x0010000097ac783b */ /* 0x000ea20000000200 */
[C---:B---3--:R-:W-:Y:S08]  /*12570*/  HMMA.16816.F32.BF16 R4, R164.reuse, R176, R4 ;  /* 0x000000b0a404723c */ /* 0x048ff00000041804 */
[C---:B------:R-:W-:Y:S01]  /*12580*/  HMMA.16816.F32.BF16 R8, R164.reuse, R178, R8 ;  /* 0x000000b2a408723c */ /* 0x040fe20000041808 */
[----:B------:R-:W3:Y:S07]  /*12590*/  LDSM.16.M88.4 R176, [R151+0x1800] ;  /* 0x0018000097b0783b */ /* 0x000eee0000000200 */
[C---:B-1----:R-:W-:Y:S08]  /*125a0*/  HMMA.16816.F32.BF16 R12, R164.reuse, R168, R12 ;  /* 0x000000a8a40c723c */ /* 0x042ff0000004180c */
[----:B------:R-:W-:Y:S01]  /*125b0*/  HMMA.16816.F32.BF16 R16, R164, R170, R16 ;  /* 0x000000aaa410723c */ /* 0x000fe20000041810 */
[----:B------:R-:W-:Y:S07]  /*125c0*/  LDSM.16.M88.4 R164, [R191+0x4000] ;  /* 0x00400000bfa4783b */ /* 0x000fee0000000200 */
[----:B------:R-:W1:Y:S01]  /*125d0*/  LDSM.16.M88.4 R168, [R150+0x1000] ;  /* 0x0010000096a8783b */ /* 0x000e620000000200 */
[C---:B--2---:R-:W-:Y:S08]  /*125e0*/  HMMA.16816.F32.BF16 R4, R160.reuse, R172, R4 ;  /* 0x000000aca004723c */ /* 0x044ff00000041804 */
[C---:B------:R-:W-:Y:S01]  /*125f0*/  HMMA.16816.F32.BF16 R8, R160.reuse, R174, R8 ;  /* 0x000000aea008723c */ /* 0x040fe20000041808 */
[----:B------:R-:W2:Y:S07]  /*12600*/  LDSM.16.M88.4 R172, [R150+0x1800] ;  /* 0x0018000096ac783b */ /* 0x000eae0000000200 */
[C---:B---3--:R-:W-:Y:S08]  /*12610*/  HMMA.16816.F32.BF16 R12, R160.reuse, R176, R12 ;  /* 0x000000b0a00c723c */ /* 0x048ff0000004180c */
[----:B------:R-:W-:Y:S01]  /*12620*/  HMMA.16816.F32.BF16 R16, R160, R178, R16 ;  /* 0x000000b2a010723c */ /* 0x000fe20000041810 */
[----:B------:R-:W-:Y:S07]  /*12630*/  LDSM.16.M88.4 R160, [R189+0x8000] ;  /* 0x00800000bda0783b */ /* 0x000fee0000000200 */
[----:B------:R-:W3:Y:S01]  /*12640*/  LDSM.16.M88.4 R176, [R184+0x2000] ;  /* 0x00200000b8b0783b */ /* 0x000ee20000000200 */
[C---:B-1----:R-:W-:Y:S08]  /*12650*/  HMMA.16816.F32.BF16 R4, R164.reuse, R168, R4 ;  /* 0x000000a8a404723c */ /* 0x042ff00000041804 */
[C---:B------:R-:W-:Y:S01]  /*12660*/  HMMA.16816.F32.BF16 R8, R164.reuse, R170, R8 ;  /* 0x000000aaa408723c */ /* 0x040fe20000041808 */
[----:B------:R-:W1:Y:S07]  /*12670*/  LDSM.16.M88.4 R168, [R184+0x2800] ;  /* 0x00280000b8a8783b */ /* 0x000e6e0000000200 */
[C---:B--2---:R-:W-:Y:S08]  /*12680*/  HMMA.16816.F32.BF16 R12, R164.reuse, R172, R12 ;  /* 0x000000aca40c723c */ /* 0x044ff0000004180c */
[----:B------:R-:W-:Y:S01]  /*12690*/  HMMA.16816.F32.BF16 R16, R164, R174, R16 ;  /* 0x000000aea410723c */ /* 0x000fe20000041810 */
[----:B------:R-:W-:Y:S07]  /*126a0*/  LDSM.16.M88.4 R164, [R190+0x8000] ;  /* 0x00800000bea4783b */ /* 0x000fee0000000200 */
[----:B------:R-:W2:Y:S01]  /*126b0*/  LDSM.16.M88.4 R172, [R198] ;  /* 0x00000000c6ac783b */ /* 0x000ea20000000200 */
[C---:B---3--:R-:W-:Y:S08]  /*126c0*/  HMMA.16816.F32.BF16 R4, R160.reuse, R176, R4 ;  /* 0x000000b0a004723c */ /* 0x048ff00000041804 */
[C---:B------:R-:W-:Y:S01]  /*126d0*/  HMMA.16816.F32.BF16 R8, R160.reuse, R178, R8 ;  /* 0x000000b2a008723c */ /* 0x040fe20000041808 */
[----:B------:R-:W3:Y:S07]  /*126e0*/  LDSM.16.M88.4 R176, [R197] ;  /* 0x00000000c5b0783b */ /* 0x000eee0000000200 */
        /* <DEDUP_REMOVED lines=10> */
[----:B------:R-:W-:Y:S01]  /*12790*/  LDSM.16.M88.4 R176, [R150+0x2800] ;  /* 0x0028000096b0783b */ /* 0x000fe20000000200 */
[C---:B-1----:R-:W-:Y:S08]  /*127a0*/  HMMA.16816.F32.BF16 R4, R160.reuse, R168, R4 ;  /* 0x000000a8a004723c */ /* 0x042ff00000041804 */
[C---:B------:R-:W-:Y:S01]  /*127b0*/  HMMA.16816.F32.BF16 R8, R160.reuse, R170, R8 ;  /* 0x000000aaa008723c */ /* 0x040fe20000041808 */
[----:B------:R-:W1:Y:S07]  /*127c0*/  LDSM.16.M88.4 R168, [R150+0x2000] ;  /* 0x0020000096a8783b */ /* 0x000e6e0000000200 */
[C---:B--2---:R-:W-:Y:S08]  /*127d0*/  HMMA.16816.F32.BF16 R12, R160.reuse, R172, R12 ;  /* 0x000000aca00c723c */ /* 0x044ff0000004180c */
[----:B------:R-:W-:Y:S01]  /*127e0*/  HMMA.16816.F32.BF16 R16, R160, R174, R16 ;  /* 0x000000aea010723c */ /* 0x000fe20000041810 */
[----:B------:R-:W-:Y:S07]  /*127f0*/  LDSM.16.M88.4 R160, [R189+0xc000] ;  /* 0x00c00000bda0783b */ /* 0x000fee0000000200 */
[----:B------:R-:W-:Y:S01]  /*12800*/  LDSM.16.M88.4 R172, [R184+0x3800] ;  /* 0x00380000b8ac783b */ /* 0x000fe20000000200 */
[C---:B-1----:R-:W-:Y:S08]  /*12810*/  HMMA.16816.F32.BF16 R4, R164.reuse, R168, R4 ;  /* 0x000000a8a404723c */ /* 0x042ff00000041804 */
[C---:B------:R-:W-:Y:S01]  /*12820*/  HMMA.16816.F32.BF16 R8, R164.reuse, R170, R8 ;  /* 0x000000aaa408723c */ /* 0x040fe20000041808 */
[----:B------:R-:W1:Y:S07]  /*12830*/  LDSM.16.M88.4 R168, [R184+0x3000] ;  /* 0x00300000b8a8783b */ /* 0x000e6e0000000200 */
[C---:B------:R-:W-:Y:S08]  /*12840*/  HMMA.16816.F32.BF16 R12, R164.reuse, R176, R12 ;  /* 0x000000b0a40c723c */ /* 0x040ff0000004180c */
[----:B------:R-:W-:Y:S01]  /*12850*/  HMMA.16816.F32.BF16 R16, R164, R178, R16 ;  /* 0x000000b2a410723c */ /* 0x000fe20000041810 */
[----:B------:R-:W-:Y:S07]  /*12860*/  LDSM.16.M88.4 R164, [R190+0xc000] ;  /* 0x00c00000bea4783b */ /* 0x000fee0000000200 */
[----:B------:R-:W-:Y:S01]  /*12870*/  LDSM.16.M88.4 R176, [R199] ;  /* 0x00000000c7b0783b */ /* 0x000fe20000000200 */
[C---:B-1----:R-:W-:Y:S08]  /*12880*/  HMMA.16816.F32.BF16 R4, R160.reuse, R168, R4 ;  /* 0x000000a8a004723c */ /* 0x042ff00000041804 */
[C---:B------:R-:W-:Y:S01]  /*12890*/  HMMA.16816.F32.BF16 R8, R160.reuse, R170, R8 ;  /* 0x000000aaa008723c */ /* 0x040fe20000041808 */
[----:B------:R-:W1:Y:S07]  /*128a0*/  LDSM.16.M88.4 R168, [R200] ;  /* 0x00000000c8a8783b */ /* 0x000e6e0000000200 */
[C---:B------:R-:W-:Y:S08]  /*128b0*/  HMMA.16816.F32.BF16 R12, R160.reuse, R172, R12 ;  /* 0x000000aca00c723c */ /* 0x040ff0000004180c */
        /* <DEDUP_REMOVED lines=9> */
[----:B------:R-:W2:Y:S01]  /*12950*/  LDSM.16.M88.4 R176, [R150+0x3000] ;  /* 0x0030000096b0783b */ /* 0x000ea20000000200 */
[C---:B-1----:R-:W-:Y:S08]  /*12960*/  HMMA.16816.F32.BF16 R4, R160.reuse, R168, R4 ;  /* 0x000000a8a004723c */ /* 0x042ff00000041804 */
[C---:B------:R-:W-:Y:S01]  /*12970*/  HMMA.16816.F32.BF16 R8, R160.reuse, R170, R8 ;  /* 0x000000aaa008723c */ /* 0x040fe20000041808 */
[----:B------:R-:W1:Y:S01]  /*12980*/  LDSM.16.M88.4 R168, [R150+0x3800] ;  /* 0x0038000096a8783b */ /* 0x000e620000000200 */
[----:B------:R-:W-:Y:S06]  /*12990*/  DEPBAR.LE SB0, 0x0 ;  /* 0x000080000000791a */ /* 0x000fec0000000000 */
[C---:B------:R-:W-:Y:S01]  /*129a0*/  HMMA.16816.F32.BF16 R12, R160.reuse, R172, R12 ;  /* 0x000000aca00c723c */ /* 0x040fe2000004180c */
[----:B------:R-:W-:Y:S07]  /*129b0*/  BAR.SYNC.DEFER_BLOCKING 0x0 ;  /* 0x0000000000007b1d */ /* 0x000fee0000010000 */
[----:B------:R-:W-:Y:S08]  /*129c0*/  HMMA.16816.F32.BF16 R16, R160, R174, R16 ;  /* 0x000000aea010723c */ /* 0x000ff00000041810 */
[C---:B--2---:R-:W-:Y:S08]  /*129d0*/  HMMA.16816.F32.BF16 R4, R164.reuse, R176, R4 ;  /* 0x000000b0a404723c */ /* 0x044ff00000041804 */
[C---:B------:R-:W-:Y:S08]  /*129e0*/  HMMA.16816.F32.BF16 R8, R164.reuse, R178, R8 ;  /* 0x000000b2a408723c */ /* 0x040ff00000041808 */
[C---:B-1----:R-:W-:Y:S08]  /*129f0*/  HMMA.16816.F32.BF16 R12, R164.reuse, R168, R12 ;  /* 0x000000a8a40c723c */ /* 0x042ff0000004180c */
[----:B------:R-:W-:Y:S01]  /*12a00*/  FSEL R162, R4, -INF , P0 ;  /* 0xff80000004a27808 */ /* 0x000fe20000000000 */
[----:B------:R-:W-:Y:S03]  /*12a10*/  HMMA.16816.F32.BF16 R16, R164, R170, R16 ;  /* 0x000000aaa410723c */ /* 0x000fe60000041810 */
[----:B------:R-:W-:Y:S02]  /*12a20*/  ISETP.GT.AND P0, PT, R2, 0x8, PT ;  /* 0x000000080200780c */ /* 0x000fe40003f04270 */
[----:B------:R-:W-:Y:S02]  /*12a30*/  FMNMX.FTZ R4, R162, R3, !PT ;  /* 0x00000003a2047209 */ /* 0x000fe40007810000 */
[----:B------:R-:W-:Y:S02]  /*12a40*/  FSEL R140, R5, -INF , P1 ;  /* 0xff800000058c7808 */ /* 0x000fe40000800000 */
[----:B------:R-:W-:Y:S02]  /*12a50*/  FSEL R161, R8, -INF , P0 ;  /* 0xff80000008a17808 */ /* 0x000fe40000000000 */
[----:B------:R-:W-:Y:S02]  /*12a60*/  ISETP.GT.AND P1, PT, R2, 0x10, PT ;  /* 0x000000100200780c */ /* 0x000fe40003f24270 */
[----:B------:R-:W-:Y:S02]  /*12a70*/  FMNMX.FTZ R4, R140, R4, !PT ;  /* 0x000000048c047209 */ /* 0x000fe40007810000 */
[----:B------:R-:W-:Y:S02]  /*12a80*/  FSEL R160, R9, -INF , P2 ;  /* 0xff80000009a07808 */ /* 0x000fe40001000000 */
[----:B------:R-:W-:Y:S02]  /*12a90*/  FMNMX.FTZ R4, R161, R4, !PT ;  /* 0x00000004a1047209 */ /* 0x000fe40007810000 */
[----:B------:R-:W-:Y:S02]  /*12aa0*/  ISETP.GT.AND P0, PT, R0, RZ, PT ;  /* 0x000000ff0000720c */ /* 0x000fe40003f04270 */
[----:B------:R-:W-:Y:S02]  /*12ab0*/  FSEL R170, R12, -INF , P1 ;  /* 0xff8000000caa7808 */ /* 0x000fe40000800000 */
[----:B------:R-:W-:Y:S02]  /*12ac0*/  ISETP.GT.AND P1, PT, R2, 0x11, PT ;  /* 0x000000110200780c */ /* 0x000fe40003f24270 */
[----:B------:R-:W-:Y:S02]  /*12ad0*/  FMNMX.FTZ R4, R160, R4, !PT ;  /* 0x00000004a0047209 */ /* 0x000fe40007810000 */
[----:B------:R-:W-:Y:S02]  /*12ae0*/  FSEL R9, R6, -INF , P0 ;  /* 0xff80000006097808 */ /* 0x000fe40000000000 */
[----:B------:R-:W-:Y:S02]  /*12af0*/  FSEL R171, R13, -INF , P1 ;  /* 0xff8000000dab7808 */ /* 0x000fe40000800000 */
[----:B------:R-:W-:Y:S02]  /*12b00*/  ISETP.GT.AND P0, PT, R2, 0x18, PT ;  /* 0x000000180200780c */ /* 0x000fe40003f04270 */
[----:B------:R-:W-:Y:S02]  /*12b10*/  FMNMX.FTZ R4, R170, R4, !PT ;  /* 0x00000004aa047209 */ /* 0x000fe40007810000 */
[----:B------:R-:W-:Y:S02]  /*12b20*/  FSEL R172, R16, -INF , P0 ;  /* 0xff80000010ac7808 */ /* 0x000fe40000000000 */
[----:B------:R-:W-:Y:S02]  /*12b30*/  ISETP.GT.AND P0, PT, R2, 0x19, PT ;  /* 0x000000190200780c */ /* 0x000fe40003f04270 */
[----:B------:R-:W-:Y:S02]  /*12b40*/  FMNMX.FTZ R2, R171, R4, !PT ;  /* 0x00000004ab027209 */ /* 0x000fe40007810000 */
[----:B------:R-:W-:Y:S02]  /*12b50*/  FSEL R176, R17, -INF , P0 ;  /* 0xff80000011b07808 */ /* 0x000fe40000000000 */
[----:B------:R-:W-:Y:S02]  /*12b60*/  FMNMX.FTZ R2, R172, R2, !PT ;  /* 0x00000002ac027209 */ /* 0x000fe40007810000 */
[----:B------:R-:W-:Y:S02]  /*12b70*/  ISETP.GT.AND P1, PT, R0, 0x1, PT ;  /* 0x000000010000780c */ /* 0x000fe40003f24270 */
[----:B------:R-:W-:Y:S02]  /*12b80*/  FMNMX.FTZ R2, R176, R2, !PT ;  /* 0x00000002b0027209 */ /* 0x000fe40007810000 */
[----:B------:R-:W-:Y:S02]  /*12b90*/  FSEL R8, R7, -INF , P1 ;  /* 0xff80000007087808 */ /* 0x000fe40000800000 */
[----:B------:R-:W-:Y:S01]  /*12ba0*/  FMNMX.FTZ R4, R9, R142, !PT ;  /* 0x0000008e09047209 */ /* 0x000fe20007810000 */
[----:B------:R-:W1:Y:S01]  /*12bb0*/  SHFL.BFLY PT, R5, R2, 0x2, 0x1f ;  /* 0x0c401f0002057f89 */ /* 0x000e6200000e0000 */
[----:B------:R-:W-:Y:S02]  /*12bc0*/  ISETP.GT.AND P1, PT, R0, 0x8, PT ;  /* 0x000000080000780c */ /* 0x000fe40003f24270 */
[----:B------:R-:W-:Y:S02]  /*12bd0*/  FMNMX.FTZ R4, R8, R4, !PT ;  /* 0x0000000408047209 */ /* 0x000fe40007810000 */
[----:B------:R-:W-:Y:S02]  /*12be0*/  FSEL R7, R10, -INF , P1 ;  /* 0xff8000000a077808 */ /* 0x000fe40000800000 */
[C---:B------:R-:W-:Y:S02]  /*12bf0*/  ISETP.GT.AND P0, PT, R0.reuse, 0x9, PT ;  /* 0x000000090000780c */ /* 0x040fe40003f04270 */
[----:B------:R-:W-:Y:S02]  /*12c00*/  ISETP.GT.AND P1, PT, R0, 0x10, PT ;  /* 0x000000100000780c */ /* 0x000fe40003f24270 */
[----:B------:R-:W-:Y:S02]  /*12c10*/  FSEL R6, R11, -INF , P0 ;  /* 0xff8000000b067808 */ /* 0x000fe40000000000 */
        /* <DEDUP_REMOVED lines=8> */
[----:B------:R-:W-:Y:S02]  /*12ca0*/  ISETP.GT.AND P1, PT, R180, R212, PT ;  /* 0x000000d4b400720c */ /* 0x000fe40003f24270 */
[----:B------:R-:W-:Y:S02]  /*12cb0*/  ISETP.GT.AND P0, PT, R0, 0x19, PT ;  /* 0x000000190000780c */ /* 0x000fe40003f04270 */
[----:B------:R-:W-:Y:S02]  /*12cc0*/  FMNMX.FTZ R0, R178, R4, !PT ;  /* 0x00000004b2007209 */ /* 0x000fe40007810000 */
[----:B-1----:R-:W-:Y:S02]  /*12cd0*/  FMNMX.FTZ R4, R2, R5, !PT ;  /* 0x0000000502047209 */ /* 0x002fe40007810000 */
[----:B------:R-:W-:Y:S02]  /*12ce0*/  FSEL R143, R19, -INF , P0 ;  /* 0xff800000138f7808 */ /* 0x000fe40000000000 */
[----:B------:R-:W-:Y:S01]  /*12cf0*/  FMNMX.FTZ R0, R179, R0, !PT ;  /* 0x00000000b3007209 */ /* 0x000fe20007810000 */
[----:B------:R-:W1:Y:S02]  /*12d00*/  SHFL.BFLY PT, R13, R4, 0x1, 0x1f ;  /* 0x0c201f00040d7f89 */ /* 0x000e6400000e0000 */
[----:B------:R-:W-:Y:S01]  /*12d10*/  @P1 SHF.R.S32.HI R5, RZ, 0x1f, R202 ;  /* 0x0000001fff051819 */ /* 0x000fe200000114ca */
[----:B------:R-:W-:Y:S01]  /*12d20*/  @P1 IMAD.WIDE.U32 R10, R202, c[0x0][0x1e0], RZ ;  /* 0x00007800ca0a1a25 */ /* 0x000fe200078e00ff */
[----:B------:R-:W-:Y:S03]  /*12d30*/  FMNMX.FTZ R0, R143, R0, !PT ;  /* 0x000000008f007209 */ /* 0x000fe60007810000 */
[----:B------:R-:W-:Y:S01]  /*12d40*/  @P1 IMAD R12, R5, c[0x0][0x1e0], RZ ;  /* 0x00007800050c1a24 */ /* 0x000fe200078e02ff */
[----:B------:R-:W-:Y:S01]  /*12d50*/  @P1 LEA R5, P0, R10, R218, 0x5 ;  /* 0x000000da0a051211 */ /* 0x000fe200078028ff */
[----:B------:R-:W2:Y:S02]  /*12d60*/  SHFL.BFLY PT, R2, R0, 0x2, 0x1f ;  /* 0x0c401f0000027f89 */ /* 0x000ea400000e0000 */
[----:B------:R-:W-:Y:S05]  /*12d70*/  @P1 IMAD R12, R202, c[0x0][0x1e4], R12 ;  /* 0x00007900ca0c1a24 */ /* 0x000fea00078e020c */
[----:B------:R-:W-:Y:S04]  /*12d80*/  @P1 IADD3 R11, R11, R12, RZ ;  /* 0x0000000c0b0b1210 */ /* 0x000fe80007ffe0ff */
[----:B------:R-:W-:Y:S02]  /*12d90*/  @P1 LEA.HI.X R11, R10, R222, R11, 0x5, P0 ;  /* 0x000000de0a0b1211 */ /* 0x000fe400000f2c0b */
[----:B-1----:R-:W-:Y:S02]  /*12da0*/  FMNMX.FTZ R141, R4, R13, !PT ;  /* 0x0000000d048d7209 */ /* 0x002fe40007810000 */
[----:B------:R-:W-:Y:S03]  /*12db0*/  @P1 LEA R4, P0, R5, c[0x0][0x1c8], 0x1 ;  /* 0x0000720005041a11 */ /* 0x000fe600078008ff */
[----:B------:R-:W-:Y:S01]  /*12dc0*/  FMUL.FTZ R10, R141, c[0x0][0x2d0] ;  /* 0x0000b4008d0a7a20 */ /* 0x000fe20000410000 */
[----:B------:R-:W-:Y:S02]  /*12dd0*/  @P1 LEA.HI.X R5, R5, c[0x0][0x1cc], R11, 0x1, P0 ;  /* 0x0000730005051a11 */ /* 0x000fe400000f0c0b */
[----:B------:R-:W-:Y:S02]  /*12de0*/  FSETP.NEU.FTZ.AND P0, PT, R141, -INF , PT ;  /* 0xff8000008d00780b */ /* 0x000fe40003f1d000 */
[----:B--2---:R-:W-:Y:S01]  /*12df0*/  FMNMX.FTZ R0, R0, R2, !PT ;  /* 0x0000000200007209 */ /* 0x004fe20007810000 */
[----:B------:R1:W-:Y:S01]  /*12e00*/  @P1 LDGSTS.E.BYPASS.LTC128B.128 [R201+0xc080], [R4.64], !P3 ;  /* 0x0c08000004c91fae */ /* 0x0003e2000d901d46 */
[----:B------:R-:W-:Y:S05]  /*12e10*/  FSEL R168, R10, RZ, P0 ;  /* 0x000000ff0aa87208 */ /* 0x000fea0000000000 */
[--C-:B------:R-:W-:Y:S01]  /*12e20*/  FFMA.FTZ R10, R162, c[0x0][0x2d0], -R168.reuse ;  /* 0x0000b400a20a7a23 */ /* 0x100fe200000108a8 */
[----:B------:R-:W2:Y:S03]  /*12e30*/  SHFL.BFLY PT, R2, R0, 0x1, 0x1f ;  /* 0x0c201f0000027f89 */ /* 0x000ea600000e0000 */
[----:B------:R3:W-:Y:S04]  /*12e40*/  MUFU.EX2 R207, R10 ;  /* 0x0000000a00cf7308 */ /* 0x0007e80000000800 */
[----:B------:R1:W-:Y:S07]  /*12e50*/  @P1 LDGSTS.E.BYPASS.LTC128B.128 [R201+0xd080], [R4.64+0x80], !P6 ;  /* 0x0d08008004c91fae */ /* 0x0003ee000f101d46 */
[----:B------:R1:W-:Y:S07]  /*12e60*/  @P1 LDGSTS.E.BYPASS.LTC128B.128 [R201+0xe080], [R4.64+0x100], !P5 ;  /* 0x0e08010004c91fae */ /* 0x0003ee000e901d46 */
[----:B------:R1:W-:Y:S01]  /*12e70*/  @P1 LDGSTS.E.BYPASS.LTC128B.128 [R201+0xf080], [R4.64+0x180], !P4 ;  /* 0x0f08018004c91fae */ /* 0x0003e2000e101d46 */
[--C-:B---3--:R-:W-:Y:S01]  /*12e80*/  FFMA.FTZ R10, R140, c[0x0][0x2d0], -R168.reuse ;  /* 0x0000b4008c0a7a23 */ /* 0x108fe200000108a8 */
[----:B--2---:R-:W-:Y:S01]  /*12e90*/  FMNMX.FTZ R140, R0, R2, !PT ;  /* 0x00000002008c7209 */ /* 0x004fe20007810000 */
[--C-:B------:R-:W-:Y:S04]  /*12ea0*/  FFMA.FTZ R0, R161, c[0x0][0x2d0], -R168.reuse ;  /* 0x0000b400a1007a23 */ /* 0x100fe800000108a8 */
[----:B------:R-:W2:Y:S01]  /*12eb0*/  LDSM.16.MT88.4 R12, [R185] ;  /* 0x00000000b90c783b */ /* 0x000ea20000004200 */
[----:B------:R3:W4:Y:S01]  /*12ec0*/  MUFU.EX2 R206, R10 ;  /* 0x0000000a00ce7308 */ /* 0x0007220000000800 */
[----:B------:R-:W-:Y:S05]  /*12ed0*/  FFMA.FTZ R2, R160, c[0x0][0x2d0], -R168 ;  /* 0x0000b400a0027a23 */ /* 0x000fea00000108a8 */
[----:B------:R-:W5:Y:S04]  /*12ee0*/  LDSM.16.MT88.4 R164, [R186] ;  /* 0x00000000baa4783b */ /* 0x000f680000004200 */
[----:B------:R1:W-:Y:S03]  /*12ef0*/  MUFU.EX2 R205, R0 ;  /* 0x0000000000cd7308 */ /* 0x0003e60000000800 */
[----:B------:R-:W0:Y:S07]  /*12f00*/  LDGDEPBAR ;  /* 0x00000000000079af */ /* 0x000e2e0000000000 */
[----:B------:R-:W2:Y:S01]  /*12f10*/  MUFU.EX2 R204, R2 ;  /* 0x0000000200cc7308 */ /* 0x000ea20000000800 */
[----:B---3--:R-:W-:Y:S01]  /*12f20*/  FMUL.FTZ R10, R140, c[0x0][0x2d0] ;  /* 0x0000b4008c0a7a20 */ /* 0x008fe20000410000 */
[----:B----4-:R-:W-:Y:S02]  /*12f30*/  F2FP.BF16.PACK_AB R160, R206, R207 ;  /* 0x000000cfcea0723e */ /* 0x010fe400000010ff */
[----:B-1----:R-:W-:Y:S02]  /*12f40*/  FSEL R0, R141, RZ, P0 ;  /* 0x000000ff8d007208 */ /* 0x002fe40000000000 */
[----:B------:R-:W-:Y:S03]  /*12f50*/  FSETP.NEU.FTZ.AND P0, PT, R140, -INF , PT ;  /* 0xff8000008c00780b */ /* 0x000fe60003f1d000 */
[----:B------:R-:W-:Y:S01]  /*12f60*/  FADD.FTZ R0, -R0, R3 ;  /* 0x0000000300007221 */ /* 0x000fe20000010100 */
[----:B------:R-:W-:Y:S03]  /*12f70*/  FSEL R169, R10, RZ, P0 ;  /* 0x000000ff0aa97208 */ /* 0x000fe60000000000 */
[----:B------:R-:W-:Y:S01]  /*12f80*/  FMUL.FTZ R0, R0, c[0x0][0x2d0] ;  /* 0x0000b40000007a20 */ /* 0x000fe20000410000 */
[----:B--2---:R-:W-:Y:S01]  /*12f90*/  F2FP.BF16.PACK_AB R162, R204, R205 ;  /* 0x000000cdcca2723e */ /* 0x004fe200000010ff */
[--C-:B------:R-:W-:Y:S02]  /*12fa0*/  FFMA.FTZ R2, R9, c[0x0][0x2d0], -R169.reuse ;  /* 0x0000b40009027a23 */ /* 0x100fe400000108a9 */
[----:B------:R-:W1:Y:S10]  /*12fb0*/  MUFU.EX2 R3, R0 ;  /* 0x0000000000037308 */ /* 0x000e740000000800 */
[----:B------:R2:W-:Y:S01]  /*12fc0*/  MUFU.EX2 R203, R2 ;  /* 0x0000000200cb7308 */ /* 0x0005e20000000800 */
[C---:B-1----:R-:W-:Y:S02]  /*12fd0*/  FMUL.FTZ R4, R3.reuse, R152 ;  /* 0x0000009803047220 */ /* 0x042fe40000410000 */
[C---:B------:R-:W-:Y:S02]  /*12fe0*/  FMUL.FTZ R5, R3.reuse, R153 ;  /* 0x0000009903057220 */ /* 0x040fe40000410000 */
[C---:B------:R-:W-:Y:S02]  /*12ff0*/  FMUL.FTZ R9, R3.reuse, R157 ;  /* 0x0000009d03097220 */ /* 0x040fe40000410000 */
[C---:B------:R-:W-:Y:S02]  /*13000*/  FMUL.FTZ R16, R3.reuse, R136 ;  /* 0x0000008803107220 */ /* 0x040fe40000410000 */
[C---:B------:R-:W-:Y:S02]  /*13010*/  FMUL.FTZ R17, R3.reuse, R137 ;  /* 0x0000008903117220 */ /* 0x040fe40000410000 */
[--C-:B--2---:R-:W-:Y:S02]  /*13020*/  FFMA.FTZ R2, R8, c[0x0][0x2d0], -R169.reuse ;  /* 0x0000b40008027a23 */ /* 0x104fe400000108a9 */
        /* <DEDUP_REMOVED lines=48> */
[C---:B------:R-:W-:Y:S01]  /*13330*/  FMUL.FTZ R97, R3.reuse, R97 ;  /* 0x0000006103617220 */ /* 0x040fe20000410000 */
[----:B------:R-:W-:Y:S01]  /*13340*/  ISETP.GT.AND P0, PT, R180, R210, PT ;  /* 0x000000d2b400720c */ /* 0x000fe20003f04270 */
[----:B------:R-:W-:Y:S01]  /*13350*/  FADD.FTZ R0, -R2, R142 ;  /* 0x0000008e02007221 */ /* 0x000fe20000010100 */
[----:B------:R-:W-:Y:S01]  /*13360*/  MOV R180, R202 ;  /* 0x000000ca00b47202 */ /* 0x000fe20000000f00 */
[C---:B------:R-:W-:Y:S02]  /*13370*/  FMUL.FTZ R100, R3.reuse, R100 ;  /* 0x0000006403647220 */ /* 0x040fe40000410000 */
        /* <DEDUP_REMOVED lines=18> */
[----:B------:R-:W1:Y:S01]  /*134a0*/  LDSM.16.MT88.4 R152, [R188] ;  /* 0x00000000bc98783b */ /* 0x000e620000004200 */
[C---:B------:R-:W-:Y:S02]  /*134b0*/  FMUL.FTZ R10, R0.reuse, R158 ;  /* 0x0000009e000a7220 */ /* 0x040fe40000410000 */
[C---:B------:R-:W-:Y:S02]  /*134c0*/  FMUL.FTZ R11, R0.reuse, R159 ;  /* 0x0000009f000b7220 */ /* 0x040fe40000410000 */
[C---:B------:R-:W-:Y:S02]  /*134d0*/  HMMA.16816.F32.BF16 R4, R160.reuse, R12, R4 ;  /* 0x0000000ca004723c */ /* 0x040fe40000041804 */
[----:B------:R-:W-:Y:S03]  /*134e0*/  LDSM.16.MT88.4 R156, [R185+0x800] ;  /* 0x00080000b99c783b */ /* 0x000fe60000004200 */
[C---:B------:R-:W-:Y:S02]  /*134f0*/  FMUL.FTZ R18, R0.reuse, R138 ;  /* 0x0000008a00127220 */ /* 0x040fe40000410000 */
        /* <DEDUP_REMOVED lines=8> */
[----:B------:R-:W2:Y:S01]  /*13580*/  LDSM.16.MT88.4 R132, [R187] ;  /* 0x00000000bb84783b */ /* 0x000ea20000004200 */
[C---:B------:R-:W-:Y:S02]  /*13590*/  FMUL.FTZ R23, R0.reuse, R23 ;  /* 0x0000001700177220 */ /* 0x040fe40000410000 */
[C---:B-----5:R-:W-:Y:S03]  /*135a0*/  HMMA.16816.F32.BF16 R12, R160.reuse, R164, R12 ;  /* 0x000000a4a00c723c */ /* 0x060fe6000004180c */
        /* <DEDUP_REMOVED lines=30> */
[----:B------:R-:W-:Y:S02]  /*13790*/  FMUL.FTZ R63, R0, R63 ;  /* 0x0000003f003f7220 */ /* 0x000fe40000410000 */
[C---:B-1----:R-:W-:Y:S04]  /*137a0*/  HMMA.16816.F32.BF16 R44, R160.reuse, R152, R44 ;  /* 0x00000098a02c723c */ /* 0x042fe8000004182c */
[--C-:B------:R-:W-:Y:S02]  /*137b0*/  FFMA.FTZ R2, R170, c[0x0][0x2d0], -R168.reuse ;  /* 0x0000b400aa027a23 */ /* 0x100fe400000108a8 */
[C---:B------:R-:W-:Y:S02]  /*137c0*/  FMUL.FTZ R66, R0.reuse, R66 ;  /* 0x0000004200427220 */ /* 0x040fe40000410000 */
[C---:B------:R-:W-:Y:S01]  /*137d0*/  HMMA.16816.F32.BF16 R48, R160.reuse, R154, R48 ;  /* 0x0000009aa030723c */ /* 0x040fe20000041830 */
[----:B------:R-:W1:Y:S01]  /*137e0*/  LDSM.16.MT88.4 R152, [R185+0x2000] ;  /* 0x00200000b998783b */ /* 0x000e620000004200 */
[----:B------:R4:W-:Y:S02]  /*137f0*/  MUFU.EX2 R175, R2 ;  /* 0x0000000200af7308 */ /* 0x0009e40000000800 */
        /* <DEDUP_REMOVED lines=12> */
[--C-:B----4-:R-:W-:Y:S02]  /*138c0*/  FFMA.FTZ R2, R171, c[0x0][0x2d0], -R168.reuse ;  /* 0x0000b400ab027a23 */ /* 0x110fe400000108a8 */
[C---:B------:R-:W-:Y:S02]  /*138d0*/  FMUL.FTZ R83, R0.reuse, R83 ;  /* 0x0000005300537220 */ /* 0x040fe40000410000 */
[C---:B------:R-:W-:Y:S01]  /*138e0*/  HMMA.16816.F32.BF16 R64, R160.reuse, R138, R64 ;  /* 0x0000008aa040723c */ /* 0x040fe20000041840 */
[----:B------:R3:W4:Y:S01]  /*138f0*/  MUFU.EX2 R174, R2 ;  /* 0x0000000200ae7308 */ /* 0x0007220000000800 */
[----:B------:R-:W5:Y:S02]  /*13900*/  LDSM.16.MT88.4 R136, [R188+0x2000] ;  /* 0x00200000bc88783b */ /* 0x000f640000004200 */
        /* <DEDUP_REMOVED lines=9> */
[----:B------:R-:W-:Y:S01]  /*139a0*/  FMUL.FTZ R98, R0, R98 ;  /* 0x0000006200627220 */ /* 0x000fe20000410000 */
[C---:B--2---:R-:W-:Y:S03]  /*139b0*/  HMMA.16816.F32.BF16 R76, R160.reuse, R132, R76 ;  /* 0x00000084a04c723c */ /* 0x044fe6000004184c */
[--C-:B---3--:R-:W-:Y:S02]  /*139c0*/  FFMA.FTZ R2, R172, c[0x0][0x2d0], -R168.reuse ;  /* 0x0000b400ac027a23 */ /* 0x108fe400000108a8 */
[C---:B------:R-:W-:Y:S02]  /*139d0*/  FMUL.FTZ R99, R0.reuse, R99 ;  /* 0x0000006300637220 */ /* 0x040fe40000410000 */
[----:B------:R2:W-:Y:S01]  /*139e0*/  MUFU.EX2 R173, R2 ;  /* 0x0000000200ad7308 */ /* 0x0005e20000000800 */
[C---:B------:R-:W-:Y:S01]  /*139f0*/  HMMA.16816.F32.BF16 R80, R160.reuse, R134, R80 ;  /* 0x00000086a050723c */ /* 0x040fe20000041850 */
[----:B------:R-:W3:Y:S03]  /*13a00*/  LDSM.16.MT88.4 R132, [R185+0x3000] ;  /* 0x00300000b984783b */ /* 0x000ee60000004200 */
[C---:B------:R-:W-:Y:S02]  /*13a10*/  FMUL.FTZ R102, R0.reuse, R102 ;  /* 0x0000006600667220 */ /* 0x040fe40000410000 */
[C---:B------:R-:W-:Y:S02]  /*13a20*/  FMUL.FTZ R103, R0.reuse, R103 ;  /* 0x0000006700677220 */ /* 0x040fe40000410000 */
[C---:B------:R-:W-:Y:S01]  /*13a30*/  FMUL.FTZ R106, R0.reuse, R106 ;  /* 0x0000006a006a7220 */ /* 0x040fe20000410000 */
[C---:B-----5:R-:W-:Y:S03]  /*13a40*/  HMMA.16816.F32.BF16 R84, R160.reuse, R136, R84 ;  /* 0x00000088a054723c */ /* 0x060fe60000041854 */
[C---:B------:R-:W-:Y:S02]  /*13a50*/  FMUL.FTZ R107, R0.reuse, R107 ;  /* 0x0000006b006b7220 */ /* 0x040fe40000410000 */
[C---:B------:R-:W-:Y:S02]  /*13a60*/  FMUL.FTZ R110, R0.reuse, R110 ;  /* 0x0000006e006e7220 */ /* 0x040fe40000410000 */
[C---:B------:R-:W-:Y:S01]  /*13a70*/  FMUL.FTZ R111, R0.reuse, R111 ;  /* 0x0000006f006f7220 */ /* 0x040fe20000410000 */
[C---:B------:R-:W-:Y:S01]  /*13a80*/  HMMA.16816.F32.BF16 R88, R160.reuse, R138, R88 ;  /* 0x0000008aa058723c */ /* 0x040fe20000041858 */
[----:B------:R-:W5:Y:S03]  /*13a90*/  LDSM.16.MT88.4 R136, [R186+0x3000] ;  /* 0x00300000ba88783b */ /* 0x000f660000004200 */
[C---:B------:R-:W-:Y:S02]  /*13aa0*/  FMUL.FTZ R114, R0.reuse, R114 ;  /* 0x0000007200727220 */ /* 0x040fe40000410000 */
[--C-:B--2---:R-:W-:Y:S02]  /*13ab0*/  FFMA.FTZ R2, R177, c[0x0][0x2d0], -R169.reuse ;  /* 0x0000b400b1027a23 */ /* 0x104fe400000108a9 */
[C---:B-1----:R-:W-:Y:S02]  /*13ac0*/  HMMA.16816.F32.BF16 R92, R160.reuse, R152, R92 ;  /* 0x00000098a05c723c */ /* 0x042fe4000004185c */
[----:B------:R1:W-:Y:S02]  /*13ad0*/  MUFU.EX2 R170, R2 ;  /* 0x0000000200aa7308 */ /* 0x0003e40000000800 */
[C---:B------:R-:W-:Y:S02]  /*13ae0*/  FMUL.FTZ R115, R0.reuse, R115 ;  /* 0x0000007300737220 */ /* 0x040fe40000410000 */
[C---:B------:R-:W-:Y:S02]  /*13af0*/  FMUL.FTZ R118, R0.reuse, R118 ;  /* 0x0000007600767220 */ /* 0x040fe40000410000 */
[C---:B------:R-:W-:Y:S01]  /*13b00*/  HMMA.16816.F32.BF16 R96, R160.reuse, R154, R96 ;  /* 0x0000009aa060723c */ /* 0x040fe20000041860 */
[----:B------:R-:W2:Y:S03]  /*13b10*/  LDSM.16.MT88.4 R152, [R188+0x3000] ;  /* 0x00300000bc98783b */ /* 0x000ea60000004200 */
[C---:B------:R-:W-:Y:S02]  /*13b20*/  FMUL.FTZ R119, R0.reuse, R119 ;  /* 0x0000007700777220 */ /* 0x040fe40000410000 */
[C---:B------:R-:W-:Y:S02]  /*13b30*/  FMUL.FTZ R122, R0.reuse, R122 ;  /* 0x0000007a007a7220 */ /* 0x040fe40000410000 */
[C---:B---3--:R-:W-:Y:S04]  /*13b40*/  HMMA.16816.F32.BF16 R100, R160.reuse, R132, R100 ;  /* 0x00000084a064723c */ /* 0x048fe80000041864 */
[C---:B------:R-:W-:Y:S02]  /*13b50*/  FMUL.FTZ R123, R0.reuse, R123 ;  /* 0x0000007b007b7220 */ /* 0x040fe40000410000 */
[----:B------:R-:W-:Y:S02]  /*13b60*/  FMUL.FTZ R126, R0, R126 ;  /* 0x0000007e007e7220 */ /* 0x000fe40000410000 */
[C---:B------:R-:W-:Y:S01]  /*13b70*/  HMMA.16816.F32.BF16 R104, R160.reuse, R134, R104 ;  /* 0x00000086a068723c */ /* 0x040fe20000041868 */
[----:B------:R-:W3:Y:S03]  /*13b80*/  LDSM.16.MT88.4 R132, [R187+0x3000] ;  /* 0x00300000bb84783b */ /* 0x000ee60000004200 */
[----:B-1----:R-:W-:Y:S02]  /*13b90*/  FFMA.FTZ R2, R178, c[0x0][0x2d0], -R169 ;  /* 0x0000b400b2027a23 */ /* 0x002fe400000108a9 */
[C---:B------:R-:W-:Y:S02]  /*13ba0*/  FMUL.FTZ R127, R0.reuse, R127 ;  /* 0x0000007f007f7220 */ /* 0x040fe40000410000 */
[----:B------:R1:W-:Y:S01]  /*13bb0*/  MUFU.EX2 R171, R2 ;  /* 0x0000000200ab7308 */ /* 0x0003e20000000800 */
[C---:B-----5:R-:W-:Y:S03]  /*13bc0*/  HMMA.16816.F32.BF16 R108, R160.reuse, R136, R108 ;  /* 0x00000088a06c723c */ /* 0x060fe6000004186c */
[----:B------:R-:W-:Y:S02]  /*13bd0*/  FMUL.FTZ R129, R3, R129 ;  /* 0x0000008103817220 */ /* 0x000fe40000410000 */
[C---:B------:R-:W-:Y:S02]  /*13be0*/  FMUL.FTZ R130, R0.reuse, R130 ;  /* 0x0000008200827220 */ /* 0x040fe40000410000 */
[----:B------:R-:W-:Y:S01]  /*13bf0*/  FMUL.FTZ R131, R0, R131 ;  /* 0x0000008300837220 */ /* 0x000fe20000410000 */
[C---:B------:R-:W-:Y:S01]  /*13c00*/  HMMA.16816.F32.BF16 R112, R160.reuse, R138, R112 ;  /* 0x0000008aa070723c */ /* 0x040fe20000041870 */
[----:B------:R-:W5:Y:S03]  /*13c10*/  LDSM.16.MT88.4 R136, [R186+0x800] ;  /* 0x00080000ba88783b */ /* 0x000f660000004200 */
[----:B------:R-:W-:Y:S02]  /*13c20*/  FFMA.FTZ R168, R176, c[0x0][0x2d0], -R168 ;  /* 0x0000b400b0a87a23 */ /* 0x000fe400000108a8 */
[----:B------:R-:W-:Y:S02]  /*13c30*/  FFMA.FTZ R0, R0, R208, R203 ;  /* 0x000000d000007223 */ /* 0x000fe400000100cb */
[C---:B--2---:R-:W-:Y:S01]  /*13c40*/  HMMA.16816.F32.BF16 R116, R160.reuse, R152, R116 ;  /* 0x00000098a074723c */ /* 0x044fe20000041874 */
[----:B------:R-:W2:Y:S03]  /*13c50*/  MUFU.EX2 R172, R168 ;  /* 0x000000a800ac7308 */ /* 0x000ea60000000800 */
[----:B------:R-:W-:Y:S02]  /*13c60*/  FADD.FTZ R0, R183, R0 ;  /* 0x00000000b7007221 */ /* 0x000fe40000010000 */
[--C-:B-1----:R-:W-:Y:S02]  /*13c70*/  FFMA.FTZ R2, R179, c[0x0][0x2d0], -R169.reuse ;  /* 0x0000b400b3027a23 */ /* 0x102fe400000108a9 */
[C---:B------:R-:W-:Y:S03]  /*13c80*/  HMMA.16816.F32.BF16 R120, R160.reuse, R154, R120 ;  /* 0x0000009aa078723c */ /* 0x040fe60000041878 */
[----:B------:R1:W-:Y:S01]  /*13c90*/  MUFU.EX2 R168, R2 ;  /* 0x0000000200a87308 */ /* 0x0003e20000000800 */
[----:B------:R-:W-:Y:S02]  /*13ca0*/  FFMA.FTZ R169, R143, c[0x0][0x2d0], -R169 ;  /* 0x0000b4008fa97a23 */ /* 0x000fe400000108a9 */
[----:B------:R-:W-:Y:S02]  /*13cb0*/  FADD.FTZ R0, R182, R0 ;  /* 0x00000000b6007221 */ /* 0x000fe40000010000 */
[C---:B---3--:R-:W-:Y:S04]  /*13cc0*/  HMMA.16816.F32.BF16 R124, R160.reuse, R132, R124 ;  /* 0x00000084a07c723c */ /* 0x048fe8000004187c */
[----:B------:R-:W-:Y:S01]  /*13cd0*/  FADD.FTZ R0, R181, R0 ;  /* 0x00000000b5007221 */ /* 0x000fe20000010000 */
[----:B------:R-:W3:Y:S03]  /*13ce0*/  MUFU.EX2 R142, R169 ;  /* 0x000000a9008e7308 */ /* 0x000ee60000000800 */
[----:B------:R-:W-:Y:S07]  /*13cf0*/  HMMA.16816.F32.BF16 R128, R160, R134, R128 ;  /* 0x00000086a080723c */ /* 0x000fee0000041880 */
[----:B----4-:R-:W-:Y:S02]  /*13d00*/  F2FP.BF16.PACK_AB R160, R174, R175 ;  /* 0x000000afaea0723e */ /* 0x010fe400000010ff */
[----:B--2---:R-:W-:Y:S03]  /*13d10*/  F2FP.BF16.PACK_AB R162, R172, R173 ;  /* 0x000000adaca2723e */ /* 0x004fe600000010ff */
[----:B------:R-:W-:Y:S01]  /*13d20*/  F2FP.BF16.PACK_AB R161, R171, R170 ;  /* 0x000000aaaba1723e */ /* 0x000fe200000010ff */
[----:B-1----:R-:W-:Y:S02]  /*13d30*/  FFMA.FTZ R2, R3, R209, R207 ;  /* 0x000000d103027223 */ /* 0x002fe400000100cf */
[----:B------:R-:W-:Y:S02]  /*13d40*/  FADD.FTZ R3, R170, R0 ;  /* 0x00000000aa037221 */ /* 0x000fe40000010000 */
[----:B------:R-:W-:Y:S02]  /*13d50*/  FADD.FTZ R2, R206, R2 ;  /* 0x00000002ce027221 */ /* 0x000fe40000010000 */
[----:B------:R-:W-:Y:S01]  /*13d60*/  FADD.FTZ R3, R171, R3 ;  /* 0x00000003ab037221 */ /* 0x000fe20000010000 */
[----:B---3--:R-:W-:Y:S01]  /*13d70*/  F2FP.BF16.PACK_AB R163, R142, R168 ;  /* 0x000000a88ea3723e */ /* 0x008fe200000010ff */
[----:B------:R-:W-:Y:S04]  /*13d80*/  FADD.FTZ R2, R205, R2 ;  /* 0x00000002cd027221 */ /* 0x000fe80000010000 */
[----:B------:R-:W-:Y:S02]  /*13d90*/  FADD.FTZ R2, R204, R2 ;  /* 0x00000002cc027221 */ /* 0x000fe40000010000 */
[C---:B------:R-:W-:Y:S01]  /*13da0*/  HMMA.16816.F32.BF16 R152, R160.reuse, R156, R4 ;  /* 0x0000009ca098723c */ /* 0x040fe20000041804 */
[----:B------:R-:W1:Y:S02]  /*13db0*/  LDSM.16.MT88.4 R4, [R187+0x800] ;  /* 0x00080000bb04783b */ /* 0x000e640000004200 */
[----:B------:R-:W-:Y:S04]  /*13dc0*/  FADD.FTZ R2, R175, R2 ;  /* 0x00000002af027221 */ /* 0x000fe80000010000 */
[----:B------:R-:W-:Y:S01]  /*13dd0*/  FADD.FTZ R0, R174, R2 ;  /* 0x00000002ae007221 */ /* 0x000fe20000010000 */
[C---:B------:R-:W-:Y:S01]  /*13de0*/  HMMA.16816.F32.BF16 R156, R160.reuse, R158, R8 ;  /* 0x0000009ea09c723c */ /* 0x040fe20000041808 */
[----:B------:R-:W2:Y:S03]  /*13df0*/  LDSM.16.MT88.4 R8, [R185+0x1800] ;  /* 0x00180000b908783b */ /* 0x000ea60000004200 */
[----:B------:R-:W-:Y:S02]  /*13e00*/  FADD.FTZ R2, R173, R0 ;  /* 0x00000000ad027221 */ /* 0x000fe40000010000 */
[----:B------:R-:W-:Y:S01]  /*13e10*/  FADD.FTZ R0, R168, R3 ;  /* 0x00000003a8007221 */ /* 0x000fe20000010000 */
[----:B------:R-:W-:Y:S01]  /*13e20*/  MOV R3, R141 ;  /* 0x0000008d00037202 */ /* 0x000fe20000000f00 */
[C---:B-----5:R-:W-:Y:S01]  /*13e30*/  HMMA.16816.F32.BF16 R132, R160.reuse, R136, R12 ;  /* 0x00000088a084723c */ /* 0x060fe2000004180c */
[----:B------:R-:W3:Y:S03]  /*13e40*/  LDSM.16.MT88.4 R12, [R186+0x1800] ;  /* 0x00180000ba0c783b */ /* 0x000ee60000004200 */
[----:B------:R-:W-:Y:S02]  /*13e50*/  FADD.FTZ R209, R172, R2 ;  /* 0x00000002acd17221 */ /* 0x000fe40000010000 */
[----:B------:R-:W-:Y:S01]  /*13e60*/  FADD.FTZ R208, R142, R0 ;  /* 0x000000008ed07221 */ /* 0x000fe20000010000 */
[----:B------:R-:W-:Y:S01]  /*13e70*/  MOV R142, R140 ;  /* 0x0000008c008e7202 */ /* 0x000fe20000000f00 */
[C---:B------:R-:W-:Y:S08]  /*13e80*/  HMMA.16816.F32.BF16 R136, R160.reuse, R138, R16 ;  /* 0x0000008aa088723c */ /* 0x040ff00000041810 */
        /* <DEDUP_REMOVED lines=33> */
[C---:B------:R-:W-:Y:S08]  /*140a0*/  HMMA.16816.F32.BF16 R112, R160.reuse, R10, R112 ;  /* 0x0000000aa070723c */ /* 0x040ff00000041870 */
[C---:B---3--:R-:W-:Y:S08]  /*140b0*/  HMMA.16816.F32.BF16 R116, R160.reuse, R12, R116 ;  /* 0x0000000ca074723c */ /* 0x048ff00000041874 */
[C---:B------:R-:W-:Y:S08]  /*140c0*/  HMMA.16816.F32.BF16 R120, R160.reuse, R14, R120 ;  /* 0x0000000ea078723c */ /* 0x040ff00000041878 */
[C---:B-1----:R-:W-:Y:S08]  /*140d0*/  HMMA.16816.F32.BF16 R124, R160.reuse, R4, R124 ;  /* 0x00000004a07c723c */ /* 0x042ff0000004187c */
[----:B------:R-:W-:Y:S01]  /*140e0*/  HMMA.16816.F32.BF16 R128, R160, R6, R128 ;  /* 0x00000006a080723c */ /* 0x000fe20000041880 */
[----:B------:R-:W-:-:S07]  /*140f0*/  @P0 BRA `(.L_x_1104) ;  /* 0xffffdf8000000947 */ /* 0x000fce000383ffff */
.L_x_1103:
[----:B------:R-:W-:-:S13]  /*14100*/  ISETP.GE.AND P0, PT, R202, R212, PT ;  /* 0x000000d4ca00720c */ /* 0x000fda0003f06270 */
[----:B------:R-:W-:Y:S05]  /*14110*/  @!P0 BRA `(.L_x_1105) ;  /* 0x00001d4000008947 */ /* 0x000fea0003800000 */
[----:B------:R-:W-:Y:S02]  /*14120*/  MOV R143, R140 ;  /* 0x0000008c008f7202 */ /* 0x000fe40000000f00 */
[----:B------:R-:W-:Y:S02]  /*14130*/  MOV R142, R141 ;  /* 0x0000008d008e7202 */ /* 0x000fe40000000f00 */
.L_x_1106:
[----:B------:R-:W-:Y:S04]  /*14140*/  DEPBAR.LE SB0, 0x0 ;  /* 0x000080000000791a */ /* 0x000fe80000000000 */
[----:B------:R-:W-:Y:S01]  /*14150*/  WARPSYNC 0xffffffff ;  /* 0xffffffff00007948 */ /* 0x000fe20003800000 */
[----:B------:R-:W-:Y:S01]  /*14160*/  BAR.SYNC.DEFER_BLOCKING 0x0 ;  /* 0x0000000000007b1d */ /* 0x000fe20000010000 */
[----:B------:R-:W-:Y:S01]  /*14170*/  SHF.R.S32.HI R0, RZ, 0x1f, R202 ;  /* 0x0000001fff007819 */ /* 0x000fe200000114ca */
[----:B------:R-:W-:Y:S01]  /*14180*/  IMAD.WIDE.U32 R2, R202, c[0x0][0x208], RZ ;  /* 0x00008200ca027a25 */ /* 0x000fe200078e00ff */
[----:B------:R-:W-:Y:S03]  /*14190*/  LOP3.LUT P2, RZ, R216, 0x1, RZ, 0xc0, !PT ;  /* 0x00000001d8ff7812 */ /* 0x000fe6000784c0ff */
[----:B------:R-:W-:Y:S01]  /*141a0*/  IMAD R12, R0, c[0x0][0x208], RZ ;  /* 0x00008200000c7a24 */ /* 0x000fe200078e02ff */
[----:B------:R-:W-:Y:S03]  /*141b0*/  LEA R0, P0, R2, R220, 0x5 ;  /* 0x000000dc02007211 */ /* 0x000fe600078028ff */
[----:B------:R-:W-:Y:S05]  /*141c0*/  IMAD R12, R202, c[0x0][0x20c], R12 ;  /* 0x00008300ca0c7a24 */ /* 0x000fea00078e020c */
[----:B------:R-:W-:Y:S04]  /*141d0*/  IADD3 R3, R3, R12, RZ ;  /* 0x0000000c03037210 */ /* 0x000fe80007ffe0ff */
[----:B------:R-:W-:Y:S02]  /*141e0*/  LEA.HI.X R3, R2, R223, R3, 0x5, P0 ;  /* 0x000000df02037211 */ /* 0x000fe400000f2c03 */
[C---:B------:R-:W-:Y:S01]  /*141f0*/  LEA R2, P0, R0.reuse, c[0x0][0x1f8], 0x1 ;  /* 0x00007e0000027a11 */ /* 0x040fe200078008ff */
[----:B------:R-:W-:Y:S03]  /*14200*/  LDSM.16.M88.4 R16, [R189] ;  /* 0x00000000bd10783b */ /* 0x000fe60000000200 */
[----:B------:R-:W-:Y:S02]  /*14210*/  LEA.HI.X R3, R0, c[0x0][0x1fc], R3, 0x1, P0 ;  /* 0x00007f0000037a11 */ /* 0x000fe400000f0c03 */
[C---:B------:R-:W-:Y:S02]  /*14220*/  ISETP.GT.AND P0, PT, R202.reuse, R212, PT ;  /* 0x000000d4ca00720c */ /* 0x040fe40003f04270 */
[----:B------:R-:W-:Y:S01]  /*14230*/  IADD3 R202, R202, -0x1, RZ ;  /* 0xffffffffcaca7810 */ /* 0x000fe20007ffe0ff */
[----:B------:R-:W1:Y:S07]  /*14240*/  LDSM.16.M88.4 R8, [R184] ;  /* 0x00000000b808783b */ /* 0x000e6e0000000200 */
[----:B------:R-:W2:Y:S07]  /*14250*/  LDSM.16.M88.4 R160, [R184+0x800] ;  /* 0x00080000b8a0783b */ /* 0x000eae0000000200 */
[----:B------:R-:W-:Y:S07]  /*14260*/  LDSM.16.M88.4 R164, [R190] ;  /* 0x00000000bea4783b */ /* 0x000fee0000000200 */
[----:B------:R-:W3:Y:S07]  /*14270*/  LDSM.16.M88.4 R168, [R193] ;  /* 0x00000000c1a8783b */ /* 0x000eee0000000200 */
[----:B------:R-:W4:Y:S07]  /*14280*/  LDSM.16.M88.4 R172, [R194] ;  /* 0x00000000c2ac783b */ /* 0x000f2e0000000200 */
[----:B------:R-:W-:Y:S01]  /*14290*/  @!PT LDS RZ, [RZ] ;  /* 0x00000000fffff984 */ /* 0x000fe20000000800 */
[----:B------:R-:W-:Y:S01]  /*142a0*/  @!PT LDS RZ, [RZ] ;  /* 0x00000000fffff984 */ /* 0x000fe20000000800 */
[----:B------:R-:W-:Y:S01]  /*142b0*/  @!PT LDS RZ, [RZ] ;  /* 0x00000000fffff984 */ /* 0x000fe20000000800 */
[----:B------:R5:W-:Y:S01]  /*142c0*/  LDGSTS.E.BYPASS.LTC128B.128 [R215+0x8080], [R2.64], !P2 ;  /* 0x0808000002d77fae */ /* 0x000be2000d101d46 */
[C---:B-1----:R-:W-:Y:S06]  /*142d0*/  HMMA.16816.F32.BF16 R4, R16.reuse, R8, RZ ;  /* 0x000000081004723c */ /* 0x042fec00000418ff */
[----:B------:R5:W-:Y:S02]  /*142e0*/  LDGSTS.E.BYPASS.LTC128B.128 [R215+0x9080], [R2.64+0x80], !P6 ;  /* 0x0908008002d77fae */ /* 0x000be4000f101d46 */
[C---:B------:R-:W-:Y:S05]  /*142f0*/  HMMA.16816.F32.BF16 R8, R16.reuse, R10, RZ ;  /* 0x0000000a1008723c */ /* 0x040fea00000418ff */
[----:B------:R5:W-:Y:S03]  /*14300*/  LDGSTS.E.BYPASS.LTC128B.128 [R215+0xa080], [R2.64+0x100], !P5 ;  /* 0x0a08010002d77fae */ /* 0x000be6000e901d46 */
[C---:B--2---:R-:W-:Y:S04]  /*14310*/  HMMA.16816.F32.BF16 R12, R16.reuse, R160, RZ ;  /* 0x000000a0100c723c */ /* 0x044fe800000418ff */
[----:B------:R5:W-:Y:S04]  /*14320*/  LDGSTS.E.BYPASS.LTC128B.128 [R215+0xb080], [R2.64+0x180], !P4 ;  /* 0x0b08018002d77fae */ /* 0x000be8000e101d46 */
        /* <DEDUP_REMOVED lines=11> */
[----:B------:R-:W4:Y:S01]  /*143e0*/  LDSM.16.M88.4 R172, [R150+0x800] ;  /* 0x0008000096ac783b */ /* 0x000f220000000200 */
[C---:B-1----:R-:W-:Y:S08]  /*143f0*/  HMMA.16816.F32.BF16 R4, R160.reuse, R176, R4 ;  /* 0x000000b0a004723c */ /* 0x042ff00000041804 */
[C---:B------:R-:W-:Y:S01]  /*14400*/  HMMA.16816.F32.BF16 R8, R160.reuse, R178, R8 ;  /* 0x000000b2a008723c */ /* 0x040fe20000041808 */
[----:B------:R-:W-:Y:S07]  /*14410*/  LDSM.16.M88.4 R176, [R184+0x1000] ;  /* 0x00100000b8b0783b */ /* 0x000fee0000000200 */
[C---:B--2---:R-:W-:Y:S08]  /*14420*/  HMMA.16816.F32.BF16 R12, R160.reuse, R180, R12 ;  /* 0x000000b4a00c723c */ /* 0x044ff0000004180c */
[----:B------:R-:W-:Y:S01]  /*14430*/  HMMA.16816.F32.BF16 R16, R160, R182, R16 ;  /* 0x000000b6a010723c */ /* 0x000fe20000041810 */
[----:B------:R-:W1:Y:S07]  /*14440*/  LDSM.16.M88.4 R160, [R189+0x4000] ;  /* 0x00400000bda0783b */ /* 0x000e6e0000000200 */
[C---:B---3--:R-:W-:Y:S01]  /*14450*/  HMMA.16816.F32.BF16 R4, R164.reuse, R168, R4 ;  /* 0x000000a8a404723c */ /* 0x048fe20000041804 */
[----:B------:R-:W2:Y:S07]  /*14460*/  LDSM.16.M88.4 R180, [R184+0x1800] ;  /* 0x00180000b8b4783b */ /* 0x000eae0000000200 */
[C---:B------:R-:W-:Y:S01]  /*14470*/  HMMA.16816.F32.BF16 R8, R164.reuse, R170, R8 ;  /* 0x000000aaa408723c */ /* 0x040fe20000041808 */
[----:B------:R-:W-:Y:S07]  /*14480*/  LDSM.16.M88.4 R168, [R196] ;  /* 0x00000000c4a8783b */ /* 0x000fee0000000200 */
[C---:B----4-:R-:W-:Y:S08]  /*14490*/  HMMA.16816.F32.BF16 R12, R164.reuse, R172, R12 ;  /* 0x000000aca40c723c */ /* 0x050ff0000004180c */
[----:B------:R-:W-:Y:S01]  /*144a0*/  HMMA.16816.F32.BF16 R16, R164, R174, R16 ;  /* 0x000000aea410723c */ /* 0x000fe20000041810 */
[----:B------:R-:W3:Y:S07]  /*144b0*/  LDSM.16.M88.4 R164, [R190+0x4000] ;  /* 0x00400000bea4783b */ /* 0x000eee0000000200 */
[----:B------:R-:W4:Y:S01]  /*144c0*/  LDSM.16.M88.4 R172, [R195] ;  /* 0x00000000c3ac783b */ /* 0x000f220000000200 */
        /* <DEDUP_REMOVED lines=9> */
[----:B------:R-:W-:Y:S07]  /*14560*/  LDSM.16.M88.4 R168, [R150+0x1000] ;  /* 0x0010000096a8783b */ /* 0x000fee0000000200 */
[C---:B----4-:R-:W-:Y:S08]  /*14570*/  HMMA.16816.F32.BF16 R12, R164.reuse, R172, R12 ;  /* 0x000000aca40c723c */ /* 0x050ff0000004180c */
[----:B------:R-:W-:Y:S01]  /*14580*/  HMMA.16816.F32.BF16 R16, R164, R174, R16 ;  /* 0x000000aea410723c */ /* 0x000fe20000041810 */
[----:B------:R-:W3:Y:S07]  /*14590*/  LDSM.16.M88.4 R164, [R191+0x4000] ;  /* 0x00400000bfa4783b */ /* 0x000eee0000000200 */
        /* <DEDUP_REMOVED lines=50> */
[----:B------:R-:W-:Y:S07]  /*148c0*/  LDSM.16.M88.4 R180, [R150+0x3800] ;  /* 0x0038000096b4783b */ /* 0x000fee0000000200 */
[C---:B------:R-:W-:Y:S01]  /*148d0*/  HMMA.16816.F32.BF16 R8, R164.reuse, R170, R8 ;  /* 0x000000aaa408723c */ /* 0x040fe20000041808 */
[----:B------:R-:W2:Y:S07]  /*148e0*/  LDSM.16.M88.4 R168, [R151+0x3800] ;  /* 0x0038000097a8783b */ /* 0x000eae0000000200 */
[C---:B----4-:R-:W-:Y:S08]  /*148f0*/  HMMA.16816.F32.BF16 R12, R164.reuse, R172, R12 ;  /* 0x000000aca40c723c */ /* 0x050ff0000004180c */
[----:B------:R-:W-:Y:S01]  /*14900*/  HMMA.16816.F32.BF16 R16, R164, R174, R16 ;  /* 0x000000aea410723c */ /* 0x000fe20000041810 */
[----:B------:R-:W-:Y:S07]  /*14910*/  LDSM.16.M88.4 R164, [R191+0xc000] ;  /* 0x00c00000bfa4783b */ /* 0x000fee0000000200 */
[----:B------:R-:W3:Y:S01]  /*14920*/  LDSM.16.M88.4 R172, [R150+0x3000] ;  /* 0x0030000096ac783b */ /* 0x000ee20000000200 */
[C---:B-1----:R-:W-:Y:S01]  /*14930*/  HMMA.16816.F32.BF16 R4, R160.reuse, R176, R4 ;  /* 0x000000b0a004723c */ /* 0x042fe20000041804 */
[----:B------:R-:W-:Y:S05]  /*14940*/  DEPBAR.LE SB0, 0x0 ;  /* 0x000080000000791a */ /* 0x000fea0000000000 */
[----:B------:R-:W-:Y:S02]  /*14950*/  BAR.SYNC.DEFER_BLOCKING 0x0 ;  /* 0x0000000000007b1d */ /* 0x000fe40000010000 */
[C---:B------:R-:W-:Y:S08]  /*14960*/  HMMA.16816.F32.BF16 R8, R160.reuse, R178, R8 ;  /* 0x000000b2a008723c */ /* 0x040ff00000041808 */
[C---:B--2---:R-:W-:Y:S08]  /*14970*/  HMMA.16816.F32.BF16 R12, R160.reuse, R168, R12 ;  /* 0x000000a8a00c723c */ /* 0x044ff0000004180c */
[----:B------:R-:W-:Y:S08]  /*14980*/  HMMA.16816.F32.BF16 R16, R160, R170, R16 ;  /* 0x000000aaa010723c */ /* 0x000ff00000041810 */
[C---:B---3--:R-:W-:Y:S08]  /*14990*/  HMMA.16816.F32.BF16 R4, R164.reuse, R172, R4 ;  /* 0x000000aca404723c */ /* 0x048ff00000041804 */
[C---:B------:R-:W-:Y:S08]  /*149a0*/  HMMA.16816.F32.BF16 R8, R164.reuse, R174, R8 ;  /* 0x000000aea408723c */ /* 0x040ff00000041808 */
[C---:B------:R-:W-:Y:S08]  /*149b0*/  HMMA.16816.F32.BF16 R12, R164.reuse, R180, R12 ;  /* 0x000000b4a40c723c */ /* 0x040ff0000004180c */
[----:B------:R-:W-:Y:S04]  /*149c0*/  HMMA.16816.F32.BF16 R16, R164, R182, R16 ;  /* 0x000000b6a410723c */ /* 0x000fe80000041810 */
[----:B------:R-:W-:Y:S02]  /*149d0*/  FMNMX.FTZ R0, R4, R142, !PT ;  /* 0x0000008e04007209 */ /* 0x000fe40007810000 */
[----:B-----5:R-:W-:Y:S02]  /*149e0*/  FMNMX.FTZ R2, R6, R143, !PT ;  /* 0x0000008f06027209 */ /* 0x020fe40007810000 */
        /* <DEDUP_REMOVED lines=14> */
[----:B------:R-:W-:Y:S06]  /*14ad0*/  FMNMX.FTZ R0, R19, R0, !PT ;  /* 0x0000000013007209 */ /* 0x000fec0007810000 */
[----:B------:R-:W2:Y:S01]  /*14ae0*/  SHFL.BFLY PT, R2, R0, 0x2, 0x1f ;  /* 0x0c401f0000027f89 */ /* 0x000ea200000e0000 */
[----:B-1----:R-:W-:Y:S06]  /*14af0*/  FMNMX.FTZ R141, R3, R141, !PT ;  /* 0x0000008d038d7209 */ /* 0x002fec0007810000 */
[----:B------:R-:W1:Y:S01]  /*14b00*/  SHFL.BFLY PT, R140, R141, 0x1, 0x1f ;  /* 0x0c201f008d8c7f89 */ /* 0x000e6200000e0000 */
[----:B--2---:R-:W-:Y:S06]  /*14b10*/  FMNMX.FTZ R0, R0, R2, !PT ;  /* 0x0000000200007209 */ /* 0x004fec0007810000 */
[----:B------:R-:W2:Y:S01]  /*14b20*/  SHFL.BFLY PT, R3, R0, 0x1, 0x1f ;  /* 0x0c201f0000037f89 */ /* 0x000ea200000e0000 */
[----:B-1----:R-:W-:Y:S05]  /*14b30*/  FMNMX.FTZ R141, R141, R140, !PT ;  /* 0x0000008c8d8d7209 */ /* 0x002fea0007810000 */
[C---:B------:R-:W-:Y:S02]  /*14b40*/  FADD.FTZ R2, -R141.reuse, R142 ;  /* 0x0000008e8d027221 */ /* 0x040fe40000010100 */
[----:B------:R-:W-:Y:S01]  /*14b50*/  FMUL.FTZ R142, R141, c[0x0][0x2d0] ;  /* 0x0000b4008d8e7a20 */ /* 0x000fe20000410000 */
[----:B--2---:R-:W-:Y:S01]  /*14b60*/  FMNMX.FTZ R140, R0, R3, !PT ;  /* 0x00000003008c7209 */ /* 0x004fe20007810000 */
[----:B------:R-:W-:Y:S02]  /*14b70*/  FMUL.FTZ R0, R2, c[0x0][0x2d0] ;  /* 0x0000b40002007a20 */ /* 0x000fe40000410000 */
[--C-:B------:R-:W-:Y:S02]  /*14b80*/  FFMA.FTZ R3, R4, c[0x0][0x2d0], -R142.reuse ;  /* 0x0000b40004037a23 */ /* 0x100fe4000001088e */
[--C-:B------:R-:W-:Y:S01]  /*14b90*/  FFMA.FTZ R4, R8, c[0x0][0x2d0], -R142.reuse ;  /* 0x0000b40008047a23 */ /* 0x100fe2000001088e */
[----:B------:R1:W2:Y:S01]  /*14ba0*/  MUFU.EX2 R2, R0 ;  /* 0x0000000000027308 */ /* 0x0002a20000000800 */
[--C-:B------:R-:W-:Y:S02]  /*14bb0*/  FFMA.FTZ R9, R9, c[0x0][0x2d0], -R142.reuse ;  /* 0x0000b40009097a23 */ /* 0x100fe4000001088e */
[--C-:B------:R-:W-:Y:S02]  /*14bc0*/  FFMA.FTZ R12, R12, c[0x0][0x2d0], -R142.reuse ;  /* 0x0000b4000c0c7a23 */ /* 0x100fe4000001088e */
[--C-:B------:R-:W-:Y:S05]  /*14bd0*/  FFMA.FTZ R13, R13, c[0x0][0x2d0], -R142.reuse ;  /* 0x0000b4000d0d7a23 */ /* 0x100fea000001088e */
[----:B------:R3:W-:Y:S10]  /*14be0*/  MUFU.EX2 R204, R3 ;  /* 0x0000000300cc7308 */ /* 0x0007f40000000800 */
[----:B------:R4:W-:Y:S01]  /*14bf0*/  MUFU.EX2 R183, R4 ;  /* 0x0000000400b77308 */ /* 0x0009e20000000800 */
[----:B-1----:R-:W-:Y:S02]  /*14c00*/  FADD.FTZ R0, -R140, R143 ;  /* 0x0000008f8c007221 */ /* 0x002fe40000010100 */
[----:B--2---:R-:W-:Y:S02]  /*14c10*/  FMUL.FTZ R132, R2, R132 ;  /* 0x0000008402847220 */ /* 0x004fe40000410000 */
[----:B------:R-:W-:Y:S05]  /*14c20*/  FMUL.FTZ R0, R0, c[0x0][0x2d0] ;  /* 0x0000b40000007a20 */ /* 0x000fea0000410000 */
[----:B------:R1:W-:Y:S01]  /*14c30*/  MUFU.EX2 R182, R9 ;  /* 0x0000000900b67308 */ /* 0x0003e20000000800 */
[C---:B------:R-:W-:Y:S02]  /*14c40*/  FMUL.FTZ R133, R2.reuse, R133 ;  /* 0x0000008502857220 */ /* 0x040fe40000410000 */
[C---:B------:R-:W-:Y:S02]  /*14c50*/  FMUL.FTZ R136, R2.reuse, R136 ;  /* 0x0000008802887220 */ /* 0x040fe40000410000 */
[----:B---3--:R-:W-:Y:S02]  /*14c60*/  FFMA.FTZ R3, R5, c[0x0][0x2d0], -R142 ;  /* 0x0000b40005037a23 */ /* 0x008fe4000001088e */
[C---:B------:R-:W-:Y:S02]  /*14c70*/  FMUL.FTZ R137, R2.reuse, R137 ;  /* 0x0000008902897220 */ /* 0x040fe40000410000 */
[C---:B------:R-:W-:Y:S01]  /*14c80*/  FMUL.FTZ R20, R2.reuse, R20 ;  /* 0x0000001402147220 */ /* 0x040fe20000410000 */
[----:B------:R2:W-:Y:S01]  /*14c90*/  MUFU.EX2 R203, R3 ;  /* 0x0000000300cb7308 */ /* 0x0005e20000000800 */
[C---:B------:R-:W-:Y:S02]  /*14ca0*/  FMUL.FTZ R21, R2.reuse, R21 ;  /* 0x0000001502157220 */ /* 0x040fe40000410000 */
[----:B------:R-:W-:Y:S02]  /*14cb0*/  FMUL.FTZ R24, R2, R24 ;  /* 0x0000001802187220 */ /* 0x000fe40000410000 */
[----:B----4-:R-:W-:Y:S04]  /*14cc0*/  @P0 IMAD.WIDE.U32 R4, R202, c[0x0][0x1e0], RZ ;  /* 0x00007800ca040a25 */ /* 0x010fe800078e00ff */
[----:B------:R-:W-:Y:S01]  /*14cd0*/  FMUL.FTZ R25, R2, R25 ;  /* 0x0000001902197220 */ /* 0x000fe20000410000 */
[----:B------:R-:W-:Y:S01]  /*14ce0*/  @P0 LEA R8, P1, R4, R218, 0x5 ;  /* 0x000000da04080211 */ /* 0x000fe200078228ff */
[----:B------:R-:W3:Y:S01]  /*14cf0*/  MUFU.EX2 R0, R0 ;  /* 0x0000000000007308 */ /* 0x000ee20000000800 */
[C---:B------:R-:W-:Y:S02]  /*14d00*/  FMUL.FTZ R28, R2.reuse, R28 ;  /* 0x0000001c021c7220 */ /* 0x040fe40000410000 */
[C---:B-1----:R-:W-:Y:S02]  /*14d10*/  FMUL.FTZ R9, R2.reuse, R157 ;  /* 0x0000009d02097220 */ /* 0x042fe40000410000 */
[C---:B------:R-:W-:Y:S02]  /*14d20*/  FMUL.FTZ R29, R2.reuse, R29 ;  /* 0x0000001d021d7220 */ /* 0x040fe40000410000 */
[C---:B------:R-:W-:Y:S02]  /*14d30*/  FMUL.FTZ R32, R2.reuse, R32 ;  /* 0x0000002002207220 */ /* 0x040fe40000410000 */
[C---:B------:R-:W-:Y:S01]  /*14d40*/  FMUL.FTZ R33, R2.reuse, R33 ;  /* 0x0000002102217220 */ /* 0x040fe20000410000 */
[----:B------:R1:W-:Y:S01]  /*14d50*/  MUFU.EX2 R181, R12 ;  /* 0x0000000c00b57308 */ /* 0x0003e20000000800 */
[C---:B------:R-:W-:Y:S01]  /*14d60*/  FMUL.FTZ R36, R2.reuse, R36 ;  /* 0x0000002402247220 */ /* 0x040fe20000410000 */
[----:B--2---:R-:W-:Y:S01]  /*14d70*/  @P0 SHF.R.S32.HI R3, RZ, 0x1f, R202 ;  /* 0x0000001fff030819 */ /* 0x004fe200000114ca */
[C---:B------:R-:W-:Y:S02]  /*14d80*/  FMUL.FTZ R37, R2.reuse, R37 ;  /* 0x0000002502257220 */ /* 0x040fe40000410000 */
[C---:B------:R-:W-:Y:S02]  /*14d90*/  FMUL.FTZ R40, R2.reuse, R40 ;  /* 0x0000002802287220 */ /* 0x040fe40000410000 */
[----:B------:R-:W-:Y:S02]  /*14da0*/  @P0 IMAD R3, R3, c[0x0][0x1e0], RZ ;  /* 0x0000780003030a24 */ /* 0x000fe400078e02ff */
[----:B------:R-:W-:Y:S01]  /*14db0*/  FMUL.FTZ R41, R2, R41 ;  /* 0x0000002902297220 */ /* 0x000fe20000410000 */
[----:B------:R-:W-:Y:S01]  /*14dc0*/  MUFU.EX2 R180, R13 ;  /* 0x0000000d00b47308 */ /* 0x000fe20000000800 */
[----:B------:R-:W-:Y:S02]  /*14dd0*/  @P0 IMAD R3, R202, c[0x0][0x1e4], R3 ;  /* 0x00007900ca030a24 */ /* 0x000fe400078e0203 */
[C---:B---3--:R-:W-:Y:S02]  /*14de0*/  FMUL.FTZ R134, R0.reuse, R134 ;  /* 0x0000008600867220 */ /* 0x048fe40000410000 */
[----:B------:R-:W-:Y:S01]  /*14df0*/  FMUL.FTZ R135, R0, R135 ;  /* 0x0000008700877220 */ /* 0x000fe20000410000 */
[----:B------:R-:W-:Y:S01]  /*14e00*/  @P0 IADD3 R5, R5, R3, RZ ;  /* 0x0000000305050210 */ /* 0x000fe20007ffe0ff */
[----:B------:R-:W-:Y:S02]  /*14e10*/  FMUL.FTZ R3, R140, c[0x0][0x2d0] ;  /* 0x0000b4008c037a20 */ /* 0x000fe40000410000 */
[----:B------:R-:W-:Y:S01]  /*14e20*/  FMUL.FTZ R138, R0, R138 ;  /* 0x0000008a008a7220 */ /* 0x000fe20000410000 */
[----:B------:R-:W-:Y:S01]  /*14e30*/  @P0 LEA.HI.X R5, R4, R222, R5, 0x5, P1 ;  /* 0x000000de04050211 */ /* 0x000fe200008f2c05 */
[--C-:B------:R-:W-:Y:S01]  /*14e40*/  FFMA.FTZ R6, R6, c[0x0][0x2d0], -R3.reuse ;  /* 0x0000b40006067a23 */ /* 0x100fe20000010803 */
[C---:B------:R-:W-:Y:S01]  /*14e50*/  @P0 LEA R4, P1, R8.reuse, c[0x0][0x1c8], 0x1 ;  /* 0x0000720008040a11 */ /* 0x040fe200078208ff */
[----:B------:R-:W-:Y:S02]  /*14e60*/  FFMA.FTZ R7, R7, c[0x0][0x2d0], -R3 ;  /* 0x0000b40007077a23 */ /* 0x000fe40000010803 */
[----:B------:R2:W-:Y:S01]  /*14e70*/  MUFU.EX2 R177, R6 ;  /* 0x0000000600b17308 */ /* 0x0005e20000000800 */
[----:B------:R-:W-:Y:S01]  /*14e80*/  @P0 LEA.HI.X R5, R8, c[0x0][0x1cc], R5, 0x1, P1 ;  /* 0x0000730008050a11 */ /* 0x000fe200008f0c05 */
[----:B------:R-:W-:Y:S02]  /*14e90*/  FMUL.FTZ R8, R2, R156 ;  /* 0x0000009c02087220 */ /* 0x000fe40000410000 */
[--C-:B-1----:R-:W-:Y:S02]  /*14ea0*/  FFMA.FTZ R12, R16, c[0x0][0x2d0], -R142.reuse ;  /* 0x0000b400100c7a23 */ /* 0x102fe4000001088e */
        /* <DEDUP_REMOVED lines=10> */
[C---:B------:R-:W-:Y:S01]  /*14f50*/  FMUL.FTZ R31, R0.reuse, R31 ;  /* 0x0000001f001f7220 */ /* 0x040fe20000410000 */
[----:B------:R5:W-:Y:S01]  /*14f60*/  MUFU.EX2 R179, R12 ;  /* 0x0000000c00b37308 */ /* 0x000be20000000800 */
[----:B------:R-:W-:Y:S02]  /*14f70*/  FMUL.FTZ R34, R0, R34 ;  /* 0x0000002200227220 */ /* 0x000fe40000410000 */
[--C-:B--2---:R-:W-:Y:S02]  /*14f80*/  FFMA.FTZ R6, R10, c[0x0][0x2d0], -R3.reuse ;  /* 0x0000b4000a067a23 */ /* 0x104fe40000010803 */
[----:B------:R1:W-:Y:S01]  /*14f90*/  @P0 LDGSTS.E.BYPASS.LTC128B.128 [R201+0xf080], [R4.64+0x180], !P4 ;  /* 0x0f08018004c90fae */ /* 0x0003e2000e101d46 */
[C---:B------:R-:W-:Y:S02]  /*14fa0*/  FMUL.FTZ R10, R0.reuse, R158 ;  /* 0x0000009e000a7220 */ /* 0x040fe40000410000 */
[C---:B------:R-:W-:Y:S02]  /*14fb0*/  FMUL.FTZ R35, R0.reuse, R35 ;  /* 0x0000002300237220 */ /* 0x040fe40000410000 */
[----:B------:R2:W-:Y:S01]  /*14fc0*/  MUFU.EX2 R175, R6 ;  /* 0x0000000600af7308 */ /* 0x0005e20000000800 */
[C---:B------:R-:W-:Y:S01]  /*14fd0*/  FMUL.FTZ R38, R0.reuse, R38 ;  /* 0x0000002600267220 */ /* 0x040fe20000410000 */
[----:B------:R-:W2:Y:S01]  /*14fe0*/  LDSM.16.MT88.4 R160, [R185] ;  /* 0x00000000b9a0783b */ /* 0x000ea20000004200 */
[C---:B---3--:R-:W-:Y:S02]  /*14ff0*/  FMUL.FTZ R7, R0.reuse, R155 ;  /* 0x0000009b00077220 */ /* 0x048fe40000410000 */
[C---:B------:R-:W-:Y:S02]  /*15000*/  FMUL.FTZ R39, R0.reuse, R39 ;  /* 0x0000002700277220 */ /* 0x040fe40000410000 */
[C---:B------:R-:W-:Y:S02]  /*15010*/  FMUL.FTZ R42, R0.reuse, R42 ;  /* 0x0000002a002a7220 */ /* 0x040fe40000410000 */
[----:B------:R-:W3:Y:S01]  /*15020*/  LDSM.16.MT88.4 R164, [R186] ;  /* 0x00000000baa4783b */ /* 0x000ee20000004200 */
[----:B------:R-:W-:Y:S02]  /*15030*/  FMUL.FTZ R43, R0, R43 ;  /* 0x0000002b002b7220 */ /* 0x000fe40000410000 */
[C---:B------:R-:W-:Y:S02]  /*15040*/  FMUL.FTZ R44, R2.reuse, R44 ;  /* 0x0000002c022c7220 */ /* 0x040fe40000410000 */
[----:B-----5:R-:W-:Y:S02]  /*15050*/  FFMA.FTZ R12, R17, c[0x0][0x2d0], -R142 ;  /* 0x0000b400110c7a23 */ /* 0x020fe4000001088e */
[----:B------:R-:W5:Y:S01]  /*15060*/  LDSM.16.MT88.4 R168, [R188] ;  /* 0x00000000bca8783b */ /* 0x000f620000004200 */
[----:B------:R-:W-:Y:S01]  /*15070*/  FMUL.FTZ R45, R2, R45 ;  /* 0x0000002d022d7220 */ /* 0x000fe20000410000 */
[----:B------:R2:W-:Y:S01]  /*15080*/  MUFU.EX2 R178, R12 ;  /* 0x0000000c00b27308 */ /* 0x0005e20000000800 */
[C---:B------:R-:W-:Y:S02]  /*15090*/  FMUL.FTZ R46, R0.reuse, R46 ;  /* 0x0000002e002e7220 */ /* 0x040fe40000410000 */
[----:B------:R-:W-:Y:S02]  /*150a0*/  FMUL.FTZ R47, R0, R47 ;  /* 0x0000002f002f7220 */ /* 0x000fe40000410000 */
[--C-:B-1----:R-:W-:Y:S01]  /*150b0*/  FFMA.FTZ R4, R11, c[0x0][0x2d0], -R3.reuse ;  /* 0x0000b4000b047a23 */ /* 0x102fe20000010803 */
[----:B------:R-:W0:Y:S01]  /*150c0*/  LDGDEPBAR ;  /* 0x00000000000079af */ /* 0x000e220000000000 */
[----:B------:R-:W-:Y:S01]  /*150d0*/  FMUL.FTZ R5, R2, R153 ;  /* 0x0000009902057220 */ /* 0x000fe20000410000 */
[----:B----4-:R-:W-:Y:S01]  /*150e0*/  F2FP.BF16.PACK_AB R153, R176, R177 ;  /* 0x000000b1b099723e */ /* 0x010fe200000010ff */
[----:B--2---:R-:W-:Y:S01]  /*150f0*/  FMUL.FTZ R6, R0, R154 ;  /* 0x0000009a00067220 */ /* 0x004fe20000410000 */
[----:B------:R-:W1:Y:S01]  /*15100*/  MUFU.EX2 R174, R4 ;  /* 0x0000000400ae7308 */ /* 0x000e620000000800 */
[----:B------:R-:W-:Y:S01]  /*15110*/  F2FP.BF16.PACK_AB R154, R182, R183 ;  /* 0x000000b7b69a723e */ /* 0x000fe200000010ff */
[----:B------:R-:W-:Y:S02]  /*15120*/  FMUL.FTZ R11, R0, R159 ;  /* 0x0000009f000b7220 */ /* 0x000fe40000410000 */
[----:B------:R-:W2:Y:S01]  /*15130*/  LDSM.16.MT88.4 R156, [R187] ;  /* 0x00000000bb9c783b */ /* 0x000ea20000004200 */
[C---:B------:R-:W-:Y:S02]  /*15140*/  FMUL.FTZ R48, R2.reuse, R48 ;  /* 0x0000003002307220 */ /* 0x040fe40000410000 */
[----:B------:R-:W-:Y:S02]  /*15150*/  FMUL.FTZ R49, R2, R49 ;  /* 0x0000003102317220 */ /* 0x000fe40000410000 */
[C---:B------:R-:W-:Y:S02]  /*15160*/  FMUL.FTZ R50, R0.reuse, R50 ;  /* 0x0000003200327220 */ /* 0x040fe40000410000 */
[----:B------:R-:W-:Y:S02]  /*15170*/  FMUL.FTZ R51, R0, R51 ;  /* 0x0000003300337220 */ /* 0x000fe40000410000 */
[----:B------:R-:W-:Y:S02]  /*15180*/  FMUL.FTZ R52, R2, R52 ;  /* 0x0000003402347220 */ /* 0x000fe40000410000 */
[--C-:B------:R-:W-:Y:S02]  /*15190*/  FFMA.FTZ R12, R18, c[0x0][0x2d0], -R3.reuse ;  /* 0x0000b400120c7a23 */ /* 0x100fe40000010803 */
[----:B------:R-:W-:Y:S02]  /*151a0*/  FMUL.FTZ R53, R2, R53 ;  /* 0x0000003502357220 */ /* 0x000fe40000410000 */
[C---:B------:R-:W-:Y:S01]  /*151b0*/  FMUL.FTZ R54, R0.reuse, R54 ;  /* 0x0000003600367220 */ /* 0x040fe20000410000 */
[----:B------:R4:W-:Y:S01]  /*151c0*/  MUFU.EX2 R143, R12 ;  /* 0x0000000c008f7308 */ /* 0x0009e20000000800 */
[----:B------:R-:W-:Y:S02]  /*151d0*/  FMUL.FTZ R55, R0, R55 ;  /* 0x0000003700377220 */ /* 0x000fe40000410000 */
[----:B------:R-:W-:Y:S01]  /*151e0*/  FMUL.FTZ R56, R2, R56 ;  /* 0x0000003802387220 */ /* 0x000fe20000410000 */
[----:B-1----:R-:W-:Y:S01]  /*151f0*/  F2FP.BF16.PACK_AB R155, R174, R175 ;  /* 0x000000afae9b723e */ /* 0x002fe200000010ff */
[C---:B------:R-:W-:Y:S01]  /*15200*/  FMUL.FTZ R4, R2.reuse, R152 ;  /* 0x0000009802047220 */ /* 0x040fe20000410000 */
[----:B------:R-:W-:Y:S01]  /*15210*/  F2FP.BF16.PACK_AB R152, R203, R204 ;  /* 0x000000cccb98723e */ /* 0x000fe200000010ff */
[----:B------:R-:W-:Y:S02]  /*15220*/  FMUL.FTZ R57, R2, R57 ;  /* 0x0000003902397220 */ /* 0x000fe40000410000 */
[C---:B------:R-:W-:Y:S02]  /*15230*/  FMUL.FTZ R58, R0.reuse, R58 ;  /* 0x0000003a003a7220 */ /* 0x040fe40000410000 */
[----:B------:R-:W-:Y:S02]  /*15240*/  FMUL.FTZ R59, R0, R59 ;  /* 0x0000003b003b7220 */ /* 0x000fe40000410000 */
[C---:B------:R-:W-:Y:S05]  /*15250*/  HMMA.16816.F32.BF16 R4, R152.reuse, R160, R4 ;  /* 0x000000a09804723c */ /* 0x040fea0000041804 */
[C---:B------:R-:W-:Y:S02]  /*15260*/  FMUL.FTZ R60, R2.reuse, R60 ;  /* 0x0000003c023c7220 */ /* 0x040fe40000410000 */
[----:B------:R-:W-:Y:S01]  /*15270*/  FMUL.FTZ R61, R2, R61 ;  /* 0x0000003d023d7220 */ /* 0x000fe20000410000 */
[C---:B------:R-:W-:Y:S01]  /*15280*/  HMMA.16816.F32.BF16 R8, R152.reuse, R162, R8 ;  /* 0x000000a29808723c */ /* 0x040fe20000041808 */
[----:B------:R-:W1:Y:S03]  /*15290*/  LDSM.16.MT88.4 R160, [R185+0x1000] ;  /* 0x00100000b9a0783b */ /* 0x000e660000004200 */
[----:B------:R-:W-:Y:S01]  /*152a0*/  FMUL.FTZ R62, R0, R62 ;  /* 0x0000003e003e7220 */ /* 0x000fe20000410000 */
[----:B----4-:R-:W-:Y:S01]  /*152b0*/  F2FP.BF16.PACK_AB R12, R180, R181 ;  /* 0x000000b5b40c723e */ /* 0x010fe200000010ff */
        /* <DEDUP_REMOVED lines=8> */
[C---:B-----5:R-:W-:Y:S04]  /*15340*/  HMMA.16816.F32.BF16 R20, R152.reuse, R168, R20 ;  /* 0x000000a89814723c */ /* 0x060fe80000041814 */
[C---:B------:R-:W-:Y:S02]  /*15350*/  FMUL.FTZ R68, R2.reuse, R68 ;  /* 0x0000004402447220 */ /* 0x040fe40000410000 */
[----:B------:R-:W-:Y:S02]  /*15360*/  FMUL.FTZ R69, R2, R69 ;  /* 0x0000004502457220 */ /* 0x000fe40000410000 */
[C---:B------:R-:W-:Y:S01]  /*15370*/  HMMA.16816.F32.BF16 R24, R152.reuse, R170, R24 ;  /* 0x000000aa9818723c */ /* 0x040fe20000041818 */
[----:B------:R-:W-:Y:S03]  /*15380*/  LDSM.16.MT88.4 R168, [R187+0x800] ;  /* 0x00080000bba8783b */ /* 0x000fe60000004200 */
[C---:B------:R-:W-:Y:S02]  /*15390*/  FMUL.FTZ R70, R0.reuse, R70 ;  /* 0x0000004600467220 */ /* 0x040fe40000410000 */
[----:B------:R-:W-:Y:S02]  /*153a0*/  FMUL.FTZ R71, R0, R71 ;  /* 0x0000004700477220 */ /* 0x000fe40000410000 */
[C---:B--2---:R-:W-:Y:S04]  /*153b0*/  HMMA.16816.F32.BF16 R28, R152.reuse, R156, R28 ;  /* 0x0000009c981c723c */ /* 0x044fe8000004181c */
[C---:B------:R-:W-:Y:S02]  /*153c0*/  FMUL.FTZ R72, R2.reuse, R72 ;  /* 0x0000004802487220 */ /* 0x040fe40000410000 */
[----:B------:R-:W-:Y:S02]  /*153d0*/  FMUL.FTZ R73, R2, R73 ;  /* 0x0000004902497220 */ /* 0x000fe40000410000 */
        /* <DEDUP_REMOVED lines=78> */
[--C-:B------:R-:W-:Y:S02]  /*158c0*/  FFMA.FTZ R14, R14, c[0x0][0x2d0], -R3.reuse ;  /* 0x0000b4000e0e7a23 */ /* 0x100fe40000010803 */
[--C-:B------:R-:W-:Y:S02]  /*158d0*/  FFMA.FTZ R15, R15, c[0x0][0x2d0], -R3.reuse ;  /* 0x0000b4000f0f7a23 */ /* 0x100fe40000010803 */
[C---:B---3--:R-:W-:Y:S01]  /*158e0*/  HMMA.16816.F32.BF16 R116, R152.reuse, R164, R116 ;  /* 0x000000a49874723c */ /* 0x048fe20000041874 */
[----:B------:R3:W-:Y:S03]  /*158f0*/  MUFU.EX2 R173, R14 ;  /* 0x0000000e00ad7308 */ /* 0x0007e60000000800 */
[----:B------:R-:W-:Y:S02]  /*15900*/  FFMA.FTZ R3, R19, c[0x0][0x2d0], -R3 ;  /* 0x0000b40013037a23 */ /* 0x000fe40000010803 */
[C---:B------:R-:W-:Y:S01]  /*15910*/  FMUL.FTZ R120, R2.reuse, R120 ;  /* 0x0000007802787220 */ /* 0x040fe20000410000 */
[----:B------:R-:W-:Y:S01]  /*15920*/  LDSM.16.MT88.4 R16, [R188+0x800] ;  /* 0x00080000bc10783b */ /* 0x000fe20000004200 */
[----:B------:R-:W-:Y:S03]  /*15930*/  FMUL.FTZ R121, R2, R121 ;  /* 0x0000007902797220 */ /* 0x000fe60000410000 */
[----:B------:R-:W4:Y:S01]  /*15940*/  MUFU.EX2 R172, R15 ;  /* 0x0000000f00ac7308 */ /* 0x000f220000000800 */
[C---:B------:R-:W-:Y:S02]  /*15950*/  FMUL.FTZ R122, R0.reuse, R122 ;  /* 0x0000007a007a7220 */ /* 0x040fe40000410000 */
[----:B------:R-:W-:Y:S02]  /*15960*/  FMUL.FTZ R123, R0, R123 ;  /* 0x0000007b007b7220 */ /* 0x000fe40000410000 */
[C---:B------:R-:W-:Y:S02]  /*15970*/  FMUL.FTZ R124, R2.reuse, R124 ;  /* 0x0000007c027c7220 */ /* 0x040fe40000410000 */
[----:B------:R-:W-:Y:S02]  /*15980*/  FMUL.FTZ R125, R2, R125 ;  /* 0x0000007d027d7220 */ /* 0x000fe40000410000 */
[C---:B------:R-:W-:Y:S01]  /*15990*/  FMUL.FTZ R126, R0.reuse, R126 ;  /* 0x0000007e007e7220 */ /* 0x040fe20000410000 */
[C---:B------:R-:W-:Y:S01]  /*159a0*/  HMMA.16816.F32.BF16 R120, R152.reuse, R166, R120 ;  /* 0x000000a69878723c */ /* 0x040fe20000041878 */
[----:B------:R-:W5:Y:S01]  /*159b0*/  MUFU.EX2 R142, R3 ;  /* 0x00000003008e7308 */ /* 0x000f620000000800 */
[----:B------:R-:W1:Y:S01]  /*159c0*/  LDSM.16.MT88.4 R164, [R186+0x800] ;  /* 0x00080000baa4783b */ /* 0x000e620000004200 */
[----:B------:R-:W-:Y:S01]  /*159d0*/  FMUL.FTZ R127, R0, R127 ;  /* 0x0000007f007f7220 */ /* 0x000fe20000410000 */
[----:B---3--:R-:W-:Y:S01]  /*159e0*/  F2FP.BF16.PACK_AB R14, R178, R179 ;  /* 0x000000b3b20e723e */ /* 0x008fe200000010ff */
[C---:B------:R-:W-:Y:S02]  /*159f0*/  FMUL.FTZ R128, R2.reuse, R128 ;  /* 0x0000008002807220 */ /* 0x040fe40000410000 */
[----:B------:R-:W-:Y:S02]  /*15a00*/  FMUL.FTZ R129, R2, R129 ;  /* 0x0000008102817220 */ /* 0x000fe40000410000 */
[C---:B------:R-:W-:Y:S01]  /*15a10*/  FMUL.FTZ R130, R0.reuse, R130 ;  /* 0x0000008200827220 */ /* 0x040fe20000410000 */
[C---:B--2---:R-:W-:Y:S03]  /*15a20*/  HMMA.16816.F32.BF16 R124, R152.reuse, R156, R124 ;  /* 0x0000009c987c723c */ /* 0x044fe6000004187c */
[----:B------:R-:W-:Y:S01]  /*15a30*/  FMUL.FTZ R131, R0, R131 ;  /* 0x0000008300837220 */ /* 0x000fe20000410000 */
[----:B----4-:R-:W-:Y:S01]  /*15a40*/  F2FP.BF16.PACK_AB R13, R172, R173 ;  /* 0x000000adac0d723e */ /* 0x010fe200000010ff */
[----:B------:R-:W-:Y:S02]  /*15a50*/  FFMA.FTZ R2, R2, R209, R204 ;  /* 0x000000d102027223 */ /* 0x000fe400000100cc */
[----:B------:R-:W-:Y:S02]  /*15a60*/  FFMA.FTZ R0, R0, R208, R177 ;  /* 0x000000d000007223 */ /* 0x000fe400000100b1 */
[----:B------:R-:W-:Y:S01]  /*15a70*/  FADD.FTZ R2, R203, R2 ;  /* 0x00000002cb027221 */ /* 0x000fe20000010000 */
[----:B------:R-:W-:Y:S03]  /*15a80*/  HMMA.16816.F32.BF16 R128, R152, R158, R128 ;  /* 0x0000009e9880723c */ /* 0x000fe60000041880 */
[----:B------:R-:W-:Y:S01]  /*15a90*/  FADD.FTZ R0, R176, R0 ;  /* 0x00000000b0007221 */ /* 0x000fe20000010000 */
[----:B-----5:R-:W-:Y:S01]  /*15aa0*/  F2FP.BF16.PACK_AB R15, R142, R143 ;  /* 0x0000008f8e0f723e */ /* 0x020fe200000010ff */
[----:B------:R-:W-:Y:S02]  /*15ab0*/  FADD.FTZ R2, R183, R2 ;  /* 0x00000002b7027221 */ /* 0x000fe40000010000 */
[----:B------:R-:W-:Y:S04]  /*15ac0*/  FADD.FTZ R0, R175, R0 ;  /* 0x00000000af007221 */ /* 0x000fe80000010000 */
[C---:B-1----:R-:W-:Y:S01]  /*15ad0*/  HMMA.16816.F32.BF16 R152, R12.reuse, R160, R4 ;  /* 0x000000a00c98723c */ /* 0x042fe20000041804 */
[----:B------:R-:W1:Y:S04]  /*15ae0*/  LDSM.16.MT88.4 R4, [R185+0x1800] ;  /* 0x00180000b904783b */ /* 0x000e680000004200 */
[----:B------:R-:W-:Y:S02]  /*15af0*/  FADD.FTZ R2, R182, R2 ;  /* 0x00000002b6027221 */ /* 0x000fe40000010000 */
[----:B------:R-:W-:Y:S01]  /*15b00*/  FADD.FTZ R3, R174, R0 ;  /* 0x00000000ae037221 */ /* 0x000fe20000010000 */
[C---:B------:R-:W-:Y:S01]  /*15b10*/  HMMA.16816.F32.BF16 R156, R12.reuse, R162, R8 ;  /* 0x000000a20c9c723c */ /* 0x040fe20000041808 */
[----:B------:R-:W2:Y:S03]  /*15b20*/  LDSM.16.MT88.4 R8, [R186+0x1800] ;  /* 0x00180000ba08783b */ /* 0x000ea60000004200 */
[----:B------:R-:W-:Y:S02]  /*15b30*/  FADD.FTZ R0, R181, R2 ;  /* 0x00000002b5007221 */ /* 0x000fe40000010000 */
[----:B------:R-:W-:Y:S02]  /*15b40*/  FADD.FTZ R3, R173, R3 ;  /* 0x00000003ad037221 */ /* 0x000fe40000010000 */
[C---:B------:R-:W-:Y:S01]  /*15b50*/  HMMA.16816.F32.BF16 R132, R12.reuse, R164, R132 ;  /* 0x000000a40c84723c */ /* 0x040fe20000041884 */
[----:B------:R-:W-:Y:S03]  /*15b60*/  LDSM.16.MT88.4 R160, [R187+0x1800] ;  /* 0x00180000bba0783b */ /* 0x000fe60000004200 */
[----:B------:R-:W-:Y:S02]  /*15b70*/  FADD.FTZ R0, R180, R0 ;  /* 0x00000000b4007221 */ /* 0x000fe40000010000 */
[----:B------:R-:W-:Y:S02]  /*15b80*/  FADD.FTZ R3, R172, R3 ;  /* 0x00000003ac037221 */ /* 0x000fe40000010000 */
[C---:B------:R-:W-:Y:S04]  /*15b90*/  HMMA.16816.F32.BF16 R136, R12.reuse, R166, R136 ;  /* 0x000000a60c88723c */ /* 0x040fe80000041888 */
[----:B------:R-:W-:Y:S02]  /*15ba0*/  FADD.FTZ R2, R179, R0 ;  /* 0x00000000b3027221 */ /* 0x000fe40000010000 */
[----:B------:R-:W-:Y:S01]  /*15bb0*/  FADD.FTZ R0, R143, R3 ;  /* 0x000000038f007221 */ /* 0x000fe20000010000 */
[----:B------:R-:W-:Y:S01]  /*15bc0*/  MOV R143, R140 ;  /* 0x0000008c008f7202 */ /* 0x000fe20000000f00 */
[C---:B------:R-:W-:Y:S04]  /*15bd0*/  HMMA.16816.F32.BF16 R20, R12.reuse, R16, R20 ;  /* 0x000000100c14723c */ /* 0x040fe80000041814 */
[----:B------:R-:W-:Y:S02]  /*15be0*/  FADD.FTZ R209, R178, R2 ;  /* 0x00000002b2d17221 */ /* 0x000fe40000010000 */
[----:B------:R-:W-:Y:S01]  /*15bf0*/  FADD.FTZ R208, R142, R0 ;  /* 0x000000008ed07221 */ /* 0x000fe20000010000 */
[----:B------:R-:W-:Y:S01]  /*15c00*/  MOV R142, R141 ;  /* 0x0000008d008e7202 */ /* 0x000fe20000000f00 */
        /* <DEDUP_REMOVED lines=13> */
[C---:B------:R-:W-:Y:S08]  /*15ce0*/  HMMA.16816.F32.BF16 R60, R12.reuse, R160, R60 ;  /* 0x000000a00c3c723c */ /* 0x040ff0000004183c */
        /* <DEDUP_REMOVED lines=11> */
[C---:B----4-:R-:W-:Y:S08]  /*15da0*/  HMMA.16816.F32.BF16 R92, R12.reuse, R160, R92 ;  /* 0x000000a00c5c723c */ /* 0x050ff0000004185c */
[C---:B------:R-:W-:Y:S01]  /*15db0*/  HMMA.16816.F32.BF16 R96, R12.reuse, R162, R96 ;  /* 0x000000a20c60723c */ /* 0x040fe20000041860 */
[----:B------:R-:W4:Y:S07]  /*15dc0*/  LDSM.16.MT88.4 R160, [R187+0x3800] ;  /* 0x00380000bba0783b */ /* 0x000f2e0000004200 */
[C---:B-1----:R-:W-:Y:S08]  /*15dd0*/  HMMA.16816.F32.BF16 R100, R12.reuse, R4, R100 ;  /* 0x000000040c64723c */ /* 0x042ff00000041864 */
[C---:B------:R-:W-:Y:S08]  /*15de0*/  HMMA.16816.F32.BF16 R104, R12.reuse, R6, R104 ;  /* 0x000000060c68723c */ /* 0x040ff00000041868 */
[C---:B--2---:R-:W-:Y:S08]  /*15df0*/  HMMA.16816.F32.BF16 R108, R12.reuse, R8, R108 ;  /* 0x000000080c6c723c */ /* 0x044ff0000004186c */
[C---:B------:R-:W-:Y:S08]  /*15e00*/  HMMA.16816.F32.BF16 R112, R12.reuse, R10, R112 ;  /* 0x0000000a0c70723c */ /* 0x040ff00000041870 */
[C---:B---3--:R-:W-:Y:S08]  /*15e10*/  HMMA.16816.F32.BF16 R116, R12.reuse, R16, R116 ;  /* 0x000000100c74723c */ /* 0x048ff00000041874 */
[C---:B------:R-:W-:Y:S08]  /*15e20*/  HMMA.16816.F32.BF16 R120, R12.reuse, R18, R120 ;  /* 0x000000120c78723c */ /* 0x040ff00000041878 */
[C---:B----4-:R-:W-:Y:S08]  /*15e30*/  HMMA.16816.F32.BF16 R124, R12.reuse, R160, R124 ;  /* 0x000000a00c7c723c */ /* 0x050ff0000004187c */
[----:B------:R-:W-:Y:S01]  /*15e40*/  HMMA.16816.F32.BF16 R128, R12, R162, R128 ;  /* 0x000000a20c80723c */ /* 0x000fe20000041880 */
[----:B------:R-:W-:-:S07]  /*15e50*/  @P0 BRA `(.L_x_1106) ;  /* 0xffffe2e000000947 */ /* 0x000fce000383ffff */
.L_x_1105:
[----:B------:R-:W-:Y:S07]  /*15e60*/  @!UPT UIADD3 URZ, URZ, URZ, URZ ;  /* 0x0000003f3f3ff290 */ /* 0x000fee000fffe03f */
[----:B------:R-:W-:Y:S02]  /*15e70*/  MOV R7, 0x1f ;  /* 0x0000001f00077802 */ /* 0x000fe40000000f00 */
[----:B------:R-:W-:Y:S01]  /*15e80*/  MOV R6, 0xffffffff ;  /* 0xffffffff00067802 */ /* 0x000fe20000000f00 */
[----:B------:R-:W-:Y:S06]  /*15e90*/  BRA.DIV ~URZ, `(.L_x_1107) ;  /* 0x000062927f007947 */ /* 0x000fec000b800000 */
[----:B------:R1:W2:Y:S02]  /*15ea0*/  SHFL.BFLY PT, R0, R209, 0x2, 0x1f ;  /* 0x0c401f00d1007f89 */ /* 0x0002a400000e0000 */
.L_x_1180:
[----:B--2---:R-:W-:Y:S01]  /*15eb0*/  FADD.FTZ R0, R0, R209 ;  /* 0x000000d100007221 */ /* 0x004fe20000010000 */
[----:B------:R-:W-:Y:S05]  /*15ec0*/  BRA.DIV ~URZ, `(.L_x_1108) ;  /* 0x000062c27f007947 */ /* 0x000fea000b800000 */
[----:B------:R-:W2:Y:S04]  /*15ed0*/  SHFL.BFLY PT, R2, R208, 0x2, 0x1f ;  /* 0x0c401f00d0027f89 */ /* 0x000ea800000e0000 */
[----:B------:R-:W3:Y:S01]  /*15ee0*/  SHFL.BFLY PT, R5, R0, 0x1, 0x1f ;  /* 0x0c201f0000057f89 */ /* 0x000ee200000e0000 */
[----:B--2---:R-:W-:-:S02]  /*15ef0*/  FADD.FTZ R4, R2, R208 ;  /* 0x000000d002047221 */ /* 0x004fc40000010000 */
[----:B---3--:R-:W-:-:S03]  /*15f00*/  FADD.FTZ R0, R0, R5 ;  /* 0x0000000500007221 */ /* 0x008fc60000010000 */
[----:B------:R2:W3:Y:S04]  /*15f10*/  SHFL.BFLY PT, R3, R4, 0x1, 0x1f ;  /* 0x0c201f0004037f89 */ /* 0x0004e800000e0000 */
.L_x_1181:
        /* <DEDUP_REMOVED lines=81> */
[C---:B------:R-:W-:Y:S02]  /*16430*/  FMUL.FTZ R138, R0.reuse, R30 ;  /* 0x0000001e008a7220 */ /* 0x040fe40000410000 */
[C---:B------:R-:W-:Y:S02]  /*16440*/  FMUL.FTZ R139, R0.reuse, R31 ;  /* 0x0000001f008b7220 */ /* 0x040fe40000410000 */
[----:B------:R-:W-:-:S02]  /*16450*/  FMUL.FTZ R30, R0, R34 ;  /* 0x00000022001e7220 */ /* 0x000fc40000410000 */
[C---:B------:R-:W-:Y:S01]  /*16460*/  FMUL.FTZ R31, R0.reuse, R35 ;  /* 0x00000023001f7220 */ /* 0x040fe20000410000 */
[----:B---3--:R-:W-:Y:S01]  /*16470*/  @P0 MOV R3, 0x3f317218 ;  /* 0x3f31721800030802 */ /* 0x008fe20000000f00 */
        /* <DEDUP_REMOVED lines=9> */
[----:B------:R-:W-:Y:S01]  /*16510*/  @P1 FFMA.FTZ R142, R4, R141, R5 ;  /* 0x0000008d048e1223 */ /* 0x000fe20000010005 */
[----:B------:R-:W-:Y:S01]  /*16520*/  MOV R4, 0x1 ;  /* 0x0000000100047802 */ /* 0x000fe20000000f00 */
[----:B------:R-:W-:-:S02]  /*16530*/  FMUL.FTZ R66, R0, R74 ;  /* 0x0000004a00427220 */ /* 0x000fc40000410000 */
[C---:B------:R-:W-:Y:S02]  /*16540*/  FMUL.FTZ R67, R0.reuse, R75 ;  /* 0x0000004b00437220 */ /* 0x040fe40000410000 */
[C---:B------:R-:W-:Y:S02]  /*16550*/  FMUL.FTZ R74, R0.reuse, R82 ;  /* 0x00000052004a7220 */ /* 0x040fe40000410000 */
[----:B------:R-:W-:Y:S02]  /*16560*/  FMUL.FTZ R75, R0, R83 ;  /* 0x00000053004b7220 */ /* 0x000fe40000410000 */
[----:B----4-:R-:W-:Y:S02]  /*16570*/  @P0 FMUL.FTZ R2, R2, 0.69314718246459960938 ;  /* 0x3f31721802020820 */ /* 0x010fe40000410000 */
        /* <DEDUP_REMOVED lines=47> */
.L_x_1024:
[----:B-----5:R-:W2:Y:S01]  /*16870*/  S2R R110, SR_TID.X ;  /* 0x00000000006e7919 */ /* 0x020ea20000002100 */
        /* <DEDUP_REMOVED lines=16> */
.L_x_1110:
[----:B------:R-:W-:Y:S05]  /*16980*/  BSYNC B0 ;  /* 0x0000000000007941 */ /* 0x000fea0003800000 */
.L_x_1109:
        /* <DEDUP_REMOVED lines=127> */
[----:B----4-:R-:W-:-:S03]  /*17180*/  @P1 LEA R4, P0, R227, c[0x0][0x508], 0x2 ;  /* 0x00014200e3041a11 */ /* 0x010fc600078010ff */
[----:B------:R3:W-:Y:S01]  /*17190*/  STS [R248+0xc080], R3 ;  /* 0x00c08003f8007388 */ /* 0x0007e20000000800 */
[----:B-1----:R-:W-:Y:S02]  /*171a0*/  F2FP.BF16.PACK_AB R2, R107, R106 ;  /* 0x0000006a6b02723e */ /* 0x002fe400000010ff */
[----:B------:R-:W-:-:S03]  /*171b0*/  @P1 LEA.HI.X R5, R227, c[0x0][0x50c], R240, 0x2, P0 ;  /* 0x00014300e3051a11 */ /* 0x000fc600000f14f0 */
[----:B------:R1:W-:Y:S01]  /*171c0*/  STS [R248+0xc480], R2 ;  /* 0x00c48002f8007388 */ /* 0x0003e20000000800 */
[----:B--2---:R-:W-:Y:S02]  /*171d0*/  F2FP.BF16.PACK_AB R0, R121, R120 ;  /* 0x000000787900723e */ /* 0x004fe400000010ff */
[----:B---3--:R-:W-:-:S03]  /*171e0*/  F2FP.BF16.PACK_AB R3, R103, R102 ;  /* 0x000000666703723e */ /* 0x008fc600000010ff */
[----:B------:R2:W-:Y:S04]  /*171f0*/  STS [R246+0xc000], R0 ;  /* 0x00c00000f6007388 */ /* 0x0005e80000000800 */
[----:B------:R3:W-:Y:S01]  /*17200*/  STS [R246+0xc400], R3 ;  /* 0x00c40003f6007388 */ /* 0x0007e20000000800 */
[----:B-1----:R-:W-:-:S05]  /*17210*/  F2FP.BF16.PACK_AB R2, R113, R112 ;  /* 0x000000707102723e */ /* 0x002fca00000010ff */
[----:B------:R1:W-:Y:S01]  /*17220*/  STS [R247+0xc080], R2 ;  /* 0x00c08002f7007388 */ /* 0x0003e20000000800 */
[----:B--2---:R-:W-:Y:S02]  /*17230*/  F2FP.BF16.PACK_AB R0, R99, R98 ;  /* 0x000000626300723e */ /* 0x004fe400000010ff */
[----:B---3--:R-:W-:-:S03]  /*17240*/  F2FP.BF16.PACK_AB R3, R105, R104 ;  /* 0x000000686903723e */ /* 0x008fc600000010ff */
[----:B------:R2:W-:Y:S04]  /*17250*/  STS [R247+0xc480], R0 ;  /* 0x00c48000f7007388 */ /* 0x0005e80000000800 */
[----:B------:R3:W-:Y:S01]  /*17260*/  STS [R245+0xc000], R3 ;  /* 0x00c00003f5007388 */ /* 0x0007e20000000800 */
[----:B-1----:R-:W-:Y:S01]  /*17270*/  IMAD.MOV.U32 R2, RZ, RZ, RZ ;  /* 0x000000ffff027224 */ /* 0x002fe200078e00ff */
[----:B--2---:R-:W-:-:S05]  /*17280*/  F2FP.BF16.PACK_AB R0, R95, R94 ;  /* 0x0000005e5f00723e */ /* 0x004fca00000010ff */
[----:B------:R1:W-:Y:S04]  /*17290*/  STS [R245+0xc400], R0 ;  /* 0x00c40000f5007388 */ /* 0x0003e80000000800 */
[----:B------:R-:W-:Y:S06]  /*172a0*/  BAR.SYNC.DEFER_BLOCKING 0x1, 0x100 ;  /* 0x0044000000007b1d */ /* 0x000fec0000010000 */
[----:B------:R1:W5:Y:S04]  /*172b0*/  @P1 LDG.E R13, [R4.64] ;  /* 0x00000006040d1981 */ /* 0x000368000c1e1900 */
[----:B------:R1:W5:Y:S01]  /*172c0*/  @P2 LDG.E R2, [R6.64] ;  /* 0x0000000606022981 */ /* 0x000362000c1e1900 */
[----:B------:R-:W-:-:S04]  /*172d0*/  ISETP.NE.AND P0, PT, R234, RZ, PT ;  /* 0x000000ffea00720c */ /* 0x000fc80003f05270 */
[----:B---3--:R-:W-:Y:S01]  /*172e0*/  SEL R3, R234, c[0x0][0x3d4], P0 ;  /* 0x0000f500ea037a07 */ /* 0x008fe20000000000 */
[----:B------:R-:W-:Y:S05]  /*172f0*/  @P1 BRA `(.L_x_1113) ;  /* 0x0000004000001947 */ /* 0x000fea0003800000 */
[----:B------:R-:W-:Y:S05]  /*17300*/  @!P2 BRA `(.L_x_1113) ;  /* 0x000000300000a947 */ /* 0x000fea0003800000 */
[----:B-1----:R1:W2:Y:S04]  /*17310*/  LDG.E R0, [R6.64] ;  /* 0x0000000606007981 */ /* 0x0022a8000c1e1900 */
[----:B-1----:R-:W2:Y:S02]  /*17320*/  LDG.E R6, [R6.64+0x4] ;  /* 0x0000040606067981 */ /* 0x002ea4000c1e1900 */
[----:B--2--5:R-:W-:Y:S02]  /*17330*/  IADD3 R13, -R0, R6, RZ ;  /* 0x00000006000d7210 */ /* 0x024fe40007ffe1ff */
.L_x_1113:
[----:B------:R-:W2:Y:S01]  /*17340*/  LDL R118, [R1+0x4] ;  /* 0x0000040001767983 */ /* 0x000ea20000100800 */
[----:B------:R-:W-:Y:S01]  /*17350*/  IMAD.MOV.U32 R11, RZ, RZ, 0x368 ;  /* 0x00000368ff0b7424 */ /* 0x000fe200078e00ff */
[----:B------:R-:W-:Y:S01]  /*17360*/  ISETP.GT.AND P2, PT, R3, 0x1, PT ;  /* 0x000000010300780c */ /* 0x000fe20003f44270 */
[----:B-1----:R-:W-:Y:S01]  /*17370*/  IMAD.MOV.U32 R0, RZ, RZ, c[0x0][0x4e8] ;  /* 0x00013a00ff007624 */ /* 0x002fe200078e00ff */
[----:B------:R-:W-:Y:S01]  /*17380*/  ISETP.NE.U32.AND P0, PT, RZ, c[0x0][0x500], PT ;  /* 0x00014000ff007a0c */ /* 0x000fe20003f05070 */
[----:B------:R-:W-:Y:S01]  /*17390*/  IMAD.IADD R8, R239, 0x1, R233 ;  /* 0x00000001ef087824 */ /* 0x000fe200078e02e9 */
[----:B------:R-:W-:Y:S01]  /*173a0*/  SEL R11, R11, 0x328, P2 ;  /* 0x000003280b0b7807 */ /* 0x000fe20001000000 */
[----:B------:R-:W1:Y:S01]  /*173b0*/  S2R R119, SR_TID.X ;  /* 0x0000000000777919 */ /* 0x000e620000002100 */
[----:B------:R-:W-:Y:S01]  /*173c0*/  ISETP.NE.AND P3, PT, R0, 0x1, PT ;  /* 0x000000010000780c */ /* 0x000fe20003f65270 */
[----:B-----5:R-:W-:Y:S01]  /*173d0*/  IMAD R13, R13, c[0x0][0x4e8], RZ ;  /* 0x00013a000d0d7a24 */ /* 0x020fe200078e02ff */
[----:B------:R-:W3:Y:S01]  /*173e0*/  LDC.64 R6, c[0x0][R11+0x170] ;  /* 0x00005c000b067b82 */ /* 0x000ee20000000a00 */
[----:B------:R-:W-:-:S02]  /*173f0*/  ISETP.NE.AND.EX P0, PT, RZ, c[0x0][0x504], PT, P0 ;  /* 0x00014100ff007a0c */ /* 0x000fc40003f05300 */
[----:B------:R-:W-:Y:S02]  /*17400*/  LOP3.LUT R216, R216, 0xfffffffd, RZ, 0xc0, !PT ;  /* 0xfffffffdd8d87812 */ /* 0x000fe400078ec0ff */
[----:B------:R-:W-:Y:S02]  /*17410*/  SEL R0, R227, RZ, !P0 ;  /* 0x000000ffe3007207 */ /* 0x000fe40004000000 */
[----:B------:R-:W-:Y:S01]  /*17420*/  SEL R4, R240, RZ, !P0 ;  /* 0x000000fff0047207 */ /* 0x000fe20004000000 */
[----:B------:R4:W4:Y:S03]  /*17430*/  LDC.64 R14, c[0x0][R11+0x168] ;  /* 0x00005a000b0e7b82 */ /* 0x0009260000000a00 */
[----:B------:R-:W-:-:S05]  /*17440*/  @P3 IMAD.HI.U32 R9, R8, c[0x0][0x4ec], RZ ;  /* 0x00013b0008093a27 */ /* 0x000fca00078e00ff */
[----:B------:R4:W4:Y:S01]  /*17450*/  LDC.64 R16, c[0x0][R11+0x178] ;  /* 0x00005e000b107b82 */ /* 0x0009220000000a00 */
[----:B-1----:R-:W-:-:S07]  /*17460*/  SHF.R.S32.HI R111, RZ, 0x1f, R119 ;  /* 0x0000001fff6f7819 */ /* 0x002fce0000011477 */
[----:B------:R4:W1:Y:S01]  /*17470*/  LDC.64 R18, c[0x0][R11+0x160] ;  /* 0x000058000b127b82 */ /* 0x0008620000000a00 */
[----:B------:R-:W-:-:S04]  /*17480*/  LEA.HI R111, R111, R119, RZ, 0x5 ;  /* 0x000000776f6f7211 */ /* 0x000fc800078f28ff */
[----:B------:R-:W-:-:S05]  /*17490*/  LOP3.LUT R111, R111, 0xffffffe0, RZ, 0xc0, !PT ;  /* 0xffffffe06f6f7812 */ /* 0x000fca00078ec0ff */
[----:B------:R-:W-:Y:S02]  /*174a0*/  IMAD.IADD R111, R119, 0x1, -R111 ;  /* 0x00000001776f7824 */ /* 0x000fe400078e0a6f */
[----:B---3--:R-:W-:-:S04]  /*174b0*/  IMAD R3, R7, R0, RZ ;  /* 0x0000000007037224 */ /* 0x008fc800078e02ff */
[C---:B----4-:R-:W-:Y:S02]  /*174c0*/  IMAD R11, R6.reuse, R4, R3 ;  /* 0x00000004060b7224 */ /* 0x050fe400078e0203 */
[----:B------:R-:W-:-:S04]  /*174d0*/  IMAD.WIDE.U32 R4, R6, R0, RZ ;  /* 0x0000000006047225 */ /* 0x000fc800078e00ff */
[----:B------:R-:W-:-:S04]  /*174e0*/  IMAD.WIDE.U32 R6, R14, R238, RZ ;  /* 0x000000ee0e067225 */ /* 0x000fc800078e00ff */
[----:B------:R-:W-:Y:S01]  /*174f0*/  IMAD.MOV.U32 R3, RZ, RZ, R8 ;  /* 0x000000ffff037224 */ /* 0x000fe200078e0008 */
[----:B------:R-:W-:Y:S01]  /*17500*/  @P3 SHF.R.U32.HI R3, RZ, c[0x0][0x4f0], R9 ;  /* 0x00013c00ff033a19 */ /* 0x000fe20000011609 */
[----:B------:R-:W-:Y:S01]  /*17510*/  IMAD R10, R15, R238, RZ ;  /* 0x000000ee0f0a7224 */ /* 0x000fe200078e02ff */
[----:B------:R-:W-:Y:S01]  /*17520*/  SEL R9, R250, RZ, P2 ;  /* 0x000000fffa097207 */ /* 0x000fe20001000000 */
[----:B------:R-:W-:Y:S01]  /*17530*/  IMAD.IADD R12, R5, 0x1, R11 ;  /* 0x00000001050c7824 */ /* 0x000fe200078e020b */
[----:B------:R-:W-:Y:S01]  /*17540*/  IADD3 R14, P1, P0, R4, R6, R2 ;  /* 0x00000006040e7210 */ /* 0x000fe2000783e002 */
        /* <DEDUP_REMOVED lines=10> */
[----:B-1----:R-:W-:Y:S01]  /*175f0*/  IMAD R3, R19, R4, RZ ;  /* 0x0000000413037224 */ /* 0x002fe200078e02ff */
        /* <DEDUP_REMOVED lines=26> */
[----:B-1----:R-:W-:Y:S01]  /*177a0*/  SHF.R.S32.HI R6, RZ, 0x1f, R110 ;  /* 0x0000001fff067819 */ /* 0x002fe2000001146e */
[----:B------:R-:W-:Y:S01]  /*177b0*/  IMAD R10, R10, c[0x0][0x3a0], RZ ;  /* 0x0000e8000a0a7a24 */ /* 0x000fe200078e02ff */
[----:B------:R1:W2:Y:S01]  /*177c0*/  LDS.128 R36, [R201+0x80] ;  /* 0x00008000c9247984 */ /* 0x0002a20000000c00 */
[----:B------:R-:W-:Y:S01]  /*177d0*/  IMAD.WIDE.U32 R4, R2, c[0x0][0x3a0], RZ ;  /* 0x0000e80002047a25 */ /* 0x000fe200078e00ff */
[----:B------:R-:W-:Y:S02]  /*177e0*/  LEA.HI R6, R6, R110, RZ, 0x3 ;  /* 0x0000006e06067211 */ /* 0x000fe400078f18ff */
[----:B------:R1:W3:Y:S01]  /*177f0*/  LDS.128 R52, [R201+0x1080] ;  /* 0x00108000c9347984 */ /* 0x0002e20000000c00 */
[----:B------:R-:W-:Y:S01]  /*17800*/  IMAD R2, R2, c[0x0][0x3a4], R10 ;  /* 0x0000e90002027a24 */ /* 0x000fe200078e020a */
[----:B------:R-:W-:Y:S02]  /*17810*/  LOP3.LUT R6, R6, 0xfffffff8, RZ, 0xc0, !PT ;  /* 0xfffffff806067812 */ /* 0x000fe400078ec0ff */
[----:B------:R1:W4:Y:S01]  /*17820*/  LDS.128 R68, [R201+0x2080] ;  /* 0x00208000c9447984 */ /* 0x0003220000000c00 */
[----:B------:R-:W-:-:S02]  /*17830*/  IADD3 R14, R211, R233, RZ ;  /* 0x000000e9d30e7210 */ /* 0x000fc40007ffe0ff */
[----:B------:R-:W-:Y:S01]  /*17840*/  IADD3 R3, R5, R2, RZ ;  /* 0x0000000205037210 */ /* 0x000fe20007ffe0ff */
[----:B------:R1:W1:Y:S01]  /*17850*/  LDS.128 R84, [R201+0x3080] ;  /* 0x00308000c9547984 */ /* 0x0002620000000c00 */
[----:B------:R-:W-:-:S03]  /*17860*/  IADD3 R2, -R6, R110, RZ ;  /* 0x0000006e06027210 */ /* 0x000fc60007ffe1ff */
[----:B------:R1:W1:Y:S01]  /*17870*/  LDS.128 R32, [R201+0x4080] ;  /* 0x00408000c9207984 */ /* 0x0002620000000c00 */
[----:B------:R-:W-:Y:S02]  /*17880*/  LEA R6, R2, R211, 0x5 ;  /* 0x000000d302067211 */ /* 0x000fe400078e28ff */
[----:B------:R-:W-:Y:S01]  /*17890*/  MOV R2, R4 ;  /* 0x0000000400027202 */ /* 0x000fe20000000f00 */
[----:B------:R1:W1:Y:S04]  /*178a0*/  LDS.128 R48, [R201+0x5080] ;  /* 0x00508000c9307984 */ /* 0x0002680000000c00 */
[C---:B------:R-:W-:Y:S01]  /*178b0*/  IMAD.WIDE.U32 R4, R238.reuse, c[0x0][0x3e8], R2 ;  /* 0x0000fa00ee047a25 */ /* 0x040fe200078e0002 */
[----:B------:R-:W-:Y:S01]  /*178c0*/  IADD3 R3, R233, R6, RZ ;  /* 0x00000006e9037210 */ /* 0x000fe20007ffe0ff */
[----:B------:R1:W1:Y:S01]  /*178d0*/  LDS.128 R64, [R201+0x6080] ;  /* 0x00608000c9407984 */ /* 0x0002620000000c00 */
[----:B------:R-:W-:Y:S01]  /*178e0*/  SHF.R.S32.HI R2, RZ, 0x1f, R0 ;  /* 0x0000001fff027819 */ /* 0x000fe20000011400 */
[----:B------:R-:W-:-:S02]  /*178f0*/  IMAD R5, R238, c[0x0][0x3ec], R5 ;  /* 0x0000fb00ee057a24 */ /* 0x000fc400078e0205 */
[----:B------:R-:W-:Y:S01]  /*17900*/  @P3 IMAD.HI.U32 R8, R3, c[0x0][0x4ec], RZ ;  /* 0x00013b0003083a27 */ /* 0x000fe200078e00ff */
[----:B------:R1:W1:Y:S03]  /*17910*/  LDS.128 R80, [R201+0x7080] ;  /* 0x00708000c9507984 */ /* 0x0002660000000c00 */
[----:B------:R-:W-:Y:S01]  /*17920*/  IMAD R6, R2, c[0x0][0x3f0], RZ ;  /* 0x0000fc0002067a24 */ /* 0x000fe200078e02ff */
[----:B------:R1:W1:Y:S01]  /*17930*/  LDS.128 R28, [R201+0x8080] ;  /* 0x00808000c91c7984 */ /* 0x0002620000000c00 */
[----:B------:R-:W-:Y:S01]  /*17940*/  IMAD.MOV.U32 R2, RZ, RZ, R3 ;  /* 0x000000ffff027224 */ /* 0x000fe200078e0003 */
[----:B------:R-:W-:Y:S01]  /*17950*/  @P3 SHF.R.U32.HI R2, RZ, c[0x0][0x4f0], R8 ;  /* 0x00013c00ff023a19 */ /* 0x000fe20000011608 */
[C---:B------:R-:W-:Y:S01]  /*17960*/  IMAD R7, R0.reuse, c[0x0][0x3f4], R6 ;  /* 0x0000fd0000077a24 */ /* 0x040fe200078e0206 */
[----:B------:R1:W1:Y:S01]  /*17970*/  LDS.128 R44, [R201+0x9080] ;  /* 0x00908000c92c7984 */ /* 0x0002620000000c00 */
[----:B------:R-:W-:Y:S01]  /*17980*/  IMAD.WIDE.U32 R4, R0, c[0x0][0x3f0], R4 ;  /* 0x0000fc0000047a25 */ /* 0x000fe200078e0004 */
[----:B------:R-:W-:-:S02]  /*17990*/  SHF.R.S32.HI R6, RZ, 0x1f, R2 ;  /* 0x0000001fff067819 */ /* 0x000fc40000011402 */
[----:B------:R1:W1:Y:S01]  /*179a0*/  LDS.128 R60, [R201+0xa080] ;  /* 0x00a08000c93c7984 */ /* 0x0002620000000c00 */
[----:B------:R-:W-:Y:S02]  /*179b0*/  IADD3 R0, -R2, RZ, RZ ;  /* 0x000000ff02007210 */ /* 0x000fe40007ffe1ff */
[----:B------:R-:W-:Y:S01]  /*179c0*/  IADD3 R5, R5, R7, RZ ;  /* 0x0000000705057210 */ /* 0x000fe20007ffe0ff */
[----:B------:R1:W1:Y:S01]  /*179d0*/  LDS.128 R76, [R201+0xb080] ;  /* 0x00b08000c94c7984 */ /* 0x0002620000000c00 */
[----:B------:R-:W-:Y:S02]  /*179e0*/  IMAD R6, R6, c[0x0][0x3e0], RZ ;  /* 0x0000f80006067a24 */ /* 0x000fe400078e02ff */
[----:B------:R-:W-:Y:S01]  /*179f0*/  IMAD R0, R0, c[0x0][0x4e8], R3 ;  /* 0x00013a0000007a24 */ /* 0x000fe200078e0203 */
[----:B------:R1:W1:Y:S01]  /*17a00*/  LDS.128 R24, [R201+0xc080] ;  /* 0x00c08000c9187984 */ /* 0x0002620000000c00 */
[----:B------:R-:W-:-:S03]  /*17a10*/  IMAD.WIDE.U32 R4, R2, c[0x0][0x3e0], R4 ;  /* 0x0000f80002047a25 */ /* 0x000fc600078e0004 */
[----:B------:R1:W1:Y:S01]  /*17a20*/  LDS.128 R40, [R201+0xd080] ;  /* 0x00d08000c9287984 */ /* 0x0002620000000c00 */
[----:B------:R-:W-:Y:S01]  /*17a30*/  IMAD R2, R2, c[0x0][0x3e4], R6 ;  /* 0x0000f90002027a24 */ /* 0x000fe200078e0206 */
[----:B------:R-:W-:Y:S02]  /*17a40*/  SHF.R.S32.HI R6, RZ, 0x1f, R0 ;  /* 0x0000001fff067819 */ /* 0x000fe40000011400 */
[----:B------:R1:W1:Y:S01]  /*17a50*/  LDS.128 R56, [R201+0xe080] ;  /* 0x00e08000c9387984 */ /* 0x0002620000000c00 */
[----:B------:R-:W-:Y:S01]  /*17a60*/  IMAD.IADD R3, R5, 0x1, R2 ;  /* 0x0000000105037824 */ /* 0x000fe200078e0202 */
[----:B------:R-:W-:Y:S01]  /*17a70*/  MOV R2, R4 ;  /* 0x0000000400027202 */ /* 0x000fe20000000f00 */
[----:B------:R-:W-:Y:S01]  /*17a80*/  IMAD R6, R6, c[0x0][0x3d8], RZ ;  /* 0x0000f60006067a24 */ /* 0x000fe200078e02ff */
[----:B------:R1:W1:Y:S03]  /*17a90*/  LDS.128 R72, [R201+0xf080] ;  /* 0x00f08000c9487984 */ /* 0x0002660000000c00 */
[----:B------:R-:W-:-:S04]  /*17aa0*/  IMAD.WIDE.U32 R2, R0, c[0x0][0x3d8], R2 ;  /* 0x0000f60000027a25 */ /* 0x000fc800078e0002 */
[----:B------:R-:W-:Y:S01]  /*17ab0*/  IMAD R0, R0, c[0x0][0x3dc], R6 ;  /* 0x0000f70000007a24 */ /* 0x000fe200078e0206 */
[----:B------:R-:W-:-:S04]  /*17ac0*/  LEA R16, P0, R2, c[0x0][0x380], 0x1 ;  /* 0x0000e00002107a11 */ /* 0x000fc800078008ff */
[----:B------:R-:W-:-:S04]  /*17ad0*/  IADD3 R0, R3, R0, RZ ;  /* 0x0000000003007210 */ /* 0x000fc80007ffe0ff */
[----:B------:R-:W-:Y:S01]  /*17ae0*/  LEA.HI.X R15, R2, c[0x0][0x384], R0, 0x1, P0 ;  /* 0x0000e100020f7a11 */ /* 0x000fe200000f0c00 */
[----:B------:R-:W-:Y:S05]  /*17af0*/  BRA.DIV ~URZ, `(.L_x_1115) ;  /* 0x000047927f007947 */ /* 0x000fea000b800000 */
[----:B--234-:R2:W3:Y:S02]  /*17b00*/  SHFL.IDX PT, R12, R15, RZ, 0x181f ;  /* 0x00181fff0f0c7589 */ /* 0x01c4e400000e0000 */
.L_x_1182:
[----:B------:R-:W-:Y:S05]  /*17b10*/  BRA.DIV ~URZ, `(.L_x_1116) ;  /* 0x000047e27f007947 */ /* 0x000fea000b800000 */
[----:B------:R4:W2:Y:S02]  /*17b20*/  SHFL.IDX PT, R0, R16, RZ, 0x181f ;  /* 0x00181fff10007589 */ /* 0x0008a400000e0000 */
.L_x_1183:
        /* <DEDUP_REMOVED lines=26> */
.L_x_1118:
[----:B------:R-:W-:Y:S05]  /*17cd0*/  BSYNC B0 ;  /* 0x0000000000007941 */ /* 0x000fea0003800000 */
.L_x_1117:
[----:B------:R-:W-:Y:S05]  /*17ce0*/  BRA.DIV ~URZ, `(.L_x_1119) ;  /* 0x000046727f007947 */ /* 0x000fea000b800000 */
[----:B---3--:R3:W4:Y:S04]  /*17cf0*/  SHFL.IDX PT, R12, R15, 0x1, 0x181f ;  /* 0x00381f000f0c7f89 */ /* 0x00872800000e0000 */
[----:B--2---:R3:W2:Y:S02]  /*17d00*/  SHFL.IDX PT, R0, R16, 0x1, 0x181f ;  /* 0x00381f0010007f89 */ /* 0x0046a400000e0000 */
.L_x_1184:
        /* <DEDUP_REMOVED lines=20> */
.L_x_1121:
[----:B------:R-:W-:Y:S05]  /*17e50*/  BSYNC B0 ;  /* 0x0000000000007941 */ /* 0x000fea0003800000 */
.L_x_1120:
[----:B------:R-:W-:Y:S05]  /*17e60*/  BRA.DIV ~URZ, `(.L_x_1122) ;  /* 0x000045b27f007947 */ /* 0x000fea000b800000 */
[----:B----4-:R4:W3:Y:S02]  /*17e70*/  SHFL.IDX PT, R12, R15, 0x2, 0x181f ;  /* 0x00581f000f0c7f89 */ /* 0x0108e400000e0000 */
.L_x_1185:
[----:B------:R-:W-:Y:S05]  /*17e80*/  BRA.DIV ~URZ, `(.L_x_1123) ;  /* 0x000046027f007947 */ /* 0x000fea000b800000 */
[----:B--2---:R2:W4:Y:S02]  /*17e90*/  SHFL.IDX PT, R0, R16, 0x2, 0x181f ;  /* 0x00581f0010007f89 */ /* 0x00452400000e0000 */
.L_x_1186:
        /* <DEDUP_REMOVED lines=20> */
.L_x_1125:
[----:B------:R-:W-:Y:S05]  /*17fe0*/  BSYNC B0 ;  /* 0x0000000000007941 */ /* 0x000fea0003800000 */
.L_x_1124:
[----:B------:R-:W-:Y:S05]  /*17ff0*/  BRA.DIV ~URZ, `(.L_x_1126) ;  /* 0x000044f27f007947 */ /* 0x000fea000b800000 */
[----:B---3--:R3:W2:Y:S04]  /*18000*/  SHFL.IDX PT, R10, R15, 0x3, 0x181f ;  /* 0x00781f000f0a7f89 */ /* 0x0086a800000e0000 */
[----:B----4-:R3:W4:Y:S02]  /*18010*/  SHFL.IDX PT, R0, R16, 0x3, 0x181f ;  /* 0x00781f0010007f89 */ /* 0x01072400000e0000 */
.L_x_1187:
        /* <DEDUP_REMOVED lines=21> */
.L_x_1114:
        /* <DEDUP_REMOVED lines=33> */
.L_x_1188:
[----:B------:R-:W-:Y:S05]  /*18380*/  BRA.DIV ~URZ, `(.L_x_1129) ;  /* 0x000042927f007947 */ /* 0x000fea000b800000 */
[----:B------:R3:W4:Y:S02]  /*18390*/  SHFL.IDX PT, R0, R17, RZ, 0x1c1f ;  /* 0x001c1fff11007589 */ /* 0x00072400000e0000 */
.L_x_1189:
[----:B------:R-:W-:Y:S01]  /*183a0*/  BSSY B0, `(.L_x_1130) ;  /* 0x00000c4000007945 */ /* 0x000fe20003800000 */
[----:B------:R-:W-:Y:S05]  /*183b0*/  @P0 BRA `(.L_x_1131) ;  /* 0x00000c2000000947 */ /* 0x000fea0003800000 */
[C---:B------:R-:W-:Y:S02]  /*183c0*/  ISETP.GE.AND P2, PT, R217.reuse, c[0x0][0x3c8], PT ;  /* 0x0000f200d9007a0c */ /* 0x040fe40003f46270 */
[C---:B------:R-:W-:Y:S02]  /*183d0*/  IADD3 R10, R217.reuse, 0x8, RZ ;  /* 0x00000008d90a7810 */ /* 0x040fe40007ffe0ff */
[----:B------:R-:W-:Y:S02]  /*183e0*/  IADD3 R5, R217, 0x10, RZ ;  /* 0x00000010d9057810 */ /* 0x000fe40007ffe0ff */
[----:B------:R-:W-:Y:S02]  /*183f0*/  ISETP.GE.AND P1, PT, R10, c[0x0][0x3c8], PT ;  /* 0x0000f2000a007a0c */ /* 0x000fe40003f26270 */
[----:B------:R-:W-:-:S02]  /*18400*/  ISETP.GE.AND P0, PT, R5, c[0x0][0x3c8], PT ;  /* 0x0000f20005007a0c */ /* 0x000fc40003f06270 */
[C---:B------:R-:W-:Y:S02]  /*18410*/  IADD3 R11, R217.reuse, 0x20, RZ ;  /* 0x00000020d90b7810 */ /* 0x040fe40007ffe0ff */
[C---:B------:R-:W-:Y:S01]  /*18420*/  IADD3 R14, R217.reuse, 0x8, RZ ;  /* 0x00000008d90e7810 */ /* 0x040fe20007ffe0ff */
[----:B----4-:R-:W-:Y:S01]  /*18430*/  @!P2 IMAD.MOV.U32 R2, RZ, RZ, R0 ;  /* 0x000000ffff02a224 */ /* 0x010fe200078e0000 */
[C---:B------:R-:W-:Y:S01]  /*18440*/  IADD3 R12, R217.reuse, 0x10, RZ ;  /* 0x00000010d90c7810 */ /* 0x040fe20007ffe0ff */
[----:B--2---:R-:W-:Y:S01]  /*18450*/  @!P2 IMAD.MOV.U32 R3, RZ, RZ, R4 ;  /* 0x000000ffff03a224 */ /* 0x004fe200078e0004 */
[----:B------:R-:W-:Y:S02]  /*18460*/  IADD3 R13, R217, 0x18, RZ ;  /* 0x00000018d90d7810 */ /* 0x000fe40007ffe0ff */
[----:B------:R-:W-:Y:S01]  /*18470*/  ISETP.GE.AND P4, PT, R11, c[0x0][0x3c8], PT ;  /* 0x0000f2000b007a0c */ /* 0x000fe20003f86270 */
[----:B------:R-:W-:Y:S01]  /*18480*/  @!P2 IMAD.WIDE R6, R217, 0x4, R2 ;  /* 0x00000004d906a825 */ /* 0x000fe200078e0202 */
[----:B------:R-:W-:-:S02]  /*18490*/  @!P1 LEA R2, P3, R10, R0, 0x2 ;  /* 0x000000000a029211 */ /* 0x000fc400078610ff */
[----:B------:R-:W-:Y:S02]  /*184a0*/  SHF.R.S32.HI R14, RZ, 0x1f, R14 ;  /* 0x0000001fff0e7819 */ /* 0x000fe4000001140e */
[----:B------:R2:W-:Y:S01]  /*184b0*/  @!P2 ST.E.64 [R6.64], R160 ;  /* 0x000000a00600a985 */ /* 0x0005e2000c101b06 */
[----:B------:R-:W-:Y:S02]  /*184c0*/  SHF.R.S32.HI R12, RZ, 0x1f, R12 ;  /* 0x0000001fff0c7819 */ /* 0x000fe4000001140c */
[----:B------:R-:W-:Y:S02]  /*184d0*/  @!P0 LEA R8, P2, R5, R0, 0x2 ;  /* 0x0000000005088211 */ /* 0x000fe400078410ff */
[----:B------:R-:W-:Y:S02]  /*184e0*/  ISETP.GE.AND P5, PT, R13, c[0x0][0x3c8], PT ;  /* 0x0000f2000d007a0c */ /* 0x000fe40003fa6270 */
[----:B------:R-:W-:Y:S02]  /*184f0*/  @!P1 LEA.HI.X R3, R10, R4, R14, 0x2, P3 ;  /* 0x000000040a039211 */ /* 0x000fe400018f140e */
[----:B------:R-:W-:-:S02]  /*18500*/  IADD3 R10, R217, 0x28, RZ ;  /* 0x00000028d90a7810 */ /* 0x000fc40007ffe0ff */
[----:B------:R-:W-:Y:S01]  /*18510*/  @!P0 LEA.HI.X R9, R5, R4, R12, 0x2, P2 ;  /* 0x0000000405098211 */ /* 0x000fe200010f140c */
[----:B------:R4:W-:Y:S01]  /*18520*/  @!P1 ST.E.64 [R2.64], R150 ;  /* 0x0000009602009985 */ /* 0x0009e2000c101b06 */
[----:B------:R-:W-:Y:S02]  /*18530*/  ISETP.GE.AND P6, PT, R10, c[0x0][0x3c8], PT ;  /* 0x0000f2000a007a0c */ /* 0x000fe40003fc6270 */
[C---:B------:R-:W-:Y:S01]  /*18540*/  IADD3 R12, R217.reuse, 0x20, RZ ;  /* 0x00000020d90c7810 */ /* 0x040fe20007ffe0ff */
[----:B------:R5:W-:Y:S01]  /*18550*/  @!P0 ST.E.64 [R8.64], R132 ;  /* 0x0000008408008985 */ /* 0x000be2000c101b06 */
[C---:B------:R-:W-:Y:S02]  /*18560*/  IADD3 R5, R217.reuse, 0x30, RZ ;  /* 0x00000030d9057810 */ /* 0x040fe40007ffe0ff */
[----:B------:R-:W-:Y:S02]  /*18570*/  IADD3 R14, R217, 0x18, RZ ;  /* 0x00000018d90e7810 */ /* 0x000fe40007ffe0ff */
[----:B------:R-:W-:-:S02]  /*18580*/  SHF.R.S32.HI R12, RZ, 0x1f, R12 ;  /* 0x0000001fff0c7819 */ /* 0x000fc4000001140c */
[----:B------:R-:W-:Y:S02]  /*18590*/  ISETP.GE.AND P3, PT, R5, c[0x0][0x3c8], PT ;  /* 0x0000f20005007a0c */ /* 0x000fe40003f66270 */
[----:B------:R-:W-:Y:S02]  /*185a0*/  SHF.R.S32.HI R14, RZ, 0x1f, R14 ;  /* 0x0000001fff0e7819 */ /* 0x000fe4000001140e */
[----:B------:R-:W-:Y:S02]  /*185b0*/  ISETP.GE.AND P2, PT, R252, c[0x0][0x3c8], PT ;  /* 0x0000f200fc007a0c */ /* 0x000fe40003f46270 */
[----:B--2---:R-:W-:-:S04]  /*185c0*/  @!P5 LEA R6, P1, R13, R0, 0x2 ;  /* 0x000000000d06d211 */ /* 0x004fc800078210ff */
[----:B------:R-:W-:-:S05]  /*185d0*/  @!P5 LEA.HI.X R7, R13, R4, R14, 0x2, P1 ;  /* 0x000000040d07d211 */ /* 0x000fca00008f140e */
[----:B------:R2:W-:Y:S01]  /*185e0*/  @!P5 ST.E.64 [R6.64], R136 ;  /* 0x000000880600d985 */ /* 0x0005e2000c101b06 */
[----:B----4-:R-:W-:-:S04]  /*185f0*/  @!P4 LEA R2, P0, R11, R0, 0x2 ;  /* 0x000000000b02c211 */ /* 0x010fc800078010ff */
[----:B------:R-:W-:Y:S02]  /*18600*/  @!P4 LEA.HI.X R3, R11, R4, R12, 0x2, P0 ;  /* 0x000000040b03c211 */ /* 0x000fe400000f140c */
[C---:B------:R-:W-:Y:S02]  /*18610*/  IADD3 R12, R217.reuse, 0x28, RZ ;  /* 0x00000028d90c7810 */ /* 0x040fe40007ffe0ff */
[C---:B-----5:R-:W-:Y:S01]  /*18620*/  @!P6 LEA R8, P1, R10.reuse, R0, 0x2 ;  /* 0x000000000a08e211 */ /* 0x060fe200078210ff */
[----:B------:R4:W-:Y:S01]  /*18630*/  @!P4 ST.E.64 [R2.64], R152 ;  /* 0x000000980200c985 */ /* 0x0009e2000c101b06 */
[----:B------:R-:W-:Y:S02]  /*18640*/  SHF.R.S32.HI R12, RZ, 0x1f, R12 ;  /* 0x0000001fff0c7819 */ /* 0x000fe4000001140c */
[----:B------:R-:W-:Y:S02]  /*18650*/  IADD3 R11, R217, 0x30, RZ ;  /* 0x00000030d90b7810 */ /* 0x000fe40007ffe0ff */
[----:B------:R-:W-:-:S02]  /*18660*/  @!P6 LEA.HI.X R9, R10, R4, R12, 0x2, P1 ;  /* 0x000000040a09e211 */ /* 0x000fc400008f140c */
[----:B------:R-:W-:Y:S02]  /*18670*/  SHF.R.S32.HI R11, RZ, 0x1f, R11 ;  /* 0x0000001fff0b7819 */ /* 0x000fe4000001140b */
[----:B------:R-:W-:Y:S01]  /*18680*/  SHF.R.S32.HI R10, RZ, 0x1f, R252 ;  /* 0x0000001fff0a7819 */ /* 0x000fe200000114fc */
[----:B------:R5:W-:Y:S01]  /*18690*/  @!P6 ST.E.64 [R8.64], R156 ;  /* 0x0000009c0800e985 */ /* 0x000be2000c101b06 */
[----:B------:R-:W-:Y:S02]  /*186a0*/  ISETP.GE.AND P6, PT, R251, c[0x0][0x3c8], PT ;  /* 0x0000f200fb007a0c */ /* 0x000fe40003fc6270 */
[----:B------:R-:W-:Y:S02]  /*186b0*/  ISETP.GE.AND P1, PT, R249, c[0x0][0x3c8], PT ;  /* 0x0000f200f9007a0c */ /* 0x000fe40003f26270 */
[----:B--2---:R-:W-:-:S04]  /*186c0*/  @!P3 LEA R6, P0, R5, R0, 0x2 ;  /* 0x000000000506b211 */ /* 0x004fc800078010ff */
[----:B------:R-:W-:Y:S02]  /*186d0*/  @!P3 LEA.HI.X R7, R5, R4, R11, 0x2, P0 ;  /* 0x000000040507b211 */ /* 0x000fe400000f140b */
[----:B------:R-:W-:-:S03]  /*186e0*/  IADD3 R5, R217, 0x50, RZ ;  /* 0x00000050d9057810 */ /* 0x000fc60007ffe0ff */
[----:B------:R2:W-:Y:S01]  /*186f0*/  @!P3 ST.E.64 [R6.64], R28 ;  /* 0x0000001c0600b985 */ /* 0x0005e2000c101b06 */
[----:B------:R-:W-:Y:S02]  /*18700*/  ISETP.GE.AND P5, PT, R5, c[0x0][0x3c8], PT ;  /* 0x0000f20005007a0c */ /* 0x000fe40003fa6270 */
[C---:B----4-:R-:W-:Y:S02]  /*18710*/  @!P2 LEA R2, P4, R252.reuse, R0, 0x2 ;  /* 0x00000000fc02a211 */ /* 0x050fe400078810ff */
[----:B------:R-:W-:Y:S02]  /*18720*/  SHF.R.S32.HI R11, RZ, 0x1f, R5 ;  /* 0x0000001fff0b7819 */ /* 0x000fe40000011405 */
[----:B------:R-:W-:Y:S02]  /*18730*/  @!P2 LEA.HI.X R3, R252, R4, R10, 0x2, P4 ;  /* 0x00000004fc03a211 */ /* 0x000fe400020f140a */
[----:B------:R-:W-:-:S03]  /*18740*/  SHF.R.S32.HI R10, RZ, 0x1f, R251 ;  /* 0x0000001fff0a7819 */ /* 0x000fc600000114fb */
[----:B------:R4:W-:Y:S01]  /*18750*/  @!P2 ST.E.64 [R2.64], R24 ;  /* 0x000000180200a985 */ /* 0x0009e2000c101b06 */
[----:B-----5:R-:W-:-:S04]  /*18760*/  @!P6 LEA R8, P0, R251, R0, 0x2 ;  /* 0x00000000fb08e211 */ /* 0x020fc800078010ff */
[----:B------:R-:W-:Y:S02]  /*18770*/  @!P6 LEA.HI.X R9, R251, R4, R10, 0x2, P0 ;  /* 0x00000004fb09e211 */ /* 0x000fe400000f140a */
[----:B------:R-:W-:-:S03]  /*18780*/  @!P5 LEA R10, P0, R5, R0, 0x2 ;  /* 0x00000000050ad211 */ /* 0x000fc600078010ff */
[----:B------:R5:W-:Y:S01]  /*18790*/  @!P6 ST.E.64 [R8.64], R36 ;  /* 0x000000240800e985 */ /* 0x000be2000c101b06 */
[----:B------:R-:W-:Y:S02]  /*187a0*/  @!P5 LEA.HI.X R11, R5, R4, R11, 0x2, P0 ;  /* 0x00000004050bd211 */ /* 0x000fe400000f140b */
[----:B------:R-:W-:Y:S02]  /*187b0*/  IADD3 R5, R217, 0x68, RZ ;  /* 0x00000068d9057810 */ /* 0x000fe40007ffe0ff */
[----:B--2---:R-:W-:Y:S02]  /*187c0*/  SHF.R.S32.HI R7, RZ, 0x1f, R249 ;  /* 0x0000001fff077819 */ /* 0x004fe400000114f9 */
[----:B------:R-:W-:-:S04]  /*187d0*/  @!P1 LEA R6, P2, R249, R0, 0x2 ;  /* 0x00000000f9069211 */ /* 0x000fc800078410ff */
[----:B------:R-:W-:Y:S02]  /*187e0*/  @!P1 LEA.HI.X R7, R249, R4, R7, 0x2, P2 ;  /* 0x00000004f9079211 */ /* 0x000fe400010f1407 */
[----:B------:R-:W-:-:S03]  /*187f0*/  ISETP.GE.AND P2, PT, R5, c[0x0][0x3c8], PT ;  /* 0x0000f20005007a0c */ /* 0x000fc60003f46270 */
[----:B------:R2:W-:Y:S01]  /*18800*/  @!P1 ST.E.64 [R6.64], R32 ;  /* 0x0000002006009985 */ /* 0x0005e2000c101b06 */
[C---:B----4-:R-:W-:Y:S02]  /*18810*/  IADD3 R3, R217.reuse, 0x58, RZ ;  /* 0x00000058d9037810 */ /* 0x050fe40007ffe0ff */
[----:B------:R-:W-:Y:S01]  /*18820*/  IADD3 R2, R217, 0x60, RZ ;  /* 0x00000060d9027810 */ /* 0x000fe20007ffe0ff */
[----:B------:R4:W-:Y:S01]  /*18830*/  @!P5 ST.E.64 [R10.64], R44 ;  /* 0x0000002c0a00d985 */ /* 0x0009e2000c101b06 */
[----:B------:R-:W-:Y:S02]  /*18840*/  ISETP.GE.AND P3, PT, R3, c[0x0][0x3c8], PT ;  /* 0x0000f20003007a0c */ /* 0x000fe40003f66270 */
[----:B------:R-:W-:Y:S02]  /*18850*/  ISETP.GE.AND P4, PT, R2, c[0x0][0x3c8], PT ;  /* 0x0000f20002007a0c */ /* 0x000fe40003f86270 */
[----:B-----5:R-:W-:-:S09]  /*18860*/  SHF.R.S32.HI R9, RZ, 0x1f, R3 ;  /* 0x0000001fff097819 */ /* 0x020fd20000011403 */
[CC--:B------:R-:W-:Y:S02]  /*18870*/  @!P3 LEA R8, P1, R3.reuse, R0.reuse, 0x2 ;  /* 0x000000000308b211 */ /* 0x0c0fe400078210ff */
[----:B------:R-:W-:Y:S02]  /*18880*/  @!P4 LEA R12, P0, R2, R0, 0x2 ;  /* 0x00000000020cc211 */ /* 0x000fe400078010ff */
[----:B------:R-:W-:Y:S02]  /*18890*/  @!P3 LEA.HI.X R9, R3, R4, R9, 0x2, P1 ;  /* 0x000000040309b211 */ /* 0x000fe400008f1409 */
[----:B------:R-:W-:-:S03]  /*188a0*/  IADD3 R3, R217, 0x78, RZ ;  /* 0x00000078d9037810 */ /* 0x000fc60007ffe0ff */
[----:B------:R5:W-:Y:S01]  /*188b0*/  @!P3 ST.E.64 [R8.64], R40 ;  /* 0x000000280800b985 */ /* 0x000be2000c101b06 */
[----:B------:R-:W-:Y:S02]  /*188c0*/  ISETP.GE.AND P3, PT, R3, c[0x0][0x3c8], PT ;  /* 0x0000f20003007a0c */ /* 0x000fe40003f66270 */
[C---:B--2---:R-:W-:Y:S02]  /*188d0*/  IADD3 R6, R217.reuse, 0x70, RZ ;  /* 0x00000070d9067810 */ /* 0x044fe40007ffe0ff */
[----:B------:R-:W-:Y:S02]  /*188e0*/  SHF.R.S32.HI R7, RZ, 0x1f, R2 ;  /* 0x0000001fff077819 */ /* 0x000fe40000011402 */
[----:B------:R-:W-:Y:S02]  /*188f0*/  ISETP.GE.AND P6, PT, R6, c[0x0][0x3c8], PT ;  /* 0x0000f20006007a0c */ /* 0x000fe40003fc6270 */
[----:B------:R-:W-:Y:S02]  /*18900*/  @!P4 LEA.HI.X R13, R2, R4, R7, 0x2, P0 ;  /* 0x00000004020dc211 */ /* 0x000fe400000f1407 */
[----:B------:R-:W-:-:S02]  /*18910*/  IADD3 R2, R217, 0x80, RZ ;  /* 0x00000080d9027810 */ /* 0x000fc40007ffe0ff */
[----:B------:R-:W-:Y:S01]  /*18920*/  SHF.R.S32.HI R7, RZ, 0x1f, R5 ;  /* 0x0000001fff077819 */ /* 0x000fe20000011405 */
[----:B------:R2:W-:Y:S01]  /*18930*/  @!P4 ST.E.64 [R12.64], R52 ;  /* 0x000000340c00c985 */ /* 0x0005e2000c101b06 */
[----:B------:R-:W-:Y:S02]  /*18940*/  ISETP.GE.AND P5, PT, R2, c[0x0][0x3c8], PT ;  /* 0x0000f20002007a0c */ /* 0x000fe40003fa6270 */
[----:B----4-:R-:W-:-:S03]  /*18950*/  SHF.R.S32.HI R11, RZ, 0x1f, R6 ;  /* 0x0000001fff0b7819 */ /* 0x010fc60000011406 */
[----:B------:R-:W-:-:S04]  /*18960*/  @!P6 LEA R10, P0, R6, R0, 0x2 ;  /* 0x00000000060ae211 */ /* 0x000fc800078010ff */
[----:B------:R-:W-:Y:S02]  /*18970*/  @!P6 LEA.HI.X R11, R6, R4, R11, 0x2, P0 ;  /* 0x00000004060be211 */ /* 0x000fe400000f140b */
[----:B------:R-:W-:Y:S02]  /*18980*/  IADD3 R6, R217, 0x88, RZ ;  /* 0x00000088d9067810 */ /* 0x000fe40007ffe0ff */
[----:B-----5:R-:W-:-:S04]  /*18990*/  @!P2 LEA R8, P1, R5, R0, 0x2 ;  /* 0x000000000508a211 */ /* 0x020fc800078210ff */
[----:B------:R-:W-:Y:S02]  /*189a0*/  @!P2 LEA.HI.X R9, R5, R4, R7, 0x2, P1 ;  /* 0x000000040509a211 */ /* 0x000fe400008f1407 */
[----:B------:R-:W-:Y:S02]  /*189b0*/  IADD3 R5, R217, 0x90, RZ ;  /* 0x00000090d9057810 */ /* 0x000fe40007ffe0ff */
[----:B------:R-:W-:Y:S01]  /*189c0*/  SHF.R.S32.HI R7, RZ, 0x1f, R2 ;  /* 0x0000001fff077819 */ /* 0x000fe20000011402 */
[----:B------:R4:W-:Y:S01]  /*189d0*/  @!P2 ST.E.64 [R8.64], R48 ;  /* 0x000000300800a985 */ /* 0x0009e2000c101b06 */
[----:B------:R-:W-:Y:S02]  /*189e0*/  ISETP.GE.AND P2, PT, R6, c[0x0][0x3c8], PT ;  /* 0x0000f20006007a0c */ /* 0x000fe40003f46270 */
[----:B------:R-:W-:Y:S01]  /*189f0*/  ISETP.GE.AND P4, PT, R5, c[0x0][0x3c8], PT ;  /* 0x0000f20005007a0c */ /* 0x000fe20003f86270 */
[----:B------:R5:W-:Y:S01]  /*18a00*/  @!P6 ST.E.64 [R10.64], R60 ;  /* 0x0000003c0a00e985 */ /* 0x000be2000c101b06 */
[----:B--2---:R-:W-:-:S04]  /*18a10*/  @!P5 LEA R12, P0, R2, R0, 0x2 ;  /* 0x00000000020cd211 */ /* 0x004fc800078010ff */
[----:B------:R-:W-:Y:S02]  /*18a20*/  @!P5 LEA.HI.X R13, R2, R4, R7, 0x2, P0 ;  /* 0x00000004020dd211 */ /* 0x000fe400000f1407 */
[----:B------:R-:W-:Y:S02]  /*18a30*/  IADD3 R2, R217, 0xa0, RZ ;  /* 0x000000a0d9027810 */ /* 0x000fe40007ffe0ff */
[----:B------:R-:W-:Y:S02]  /*18a40*/  SHF.R.S32.HI R7, RZ, 0x1f, R5 ;  /* 0x0000001fff077819 */ /* 0x000fe40000011405 */
[----:B----4-:R-:W-:Y:S02]  /*18a50*/  SHF.R.S32.HI R9, RZ, 0x1f, R3 ;  /* 0x0000001fff097819 */ /* 0x010fe40000011403 */
[-C--:B------:R-:W-:Y:S02]  /*18a60*/  @!P3 LEA R8, P1, R3, R0.reuse, 0x2 ;  /* 0x000000000308b211 */ /* 0x080fe400078210ff */
[----:B-----5:R-:W-:-:S02]  /*18a70*/  @!P4 LEA R10, P0, R5, R0, 0x2 ;  /* 0x00000000050ac211 */ /* 0x020fc400078010ff */
        /* <DEDUP_REMOVED lines=10> */
[----:B--2---:R-:W-:Y:S02]  /*18b20*/  SHF.R.S32.HI R9, RZ, 0x1f, R6 ;  /* 0x0000001fff097819 */ /* 0x004fe40000011406 */
[----:B------:R-:W-:-:S05]  /*18b30*/  @!P2 LEA R8, P1, R6, R0, 0x2 ;  /* 0x000000000608a211 */ /* 0x000fca00078210ff */
[----:B----4-:R-:W-:Y:S02]  /*18b40*/  @!P5 LEA R12, P0, R2, R0, 0x2 ;  /* 0x00000000020cd211 */ /* 0x010fe400078010ff */
[-C--:B------:R-:W-:Y:S02]  /*18b50*/  @!P2 LEA.HI.X R9, R6, R4.reuse, R9, 0x2, P1 ;  /* 0x000000040609a211 */ /* 0x080fe400008f1409 */
[C---:B------:R-:W-:Y:S02]  /*18b60*/  IADD3 R6, R217.reuse, 0xa8, RZ ;  /* 0x000000a8d9067810 */ /* 0x040fe40007ffe0ff */
[----:B------:R-:W-:Y:S01]  /*18b70*/  @!P5 LEA.HI.X R13, R2, R4, R7, 0x2, P0 ;  /* 0x00000004020dd211 */ /* 0x000fe200000f1407 */
[----:B------:R2:W-:Y:S01]  /*18b80*/  @!P2 ST.E.64 [R8.64], R64 ;  /* 0x000000400800a985 */ /* 0x0005e2000c101b06 */
[----:B------:R-:W-:Y:S02]  /*18b90*/  ISETP.GE.AND P2, PT, R6, c[0x0][0x3c8], PT ;  /* 0x0000f20006007a0c */ /* 0x000fe40003f46270 */
[C---:B------:R-:W-:Y:S01]  /*18ba0*/  IADD3 R2, R217.reuse, 0xb8, RZ ;  /* 0x000000b8d9027810 */ /* 0x040fe20007ffe0ff */
[----:B------:R4:W-:Y:S01]  /*18bb0*/  @!P4 ST.E.64 [R10.64], R76 ;  /* 0x0000004c0a00c985 */ /* 0x0009e2000c101b06 */
[----:B------:R-:W-:-:S04]  /*18bc0*/  IADD3 R7, R217, 0xc0, RZ ;  /* 0x000000c0d9077810 */ /* 0x000fc80007ffe0ff */
[----:B------:R-:W-:Y:S02]  /*18bd0*/  ISETP.GE.AND P4, PT, R7, c[0x0][0x3c8], PT ;  /* 0x0000f20007007a0c */ /* 0x000fe40003f86270 */
[----:B--2---:R-:W-:Y:S02]  /*18be0*/  SHF.R.S32.HI R9, RZ, 0x1f, R3 ;  /* 0x0000001fff097819 */ /* 0x004fe40000011403 */
[-C--:B------:R-:W-:Y:S02]  /*18bf0*/  @!P3 LEA R8, P1, R3, R0.reuse, 0x2 ;  /* 0x000000000308b211 */ /* 0x080fe400078210ff */
[----:B----4-:R-:W-:Y:S02]  /*18c00*/  @!P6 LEA R10, P0, R5, R0, 0x2 ;  /* 0x00000000050ae211 */ /* 0x010fe400078010ff */
[----:B------:R-:W-:Y:S02]  /*18c10*/  @!P3 LEA.HI.X R9, R3, R4, R9, 0x2, P1 ;  /* 0x000000040309b211 */ /* 0x000fe400008f1409 */
[----:B------:R-:W-:-:S03]  /*18c20*/  SHF.R.S32.HI R3, RZ, 0x1f, R5 ;  /* 0x0000001fff037819 */ /* 0x000fc60000011405 */
[----:B------:R2:W-:Y:S01]  /*18c30*/  @!P3 ST.E.64 [R8.64], R72 ;  /* 0x000000480800b985 */ /* 0x0005e2000c101b06 */
[----:B------:R-:W-:Y:S02]  /*18c40*/  ISETP.GE.AND P3, PT, R2, c[0x0][0x3c8], PT ;  /* 0x0000f20002007a0c */ /* 0x000fe40003f66270 */
[----:B------:R-:W-:Y:S01]  /*18c50*/  @!P6 LEA.HI.X R11, R5, R4, R3, 0x2, P0 ;  /* 0x00000004050be211 */ /* 0x000fe200000f1403 */
[----:B------:R4:W-:Y:S01]  /*18c60*/  @!P5 ST.E.64 [R12.64], R84 ;  /* 0x000000540c00d985 */ /* 0x0009e2000c101b06 */
[C---:B------:R-:W-:Y:S02]  /*18c70*/  IADD3 R5, R217.reuse, 0xc8, RZ ;  /* 0x000000c8d9057810 */ /* 0x040fe40007ffe0ff */
[----:B------:R-:W-:-:S04]  /*18c80*/  IADD3 R3, R217, 0xd0, RZ ;  /* 0x000000d0d9037810 */ /* 0x000fc80007ffe0ff */
[----:B------:R-:W-:Y:S02]  /*18c90*/  ISETP.GE.AND P5, PT, R3, c[0x0][0x3c8], PT ;  /* 0x0000f20003007a0c */ /* 0x000fe40003fa6270 */
[----:B--2---:R-:W-:Y:S02]  /*18ca0*/  SHF.R.S32.HI R9, RZ, 0x1f, R6 ;  /* 0x0000001fff097819 */ /* 0x004fe40000011406 */
[CC--:B------:R-:W-:Y:S02]  /*18cb0*/  @!P2 LEA R8, P1, R6.reuse, R0.reuse, 0x2 ;  /* 0x000000000608a211 */ /* 0x0c0fe400078210ff */
[----:B----4-:R-:W-:Y:S02]  /*18cc0*/  @!P4 LEA R12, P0, R7, R0, 0x2 ;  /* 0x00000000070cc211 */ /* 0x010fe400078010ff */
[----:B------:R-:W-:Y:S02]  /*18cd0*/  @!P2 LEA.HI.X R9, R6, R4, R9, 0x2, P1 ;  /* 0x000000040609a211 */ /* 0x000fe400008f1409 */
[----:B------:R-:W-:-:S03]  /*18ce0*/  SHF.R.S32.HI R6, RZ, 0x1f, R7 ;  /* 0x0000001fff067819 */ /* 0x000fc60000011407 */
[----:B------:R2:W-:Y:S01]  /*18cf0*/  @!P2 ST.E.64 [R8.64], R80 ;  /* 0x000000500800a985 */ /* 0x0005e2000c101b06 */
[----:B------:R-:W-:Y:S02]  /*18d00*/  ISETP.GE.AND P2, PT, R5, c[0x0][0x3c8], PT ;  /* 0x0000f20005007a0c */ /* 0x000fe40003f46270 */
[----:B------:R-:W-:Y:S01]  /*18d10*/  @!P4 LEA.HI.X R13, R7, R4, R6, 0x2, P0 ;  /* 0x00000004070dc211 */ /* 0x000fe200000f1406 */
[----:B------:R4:W-:Y:S01]  /*18d20*/  @!P6 ST.E.64 [R10.64], R92 ;  /* 0x0000005c0a00e985 */ /* 0x0009e2000c101b06 */
[----:B------:R-:W-:Y:S02]  /*18d30*/  IADD3 R6, R217, 0xe0, RZ ;  /* 0x000000e0d9067810 */ /* 0x000fe40007ffe0ff */
[----:B------:R-:W-:Y:S02]  /*18d40*/  SHF.R.S32.HI R7, RZ, 0x1f, R3 ;  /* 0x0000001fff077819 */ /* 0x000fe40000011403 */
[----:B------:R-:W-:Y:S02]  /*18d50*/  ISETP.GE.AND P6, PT, R6, c[0x0][0x3c8], PT ;  /* 0x0000f20006007a0c */ /* 0x000fe40003fc6270 */
[----:B--2---:R-:W-:-:S02]  /*18d60*/  SHF.R.S32.HI R9, RZ, 0x1f, R2 ;  /* 0x0000001fff097819 */ /* 0x004fc40000011402 */
[CC--:B------:R-:W-:Y:S02]  /*18d70*/  @!P3 LEA R8, P1, R2.reuse, R0.reuse, 0x2 ;  /* 0x000000000208b211 */ /* 0x0c0fe400078210ff */
[----:B----4-:R-:W-:Y:S02]  /*18d80*/  @!P5 LEA R10, P0, R3, R0, 0x2 ;  /* 0x00000000030ad211 */ /* 0x010fe400078010ff */
[-C--:B------:R-:W-:Y:S02]  /*18d90*/  @!P3 LEA.HI.X R9, R2, R4.reuse, R9, 0x2, P1 ;  /* 0x000000040209b211 */ /* 0x080fe400008f1409 */
[----:B------:R-:W-:Y:S02]  /*18da0*/  IADD3 R2, R217, 0xd8, RZ ;  /* 0x000000d8d9027810 */ /* 0x000fe40007ffe0ff */
[----:B------:R-:W-:Y:S01]  /*18db0*/  @!P5 LEA.HI.X R11, R3, R4, R7, 0x2, P0 ;  /* 0x00000004030bd211 */ /* 0x000fe200000f1407 */
[----:B------:R2:W-:Y:S01]  /*18dc0*/  @!P3 ST.E.64 [R8.64], R88 ;  /* 0x000000580800b985 */ /* 0x0005e2000c101b06 */
[----:B------:R-:W-:-:S02]  /*18dd0*/  SHF.R.S32.HI R7, RZ, 0x1f, R2 ;  /* 0x0000001fff077819 */ /* 0x000fc40000011402 */
[----:B------:R-:W-:Y:S01]  /*18de0*/  IADD3 R3, R217, 0xf0, RZ ;  /* 0x000000f0d9037810 */ /* 0x000fe20007ffe0ff */
[----:B------:R4:W-:Y:S01]  /*18df0*/  @!P4 ST.E.64 [R12.64], R100 ;  /* 0x000000640c00c985 */ /* 0x0009e2000c101b06 */
[----:B------:R-:W-:Y:S02]  /*18e00*/  ISETP.GE.AND P4, PT, R2, c[0x0][0x3c8], PT ;  /* 0x0000f20002007a0c */ /* 0x000fe40003f86270 */
[----:B--2---:R-:W-:Y:S02]  /*18e10*/  SHF.R.S32.HI R9, RZ, 0x1f, R5 ;  /* 0x0000001fff097819 */ /* 0x004fe40000011405 */
[CC--:B------:R-:W-:Y:S02]  /*18e20*/  @!P2 LEA R8, P1, R5.reuse, R0.reuse, 0x2 ;  /* 0x000000000508a211 */ /* 0x0c0fe400078210ff */
[----:B----4-:R-:W-:Y:S02]  /*18e30*/  @!P6 LEA R12, P0, R6, R0, 0x2 ;  /* 0x00000000060ce211 */ /* 0x010fe400078010ff */
[----:B------:R-:W-:-:S02]  /*18e40*/  @!P2 LEA.HI.X R9, R5, R4, R9, 0x2, P1 ;  /* 0x000000040509a211 */ /* 0x000fc400008f1409 */
[----:B------:R-:W-:-:S03]  /*18e50*/  IADD3 R5, R217, 0xe8, RZ ;  /* 0x000000e8d9057810 */ /* 0x000fc60007ffe0ff */
[C---:B------:R-:W-:Y:S01]  /*18e60*/  @!P4 LEA R14, P1, R2.reuse, R0, 0x2 ;  /* 0x00000000020ec211 */ /* 0x040fe200078210ff */
[----:B------:R2:W-:Y:S01]  /*18e70*/  @!P2 ST.E.64 [R8.64], R96 ;  /* 0x000000600800a985 */ /* 0x0005e2000c101b06 */
[----:B------:R-:W-:Y:S02]  /*18e80*/  ISETP.GE.AND P3, PT, R5, c[0x0][0x3c8], PT ;  /* 0x0000f20005007a0c */ /* 0x000fe40003f66270 */
[----:B------:R-:W-:Y:S01]  /*18e90*/  @!P4 LEA.HI.X R15, R2, R4, R7, 0x2, P1 ;  /* 0x00000004020fc211 */ /* 0x000fe200008f1407 */
[----:B------:R4:W-:Y:S01]  /*18ea0*/  @!P5 ST.E.64 [R10.64], R108 ;  /* 0x0000006c0a00d985 */ /* 0x0009e2000c101b06 */
[----:B------:R-:W-:Y:S02]  /*18eb0*/  ISETP.GE.AND P2, PT, R3, c[0x0][0x3c8], PT ;  /* 0x0000f20003007a0c */ /* 0x000fe40003f46270 */
[----:B------:R-:W-:Y:S01]  /*18ec0*/  IADD3 R2, R217, 0xf8, RZ ;  /* 0x000000f8d9027810 */ /* 0x000fe20007ffe0ff */
[----:B------:R1:W-:Y:S03]  /*18ed0*/  @!P4 ST.E.64 [R14.64], R164 ;  /* 0x000000a40e00c985 */ /* 0x0003e6000c101b06 */
[----:B------:R-:W-:-:S02]  /*18ee0*/  ISETP.GE.AND P1, PT, R2, c[0x0][0x3c8], PT ;  /* 0x0000f20002007a0c */ /* 0x000fc40003f26270 */
[----:B--2---:R-:W-:-:S04]  /*18ef0*/  SHF.R.S32.HI R8, RZ, 0x1f, R6 ;  /* 0x0000001fff087819 */ /* 0x004fc80000011406 */
[----:B------:R-:W-:Y:S02]  /*18f00*/  @!P6 LEA.HI.X R13, R6, R4, R8, 0x2, P0 ;  /* 0x00000004060de211 */ /* 0x000fe400000f1408 */
[----:B------:R-:W-:Y:S02]  /*18f10*/  SHF.R.S32.HI R6, RZ, 0x1f, R5 ;  /* 0x0000001fff067819 */ /* 0x000fe40000011405 */
[C---:B----4-:R-:W-:Y:S01]  /*18f20*/  @!P3 LEA R10, P0, R5.reuse, R0, 0x2 ;  /* 0x00000000050ab211 */ /* 0x050fe200078010ff */
[----:B------:R1:W-:Y:S03]  /*18f30*/  @!P6 ST.E.64 [R12.64], R162 ;  /* 0x000000a20c00e985 */ /* 0x0003e6000c101b06 */
[----:B------:R-:W-:Y:S02]  /*18f40*/  @!P3 LEA.HI.X R11, R5, R4, R6, 0x2, P0 ;  /* 0x00000004050bb211 */ /* 0x000fe400000f1406 */
[----:B------:R-:W-:-:S02]  /*18f50*/  SHF.R.S32.HI R5, RZ, 0x1f, R3 ;  /* 0x0000001fff057819 */ /* 0x000fc40000011403 */
[C---:B------:R-:W-:Y:S01]  /*18f60*/  @!P2 LEA R8, P0, R3.reuse, R0, 0x2 ;  /* 0x000000000308a211 */ /* 0x040fe200078010ff */
[----:B------:R1:W-:Y:S03]  /*18f70*/  @!P3 ST.E.64 [R10.64], R120 ;  /* 0x000000780a00b985 */ /* 0x0003e6000c101b06 */
[----:B------:R-:W-:Y:S02]  /*18f80*/  @!P2 LEA.HI.X R9, R3, R4, R5, 0x2, P0 ;  /* 0x000000040309a211 */ /* 0x000fe400000f1405 */
[----:B------:R-:W-:Y:S02]  /*18f90*/  SHF.R.S32.HI R3, RZ, 0x1f, R2 ;  /* 0x0000001fff037819 */ /* 0x000fe40000011402 */
[C---:B------:R-:W-:Y:S01]  /*18fa0*/  @!P1 LEA R6, P0, R2.reuse, R0, 0x2 ;  /* 0x0000000002069211 */ /* 0x040fe200078010ff */
[----:B------:R1:W-:Y:S03]  /*18fb0*/  @!P2 ST.E.64 [R8.64], R112 ;  /* 0x000000700800a985 */ /* 0x0003e6000c101b06 */
[----:B------:R-:W-:-:S05]  /*18fc0*/  @!P1 LEA.HI.X R7, R2, R4, R3, 0x2, P0 ;  /* 0x0000000402079211 */ /* 0x000fca00000f1403 */
[----:B------:R1:W-:Y:S04]  /*18fd0*/  @!P1 ST.E.64 [R6.64], R104 ;  /* 0x0000006806009985 */ /* 0x0003e8000c101b06 */
.L_x_1131:
[----:B------:R-:W-:Y:S05]  /*18fe0*/  BSYNC B0 ;  /* 0x0000000000007941 */ /* 0x000fea0003800000 */
.L_x_1130:
[----:B------:R-:W-:Y:S05]  /*18ff0*/  BRA.DIV ~URZ, `(.L_x_1132) ;  /* 0x000036827f007947 */ /* 0x000fea000b800000 */
[----:B--2---:R2:W1:Y:S04]  /*19000*/  SHFL.IDX PT, R4, R16, 0x1, 0x1c1f ;  /* 0x003c1f0010047f89 */ /* 0x00446800000e0000 */
[----:B----4-:R2:W4:Y:S02]  /*19010*/  SHFL.IDX PT, R0, R17, 0x1, 0x1c1f ;  /* 0x003c1f0011007f89 */ /* 0x01052400000e0000 */
.L_x_1190:
[----:B------:R-:W-:-:S13]  /*19020*/  LOP3.LUT P0, RZ, R216, 0x2, RZ, 0xc0, !PT ;  /* 0x00000002d8ff7812 */ /* 0x000fda000780c0ff */
[----:B------:R-:W-:Y:S05]  /*19030*/  @P0 BRA `(.L_x_1127) ;  /* 0x000019f000000947 */ /* 0x000fea0003800000 */
[C---:B------:R-:W-:Y:S02]  /*19040*/  ISETP.GE.AND P1, PT, R217.reuse, c[0x0][0x3c8], PT ;  /* 0x0000f200d9007a0c */ /* 0x040fe40003f26270 */
[C---:B-1----:R-:W-:Y:S02]  /*19050*/  IADD3 R10, R217.reuse, 0x8, RZ ;  /* 0x00000008d90a7810 */ /* 0x042fe40007ffe0ff */
[C---:B------:R-:W-:Y:S02]  /*19060*/  IADD3 R8, R217.reuse, 0x10, RZ ;  /* 0x00000010d9087810 */ /* 0x040fe40007ffe0ff */
[----:B------:R-:W-:Y:S02]  /*19070*/  ISETP.GE.AND P0, PT, R10, c[0x0][0x3c8], PT ;  /* 0x0000f2000a007a0c */ /* 0x000fe40003f06270 */
[----:B------:R-:W-:Y:S02]  /*19080*/  ISETP.GE.AND P5, PT, R8, c[0x0][0x3c8], PT ;  /* 0x0000f20008007a0c */ /* 0x000fe40003fa6270 */
[----:B------:R-:W-:-:S02]  /*19090*/  IADD3 R14, R217, 0x18, RZ ;  /* 0x00000018d90e7810 */ /* 0x000fc40007ffe0ff */
[C---:B------:R-:W-:Y:S01]  /*190a0*/  IADD3 R12, R217.reuse, 0x20, RZ ;  /* 0x00000020d90c7810 */ /* 0x040fe20007ffe0ff */
[----:B----4-:R-:W-:Y:S01]  /*190b0*/  @!P1 IMAD.MOV.U32 R2, RZ, RZ, R0 ;  /* 0x000000ffff029224 */ /* 0x010fe200078e0000 */
[C---:B------:R-:W-:Y:S01]  /*190c0*/  IADD3 R13, R217.reuse, 0x8, RZ ;  /* 0x00000008d90d7810 */ /* 0x040fe20007ffe0ff */
[----:B------:R-:W-:Y:S01]  /*190d0*/  @!P1 IMAD.MOV.U32 R3, RZ, RZ, R4 ;  /* 0x000000ffff039224 */ /* 0x000fe200078e0004 */
[----:B------:R-:W-:Y:S02]  /*190e0*/  ISETP.GE.AND P4, PT, R14, c[0x0][0x3c8], PT ;  /* 0x0000f2000e007a0c */ /* 0x000fe40003f86270 */
[----:B------:R-:W-:Y:S01]  /*190f0*/  ISETP.GE.AND P3, PT, R12, c[0x0][0x3c8], PT ;  /* 0x0000f2000c007a0c */ /* 0x000fe20003f66270 */
[C---:B------:R-:W-:Y:S01]  /*19100*/  @!P1 IMAD.WIDE R2, R217.reuse, 0x4, R2 ;  /* 0x00000004d9029825 */ /* 0x040fe200078e0202 */
[C---:B------:R-:W-:Y:S02]  /*19110*/  IADD3 R9, R217.reuse, 0x10, RZ ;  /* 0x00000010d9097810 */ /* 0x040fe40007ffe0ff */
[----:B------:R-:W-:-:S02]  /*19120*/  IADD3 R5, R217, 0x28, RZ ;  /* 0x00000028d9057810 */ /* 0x000fc40007ffe0ff */
[C---:B------:R-:W-:Y:S01]  /*19130*/  @!P0 LEA R6, P6, R10.reuse, R0, 0x2 ;  /* 0x000000000a068211 */ /* 0x040fe200078c10ff */
[----:B------:R1:W-:Y:S01]  /*19140*/  @!P1 ST.E.64 [R2.64], R116 ;  /* 0x0000007402009985 */ /* 0x0003e2000c101b06 */
[----:B------:R-:W-:Y:S02]  /*19150*/  SHF.R.S32.HI R13, RZ, 0x1f, R13 ;  /* 0x0000001fff0d7819 */ /* 0x000fe4000001140d */
[----:B------:R-:W-:Y:S02]  /*19160*/  SHF.R.S32.HI R9, RZ, 0x1f, R9 ;  /* 0x0000001fff097819 */ /* 0x000fe40000011409 */
[----:B------:R-:W-:Y:S02]  /*19170*/  ISETP.GE.AND P2, PT, R5, c[0x0][0x3c8], PT ;  /* 0x0000f20005007a0c */ /* 0x000fe40003f46270 */
[----:B------:R-:W-:Y:S02]  /*19180*/  IADD3 R11, R217, 0x30, RZ ;  /* 0x00000030d90b7810 */ /* 0x000fe40007ffe0ff */
[----:B------:R-:W-:-:S02]  /*19190*/  @!P0 LEA.HI.X R7, R10, R4, R13, 0x2, P6 ;  /* 0x000000040a078211 */ /* 0x000fc400030f140d */
[C---:B------:R-:W-:Y:S02]  /*191a0*/  IADD3 R15, R217.reuse, 0x18, RZ ;  /* 0x00000018d90f7810 */ /* 0x040fe40007ffe0ff */
[C---:B------:R-:W-:Y:S01]  /*191b0*/  IADD3 R13, R217.reuse, 0x20, RZ ;  /* 0x00000020d90d7810 */ /* 0x040fe20007ffe0ff */
[----:B------:R4:W-:Y:S01]  /*191c0*/  @!P0 ST.E.64 [R6.64], R124 ;  /* 0x0000007c06008985 */ /* 0x0009e2000c101b06 */
[----:B------:R-:W-:Y:S02]  /*191d0*/  SHF.R.S32.HI R15, RZ, 0x1f, R15 ;  /* 0x0000001fff0f7819 */ /* 0x000fe4000001140f */
[----:B------:R-:W-:Y:S02]  /*191e0*/  SHF.R.S32.HI R13, RZ, 0x1f, R13 ;  /* 0x0000001fff0d7819 */ /* 0x000fe4000001140d */
[----:B------:R-:W-:-:S04]  /*191f0*/  IADD3 R10, R217, 0x28, RZ ;  /* 0x00000028d90a7810 */ /* 0x000fc80007ffe0ff */
[----:B------:R-:W-:Y:S02]  /*19200*/  SHF.R.S32.HI R10, RZ, 0x1f, R10 ;  /* 0x0000001fff0a7819 */ /* 0x000fe4000001140a */
[----:B-1----:R-:W-:-:S04]  /*19210*/  @!P5 LEA R2, P1, R8, R0, 0x2 ;  /* 0x000000000802d211 */ /* 0x002fc800078210ff */
[----:B------:R-:W-:Y:S02]  /*19220*/  @!P5 LEA.HI.X R3, R8, R4, R9, 0x2, P1 ;  /* 0x000000040803d211 */ /* 0x000fe400008f1409 */
[----:B------:R-:W-:Y:S02]  /*19230*/  ISETP.GE.AND P1, PT, R11, c[0x0][0x3c8], PT ;  /* 0x0000f2000b007a0c */ /* 0x000fe40003f26270 */
[C---:B------:R-:W-:Y:S01]  /*19240*/  @!P4 LEA R8, P0, R14.reuse, R0, 0x2 ;  /* 0x000000000e08c211 */ /* 0x040fe200078010ff */
[----:B------:R1:W-:Y:S03]  /*19250*/  @!P5 ST.E.64 [R2.64], R128 ;  /* 0x000000800200d985 */ /* 0x0003e6000c101b06 */
[----:B------:R-:W-:Y:S02]  /*19260*/  @!P4 LEA.HI.X R9, R14, R4, R15, 0x2, P0 ;  /* 0x000000040e09c211 */ /* 0x000fe400000f140f */
[----:B----4-:R-:W-:-:S02]  /*19270*/  @!P3 LEA R6, P6, R12, R0, 0x2 ;  /* 0x000000000c06b211 */ /* 0x010fc400078c10ff */
[----:B------:R-:W-:Y:S01]  /*19280*/  ISETP.GE.AND P0, PT, R252, c[0x0][0x3c8], PT ;  /* 0x0000f200fc007a0c */ /* 0x000fe20003f06270 */
[----:B------:R4:W-:Y:S01]  /*19290*/  @!P4 ST.E.64 [R8.64], R134 ;  /* 0x000000860800c985 */ /* 0x0009e2000c101b06 */
[----:B------:R-:W-:Y:S02]  /*192a0*/  @!P3 LEA.HI.X R7, R12, R4, R13, 0x2, P6 ;  /* 0x000000040c07b211 */ /* 0x000fe400030f140d */
[----:B------:R-:W-:Y:S02]  /*192b0*/  IADD3 R12, R217, 0x30, RZ ;  /* 0x00000030d90c7810 */ /* 0x000fe40007ffe0ff */
[----:B------:R-:W-:Y:S01]  /*192c0*/  ISETP.GE.AND P4, PT, R251, c[0x0][0x3c8], PT ;  /* 0x0000f200fb007a0c */ /* 0x000fe20003f86270 */
[----:B------:R5:W-:Y:S01]  /*192d0*/  @!P3 ST.E.64 [R6.64], R22 ;  /* 0x000000160600b985 */ /* 0x000be2000c101b06 */
[----:B------:R-:W-:Y:S02]  /*192e0*/  SHF.R.S32.HI R12, RZ, 0x1f, R12 ;  /* 0x0000001fff0c7819 */ /* 0x000fe4000001140c */
[----:B-1----:R-:W-:-:S04]  /*192f0*/  @!P2 LEA R2, P5, R5, R0, 0x2 ;  /* 0x000000000502a211 */ /* 0x002fc800078a10ff */
[----:B------:R-:W-:Y:S02]  /*19300*/  @!P2 LEA.HI.X R3, R5, R4, R10, 0x2, P5 ;  /* 0x000000040503a211 */ /* 0x000fe400028f140a */
[----:B------:R-:W-:Y:S02]  /*19310*/  SHF.R.S32.HI R10, RZ, 0x1f, R252 ;  /* 0x0000001fff0a7819 */ /* 0x000fe400000114fc */
[----:B----4-:R-:W-:Y:S01]  /*19320*/  @!P1 LEA R8, P3, R11, R0, 0x2 ;  /* 0x000000000b089211 */ /* 0x010fe200078610ff */
[----:B------:R1:W-:Y:S01]  /*19330*/  @!P2 ST.E.64 [R2.64], R26 ;  /* 0x0000001a0200a985 */ /* 0x0003e2000c101b06 */
[----:B------:R-:W-:Y:S02]  /*19340*/  IADD3 R5, R217, 0x50, RZ ;  /* 0x00000050d9057810 */ /* 0x000fe40007ffe0ff */
[----:B------:R-:W-:Y:S02]  /*19350*/  @!P1 LEA.HI.X R9, R11, R4, R12, 0x2, P3 ;  /* 0x000000040b099211 */ /* 0x000fe400018f140c */
[----:B------:R-:W-:-:S02]  /*19360*/  ISETP.GE.AND P3, PT, R249, c[0x0][0x3c8], PT ;  /* 0x0000f200f9007a0c */ /* 0x000fc40003f66270 */
[C---:B-----5:R-:W-:Y:S01]  /*19370*/  @!P0 LEA R6, P2, R252.reuse, R0, 0x2 ;  /* 0x00000000fc068211 */ /* 0x060fe200078410ff */
[----:B------:R4:W-:Y:S01]  /*19380*/  @!P1 ST.E.64 [R8.64], R138 ;  /* 0x0000008a08009985 */ /* 0x0009e2000c101b06 */
[----:B------:R-:W-:Y:S02]  /*19390*/  SHF.R.S32.HI R12, RZ, 0x1f, R251 ;  /* 0x0000001fff0c7819 */ /* 0x000fe400000114fb */
[----:B------:R-:W-:Y:S02]  /*193a0*/  @!P0 LEA.HI.X R7, R252, R4, R10, 0x2, P2 ;  /* 0x00000004fc078211 */ /* 0x000fe400010f140a */
[----:B------:R-:W-:Y:S02]  /*193b0*/  ISETP.GE.AND P6, PT, R5, c[0x0][0x3c8], PT ;  /* 0x0000f20005007a0c */ /* 0x000fe40003fc6270 */
[----:B------:R-:W-:Y:S01]  /*193c0*/  SHF.R.S32.HI R13, RZ, 0x1f, R5 ;  /* 0x0000001fff0d7819 */ /* 0x000fe20000011405 */
[----:B------:R5:W-:Y:S01]  /*193d0*/  @!P0 ST.E.64 [R6.64], R30 ;  /* 0x0000001e06008985 */ /* 0x000be2000c101b06 */
[----:B------:R-:W-:-:S04]  /*193e0*/  @!P4 LEA R10, P0, R251, R0, 0x2 ;  /* 0x00000000fb0ac211 */ /* 0x000fc800078010ff */
[----:B------:R-:W-:-:S05]  /*193f0*/  @!P4 LEA.HI.X R11, R251, R4, R12, 0x2, P0 ;  /* 0x00000004fb0bc211 */ /* 0x000fca00000f140c */
[----:B------:R2:W-:Y:S02]  /*19400*/  @!P4 ST.E.64 [R10.64], R38 ;  /* 0x000000260a00c985 */ /* 0x0005e4000c101b06 */
[----:B--2---:R-:W-:Y:S02]  /*19410*/  @!P6 LEA R16, P0, R5, R0, 0x2 ;  /* 0x000000000510e211 */ /* 0x004fe400078010ff */
[C---:B-1----:R-:W-:Y:S02]  /*19420*/  IADD3 R3, R217.reuse, 0x58, RZ ;  /* 0x00000058d9037810 */ /* 0x042fe40007ffe0ff */
[----:B------:R-:W-:Y:S02]  /*19430*/  IADD3 R2, R217, 0x60, RZ ;  /* 0x00000060d9027810 */ /* 0x000fe40007ffe0ff */
[----:B------:R-:W-:Y:S02]  /*19440*/  ISETP.GE.AND P5, PT, R3, c[0x0][0x3c8], PT ;  /* 0x0000f20003007a0c */ /* 0x000fe40003fa6270 */
[----:B------:R-:W-:-:S02]  /*19450*/  SHF.R.S32.HI R12, RZ, 0x1f, R3 ;  /* 0x0000001fff0c7819 */ /* 0x000fc40000011403 */
[----:B----4-:R-:W-:Y:S02]  /*19460*/  @!P3 LEA R8, P1, R249, R0, 0x2 ;  /* 0x00000000f908b211 */ /* 0x010fe400078210ff */
[----:B------:R-:W-:Y:S02]  /*19470*/  ISETP.GE.AND P4, PT, R2, c[0x0][0x3c8], PT ;  /* 0x0000f20002007a0c */ /* 0x000fe40003f86270 */
[----:B---3--:R-:W-:Y:S02]  /*19480*/  @!P6 LEA.HI.X R17, R5, R4, R13, 0x2, P0 ;  /* 0x000000040511e211 */ /* 0x008fe400000f140d */
[C---:B------:R-:W-:Y:S02]  /*19490*/  IADD3 R5, R217.reuse, 0x78, RZ ;  /* 0x00000078d9057810 */ /* 0x040fe40007ffe0ff */
[----:B-----5:R-:W-:Y:S02]  /*194a0*/  SHF.R.S32.HI R7, RZ, 0x1f, R249 ;  /* 0x0000001fff077819 */ /* 0x020fe400000114f9 */
[----:B------:R-:W-:-:S02]  /*194b0*/  IADD3 R6, R217, 0x68, RZ ;  /* 0x00000068d9067810 */ /* 0x000fc40007ffe0ff */
[----:B------:R-:W-:Y:S02]  /*194c0*/  @!P3 LEA.HI.X R9, R249, R4, R7, 0x2, P1 ;  /* 0x00000004f909b211 */ /* 0x000fe400008f1407 */
[C---:B------:R-:W-:Y:S02]  /*194d0*/  @!P5 LEA R14, P1, R3.reuse, R0, 0x2 ;  /* 0x00000000030ed211 */ /* 0x040fe400078210ff */
[----:B------:R-:W-:Y:S01]  /*194e0*/  ISETP.GE.AND P2, PT, R6, c[0x0][0x3c8], PT ;  /* 0x0000f20006007a0c */ /* 0x000fe20003f46270 */
[----:B------:R1:W-:Y:S01]  /*194f0*/  @!P3 ST.E.64 [R8.64], R34 ;  /* 0x000000220800b985 */ /* 0x0003e2000c101b06 */
[----:B------:R-:W-:Y:S02]  /*19500*/  @!P5 LEA.HI.X R15, R3, R4, R12, 0x2, P1 ;  /* 0x00000004030fd211 */ /* 0x000fe400008f140c */
[----:B------:R-:W-:Y:S01]  /*19510*/  IADD3 R3, R217, 0x70, RZ ;  /* 0x00000070d9037810 */ /* 0x000fe20007ffe0ff */
[----:B------:R2:W-:Y:S01]  /*19520*/  @!P6 ST.E.64 [R16.64], R46 ;  /* 0x0000002e1000e985 */ /* 0x0005e2000c101b06 */
[----:B------:R-:W-:-:S02]  /*19530*/  @!P4 LEA R12, P0, R2, R0, 0x2 ;  /* 0x00000000020cc211 */ /* 0x000fc400078010ff */
[----:B------:R-:W-:Y:S01]  /*19540*/  ISETP.GE.AND P1, PT, R3, c[0x0][0x3c8], PT ;  /* 0x0000f20003007a0c */ /* 0x000fe20003f26270 */
[----:B------:R3:W-:Y:S01]  /*19550*/  @!P5 ST.E.64 [R14.64], R42 ;  /* 0x0000002a0e00d985 */ /* 0x0007e2000c101b06 */
[----:B------:R-:W-:-:S03]  /*19560*/  SHF.R.S32.HI R7, RZ, 0x1f, R6 ;  /* 0x0000001fff077819 */ /* 0x000fc60000011406 */
[----:B------:R-:W-:-:S04]  /*19570*/  @!P2 LEA R10, P3, R6, R0, 0x2 ;  /* 0x00000000060aa211 */ /* 0x000fc800078610ff */
[----:B------:R-:W-:Y:S02]  /*19580*/  @!P2 LEA.HI.X R11, R6, R4, R7, 0x2, P3 ;  /* 0x00000004060ba211 */ /* 0x000fe400018f1407 */
[----:B------:R-:W-:Y:S02]  /*19590*/  SHF.R.S32.HI R6, RZ, 0x1f, R3 ;  /* 0x0000001fff067819 */ /* 0x000fe40000011403 */
[----:B------:R-:W-:-:S04]  /*195a0*/  IADD3 R7, R217, 0x80, RZ ;  /* 0x00000080d9077810 */ /* 0x000fc80007ffe0ff */
[----:B------:R-:W-:Y:S02]  /*195b0*/  ISETP.GE.AND P6, PT, R7, c[0x0][0x3c8], PT ;  /* 0x0000f20007007a0c */ /* 0x000fe40003fc6270 */
[----:B-1----:R-:W-:Y:S02]  /*195c0*/  SHF.R.S32.HI R8, RZ, 0x1f, R2 ;  /* 0x0000001fff087819 */ /* 0x002fe40000011402 */
[----:B------:R-:W-:Y:S02]  /*195d0*/  SHF.R.S32.HI R9, RZ, 0x1f, R5 ;  /* 0x0000001fff097819 */ /* 0x000fe40000011405 */
[----:B------:R-:W-:Y:S02]  /*195e0*/  @!P4 LEA.HI.X R13, R2, R4, R8, 0x2, P0 ;  /* 0x00000004020dc211 */ /* 0x000fe400000f1408 */
[----:B------:R-:W-:Y:S02]  /*195f0*/  @!P1 LEA R18, P4, R3, R0, 0x2 ;  /* 0x0000000003129211 */ /* 0x000fe400078810ff */
[----:B------:R-:W-:-:S02]  /*19600*/  ISETP.GE.AND P0, PT, R5, c[0x0][0x3c8], PT ;  /* 0x0000f20005007a0c */ /* 0x000fc40003f06270 */
[----:B------:R-:W-:Y:S02]  /*19610*/  IADD3 R8, R217, 0x88, RZ ;  /* 0x00000088d9087810 */ /* 0x000fe40007ffe0ff */
[----:B------:R-:W-:Y:S02]  /*19620*/  @!P1 LEA.HI.X R19, R3, R4, R6, 0x2, P4 ;  /* 0x0000000403139211 */ /* 0x000fe400020f1406 */
[----:B------:R-:W-:Y:S02]  /*19630*/  ISETP.GE.AND P4, PT, R2, c[0x0][0x3c8], PT ;  /* 0x0000f20002007a0c */ /* 0x000fe40003f86270 */
[----:B------:R-:W-:Y:S02]  /*19640*/  ISETP.GE.AND P5, PT, R8, c[0x0][0x3c8], PT ;  /* 0x0000f20008007a0c */ /* 0x000fe40003fa6270 */
[C---:B------:R-:W-:Y:S02]  /*19650*/  IADD3 R2, R217.reuse, 0x90, RZ ;  /* 0x00000090d9027810 */ /* 0x040fe40007ffe0ff */
[----:B------:R-:W-:-:S02]  /*19660*/  IADD3 R6, R217, 0x98, RZ ;  /* 0x00000098d9067810 */ /* 0x000fc40007ffe0ff */
[C---:B--2---:R-:W-:Y:S02]  /*19670*/  @!P0 LEA R16, P3, R5.reuse, R0, 0x2 ;  /* 0x0000000005108211 */ /* 0x044fe400078610ff */
[----:B------:R-:W-:Y:S02]  /*19680*/  SHF.R.S32.HI R3, RZ, 0x1f, R7 ;  /* 0x0000001fff037819 */ /* 0x000fe40000011407 */
[----:B------:R-:W-:Y:S01]  /*19690*/  @!P0 LEA.HI.X R17, R5, R4, R9, 0x2, P3 ;  /* 0x0000000405118211 */ /* 0x000fe200018f1409 */
[----:B------:R1:W-:Y:S01]  /*196a0*/  @!P4 ST.E.64 [R12.64], R54 ;  /* 0x000000360c00c985 */ /* 0x0003e2000c101b06 */
[----:B------:R-:W-:Y:S02]  /*196b0*/  SHF.R.S32.HI R5, RZ, 0x1f, R8 ;  /* 0x0000001fff057819 */ /* 0x000fe40000011408 */
[----:B---3--:R-:W-:Y:S01]  /*196c0*/  @!P6 LEA R14, P3, R7, R0, 0x2 ;  /* 0x00000000070ee211 */ /* 0x008fe200078610ff */
[----:B------:R2:W-:Y:S01]  /*196d0*/  @!P2 ST.E.64 [R10.64], R50 ;  /* 0x000000320a00a985 */ /* 0x0005e2000c101b06 */
[----:B------:R-:W-:-:S02]  /*196e0*/  ISETP.GE.AND P4, PT, R6, c[0x0][0x3c8], PT ;  /* 0x0000f20006007a0c */ /* 0x000fc40003f86270 */
[----:B------:R-:W-:Y:S01]  /*196f0*/  @!P6 LEA.HI.X R15, R7, R4, R3, 0x2, P3 ;  /* 0x00000004070fe211 */ /* 0x000fe200018f1403 */
[----:B------:R-:W-:Y:S01]  /*19700*/  @!P1 ST.E.64 [R18.64], R62 ;  /* 0x0000003e12009985 */ /* 0x000fe2000c101b06 */
[----:B------:R-:W-:Y:S02]  /*19710*/  SHF.R.S32.HI R7, RZ, 0x1f, R2 ;  /* 0x0000001fff077819 */ /* 0x000fe40000011402 */
[----:B------:R-:W-:Y:S01]  /*19720*/  IADD3 R3, R217, 0xa8, RZ ;  /* 0x000000a8d9037810 */ /* 0x000fe20007ffe0ff */
[----:B------:R3:W-:Y:S01]  /*19730*/  @!P0 ST.E.64 [R16.64], R58 ;  /* 0x0000003a10008985 */ /* 0x0007e2000c101b06 */
[----:B------:R-:W-:-:S03]  /*19740*/  SHF.R.S32.HI R9, RZ, 0x1f, R6 ;  /* 0x0000001fff097819 */ /* 0x000fc60000011406 */
[----:B------:R-:W-:Y:S01]  /*19750*/  @!P6 ST.E.64 [R14.64], R70 ;  /* 0x000000460e00e985 */ /* 0x000fe2000c101b06 */
[----:B------:R-:W-:Y:S02]  /*19760*/  ISETP.GE.AND P6, PT, R2, c[0x0][0x3c8], PT ;  /* 0x0000f20002007a0c */ /* 0x000fe40003fc6270 */
[----:B-1----:R-:W-:-:S04]  /*19770*/  @!P5 LEA R12, P2, R8, R0, 0x2 ;  /* 0x00000000080cd211 */ /* 0x002fc800078410ff */
[----:B------:R-:W-:Y:S02]  /*19780*/  @!P5 LEA.HI.X R13, R8, R4, R5, 0x2, P2 ;  /* 0x00000004080dd211 */ /* 0x000fe400010f1405 */
[----:B------:R-:W-:Y:S02]  /*19790*/  ISETP.GE.AND P2, PT, R2, c[0x0][0x3c8], PT ;  /* 0x0000f20002007a0c */ /* 0x000fe40003f46270 */
[----:B------:R-:W-:Y:S01]  /*197a0*/  IADD3 R5, R217, 0xa0, RZ ;  /* 0x000000a0d9057810 */ /* 0x000fe20007ffe0ff */
[----:B------:R1:W-:Y:S01]  /*197b0*/  @!P5 ST.E.64 [R12.64], R66 ;  /* 0x000000420c00d985 */ /* 0x0003e2000c101b06 */
[C---:B------:R-:W-:Y:S02]  /*197c0*/  @!P4 LEA R8, P1, R6.reuse, R0, 0x2 ;  /* 0x000000000608c211 */ /* 0x040fe400078210ff */
[----:B------:R-:W-:Y:S02]  /*197d0*/  ISETP.GE.AND P3, PT, R5, c[0x0][0x3c8], PT ;  /* 0x0000f20005007a0c */ /* 0x000fe40003f66270 */
[----:B------:R-:W-:-:S02]  /*197e0*/  @!P4 LEA.HI.X R9, R6, R4, R9, 0x2, P1 ;  /* 0x000000040609c211 */ /* 0x000fc400008f1409 */
[----:B------:R-:W-:-:S03]  /*197f0*/  IADD3 R6, R217, 0xb8, RZ ;  /* 0x000000b8d9067810 */ /* 0x000fc60007ffe0ff */
[----:B--2---:R-:W-:-:S04]  /*19800*/  @!P2 LEA R10, P0, R2, R0, 0x2 ;  /* 0x00000000020aa211 */ /* 0x004fc800078010ff */
[----:B------:R-:W-:Y:S02]  /*19810*/  @!P2 LEA.HI.X R11, R2, R4, R7, 0x2, P0 ;  /* 0x00000004020ba211 */ /* 0x000fe400000f1407 */
[----:B------:R-:W-:Y:S02]  /*19820*/  ISETP.GE.AND P2, PT, R3, c[0x0][0x3c8], PT ;  /* 0x0000f20003007a0c */ /* 0x000fe40003f46270 */
[----:B---3--:R-:W-:Y:S01]  /*19830*/  @!P3 LEA R16, P0, R5, R0, 0x2 ;  /* 0x000000000510b211 */ /* 0x008fe200078010ff */
[----:B------:R2:W-:Y:S01]  /*19840*/  @!P6 ST.E.64 [R10.64], R78 ;  /* 0x0000004e0a00e985 */ /* 0x0005e2000c101b06 */
[C---:B------:R-:W-:Y:S02]  /*19850*/  IADD3 R7, R217.reuse, 0xb0, RZ ;  /* 0x000000b0d9077810 */ /* 0x040fe40007ffe0ff */
[----:B------:R-:W-:Y:S01]  /*19860*/  IADD3 R2, R217, 0xc8, RZ ;  /* 0x000000c8d9027810 */ /* 0x000fe20007ffe0ff */
[----:B------:R3:W-:Y:S01]  /*19870*/  @!P4 ST.E.64 [R8.64], R74 ;  /* 0x0000004a0800c985 */ /* 0x0007e2000c101b06 */
[----:B------:R-:W-:-:S02]  /*19880*/  ISETP.GE.AND P1, PT, R7, c[0x0][0x3c8], PT ;  /* 0x0000f20007007a0c */ /* 0x000fc40003f26270 */
[----:B-1----:R-:W-:Y:S02]  /*19890*/  SHF.R.S32.HI R13, RZ, 0x1f, R5 ;  /* 0x0000001fff0d7819 */ /* 0x002fe40000011405 */
[----:B------:R-:W-:Y:S02]  /*198a0*/  SHF.R.S32.HI R12, RZ, 0x1f, R3 ;  /* 0x0000001fff0c7819 */ /* 0x000fe40000011403 */
[----:B------:R-:W-:Y:S02]  /*198b0*/  @!P3 LEA.HI.X R17, R5, R4, R13, 0x2, P0 ;  /* 0x000000040511b211 */ /* 0x000fe400000f140d */
[----:B------:R-:W-:Y:S02]  /*198c0*/  ISETP.GE.AND P0, PT, R6, c[0x0][0x3c8], PT ;  /* 0x0000f20006007a0c */ /* 0x000fe40003f06270 */
[----:B------:R-:W-:Y:S01]  /*198d0*/  @!P2 LEA R14, P5, R3, R0, 0x2 ;  /* 0x00000000030ea211 */ /* 0x000fe200078a10ff */
[----:B------:R1:W-:Y:S01]  /*198e0*/  @!P3 ST.E.64 [R16.64], R86 ;  /* 0x000000561000b985 */ /* 0x0003e2000c101b06 */
[----:B------:R-:W-:-:S02]  /*198f0*/  SHF.R.S32.HI R5, RZ, 0x1f, R6 ;  /* 0x0000001fff057819 */ /* 0x000fc40000011406 */
[----:B------:R-:W-:Y:S02]  /*19900*/  @!P2 LEA.HI.X R15, R3, R4, R12, 0x2, P5 ;  /* 0x00000004030fa211 */ /* 0x000fe400028f140c */
[----:B------:R-:W-:Y:S02]  /*19910*/  IADD3 R3, R217, 0xc0, RZ ;  /* 0x000000c0d9037810 */ /* 0x000fe40007ffe0ff */
[-C--:B------:R-:W-:Y:S01]  /*19920*/  @!P1 LEA R12, P5, R7, R0.reuse, 0x2 ;  /* 0x00000000070c9211 */ /* 0x080fe200078a10ff */
[----:B------:R4:W-:Y:S01]  /*19930*/  @!P2 ST.E.64 [R14.64], R82 ;  /* 0x000000520e00a985 */ /* 0x0009e2000c101b06 */
[----:B------:R-:W-:Y:S02]  /*19940*/  ISETP.GE.AND P6, PT, R3, c[0x0][0x3c8], PT ;  /* 0x0000f20003007a0c */ /* 0x000fe40003fc6270 */
[----:B--2---:R-:W-:Y:S02]  /*19950*/  @!P0 LEA R10, P4, R6, R0, 0x2 ;  /* 0x00000000060a8211 */ /* 0x004fe400078810ff */
[----:B---3--:R-:W-:-:S02]  /*19960*/  SHF.R.S32.HI R8, RZ, 0x1f, R7 ;  /* 0x0000001fff087819 */ /* 0x008fc40000011407 */
[-C--:B------:R-:W-:Y:S02]  /*19970*/  @!P0 LEA.HI.X R11, R6, R4.reuse, R5, 0x2, P4 ;  /* 0x00000004060b8211 */ /* 0x080fe400020f1405 */
[----:B------:R-:W-:Y:S02]  /*19980*/  ISETP.GE.AND P4, PT, R2, c[0x0][0x3c8], PT ;  /* 0x0000f20002007a0c */ /* 0x000fe40003f86270 */
[----:B------:R-:W-:Y:S02]  /*19990*/  SHF.R.S32.HI R6, RZ, 0x1f, R3 ;  /* 0x0000001fff067819 */ /* 0x000fe40000011403 */
[----:B------:R-:W-:Y:S02]  /*199a0*/  @!P1 LEA.HI.X R13, R7, R4, R8, 0x2, P5 ;  /* 0x00000004070d9211 */ /* 0x000fe400028f1408 */
[C---:B------:R-:W-:Y:S02]  /*199b0*/  IADD3 R7, R217.reuse, 0xd0, RZ ;  /* 0x000000d0d9077810 */ /* 0x040fe40007ffe0ff */
[----:B------:R-:W-:Y:S01]  /*199c0*/  IADD3 R8, R217, 0xd8, RZ ;  /* 0x000000d8d9087810 */ /* 0x000fe20007ffe0ff */
[----:B------:R2:W-:Y:S01]  /*199d0*/  @!P1 ST.E.64 [R12.64], R154 ;  /* 0x0000009a0c009985 */ /* 0x0005e2000c101b06 */
[----:B------:R-:W-:-:S02]  /*199e0*/  ISETP.GE.AND P5, PT, R7, c[0x0][0x3c8], PT ;  /* 0x0000f20007007a0c */ /* 0x000fc40003fa6270 */
[----:B------:R-:W-:Y:S01]  /*199f0*/  SHF.R.S32.HI R5, RZ, 0x1f, R2 ;  /* 0x0000001fff057819 */ /* 0x000fe20000011402 */
[----:B------:R3:W-:Y:S01]  /*19a00*/  @!P0 ST.E.64 [R10.64], R90 ;  /* 0x0000005a0a008985 */ /* 0x0007e2000c101b06 */
[-C--:B-1----:R-:W-:Y:S02]  /*19a10*/  @!P4 LEA R16, P2, R2, R0.reuse, 0x2 ;  /* 0x000000000210c211 */ /* 0x082fe400078410ff */
[----:B------:R-:W-:Y:S02]  /*19a20*/  ISETP.GE.AND P4, PT, R8, c[0x0][0x3c8], PT ;  /* 0x0000f20008007a0c */ /* 0x000fe40003f86270 */
[----:B------:R-:W-:Y:S02]  /*19a30*/  SHF.R.S32.HI R9, RZ, 0x1f, R8 ;  /* 0x0000001fff097819 */ /* 0x000fe40000011408 */
[----:B----4-:R-:W-:-:S04]  /*19a40*/  @!P6 LEA R14, P3, R3, R0, 0x2 ;  /* 0x00000000030ee211 */ /* 0x010fc800078610ff */
[----:B------:R-:W-:Y:S02]  /*19a50*/  @!P6 LEA.HI.X R15, R3, R4, R6, 0x2, P3 ;  /* 0x00000004030fe211 */ /* 0x000fe400018f1406 */
[C---:B------:R-:W-:Y:S02]  /*19a60*/  ISETP.GE.AND P3, PT, R2.reuse, c[0x0][0x3c8], PT ;  /* 0x0000f20002007a0c */ /* 0x040fe40003f66270 */
[----:B------:R-:W-:Y:S01]  /*19a70*/  IADD3 R6, R217, 0xe0, RZ ;  /* 0x000000e0d9067810 */ /* 0x000fe20007ffe0ff */
[----:B------:R-:W-:Y:S01]  /*19a80*/  @!P6 ST.E.64 [R14.64], R158 ;  /* 0x0000009e0e00e985 */ /* 0x000fe2000c101b06 */
[----:B------:R-:W-:Y:S02]  /*19a90*/  SHF.R.S32.HI R3, RZ, 0x1f, R7 ;  /* 0x0000001fff037819 */ /* 0x000fe40000011407 */
[----:B------:R-:W-:Y:S02]  /*19aa0*/  ISETP.GE.AND P6, PT, R2, c[0x0][0x3c8], PT ;  /* 0x0000f20002007a0c */ /* 0x000fe40003fc6270 */
[----:B--2---:R-:W-:-:S05]  /*19ab0*/  @!P5 LEA R12, P1, R7, R0, 0x2 ;  /* 0x00000000070cd211 */ /* 0x004fca00078210ff */
[-C--:B------:R-:W-:Y:S02]  /*19ac0*/  @!P3 LEA.HI.X R17, R2, R4.reuse, R5, 0x2, P2 ;  /* 0x000000040211b211 */ /* 0x080fe400010f1405 */
[----:B------:R-:W-:Y:S02]  /*19ad0*/  ISETP.GE.AND P3, PT, R6, c[0x0][0x3c8], PT ;  /* 0x0000f20006007a0c */ /* 0x000fe40003f66270 */
[----:B------:R-:W-:Y:S02]  /*19ae0*/  IADD3 R5, R217, 0xe8, RZ ;  /* 0x000000e8d9057810 */ /* 0x000fe40007ffe0ff */
[----:B------:R-:W-:Y:S01]  /*19af0*/  @!P6 ST.E.64 [R16.64], R168 ;  /* 0x000000a81000e985 */ /* 0x000fe2000c101b06 */
[----:B------:R-:W-:Y:S02]  /*19b00*/  @!P5 LEA.HI.X R13, R7, R4, R3, 0x2, P1 ;  /* 0x00000004070dd211 */ /* 0x000fe400008f1403 */
[----:B------:R-:W-:Y:S02]  /*19b10*/  ISETP.GE.AND P2, PT, R5, c[0x0][0x3c8], PT ;  /* 0x0000f20005007a0c */ /* 0x000fe40003f46270 */
[----:B------:R-:W-:Y:S01]  /*19b20*/  IADD3 R3, R217, 0xf0, RZ ;  /* 0x000000f0d9037810 */ /* 0x000fe20007ffe0ff */
[----:B------:R-:W-:Y:S01]  /*19b30*/  @!P5 ST.E.64 [R12.64], R166 ;  /* 0x000000a60c00d985 */ /* 0x000fe2000c101b06 */
[----:B---3--:R-:W-:-:S02]  /*19b40*/  @!P4 LEA R10, P0, R8, R0, 0x2 ;  /* 0x00000000080ac211 */ /* 0x008fc400078010ff */
[----:B------:R-:W-:Y:S02]  /*19b50*/  ISETP.GE.AND P1, PT, R3, c[0x0][0x3c8], PT ;  /* 0x0000f20003007a0c */ /* 0x000fe40003f26270 */
[----:B------:R-:W-:Y:S02]  /*19b60*/  @!P4 LEA.HI.X R11, R8, R4, R9, 0x2, P0 ;  /* 0x00000004080bc211 */ /* 0x000fe400000f1409 */
[----:B------:R-:W-:Y:S02]  /*19b70*/  SHF.R.S32.HI R7, RZ, 0x1f, R6 ;  /* 0x0000001fff077819 */ /* 0x000fe40000011406 */
[C---:B------:R-:W-:Y:S01]  /*19b80*/  @!P3 LEA R8, P0, R6.reuse, R0, 0x2 ;  /* 0x000000000608b211 */ /* 0x040fe200078010ff */
[----:B------:R-:W-:Y:S03]  /*19b90*/  @!P4 ST.E.64 [R10.64], R114 ;  /* 0x000000720a00c985 */ /* 0x000fe6000c101b06 */
[----:B------:R-:W-:-:S02]  /*19ba0*/  @!P3 LEA.HI.X R9, R6, R4, R7, 0x2, P0 ;  /* 0x000000040609b211 */ /* 0x000fc400000f1407 */
        /* <DEDUP_REMOVED lines=17> */
.L_x_1112:
[----:B------:R-:W-:Y:S01]  /*19cc0*/  ISETP.NE.U32.AND P0, PT, RZ, c[0x0][0x508], PT ;  /* 0x00014200ff007a0c */ /* 0x000fe20003f05070 */
[----:B------:R-:W-:Y:S01]  /*19cd0*/  IMAD.MOV.U32 R4, RZ, RZ, 0x4 ;  /* 0x00000004ff047424 */ /* 0x000fe200078e00ff */
        /* <DEDUP_REMOVED lines=17> */
.L_x_1133:
[----:B------:R-:W3:Y:S01]  /*19df0*/  S2R R22, SR_TID.X ;  /* 0x0000000000167919 */ /* 0x000ee20000002100 */
[----:B------:R-:W-:Y:S01]  /*19e00*/  BSSY B0, `(.L_x_1134) ;  /* 0x0000035000007945 */ /* 0x000fe20003800000 */
[----:B------:R-:W-:Y:S02]  /*19e10*/  SEL R15, R227, RZ, !P2 ;  /* 0x000000ffe30f7207 */ /* 0x000fe40005000000 */
[----:B------:R-:W-:-:S02]  /*19e20*/  SEL R20, R240, RZ, !P2 ;  /* 0x000000fff0147207 */ /* 0x000fc40005000000 */
[----:B-----5:R-:W-:Y:S02]  /*19e30*/  SHF.R.S32.HI R17, RZ, 0x1f, R6 ;  /* 0x0000001fff117819 */ /* 0x020fe40000011406 */
[----:B---3--:R-:W-:-:S13]  /*19e40*/  ISETP.GT.AND P0, PT, R22, 0x7f, PT ;  /* 0x0000007f1600780c */ /* 0x008fda0003f04270 */
        /* <DEDUP_REMOVED lines=8> */
[----:B------:R3:W4:Y:S08]  /*19ed0*/  LDC.64 R8, c[0x0][R0+0x170] ;  /* 0x00005c0000087b82 */ /* 0x0007300000000a00 */
[----:B--2---:R3:W2:Y:S08]  /*19ee0*/  LDC.64 R4, c[0x0][R0+0x168] ;  /* 0x00005a0000047b82 */ /* 0x0046b00000000a00 */
[----:B------:R3:W5:Y:S08]  /*19ef0*/  LDC.64 R12, c[0x0][R0+0x178] ;  /* 0x00005e00000c7b82 */ /* 0x0007700000000a00 */
[----:B------:R3:W1:Y:S02]  /*19f00*/  LDC.64 R10, c[0x0][R0+0x160] ;  /* 0x00005800000a7b82 */ /* 0x0006640000000a00 */
[----:B---3--:R-:W-:-:S02]  /*19f10*/  IMAD.MOV.U32 R0, RZ, RZ, c[0x0][0x4e8] ;  /* 0x00013a00ff007624 */ /* 0x008fc400078e00ff */
[-C--:B----4-:R-:W-:Y:S02]  /*19f20*/  IMAD R7, R9, R15.reuse, RZ ;  /* 0x0000000f09077224 */ /* 0x090fe400078e02ff */
[----:B------:R-:W-:Y:S01]  /*19f30*/  IMAD.WIDE.U32 R2, R8, R15, RZ ;  /* 0x0000000f08027225 */ /* 0x000fe200078e00ff */
[----:B------:R-:W-:Y:S02]  /*19f40*/  ISETP.NE.AND P0, PT, R0, 0x1, PT ;  /* 0x000000010000780c */ /* 0x000fe40003f05270 */
[----:B------:R-:W-:Y:S01]  /*19f50*/  MOV R0, R14 ;  /* 0x0000000e00007202 */ /* 0x000fe20000000f00 */
[----:B------:R-:W-:Y:S01]  /*19f60*/  IMAD R8, R8, R20, R7 ;  /* 0x0000001408087224 */ /* 0x000fe200078e0207 */
[----:B------:R-:W-:Y:S01]  /*19f70*/  SEL R7, R250, RZ, P2 ;  /* 0x000000fffa077207 */ /* 0x000fe20001000000 */
[-C--:B--2---:R-:W-:Y:S02]  /*19f80*/  IMAD R9, R5, R238.reuse, RZ ;  /* 0x000000ee05097224 */ /* 0x084fe400078e02ff */
        /* <DEDUP_REMOVED lines=28> */
.L_x_1135:
[----:B------:R-:W-:Y:S05]  /*1a150*/  BSYNC B0 ;  /* 0x0000000000007941 */ /* 0x000fea0003800000 */
.L_x_1134:
[----:B------:R-:W-:-:S13]  /*1a160*/  ISETP.GT.AND P0, PT, R18, 0x1, PT ;  /* 0x000000011200780c */ /* 0x000fda0003f04270 */
[----:B------:R-:W-:Y:S05]  /*1a170*/  @P0 BRA `(.L_x_1127) ;  /* 0x000008b000000947 */ /* 0x000fea0003800000 */
[----:B-12---:R-:W-:Y:S01]  /*1a180*/  SHF.R.S32.HI R4, RZ, 0x1f, R22 ;  /* 0x0000001fff047819 */ /* 0x006fe20000011416 */
[----:B------:R-:W-:Y:S01]  /*1a190*/  IMAD R0, R17, c[0x0][0x3a0], RZ ;  /* 0x0000e80011007a24 */ /* 0x000fe200078e02ff */
[----:B------:R-:W-:Y:S01]  /*1a1a0*/  MOV R5, c[0x0][0x4e8] ;  /* 0x00013a0000057a02 */ /* 0x000fe20000000f00 */
[----:B------:R-:W-:Y:S01]  /*1a1b0*/  IMAD.WIDE.U32 R2, R6, c[0x0][0x3a0], RZ ;  /* 0x0000e80006027a25 */ /* 0x000fe200078e00ff */
[----:B------:R-:W-:Y:S02]  /*1a1c0*/  LEA.HI R4, R4, R22, RZ, 0x3 ;  /* 0x0000001604047211 */ /* 0x000fe400078f18ff */
[----:B------:R-:W-:Y:S01]  /*1a1d0*/  ISETP.NE.AND P0, PT, R5, 0x1, PT ;  /* 0x000000010500780c */ /* 0x000fe20003f05270 */
[----:B------:R-:W-:Y:S01]  /*1a1e0*/  IMAD R6, R6, c[0x0][0x3a4], R0 ;  /* 0x0000e90006067a24 */ /* 0x000fe200078e0200 */
[----:B------:R-:W-:Y:S01]  /*1a1f0*/  LOP3.LUT R0, R4, 0xfffffff8, RZ, 0xc0, !PT ;  /* 0xfffffff804007812 */ /* 0x000fe200078ec0ff */
[----:B------:R-:W-:-:S03]  /*1a200*/  IMAD R5, R20, c[0x0][0x3f0], RZ ;  /* 0x0000fc0014057a24 */ /* 0x000fc600078e02ff */
[----:B------:R-:W-:Y:S01]  /*1a210*/  IADD3 R0, -R0, R22, RZ ;  /* 0x0000001600007210 */ /* 0x000fe20007ffe1ff */
[----:B------:R-:W-:Y:S01]  /*1a220*/  IMAD R5, R15, c[0x0][0x3f4], R5 ;  /* 0x0000fd000f057a24 */ /* 0x000fe200078e0205 */
[----:B------:R-:W-:Y:S02]  /*1a230*/  IADD3 R3, R3, R6, RZ ;  /* 0x0000000603037210 */ /* 0x000fe40007ffe0ff */
[----:B------:R-:W-:-:S03]  /*1a240*/  LEA R0, R0, R211, 0x5 ;  /* 0x000000d300007211 */ /* 0x000fc600078e28ff */
[----:B------:R-:W-:-:S04]  /*1a250*/  IMAD.WIDE.U32 R2, R238, c[0x0][0x3e8], R2 ;  /* 0x0000fa00ee027a25 */ /* 0x000fc800078e0002 */
[----:B------:R-:W-:Y:S02]  /*1a260*/  IMAD.IADD R4, R233, 0x1, R0 ;  /* 0x00000001e9047824 */ /* 0x000fe400078e0200 */
[----:B------:R-:W-:Y:S02]  /*1a270*/  IMAD R3, R238, c[0x0][0x3ec], R3 ;  /* 0x0000fb00ee037a24 */ /* 0x000fe400078e0203 */
[----:B------:R-:W-:Y:S01]  /*1a280*/  @P0 IMAD.HI.U32 R6, R4, c[0x0][0x4ec], RZ ;  /* 0x00013b0004060a27 */ /* 0x000fe200078e00ff */
[----:B------:R-:W-:-:S03]  /*1a290*/  MOV R0, R4 ;  /* 0x0000000400007202 */ /* 0x000fc60000000f00 */
[----:B------:R-:W-:Y:S01]  /*1a2a0*/  IMAD.WIDE.U32 R2, R15, c[0x0][0x3f0], R2 ;  /* 0x0000fc000f027a25 */ /* 0x000fe200078e0002 */
[----:B------:R-:W-:Y:S02]  /*1a2b0*/  @P0 SHF.R.U32.HI R0, RZ, c[0x0][0x4f0], R6 ;  /* 0x00013c00ff000a19 */ /* 0x000fe40000011606 */
[----:B------:R-:W-:Y:S02]  /*1a2c0*/  IADD3 R15, R211, R233, RZ ;  /* 0x000000e9d30f7210 */ /* 0x000fe40007ffe0ff */
[--C-:B------:R-:W-:Y:S02]  /*1a2d0*/  SHF.R.S32.HI R6, RZ, 0x1f, R0.reuse ;  /* 0x0000001fff067819 */ /* 0x100fe40000011400 */
[----:B------:R-:W-:Y:S01]  /*1a2e0*/  IADD3 R3, R3, R5, RZ ;  /* 0x0000000503037210 */ /* 0x000fe20007ffe0ff */
[----:B------:R-:W-:Y:S02]  /*1a2f0*/  IMAD.MOV R5, RZ, RZ, -R0 ;  /* 0x000000ffff057224 */ /* 0x000fe400078e0a00 */
[----:B------:R-:W-:-:S02]  /*1a300*/  IMAD R6, R6, c[0x0][0x3e0], RZ ;  /* 0x0000f80006067a24 */ /* 0x000fc400078e02ff */
[----:B------:R-:W-:Y:S02]  /*1a310*/  IMAD R4, R5, c[0x0][0x4e8], R4 ;  /* 0x00013a0005047a24 */ /* 0x000fe400078e0204 */
[----:B------:R-:W-:-:S03]  /*1a320*/  IMAD.WIDE.U32 R2, R0, c[0x0][0x3e0], R2 ;  /* 0x0000f80000027a25 */ /* 0x000fc600078e0002 */
[----:B------:R-:W-:Y:S01]  /*1a330*/  SHF.R.S32.HI R5, RZ, 0x1f, R4 ;  /* 0x0000001fff057819 */ /* 0x000fe20000011404 */
[----:B------:R-:W-:-:S04]  /*1a340*/  IMAD R0, R0, c[0x0][0x3e4], R6 ;  /* 0x0000f90000007a24 */ /* 0x000fc800078e0206 */
[----:B------:R-:W-:Y:S01]  /*1a350*/  IMAD R5, R5, c[0x0][0x3d8], RZ ;  /* 0x0000f60005057a24 */ /* 0x000fe200078e02ff */
[----:B------:R-:W-:-:S05]  /*1a360*/  IADD3 R3, R3, R0, RZ ;  /* 0x0000000003037210 */ /* 0x000fca0007ffe0ff */
[----:B------:R-:W-:-:S04]  /*1a370*/  IMAD.WIDE.U32 R2, R4, c[0x0][0x3d8], R2 ;  /* 0x0000f60004027a25 */ /* 0x000fc800078e0002 */
[----:B------:R-:W-:Y:S01]  /*1a380*/  IMAD R4, R4, c[0x0][0x3dc], R5 ;  /* 0x0000f70004047a24 */ /* 0x000fe200078e0205 */
[----:B------:R-:W-:-:S04]  /*1a390*/  LEA R16, P0, R2, c[0x0][0x380], 0x1 ;  /* 0x0000e00002107a11 */ /* 0x000fc800078008ff */
[----:B------:R-:W-:-:S04]  /*1a3a0*/  IADD3 R4, R3, R4, RZ ;  /* 0x0000000403047210 */ /* 0x000fc80007ffe0ff */
[----:B------:R-:W-:Y:S01]  /*1a3b0*/  LEA.HI.X R13, R2, c[0x0][0x384], R4, 0x1, P0 ;  /* 0x0000e100020d7a11 */ /* 0x000fe200000f0c04 */
[----:B------:R-:W-:Y:S05]  /*1a3c0*/  BRA.DIV ~URZ, `(.L_x_1136) ;  /* 0x000023727f007947 */ /* 0x000fea000b800000 */
[----:B------:R1:W2:Y:S02]  /*1a3d0*/  SHFL.IDX PT, R12, R13, RZ, 0x181f ;  /* 0x00181fff0d0c7589 */ /* 0x0002a400000e0000 */
.L_x_1191:
[----:B------:R-:W-:Y:S05]  /*1a3e0*/  BRA.DIV ~URZ, `(.L_x_1137) ;  /* 0x000023c27f007947 */ /* 0x000fea000b800000 */
[----:B------:R3:W4:Y:S02]  /*1a3f0*/  SHFL.IDX PT, R0, R16, RZ, 0x181f ;  /* 0x00181fff10007589 */ /* 0x00072400000e0000 */
.L_x_1192:
        /* <DEDUP_REMOVED lines=27> */
.L_x_1139:
[----:B------:R-:W-:Y:S05]  /*1a5b0*/  BSYNC B0 ;  /* 0x0000000000007941 */ /* 0x000fea0003800000 */
.L_x_1138:
[----:B------:R-:W-:Y:S05]  /*1a5c0*/  BRA.DIV ~URZ, `(.L_x_1140) ;  /* 0x000022427f007947 */ /* 0x000fea000b800000 */
[----:B--2---:R2:W1:Y:S04]  /*1a5d0*/  SHFL.IDX PT, R12, R13, 0x1, 0x181f ;  /* 0x00381f000d0c7f89 */ /* 0x00446800000e0000 */
[----:B----4-:R2:W4:Y:S02]  /*1a5e0*/  SHFL.IDX PT, R0, R16, 0x1, 0x181f ;  /* 0x00381f0010007f89 */ /* 0x01052400000e0000 */
.L_x_1193:
        /* <DEDUP_REMOVED lines=20> */
.L_x_1142:
[----:B------:R-:W-:Y:S05]  /*1a730*/  BSYNC B0 ;  /* 0x0000000000007941 */ /* 0x000fea0003800000 */
.L_x_1141:
[----:B------:R-:W-:Y:S05]  /*1a740*/  BRA.DIV ~URZ, `(.L_x_1143) ;  /* 0x000021827f007947 */ /* 0x000fea000b800000 */
[----:B-1----:R1:W2:Y:S02]  /*1a750*/  SHFL.IDX PT, R12, R13, 0x2, 0x181f ;  /* 0x00581f000d0c7f89 */ /* 0x0022a400000e0000 */
.L_x_1194:
[----:B------:R-:W-:Y:S05]  /*1a760*/  BRA.DIV ~URZ, `(.L_x_1144) ;  /* 0x000021d27f007947 */ /* 0x000fea000b800000 */
[----:B----4-:R4:W1:Y:S02]  /*1a770*/  SHFL.IDX PT, R0, R16, 0x2, 0x181f ;  /* 0x00581f0010007f89 */ /* 0x01086400000e0000 */
.L_x_1195:
        /* <DEDUP_REMOVED lines=20> */
.L_x_1146:
[----:B------:R-:W-:Y:S05]  /*1a8c0*/  BSYNC B0 ;  /* 0x0000000000007941 */ /* 0x000fea0003800000 */
.L_x_1145:
[----:B------:R-:W-:Y:S05]  /*1a8d0*/  BRA.DIV ~URZ, `(.L_x_1147) ;  /* 0x000020c27f007947 */ /* 0x000fea000b800000 */
[----:B--2---:R2:W3:Y:S04]  /*1a8e0*/  SHFL.IDX PT, R12, R13, 0x3, 0x181f ;  /* 0x00781f000d0c7f89 */ /* 0x0044e800000e0000 */
[----:B-1----:R2:W1:Y:S02]  /*1a8f0*/  SHFL.IDX PT, R0, R16, 0x3, 0x181f ;  /* 0x00781f0010007f89 */ /* 0x00246400000e0000 */
.L_x_1196:
        /* <DEDUP_REMOVED lines=19> */
.L_x_1127:
[----:B------:R-:W-:Y:S05]  /*1aa30*/  BSYNC B1 ;  /* 0x0000000000017941 */ /* 0x000fea0003800000 */
.L_x_1111:
        /* <DEDUP_REMOVED lines=9> */
[----:B----4-:R-:W-:-:S04]  /*1aad0*/  LOP3.LUT R14, R0, 0x1f, RZ, 0xc0, !PT ;  /* 0x0000001f000e7812 */ /* 0x010fc800078ec0ff */
[----:B------:R-:W-:Y:S01]  /*1aae0*/  ISETP.NE.AND P6, PT, R14, 0x1f, PT ;  /* 0x0000001f0e00780c */ /* 0x000fe20003fc5270 */
[----:B------:R-:W-:Y:S10]  /*1aaf0*/  BRA.DIV ~URZ, `(.L_x_1149) ;  /* 0x00001f627f007947 */ /* 0x000ff4000b800000 */
[----:B------:R4:W3:Y:S02]  /*1ab00*/  SHFL.IDX PT, R9, R21, RZ, 0x1f ;  /* 0x00001fff15097589 */ /* 0x0008e400000e0000 */
.L_x_1197:
[----:B------:R-:W-:Y:S05]  /*1ab10*/  BRA.DIV ~URZ, `(.L_x_1150) ;  /* 0x00001fb27f007947 */ /* 0x000fea000b800000 */
[----:B------:R4:W3:Y:S02]  /*1ab20*/  SHFL.IDX PT, R8, R21, 0x1, 0x1f ;  /* 0x00201f0015087f89 */ /* 0x0008e400000e0000 */
.L_x_1198:
[----:B-1----:R-:W-:Y:S02]  /*1ab30*/  IMAD.IADD R0, R235, 0x1, R14 ;  /* 0x00000001eb007824 */ /* 0x002fe400078e020e */
[----:B------:R-:W-:-:S03]  /*1ab40*/  IMAD.MOV.U32 R6, RZ, RZ, RZ ;  /* 0x000000ffff067224 */ /* 0x000fc600078e00ff */
[----:B------:R-:W-:-:S13]  /*1ab50*/  ISETP.GE.OR P0, PT, R0, c[0x0][0x53c], !P6 ;  /* 0x00014f0000007a0c */ /* 0x000fda0007706670 */
[----:B--2---:R-:W-:Y:S01]  /*1ab60*/  @!P0 MOV R2, 0x4 ;  /* 0x0000000400028802 */ /* 0x004fe20000000f00 */
[----:B------:R-:W-:-:S04]  /*1ab70*/  @!P0 IMAD.MOV.U32 R4, RZ, RZ, 0x4 ;  /* 0x00000004ff048424 */ /* 0x000fc800078e00ff */
[----:B------:R-:W-:-:S04]  /*1ab80*/  @!P0 IMAD.WIDE R4, R0, R4, c[0x0][0x580] ;  /* 0x0001600000048625 */ /* 0x000fc800078e0204 */
[----:B------:R-:W-:Y:S01]  /*1ab90*/  @!P0 IMAD.WIDE R2, R0, R2, c[0x0][0x578] ;  /* 0x00015e0000028625 */ /* 0x000fe200078e0202 */
[----:B------:R-:W2:Y:S04]  /*1aba0*/  @!P0 LDG.E R6, [R4.64] ;  /* 0x0000000604068981 */ /* 0x000ea8000c1e1900 */
[----:B------:R-:W2:Y:S01]  /*1abb0*/  @!P0 LDG.E R7, [R2.64] ;  /* 0x0000000602078981 */ /* 0x000ea2000c1e1900 */
[C---:B------:R-:W-:Y:S02]  /*1abc0*/  ISETP.GE.U32.AND P4, PT, R14.reuse, 0x10, PT ;  /* 0x000000100e00780c */ /* 0x040fe40003f86070 */
[C---:B------:R-:W-:Y:S02]  /*1abd0*/  ISETP.GE.U32.AND P3, PT, R14.reuse, 0x8, PT ;  /* 0x000000080e00780c */ /* 0x040fe40003f66070 */
[----:B------:R-:W-:-:S02]  /*1abe0*/  ISETP.GE.U32.AND P2, PT, R14, 0x4, PT ;  /* 0x000000040e00780c */ /* 0x000fc40003f46070 */
[C---:B------:R-:W-:Y:S02]  /*1abf0*/  ISETP.GE.U32.AND P1, PT, R14.reuse, 0x2, PT ;  /* 0x000000020e00780c */ /* 0x040fe40003f26070 */
[----:B------:R-:W-:Y:S02]  /*1ac00*/  ISETP.NE.AND P5, PT, R14, RZ, PT ;  /* 0x000000ff0e00720c */ /* 0x000fe40003fa5270 */
[----:B------:R-:W-:Y:S01]  /*1ac10*/  MOV R13, RZ ;  /* 0x000000ff000d7202 */ /* 0x000fe20000000f00 */
[----:B--2---:R-:W-:Y:S01]  /*1ac20*/  IMAD R0, R7, R6, RZ ;  /* 0x0000000607007224 */ /* 0x004fe200078e02ff */
[----:B------:R-:W-:Y:S07]  /*1ac30*/  BRA.DIV ~URZ, `(.L_x_1151) ;  /* 0x00001f027f007947 */ /* 0x000fee000b800000 */
[----:B------:R1:W2:Y:S02]  /*1ac40*/  SHFL.UP PT, R4, R0, 0x1, RZ ;  /* 0x0420000000047989 */ /* 0x0002a400000e00ff */
.L_x_1199:
        /* <DEDUP_REMOVED lines=16> */
.L_x_1200:
[----:B--2---:R-:W-:Y:S01]  /*1ad50*/  IMAD R0, R0, c[0x0][0x538], RZ ;  /* 0x00014e0000007a24 */ /* 0x004fe200078e02ff */
[----:B------:R-:W-:Y:S04]  /*1ad60*/  BSSY B1, `(.L_x_1153) ;  /* 0x00000c7000017945 */ /* 0x000fe80003800000 */
[----:B---3--:R-:W-:-:S04]  /*1ad70*/  IADD3 R8, R0, R8, RZ ;  /* 0x0000000800087210 */ /* 0x008fc80007ffe0ff */
[----:B------:R-:W-:-:S13]  /*1ad80*/  ISETP.GT.AND P0, PT, R8, R9, PT ;  /* 0x000000090800720c */ /* 0x000fda0003f04270 */
[----:B------:R-:W-:Y:S05]  /*1ad90*/  @P0 BRA `(.L_x_1154) ;  /* 0x0000024000000947 */ /* 0x000fea0003800000 */
.L_x_1158:
        /* <DEDUP_REMOVED lines=16> */
.L_x_1201:
        /* <DEDUP_REMOVED lines=16> */
.L_x_1202:
[----:B--2---:R-:W-:-:S05]  /*1afa0*/  IMAD R0, R0, c[0x0][0x538], RZ ;  /* 0x00014e0000007a24 */ /* 0x004fca00078e02ff */
[----:B------:R-:W-:-:S04]  /*1afb0*/  IADD3 R8, R0, R8, RZ ;  /* 0x0000000800087210 */ /* 0x000fc80007ffe0ff */
[----:B------:R-:W-:-:S13]  /*1afc0*/  ISETP.GT.AND P0, PT, R8, R9, PT ;  /* 0x000000090800720c */ /* 0x000fda0003f04270 */
[----:B-1--4-:R-:W-:Y:S05]  /*1afd0*/  @!P0 BRA `(.L_x_1158) ;  /* 0xfffffdc000008947 */ /* 0x012fea000383ffff */
.L_x_1154:
[----:B------:R-:W-:-:S05]  /*1afe0*/  IADD3 R12, -R0, R8, RZ ;  /* 0x00000008000c7210 */ /* 0x000fca0007ffe1ff */
[----:B------:R-:W-:-:S05]  /*1aff0*/  IMAD R0, R4, c[0x0][0x538], R12 ;  /* 0x00014e0004007a24 */ /* 0x000fca00078e020c */
[----:B------:R-:W-:Y:S01]  /*1b000*/  ISETP.GT.AND P0, PT, R0, R9, PT ;  /* 0x000000090000720c */ /* 0x000fe20003f04270 */
[----:B------:R-:W-:-:S12]  /*1b010*/  BRA.DIV ~URZ, `(.L_x_1159) ;  /* 0x00001ef27f007947 */ /* 0x000fd8000b800000 */
[----:B------:R-:W-:-:S04]  /*1b020*/  VOTE.ANY R10, PT, !P0 ;  /* 0x00000000000a7806 */ /* 0x000fc800040e0100 */
.L_x_1203:
[----:B------:R-:W2:Y:S02]  /*1b030*/  POPC R8, R10 ;  /* 0x0000000a00087309 */ /* 0x000ea40000000000 */
[----:B--2---:R-:W-:Y:S01]  /*1b040*/  IADD3 R235, R8, R235, RZ ;  /* 0x000000eb08eb7210 */ /* 0x004fe20007ffe0ff */
[----:B------:R-:W-:Y:S05]  /*1b050*/  BRA.DIV ~URZ, `(.L_x_1160) ;  /* 0x00001f027f007947 */ /* 0x000fea000b800000 */
[----:B------:R2:W3:Y:S04]  /*1b060*/  SHFL.IDX PT, R11, R6, R8, 0x1f ;  /* 0x00001f08060b7589 */ /* 0x0004e800000e0000 */
[----:B------:R2:W1:Y:S02]  /*1b070*/  SHFL.IDX PT, R7, R7, R8, 0x1f ;  /* 0x00001f0807077589 */ /* 0x00046400000e0000 */
.L_x_1204:
[----:B------:R-:W-:Y:S01]  /*1b080*/  ISETP.NE.AND P0, PT, R10, RZ, PT ;  /* 0x000000ff0a00720c */ /* 0x000fe20003f05270 */
[----:B------:R-:W-:-:S12]  /*1b090*/  BSSY B0, `(.L_x_1161) ;  /* 0x0000005000007945 */ /* 0x000fd80003800000 */
[----:B------:R-:W-:Y:S05]  /*1b0a0*/  @!P0 BRA `(.L_x_1162) ;  /* 0x0000003000008947 */ /* 0x000fea0003800000 */
[----:B------:R-:W-:Y:S01]  /*1b0b0*/  IADD3 R3, R8, -0x1, RZ ;  /* 0xffffffff08037810 */ /* 0x000fe20007ffe0ff */
[----:B------:R-:W-:Y:S05]  /*1b0c0*/  BRA.DIV ~URZ, `(.L_x_1163) ;  /* 0x00001f627f007947 */ /* 0x000fea000b800000 */
[----:B------:R2:W4:Y:S02]  /*1b0d0*/  SHFL.IDX PT, R13, R4, R3, 0x1f ;  /* 0x00001f03040d7589 */ /* 0x00052400000e0000 */
.L_x_1162:
[----:B------:R-:W-:Y:S05]  /*1b0e0*/  BSYNC B0 ;  /* 0x0000000000007941 */ /* 0x000fea0003800000 */
.L_x_1161:
[----:B-1----:R-:W-:Y:S01]  /*1b0f0*/  ISETP.NE.AND P0, PT, R7, 0x1, PT ;  /* 0x000000010700780c */ /* 0x002fe20003f05270 */
[----:B----4-:R-:W-:Y:S01]  /*1b100*/  IMAD R232, R13, c[0x0][0x538], R12 ;  /* 0x00014e000de87a24 */ /* 0x010fe200078e020c */
        /* <DEDUP_REMOVED lines=65> */
.L_x_1165:
        /* <DEDUP_REMOVED lines=67> */
.L_x_1166:
[----:B------:R-:W-:Y:S05]  /*1b950*/  BSYNC B0 ;  /* 0x0000000000007941 */ /* 0x000fea0003800000 */
.L_x_1164:
[----:B------:R-:W-:-:S04]  /*1b960*/  LOP3.LUT R2, RZ, R2, RZ, 0x33, !PT ;  /* 0x00000002ff027212 */ /* 0x000fc800078e33ff */
[----:B------:R-:W-:Y:S01]  /*1b970*/  IADD3 R233, R2, R11, RZ ;  /* 0x0000000b02e97210 */ /* 0x000fe20007ffe0ff */
[----:B------:R-:W-:Y:S05]  /*1b980*/  BRA `(.L_x_1167) ;  /* 0x0000004000007947 */ /* 0x000fea0003800000 */
.L_x_1155:
[----:B------:R-:W-:Y:S01]  /*1b990*/  IMAD.MOV.U32 R232, RZ, RZ, R9 ;  /* 0x000000ffffe87224 */ /* 0x000fe200078e0009 */
[----:B------:R-:W-:Y:S01]  /*1b9a0*/  MOV R234, RZ ;  /* 0x000000ff00ea7202 */ /* 0x000fe20000000f00 */
[----:B------:R-:W-:Y:S01]  /*1b9b0*/  IMAD.MOV.U32 R233, RZ, RZ, RZ ;  /* 0x000000ffffe97224 */ /* 0x000fe200078e00ff */
[----:B------:R-:W-:Y:S02]  /*1b9c0*/  MOV R235, c[0x0][0x53c] ;  /* 0x00014f0000eb7a02 */ /* 0x000fe40000000f00 */
.L_x_1167:
[----:B------:R-:W-:Y:S05]  /*1b9d0*/  BSYNC B1 ;  /* 0x0000000000017941 */ /* 0x000fea0003800000 */
.L_x_1153:
[----:B------:R-:W-:Y:S01]  /*1b9e0*/  WARPSYNC 0xffffffff ;  /* 0xffffffff00007948 */ /* 0x000fe20003800000 */
[----:B------:R-:W-:Y:S01]  /*1b9f0*/  BAR.SYNC.DEFER_BLOCKING 0x4, 0x100 ;  /* 0x0104000000007b1d */ /* 0x000fe20000010000 */
[----:B------:R-:W-:-:S13]  /*1ba00*/  ISETP.NE.AND P0, PT, R14, RZ, PT ;  /* 0x000000ff0e00720c */ /* 0x000fda0003f05270 */
[----:B------:R2:W-:Y:S04]  /*1ba10*/  @!P0 STS.128 [0x20080], R232 ;  /* 0x020080e8ff008388 */ /* 0x0005e80000000c00 */
[----:B------:R-:W-:Y:S06]  /*1ba20*/  BAR.ARV 0x5, 0x100 ;  /* 0x0144000000007b1d */ /* 0x000fec0000002000 */
.L_x_1148:
[----:B-1----:R-:W-:-:S13]  /*1ba30*/  ISETP.GE.AND P0, PT, R235, c[0x0][0x53c], PT ;  /* 0x00014f00eb007a0c */ /* 0x002fda0003f06270 */
[----:B--234-:R-:W-:Y:S01]  /*1ba40*/  @P0 CALL.REL.NOINC `(.L_x_1168) ;  /* 0x0000001000000944 */ /* 0x01cfe20003c00000 */
[----:B------:R-:W-:Y:S05]  /*1ba50*/  BRA `(.L_x_1169) ;  /* 0xfffe5dc000007947 */ /* 0x000fea000383ffff */
.L_x_1168:
[----:B------:R-:W-:Y:S05]  /*1ba60*/  EXIT ;  /* 0x000000000000794d */ /* 0x000fea0003800000 */
.L_x_985:
[----:B------:R-:W-:Y:S01]  /*1ba70*/  IMAD.MOV.U32 R0, RZ, RZ, R5 ;  /* 0x000000ffff007224 */ /* 0x000fe200078e0005 */
[----:B------:R-:W-:Y:S02]  /*1ba80*/  MOV R2, 0x1 ;  /* 0x0000000100027802 */ /* 0x000fe40000000f00 */
[----:B------:R-:W-:Y:S02]  /*1ba90*/  MOV R3, 0x1bab0 ;  /* 0x0001bab000037802 */ /* 0x000fe40000000f00 */
[----:B--2---:R-:W-:Y:S05]  /*1baa0*/  CALL.REL.NOINC `($__internal_24_$__cuda_sm70_shflsync_up_p) ;  /* 0x0000168000007944 */ /* 0x004fea0003c00000 */
[----:B------:R-:W-:Y:S01]  /*1bab0*/  MOV R0, R4 ;  /* 0x0000000400007202 */ /* 0x000fe20000000f00 */
[----:B------:R-:W-:Y:S05]  /*1bac0*/  BRA `(.L_x_1170) ;  /* 0xfffe497000007947 */ /* 0x000fea000383ffff */
.L_x_986:
[----:B------:R-:W-:Y:S01]  /*1bad0*/  IMAD.MOV.U32 R0, RZ, RZ, R5 ;  /* 0x000000ffff007224 */ /* 0x000fe200078e0005 */
[----:B------:R-:W-:Y:S02]  /*1bae0*/  MOV R2, 0x2 ;  /* 0x0000000200027802 */ /* 0x000fe40000000f00 */
[----:B------:R-:W-:Y:S02]  /*1baf0*/  MOV R3, 0x1bb10 ;  /* 0x0001bb1000037802 */ /* 0x000fe40000000f00 */
[----:B--2---:R-:W-:Y:S05]  /*1bb00*/  CALL.REL.NOINC `($__internal_24_$__cuda_sm70_shflsync_up_p) ;  /* 0x0000162000007944 */ /* 0x004fea0003c00000 */
[----:B------:R-:W-:Y:S01]  /*1bb10*/  SEL R0, R4, RZ, P4 ;  /* 0x000000ff04007207 */ /* 0x000fe20002000000 */
[----:B------:R-:W-:Y:S01]  /*1bb20*/  IMAD.MOV.U32 R2, RZ, RZ, 0x4 ;  /* 0x00000004ff027424 */ /* 0x000fe200078e00ff */
[----:B------:R-:W-:-:S03]  /*1bb30*/  MOV R3, 0x1bb60 ;  /* 0x0001bb6000037802 */ /* 0x000fc60000000f00 */
[----:B------:R-:W-:Y:S02]  /*1bb40*/  IMAD.IADD R0, R5, 0x1, R0 ;  /* 0x0000000105007824 */ /* 0x000fe400078e0200 */
[----:B------:R-:W-:Y:S05]  /*1bb50*/  CALL.REL.NOINC `($__internal_24_$__cuda_sm70_shflsync_up_p) ;  /* 0x000015d000007944 */ /* 0x000fea0003c00000 */
        /* <DEDUP_REMOVED lines=13> */
[----:B------:R-:W-:Y:S01]  /*1bc30*/  IMAD.IADD R4, R0, 0x1, R4 ;  /* 0x0000000100047824 */ /* 0x000fe200078e0204 */
[----:B------:R-:W-:-:S03]  /*1bc40*/  MOV R0, 0x1f ;  /* 0x0000001f00007802 */ /* 0x000fc60000000f00 */
[----:B------:R-:W-:Y:S02]  /*1bc50*/  IMAD.MOV.U32 R5, RZ, RZ, R4 ;  /* 0x000000ffff057224 */ /* 0x000fe400078e0004 */
[----:B------:R-:W-:Y:S05]  /*1bc60*/  CALL.REL.NOINC `($__internal_23_$__cuda_sm70_shflsync_idx_p) ;  /* 0x0000147000007944 */ /* 0x000fea0003c00000 */
[----:B------:R-:W-:Y:S05]  /*1bc70*/  BRA `(.L_x_1171) ;  /* 0xfffe48c000007947 */ /* 0x000fea000383ffff */
.L_x_988:
[----:B------:R-:W-:Y:S02]  /*1bc80*/  SEL R0, RZ, 0x1, P0 ;  /* 0x00000001ff007807 */ /* 0x000fe40000000000 */
[----:B------:R-:W-:Y:S02]  /*1bc90*/  MOV R2, 0x1bcb0 ;  /* 0x0001bcb000027802 */ /* 0x000fe40000000f00 */
[----:B--2---:R-:W-:Y:S05]  /*1bca0*/  CALL.REL.NOINC `($__internal_25_$__cuda_sm70_votesync_ballot) ;  /* 0x000014f000007944 */ /* 0x004fea0003c00000 */
[----:B------:R-:W-:Y:S01]  /*1bcb0*/  MOV R10, R0 ;  /* 0x00000000000a7202 */ /* 0x000fe20000000f00 */
[----:B------:R-:W-:Y:S05]  /*1bcc0*/  BRA `(.L_x_1172) ;  /* 0xfffe490000007947 */ /* 0x000fea000383ffff */
.L_x_989:
[----:B------:R-:W-:Y:S01]  /*1bcd0*/  IMAD.MOV.U32 R5, RZ, RZ, R9 ;  /* 0x000000ffff057224 */ /* 0x000fe200078e0009 */
[----:B------:R-:W-:Y:S01]  /*1bce0*/  MOV R3, R6 ;  /* 0x0000000600037202 */ /* 0x000fe20000000f00 */
[----:B------:R-:W-:Y:S01]  /*1bcf0*/  IMAD.MOV.U32 R0, RZ, RZ, 0x1f ;  /* 0x0000001fff007424 */ /* 0x000fe200078e00ff */
[----:B------:R-:W-:Y:S02]  /*1bd00*/  MOV R2, 0x1bd20 ;  /* 0x0001bd2000027802 */ /* 0x000fe40000000f00 */
[----:B------:R-:W-:Y:S05]  /*1bd10*/  CALL.REL.NOINC `($__internal_23_$__cuda_sm70_shflsync_idx_p) ;  /* 0x000013c000007944 */ /* 0x000fea0003c00000 */
[----:B------:R-:W-:Y:S01]  /*1bd20*/  IMAD.MOV.U32 R233, RZ, RZ, R0 ;  /* 0x000000ffffe97224 */ /* 0x000fe200078e0000 */
[----:B------:R-:W-:Y:S01]  /*1bd30*/  MOV R5, R8 ;  /* 0x0000000800057202 */ /* 0x000fe20000000f00 */
[----:B------:R-:W-:Y:S01]  /*1bd40*/  IMAD.MOV.U32 R7, RZ, RZ, RZ ;  /* 0x000000ffff077224 */ /* 0x000fe200078e00ff */
[----:B------:R-:W-:Y:S01]  /*1bd50*/  MOV R3, R6 ;  /* 0x0000000600037202 */ /* 0x000fe20000000f00 */
[----:B------:R-:W-:Y:S01]  /*1bd60*/  IMAD.MOV.U32 R0, RZ, RZ, 0x1f ;  /* 0x0000001fff007424 */ /* 0x000fe200078e00ff */
[----:B------:R-:W-:-:S02]  /*1bd70*/  MOV R2, 0x1bd90 ;  /* 0x0001bd9000027802 */ /* 0x000fc40000000f00 */
[----:B------:R-:W-:Y:S05]  /*1bd80*/  CALL.REL.NOINC `($__internal_23_$__cuda_sm70_shflsync_idx_p) ;  /* 0x0000135000007944 */ /* 0x000fea0003c00000 */
[----:B------:R-:W-:Y:S01]  /*1bd90*/  MOV R9, R0 ;  /* 0x0000000000097202 */ /* 0x000fe20000000f00 */
[----:B------:R-:W-:Y:S05]  /*1bda0*/  BRA `(.L_x_1173) ;  /* 0xfffe488000007947 */ /* 0x000fea000383ffff */
.L_x_992:
[----:B------:R-:W-:Y:S01]  /*1bdb0*/  IMAD.MOV.U32 R5, RZ, RZ, R4 ;  /* 0x000000ffff057224 */ /* 0x000fe200078e0004 */
[----:B------:R-:W-:-:S02]  /*1bdc0*/  MOV R0, 0x1f ;  /* 0x0000001f00007802 */ /* 0x000fc40000000f00 */
[----:B------:R-:W-:Y:S02]  /*1bdd0*/  MOV R2, 0x1bdf0 ;  /* 0x0001bdf000027802 */ /* 0x000fe40000000f00 */
[----:B-123--:R-:W-:Y:S05]  /*1bde0*/  CALL.REL.NOINC `($__internal_23_$__cuda_sm70_shflsync_idx_p) ;  /* 0x000012f000007944 */ /* 0x00efea0003c00000 */
[----:B------:R-:W-:Y:S01]  /*1bdf0*/  MOV R7, R0 ;  /* 0x0000000000077202 */ /* 0x000fe20000000f00 */
[----:B------:R-:W-:Y:S05]  /*1be00*/  BRA `(.L_x_991) ;  /* 0xfffe488000007947 */ /* 0x000fea000383ffff */
.L_x_1025:
[----:B------:R-:W-:Y:S01]  /*1be10*/  IMAD.MOV.U32 R5, RZ, RZ, R14 ;  /* 0x000000ffff057224 */ /* 0x000fe200078e000e */
[----:B------:R-:W-:Y:S01]  /*1be20*/  MOV R3, RZ ;  /* 0x000000ff00037202 */ /* 0x000fe20000000f00 */
[----:B------:R-:W-:Y:S01]  /*1be30*/  IMAD.MOV.U32 R0, RZ, RZ, 0x181f ;  /* 0x0000181fff007424 */ /* 0x000fe200078e00ff */
[----:B------:R-:W-:Y:S02]  /*1be40*/  MOV R2, 0x1be60 ;  /* 0x0001be6000027802 */ /* 0x000fe40000000f00 */
[----:B-----5:R-:W-:Y:S05]  /*1be50*/  CALL.REL.NOINC `($__internal_23_$__cuda_sm70_shflsync_idx_p) ;  /* 0x0000128000007944 */ /* 0x020fea0003c00000 */
[----:B------:R-:W-:Y:S01]  /*1be60*/  MOV R12, R0 ;  /* 0x00000000000c7202 */ /* 0x000fe20000000f00 */
[----:B------:R-:W-:Y:S05]  /*1be70*/  BRA `(.L_x_1174) ;  /* 0xfffea92000007947 */ /* 0x000fea000383ffff */
.L_x_1026:
[----:B------:R-:W-:Y:S01]  /*1be80*/  IMAD.MOV.U32 R5, RZ, RZ, R17 ;  /* 0x000000ffff057224 */ /* 0x000fe200078e0011 */
[----:B------:R-:W-:Y:S01]  /*1be90*/  MOV R3, RZ ;  /* 0x000000ff00037202 */ /* 0x000fe20000000f00 */
[----:B------:R-:W-:Y:S01]  /*1bea0*/  IMAD.MOV.U32 R0, RZ, RZ, 0x181f ;  /* 0x0000181fff007424 */ /* 0x000fe200078e00ff */
[----:B------:R-:W-:Y:S02]  /*1beb0*/  MOV R2, 0x1bed0 ;  /* 0x0001bed000027802 */ /* 0x000fe40000000f00 */
[----:B-12--5:R-:W-:Y:S05]  /*1bec0*/  CALL.REL.NOINC `($__internal_23_$__cuda_sm70_shflsync_idx_p) ;  /* 0x0000121000007944 */ /* 0x026fea0003c00000 */
[----:B------:R-:W-:Y:S05]  /*1bed0*/  BRA `(.L_x_1175) ;  /* 0xfffea8e000007947 */ /* 0x000fea000383ffff */
.L_x_1029:
[----:B------:R-:W-:Y:S01]  /*1bee0*/  IMAD.MOV.U32 R5, RZ, RZ, R14 ;  /* 0x000000ffff057224 */ /* 0x000fe200078e000e */
[----:B--2---:R-:W-:Y:S01]  /*1bef0*/  MOV R3, 0x1 ;  /* 0x0000000100037802 */ /* 0x004fe20000000f00 */
[----:B----4-:R-:W-:Y:S01]  /*1bf00*/  IMAD.MOV.U32 R0, RZ, RZ, 0x181f ;  /* 0x0000181fff007424 */ /* 0x010fe200078e00ff */
[----:B------:R-:W-:-:S02]  /*1bf10*/  MOV R2, 0x1bf30 ;  /* 0x0001bf3000027802 */ /* 0x000fc40000000f00 */
[----:B-1-3-5:R-:W-:Y:S05]  /*1bf20*/  CALL.REL.NOINC `($__internal_23_$__cuda_sm70_shflsync_idx_p) ;  /* 0x000011b000007944 */ /* 0x02afea0003c00000 */
[----:B------:R-:W-:Y:S01]  /*1bf30*/  IMAD.MOV.U32 R12, RZ, RZ, R0 ;  /* 0x000000ffff0c7224 */ /* 0x000fe200078e0000 */
[----:B------:R-:W-:Y:S01]  /*1bf40*/  MOV R3, 0x1 ;  /* 0x0000000100037802 */ /* 0x000fe20000000f00 */
[----:B------:R-:W-:Y:S01]  /*1bf50*/  IMAD.MOV.U32 R5, RZ, RZ, R17 ;  /* 0x000000ffff057224 */ /* 0x000fe200078e0011 */
[----:B------:R-:W-:-:S02]  /*1bf60*/  MOV R0, 0x181f ;  /* 0x0000181f00007802 */ /* 0x000fc40000000f00 */
[----:B------:R-:W-:Y:S02]  /*1bf70*/  MOV R2, 0x1bf90 ;  /* 0x0001bf9000027802 */ /* 0x000fe40000000f00 */
[----:B------:R-:W-:Y:S05]  /*1bf80*/  CALL.REL.NOINC `($__internal_23_$__cuda_sm70_shflsync_idx_p) ;  /* 0x0000115000007944 */ /* 0x000fea0003c00000 */
[----:B------:R-:W-:Y:S05]  /*1bf90*/  BRA `(.L_x_1176) ;  /* 0xfffeaa2000007947 */ /* 0x000fea000383ffff */
.L_x_1032:
[----:B------:R-:W-:Y:S01]  /*1bfa0*/  IMAD.MOV.U32 R5, RZ, RZ, R14 ;  /* 0x000000ffff057224 */ /* 0x000fe200078e000e */
[----:B-1----:R-:W-:Y:S01]  /*1bfb0*/  MOV R3, 0x2 ;  /* 0x0000000200037802 */ /* 0x002fe20000000f00 */
[----:B----4-:R-:W-:Y:S01]  /*1bfc0*/  IMAD.MOV.U32 R0, RZ, RZ, 0x181f ;  /* 0x0000181fff007424 */ /* 0x010fe200078e00ff */
[----:B------:R-:W-:Y:S02]  /*1bfd0*/  MOV R2, 0x1bff0 ;  /* 0x0001bff000027802 */ /* 0x000fe40000000f00 */
[----:B--23-5:R-:W-:Y:S05]  /*1bfe0*/  CALL.REL.NOINC `($__internal_23_$__cuda_sm70_shflsync_idx_p) ;  /* 0x000010f000007944 */ /* 0x02cfea0003c00000 */
[----:B------:R-:W-:Y:S01]  /*1bff0*/  MOV R12, R0 ;  /* 0x00000000000c7202 */ /* 0x000fe20000000f00 */
[----:B------:R-:W-:Y:S05]  /*1c000*/  BRA `(.L_x_1177) ;  /* 0xfffeab4000007947 */ /* 0x000fea000383ffff */
.L_x_1033:
[----:B------:R-:W-:Y:S01]  /*1c010*/  IMAD.MOV.U32 R5, RZ, RZ, R17 ;  /* 0x000000ffff057224 */ /* 0x000fe200078e0011 */
[----:B------:R-:W-:Y:S01]  /*1c020*/  MOV R3, 0x2 ;  /* 0x0000000200037802 */ /* 0x000fe20000000f00 */
[----:B----4-:R-:W-:Y:S01]  /*1c030*/  IMAD.MOV.U32 R0, RZ, RZ, 0x181f ;  /* 0x0000181fff007424 */ /* 0x010fe200078e00ff */
[----:B------:R-:W-:Y:S02]  /*1c040*/  MOV R2, 0x1c060 ;  /* 0x0001c06000027802 */ /* 0x000fe40000000f00 */
[----:B-123-5:R-:W-:Y:S05]  /*1c050*/  CALL.REL.NOINC `($__internal_23_$__cuda_sm70_shflsync_idx_p) ;  /* 0x0000108000007944 */ /* 0x02efea0003c00000 */
[----:B------:R-:W-:Y:S05]  /*1c060*/  BRA `(.L_x_1178) ;  /* 0xfffeab0000007947 */ /* 0x000fea000383ffff */
.L_x_1036:
[----:B------:R-:W-:Y:S01]  /*1c070*/  IMAD.MOV.U32 R5, RZ, RZ, R14 ;  /* 0x000000ffff057224 */ /* 0x000fe200078e000e */
[----:B-1----:R-:W-:Y:S01]  /*1c080*/  MOV R3, 0x3 ;  /* 0x0000000300037802 */ /* 0x002fe20000000f00 */
[----:B------:R-:W-:Y:S01]  /*1c090*/  IMAD.MOV.U32 R0, RZ, RZ, 0x181f ;  /* 0x0000181fff007424 */ /* 0x000fe200078e00ff */
[----:B------:R-:W-:-:S02]  /*1c0a0*/  MOV R2, 0x1c0c0 ;  /* 0x0001c0c000027802 */ /* 0x000fc40000000f00 */
[----:B--2345:R-:W-:Y:S05]  /*1c0b0*/  CALL.REL.NOINC `($__internal_23_$__cuda_sm70_shflsync_idx_p) ;  /* 0x0000102000007944 */ /* 0x03cfea0003c00000 */
[----:B------:R-:W-:Y:S01]  /*1c0c0*/  IMAD.MOV.U32 R12, RZ, RZ, R0 ;  /* 0x000000ffff0c7224 */ /* 0x000fe200078e0000 */
[----:B------:R-:W-:Y:S01]  /*1c0d0*/  MOV R3, 0x3 ;  /* 0x0000000300037802 */ /* 0x000fe20000000f00 */
[----:B------:R-:W-:Y:S01]  /*1c0e0*/  IMAD.MOV.U32 R5, RZ, RZ, R17 ;  /* 0x000000ffff057224 */ /* 0x000fe200078e0011 */
[----:B------:R-:W-:-:S02]  /*1c0f0*/  MOV R0, 0x181f ;  /* 0x0000181f00007802 */ /* 0x000fc40000000f00 */
[----:B------:R-:W-:Y:S02]  /*1c100*/  MOV R2, 0x1c120 ;  /* 0x0001c12000027802 */ /* 0x000fe40000000f00 */
[----:B------:R-:W-:Y:S05]  /*1c110*/  CALL.REL.NOINC `($__internal_23_$__cuda_sm70_shflsync_idx_p) ;  /* 0x00000fc000007944 */ /* 0x000fea0003c00000 */
[----:B------:R-:W-:Y:S05]  /*1c120*/  BRA `(.L_x_1179) ;  /* 0xfffeabe000007947 */ /* 0x000fea000383ffff */
.L_x_1107:
[----:B------:R-:W-:Y:S01]  /*1c130*/  IMAD.MOV.U32 R2, RZ, RZ, R209 ;  /* 0x000000ffff027224 */ /* 0x000fe200078e00d1 */
[----:B------:R-:W-:Y:S02]  /*1c140*/  MOV R5, 0x2 ;  /* 0x0000000200057802 */ /* 0x000fe40000000f00 */
[----:B------:R-:W-:Y:S02]  /*1c150*/  MOV R3, 0x1c170 ;  /* 0x0001c17000037802 */ /* 0x000fe40000000f00 */
[----:B------:R-:W-:Y:S05]  /*1c160*/  CALL.REL.NOINC `($__internal_22_$__cuda_sm70_shflsync_bfly_p) ;  /* 0x00000f2000007944 */ /* 0x000fea0003c00000 */
[----:B------:R-:W-:Y:S01]  /*1c170*/  MOV R0, R5 ;  /* 0x0000000500007202 */ /* 0x000fe20000000f00 */
[----:B------:R-:W-:Y:S05]  /*1c180*/  BRA `(.L_x_1180) ;  /* 0xffff9d2000007947 */ /* 0x000fea000383ffff */
.L_x_1108:
[----:B------:R-:W-:Y:S01]  /*1c190*/  IMAD.MOV.U32 R2, RZ, RZ, R0 ;  /* 0x000000ffff027224 */ /* 0x000fe200078e0000 */
[----:B------:R-:W-:Y:S02]  /*1c1a0*/  MOV R5, 0x1 ;  /* 0x0000000100057802 */ /* 0x000fe40000000f00 */
[----:B------:R-:W-:Y:S02]  /*1c1b0*/  MOV R3, 0x1c1d0 ;  /* 0x0001c1d000037802 */ /* 0x000fe40000000f00 */
[----:B-1----:R-:W-:Y:S05]  /*1c1c0*/  CALL.REL.NOINC `($__internal_22_$__cuda_sm70_shflsync_bfly_p) ;  /* 0x00000ec000007944 */ /* 0x002fea0003c00000 */
[----:B------:R-:W-:Y:S01]  /*1c1d0*/  FADD.FTZ R0, R0, R5 ;  /* 0x0000000500007221 */ /* 0x000fe20000010000 */
[----:B------:R-:W-:Y:S02]  /*1c1e0*/  MOV R2, R208 ;  /* 0x000000d000027202 */ /* 0x000fe40000000f00 */
[----:B------:R-:W-:-:S02]  /*1c1f0*/  MOV R5, 0x2 ;  /* 0x0000000200057802 */ /* 0x000fc40000000f00 */
[----:B------:R-:W-:Y:S02]  /*1c200*/  MOV R3, 0x1c220 ;  /* 0x0001c22000037802 */ /* 0x000fe40000000f00 */
[----:B------:R-:W-:Y:S05]  /*1c210*/  CALL.REL.NOINC `($__internal_22_$__cuda_sm70_shflsync_bfly_p) ;  /* 0x00000e7000007944 */ /* 0x000fea0003c00000 */
[----:B------:R-:W-:Y:S01]  /*1c220*/  FADD.FTZ R4, R208, R5 ;  /* 0x00000005d0047221 */ /* 0x000fe20000010000 */
[----:B------:R-:W-:Y:S02]  /*1c230*/  MOV R5, 0x1 ;  /* 0x0000000100057802 */ /* 0x000fe40000000f00 */
[----:B------:R-:W-:Y:S02]  /*1c240*/  MOV R3, 0x1c270 ;  /* 0x0001c27000037802 */ /* 0x000fe40000000f00 */
[----:B------:R-:W-:Y:S02]  /*1c250*/  MOV R2, R4 ;  /* 0x0000000400027202 */ /* 0x000fe40000000f00 */
[----:B------:R-:W-:Y:S05]  /*1c260*/  CALL.REL.NOINC `($__internal_22_$__cuda_sm70_shflsync_bfly_p) ;  /* 0x00000e2000007944 */ /* 0x000fea0003c00000 */
[----:B------:R-:W-:Y:S01]  /*1c270*/  MOV R3, R5 ;  /* 0x0000000500037202 */ /* 0x000fe20000000f00 */
[----:B------:R-:W-:Y:S05]  /*1c280*/  BRA `(.L_x_1181) ;  /* 0xffff9c9000007947 */ /* 0x000fea000383ffff */
.L_x_1115:
[----:B--234-:R-:W-:Y:S01]  /*1c290*/  IMAD.MOV.U32 R5, RZ, RZ, R15 ;  /* 0x000000ffff057224 */ /* 0x01cfe200078e000f */
[----:B------:R-:W-:Y:S01]  /*1c2a0*/  MOV R3, RZ ;  /* 0x000000ff00037202 */ /* 0x000fe20000000f00 */
[----:B------:R-:W-:Y:S01]  /*1c2b0*/  IMAD.MOV.U32 R0, RZ, RZ, 0x181f ;  /* 0x0000181fff007424 */ /* 0x000fe200078e00ff */
[----:B------:R-:W-:Y:S02]  /*1c2c0*/  MOV R2, 0x1c2e0 ;  /* 0x0001c2e000027802 */ /* 0x000fe40000000f00 */
[----:B-1----:R-:W-:Y:S05]  /*1c2d0*/  CALL.REL.NOINC `($__internal_23_$__cuda_sm70_shflsync_idx_p) ;  /* 0x00000e0000007944 */ /* 0x002fea0003c00000 */
[----:B------:R-:W-:Y:S01]  /*1c2e0*/  MOV R12, R0 ;  /* 0x00000000000c7202 */ /* 0x000fe20000000f00 */
[----:B------:R-:W-:Y:S05]  /*1c2f0*/  BRA `(.L_x_1182) ;  /* 0xffffb81000007947 */ /* 0x000fea000383ffff */
.L_x_1116:
[----:B------:R-:W-:Y:S01]  /*1c300*/  IMAD.MOV.U32 R5, RZ, RZ, R16 ;  /* 0x000000ffff057224 */ /* 0x000fe200078e0010 */
[----:B------:R-:W-:Y:S01]  /*1c310*/  MOV R3, RZ ;  /* 0x000000ff00037202 */ /* 0x000fe20000000f00 */
[----:B------:R-:W-:Y:S01]  /*1c320*/  IMAD.MOV.U32 R0, RZ, RZ, 0x181f ;  /* 0x0000181fff007424 */ /* 0x000fe200078e00ff */
[----:B------:R-:W-:-:S02]  /*1c330*/  MOV R2, 0x1c350 ;  /* 0x0001c35000027802 */ /* 0x000fc40000000f00 */
[----:B-123--:R-:W-:Y:S05]  /*1c340*/  CALL.REL.NOINC `($__internal_23_$__cuda_sm70_shflsync_idx_p) ;  /* 0x00000d9000007944 */ /* 0x00efea0003c00000 */
[----:B------:R-:W-:Y:S05]  /*1c350*/  BRA `(.L_x_1183) ;  /* 0xffffb7d000007947 */ /* 0x000fea000383ffff */
.L_x_1119:
[----:B------:R-:W-:Y:S01]  /*1c360*/  IMAD.MOV.U32 R5, RZ, RZ, R15 ;  /* 0x000000ffff057224 */ /* 0x000fe200078e000f */
[----:B--2---:R-:W-:Y:S01]  /*1c370*/  MOV R3, 0x1 ;  /* 0x0000000100037802 */ /* 0x004fe20000000f00 */
[----:B------:R-:W-:Y:S01]  /*1c380*/  IMAD.MOV.U32 R0, RZ, RZ, 0x181f ;  /* 0x0000181fff007424 */ /* 0x000fe200078e00ff */
[----:B------:R-:W-:-:S02]  /*1c390*/  MOV R2, 0x1c3b0 ;  /* 0x0001c3b000027802 */ /* 0x000fc40000000f00 */
[----:B-1-34-:R-:W-:Y:S05]  /*1c3a0*/  CALL.REL.NOINC `($__internal_23_$__cuda_sm70_shflsync_idx_p) ;  /* 0x00000d3000007944 */ /* 0x01afea0003c00000 */
[----:B------:R-:W-:Y:S01]  /*1c3b0*/  IMAD.MOV.U32 R12, RZ, RZ, R0 ;  /* 0x000000ffff0c7224 */ /* 0x000fe200078e0000 */
[----:B------:R-:W-:Y:S01]  /*1c3c0*/  MOV R3, 0x1 ;  /* 0x0000000100037802 */ /* 0x000fe20000000f00 */
[----:B------:R-:W-:Y:S01]  /*1c3d0*/  IMAD.MOV.U32 R5, RZ, RZ, R16 ;  /* 0x000000ffff057224 */ /* 0x000fe200078e0010 */
[----:B------:R-:W-:-:S02]  /*1c3e0*/  MOV R0, 0x181f ;  /* 0x0000181f00007802 */ /* 0x000fc40000000f00 */
[----:B------:R-:W-:Y:S02]  /*1c3f0*/  MOV R2, 0x1c410 ;  /* 0x0001c41000027802 */ /* 0x000fe40000000f00 */
[----:B------:R-:W-:Y:S05]  /*1c400*/  CALL.REL.NOINC `($__internal_23_$__cuda_sm70_shflsync_idx_p) ;  /* 0x00000cd000007944 */ /* 0x000fea0003c00000 */
[----:B------:R-:W-:Y:S05]  /*1c410*/  BRA `(.L_x_1184) ;  /* 0xffffb8f000007947 */ /* 0x000fea000383ffff */
.L_x_1122:
[----:B------:R-:W-:Y:S01]  /*1c420*/  IMAD.MOV.U32 R5, RZ, RZ, R15 ;  /* 0x000000ffff057224 */ /* 0x000fe200078e000f */
[----:B--2---:R-:W-:Y:S01]  /*1c430*/  MOV R3, 0x2 ;  /* 0x0000000200037802 */ /* 0x004fe20000000f00 */
[----:B------:R-:W-:Y:S01]  /*1c440*/  IMAD.MOV.U32 R0, RZ, RZ, 0x181f ;  /* 0x0000181fff007424 */ /* 0x000fe200078e00ff */
[----:B------:R-:W-:Y:S02]  /*1c450*/  MOV R2, 0x1c470 ;  /* 0x0001c47000027802 */ /* 0x000fe40000000f00 */
[----:B-1-34-:R-:W-:Y:S05]  /*1c460*/  CALL.REL.NOINC `($__internal_23_$__cuda_sm70_shflsync_idx_p) ;  /* 0x00000c7000007944 */ /* 0x01afea0003c00000 */
[----:B------:R-:W-:Y:S01]  /*1c470*/  MOV R12, R0 ;  /* 0x00000000000c7202 */ /* 0x000fe20000000f00 */
[----:B------:R-:W-:Y:S05]  /*1c480*/  BRA `(.L_x_1185) ;  /* 0xffffb9f000007947 */ /* 0x000fea000383ffff */
.L_x_1123:
[----:B------:R-:W-:Y:S01]  /*1c490*/  IMAD.MOV.U32 R5, RZ, RZ, R16 ;  /* 0x000000ffff057224 */ /* 0x000fe200078e0010 */
[----:B--2---:R-:W-:Y:S01]  /*1c4a0*/  MOV R3, 0x2 ;  /* 0x0000000200037802 */ /* 0x004fe20000000f00 */
[----:B------:R-:W-:Y:S01]  /*1c4b0*/  IMAD.MOV.U32 R0, RZ, RZ, 0x181f ;  /* 0x0000181fff007424 */ /* 0x000fe200078e00ff */
[----:B------:R-:W-:Y:S02]  /*1c4c0*/  MOV R2, 0x1c4e0 ;  /* 0x0001c4e000027802 */ /* 0x000fe40000000f00 */
[----:B-1-34-:R-:W-:Y:S05]  /*1c4d0*/  CALL.REL.NOINC `($__internal_23_$__cuda_sm70_shflsync_idx_p) ;  /* 0x00000c0000007944 */ /* 0x01afea0003c00000 */
[----:B------:R-:W-:Y:S05]  /*1c4e0*/  BRA `(.L_x_1186) ;  /* 0xffffb9b000007947 */ /* 0x000fea000383ffff */
.L_x_1126:
[----:B------:R-:W-:Y:S01]  /*1c4f0*/  IMAD.MOV.U32 R5, RZ, RZ, R15 ;  /* 0x000000ffff057224 */ /* 0x000fe200078e000f */
[----:B---3--:R-:W-:Y:S01]  /*1c500*/  MOV R3, 0x3 ;  /* 0x0000000300037802 */ /* 0x008fe20000000f00 */
[----:B----4-:R-:W-:Y:S01]  /*1c510*/  IMAD.MOV.U32 R0, RZ, RZ, 0x181f ;  /* 0x0000181fff007424 */ /* 0x010fe200078e00ff */
[----:B------:R-:W-:-:S02]  /*1c520*/  MOV R2, 0x1c540 ;  /* 0x0001c54000027802 */ /* 0x000fc40000000f00 */
[----:B-12---:R-:W-:Y:S05]  /*1c530*/  CALL.REL.NOINC `($__internal_23_$__cuda_sm70_shflsync_idx_p) ;  /* 0x00000ba000007944 */ /* 0x006fea0003c00000 */
[----:B------:R-:W-:Y:S01]  /*1c540*/  IMAD.MOV.U32 R10, RZ, RZ, R0 ;  /* 0x000000ffff0a7224 */ /* 0x000fe200078e0000 */
[----:B------:R-:W-:Y:S01]  /*1c550*/  MOV R3, 0x3 ;  /* 0x0000000300037802 */ /* 0x000fe20000000f00 */
[----:B------:R-:W-:Y:S01]  /*1c560*/  IMAD.MOV.U32 R5, RZ, RZ, R16 ;  /* 0x000000ffff057224 */ /* 0x000fe200078e0010 */
[----:B------:R-:W-:-:S02]  /*1c570*/  MOV R0, 0x181f ;  /* 0x0000181f00007802 */ /* 0x000fc40000000f00 */
[----:B------:R-:W-:Y:S02]  /*1c580*/  MOV R2, 0x1c5a0 ;  /* 0x0001c5a000027802 */ /* 0x000fe40000000f00 */
[----:B------:R-:W-:Y:S05]  /*1c590*/  CALL.REL.NOINC `($__internal_23_$__cuda_sm70_shflsync_idx_p) ;  /* 0x00000b4000007944 */ /* 0x000fea0003c00000 */
[----:B------:R-:W-:Y:S05]  /*1c5a0*/  BRA `(.L_x_1187) ;  /* 0xffffba7000007947 */ /* 0x000fea000383ffff */
.L_x_1128:
[----:B------:R-:W-:Y:S01]  /*1c5b0*/  IMAD.MOV.U32 R5, RZ, RZ, R16 ;  /* 0x000000ffff057224 */ /* 0x000fe200078e0010 */
[----:B------:R-:W-:Y:S01]  /*1c5c0*/  MOV R3, RZ ;  /* 0x000000ff00037202 */ /* 0x000fe20000000f00 */
[----:B------:R-:W-:Y:S01]  /*1c5d0*/  IMAD.MOV.U32 R0, RZ, RZ, 0x1c1f ;  /* 0x00001c1fff007424 */ /* 0x000fe200078e00ff */
[----:B------:R-:W-:Y:S02]  /*1c5e0*/  MOV R2, 0x1c600 ;  /* 0x0001c60000027802 */ /* 0x000fe40000000f00 */
[----:B------:R-:W-:Y:S05]  /*1c5f0*/  CALL.REL.NOINC `($__internal_23_$__cuda_sm70_shflsync_idx_p) ;  /* 0x00000ae000007944 */ /* 0x000fea0003c00000 */
[----:B------:R-:W-:Y:S01]  /*1c600*/  MOV R4, R0 ;  /* 0x0000000000047202 */ /* 0x000fe20000000f00 */
[----:B------:R-:W-:Y:S05]  /*1c610*/  BRA `(.L_x_1188) ;  /* 0xffffbd6000007947 */ /* 0x000fea000383ffff */
.L_x_1129:
[----:B------:R-:W-:Y:S01]  /*1c620*/  IMAD.MOV.U32 R5, RZ, RZ, R17 ;  /* 0x000000ffff057224 */ /* 0x000fe200078e0011 */
[----:B------:R-:W-:Y:S01]  /*1c630*/  MOV R3, RZ ;  /* 0x000000ff00037202 */ /* 0x000fe20000000f00 */
[----:B------:R-:W-:Y:S01]  /*1c640*/  IMAD.MOV.U32 R0, RZ, RZ, 0x1c1f ;  /* 0x00001c1fff007424 */ /* 0x000fe200078e00ff */
[----:B------:R-:W-:Y:S02]  /*1c650*/  MOV R2, 0x1c670 ;  /* 0x0001c67000027802 */ /* 0x000fe40000000f00 */
[----:B-12---:R-:W-:Y:S05]  /*1c660*/  CALL.REL.NOINC `($__internal_23_$__cuda_sm70_shflsync_idx_p) ;  /* 0x00000a7000007944 */ /* 0x006fea0003c00000 */
[----:B------:R-:W-:Y:S05]  /*1c670*/  BRA `(.L_x_1189) ;  /* 0xffffbd2000007947 */ /* 0x000fea000383ffff */
.L_x_1132:
[----:B------:R-:W-:Y:S01]  /*1c680*/  IMAD.MOV.U32 R5, RZ, RZ, R16 ;  /* 0x000000ffff057224 */ /* 0x000fe200078e0010 */
[----:B------:R-:W-:Y:S01]  /*1c690*/  MOV R3, 0x1 ;  /* 0x0000000100037802 */ /* 0x000fe20000000f00 */
[----:B----4-:R-:W-:Y:S01]  /*1c6a0*/  IMAD.MOV.U32 R0, RZ, RZ, 0x1c1f ;  /* 0x00001c1fff007424 */ /* 0x010fe200078e00ff */
[----:B------:R-:W-:-:S02]  /*1c6b0*/  MOV R2, 0x1c6d0 ;  /* 0x0001c6d000027802 */ /* 0x000fc40000000f00 */
[----:B-123--:R-:W-:Y:S05]  /*1c6c0*/  CALL.REL.NOINC `($__internal_23_$__cuda_sm70_shflsync_idx_p) ;  /* 0x00000a1000007944 */ /* 0x00efea0003c00000 */
[----:B------:R-:W-:Y:S01]  /*1c6d0*/  IMAD.MOV.U32 R4, RZ, RZ, R0 ;  /* 0x000000ffff047224 */ /* 0x000fe200078e0000 */
[----:B------:R-:W-:Y:S01]  /*1c6e0*/  MOV R3, 0x1 ;  /* 0x0000000100037802 */ /* 0x000fe20000000f00 */
[----:B------:R-:W-:Y:S01]  /*1c6f0*/  IMAD.MOV.U32 R5, RZ, RZ, R17 ;  /* 0x000000ffff057224 */ /* 0x000fe200078e0011 */
[----:B------:R-:W-:-:S02]  /*1c700*/  MOV R0, 0x1c1f ;  /* 0x00001c1f00007802 */ /* 0x000fc40000000f00 */
[----:B------:R-:W-:Y:S02]  /*1c710*/  MOV R2, 0x1c730 ;  /* 0x0001c73000027802 */ /* 0x000fe40000000f00 */
[----:B------:R-:W-:Y:S05]  /*1c720*/  CALL.REL.NOINC `($__internal_23_$__cuda_sm70_shflsync_idx_p) ;  /* 0x000009b000007944 */ /* 0x000fea0003c00000 */
[----:B------:R-:W-:Y:S05]  /*1c730*/  BRA `(.L_x_1190) ;  /* 0xffffc8e000007947 */ /* 0x000fea000383ffff */
.L_x_1136:
[----:B------:R-:W-:Y:S01]  /*1c740*/  IMAD.MOV.U32 R5, RZ, RZ, R13 ;  /* 0x000000ffff057224 */ /* 0x000fe200078e000d */
[----:B------:R-:W-:Y:S01]  /*1c750*/  MOV R3, RZ ;  /* 0x000000ff00037202 */ /* 0x000fe20000000f00 */
[----:B------:R-:W-:Y:S01]  /*1c760*/  IMAD.MOV.U32 R0, RZ, RZ, 0x181f ;  /* 0x0000181fff007424 */ /* 0x000fe200078e00ff */
[----:B------:R-:W-:Y:S02]  /*1c770*/  MOV R2, 0x1c790 ;  /* 0x0001c79000027802 */ /* 0x000fe40000000f00 */
[----:B------:R-:W-:Y:S05]  /*1c780*/  CALL.REL.NOINC `($__internal_23_$__cuda_sm70_shflsync_idx_p) ;  /* 0x0000095000007944 */ /* 0x000fea0003c00000 */
[----:B------:R-:W-:Y:S01]  /*1c790*/  MOV R12, R0 ;  /* 0x00000000000c7202 */ /* 0x000fe20000000f00 */
[----:B------:R-:W-:Y:S05]  /*1c7a0*/  BRA `(.L_x_1191) ;  /* 0xffffdc3000007947 */ /* 0x000fea000383ffff */
.L_x_1137:
[----:B------:R-:W-:Y:S01]  /*1c7b0*/  IMAD.MOV.U32 R5, RZ, RZ, R16 ;  /* 0x000000ffff057224 */ /* 0x000fe200078e0010 */
[----:B------:R-:W-:Y:S01]  /*1c7c0*/  MOV R3, RZ ;  /* 0x000000ff00037202 */ /* 0x000fe20000000f00 */
[----:B------:R-:W-:Y:S01]  /*1c7d0*/  IMAD.MOV.U32 R0, RZ, RZ, 0x181f ;  /* 0x0000181fff007424 */ /* 0x000fe200078e00ff */
[----:B------:R-:W-:Y:S02]  /*1c7e0*/  MOV R2, 0x1c800 ;  /* 0x0001c80000027802 */ /* 0x000fe40000000f00 */
[----:B-12---:R-:W-:Y:S05]  /*1c7f0*/  CALL.REL.NOINC `($__internal_23_$__cuda_sm70_shflsync_idx_p) ;  /* 0x000008e000007944 */ /* 0x006fea0003c00000 */
[----:B------:R-:W-:Y:S05]  /*1c800*/  BRA `(.L_x_1192) ;  /* 0xffffdbf000007947 */ /* 0x000fea000383ffff */
.L_x_1140:
[----:B------:R-:W-:Y:S01]  /*1c810*/  IMAD.MOV.U32 R5, RZ, RZ, R13 ;  /* 0x000000ffff057224 */ /* 0x000fe200078e000d */
[----:B--2---:R-:W-:Y:S01]  /*1c820*/  MOV R3, 0x1 ;  /* 0x0000000100037802 */ /* 0x004fe20000000f00 */
[----:B----4-:R-:W-:Y:S01]  /*1c830*/  IMAD.MOV.U32 R0, RZ, RZ, 0x181f ;  /* 0x0000181fff007424 */ /* 0x010fe200078e00ff */
[----:B------:R-:W-:-:S02]  /*1c840*/  MOV R2, 0x1c860 ;  /* 0x0001c86000027802 */ /* 0x000fc40000000f00 */
[----:B-1-3--:R-:W-:Y:S05]  /*1c850*/  CALL.REL.NOINC `($__internal_23_$__cuda_sm70_shflsync_idx_p) ;  /* 0x0000088000007944 */ /* 0x00afea0003c00000 */
[----:B------:R-:W-:Y:S01]  /*1c860*/  IMAD.MOV.U32 R12, RZ, RZ, R0 ;  /* 0x000000ffff0c7224 */ /* 0x000fe200078e0000 */
[----:B------:R-:W-:Y:S01]  /*1c870*/  MOV R3, 0x1 ;  /* 0x0000000100037802 */ /* 0x000fe20000000f00 */
[----:B------:R-:W-:Y:S01]  /*1c880*/  IMAD.MOV.U32 R5, RZ, RZ, R16 ;  /* 0x000000ffff057224 */ /* 0x000fe200078e0010 */
[----:B------:R-:W-:-:S02]  /*1c890*/  MOV R0, 0x181f ;  /* 0x0000181f00007802 */ /* 0x000fc40000000f00 */
[----:B------:R-:W-:Y:S02]  /*1c8a0*/  MOV R2, 0x1c8c0 ;  /* 0x0001c8c000027802 */ /* 0x000fe40000000f00 */
[----:B------:R-:W-:Y:S05]  /*1c8b0*/  CALL.REL.NOINC `($__internal_23_$__cuda_sm70_shflsync_idx_p) ;  /* 0x0000082000007944 */ /* 0x000fea0003c00000 */
[----:B------:R-:W-:Y:S05]  /*1c8c0*/  BRA `(.L_x_1193) ;  /* 0xffffdd2000007947 */ /* 0x000fea000383ffff */
.L_x_1143:
[----:B------:R-:W-:Y:S01]  /*1c8d0*/  IMAD.MOV.U32 R5, RZ, RZ, R13 ;  /* 0x000000ffff057224 */ /* 0x000fe200078e000d */
[----:B-1----:R-:W-:Y:S01]  /*1c8e0*/  MOV R3, 0x2 ;  /* 0x0000000200037802 */ /* 0x002fe20000000f00 */
[----:B----4-:R-:W-:Y:S01]  /*1c8f0*/  IMAD.MOV.U32 R0, RZ, RZ, 0x181f ;  /* 0x0000181fff007424 */ /* 0x010fe200078e00ff */
[----:B------:R-:W-:Y:S02]  /*1c900*/  MOV R2, 0x1c920 ;  /* 0x0001c92000027802 */ /* 0x000fe40000000f00 */
[----:B--23--:R-:W-:Y:S05]  /*1c910*/  CALL.REL.NOINC `($__internal_23_$__cuda_sm70_shflsync_idx_p) ;  /* 0x000007c000007944 */ /* 0x00cfea0003c00000 */
[----:B------:R-:W-:Y:S01]  /*1c920*/  MOV R12, R0 ;  /* 0x00000000000c7202 */ /* 0x000fe20000000f00 */
[----:B------:R-:W-:Y:S05]  /*1c930*/  BRA `(.L_x_1194) ;  /* 0xffffde2000007947 */ /* 0x000fea000383ffff */
.L_x_1144:
[----:B------:R-:W-:Y:S01]  /*1c940*/  IMAD.MOV.U32 R5, RZ, RZ, R16 ;  /* 0x000000ffff057224 */ /* 0x000fe200078e0010 */
[----:B------:R-:W-:Y:S01]  /*1c950*/  MOV R3, 0x2 ;  /* 0x0000000200037802 */ /* 0x000fe20000000f00 */
[----:B----4-:R-:W-:Y:S01]  /*1c960*/  IMAD.MOV.U32 R0, RZ, RZ, 0x181f ;  /* 0x0000181fff007424 */ /* 0x010fe200078e00ff */
[----:B------:R-:W-:Y:S02]  /*1c970*/  MOV R2, 0x1c990 ;  /* 0x0001c99000027802 */ /* 0x000fe40000000f00 */
[----:B-123--:R-:W-:Y:S05]  /*1c980*/  CALL.REL.NOINC `($__internal_23_$__cuda_sm70_shflsync_idx_p) ;  /* 0x0000075000007944 */ /* 0x00efea0003c00000 */
[----:B------:R-:W-:Y:S05]  /*1c990*/  BRA `(.L_x_1195) ;  /* 0xffffdde000007947 */ /* 0x000fea000383ffff */
.L_x_1147:
[----:B------:R-:W-:Y:S01]  /*1c9a0*/  IMAD.MOV.U32 R5, RZ, RZ, R13 ;  /* 0x000000ffff057224 */ /* 0x000fe200078e000d */
[----:B-1----:R-:W-:Y:S01]  /*1c9b0*/  MOV R3, 0x3 ;  /* 0x0000000300037802 */ /* 0x002fe20000000f00 */
[----:B------:R-:W-:Y:S01]  /*1c9c0*/  IMAD.MOV.U32 R0, RZ, RZ, 0x181f ;  /* 0x0000181fff007424 */ /* 0x000fe200078e00ff */
[----:B------:R-:W-:-:S02]  /*1c9d0*/  MOV R2, 0x1c9f0 ;  /* 0x0001c9f000027802 */ /* 0x000fc40000000f00 */
[----:B--234-:R-:W-:Y:S05]  /*1c9e0*/  CALL.REL.NOINC `($__internal_23_$__cuda_sm70_shflsync_idx_p) ;  /* 0x000006f000007944 */ /* 0x01cfea0003c00000 */
[----:B------:R-:W-:Y:S01]  /*1c9f0*/  IMAD.MOV.U32 R12, RZ, RZ, R0 ;  /* 0x000000ffff0c7224 */ /* 0x000fe200078e0000 */
[----:B------:R-:W-:Y:S01]  /*1ca00*/  MOV R3, 0x3 ;  /* 0x0000000300037802 */ /* 0x000fe20000000f00 */
[----:B------:R-:W-:Y:S01]  /*1ca10*/  IMAD.MOV.U32 R5, RZ, RZ, R16 ;  /* 0x000000ffff057224 */ /* 0x000fe200078e0010 */
[----:B------:R-:W-:-:S02]  /*1ca20*/  MOV R0, 0x181f ;  /* 0x0000181f00007802 */ /* 0x000fc40000000f00 */
[----:B------:R-:W-:Y:S02]  /*1ca30*/  MOV R2, 0x1ca50 ;  /* 0x0001ca5000027802 */ /* 0x000fe40000000f00 */
[----:B------:R-:W-:Y:S05]  /*1ca40*/  CALL.REL.NOINC `($__internal_23_$__cuda_sm70_shflsync_idx_p) ;  /* 0x0000069000007944 */ /* 0x000fea0003c00000 */
[----:B------:R-:W-:Y:S05]  /*1ca50*/  BRA `(.L_x_1196) ;  /* 0xffffdea000007947 */ /* 0x000fea000383ffff */
.L_x_1149:
[----:B--2---:R-:W-:Y:S01]  /*1ca60*/  IMAD.MOV.U32 R5, RZ, RZ, R21 ;  /* 0x000000ffff057224 */ /* 0x004fe200078e0015 */
[----:B------:R-:W-:Y:S01]  /*1ca70*/  MOV R3, RZ ;  /* 0x000000ff00037202 */ /* 0x000fe20000000f00 */
[----:B------:R-:W-:Y:S01]  /*1ca80*/  IMAD.MOV.U32 R0, RZ, RZ, 0x1f ;  /* 0x0000001fff007424 */ /* 0x000fe200078e00ff */
[----:B------:R-:W-:Y:S02]  /*1ca90*/  MOV R2, 0x1cab0 ;  /* 0x0001cab000027802 */ /* 0x000fe40000000f00 */
[----:B-1-3--:R-:W-:Y:S05]  /*1caa0*/  CALL.REL.NOINC `($__internal_23_$__cuda_sm70_shflsync_idx_p) ;  /* 0x0000063000007944 */ /* 0x00afea0003c00000 */
[----:B------:R-:W-:Y:S01]  /*1cab0*/  MOV R9, R0 ;  /* 0x0000000000097202 */ /* 0x000fe20000000f00 */
[----:B------:R-:W-:Y:S05]  /*1cac0*/  BRA `(.L_x_1197) ;  /* 0xffffe04000007947 */ /* 0x000fea000383ffff */
.L_x_1150:
[----:B--2---:R-:W-:Y:S01]  /*1cad0*/  IMAD.MOV.U32 R5, RZ, RZ, R21 ;  /* 0x000000ffff057224 */ /* 0x004fe200078e0015 */
[----:B------:R-:W-:Y:S01]  /*1cae0*/  MOV R3, 0x1 ;  /* 0x0000000100037802 */ /* 0x000fe20000000f00 */
[----:B------:R-:W-:Y:S01]  /*1caf0*/  IMAD.MOV.U32 R0, RZ, RZ, 0x1f ;  /* 0x0000001fff007424 */ /* 0x000fe200078e00ff */
[----:B------:R-:W-:Y:S02]  /*1cb00*/  MOV R2, 0x1cb20 ;  /* 0x0001cb2000027802 */ /* 0x000fe40000000f00 */
[----:B-1-34-:R-:W-:Y:S05]  /*1cb10*/  CALL.REL.NOINC `($__internal_23_$__cuda_sm70_shflsync_idx_p) ;  /* 0x000005c000007944 */ /* 0x01afea0003c00000 */
[----:B------:R-:W-:Y:S01]  /*1cb20*/  MOV R8, R0 ;  /* 0x0000000000087202 */ /* 0x000fe20000000f00 */
[----:B------:R-:W-:Y:S05]  /*1cb30*/  BRA `(.L_x_1198) ;  /* 0xffffdff000007947 */ /* 0x000fea000383ffff */
.L_x_1151:
[----:B------:R-:W-:Y:S02]  /*1cb40*/  MOV R2, 0x1 ;  /* 0x0000000100027802 */ /* 0x000fe40000000f00 */
[----:B------:R-:W-:-:S02]  /*1cb50*/  MOV R3, 0x1cb70 ;  /* 0x0001cb7000037802 */ /* 0x000fc40000000f00 */
[----:B---34-:R-:W-:Y:S05]  /*1cb60*/  CALL.REL.NOINC `($__internal_24_$__cuda_sm70_shflsync_up_p) ;  /* 0x000005c000007944 */ /* 0x018fea0003c00000 */
[----:B------:R-:W-:Y:S05]  /*1cb70*/  BRA `(.L_x_1199) ;  /* 0xffffe0d000007947 */ /* 0x000fea000383ffff */
.L_x_1152:
[----:B------:R-:W-:Y:S02]  /*1cb80*/  MOV R2, 0x2 ;  /* 0x0000000200027802 */ /* 0x000fe40000000f00 */
[----:B------:R-:W-:-:S02]  /*1cb90*/  MOV R3, 0x1cbb0 ;  /* 0x0001cbb000037802 */ /* 0x000fc40000000f00 */
[----:B---34-:R-:W-:Y:S05]  /*1cba0*/  CALL.REL.NOINC `($__internal_24_$__cuda_sm70_shflsync_up_p) ;  /* 0x0000058000007944 */ /* 0x018fea0003c00000 */
[----:B------:R-:W-:Y:S01]  /*1cbb0*/  SEL R3, R4, RZ, P1 ;  /* 0x000000ff04037207 */ /* 0x000fe20000800000 */
[----:B------:R-:W-:-:S04]  /*1cbc0*/  IMAD.MOV.U32 R2, RZ, RZ, 0x4 ;  /* 0x00000004ff027424 */ /* 0x000fc800078e00ff */
[----:B------:R-:W-:Y:S01]  /*1cbd0*/  IMAD.IADD R0, R0, 0x1, R3 ;  /* 0x0000000100007824 */ /* 0x000fe200078e0203 */
[----:B------:R-:W-:Y:S02]  /*1cbe0*/  MOV R3, 0x1cc00 ;  /* 0x0001cc0000037802 */ /* 0x000fe40000000f00 */
        /* <DEDUP_REMOVED lines=19> */
.L_x_1156:
[----:B------:R-:W-:Y:S02]  /*1cd20*/  MOV R2, 0x1 ;  /* 0x0000000100027802 */ /* 0x000fe40000000f00 */
[----:B------:R-:W-:Y:S02]  /*1cd30*/  MOV R3, 0x1cd50 ;  /* 0x0001cd5000037802 */ /* 0x000fe40000000f00 */
[----:B----4-:R-:W-:Y:S05]  /*1cd40*/  CALL.REL.NOINC `($__internal_24_$__cuda_sm70_shflsync_up_p) ;  /* 0x000003e000007944 */ /* 0x010fea0003c00000 */
[----:B------:R-:W-:Y:S01]  /*1cd50*/  MOV R2, R4 ;  /* 0x0000000400027202 */ /* 0x000fe20000000f00 */
[----:B------:R-:W-:Y:S05]  /*1cd60*/  BRA `(.L_x_1201) ;  /* 0xffffe13000007947 */ /* 0x000fea000383ffff */
.L_x_1157:
[----:B------:R-:W-:Y:S02]  /*1cd70*/  MOV R2, 0x2 ;  /* 0x0000000200027802 */ /* 0x000fe40000000f00 */
[----:B------:R-:W-:Y:S02]  /*1cd80*/  MOV R3, 0x1cda0 ;  /* 0x0001cda000037802 */ /* 0x000fe40000000f00 */
[----:B----4-:R-:W-:Y:S05]  /*1cd90*/  CALL.REL.NOINC `($__internal_24_$__cuda_sm70_shflsync_up_p) ;  /* 0x0000039000007944 */ /* 0x010fea0003c00000 */
        /* <DEDUP_REMOVED lines=23> */
.L_x_1159:
[----:B------:R-:W-:Y:S02]  /*1cf10*/  SEL R0, RZ, 0x1, P0 ;  /* 0x00000001ff007807 */ /* 0x000fe40000000000 */
[----:B------:R-:W-:Y:S02]  /*1cf20*/  MOV R2, 0x1cf40 ;  /* 0x0001cf4000027802 */ /* 0x000fe40000000f00 */
[----:B-1--4-:R-:W-:Y:S05]  /*1cf30*/  CALL.REL.NOINC `($__internal_25_$__cuda_sm70_votesync_ballot) ;  /* 0x0000026000007944 */ /* 0x012fea0003c00000 */
[----:B------:R-:W-:Y:S01]  /*1cf40*/  MOV R10, R0 ;  /* 0x00000000000a7202 */ /* 0x000fe20000000f00 */
[----:B------:R-:W-:Y:S05]  /*1cf50*/  BRA `(.L_x_1203) ;  /* 0xffffe0d000007947 */ /* 0x000fea000383ffff */
.L_x_1160:
[----:B------:R-:W-:Y:S01]  /*1cf60*/  IMAD.MOV.U32 R5, RZ, RZ, R6 ;  /* 0x000000ffff057224 */ /* 0x000fe200078e0006 */
[----:B------:R-:W-:Y:S01]  /*1cf70*/  MOV R3, R8 ;  /* 0x0000000800037202 */ /* 0x000fe20000000f00 */
[----:B------:R-:W-:Y:S01]  /*1cf80*/  IMAD.MOV.U32 R0, RZ, RZ, 0x1f ;  /* 0x0000001fff007424 */ /* 0x000fe200078e00ff */
[----:B------:R-:W-:Y:S02]  /*1cf90*/  MOV R2, 0x1cfb0 ;  /* 0x0001cfb000027802 */ /* 0x000fe40000000f00 */
[----:B-1--4-:R-:W-:Y:S05]  /*1cfa0*/  CALL.REL.NOINC `($__internal_23_$__cuda_sm70_shflsync_idx_p) ;  /* 0x0000013000007944 */ /* 0x012fea0003c00000 */
[----:B------:R-:W-:Y:S01]  /*1cfb0*/  IMAD.MOV.U32 R11, RZ, RZ, R0 ;  /* 0x000000ffff0b7224 */ /* 0x000fe200078e0000 */
[----:B------:R-:W-:Y:S01]  /*1cfc0*/  MOV R3, R8 ;  /* 0x0000000800037202 */ /* 0x000fe20000000f00 */
[----:B------:R-:W-:Y:S01]  /*1cfd0*/  IMAD.MOV.U32 R5, RZ, RZ, R7 ;  /* 0x000000ffff057224 */ /* 0x000fe200078e0007 */
[----:B------:R-:W-:Y:S02]  /*1cfe0*/  MOV R0, 0x1f ;  /* 0x0000001f00007802 */ /* 0x000fe40000000f00 */
[----:B------:R-:W-:-:S02]  /*1cff0*/  MOV R2, 0x1d010 ;  /* 0x0001d01000027802 */ /* 0x000fc40000000f00 */
[----:B------:R-:W-:Y:S05]  /*1d000*/  CALL.REL.NOINC `($__internal_23_$__cuda_sm70_shflsync_idx_p) ;  /* 0x000000d000007944 */ /* 0x000fea0003c00000 */
[----:B------:R-:W-:Y:S01]  /*1d010*/  MOV R7, R0 ;  /* 0x0000000000077202 */ /* 0x000fe20000000f00 */
[----:B------:R-:W-:Y:S05]  /*1d020*/  BRA `(.L_x_1204) ;  /* 0xffffe05000007947 */ /* 0x000fea000383ffff */
.L_x_1163:
[----:B------:R-:W-:Y:S01]  /*1d030*/  IMAD.MOV.U32 R5, RZ, RZ, R4 ;  /* 0x000000ffff057224 */ /* 0x000fe200078e0004 */
[----:B------:R-:W-:-:S02]  /*1d040*/  MOV R0, 0x1f ;  /* 0x0000001f00007802 */ /* 0x000fc40000000f00 */
[----:B------:R-:W-:Y:S02]  /*1d050*/  MOV R2, 0x1d070 ;  /* 0x0001d07000027802 */ /* 0x000fe40000000f00 */
[----:B-1234-:R-:W-:Y:S05]  /*1d060*/  CALL.REL.NOINC `($__internal_23_$__cuda_sm70_shflsync_idx_p) ;  /* 0x0000007000007944 */ /* 0x01efea0003c00000 */
[----:B------:R-:W-:Y:S01]  /*1d070*/  MOV R13, R0 ;  /* 0x00000000000d7202 */ /* 0x000fe20000000f00 */
[----:B------:R-:W-:Y:S05]  /*1d080*/  BRA `(.L_x_1162) ;  /* 0xffffe05000007947 */ /* 0x000fea000383ffff */
        .weak           $__internal_22_$__cuda_sm70_shflsync_bfly_p
        .type           $__internal_22_$__cuda_sm70_shflsync_bfly_p,@function
        .size           $__internal_22_$__cuda_sm70_shflsync_bfly_p,($__internal_23_$__cuda_sm70_shflsync_idx_p - $__internal_22_$__cuda_sm70_shflsync_bfly_p)
$__internal_22_$__cuda_sm70_shflsync_bfly_p:
[----:B------:R-:W-:Y:S04]  /*1d090*/  WARPSYNC R6 ;  /* 0x0000000600007348 */ /* 0x000fe80003800000 */
[----:B------:R1:W2:Y:S02]  /*1d0a0*/  SHFL.BFLY PT, R5, R2, R5, R7 ;  /* 0x0c00000502057389 */ /* 0x0002a400000e0007 */
[----:B-1----:R-:W-:Y:S02]  /*1d0b0*/  MOV R2, R3 ;  /* 0x0000000300027202 */ /* 0x002fe40000000f00 */
[----:B------:R-:W-:-:S04]  /*1d0c0*/  MOV R3, 0x0 ;  /* 0x0000000000037802 */ /* 0x000fc80000000f00 */
[----:B--2---:R-:W-:Y:S05]  /*1d0d0*/  RET.REL.NODEC R2 `(_ZN7cutlass13device_kernelIN5flash19enable_sm80_to_sm89INS1_16FlashAttnFwdSm80INS1_25CollectiveMainloopFwdSm80ILi8ELi1ELb0EN4cute5tupleIJNS5_1CILi128EEENS7_ILi32EEENS7_ILi256EEEEEELi256ENS_10bfloat16_tEfNS_4arch4Sm80ELb1ELb0ELb0ELb1ELb0ELb1ELb1ELb1EEENS1_21CollectiveEpilogueFwdINS6_IJS8_SA_S9_EEENS6_IJNS7_ILi1EEESI_SI_EEESC_SE_Li256ELb1ELb1ELb1ELb0EEENS1_36VarlenDynamicPersistentTileSchedulerILi128ELi32ELi256ELi256ELb1ELb1ELb0ELb1ELb1ELb1EEEEEEEEEvNT_6ParamsE) ;  /* 0xfffe2f2002007950 */ /* 0x004fea0003c3ffff */
        .weak           $__internal_23_$__cuda_sm70_shflsync_idx_p
        .type           $__internal_23_$__cuda_sm70_shflsync_idx_p,@function
        .size           $__internal_23_$__cuda_sm70_shflsync_idx_p,($__internal_24_$__cuda_sm70_shflsync_up_p - $__internal_23_$__cuda_sm70_shflsync_idx_p)
$__internal_23_$__cuda_sm70_shflsync_idx_p:
[----:B------:R-:W-:-:S04]  /*1d0e0*/  MOV R119, 0xffffffff ;  /* 0xffffffff00777802 */ /* 0x000fc80000000f00 */
[----:B------:R-:W-:Y:S04]  /*1d0f0*/  WARPSYNC R119 ;  /* 0x0000007700007348 */ /* 0x000fe80003800000 */
[----:B------:R1:W2:Y:S02]  /*1d100*/  SHFL.IDX PT, R0, R5, R3, R0 ;  /* 0x0000000305007389 */ /* 0x0002a400000e0000 */
[----:B-1----:R-:W-:-:S04]  /*1d110*/  MOV R3, 0x0 ;  /* 0x0000000000037802 */ /* 0x002fc80000000f00 */
[----:B--2---:R-:W-:Y:S05]  /*1d120*/  RET.REL.NODEC R2 `(_ZN7cutlass13device_kernelIN5flash19enable_sm80_to_sm89INS1_16FlashAttnFwdSm80INS1_25CollectiveMainloopFwdSm80ILi8ELi1ELb0EN4cute5tupleIJNS5_1CILi128EEENS7_ILi32EEENS7_ILi256EEEEEELi256ENS_10bfloat16_tEfNS_4arch4Sm80ELb1ELb0ELb0ELb1ELb0ELb1ELb1ELb1EEENS1_21CollectiveEpilogueFwdINS6_IJS8_SA_S9_EEENS6_IJNS7_ILi1EEESI_SI_EEESC_SE_Li256ELb1ELb1ELb1ELb0EEENS1_36VarlenDynamicPersistentTileSchedulerILi128ELi32ELi256ELi256ELb1ELb1ELb0ELb1ELb1ELb1EEEEEEEEEvNT_6ParamsE) ;  /* 0xfffe2ed002007950 */ /* 0x004fea0003c3ffff */
        .weak           $__internal_24_$__cuda_sm70_shflsync_up_p
        .type           $__internal_24_$__cuda_sm70_shflsync_up_p,@function
        .size           $__internal_24_$__cuda_sm70_shflsync_up_p,($__internal_25_$__cuda_sm70_votesync_ballot - $__internal_24_$__cuda_sm70_shflsync_up_p)
$__internal_24_$__cuda_sm70_shflsync_up_p:
[----:B------:R-:W-:Y:S02]  /*1d130*/  IMAD.MOV.U32 R4, RZ, RZ, RZ ;  /* 0x000000ffff047224 */ /* 0x000fe400078e00ff */
[----:B------:R-:W-:-:S04]  /*1d140*/  IMAD.MOV.U32 R10, RZ, RZ, -0x1 ;  /* 0xffffffffff0a7424 */ /* 0x000fc800078e00ff */
[----:B------:R-:W-:Y:S04]  /*1d150*/  WARPSYNC R10 ;  /* 0x0000000a00007348 */ /* 0x000fe80003800000 */
[----:B------:R1:W2:Y:S02]  /*1d160*/  SHFL.UP PT, R4, R0, R2, R4 ;  /* 0x0400000200047389 */ /* 0x0002a400000e0004 */
[----:B-1----:R-:W-:Y:S02]  /*1d170*/  MOV R2, R3 ;  /* 0x0000000300027202 */ /* 0x002fe40000000f00 */
[----:B------:R-:W-:-:S04]  /*1d180*/  MOV R3, 0x0 ;  /* 0x0000000000037802 */ /* 0x000fc80000000f00 */
[----:B--2---:R-:W-:Y:S05]  /*1d190*/  RET.REL.NODEC R2 `(_ZN7cutlass13device_kernelIN5flash19enable_sm80_to_sm89INS1_16FlashAttnFwdSm80INS1_25CollectiveMainloopFwdSm80ILi8ELi1ELb0EN4cute5tupleIJNS5_1CILi128EEENS7_ILi32EEENS7_ILi256EEEEEELi256ENS_10bfloat16_tEfNS_4arch4Sm80ELb1ELb0ELb0ELb1ELb0ELb1ELb1ELb1EEENS1_21CollectiveEpilogueFwdINS6_IJS8_SA_S9_EEENS6_IJNS7_ILi1EEESI_SI_EEESC_SE_Li256ELb1ELb1ELb1ELb0EEENS1_36VarlenDynamicPersistentTileSchedulerILi128ELi32ELi256ELi256ELb1ELb1ELb0ELb1ELb1ELb1EEEEEEEEEvNT_6ParamsE) ;  /* 0xfffe2e6002007950 */ /* 0x004fea0003c3ffff */
        .weak           $__internal_25_$__cuda_sm70_votesync_ballot
        .type           $__internal_25_$__cuda_sm70_votesync_ballot,@function
        .size           $__internal_25_$__cuda_sm70_votesync_ballot,(.L_x_2614 - $__internal_25_$__cuda_sm70_votesync_ballot)
$__internal_25_$__cuda_sm70_votesync_ballot:
[----:B------:R-:W-:Y:S01]  /*1d1a0*/  ISETP.NE.U32.AND P0, PT, R0, 0x1, PT ;  /* 0x000000010000780c */ /* 0x000fe20003f05070 */
[----:B------:R-:W-:-:S04]  /*1d1b0*/  IMAD.MOV.U32 R3, RZ, RZ, -0x1 ;  /* 0xffffffffff037424 */ /* 0x000fc800078e00ff */
[----:B------:R-:W-:Y:S08]  /*1d1c0*/  WARPSYNC R3 ;  /* 0x0000000300007348 */ /* 0x000ff00003800000 */
[----:B------:R-:W-:-:S04]  /*1d1d0*/  VOTE.ANY R0, PT, !P0 ;  /* 0x0000000000007806 */ /* 0x000fc800040e0100 */
[----:B------:R-:W-:Y:S01]  /*1d1e0*/  LOP3.LUT R0, R0, R3, RZ, 0xc0, !PT ;  /* 0x0000000300007212 */ /* 0x000fe200078ec0ff */
[----:B------:R-:W-:-:S04]  /*1d1f0*/  IMAD.MOV.U32 R3, RZ, RZ, 0x0 ;  /* 0x00000000ff037424 */ /* 0x000fc800078e00ff */
[----:B------:R-:W-:Y:S05]  /*1d200*/  RET.REL.NODEC R2 `(_ZN7cutlass13device_kernelIN5flash19enable_sm80_to_sm89INS1_16FlashAttnFwdSm80INS1_25CollectiveMainloopFwdSm80ILi8ELi1ELb0EN4cute5tupleIJNS5_1CILi128EEENS7_ILi32EEENS7_ILi256EEEEEELi256ENS_10bfloat16_tEfNS_4arch4Sm80ELb1ELb0ELb0ELb1ELb0ELb1ELb1ELb1EEENS1_21CollectiveEpilogueFwdINS6_IJS8_SA_S9_EEENS6_IJNS7_ILi1EEESI_SI_EEESC_SE_Li256ELb1ELb1ELb1ELb0EEENS1_36VarlenDynamicPersistentTileSchedulerILi128ELi32ELi256ELi256ELb1ELb1ELb0ELb1ELb1ELb1EEEEEEEEEvNT_6ParamsE) ;  /* 0xfffe2df002007950 */ /* 0x000fea0003c3ffff */
.L_x_1205:
        /* <DEDUP_REMOVED lines=15> */
.L_x_2614:


//--------------------- .text._ZN7cutlass13device_kernelIN5flash19enable_sm80_to_sm89INS1_16FlashAttnFwdSm80INS1_25CollectiveMainloopFwdSm80ILi8ELi1ELb0EN4cute5tupleIJNS5_1CILi128EEENS7_ILi96EEENS7_ILi256EEEEEELi256ENS_10bfloat16_tEfNS_4arch4Sm80ELb0ELb0ELb0ELb0ELb0ELb0ELb1ELb1EEENS1_21CollectiveEpilogueFwdINS6_IJS8_SA_S9_EEENS6_IJNS7_ILi1EEESI_SI_EEESC_SE_Li256ELb0ELb1ELb1ELb0EEENS1_19SingleTileSchedulerILb0ELb1ELb1ELi128EEEEEEEEEvNT_6ParamsE --------------------------
	.section	.text._ZN7cutlass13device_kernelIN5flash19enable_sm80_to_sm89INS1_16FlashAttnFwdSm80INS1_25CollectiveMainloopFwdSm80ILi8ELi1ELb0EN4cute5tupleIJNS5_1CILi128EEENS7_ILi96EEENS7_ILi256EEEEEELi256ENS_10bfloat16_tEfNS_4arch4Sm80ELb0ELb0ELb0ELb0ELb0ELb0ELb1ELb1EEENS1_21CollectiveEpilogueFwdINS6_IJS8_SA_S9_EEENS6_IJNS7_ILi1EEESI_SI_EEESC_SE_Li256ELb0ELb1ELb1ELb0EEENS1_19SingleTileSchedulerILb0ELb1ELb1ELi128EEEEEEEEEvNT_6ParamsE,"ax",@progbits
	.sectioninfo	@"SHI_REGISTERS=255"
	.align	128
.text._ZN7cutlass13device_kernelIN5flash19enable_sm80_to_sm89INS1_16FlashAttnFwdSm80INS1_25CollectiveMainloopFwdSm80ILi8ELi1ELb0EN4cute5tupleIJNS5_1CILi128EEENS7_ILi96EEENS7_ILi256EEEEEELi256ENS_10bfloat16_tEfNS_4arch4Sm80ELb0ELb0ELb0ELb0ELb0ELb0ELb1ELb1EEENS1_21CollectiveEpilogueFwdINS6_IJS8_SA_S9_EEENS6_IJNS7_ILi1EEESI_SI_EEESC_SE_Li256ELb0ELb1ELb1ELb0EEENS1_19SingleTileSchedulerILb0ELb1ELb1ELi128EEEEEEEEEvNT_6ParamsE:
        .type           _ZN7cutlass13device_kernelIN5flash19enable_sm80_to_sm89INS1_16FlashAttnFwdSm80INS1_25CollectiveMainloopFwdSm80ILi8ELi1ELb0EN4cute5tupleIJNS5_1CILi128EEENS7_ILi96EEENS7_ILi256EEEEEELi256ENS_10bfloat16_tEfNS_4arch4Sm80ELb0ELb0ELb0ELb0ELb0ELb0ELb1ELb1EEENS1_21CollectiveEpilogueFwdINS6_IJS8_SA_S9_EEENS6_IJNS7_ILi1EEESI_SI_EEESC_SE_Li256ELb0ELb1ELb1ELb0EEENS1_19SingleTileSchedulerILb0ELb1ELb1ELi128EEEEEEEEEvNT_6ParamsE,@function
        .size           _ZN7cutlass13device_kernelIN5flash19enable_sm80_to_sm89INS1_16FlashAttnFwdSm80INS1_25CollectiveMainloopFwdSm80ILi8ELi1ELb0EN4cute5tupleIJNS5_1CILi128EEENS7_ILi96EEENS7_ILi256EEEEEELi256ENS_10bfloat16_tEfNS_4arch4Sm80ELb0ELb0ELb0ELb0ELb0ELb0ELb1ELb1EEENS1_21CollectiveEpilogueFwdINS6_IJS8_SA_S9_EEENS6_IJNS7_ILi1EEESI_SI_EEESC_SE_Li256ELb0ELb1ELb1ELb0EEENS1_19SingleTileSchedulerILb0ELb1ELb1ELi128EEEEEEEEEvNT_6ParamsE,(.L_x_2619 - _ZN7cutlass13device_kernelIN5flash19enable_sm80_to_sm89INS1_16FlashAttnFwdSm80INS1_25CollectiveMainloopFwdSm80ILi8ELi1ELb0EN4cute5tupleIJNS5_1CILi128EEENS7_ILi96EEENS7_ILi256EEEEEELi256ENS_10bfloat16_tEfNS_4arch4Sm80ELb0ELb0ELb0ELb0ELb0ELb0ELb1ELb1EEENS1_21CollectiveEpilogueFwdINS6_IJS8_SA_S9_EEENS6_IJNS7_ILi1EEESI_SI_EEESC_SE_Li256ELb0ELb1ELb1ELb0EEENS1_19SingleTileSchedulerILb0ELb1ELb1ELi128EEEEEEEEEvNT_6ParamsE)
        .other          _ZN7cutlass13device_kernelIN5flash19enable_sm80_to_sm89INS1_16FlashAttnFwdSm80INS1_25CollectiveMainloopFwdSm80ILi8ELi1ELb0EN4cute5tupleIJNS5_1CILi128EEENS7_ILi96EEENS7_ILi256EEEEEELi256ENS_10bfloat16_tEfNS_4arch4Sm80ELb0ELb0ELb0ELb0ELb0ELb0ELb1ELb1EEENS1_21CollectiveEpilogueFwdINS6_IJS8_SA_S9_EEENS6_IJNS7_ILi1EEESI_SI_EEESC_SE_Li256ELb0ELb1ELb1ELb0EEENS1_19SingleTileSchedulerILb0ELb1ELb1ELi128EEEEEEEEEvNT_6ParamsE,@"STO_CUDA_ENTRY STV_DEFAULT"
_ZN7cutlass13device_kernelIN5flash19enable_sm80_to_sm89INS1_16FlashAttnFwdSm80INS1_25CollectiveMainloopFwdSm80ILi8ELi1ELb0EN4cute5tupleIJNS5_1CILi128EEENS7_ILi96EEENS7_ILi256EEEEEELi256ENS_10bfloat16_tEfNS_4arch4Sm80ELb0ELb0ELb0ELb0ELb0ELb0ELb1ELb1EEENS1_21CollectiveEpilogueFwdINS6_IJS8_SA_S9_EEENS6_IJNS7_ILi1EEESI_SI_EEESC_SE_Li256ELb0ELb1ELb1ELb0EEENS1_19SingleTileSchedulerILb0ELb1ELb1ELi128EEEEEEEEEvNT_6ParamsE:
        /* <DEDUP_REMOVED lines=18> */
.L_x_1206:
[----:B---3--:R-:W-:Y:S02]  /*0120*/  ULDC.64 UR4, c[0x0][0x550] ;  /* 0x0001540000047ab9 */ /* 0x008fe40000000a00 */
[----:B------:R-:W-:Y:S02]  /*0130*/  UISETP.NE.AND UP0, UPT, UR4, 0x1, UPT ;  /* 0x000000010400788c */ /* 0x000fe4000bf05270 */
[----:B------:R-:W-:-:S02]  /*0140*/  UIMAD.WIDE.U32 UR10, UR6, UR5, URZ ;  /* 0x00000005060a72a5 */ /* 0x000fc4000f8e003f */
[----:B------:R-:W-:Y:S02]  /*0150*/  ULDC UR4, c[0x0][0x558] ;  /* 0x0001560000047ab9 */ /* 0x000fe40000000800 */
[----:B------:R-:W-:-:S05]  /*0160*/  UMOV UR9, UR6 ;  /* 0x0000000600097c82 */ /* 0x000fca0008000000 */
[----:B------:R-:W-:-:S03]  /*0170*/  @UP0 USHF.R.U32.HI UR9, URZ, UR4, UR11 ;  /* 0x000000043f090299 */ /* 0x000fc6000801160b */
.L_x_1207:
        /* <DEDUP_REMOVED lines=10> */
[----:B------:R-:W-:-:S04]  /*0220*/  UIMAD.WIDE UR10, UR10, 0x2aaaaaab, URZ ;  /* 0x2aaaaaab0a0a78a5 */ /* 0x000fc8000f8e023f */
[----:B------:R-:W-:-:S04]  /*0230*/  USHF.R.U32.HI UR6, URZ, 0x1f, UR11 ;  /* 0x0000001f3f067899 */ /* 0x000fc8000801160b */
[----:B------:R-:W-:-:S04]  /*0240*/  ULEA.HI.SX32 UR6, UR11, UR6, 0x1c ;  /* 0x000000060b067291 */ /* 0x000fc8000f8fe23f */
        /* <DEDUP_REMOVED lines=8> */
[----:B------:R-:W-:-:S04]  /*02d0*/  IABS R0, R3 ;  /* 0x0000000300007213 */ /* 0x000fc80000000000 */
        /* <DEDUP_REMOVED lines=27> */
.L_x_1208:
[----:B------:R-:W-:Y:S01]  /*0490*/  ULOP3.LUT UR8, UR7, 0xffff, URZ, 0xc0, !UPT ;  /* 0x0000ffff07087892 */ /* 0x000fe2000f8ec03f */
[----:B------:R-:W-:Y:S01]  /*04a0*/  PLOP3.LUT P2, PT, PT, PT, PT, 0x80, 0x0 ;  /* 0x000000000000781c */ /* 0x000fe20003f4f070 */
[----:B------:R-:W-:Y:S01]  /*04b0*/  ULDC.64 UR10, c[0x0][0x118] ;  /* 0x00004600000a7ab9 */ /* 0x000fe20000000a00 */
        /* <DEDUP_REMOVED lines=72> */
[----:B------:R-:W2:Y:S01]  /*0940*/  LDL.LU R165, [R1+0x18] ;  /* 0x0000180001a57983 */ /* 0x000ea20000300800 */
[----:B------:R-:W-:Y:S01]  /*0950*/  ISETP.NE.U32.AND P0, PT, RZ, c[0x0][0x340], PT ;  /* 0x0000d000ff007a0c */ /* 0x000fe20003f05070 */
[----:B------:R-:W-:-:S02]  /*0960*/  USHF.R.S32.HI UR12, URZ, 0x1f, UR9 ;  /* 0x0000001f3f0c7899 */ /* 0x000fc40008011409 */
[----:B------:R-:W1:Y:S01]  /*0970*/  S2R R29, SR_CTAID.X ;  /* 0x00000000001d7919 */ /* 0x000e620000002500 */
[----:B------:R-:W-:Y:S01]  /*0980*/  ISETP.NE.AND.EX P2, PT, RZ, c[0x0][0x344], PT, P0 ;  /* 0x0000d100ff007a0c */ /* 0x000fe20003f45300 */
[----:B------:R-:W-:-:S12]  /*0990*/  ULDC.64 UR4, c[0x0][0x1b8] ;  /* 0x00006e0000047ab9 */ /* 0x000fd80000000a00 */
[----:B------:R-:W-:-:S04]  /*09a0*/  @P2 IMAD.MOV.U32 R2, RZ, RZ, 0x4 ;  /* 0x00000004ff022424 */ /* 0x000fc800078e00ff */
[----:B------:R-:W-:-:S05]  /*09b0*/  @P2 IMAD.WIDE R2, R33, R2, c[0x0][0x340] ;  /* 0x0000d00021022625 */ /* 0x000fca00078e0202 */
[----:B------:R3:W4:Y:S01]  /*09c0*/  @P2 LDG.E R16, [R2.64] ;  /* 0x0000000a02102981 */ /* 0x000722000c1e1900 */
[----:B------:R-:W-:Y:S01]  /*09d0*/  SHF.R.S32.HI R31, RZ, 0x1f, R164 ;  /* 0x0000001fff1f7819 */ /* 0x000fe200000114a4 */
[----:B------:R-:W-:Y:S01]  /*09e0*/  UIMAD UR7, UR12, UR4, URZ ;  /* 0x000000040c0772a4 */ /* 0x000fe2000f8e023f */
[----:B------:R-:W-:Y:S01]  /*09f0*/  SHF.R.S32.HI R32, RZ, 0x1f, R33 ;  /* 0x0000001fff207819 */ /* 0x000fe20000011421 */
[----:B------:R-:W-:Y:S01]  /*0a00*/  UIMAD.WIDE.U32 UR14, UR9, UR4, URZ ;  /* 0x00000004090e72a5 */ /* 0x000fe2000f8e003f */
[CC--:B------:R-:W-:Y:S01]  /*0a10*/  LEA.HI R0, R31.reuse, R164.reuse, RZ, 0x3 ;  /* 0x000000a41f007211 */ /* 0x0c0fe200078f18ff */
[----:B------:R-:W-:Y:S01]  /*0a20*/  UIMAD UR5, UR9, UR5, UR7 ;  /* 0x00000005090572a4 */ /* 0x000fe2000f8e0207 */
[----:B------:R-:W-:Y:S01]  /*0a30*/  LEA.HI R11, R31, R164, RZ, 0x4 ;  /* 0x000000a41f0b7211 */ /* 0x000fe200078f20ff */
[----:B------:R-:W-:Y:S01]  /*0a40*/  ULDC UR4, c[0x0][0x2c4] ;  /* 0x0000b10000047ab9 */ /* 0x000fe20000000800 */
[----:B------:R-:W-:Y:S01]  /*0a50*/  LOP3.LUT R4, R0, 0xfffffff8, RZ, 0xc0, !PT ;  /* 0xfffffff800047812 */ /* 0x000fe200078ec0ff */
[----:B------:R-:W-:Y:S01]  /*0a60*/  UIADD3 UR5, UR15, UR5, URZ ;  /* 0x000000050f057290 */ /* 0x000fe2000fffe03f */
[----:B------:R-:W-:Y:S01]  /*0a70*/  SHF.R.S32.HI R22, RZ, 0x3, R0 ;  /* 0x00000003ff167819 */ /* 0x000fe20000011400 */
[----:B------:R-:W-:Y:S01]  /*0a80*/  ULDC UR7, c[0x0][0x168] ;  /* 0x00005a0000077ab9 */ /* 0x000fe20000000800 */
[----:B------:R-:W-:Y:S01]  /*0a90*/  SHF.R.S32.HI R8, RZ, 0x4, R11 ;  /* 0x00000004ff087819 */ /* 0x000fe2000001140b */
[----:B------:R-:W-:Y:S01]  /*0aa0*/  IMAD.IADD R25, R164, 0x1, -R4 ;  /* 0x00000001a4197824 */ /* 0x000fe200078e0a04 */
[----:B------:R-:W-:Y:S01]  /*0ab0*/  UIMAD UR7, UR4, UR7, URZ ;  /* 0x00000007040772a4 */ /* 0x000fe2000f8e023f */
[----:B------:R-:W-:Y:S01]  /*0ac0*/  IMAD R4, R32, c[0x0][0x1c0], RZ ;  /* 0x0000700020047a24 */ /* 0x000fe200078e02ff */
[----:B------:R-:W-:Y:S01]  /*0ad0*/  LEA.HI R7, R11, R8, RZ, 0x1 ;  /* 0x000000080b077211 */ /* 0x000fe200078f08ff */
[----:B------:R-:W-:Y:S01]  /*0ae0*/  IMAD R6, R25, 0x20, R22 ;  /* 0x0000002019067824 */ /* 0x000fe200078e0216 */
[----:B------:R-:W-:Y:S01]  /*0af0*/  BSSY B0, `(.L_x_1210) ;  /* 0x00000a8000007945 */ /* 0x000fe20003800000 */
[----:B------:R-:W-:Y:S01]  /*0b00*/  IMAD R4, R33, c[0x0][0x1c4], R4 ;  /* 0x0000710021047a24 */ /* 0x000fe200078e0204 */
[----:B------:R-:W-:Y:S01]  /*0b10*/  LOP3.LUT R7, R7, 0xfffffffe, RZ, 0xc0, !PT ;  /* 0xfffffffe07077812 */ /* 0x000fe200078ec0ff */
[----:B-1----:R-:W-:-:S02]  /*0b20*/  IMAD R6, R29, 0x80, R6 ;  /* 0x000000801d067824 */ /* 0x002fc400078e0206 */
[----:B------:R-:W-:Y:S02]  /*0b30*/  IMAD.SHL.U32 R10, R25, 0x8, RZ ;  /* 0x00000008190a7824 */ /* 0x000fe400078e00ff */
[----:B---3--:R-:W-:Y:S02]  /*0b40*/  IMAD.MOV.U32 R2, RZ, RZ, c[0x0][0x2c4] ;  /* 0x0000b100ff027624 */ /* 0x008fe400078e00ff */
[----:B------:R-:W-:Y:S01]  /*0b50*/  IMAD.U32 R3, RZ, RZ, UR15 ;  /* 0x0000000fff037e24 */ /* 0x000fe2000f8e00ff */
[----:B------:R-:W-:Y:S01]  /*0b60*/  IADD3 R18, R10, 0x40, RZ ;  /* 0x000000400a127810 */ /* 0x000fe20007ffe0ff */
[----:B------:R-:W-:Y:S01]  /*0b70*/  IMAD.U32 R3, RZ, RZ, UR5 ;  /* 0x00000005ff037e24 */ /* 0x000fe2000f8e00ff */
[----:B------:R-:W-:Y:S01]  /*0b80*/  ISETP.NE.AND P0, PT, R2, 0x1, PT ;  /* 0x000000010200780c */ /* 0x000fe20003f05270 */
[----:B------:R-:W-:Y:S01]  /*0b90*/  IMAD.U32 R2, RZ, RZ, UR14 ;  /* 0x0000000eff027e24 */ /* 0x000fe2000f8e00ff */
[----:B------:R-:W-:Y:S01]  /*0ba0*/  ULDC.64 UR4, c[0x0][0x1e8] ;  /* 0x00007a0000047ab9 */ /* 0x000fe20000000a00 */
[----:B------:R-:W-:Y:S01]  /*0bb0*/  IMAD.MOV.U32 R0, RZ, RZ, R6 ;  /* 0x000000ffff007224 */ /* 0x000fe200078e0006 */
[----:B------:R-:W-:Y:S01]  /*0bc0*/  UIMAD UR4, UR12, UR4, URZ ;  /* 0x000000040c0472a4 */ /* 0x000fe2000f8e023f */
[----:B------:R-:W-:Y:S01]  /*0bd0*/  IMAD.WIDE.U32 R2, R33, c[0x0][0x1c0], R2 ;  /* 0x0000700021027a25 */ /* 0x000fe200078e0002 */
[----:B------:R-:W-:-:S02]  /*0be0*/  ISETP.GE.AND P6, PT, R18, c[0x0][0x1d4], PT ;  /* 0x0000750012007a0c */ /* 0x000fc40003fc6270 */
[----:B------:R-:W-:Y:S01]  /*0bf0*/  UIMAD UR13, UR9, UR5, UR4 ;  /* 0x00000005090d72a4 */ /* 0x000fe2000f8e0204 */
[----:B------:R-:W-:Y:S02]  /*0c00*/  IMAD.IADD R3, R3, 0x1, R4 ;  /* 0x0000000103037824 */ /* 0x000fe400078e0204 */
[----:B------:R-:W-:Y:S01]  /*0c10*/  IMAD.SHL.U32 R4, R22, 0x40, RZ ;  /* 0x0000004016047824 */ /* 0x000fe200078e00ff */
[----:B------:R-:W-:Y:S01]  /*0c20*/  ULDC.64 UR4, c[0x0][0x210] ;  /* 0x0000840000047ab9 */ /* 0x000fe20000000a00 */
[----:B------:R-:W-:Y:S01]  /*0c30*/  @P0 IMAD.HI.U32 R5, R6, c[0x0][0x2c8], RZ ;  /* 0x0000b20006050a27 */ /* 0x000fe200078e00ff */
[----:B------:R-:W-:Y:S02]  /*0c40*/  UIMAD UR4, UR12, UR4, URZ ;  /* 0x000000040c0472a4 */ /* 0x000fe4000f8e023f */
[----:B------:R-:W-:Y:S01]  /*0c50*/  LOP3.LUT R4, R4, 0x1c0, RZ, 0xc0, !PT ;  /* 0x000001c004047812 */ /* 0x000fe200078ec0ff */
[----:B------:R-:W-:Y:S01]  /*0c60*/  IMAD.IADD R28, R8, 0x1, -R7 ;  /* 0x00000001081c7824 */ /* 0x000fe200078e0a07 */
[----:B------:R-:W-:Y:S01]  /*0c70*/  @P0 SHF.R.U32.HI R0, RZ, c[0x0][0x2cc], R5 ;  /* 0x0000b300ff000a19 */ /* 0x000fe20000011605 */
[----:B------:R-:W-:Y:S01]  /*0c80*/  IMAD R29, R29, 0x80, R22 ;  /* 0x000000801d1d7824 */ /* 0x000fe200078e0216 */
[----:B------:R-:W-:Y:S01]  /*0c90*/  LOP3.LUT R9, R4, 0x38, R10, 0xf8, !PT ;  /* 0x0000003804097812 */ /* 0x000fe200078ef80a */
[----:B------:R-:W-:Y:S01]  /*0ca0*/  IMAD.SHL.U32 R19, R25, 0x8, RZ ;  /* 0x0000000819137824 */ /* 0x000fe200078e00ff */
[--C-:B------:R-:W-:Y:S01]  /*0cb0*/  SHF.R.S32.HI R5, RZ, 0x1f, R0.reuse ;  /* 0x0000001fff057819 */ /* 0x100fe20000011400 */
[----:B------:R-:W-:Y:S01]  /*0cc0*/  IMAD.MOV R8, RZ, RZ, -R0 ;  /* 0x000000ffff087224 */ /* 0x000fe200078e0a00 */
[----:B------:R-:W-:Y:S01]  /*0cd0*/  SHF.R.U32.HI R7, RZ, 0x3, R4 ;  /* 0x00000003ff077819 */ /* 0x000fe20000011604 */
[----:B------:R-:W-:Y:S01]  /*0ce0*/  IMAD.WIDE.U32 R2, R0, c[0x0][0x1b0], R2 ;  /* 0x00006c0000027a25 */ /* 0x000fe200078e0002 */
[----:B------:R-:W-:Y:S01]  /*0cf0*/  ISETP.GE.AND P0, PT, R29, UR7, PT ;  /* 0x000000071d007c0c */ /* 0x000fe2000bf06270 */
[----:B------:R-:W-:Y:S01]  /*0d00*/  UIMAD UR4, UR9, UR5, UR4 ;  /* 0x00000005090472a4 */ /* 0x000fe2000f8e0204 */
[----:B------:R-:W-:Y:S01]  /*0d10*/  LOP3.LUT R7, R9, R7, RZ, 0x3c, !PT ;  /* 0x0000000709077212 */ /* 0x000fe200078e3cff */
[----:B------:R-:W-:Y:S01]  /*0d20*/  IMAD R5, R5, c[0x0][0x1b0], RZ ;  /* 0x00006c0005057a24 */ /* 0x000fe200078e02ff */
[----:B------:R-:W-:-:S02]  /*0d30*/  IADD3 R30, R19, 0x80, RZ ;  /* 0x00000080131e7810 */ /* 0x000fc40007ffe0ff */
[----:B------:R-:W-:Y:S01]  /*0d40*/  IADD3 R14, R19, 0xc0, RZ ;  /* 0x000000c0130e7810 */ /* 0x000fe20007ffe0ff */
[----:B------:R-:W-:Y:S01]  /*0d50*/  IMAD R4, R0, c[0x0][0x1b4], R5 ;  /* 0x00006d0000047a24 */ /* 0x000fe200078e0205 */
[----:B------:R-:W-:Y:S01]  /*0d60*/  IADD3 R5, R10, 0x80, RZ ;  /* 0x000000800a057810 */ /* 0x000fe20007ffe0ff */
[----:B------:R-:W-:Y:S01]  /*0d70*/  IMAD R0, R8, c[0x0][0x2c4], R6 ;  /* 0x0000b10008007a24 */ /* 0x000fe200078e0206 */
[----:B------:R-:W-:Y:S01]  /*0d80*/  LEA.HI R6, R31, R164, RZ, 0x6 ;  /* 0x000000a41f067211 */ /* 0x000fe200078f30ff */
[----:B------:R-:W-:Y:S01]  /*0d90*/  IMAD.IADD R3, R3, 0x1, R4 ;  /* 0x0000000103037824 */ /* 0x000fe200078e0204 */
[----:B------:R-:W-:Y:S02]  /*0da0*/  ISETP.GE.AND P1, PT, R5, c[0x0][0x1d4], PT ;  /* 0x0000750005007a0c */ /* 0x000fe40003f26270 */
[----:B------:R-:W-:Y:S01]  /*0db0*/  SHF.R.S32.HI R4, RZ, 0x1f, R0 ;  /* 0x0000001fff047819 */ /* 0x000fe20000011400 */
[----:B------:R-:W-:Y:S01]  /*0dc0*/  IMAD.SHL.U32 R5, R6, 0x8, RZ ;  /* 0x0000000806057824 */ /* 0x000fe200078e00ff */
[----:B------:R-:W-:Y:S01]  /*0dd0*/  LOP3.LUT R8, R11, 0xfffffff0, RZ, 0xc0, !PT ;  /* 0xfffffff00b087812 */ /* 0x000fe200078ec0ff */
[----:B------:R-:W-:Y:S01]  /*0de0*/  IMAD.WIDE.U32 R2, R0, c[0x0][0x1a8], R2 ;  /* 0x00006a0000027a25 */ /* 0x000fe200078e0002 */
[----:B------:R-:W-:-:S02]  /*0df0*/  SHF.R.S32.HI R11, RZ, 0x1f, R10 ;  /* 0x0000001fff0b7819 */ /* 0x000fc4000001140a */
[----:B------:R-:W-:Y:S01]  /*0e00*/  LOP3.LUT R247, R7, 0xfffffe00, R5, 0xf8, !PT ;  /* 0xfffffe0007f77812 */ /* 0x000fe200078ef805 */
[----:B------:R-:W-:Y:S01]  /*0e10*/  IMAD R4, R4, c[0x0][0x1a8], RZ ;  /* 0x00006a0004047a24 */ /* 0x000fe200078e02ff */
[----:B------:R-:W-:Y:S01]  /*0e20*/  SHF.R.S32.HI R5, RZ, 0x1f, R22 ;  /* 0x0000001fff057819 */ /* 0x000fe20000011416 */
[----:B------:R-:W-:Y:S01]  /*0e30*/  IMAD.IADD R8, R164, 0x1, -R8 ;  /* 0x00000001a4087824 */ /* 0x000fe200078e0a08 */
[----:B------:R-:W-:Y:S01]  /*0e40*/  ISETP.GE.AND P3, PT, R14, c[0x0][0x198], PT ;  /* 0x000066000e007a0c */ /* 0x000fe20003f66270 */
[----:B------:R-:W-:Y:S01]  /*0e50*/  IMAD R4, R0, c[0x0][0x1ac], R4 ;  /* 0x00006b0000047a24 */ /* 0x000fe200078e0204 */
[----:B------:R-:W-:Y:S01]  /*0e60*/  @!P0 SHF.R.S32.HI R0, RZ, 0x1f, R30 ;  /* 0x0000001fff008819 */ /* 0x000fe2000001141e */
[----:B------:R-:W-:Y:S01]  /*0e70*/  IMAD.WIDE.U32 R6, R22, c[0x0][0x208], R10 ;  /* 0x0000820016067a25 */ /* 0x000fe200078e000a */
[----:B------:R-:W-:Y:S02]  /*0e80*/  ISETP.GE.AND P4, PT, R30, c[0x0][0x198], PT ;  /* 0x000066001e007a0c */ /* 0x000fe40003f86270 */
[----:B------:R-:W-:Y:S01]  /*0e90*/  @!P0 LEA.HI R17, R0, R30, RZ, 0x3 ;  /* 0x0000001e00118211 */ /* 0x000fe200078f18ff */
[----:B------:R-:W-:Y:S01]  /*0ea0*/  IMAD.IADD R4, R3, 0x1, R4 ;  /* 0x0000000103047824 */ /* 0x000fe200078e0204 */
[----:B------:R-:W-:Y:S01]  /*0eb0*/  IADD3 R27, R29, 0x20, RZ ;  /* 0x000000201d1b7810 */ /* 0x000fe20007ffe0ff */
[----:B------:R-:W-:-:S02]  /*0ec0*/  IMAD R3, R5, c[0x0][0x1e0], RZ ;  /* 0x0000780005037a24 */ /* 0x000fc400078e02ff */
[----:B------:R-:W-:Y:S02]  /*0ed0*/  IMAD R0, R5, c[0x0][0x208], RZ ;  /* 0x0000820005007a24 */ /* 0x000fe400078e02ff */
[C---:B------:R-:W-:Y:S02]  /*0ee0*/  IMAD R12, R22.reuse, c[0x0][0x1e4], R3 ;  /* 0x00007900160c7a24 */ /* 0x040fe400078e0203 */
[----:B------:R-:W-:Y:S01]  /*0ef0*/  IMAD R13, R22, c[0x0][0x20c], R0 ;  /* 0x00008300160d7a24 */ /* 0x000fe200078e0200 */
[----:B------:R-:W-:-:S04]  /*0f00*/  @!P0 SHF.R.S32.HI R0, RZ, 0x1f, R14 ;  /* 0x0000001fff008819 */ /* 0x000fc8000001140e */
[----:B------:R-:W-:Y:S01]  /*0f10*/  @!P0 LEA.HI R20, R0, R14, RZ, 0x3 ;  /* 0x0000000e00148211 */ /* 0x000fe200078f18ff */
[----:B------:R-:W-:Y:S01]  /*0f20*/  IMAD.U32 R14, RZ, RZ, UR9 ;  /* 0x00000009ff0e7e24 */ /* 0x000fe2000f8e00ff */
[----:B------:R-:W-:Y:S02]  /*0f30*/  @!P0 SHF.R.S32.HI R0, RZ, 0x1f, R18 ;  /* 0x0000001fff008819 */ /* 0x000fe40000011412 */
[----:B------:R-:W-:Y:S02]  /*0f40*/  @!P0 LOP3.LUT R20, R20, 0xfffffff8, RZ, 0xc0, !PT ;  /* 0xfffffff814148812 */ /* 0x000fe400078ec0ff */
[----:B------:R-:W-:Y:S02]  /*0f50*/  @!P0 LEA.HI R0, R0, R18, RZ, 0x3 ;  /* 0x0000001200008211 */ /* 0x000fe400078f18ff */
[----:B--2---:R-:W-:-:S04]  /*0f60*/  LOP3.LUT R165, R165, 0xfffffffe, RZ, 0xc0, !PT ;  /* 0xfffffffea5a57812 */ /* 0x004fc800078ec0ff */
[----:B------:R-:W-:Y:S02]  /*0f70*/  @P1 LOP3.LUT R165, R165, 0x1, RZ, 0xfc, !PT ;  /* 0x00000001a5a51812 */ /* 0x000fe400078efcff */
[----:B------:R-:W-:-:S03]  /*0f80*/  LEA R26, P1, R2, c[0x0][0x160], 0x1 ;  /* 0x00005800021a7a11 */ /* 0x000fc600078208ff */
[----:B------:R-:W-:Y:S01]  /*0f90*/  STL [R1+0x18], R165 ;  /* 0x000018a501007387 */ /* 0x000fe20000100800 */
[----:B------:R-:W-:Y:S02]  /*0fa0*/  LEA.HI.X R24, R2, c[0x0][0x164], R4, 0x1, P1 ;  /* 0x0000590002187a11 */ /* 0x000fe400008f0c04 */
[----:B------:R-:W-:Y:S01]  /*0fb0*/  SHF.R.S32.HI R4, RZ, 0x1f, R8 ;  /* 0x0000001fff047819 */ /* 0x000fe20000011408 */
[----:B------:R-:W1:Y:S03]  /*0fc0*/  SHFL.IDX PT, R2, R26, RZ, 0x181f ;  /* 0x00181fff1a027589 */ /* 0x000e6600000e0000 */
[----:B------:R-:W-:Y:S01]  /*0fd0*/  LEA.HI R23, R4, R8, RZ, 0x3 ;  /* 0x0000000804177211 */ /* 0x000fe200078f18ff */
[----:B------:R-:W2:Y:S01]  /*0fe0*/  SHFL.IDX PT, R3, R24, RZ, 0x181f ;  /* 0x00181fff18037589 */ /* 0x000ea200000e0000 */
[----:B------:R-:W-:Y:S02]  /*0ff0*/  IMAD.WIDE.U32 R4, R22, c[0x0][0x1e0], R10 ;  /* 0x0000780016047a25 */ /* 0x000fe400078e000a */
[----:B------:R-:W-:-:S05]  /*1000*/  LOP3.LUT R9, R23, 0xfffffff8, RZ, 0xc0, !PT ;  /* 0xfffffff817097812 */ /* 0x000fca00078ec0ff */
[----:B------:R-:W-:Y:S02]  /*1010*/  IMAD.IADD R21, R8, 0x1, -R9 ;  /* 0x0000000108157824 */ /* 0x000fe400078e0a09 */
[----:B------:R-:W-:Y:S01]  /*1020*/  IMAD.IADD R9, R5, 0x1, R12 ;  /* 0x0000000105097824 */ /* 0x000fe200078e020c */
[----:B------:R-:W-:Y:S01]  /*1030*/  @!P0 LOP3.LUT R12, R17, 0xfffffff8, RZ, 0xc0, !PT ;  /* 0xfffffff8110c8812 */ /* 0x000fe200078ec0ff */
[----:B------:R-:W-:Y:S02]  /*1040*/  IMAD.MOV.U32 R8, RZ, RZ, R4 ;  /* 0x000000ffff087224 */ /* 0x000fe400078e0004 */
[----:B------:R-:W-:Y:S01]  /*1050*/  IMAD.IADD R5, R7, 0x1, R13 ;  /* 0x0000000107057824 */ /* 0x000fe200078e020d */
[----:B----4-:R-:W-:Y:S01]  /*1060*/  @P2 SHF.R.S32.HI R7, RZ, 0x1f, R16 ;  /* 0x0000001fff072819 */ /* 0x010fe20000011410 */
[----:B------:R-:W-:Y:S01]  /*1070*/  IMAD.WIDE.U32 R14, R14, c[0x0][0x1e8], R8 ;  /* 0x00007a000e0e7a25 */ /* 0x000fe200078e0008 */
[----:B-1----:R-:W-:-:S03]  /*1080*/  @!P0 LEA R8, P1, R19, R2, 0x1 ;  /* 0x0000000213088211 */ /* 0x002fc600078208ff */
[----:B------:R-:W-:Y:S01]  /*1090*/  IMAD.MOV.U32 R4, RZ, RZ, R6 ;  /* 0x000000ffff047224 */ /* 0x000fe200078e0006 */
[----:B------:R-:W-:Y:S01]  /*10a0*/  IADD3 R15, R15, UR13, RZ ;  /* 0x0000000d0f0f7c10 */ /* 0x000fe2000fffe0ff */
[----:B------:R-:W-:Y:S01]  /*10b0*/  @P2 IMAD.MOV.U32 R6, RZ, RZ, R16 ;  /* 0x000000ffff062224 */ /* 0x000fe200078e0010 */
[C---:B--2---:R-:W-:Y:S01]  /*10c0*/  @!P0 LEA.HI.X R9, R19.reuse, R3, R11, 0x1, P1 ;  /* 0x0000000313098211 */ /* 0x044fe200008f0c0b */
[----:B------:R-:W-:Y:S01]  /*10d0*/  @!P2 IMAD.MOV.U32 R6, RZ, RZ, R33 ;  /* 0x000000ffff06a224 */ /* 0x000fe200078e0021 */
[----:B------:R-:W-:Y:S01]  /*10e0*/  ISETP.GE.AND P1, PT, R18, c[0x0][0x198], PT ;  /* 0x0000660012007a0c */ /* 0x000fe20003f26270 */
[----:B------:R-:W-:Y:S01]  /*10f0*/  @!P2 IMAD.MOV.U32 R7, RZ, RZ, R32 ;  /* 0x000000ffff07a224 */ /* 0x000fe200078e0020 */
[----:B------:R-:W-:Y:S01]  /*1100*/  ISETP.GE.AND P2, PT, R19, c[0x0][0x198], PT ;  /* 0x0000660013007a0c */ /* 0x000fe20003f46270 */
[----:B------:R-:W-:Y:S01]  /*1110*/  @!P0 IMAD.WIDE R12, R12, 0x2, R2 ;  /* 0x000000020c0c8825 */ /* 0x000fe200078e0202 */
[----:B------:R-:W-:-:S03]  /*1120*/  @!P0 LOP3.LUT R16, R0, 0xfffffff8, RZ, 0xc0, !PT ;  /* 0xfffffff800108812 */ /* 0x000fc600078ec0ff */
[----:B------:R-:W-:Y:S02]  /*1130*/  @!P0 IMAD.SHL.U32 R0, R247, 0x2, RZ ;  /* 0x00000002f7008824 */ /* 0x000fe400078e00ff */
[----:B------:R-:W-:-:S04]  /*1140*/  @!P0 IMAD.WIDE R16, R16, 0x2, R2 ;  /* 0x0000000210108825 */ /* 0x000fc800078e0202 */
[----:B------:R-:W-:Y:S02]  /*1150*/  @!P0 IMAD.WIDE R2, R20, 0x2, R2 ;  /* 0x0000000214028825 */ /* 0x000fe400078e0202 */
[----:B------:R-:W-:Y:S01]  /*1160*/  @!PT LDS RZ, [RZ] ;  /* 0x00000000fffff984 */ /* 0x000fe20000000800 */
[----:B------:R1:W-:Y:S02]  /*1170*/  @!P0 LDGSTS.E.BYPASS.LTC128B.128 [R0+0x18100], [R8.64], !P2 ;  /* 0x1810000008008fae */ /* 0x0003e4000d101d4a */
[----:B------:R-:W-:Y:S02]  /*1180*/  IMAD.WIDE.U32 R36, R6, c[0x0][0x1f0], R14 ;  /* 0x00007c0006247a25 */ /* 0x000fe400078e000e */
[----:B------:R2:W-:Y:S04]  /*1190*/  @!P0 LDGSTS.E.BYPASS.LTC128B.128 [R0+0x1c100], [R16.64], !P1 ;  /* 0x1c10000010008fae */ /* 0x0005e8000c901d4a */
[----:B------:R3:W-:Y:S01]  /*11a0*/  @!P0 LDGSTS.E.BYPASS.LTC128B.128 [R0+0x20100], [R12.64], !P4 ;  /* 0x201000000c008fae */ /* 0x0007e2000e101d4a */
[----:B------:R-:W-:-:S03]  /*11b0*/  ISETP.GE.AND P4, PT, R10, c[0x0][0x1d4], PT ;  /* 0x000075000a007a0c */ /* 0x000fc60003f86270 */
[----:B------:R4:W-:Y:S01]  /*11c0*/  @!P0 LDGSTS.E.BYPASS.LTC128B.128 [R0+0x24100], [R2.64], !P3 ;  /* 0x2410000002008fae */ /* 0x0009e2000d901d4a */
[----:B------:R-:W-:-:S03]  /*11d0*/  LOP3.LUT P0, RZ, R21, 0x2, RZ, 0xc0, !PT ;  /* 0x0000000215ff7812 */ /* 0x000fc6000780c0ff */
[----:B------:R3:W-:Y:S01]  /*11e0*/  STL.64 [R1+0x20], R36 ;  /* 0x0000202401007387 */ /* 0x0007e20000100a00 */
[----:B-1----:R-:W-:Y:S02]  /*11f0*/  IMAD.MOV.U32 R9, RZ, RZ, 0x10 ;  /* 0x00000010ff097424 */ /* 0x002fe400078e00ff */
[----:B------:R-:W-:Y:S01]  /*1200*/  IMAD.SHL.U32 R8, R28, 0x8, RZ ;  /* 0x000000081c087824 */ /* 0x000fe200078e00ff */
[----:B--2---:R-:W-:Y:S01]  /*1210*/  SEL R17, RZ, 0x1, P4 ;  /* 0x00000001ff117807 */ /* 0x004fe20002000000 */
[----:B----4-:R-:W-:Y:S02]  /*1220*/  IMAD.U32 R2, RZ, RZ, UR9 ;  /* 0x00000009ff027e24 */ /* 0x010fe4000f8e00ff */
[----:B---3--:R-:W-:Y:S02]  /*1230*/  IMAD.SHL.U32 R0, R21, 0x40, RZ ;  /* 0x0000004015007824 */ /* 0x008fe400078e00ff */
[----:B------:R-:W-:Y:S01]  /*1240*/  IMAD.WIDE.U32 R2, R2, c[0x0][0x210], R4 ;  /* 0x0000840002027a25 */ /* 0x000fe200078e0004 */
[----:B------:R-:W-:-:S02]  /*1250*/  SEL R4, R9, 0xfffffff0, !P0 ;  /* 0xfffffff009047807 */ /* 0x000fc40004000000 */
[----:B------:R-:W-:Y:S01]  /*1260*/  LOP3.LUT R0, R0, 0x1c0, RZ, 0xc0, !PT ;  /* 0x000001c000007812 */ /* 0x000fe200078ec0ff */
[----:B------:R-:W-:Y:S01]  /*1270*/  IMAD.MOV.U32 R12, RZ, RZ, R2 ;  /* 0x000000ffff0c7224 */ /* 0x000fe200078e0002 */
[----:B------:R-:W-:Y:S01]  /*1280*/  IADD3 R13, R3, UR4, RZ ;  /* 0x00000004030d7c10 */ /* 0x000fe2000fffe0ff */
[----:B------:R-:W-:Y:S01]  /*1290*/  IMAD.MOV.U32 R3, RZ, RZ, 0x20 ;  /* 0x00000020ff037424 */ /* 0x000fe200078e00ff */
[----:B------:R-:W-:Y:S01]  /*12a0*/  LOP3.LUT R8, R0, 0x8, R8, 0xf8, !PT ;  /* 0x0000000800087812 */ /* 0x000fe200078ef808 */
[----:B------:R-:W-:Y:S01]  /*12b0*/  IMAD.SHL.U32 R5, R23, 0x40, RZ ;  /* 0x0000004017057824 */ /* 0x000fe200078e00ff */
[----:B------:R-:W-:Y:S01]  /*12c0*/  LOP3.LUT P0, RZ, R21, 0x4, RZ, 0xc0, !PT ;  /* 0x0000000415ff7812 */ /* 0x000fe2000780c0ff */
[----:B------:R-:W-:Y:S01]  /*12d0*/  IMAD.WIDE.U32 R34, R6, c[0x0][0x218], R12 ;  /* 0x0000860006227a25 */ /* 0x000fe200078e000c */
[----:B------:R-:W-:Y:S01]  /*12e0*/  SHF.R.U32.HI R0, RZ, 0x3, R0 ;  /* 0x00000003ff007819 */ /* 0x000fe20000011600 */
[----:B------:R1:W2:Y:S01]  /*12f0*/  SHFL.IDX PT, R9, R24, 0x1, 0x181f ;  /* 0x00381f0018097f89 */ /* 0x0002a200000e0000 */
[----:B------:R-:W-:Y:S01]  /*1300*/  SEL R2, R3, 0xffffffe0, !P0 ;  /* 0xffffffe003027807 */ /* 0x000fe20004000000 */
[C---:B------:R-:W-:Y:S01]  /*1310*/  IMAD R3, R7.reuse, c[0x0][0x1f0], RZ ;  /* 0x00007c0007037a24 */ /* 0x040fe200078e02ff */
[----:B------:R-:W-:Y:S01]  /*1320*/  LOP3.LUT R16, R8, R0, RZ, 0x3c, !PT ;  /* 0x0000000008107212 */ /* 0x000fe200078e3cff */
[----:B------:R-:W-:Y:S01]  /*1330*/  IMAD R0, R7, c[0x0][0x218], RZ ;  /* 0x0000860007007a24 */ /* 0x000fe200078e02ff */
[----:B------:R1:W-:Y:S01]  /*1340*/  STL.64 [R1+0x30], R34 ;  /* 0x0000302201007387 */ /* 0x0003e20000100a00 */
[C---:B------:R-:W-:Y:S01]  /*1350*/  IMAD R7, R6.reuse, c[0x0][0x1f4], R3 ;  /* 0x00007d0006077a24 */ /* 0x040fe200078e0203 */
[----:B------:R-:W-:Y:S01]  /*1360*/  ISETP.GE.AND P0, PT, R27, UR7, PT ;  /* 0x000000071b007c0c */ /* 0x000fe2000bf06270 */
[----:B------:R-:W-:Y:S01]  /*1370*/  IMAD R3, R6, c[0x0][0x21c], R0 ;  /* 0x0000870006037a24 */ /* 0x000fe200078e0200 */
[----:B------:R-:W-:Y:S01]  /*1380*/  IADD3 R0, R10, 0xc0, RZ ;  /* 0x000000c00a007810 */ /* 0x000fe20007ffe0ff */
[----:B------:R-:W-:Y:S01]  /*1390*/  IMAD.IADD R41, R37, 0x1, R7 ;  /* 0x0000000125297824 */ /* 0x000fe200078e0207 */
[----:B------:R1:W3:Y:S01]  /*13a0*/  SHFL.IDX PT, R8, R26, 0x1, 0x181f ;  /* 0x00381f001a087f89 */ /* 0x0002e200000e0000 */
[----:B------:R-:W-:Y:S01]  /*13b0*/  IMAD.IADD R39, R35, 0x1, R3 ;  /* 0x0000000123277824 */ /* 0x000fe200078e0203 */
[----:B------:R-:W-:-:S02]  /*13c0*/  LOP3.LUT R5, R16, 0xfffffe00, R5, 0xf8, !PT ;  /* 0xfffffe0010057812 */ /* 0x000fc400078ef805 */
[----:B------:R1:W-:Y:S01]  /*13d0*/  STL [R1+0x14], R41 ;  /* 0x0000142901007387 */ /* 0x0003e20000100800 */
[----:B------:R-:W-:-:S03]  /*13e0*/  ISETP.GE.AND P5, PT, R0, c[0x0][0x1d4], PT ;  /* 0x0000750000007a0c */ /* 0x000fc60003fa6270 */
[----:B------:R1:W-:Y:S01]  /*13f0*/  STL [R1+0x2c], R39 ;  /* 0x00002c2701007387 */ /* 0x0003e20000100800 */
[----:B------:R-:W-:Y:S05]  /*1400*/  @P0 BRA `(.L_x_1211) ;  /* 0x0000016000000947 */ /* 0x000fea0003800000 */
[C---:B------:R-:W-:Y:S02]  /*1410*/  IADD3 R3, R19.reuse, 0x80, RZ ;  /* 0x0000008013037810 */ /* 0x040fe40007ffe0ff */
[C---:B------:R-:W-:Y:S02]  /*1420*/  IADD3 R13, R19.reuse, 0xc0, RZ ;  /* 0x000000c0130d7810 */ /* 0x040fe40007ffe0ff */
[----:B------:R-:W-:Y:S02]  /*1430*/  SHF.R.S32.HI R0, RZ, 0x1f, R18 ;  /* 0x0000001fff007819 */ /* 0x000fe40000011412 */
[----:B---3--:R-:W-:Y:S02]  /*1440*/  LEA R6, P0, R19, R8, 0x1 ;  /* 0x0000000813067211 */ /* 0x008fe400078008ff */
[----:B------:R-:W-:Y:S02]  /*1450*/  SHF.R.S32.HI R14, RZ, 0x1f, R3 ;  /* 0x0000001fff0e7819 */ /* 0x000fe40000011403 */
[----:B------:R-:W-:-:S02]  /*1460*/  SHF.R.S32.HI R15, RZ, 0x1f, R13 ;  /* 0x0000001fff0f7819 */ /* 0x000fc4000001140d */
[----:B------:R-:W-:Y:S02]  /*1470*/  LEA.HI R12, R0, R18, RZ, 0x3 ;  /* 0x00000012000c7211 */ /* 0x000fe400078f18ff */
[----:B--2---:R-:W-:Y:S02]  /*1480*/  LEA.HI.X R7, R19, R9, R11, 0x1, P0 ;  /* 0x0000000913077211 */ /* 0x004fe400000f0c0b */
[----:B------:R-:W-:Y:S02]  /*1490*/  LEA.HI R3, R14, R3, RZ, 0x3 ;  /* 0x000000030e037211 */ /* 0x000fe400078f18ff */
[----:B------:R-:W-:Y:S02]  /*14a0*/  LEA.HI R0, R15, R13, RZ, 0x3 ;  /* 0x0000000d0f007211 */ /* 0x000fe400078f18ff */
[----:B------:R-:W-:Y:S02]  /*14b0*/  ISETP.GE.AND P0, PT, R30, c[0x0][0x198], PT ;  /* 0x000066001e007a0c */ /* 0x000fe40003f06270 */
[----:B------:R-:W-:-:S02]  /*14c0*/  LOP3.LUT R12, R12, 0xfffffff8, RZ, 0xc0, !PT ;  /* 0xfffffff80c0c7812 */ /* 0x000fc400078ec0ff */
[----:B------:R-:W-:Y:S02]  /*14d0*/  LOP3.LUT R3, R3, 0xfffffff8, RZ, 0xc0, !PT ;  /* 0xfffffff803037812 */ /* 0x000fe400078ec0ff */
[----:B------:R-:W-:Y:S01]  /*14e0*/  LOP3.LUT R16, R0, 0xfffffff8, RZ, 0xc0, !PT ;  /* 0xfffffff800107812 */ /* 0x000fe200078ec0ff */
[----:B------:R-:W-:Y:S02]  /*14f0*/  IMAD.SHL.U32 R0, R247, 0x2, RZ ;  /* 0x00000002f7007824 */ /* 0x000fe400078e00ff */
[----:B------:R-:W-:-:S03]  /*1500*/  IMAD.WIDE R14, R12, 0x2, R8 ;  /* 0x000000020c0e7825 */ /* 0x000fc600078e0208 */
[----:B------:R2:W-:Y:S01]  /*1510*/  LDGSTS.E.BYPASS.LTC128B.128 [R0+0x19100], [R6.64], !P2 ;  /* 0x1910000006007fae */ /* 0x0005e2000d101d4a */
[----:B------:R-:W-:-:S03]  /*1520*/  IMAD.WIDE R12, R3, 0x2, R8 ;  /* 0x00000002030c7825 */ /* 0x000fc600078e0208 */
[----:B------:R2:W-:Y:S01]  /*1530*/  LDGSTS.E.BYPASS.LTC128B.128 [R0+0x1d100], [R14.64], !P1 ;  /* 0x1d1000000e007fae */ /* 0x0005e2000c901d4a */
[----:B------:R-:W-:-:S03]  /*1540*/  IMAD.WIDE R8, R16, 0x2, R8 ;  /* 0x0000000210087825 */ /* 0x000fc600078e0208 */
[----:B------:R2:W-:Y:S04]  /*1550*/  LDGSTS.E.BYPASS.LTC128B.128 [R0+0x21100], [R12.64], !P0 ;  /* 0x211000000c007fae */ /* 0x0005e8000c101d4a */
[----:B------:R2:W-:Y:S02]  /*1560*/  LDGSTS.E.BYPASS.LTC128B.128 [R0+0x25100], [R8.64], !P3 ;  /* 0x2510000008007fae */ /* 0x0005e4000d901d4a */
.L_x_1211:
[----:B------:R-:W-:Y:S05]  /*1570*/  BSYNC B0 ;  /* 0x0000000000007941 */ /* 0x000fea0003800000 */
.L_x_1210:
[----:B--2---:R-:W-:Y:S01]  /*1580*/  IADD3 R0, R29, 0x40, RZ ;  /* 0x000000401d007810 */ /* 0x004fe20007ffe0ff */
[----:B------:R2:W4:Y:S01]  /*1590*/  SHFL.IDX PT, R7, R24, 0x2, 0x181f ;  /* 0x00581f0018077f89 */ /* 0x00052200000e0000 */
[----:B------:R-:W-:Y:S02]  /*15a0*/  BSSY B0, `(.L_x_1212) ;  /* 0x000001b000007945 */ /* 0x000fe40003800000 */
[----:B------:R-:W-:Y:S01]  /*15b0*/  ISETP.GE.AND P0, PT, R0, UR7, PT ;  /* 0x0000000700007c0c */ /* 0x000fe2000bf06270 */
[----:B------:R2:W1:-:S12]  /*15c0*/  SHFL.IDX PT, R6, R26, 0x2, 0x181f ;  /* 0x00581f001a067f89 */ /* 0x00045800000e0000 */
[----:B------:R-:W-:Y:S05]  /*15d0*/  @P0 BRA `(.L_x_1213) ;  /* 0x0000017000000947 */ /* 0x000fea0003800000 */
[C---:B------:R-:W-:Y:S02]  /*15e0*/  IADD3 R3, R19.reuse, 0x80, RZ ;  /* 0x0000008013037810 */ /* 0x040fe40007ffe0ff */
[C---:B------:R-:W-:Y:S02]  /*15f0*/  IADD3 R13, R19.reuse, 0xc0, RZ ;  /* 0x000000c0130d7810 */ /* 0x040fe40007ffe0ff */
[----:B------:R-:W-:Y:S02]  /*1600*/  SHF.R.S32.HI R0, RZ, 0x1f, R18 ;  /* 0x0000001fff007819 */ /* 0x000fe40000011412 */
[----:B-1-3--:R-:W-:Y:S02]  /*1610*/  LEA R8, P0, R19, R6, 0x1 ;  /* 0x0000000613087211 */ /* 0x00afe400078008ff */
[----:B------:R-:W-:Y:S02]  /*1620*/  SHF.R.S32.HI R14, RZ, 0x1f, R3 ;  /* 0x0000001fff0e7819 */ /* 0x000fe40000011403 */
[----:B------:R-:W-:-:S02]  /*1630*/  SHF.R.S32.HI R15, RZ, 0x1f, R13 ;  /* 0x0000001fff0f7819 */ /* 0x000fc4000001140d */
[----:B------:R-:W-:Y:S02]  /*1640*/  LEA.HI R12, R0, R18, RZ, 0x3 ;  /* 0x00000012000c7211 */ /* 0x000fe400078f18ff */
[----:B----4-:R-:W-:Y:S02]  /*1650*/  LEA.HI.X R9, R19, R7, R11, 0x1, P0 ;  /* 0x0000000713097211 */ /* 0x010fe400000f0c0b */
        /* <DEDUP_REMOVED lines=8> */
[----:B------:R-:W-:Y:S01]  /*16e0*/  @!PT LDS RZ, [RZ] ;  /* 0x00000000fffff984 */ /* 0x000fe20000000800 */
[----:B------:R1:W-:Y:S01]  /*16f0*/  LDGSTS.E.BYPASS.LTC128B.128 [R0+0x1a100], [R8.64], !P2 ;  /* 0x1a10000008007fae */ /* 0x0003e2000d101d4a */
[----:B------:R-:W-:-:S03]  /*1700*/  IMAD.WIDE R12, R3, 0x2, R6 ;  /* 0x00000002030c7825 */ /* 0x000fc600078e0206 */
[----:B------:R1:W-:Y:S01]  /*1710*/  LDGSTS.E.BYPASS.LTC128B.128 [R0+0x1e100], [R14.64], !P1 ;  /* 0x1e1000000e007fae */ /* 0x0003e2000c901d4a */
[----:B------:R-:W-:-:S03]  /*1720*/  IMAD.WIDE R6, R16, 0x2, R6 ;  /* 0x0000000210067825 */ /* 0x000fc600078e0206 */
[----:B------:R1:W-:Y:S04]  /*1730*/  LDGSTS.E.BYPASS.LTC128B.128 [R0+0x22100], [R12.64], !P0 ;  /* 0x221000000c007fae */ /* 0x0003e8000c101d4a */
[----:B------:R1:W-:Y:S02]  /*1740*/  LDGSTS.E.BYPASS.LTC128B.128 [R0+0x26100], [R6.64], !P3 ;  /* 0x2610000006007fae */ /* 0x0003e4000d901d4a */
.L_x_1213:
[----:B------:R-:W-:Y:S05]  /*1750*/  BSYNC B0 ;  /* 0x0000000000007941 */ /* 0x000fea0003800000 */
.L_x_1212:
[----:B-1----:R-:W-:Y:S01]  /*1760*/  IADD3 R0, R29, 0x60, RZ ;  /* 0x000000601d007810 */ /* 0x002fe20007ffe0ff */
[----:B------:R-:W-:Y:S01]  /*1770*/  UMOV UR12, 0x60 ;  /* 0x00000060000c7882 */ /* 0x000fe20000000000 */
[----:B----4-:R1:W4:Y:S01]  /*1780*/  SHFL.IDX PT, R7, R24, 0x3, 0x181f ;  /* 0x00781f0018077f89 */ /* 0x01032200000e0000 */
[----:B------:R-:W-:Y:S01]  /*1790*/  ULDC.64 UR4, c[0x0][0x1e0] ;  /* 0x0000780000047ab9 */ /* 0x000fe20000000a00 */
[----:B------:R-:W-:Y:S01]  /*17a0*/  ISETP.GE.AND P0, PT, R0, UR7, PT ;  /* 0x0000000700007c0c */ /* 0x000fe2000bf06270 */
[----:B------:R-:W-:Y:S01]  /*17b0*/  UIMAD.WIDE.U32 UR16, UR12, UR4, URZ ;  /* 0x000000040c1072a5 */ /* 0x000fe2000f8e003f */
[----:B------:R1:W2:Y:S01]  /*17c0*/  SHFL.IDX PT, R6, R26, 0x3, 0x181f ;  /* 0x00781f001a067f89 */ /* 0x0002a200000e0000 */
[----:B------:R-:W-:Y:S01]  /*17d0*/  UIMAD UR5, UR12, UR5, URZ ;  /* 0x000000050c0572a4 */ /* 0x000fe2000f8e023f */
[----:B------:R-:W-:Y:S01]  /*17e0*/  BSSY B0, `(.L_x_1214) ;  /* 0x000001b000007945 */ /* 0x000fe20003800000 */
[----:B------:R-:W-:-:S02]  /*17f0*/  UIADD3 UR14, UR6, -0x1, URZ ;  /* 0xffffffff060e7890 */ /* 0x000fc4000fffe03f */
[----:B------:R-:W-:-:S06]  /*1800*/  UIADD3 UR15, UR17, UR5, URZ ;  /* 0x00000005110f7290 */ /* 0x000fcc000fffe03f */
[----:B------:R-:W-:Y:S05]  /*1810*/  @P0 BRA `(.L_x_1215) ;  /* 0x0000017000000947 */ /* 0x000fea0003800000 */
[----:B--23--:R-:W-:Y:S01]  /*1820*/  LEA R8, P0, R19, R6, 0x1 ;  /* 0x0000000613087211 */ /* 0x00cfe200078008ff */
[----:B------:R-:W-:Y:S01]  /*1830*/  IMAD.SHL.U32 R12, R247, 0x2, RZ ;  /* 0x00000002f70c7824 */ /* 0x000fe200078e00ff */
[C---:B------:R-:W-:Y:S02]  /*1840*/  IADD3 R3, R19.reuse, 0xc0, RZ ;  /* 0x000000c013037810 */ /* 0x040fe40007ffe0ff */
[----:B----4-:R-:W-:Y:S02]  /*1850*/  LEA.HI.X R9, R19, R7, R11, 0x1, P0 ;  /* 0x0000000713097211 */ /* 0x010fe400000f0c0b */
[----:B------:R-:W-:Y:S02]  /*1860*/  SHF.R.S32.HI R0, RZ, 0x1f, R18 ;  /* 0x0000001fff007819 */ /* 0x000fe40000011412 */
[----:B------:R-:W-:Y:S01]  /*1870*/  SHF.R.S32.HI R10, RZ, 0x1f, R3 ;  /* 0x0000001fff0a7819 */ /* 0x000fe20000011403 */
[----:B------:R-:W-:Y:S01]  /*1880*/  @!PT LDS RZ, [RZ] ;  /* 0x00000000fffff984 */ /* 0x000fe20000000800 */
[----:B------:R2:W-:Y:S01]  /*1890*/  LDGSTS.E.BYPASS.LTC128B.128 [R12+0x1b100], [R8.64], !P2 ;  /* 0x1b100000080c7fae */ /* 0x0005e2000d101d4a */
[----:B------:R-:W-:-:S02]  /*18a0*/  LEA.HI R0, R0, R18, RZ, 0x3 ;  /* 0x0000001200007211 */ /* 0x000fc400078f18ff */
[----:B------:R-:W-:Y:S02]  /*18b0*/  LEA.HI R3, R10, R3, RZ, 0x3 ;  /* 0x000000030a037211 */ /* 0x000fe400078f18ff */
[----:B------:R-:W-:Y:S02]  /*18c0*/  ISETP.GE.AND P0, PT, R30, c[0x0][0x198], PT ;  /* 0x000066001e007a0c */ /* 0x000fe40003f06270 */
[----:B------:R-:W-:Y:S02]  /*18d0*/  LOP3.LUT R0, R0, 0xfffffff8, RZ, 0xc0, !PT ;  /* 0xfffffff800007812 */ /* 0x000fe400078ec0ff */
[----:B------:R-:W-:-:S03]  /*18e0*/  LOP3.LUT R3, R3, 0xfffffff8, RZ, 0xc0, !PT ;  /* 0xfffffff803037812 */ /* 0x000fc600078ec0ff */
[----:B------:R-:W-:-:S05]  /*18f0*/  IMAD.WIDE R10, R0, 0x2, R6 ;  /* 0x00000002000a7825 */ /* 0x000fca00078e0206 */
[----:B------:R3:W-:Y:S01]  /*1900*/  LDGSTS.E.BYPASS.LTC128B.128 [R12+0x1f100], [R10.64], !P1 ;  /* 0x1f1000000a0c7fae */ /* 0x0007e2000c901d4a */
[----:B--2---:R-:W-:-:S04]  /*1910*/  IADD3 R8, R19, 0x80, RZ ;  /* 0x0000008013087810 */ /* 0x004fc80007ffe0ff */
[----:B------:R-:W-:-:S04]  /*1920*/  SHF.R.S32.HI R9, RZ, 0x1f, R8 ;  /* 0x0000001fff097819 */ /* 0x000fc80000011408 */
[----:B------:R-:W-:-:S04]  /*1930*/  LEA.HI R8, R9, R8, RZ, 0x3 ;  /* 0x0000000809087211 */ /* 0x000fc800078f18ff */
[----:B------:R-:W-:-:S05]  /*1940*/  LOP3.LUT R8, R8, 0xfffffff8, RZ, 0xc0, !PT ;  /* 0xfffffff808087812 */ /* 0x000fca00078ec0ff */
[----:B------:R-:W-:-:S04]  /*1950*/  IMAD.WIDE R8, R8, 0x2, R6 ;  /* 0x0000000208087825 */ /* 0x000fc800078e0206 */
[----:B------:R-:W-:Y:S01]  /*1960*/  IMAD.WIDE R6, R3, 0x2, R6 ;  /* 0x0000000203067825 */ /* 0x000fe200078e0206 */
[----:B------:R3:W-:Y:S04]  /*1970*/  LDGSTS.E.BYPASS.LTC128B.128 [R12+0x23100], [R8.64], !P0 ;  /* 0x23100000080c7fae */ /* 0x0007e8000c101d4a */
[----:B------:R3:W-:Y:S02]  /*1980*/  LDGSTS.E.BYPASS.LTC128B.128 [R12+0x27100], [R6.64], !P3 ;  /* 0x27100000060c7fae */ /* 0x0007e4000d901d4a */
.L_x_1215:
[----:B------:R-:W-:Y:S05]  /*1990*/  BSYNC B0 ;  /* 0x0000000000007941 */ /* 0x000fea0003800000 */
.L_x_1214:
[----:B------:R-:W-:Y:S01]  /*19a0*/  UIMAD UR7, UR6, -0x60, UR12 ;  /* 0xffffffa0060778a4 */ /* 0x000fe2000f8e020c */
[----:B--23--:R-:W-:Y:S01]  /*19b0*/  IMAD.U32 R6, RZ, RZ, UR16 ;  /* 0x00000010ff067e24 */ /* 0x00cfe2000f8e00ff */
[----:B------:R-:W-:Y:S01]  /*19c0*/  USHF.R.S32.HI UR12, URZ, 0x1f, UR14 ;  /* 0x0000001f3f0c7899 */ /* 0x000fe2000801140e */
[----:B------:R-:W-:Y:S01]  /*19d0*/  IMAD.MOV.U32 R128, RZ, RZ, R40 ;  /* 0x000000ffff807224 */ /* 0x000fe200078e0028 */
[----:B------:R-:W-:Y:S01]  /*19e0*/  UIMAD UR4, UR15, UR14, URZ ;  /* 0x0000000e0f0472a4 */ /* 0x000fe2000f8e023f */
[----:B------:R-:W-:Y:S01]  /*19f0*/  IMAD.MOV.U32 R129, RZ, RZ, R41 ;  /* 0x000000ffff817224 */ /* 0x000fe200078e0029 */
[----:B------:R-:W0:Y:S01]  /*1a00*/  LDGDEPBAR ;  /* 0x00000000000079af */ /* 0x000e220000000000 */
[----:B------:R-:W-:Y:S01]  /*1a10*/  IMAD.U32 R3, RZ, RZ, UR7 ;  /* 0x00000007ff037e24 */ /* 0x000fe2000f8e00ff */
[----:B------:R-:W-:Y:S01]  /*1a20*/  UIMAD UR4, UR12, UR16, UR4 ;  /* 0x000000100c0472a4 */ /* 0x000fe2000f8e0204 */
[----:B------:R-:W-:Y:S01]  /*1a30*/  IMAD.MOV.U32 R124, RZ, RZ, R6 ;  /* 0x000000ffff7c7224 */ /* 0x000fe200078e0006 */
[----:B------:R-:W-:Y:S01]  /*1a40*/  UMOV UR13, 0x6 ;  /* 0x00000006000d7882 */ /* 0x000fe20000000000 */
[----:B------:R-:W-:Y:S01]  /*1a50*/  IMAD.MOV.U32 R128, RZ, RZ, R36 ;  /* 0x000000ffff807224 */ /* 0x000fe200078e0024 */
[----:B------:R-:W-:Y:S01]  /*1a60*/  IADD3 R3, R3, c[0x0][0x1d0], -R22 ;  /* 0x0000740003037a10 */ /* 0x000fe20007ffe816 */
[----:B------:R-:W-:Y:S01]  /*1a70*/  IMAD.MOV.U32 R126, RZ, RZ, c[0x0][0x1e0] ;  /* 0x00007800ff7e7624 */ /* 0x000fe200078e00ff */
[----:B------:R-:W-:Y:S01]  /*1a80*/  LEA.HI R125, R31, R164, RZ, 0x5 ;  /* 0x000000a41f7d7211 */ /* 0x000fe200078f28ff */
[----:B------:R-:W-:Y:S01]  /*1a90*/  IMAD.WIDE.U32 R8, R124, UR14, R128 ;  /* 0x0000000e7c087c25 */ /* 0x000fe2000f8e0080 */
[C---:B------:R-:W-:Y:S01]  /*1aa0*/  ISETP.GE.AND P2, PT, R3.reuse, 0x1, PT ;  /* 0x000000010300780c */ /* 0x040fe20003f46270 */
[----:B------:R-:W-:Y:S01]  /*1ab0*/  STL.64 [R1+0x10], R128 ;  /* 0x0000108001007387 */ /* 0x000fe20000100a00 */
[----:B------:R-:W-:Y:S01]  /*1ac0*/  ISETP.GE.AND P0, PT, R3, 0x41, PT ;  /* 0x000000410300780c */ /* 0x000fe20003f06270 */
[----:B------:R-:W-:Y:S01]  /*1ad0*/  IMAD.MOV.U32 R127, RZ, RZ, c[0x0][0x1e4] ;  /* 0x00007900ff7f7624 */ /* 0x000fe200078e00ff */
[----:B------:R-:W-:Y:S01]  /*1ae0*/  IADD3 R0, R9, UR4, RZ ;  /* 0x0000000409007c10 */ /* 0x000fe2000fffe0ff */
[----:B------:R-:W-:Y:S01]  /*1af0*/  IMAD.WIDE.U32 R10, R126, 0x40, RZ ;  /* 0x000000407e0a7825 */ /* 0x000fe200078e00ff */
[----:B------:R-:W-:Y:S01]  /*1b00*/  SEL R9, RZ, 0x2, P6 ;  /* 0x00000002ff097807 */ /* 0x000fe20003000000 */
[----:B------:R-:W-:-:S02]  /*1b10*/  ULDC.64 UR4, c[0x0][0x208] ;  /* 0x0000820000047ab9 */ /* 0x000fc40000000a00 */
[----:B----4-:R-:W-:Y:S01]  /*1b20*/  IMAD.U32 R7, RZ, RZ, UR17 ;  /* 0x00000011ff077e24 */ /* 0x010fe2000f8e00ff */
[----:B------:R-:W-:Y:S01]  /*1b30*/  UIMAD UR12, UR12, UR4, URZ ;  /* 0x000000040c0c72a4 */ /* 0x000fe2000f8e023f */
[----:B------:R-:W-:Y:S01]  /*1b40*/  IMAD.SHL.U32 R16, R127, 0x40, RZ ;  /* 0x000000407f107824 */ /* 0x000fe200078e00ff */
[----:B------:R-:W-:Y:S01]  /*1b50*/  UIMAD.WIDE.U32 UR18, UR14, UR4, URZ ;  /* 0x000000040e1272a5 */ /* 0x000fe2000f8e003f */
[C---:B------:R-:W-:Y:S01]  /*1b60*/  @P2 LEA R6, P1, R8.reuse, c[0x0][0x1c8], 0x1 ;  /* 0x0000720008062a11 */ /* 0x040fe200078208ff */
[----:B------:R-:W-:Y:S01]  /*1b70*/  IMAD.SHL.U32 R247, R247, 0x2, RZ ;  /* 0x00000002f7f77824 */ /* 0x000fe200078e00ff */
[----:B------:R-:W-:Y:S01]  /*1b80*/  UIMAD UR12, UR14, UR5, UR12 ;  /* 0x000000050e0c72a4 */ /* 0x000fe2000f8e020c */
[----:B------:R-:W-:Y:S01]  /*1b90*/  IMAD.MOV.U32 R18, RZ, RZ, R38 ;  /* 0x000000ffff127224 */ /* 0x000fe200078e0026 */
[C---:B------:R-:W-:Y:S01]  /*1ba0*/  @P2 LEA.HI.X R7, R8.reuse, c[0x0][0x1cc], R0, 0x1, P1 ;  /* 0x0000730008072a11 */ /* 0x040fe200008f0c00 */
[----:B------:R-:W-:Y:S01]  /*1bb0*/  BAR.SYNC.DEFER_BLOCKING 0x0 ;  /* 0x0000000000007b1d */ /* 0x000fe20000010000 */
[----:B------:R-:W-:Y:S01]  /*1bc0*/  @P0 IADD3 R14, P1, R8, R10, RZ ;  /* 0x0000000a080e0210 */ /* 0x000fe20007f3e0ff */
[----:B------:R-:W-:Y:S01]  /*1bd0*/  UIADD3 UR12, UR19, UR12, URZ ;  /* 0x0000000c130c7290 */ /* 0x000fe2000fffe03f */
[----:B------:R-:W-:Y:S01]  /*1be0*/  IMAD.MOV.U32 R19, RZ, RZ, R39 ;  /* 0x000000ffff137224 */ /* 0x000fe200078e0027 */
[----:B------:R-:W-:Y:S01]  /*1bf0*/  USHF.L.U64.HI UR13, UR4, UR13, UR5 ;  /* 0x0000000d040d7299 */ /* 0x000fe20008010205 */
[----:B------:R-:W-:Y:S01]  /*1c00*/  @P0 IADD3.X R16, R0, R11, R16, P1, !PT ;  /* 0x0000000b00100210 */ /* 0x000fe20000ffe410 */
[----:B------:R-:W-:Y:S01]  /*1c10*/  IMAD.U32 R12, RZ, RZ, UR18 ;  /* 0x00000012ff0c7e24 */ /* 0x000fe2000f8e00ff */
[----:B------:R-:W-:Y:S01]  /*1c20*/  ISETP.GE.AND P1, PT, R3, 0x21, PT ;  /* 0x000000210300780c */ /* 0x000fe20003f26270 */
[----:B------:R-:W-:Y:S01]  /*1c30*/  IMAD.MOV.U32 R18, RZ, RZ, R34 ;  /* 0x000000ffff127224 */ /* 0x000fe200078e0022 */
[----:B------:R-:W-:Y:S01]  /*1c40*/  UIMAD UR12, UR12, 0x60, URZ ;  /* 0x000000600c0c78a4 */ /* 0x000fe2000f8e023f */
[----:B------:R-:W-:Y:S01]  /*1c50*/  IMAD.U32 R13, RZ, RZ, UR19 ;  /* 0x00000013ff0d7e24 */ /* 0x000fe2000f8e00ff */
[----:B------:R-:W-:Y:S01]  /*1c60*/  UISETP.GT.AND UP0, UPT, UR14, UR8, UPT ;  /* 0x000000080e00728c */ /* 0x000fe2000bf04270 */
[----:B------:R-:W-:Y:S01]  /*1c70*/  IMAD.WIDE.U32 R12, R12, 0x60, R18 ;  /* 0x000000600c0c7825 */ /* 0x000fe200078e0012 */
[----:B------:R-:W-:Y:S04]  /*1c80*/  STL.64 [R1+0x28], R18 ;  /* 0x0000281201007387 */ /* 0x000fe80000100a00 */
[----:B------:R-:W-:Y:S01]  /*1c90*/  IADD3 R13, R13, UR12, RZ ;  /* 0x0000000c0d0d7c10 */ /* 0x000fe2000fffe0ff */
[----:B------:R-:W-:-:S02]  /*1ca0*/  USHF.L.U32 UR12, UR4, 0x6, URZ ;  /* 0x00000006040c7899 */ /* 0x000fc4000800063f */
[----:B------:R-:W-:-:S04]  /*1cb0*/  @P1 LEA R8, P3, R126, R8, 0x5 ;  /* 0x000000087e081211 */ /* 0x000fc800078628ff */
[----:B------:R-:W-:Y:S01]  /*1cc0*/  @P1 LEA.HI.X R0, R126, R0, R127, 0x5, P3 ;  /* 0x000000007e001211 */ /* 0x000fe200018f2c7f */
[----:B------:R-:W-:Y:S01]  /*1cd0*/  @!PT LDS RZ, [RZ] ;  /* 0x00000000fffff984 */ /* 0x000fe20000000800 */
[----:B------:R-:W-:Y:S01]  /*1ce0*/  @!PT LDS RZ, [RZ] ;  /* 0x00000000fffff984 */ /* 0x000fe20000000800 */
[----:B------:R-:W-:Y:S01]  /*1cf0*/  @!PT LDS RZ, [RZ] ;  /* 0x00000000fffff984 */ /* 0x000fe20000000800 */
[----:B------:R2:W-:Y:S01]  /*1d00*/  @P2 LDGSTS.E.BYPASS.LTC128B.128 [R247+0xc100], [R6.64], !P4 ;  /* 0x0c10000006f72fae */ /* 0x0005e2000e101d4a */
[----:B------:R-:W-:Y:S01]  /*1d10*/  LOP3.LUT P3, RZ, R165, 0x1, RZ, 0xc0, !PT ;  /* 0x00000001a5ff7812 */ /* 0x000fe2000786c0ff */
[----:B------:R-:W-:Y:S02]  /*1d20*/  IMAD.U32 R20, RZ, RZ, UR12 ;  /* 0x0000000cff147e24 */ /* 0x000fe4000f8e00ff */
[----:B------:R2:W-:Y:S10]  /*1d30*/  @P2 LDGSTS.E.BYPASS.LTC128B.128 [R247+0xf100], [R6.64+0x80], !P6 ;  /* 0x0f10008006f72fae */ /* 0x0005f4000f101d4a */
[----:B------:R2:W-:Y:S04]  /*1d40*/  @P2 LDGSTS.E.BYPASS.LTC128B.128 [R247+0x12100], [R6.64+0x100], !P3 ;  /* 0x1210010006f72fae */ /* 0x0005e8000d901d4a */
[----:B------:R2:W-:Y:S01]  /*1d50*/  @P2 LDGSTS.E.BYPASS.LTC128B.128 [R247+0x15100], [R6.64+0x180], !P5 ;  /* 0x1510018006f72fae */ /* 0x0005e2000e901d4a */
[----:B------:R-:W-:-:S04]  /*1d60*/  @P1 LEA R10, P2, R8, c[0x0][0x1c8], 0x1 ;  /* 0x00007200080a1a11 */ /* 0x000fc800078408ff */
[----:B------:R-:W-:Y:S01]  /*1d70*/  @P1 LEA.HI.X R11, R8, c[0x0][0x1cc], R0, 0x1, P2 ;  /* 0x00007300080b1a11 */ /* 0x000fe200010f0c00 */
[----:B------:R-:W-:Y:S02]  /*1d80*/  IMAD.SHL.U32 R8, R22, 0x8, RZ ;  /* 0x0000000816087824 */ /* 0x000fe400078e00ff */
[----:B------:R-:W-:Y:S02]  /*1d90*/  IMAD.U32 R22, RZ, RZ, UR12 ;  /* 0x0000000cff167e24 */ /* 0x000fe4000f8e00ff */
[----:B------:R3:W-:Y:S04]  /*1da0*/  @P1 LDGSTS.E.BYPASS.LTC128B.128 [R247+0xd100], [R10.64], !P4 ;  /* 0x0d1000000af71fae */ /* 0x0007e8000e101d4a */
[----:B------:R3:W-:Y:S04]  /*1db0*/  @P1 LDGSTS.E.BYPASS.LTC128B.128 [R247+0x10100], [R10.64+0x80], !P6 ;  /* 0x101000800af71fae */ /* 0x0007e8000f101d4a */
[----:B------:R3:W-:Y:S04]  /*1dc0*/  @P1 LDGSTS.E.BYPASS.LTC128B.128 [R247+0x13100], [R10.64+0x100], !P3 ;  /* 0x131001000af71fae */ /* 0x0007e8000d901d4a */
[----:B------:R3:W-:Y:S01]  /*1dd0*/  @P1 LDGSTS.E.BYPASS.LTC128B.128 [R247+0x16100], [R10.64+0x180], !P5 ;  /* 0x161001800af71fae */ /* 0x0007e2000e901d4a */
[----:B--2---:R-:W-:Y:S01]  /*1de0*/  IMAD.SHL.U32 R6, R25, 0x40, RZ ;  /* 0x0000004019067824 */ /* 0x004fe200078e00ff */
[----:B------:R-:W-:-:S04]  /*1df0*/  SEL R7, RZ, 0x4, P3 ;  /* 0x00000004ff077807 */ /* 0x000fc80001800000 */
[----:B------:R-:W-:Y:S02]  /*1e00*/  LOP3.LUT R0, R6, 0x1c0, RZ, 0xc0, !PT ;  /* 0x000001c006007812 */ /* 0x000fe400078ec0ff */
[----:B------:R-:W-:Y:S02]  /*1e10*/  IADD3 R15, R7, R9, R17 ;  /* 0x00000009070f7210 */ /* 0x000fe40007ffe011 */
[----:B------:R-:W-:Y:S02]  /*1e20*/  LOP3.LUT R6, R0, 0x8, R8, 0xf8, !PT ;  /* 0x0000000800067812 */ /* 0x000fe400078ef808 */
[C---:B------:R-:W-:Y:S02]  /*1e30*/  @P0 LEA R8, P2, R14.reuse, c[0x0][0x1c8], 0x1 ;  /* 0x000072000e080a11 */ /* 0x040fe400078408ff */
[----:B------:R-:W-:Y:S02]  /*1e40*/  SHF.R.U32.HI R0, RZ, 0x3, R0 ;  /* 0x00000003ff007819 */ /* 0x000fe40000011600 */
[----:B------:R-:W-:Y:S01]  /*1e50*/  @P0 LEA.HI.X R9, R14, c[0x0][0x1cc], R16, 0x1, P2 ;  /* 0x000073000e090a11 */ /* 0x000fe200010f0c10 */
[----:B------:R-:W-:Y:S01]  /*1e60*/  IMAD.U32 R14, RZ, RZ, UR12 ;  /* 0x0000000cff0e7e24 */ /* 0x000fe2000f8e00ff */
[----:B------:R-:W-:-:S02]  /*1e70*/  SEL R7, RZ, 0x8, P5 ;  /* 0x00000008ff077807 */ /* 0x000fc40002800000 */
[----:B------:R-:W-:Y:S01]  /*1e80*/  LOP3.LUT R0, R6, R0, RZ, 0x3c, !PT ;  /* 0x0000000006007212 */ /* 0x000fe200078e3cff */
[----:B------:R2:W-:Y:S01]  /*1e90*/  @P0 LDGSTS.E.BYPASS.LTC128B.128 [R247+0xe100], [R8.64], !P4 ;  /* 0x0e10000008f70fae */ /* 0x0005e2000e101d4a */
[C---:B------:R-:W-:Y:S01]  /*1ea0*/  LEA R6, P2, R12.reuse, c[0x0][0x1f8], 0x1 ;  /* 0x00007e000c067a11 */ /* 0x040fe200078408ff */
[----:B-1----:R-:W-:Y:S02]  /*1eb0*/  IMAD.IADD R24, R15, 0x1, R7 ;  /* 0x000000010f187824 */ /* 0x002fe400078e0207 */
[----:B------:R2:W-:Y:S01]  /*1ec0*/  @P0 LDGSTS.E.BYPASS.LTC128B.128 [R247+0x11100], [R8.64+0x80], !P6 ;  /* 0x1110008008f70fae */ /* 0x0005e2000f101d4a */
[----:B------:R-:W-:Y:S01]  /*1ed0*/  LEA.HI.X R7, R12, c[0x0][0x1fc], R13, 0x1, P2 ;  /* 0x00007f000c077a11 */ /* 0x000fe200010f0c0d */
[----:B------:R-:W-:Y:S01]  /*1ee0*/  IMAD R0, R28, 0x200, R0 ;  /* 0x000002001c007824 */ /* 0x000fe200078e0200 */
[----:B------:R-:W-:Y:S01]  /*1ef0*/  LOP3.LUT P2, RZ, R25, 0x2, RZ, 0xc0, !PT ;  /* 0x0000000219ff7812 */ /* 0x000fe2000784c0ff */
[----:B------:R2:W-:Y:S01]  /*1f00*/  @P0 LDGSTS.E.BYPASS.LTC128B.128 [R247+0x14100], [R8.64+0x100], !P3 ;  /* 0x1410010008f70fae */ /* 0x0005e2000d901d4a */
[----:B------:R-:W-:Y:S01]  /*1f10*/  LOP3.LUT P3, RZ, R24, 0x2, RZ, 0xc0, !PT ;  /* 0x0000000218ff7812 */ /* 0x000fe2000786c0ff */
[----:B------:R-:W-:-:S02]  /*1f20*/  IMAD.SHL.U32 R167, R0, 0x2, RZ ;  /* 0x0000000200a77824 */ /* 0x000fc400078e00ff */
[----:B------:R2:W-:Y:S01]  /*1f30*/  @P0 LDGSTS.E.BYPASS.LTC128B.128 [R247+0x17100], [R8.64+0x180], !P5 ;  /* 0x1710018008f70fae */ /* 0x0005e2000e901d4a */
[--C-:B------:R-:W-:Y:S02]  /*1f40*/  IADD3 R22, P1, P0, R22, 0x80, R6.reuse ;  /* 0x0000008016167810 */ /* 0x100fe4000783e006 */
[----:B------:R-:W-:Y:S01]  /*1f50*/  IADD3 R222, R167, 0xc120, RZ ;  /* 0x0000c120a7de7810 */ /* 0x000fe20007ffe0ff */
[----:B------:R-:W0:Y:S01]  /*1f60*/  LDGDEPBAR ;  /* 0x00000000000079af */ /* 0x000e220000000000 */
[----:B------:R-:W-:Y:S02]  /*1f70*/  IADD3.X R23, RZ, UR13, R7, P1, P0 ;  /* 0x0000000dff177c10 */ /* 0x000fe40008fe0407 */
[----:B------:R-:W-:-:S04]  /*1f80*/  IADD3 R20, P1, P0, R20, 0x100, R6 ;  /* 0x0000010014147810 */ /* 0x000fc8000783e006 */
[----:B------:R-:W-:Y:S02]  /*1f90*/  IADD3.X R21, RZ, UR13, R7, P1, P0 ;  /* 0x0000000dff157c10 */ /* 0x000fe40008fe0407 */
[----:B------:R-:W-:-:S04]  /*1fa0*/  IADD3 R14, P1, P0, R14, 0x180, R6 ;  /* 0x000001800e0e7810 */ /* 0x000fc8000783e006 */
[----:B------:R-:W-:Y:S02]  /*1fb0*/  IADD3.X R15, RZ, UR13, R7, P1, P0 ;  /* 0x0000000dff0f7c10 */ /* 0x000fe40008fe0407 */
[C---:B------:R-:W-:Y:S02]  /*1fc0*/  ISETP.LT.OR P1, PT, R3.reuse, 0x1, P4 ;  /* 0x000000010300780c */ /* 0x040fe40002721670 */
[----:B------:R-:W-:Y:S01]  /*1fd0*/  ISETP.LT.OR P0, PT, R3, 0x1, !P3 ;  /* 0x000000010300780c */ /* 0x000fe20005f01670 */
[----:B--2---:R-:W-:Y:S01]  /*1fe0*/  IMAD.SHL.U32 R8, R125, 0x20, RZ ;  /* 0x000000207d087824 */ /* 0x004fe200078e00ff */
[----:B------:R-:W-:-:S04]  /*1ff0*/  DEPBAR.LE SB0, 0x1 ;  /* 0x000080400000791a */ /* 0x000fc80000000000 */
[----:B------:R-:W-:-:S04]  /*2000*/  DEPBAR.LE SB0, 0x0 ;  /* 0x000080000000791a */ /* 0x000fc80000000000 */
[----:B------:R-:W-:Y:S01]  /*2010*/  BAR.SYNC.DEFER_BLOCKING 0x0 ;  /* 0x0000000000007b1d */ /* 0x000fe20000010000 */
[----:B------:R-:W-:Y:S02]  /*2020*/  LOP3.LUT R0, R8, 0x7ffffc00, RZ, 0xc0, !PT ;  /* 0x7ffffc0008007812 */ /* 0x000fe400078ec0ff */
[----:B------:R-:W-:-:S03]  /*2030*/  IADD3 R9, R167, 0xc100, RZ ;  /* 0x0000c100a7097810 */ /* 0x000fc60007ffe0ff */
[----:B------:R-:W-:Y:S01]  /*2040*/  IMAD.IADD R0, R5, 0x1, R0 ;  /* 0x0000000105007824 */ /* 0x000fe200078e0200 */
[----:B------:R-:W-:Y:S02]  /*2050*/  @P2 IADD3 R222, R9, -0x20, RZ ;  /* 0xffffffe009de2810 */ /* 0x000fe40007ffe0ff */
[----:B------:R-:W-:Y:S01]  /*2060*/  IADD3 R12, P2, R6, UR12, RZ ;  /* 0x0000000c060c7c10 */ /* 0x000fe2000ff5e0ff */
[----:B------:R-:W-:Y:S01]  /*2070*/  IMAD.SHL.U32 R218, R0, 0x2, RZ ;  /* 0x0000000200da7824 */ /* 0x000fe200078e00ff */
[----:B------:R-:W-:Y:S01]  /*2080*/  IADD3 R245, R222, 0x800, RZ ;  /* 0x00000800def57810 */ /* 0x000fe20007ffe0ff */
[----:B------:R-:W-:Y:S01]  /*2090*/  IMAD.MOV.U32 R0, RZ, RZ, 0x40 ;  /* 0x00000040ff007424 */ /* 0x000fe200078e00ff */
[----:B------:R-:W-:Y:S01]  /*20a0*/  IADD3.X R13, R7, UR13, RZ, P2, !PT ;  /* 0x0000000d070d7c10 */ /* 0x000fe200097fe4ff */
[--C-:B------:R-:W-:Y:S01]  /*20b0*/  IMAD R219, R4, 0x2, R218.reuse ;  /* 0x0000000204db7824 */ /* 0x100fe200078e02da */
[----:B------:R-:W-:Y:S01]  /*20c0*/  LOP3.LUT P2, RZ, R24, 0x8, RZ, 0xc0, !PT ;  /* 0x0000000818ff7812 */ /* 0x000fe2000784c0ff */
[----:B------:R-:W-:Y:S01]  /*20d0*/  IMAD R221, R2, 0x2, R218 ;  /* 0x0000000202dd7824 */ /* 0x000fe200078e02da */
[----:B------:R-:W-:Y:S01]  /*20e0*/  IADD3 R244, R222, 0x1000, RZ ;  /* 0x00001000def47810 */ /* 0x000fe20007ffe0ff */
[----:B------:R-:W-:Y:S01]  /*20f0*/  IMAD R220, R2, 0x2, R219 ;  /* 0x0000000202dc7824 */ /* 0x000fe200078e02db */
[----:B------:R-:W-:-:S02]  /*2100*/  IADD3 R243, R222, 0x1800, RZ ;  /* 0x00001800def37810 */ /* 0x000fc40007ffe0ff */
[C---:B------:R-:W-:Y:S02]  /*2110*/  IADD3 R242, R222.reuse, 0x2000, RZ ;  /* 0x00002000def27810 */ /* 0x040fe40007ffe0ff */
[C---:B------:R-:W-:Y:S01]  /*2120*/  IADD3 R241, R222.reuse, 0x2800, RZ ;  /* 0x00002800def17810 */ /* 0x040fe20007ffe0ff */
[----:B---3--:R-:W-:Y:S01]  /*2130*/  LDSM.16.M88.4 R8, [R218+0x18100] ;  /* 0x01810000da08783b */ /* 0x008fe20000000200 */
[C---:B------:R-:W-:Y:S02]  /*2140*/  IADD3 R240, R222.reuse, 0x3000, RZ ;  /* 0x00003000def07810 */ /* 0x040fe40007ffe0ff */
[C---:B------:R-:W-:Y:S01]  /*2150*/  IADD3 R239, R222.reuse, 0x3800, RZ ;  /* 0x00003800deef7810 */ /* 0x040fe20007ffe0ff */
[----:B------:R-:W-:Y:S01]  /*2160*/  LDSM.16.M88.4 R16, [R219+0x18100] ;  /* 0x01810000db10783b */ /* 0x000fe20000000200 */
[C---:B------:R-:W-:Y:S02]  /*2170*/  IADD3 R238, R222.reuse, 0x4000, RZ ;  /* 0x00004000deee7810 */ /* 0x040fe40007ffe0ff */
[C---:B------:R-:W-:Y:S01]  /*2180*/  IADD3 R237, R222.reuse, 0x4800, RZ ;  /* 0x00004800deed7810 */ /* 0x040fe20007ffe0ff */
[----:B------:R-:W1:Y:S01]  /*2190*/  LDSM.16.M88.4 R28, [R167+0xc100] ;  /* 0x00c10000a71c783b */ /* 0x000e620000000200 */
[----:B------:R-:W-:-:S02]  /*21a0*/  IADD3 R236, R222, 0x5000, RZ ;  /* 0x00005000deec7810 */ /* 0x000fc40007ffe0ff */
[C---:B------:R-:W-:Y:S01]  /*21b0*/  IADD3 R235, R222.reuse, 0x5800, RZ ;  /* 0x00005800deeb7810 */ /* 0x040fe20007ffe0ff */
[----:B------:R-:W2:Y:S01]  /*21c0*/  LDSM.16.M88.4 R40, [R167+0xc900] ;  /* 0x00c90000a728783b */ /* 0x000ea20000000200 */
        /* <DEDUP_REMOVED lines=8> */
[----:B------:R-:W-:Y:S01]  /*2250*/  LDSM.16.M88.4 R52, [R167+0xe100] ;  /* 0x00e10000a734783b */ /* 0x000fe20000000200 */
[C---:B------:R-:W-:Y:S02]  /*2260*/  IADD3 R228, R222.reuse, 0x9000, RZ ;  /* 0x00009000dee47810 */ /* 0x040fe40007ffe0ff */
[C---:B------:R-:W-:Y:S01]  /*2270*/  IADD3 R227, R222.reuse, 0x9800, RZ ;  /* 0x00009800dee37810 */ /* 0x040fe20007ffe0ff */
[----:B------:R-:W3:Y:S01]  /*2280*/  LDSM.16.M88.4 R68, [R167+0xe900] ;  /* 0x00e90000a744783b */ /* 0x000ee20000000200 */
[C---:B------:R-:W-:Y:S02]  /*2290*/  IADD3 R226, R222.reuse, 0xa000, RZ ;  /* 0x0000a000dee27810 */ /* 0x040fe40007ffe0ff */
[C---:B------:R-:W-:Y:S01]  /*22a0*/  IADD3 R225, R222.reuse, 0xa800, RZ ;  /* 0x0000a800dee17810 */ /* 0x040fe20007ffe0ff */
[----:B------:R-:W4:Y:S01]  /*22b0*/  LDSM.16.M88.4 R64, [R222] ;  /* 0x00000000de40783b */ /* 0x000f220000000200 */
[----:B------:R-:W-:-:S02]  /*22c0*/  IADD3 R224, R222, 0xb000, RZ ;  /* 0x0000b000dee07810 */ /* 0x000fc40007ffe0ff */
[----:B------:R-:W-:Y:S01]  /*22d0*/  IADD3 R223, R222, 0xb800, RZ ;  /* 0x0000b800dedf7810 */ /* 0x000fe20007ffe0ff */
[----:B------:R-:W5:Y:S04]  /*22e0*/  LDSM.16.M88.4 R60, [R222+0x800] ;  /* 0x00080000de3c783b */ /* 0x000f680000000200 */
[----:B------:R-:W-:Y:S04]  /*22f0*/  LDSM.16.M88.4 R56, [R222+0x1000] ;  /* 0x00100000de38783b */ /* 0x000fe80000000200 */
[----:B------:R-:W-:Y:S04]  /*2300*/  LDSM.16.M88.4 R76, [R222+0x1800] ;  /* 0x00180000de4c783b */ /* 0x000fe80000000200 */
[----:B------:R-:W-:Y:S01]  /*2310*/  LDSM.16.M88.4 R116, [R222+0x2000] ;  /* 0x00200000de74783b */ /* 0x000fe20000000200 */
[C---:B-1----:R-:W-:Y:S03]  /*2320*/  HMMA.16816.F32.BF16 R36, R8.reuse, R28, RZ ;  /* 0x0000001c0824723c */ /* 0x042fe600000418ff */
[----:B------:R-:W1:Y:S04]  /*2330*/  LDSM.16.M88.4 R120, [R222+0x2800] ;  /* 0x00280000de78783b */ /* 0x000e680000000200 */
[----:B------:R-:W-:Y:S01]  /*2340*/  @!PT LDS RZ, [RZ] ;  /* 0x00000000fffff984 */ /* 0x000fe20000000800 */
[----:B------:R-:W-:Y:S01]  /*2350*/  @!PT LDS RZ, [RZ] ;  /* 0x00000000fffff984 */ /* 0x000fe20000000800 */
[----:B------:R-:W-:Y:S01]  /*2360*/  @!PT LDS RZ, [RZ] ;  /* 0x00000000fffff984 */ /* 0x000fe20000000800 */
[----:B------:R1:W-:Y:S01]  /*2370*/  LDGSTS.E.BYPASS.LTC128B.128 [R247+0x100], [R6.64], !P1 ;  /* 0x0010000006f77fae */ /* 0x0003e2000c901d4a */
[----:B------:R-:W-:Y:S01]  /*2380*/  LOP3.LUT P1, RZ, R24, 0x4, RZ, 0xc0, !PT ;  /* 0x0000000418ff7812 */ /* 0x000fe2000782c0ff */
[----:B------:R-:W-:Y:S02]  /*2390*/  HMMA.16816.F32.BF16 R32, R8, R30, RZ ;  /* 0x0000001e0820723c */ /* 0x000fe400000418ff */
[----:B------:R1:W-:Y:S01]  /*23a0*/  LDGSTS.E.BYPASS.LTC128B.128 [R247+0x3100], [R6.64+0x80], !P0 ;  /* 0x0310008006f77fae */ /* 0x0003e2000c101d4a */
[----:B------:R-:W-:-:S05]  /*23b0*/  ISETP.LT.OR P0, PT, R3, 0x1, !P1 ;  /* 0x000000010300780c */ /* 0x000fca0004f01670 */
[C---:B--2---:R-:W-:Y:S08]  /*23c0*/  HMMA.16816.F32.BF16 R28, R8.reuse, R40, RZ ;  /* 0x00000028081c723c */ /* 0x044ff000000418ff */
[----:B------:R2:W-:Y:S01]  /*23d0*/  LDGSTS.E.BYPASS.LTC128B.128 [R247+0x6100], [R6.64+0x100], !P0 ;  /* 0x0610010006f77fae */ /* 0x0005e2000c101d4a */
[C---:B------:R-:W-:Y:S01]  /*23e0*/  ISETP.LT.OR P0, PT, R3.reuse, 0x1, !P2 ;  /* 0x000000010300780c */ /* 0x040fe20005701670 */
[C---:B---3--:R-:W-:Y:S08]  /*23f0*/  HMMA.16816.F32.BF16 R84, R8.reuse, R68, RZ ;  /* 0x000000440854723c */ /* 0x048ff000000418ff */
[----:B------:R-:W-:Y:S04]  /*2400*/  HMMA.16816.F32.BF16 R112, R8, R70, RZ ;  /* 0x000000460870723c */ /* 0x000fe800000418ff */
[----:B------:R2:W-:Y:S01]  /*2410*/  LDGSTS.E.BYPASS.LTC128B.128 [R247+0x9100], [R6.64+0x180], !P0 ;  /* 0x0910018006f77fae */ /* 0x0005e2000c101d4a */
[----:B------:R-:W-:-:S03]  /*2420*/  ISETP.LT.OR P0, PT, R3, 0x21, P4 ;  /* 0x000000210300780c */ /* 0x000fc60002701670 */
[C---:B----4-:R-:W-:Y:S08]  /*2430*/  HMMA.16816.F32.BF16 R104, R16.reuse, R64, R36 ;  /* 0x000000401068723c */ /* 0x050ff00000041824 */
[----:B------:R-:W-:Y:S02]  /*2440*/  HMMA.16816.F32.BF16 R108, R16, R66, R32 ;  /* 0x00000042106c723c */ /* 0x000fe40000041820 */
[----:B------:R3:W-:Y:S01]  /*2450*/  LDGSTS.E.BYPASS.LTC128B.128 [R247+0x1100], [R12.64], !P0 ;  /* 0x011000000cf77fae */ /* 0x0007e2000c101d4a */
[----:B------:R-:W-:-:S02]  /*2460*/  ISETP.LT.OR P0, PT, R3, 0x21, !P3 ;  /* 0x000000210300780c */ /* 0x000fc40005f01670 */
[----:B------:R-:W-:-:S03]  /*2470*/  ISETP.LT.OR P3, PT, R3, 0x41, !P3 ;  /* 0x000000410300780c */ /* 0x000fc60005f61670 */
[C---:B-----5:R-:W-:Y:S08]  /*2480*/  HMMA.16816.F32.BF16 R100, R16.reuse, R60, R28 ;  /* 0x0000003c1064723c */ /* 0x060ff0000004181c */
[----:B------:R4:W-:Y:S01]  /*2490*/  LDGSTS.E.BYPASS.LTC128B.128 [R247+0x4100], [R22.64], !P0 ;  /* 0x0410000016f77fae */ /* 0x0009e2000c101d4a */
[----:B------:R-:W-:Y:S01]  /*24a0*/  LOP3.LUT P0, RZ, R25, 0x4, RZ, 0xc0, !PT ;  /* 0x0000000419ff7812 */ /* 0x000fe2000780c0ff */
[----:B-1----:R-:W-:Y:S03]  /*24b0*/  HMMA.16816.F32.BF16 R36, R16, R122, R112 ;  /* 0x0000007a1024723c */ /* 0x002fe60000041870 */
[----:B------:R-:W-:-:S02]  /*24c0*/  SEL R0, R0, 0xffffffc0, !P0 ;  /* 0xffffffc000007807 */ /* 0x000fc40004000000 */
[C---:B------:R-:W-:Y:S02]  /*24d0*/  ISETP.LT.OR P0, PT, R3.reuse, 0x21, !P1 ;  /* 0x000000210300780c */ /* 0x040fe40004f01670 */
[----:B------:R-:W-:Y:S01]  /*24e0*/  ISETP.LT.OR P1, PT, R3, 0x41, !P1 ;  /* 0x000000410300780c */ /* 0x000fe20004f21670 */
[----:B------:R-:W-:Y:S01]  /*24f0*/  HMMA.16816.F32.BF16 R24, R8, R42, RZ ;  /* 0x0000002a0818723c */ /* 0x000fe200000418ff */
[----:B------:R-:W-:Y:S02]  /*2500*/  IMAD.IADD R217, R167, 0x1, R0 ;  /* 0x00000001a7d97824 */ /* 0x000fe400078e0200 */
[----:B------:R-:W-:-:S05]  /*2510*/  IMAD.IADD R216, R0, 0x1, R222 ;  /* 0x0000000100d87824 */ /* 0x000fca00078e02de */
[----:B------:R-:W-:Y:S02]  /*2520*/  HMMA.16816.F32.BF16 R40, R8, R50, RZ ;  /* 0x000000320828723c */ /* 0x000fe400000418ff */
[----:B------:R4:W-:Y:S01]  /*2530*/  LDGSTS.E.BYPASS.LTC128B.128 [R247+0x7100], [R20.64], !P0 ;  /* 0x0710000014f77fae */ /* 0x0009e2000c101d4a */
[----:B--2---:R-:W-:-:S04]  /*2540*/  IADD3 R6, P0, R12, UR12, RZ ;  /* 0x0000000c0c067c10 */ /* 0x004fc8000ff1e0ff */
[----:B------:R-:W-:Y:S02]  /*2550*/  IADD3.X R7, R13, UR13, RZ, P0, !PT ;  /* 0x0000000d0d077c10 */ /* 0x000fe400087fe4ff */
[----:B------:R-:W-:-:S07]  /*2560*/  ISETP.LT.OR P0, PT, R3, 0x21, !P2 ;  /* 0x000000210300780c */ /* 0x000fce0005701670 */
[C---:B------:R-:W-:Y:S06]  /*2570*/  HMMA.16816.F32.BF16 R96, R16.reuse, R62, R24 ;  /* 0x0000003e1060723c */ /* 0x040fec0000041818 */
[----:B------:R3:W-:Y:S01]  /*2580*/  LDGSTS.E.BYPASS.LTC128B.128 [R247+0xa100], [R14.64], !P0 ;  /* 0x0a1000000ef77fae */ /* 0x0007e2000c101d4a */
[C---:B------:R-:W-:Y:S01]  /*2590*/  ISETP.LT.OR P0, PT, R3.reuse, 0x41, P4 ;  /* 0x000000410300780c */ /* 0x040fe20002701670 */
[----:B------:R-:W-:Y:S08]  /*25a0*/  HMMA.16816.F32.BF16 R60, R16, R120, R84 ;  /* 0x00000078103c723c */ /* 0x000ff00000041854 */
[----:B----4-:R-:W-:Y:S04]  /*25b0*/  HMMA.16816.F32.BF16 R20, R8, R44, RZ ;  /* 0x0000002c0814723c */ /* 0x010fe800000418ff */
[----:B------:R1:W-:Y:S01]  /*25c0*/  LDGSTS.E.BYPASS.LTC128B.128 [R247+0x2100], [R6.64], !P0 ;  /* 0x0210000006f77fae */ /* 0x0003e2000c101d4a */
[----:B------:R-:W-:-:S03]  /*25d0*/  ISETP.LT.OR P0, PT, R3, 0x41, !P2 ;  /* 0x000000410300780c */ /* 0x000fc60005701670 */
[----:B------:R1:W-:Y:S04]  /*25e0*/  LDGSTS.E.BYPASS.LTC128B.128 [R247+0x5100], [R6.64+0x80], !P3 ;  /* 0x0510008006f77fae */ /* 0x0003e8000d901d4a */
[----:B------:R1:W-:Y:S01]  /*25f0*/  LDGSTS.E.BYPASS.LTC128B.128 [R247+0x8100], [R6.64+0x100], !P1 ;  /* 0x0810010006f77fae */ /* 0x0003e2000c901d4a */
[----:B---3--:R-:W-:Y:S05]  /*2600*/  HMMA.16816.F32.BF16 R12, R8, R46, RZ ;  /* 0x0000002e080c723c */ /* 0x008fea00000418ff */
[----:B------:R1:W-:Y:S01]  /*2610*/  LDGSTS.E.BYPASS.LTC128B.128 [R247+0xb100], [R6.64+0x180], !P0 ;  /* 0x0b10018006f77fae */ /* 0x0003e2000c101d4a */
[----:B------:R-:W-:-:S03]  /*2620*/  PLOP3.LUT P0, PT, PT, PT, UP0, 0x80, 0x0 ;  /* 0x000000000000781c */ /* 0x000fc60003f0f008 */
[----:B------:R-:W-:Y:S01]  /*2630*/  LDSM.16.M88.4 R32, [R217+0xc900] ;  /* 0x00c90000d920783b */ /* 0x000fe20000000200 */
[C---:B------:R-:W-:Y:S03]  /*2640*/  HMMA.16816.F32.BF16 R44, R8.reuse, R48, RZ ;  /* 0x00000030082c723c */ /* 0x040fe600000418ff */
[----:B------:R-:W-:Y:S04]  /*2650*/  LDSM.16.M88.4 R64, [R217+0xe900] ;  /* 0x00e90000d940783b */ /* 0x000fe80000000200 */
[----:B------:R-:W-:Y:S01]  /*2660*/  LDSM.16.M88.4 R112, [R216+0x1800] ;  /* 0x00180000d870783b */ /* 0x000fe20000000200 */
[C---:B------:R-:W-:Y:S03]  /*2670*/  HMMA.16816.F32.BF16 R48, R8.reuse, R52, RZ ;  /* 0x000000340830723c */ /* 0x040fe600000418ff */
[----:B------:R-:W0:Y:S05]  /*2680*/  LDGDEPBAR ;  /* 0x00000000000079af */ /* 0x000e2a0000000000 */
[----:B------:R-:W-:Y:S01]  /*2690*/  HMMA.16816.F32.BF16 R52, R8, R54, RZ ;  /* 0x000000360834723c */ /* 0x000fe200000418ff */
[----:B------:R-:W-:Y:S07]  /*26a0*/  LDSM.16.M88.4 R8, [R221+0x18100] ;  /* 0x01810000dd08783b */ /* 0x000fee0000000200 */
[C---:B------:R-:W-:Y:S01]  /*26b0*/  HMMA.16816.F32.BF16 R92, R16.reuse, R56, R20 ;  /* 0x00000038105c723c */ /* 0x040fe20000041814 */
[----:B------:R-:W2:Y:S07]  /*26c0*/  LDSM.16.M88.4 R20, [R217+0xc100] ;  /* 0x00c10000d914783b */ /* 0x000eae0000000200 */
[C---:B------:R-:W-:Y:S01]  /*26d0*/  HMMA.16816.F32.BF16 R80, R16.reuse, R76, R44 ;  /* 0x0000004c1050723c */ /* 0x040fe2000004182c */
[----:B------:R-:W3:Y:S07]  /*26e0*/  LDSM.16.M88.4 R44, [R217+0xd900] ;  /* 0x00d90000d92c783b */ /* 0x000eee0000000200 */
[C---:B------:R-:W-:Y:S01]  /*26f0*/  HMMA.16816.F32.BF16 R72, R16.reuse, R116, R48 ;  /* 0x000000741048723c */ /* 0x040fe20000041830 */
[----:B------:R-:W4:Y:S07]  /*2700*/  LDSM.16.M88.4 R48, [R217+0xd100] ;  /* 0x00d10000d930783b */ /* 0x000f2e0000000200 */
[C---:B------:R-:W-:Y:S01]  /*2710*/  HMMA.16816.F32.BF16 R68, R16.reuse, R118, R52 ;  /* 0x000000761044723c */ /* 0x040fe20000041834 */
[----:B------:R-:W5:Y:S04]  /*2720*/  LDSM.16.M88.4 R52, [R217+0xe100] ;  /* 0x00e10000d934783b */ /* 0x000f680000000200 */
[----:B------:R-:W-:Y:S03]  /*2730*/  LDSM.16.M88.4 R116, [R216+0x2000] ;  /* 0x00200000d874783b */ /* 0x000fe60000000200 */
[C---:B------:R-:W-:Y:S01]  /*2740*/  HMMA.16816.F32.BF16 R88, R16.reuse, R58, R12 ;  /* 0x0000003a1058723c */ /* 0x040fe2000004180c */
[----:B------:R-:W-:Y:S04]  /*2750*/  LDSM.16.M88.4 R12, [R220+0x18100] ;  /* 0x01810000dc0c783b */ /* 0x000fe80000000200 */
[----:B------:R-:W1:Y:S03]  /*2760*/  LDSM.16.M88.4 R56, [R216] ;  /* 0x00000000d838783b */ /* 0x000e660000000200 */
[----:B------:R-:W-:Y:S01]  /*2770*/  HMMA.16816.F32.BF16 R76, R16, R78, R40 ;  /* 0x0000004e104c723c */ /* 0x000fe20000041828 */
[----:B------:R-:W-:Y:S07]  /*2780*/  LDSM.16.M88.4 R40, [R216+0x800] ;  /* 0x00080000d828783b */ /* 0x000fee0000000200 */
[C---:B--2---:R-:W-:Y:S08]  /*2790*/  HMMA.16816.F32.BF16 R28, R8.reuse, R20, R104 ;  /* 0x00000014081c723c */ /* 0x044ff00000041868 */
[C---:B------:R-:W-:Y:S01]  /*27a0*/  HMMA.16816.F32.BF16 R24, R8.reuse, R22, R108 ;  /* 0x000000160818723c */ /* 0x040fe2000004186c */
[----:B------:R-:W2:Y:S07]  /*27b0*/  LDSM.16.M88.4 R108, [R216+0x1000] ;  /* 0x00100000d86c783b */ /* 0x000eae0000000200 */
[C---:B---3--:R-:W-:Y:S08]  /*27c0*/  HMMA.16816.F32.BF16 R80, R8.reuse, R44, R80 ;  /* 0x0000002c0850723c */ /* 0x048ff00000041850 */
[C---:B----4-:R-:W-:Y:S08]  /*27d0*/  HMMA.16816.F32.BF16 R84, R8.reuse, R48, R92 ;  /* 0x000000300854723c */ /* 0x050ff0000004185c */
[C---:B------:R-:W-:Y:S08]  /*27e0*/  HMMA.16816.F32.BF16 R88, R8.reuse, R50, R88 ;  /* 0x000000320858723c */ /* 0x040ff00000041858 */
[C---:B------:R-:W-:Y:S08]  /*27f0*/  HMMA.16816.F32.BF16 R48, R8.reuse, R46, R76 ;  /* 0x0000002e0830723c */ /* 0x040ff0000004184c */
[C---:B-----5:R-:W-:Y:S01]  /*2800*/  HMMA.16816.F32.BF16 R44, R8.reuse, R52, R72 ;  /* 0x00000034082c723c */ /* 0x060fe20000041848 */
[----:B------:R-:W-:Y:S07]  /*2810*/  LDSM.16.M88.4 R72, [R167+0x11100] ;  /* 0x01110000a748783b */ /* 0x000fee0000000200 */
[C---:B------:R-:W-:Y:S08]  /*2820*/  HMMA.16816.F32.BF16 R20, R8.reuse, R32, R100 ;  /* 0x000000200814723c */ /* 0x040ff00000041864 */
[C---:B------:R-:W-:Y:S08]  /*2830*/  HMMA.16816.F32.BF16 R68, R8.reuse, R54, R68 ;  /* 0x000000360844723c */ /* 0x040ff00000041844 */
[C---:B------:R-:W-:Y:S01]  /*2840*/  HMMA.16816.F32.BF16 R16, R8.reuse, R34, R96 ;  /* 0x000000220810723c */ /* 0x040fe20000041860 */
[----:B------:R-:W3:Y:S07]  /*2850*/  LDSM.16.M88.4 R32, [R216+0x2800] ;  /* 0x00280000d820783b */ /* 0x000eee0000000200 */
[C---:B------:R-:W-:Y:S08]  /*2860*/  HMMA.16816.F32.BF16 R52, R8.reuse, R64, R60 ;  /* 0x000000400834723c */ /* 0x040ff0000004183c */
[----:B------:R-:W-:Y:S01]  /*2870*/  HMMA.16816.F32.BF16 R104, R8, R66, R36 ;  /* 0x000000420868723c */ /* 0x000fe20000041824 */
[----:B------:R-:W-:Y:S07]  /*2880*/  LDSM.16.M88.4 R8, [R218+0x1c100] ;  /* 0x01c10000da08783b */ /* 0x000fee0000000200 */
[C---:B-1----:R-:W-:Y:S01]  /*2890*/  HMMA.16816.F32.BF16 R100, R12.reuse, R56, R28 ;  /* 0x000000380c64723c */ /* 0x042fe2000004181c */
[----:B------:R-:W1:Y:S07]  /*28a0*/  LDSM.16.M88.4 R28, [R167+0xf100] ;  /* 0x00f10000a71c783b */ /* 0x000e6e0000000200 */
[C---:B------:R-:W-:Y:S01]  /*28b0*/  HMMA.16816.F32.BF16 R96, R12.reuse, R58, R24 ;  /* 0x0000003a0c60723c */ /* 0x040fe20000041818 */
[----:B------:R-:W4:Y:S04]  /*28c0*/  LDSM.16.M88.4 R56, [R167+0x10900] ;  /* 0x01090000a738783b */ /* 0x000f280000000200 */
[----:B------:R-:W5:Y:S03]  /*28d0*/  LDSM.16.M88.4 R24, [R167+0xf900] ;  /* 0x00f90000a718783b */ /* 0x000f660000000200 */
[C---:B------:R-:W-:Y:S08]  /*28e0*/  HMMA.16816.F32.BF16 R80, R12.reuse, R112, R80 ;  /* 0x000000700c50723c */ /* 0x040ff00000041850 */
[C---:B------:R-:W-:Y:S01]  /*28f0*/  HMMA.16816.F32.BF16 R64, R12.reuse, R116, R44 ;  /* 0x000000740c40723c */ /* 0x040fe2000004182c */
[----:B------:R-:W1:Y:S07]  /*2900*/  LDSM.16.M88.4 R44, [R167+0x10100] ;  /* 0x01010000a72c783b */ /* 0x000e6e0000000200 */
[C---:B--2---:R-:W-:Y:S08]  /*2910*/  HMMA.16816.F32.BF16 R36, R12.reuse, R108, R84 ;  /* 0x0000006c0c24723c */ /* 0x044ff00000041854 */
[C---:B------:R-:W-:Y:S01]  /*2920*/  HMMA.16816.F32.BF16 R92, R12.reuse, R40, R20 ;  /* 0x000000280c5c723c */ /* 0x040fe20000041814 */
[----:B------:R-:W-:Y:S07]  /*2930*/  LDSM.16.M88.4 R20, [R219+0x1c100] ;  /* 0x01c10000db14783b */ /* 0x000fee0000000200 */
[C---:B------:R-:W-:Y:S01]  /*2940*/  HMMA.16816.F32.BF16 R84, R12.reuse, R110, R88 ;  /* 0x0000006e0c54723c */ /* 0x040fe20000041858 */
[----:B------:R-:W2:Y:S07]  /*2950*/  LDSM.16.M88.4 R108, [R222+0x3000] ;  /* 0x00300000de6c783b */ /* 0x000eae0000000200 */
[C---:B------:R-:W-:Y:S01]  /*2960*/  HMMA.16816.F32.BF16 R60, R12.reuse, R118, R68 ;  /* 0x000000760c3c723c */ /* 0x040fe20000041844 */
[----:B------:R-:W2:Y:S04]  /*2970*/  LDSM.16.M88.4 R68, [R167+0x11900] ;  /* 0x01190000a744783b */ /* 0x000ea80000000200 */
[----:B------:R-:W2:Y:S03]  /*2980*/  LDSM.16.M88.4 R116, [R222+0x4800] ;  /* 0x00480000de74783b */ /* 0x000ea60000000200 */
[C---:B------:R-:W-:Y:S08]  /*2990*/  HMMA.16816.F32.BF16 R16, R12.reuse, R42, R16 ;  /* 0x0000002a0c10723c */ /* 0x040ff00000041810 */
[C---:B------:R-:W-:Y:S01]  /*29a0*/  HMMA.16816.F32.BF16 R76, R12.reuse, R114, R48 ;  /* 0x000000720c4c723c */ /* 0x040fe20000041830 */
[----:B------:R-:W-:Y:S07]  /*29b0*/  LDSM.16.M88.4 R112, [R222+0x4000] ;  /* 0x00400000de70783b */ /* 0x000fee0000000200 */
[C---:B---3--:R-:W-:Y:S08]  /*29c0*/  HMMA.16816.F32.BF16 R52, R12.reuse, R32, R52 ;  /* 0x000000200c34723c */ /* 0x048ff00000041834 */
[----:B------:R-:W-:Y:S01]  /*29d0*/  HMMA.16816.F32.BF16 R48, R12, R34, R104 ;  /* 0x000000220c30723c */ /* 0x000fe20000041868 */
[----:B------:R-:W3:Y:S07]  /*29e0*/  LDSM.16.M88.4 R104, [R222+0x3800] ;  /* 0x00380000de68783b */ /* 0x000eee0000000200 */
[C---:B-1----:R-:W-:Y:S08]  /*29f0*/  HMMA.16816.F32.BF16 R40, R8.reuse, R28, R100 ;  /* 0x0000001c0828723c */ /* 0x042ff00000041864 */
[C---:B----4-:R-:W-:Y:S08]  /*2a00*/  HMMA.16816.F32.BF16 R12, R8.reuse, R56, R80 ;  /* 0x00000038080c723c */ /* 0x050ff00000041850 */
[C---:B------:R-:W-:Y:S08]  /*2a10*/  HMMA.16816.F32.BF16 R32, R8.reuse, R30, R96 ;  /* 0x0000001e0820723c */ /* 0x040ff00000041860 */
[C---:B------:R-:W-:Y:S01]  /*2a20*/  HMMA.16816.F32.BF16 R96, R8.reuse, R74, R60 ;  /* 0x0000004a0860723c */ /* 0x040fe2000004183c */
[----:B------:R-:W1:Y:S07]  /*2a30*/  LDSM.16.M88.4 R60, [R222+0x5000] ;  /* 0x00500000de3c783b */ /* 0x000e6e0000000200 */
[C---:B-----5:R-:W-:Y:S08]  /*2a40*/  HMMA.16816.F32.BF16 R88, R8.reuse, R24, R92 ;  /* 0x000000180858723c */ /* 0x060ff0000004185c */
[C---:B------:R-:W-:Y:S08]  /*2a50*/  HMMA.16816.F32.BF16 R28, R8.reuse, R26, R16 ;  /* 0x0000001a081c723c */ /* 0x040ff00000041810 */
[C---:B------:R-:W-:Y:S08]  /*2a60*/  HMMA.16816.F32.BF16 R24, R8.reuse, R44, R36 ;  /* 0x0000002c0818723c */ /* 0x040ff00000041824 */
[----:B------:R-:W-:Y:S01]  /*2a70*/  HMMA.16816.F32.BF16 R36, R8, R58, R76 ;  /* 0x0000003a0824723c */ /* 0x000fe2000004184c */
[----:B------:R-:W4:Y:S07]  /*2a80*/  LDSM.16.M88.4 R56, [R222+0x5800] ;  /* 0x00580000de38783b */ /* 0x000f2e0000000200 */
[----:B--2---:R-:W-:Y:S08]  /*2a90*/  HMMA.16816.F32.BF16 R76, R20, R108, R40 ;  /* 0x0000006c144c723c */ /* 0x004ff00000041828 */
[C---:B------:R-:W-:Y:S01]  /*2aa0*/  HMMA.16816.F32.BF16 R16, R8.reuse, R46, R84 ;  /* 0x0000002e0810723c */ /* 0x040fe20000041854 */
[----:B------:R-:W-:Y:S07]  /*2ab0*/  LDSM.16.M88.4 R44, [R217+0x10900] ;  /* 0x01090000d92c783b */ /* 0x000fee0000000200 */
[C---:B------:R-:W-:Y:S08]  /*2ac0*/  HMMA.16816.F32.BF16 R100, R8.reuse, R72, R64 ;  /* 0x000000480864723c */ /* 0x040ff00000041840 */
[C---:B------:R-:W-:Y:S01]  /*2ad0*/  HMMA.16816.F32.BF16 R92, R8.reuse, R68, R52 ;  /* 0x00000044085c723c */ /* 0x040fe20000041834 */
[----:B------:R-:W-:Y:S07]  /*2ae0*/  LDSM.16.M88.4 R52, [R217+0xf900] ;  /* 0x00f90000d934783b */ /* 0x000fee0000000200 */
[----:B------:R-:W-:Y:S01]  /*2af0*/  HMMA.16816.F32.BF16 R80, R8, R70, R48 ;  /* 0x000000460850723c */ /* 0x000fe20000041830 */
[----:B------:R-:W-:Y:S04]  /*2b00*/  LDSM.16.M88.4 R8, [R221+0x1c100] ;  /* 0x01c10000dd08783b */ /* 0x000fe80000000200 */
[----:B------:R-:W-:Y:S03]  /*2b10*/  LDSM.16.M88.4 R48, [R217+0x10100] ;  /* 0x01010000d930783b */ /* 0x000fe60000000200 */
[C---:B------:R-:W-:Y:S01]  /*2b20*/  HMMA.16816.F32.BF16 R40, R20.reuse, R116, R12 ;  /* 0x000000741428723c */ /* 0x040fe2000004180c */
[----:B------:R-:W2:Y:S07]  /*2b30*/  LDSM.16.M88.4 R12, [R217+0xf100] ;  /* 0x00f10000d90c783b */ /* 0x000eae0000000200 */
[C---:B------:R-:W-:Y:S01]  /*2b40*/  HMMA.16816.F32.BF16 R72, R20.reuse, R110, R32 ;  /* 0x0000006e1448723c */ /* 0x040fe20000041820 */
[----:B------:R-:W-:Y:S07]  /*2b50*/  LDSM.16.M88.4 R108, [R216+0x3000] ;  /* 0x00300000d86c783b */ /* 0x000fee0000000200 */
[C---:B---3--:R-:W-:Y:S08]  /*2b60*/  HMMA.16816.F32.BF16 R88, R20.reuse, R104, R88 ;  /* 0x000000681458723c */ /* 0x048ff00000041858 */
[C---:B------:R-:W-:Y:S01]  /*2b70*/  HMMA.16816.F32.BF16 R84, R20.reuse, R106, R28 ;  /* 0x0000006a1454723c */ /* 0x040fe2000004181c */
[----:B------:R-:W3:Y:S07]  /*2b80*/  LDSM.16.M88.4 R104, [R217+0x11100] ;  /* 0x01110000d968783b */ /* 0x000eee0000000200 */
[C---:B------:R-:W-:Y:S01]  /*2b90*/  HMMA.16816.F32.BF16 R64, R20.reuse, R114, R16 ;  /* 0x000000721440723c */ /* 0x040fe20000041810 */
[----:B------:R-:W-:Y:S07]  /*2ba0*/  LDSM.16.M88.4 R16, [R220+0x1c100] ;  /* 0x01c10000dc10783b */ /* 0x000fee0000000200 */
[C---:B-1----:R-:W-:Y:S01]  /*2bb0*/  HMMA.16816.F32.BF16 R32, R20.reuse, R60, R100 ;  /* 0x0000003c1420723c */ /* 0x042fe20000041864 */
[----:B------:R-:W1:Y:S07]  /*2bc0*/  LDSM.16.M88.4 R100, [R217+0x11900] ;  /* 0x01190000d964783b */ /* 0x000e6e0000000200 */
[C---:B------:R-:W-:Y:S08]  /*2bd0*/  HMMA.16816.F32.BF16 R36, R20.reuse, R118, R36 ;  /* 0x000000761424723c */ /* 0x040ff00000041824 */
[C---:B------:R-:W-:Y:S01]  /*2be0*/  HMMA.16816.F32.BF16 R68, R20.reuse, R112, R24 ;  /* 0x000000701444723c */ /* 0x040fe20000041818 */
[----:B------:R-:W-:Y:S07]  /*2bf0*/  LDSM.16.M88.4 R112, [R216+0x3800] ;  /* 0x00380000d870783b */ /* 0x000fee0000000200 */
[C---:B------:R-:W-:Y:S08]  /*2c00*/  HMMA.16816.F32.BF16 R28, R20.reuse, R62, R96 ;  /* 0x0000003e141c723c */ /* 0x040ff00000041860 */
[C---:B----4-:R-:W-:Y:S08]  /*2c10*/  HMMA.16816.F32.BF16 R60, R20.reuse, R56, R92 ;  /* 0x00000038143c723c */ /* 0x050ff0000004185c */
[----:B------:R-:W-:Y:S08]  /*2c20*/  HMMA.16816.F32.BF16 R24, R20, R58, R80 ;  /* 0x0000003a1418723c */ /* 0x000ff00000041850 */
[C---:B--2---:R-:W-:Y:S08]  /*2c30*/  HMMA.16816.F32.BF16 R20, R8.reuse, R12, R76 ;  /* 0x0000000c0814723c */ /* 0x044ff0000004184c */
[C---:B------:R-:W-:Y:S08]  /*2c40*/  HMMA.16816.F32.BF16 R56, R8.reuse, R52, R88 ;  /* 0x000000340838723c */ /* 0x040ff00000041858 */
[C---:B------:R-:W-:Y:S01]  /*2c50*/  HMMA.16816.F32.BF16 R84, R8.reuse, R54, R84 ;  /* 0x000000360854723c */ /* 0x040fe20000041854 */
[----:B------:R-:W2:Y:S07]  /*2c60*/  LDSM.16.M88.4 R52, [R216+0x4800] ;  /* 0x00480000d834783b */ /* 0x000eae0000000200 */
[C---:B------:R-:W-:Y:S08]  /*2c70*/  HMMA.16816.F32.BF16 R12, R8.reuse, R14, R72 ;  /* 0x0000000e080c723c */ /* 0x040ff00000041848 */
[C---:B------:R-:W-:Y:S08]  /*2c80*/  HMMA.16816.F32.BF16 R92, R8.reuse, R44, R40 ;  /* 0x0000002c085c723c */ /* 0x040ff00000041828 */
[C---:B------:R-:W-:Y:S01]  /*2c90*/  HMMA.16816.F32.BF16 R80, R8.reuse, R46, R36 ;  /* 0x0000002e0850723c */ /* 0x040fe20000041824 */
[----:B------:R-:W4:Y:S07]  /*2ca0*/  LDSM.16.M88.4 R44, [R216+0x4000] ;  /* 0x00400000d82c783b */ /* 0x000f2e0000000200 */
[C---:B------:R-:W-:Y:S08]  /*2cb0*/  HMMA.16816.F32.BF16 R96, R8.reuse, R48, R68 ;  /* 0x000000300860723c */ /* 0x040ff00000041844 */
[C---:B------:R-:W-:Y:S08]  /*2cc0*/  HMMA.16816.F32.BF16 R88, R8.reuse, R50, R64 ;  /* 0x000000320858723c */ /* 0x040ff00000041840 */
[C---:B---3--:R-:W-:Y:S08]  /*2cd0*/  HMMA.16816.F32.BF16 R76, R8.reuse, R104, R32 ;  /* 0x00000068084c723c */ /* 0x048ff00000041820 */
[C---:B------:R-:W-:Y:S08]  /*2ce0*/  HMMA.16816.F32.BF16 R72, R8.reuse, R106, R28 ;  /* 0x0000006a0848723c */ /* 0x040ff0000004181c */
[C---:B-1----:R-:W-:Y:S08]  /*2cf0*/  HMMA.16816.F32.BF16 R68, R8.reuse, R100, R60 ;  /* 0x000000640844723c */ /* 0x042ff0000004183c */
[----:B------:R-:W-:Y:S01]  /*2d00*/  HMMA.16816.F32.BF16 R64, R8, R102, R24 ;  /* 0x000000660840723c */ /* 0x000fe20000041818 */
[----:B------:R-:W-:Y:S04]  /*2d10*/  LDSM.16.M88.4 R8, [R216+0x5800] ;  /* 0x00580000d808783b */ /* 0x000fe80000000200 */
[----:B------:R-:W-:Y:S03]  /*2d20*/  LDSM.16.M88.4 R24, [R167+0x12100] ;  /* 0x01210000a718783b */ /* 0x000fe60000000200 */
[C---:B------:R-:W-:Y:S01]  /*2d30*/  HMMA.16816.F32.BF16 R40, R16.reuse, R108, R20 ;  /* 0x0000006c1028723c */ /* 0x040fe20000041814 */
[----:B------:R-:W1:Y:S07]  /*2d40*/  LDSM.16.M88.4 R20, [R216+0x5000] ;  /* 0x00500000d814783b */ /* 0x000e6e0000000200 */
[C---:B------:R-:W-:Y:S01]  /*2d50*/  HMMA.16816.F32.BF16 R36, R16.reuse, R110, R12 ;  /* 0x0000006e1024723c */ /* 0x040fe2000004180c */
[----:B------:R-:W3:Y:S07]  /*2d60*/  LDSM.16.M88.4 R12, [R218+0x20100] ;  /* 0x02010000da0c783b */ /* 0x000eee0000000200 */
[C---:B--2---:R-:W-:Y:S08]  /*2d70*/  HMMA.16816.F32.BF16 R100, R16.reuse, R52, R92 ;  /* 0x000000341064723c */ /* 0x044ff0000004185c */
[C---:B------:R-:W-:Y:S01]  /*2d80*/  HMMA.16816.F32.BF16 R108, R16.reuse, R54, R80 ;  /* 0x00000036106c723c */ /* 0x040fe20000041850 */
[----:B------:R-:W2:Y:S07]  /*2d90*/  LDSM.16.M88.4 R52, [R167+0x13100] ;  /* 0x01310000a734783b */ /* 0x000eae0000000200 */
[C---:B------:R-:W-:Y:S01]  /*2da0*/  HMMA.16816.F32.BF16 R32, R16.reuse, R112, R56 ;  /* 0x000000701020723c */ /* 0x040fe20000041838 */
[----:B------:R-:W5:Y:S07]  /*2db0*/  LDSM.16.M88.4 R56, [R167+0x13900] ;  /* 0x01390000a738783b */ /* 0x000f6e0000000200 */
[C---:B----4-:R-:W-:Y:S08]  /*2dc0*/  HMMA.16816.F32.BF16 R48, R16.reuse, R44, R96 ;  /* 0x0000002c1030723c */ /* 0x050ff00000041860 */
[C---:B------:R-:W-:Y:S01]  /*2dd0*/  HMMA.16816.F32.BF16 R60, R16.reuse, R46, R88 ;  /* 0x0000002e103c723c */ /* 0x040fe20000041858 */
[----:B------:R-:W4:Y:S07]  /*2de0*/  LDSM.16.M88.4 R44, [R167+0x12900] ;  /* 0x01290000a72c783b */ /* 0x000f2e0000000200 */
[C---:B------:R-:W-:Y:S08]  /*2df0*/  HMMA.16816.F32.BF16 R28, R16.reuse, R114, R84 ;  /* 0x00000072101c723c */ /* 0x040ff00000041854 */
[C---:B-1----:R-:W-:Y:S01]  /*2e00*/  HMMA.16816.F32.BF16 R96, R16.reuse, R20, R76 ;  /* 0x000000141060723c */ /* 0x042fe2000004184c */
[----:B------:R-:W-:Y:S07]  /*2e10*/  LDSM.16.M88.4 R76, [R222+0x7000] ;  /* 0x00700000de4c783b */ /* 0x000fee0000000200 */
[C---:B------:R-:W-:Y:S01]  /*2e20*/  HMMA.16816.F32.BF16 R104, R16.reuse, R22, R72 ;  /* 0x000000161068723c */ /* 0x040fe20000041848 */
[----:B------:R-:W-:Y:S07]  /*2e30*/  LDSM.16.M88.4 R20, [R167+0x14900] ;  /* 0x01490000a714783b */ /* 0x000fee0000000200 */
[C---:B------:R-:W-:Y:S01]  /*2e40*/  HMMA.16816.F32.BF16 R120, R16.reuse, R8, R68 ;  /* 0x000000081078723c */ /* 0x040fe20000041844 */
[----:B------:R-:W-:Y:S07]  /*2e50*/  LDSM.16.M88.4 R68, [R222+0x7800] ;  /* 0x00780000de44783b */ /* 0x000fee0000000200 */
[----:B------:R-:W-:Y:S01]  /*2e60*/  HMMA.16816.F32.BF16 R116, R16, R10, R64 ;  /* 0x0000000a1074723c */ /* 0x000fe20000041840 */
[----:B------:R-:W1:Y:S04]  /*2e70*/  LDSM.16.M88.4 R16, [R167+0x14100] ;  /* 0x01410000a710783b */ /* 0x000e680000000200 */
[----:B------:R-:W-:Y:S03]  /*2e80*/  LDSM.16.M88.4 R8, [R219+0x20100] ;  /* 0x02010000db08783b */ /* 0x000fe60000000200 */
[C---:B---3--:R-:W-:Y:S01]  /*2e90*/  HMMA.16816.F32.BF16 R112, R12.reuse, R24, R40 ;  /* 0x000000180c70723c */ /* 0x048fe20000041828 */
[----:B------:R-:W-:Y:S07]  /*2ea0*/  LDSM.16.M88.4 R40, [R222+0x6800] ;  /* 0x00680000de28783b */ /* 0x000fee0000000200 */
[C---:B------:R-:W-:Y:S01]  /*2eb0*/  HMMA.16816.F32.BF16 R92, R12.reuse, R26, R36 ;  /* 0x0000001a0c5c723c */ /* 0x040fe20000041824 */
[----:B------:R-:W3:Y:S07]  /*2ec0*/  LDSM.16.M88.4 R24, [R222+0x6000] ;  /* 0x00600000de18783b */ /* 0x000eee0000000200 */
[C---:B--2---:R-:W-:Y:S08]  /*2ed0*/  HMMA.16816.F32.BF16 R72, R12.reuse, R54, R60 ;  /* 0x000000360c48723c */ /* 0x044ff0000004183c */
[C---:B------:R-:W-:Y:S01]  /*2ee0*/  HMMA.16816.F32.BF16 R80, R12.reuse, R52, R48 ;  /* 0x000000340c50723c */ /* 0x040fe20000041830 */
[----:B------:R-:W-:Y:S07]  /*2ef0*/  LDSM.16.M88.4 R48, [R222+0x8800] ;  /* 0x00880000de30783b */ /* 0x000fee0000000200 */
[C---:B-----5:R-:W-:Y:S01]  /*2f00*/  HMMA.16816.F32.BF16 R64, R12.reuse, R56, R100 ;  /* 0x000000380c40723c */ /* 0x060fe20000041864 */
[----:B------:R-:W-:Y:S07]  /*2f10*/  LDSM.16.M88.4 R100, [R217+0x13900] ;  /* 0x01390000d964783b */ /* 0x000fee0000000200 */
[C---:B------:R-:W-:Y:S01]  /*2f20*/  HMMA.16816.F32.BF16 R60, R12.reuse, R58, R108 ;  /* 0x0000003a0c3c723c */ /* 0x040fe2000004186c */
[----:B------:R-:W2:Y:S04]  /*2f30*/  LDSM.16.M88.4 R56, [R222+0x8000] ;  /* 0x00800000de38783b */ /* 0x000ea80000000200 */
[----:B------:R-:W-:Y:S03]  /*2f40*/  LDSM.16.M88.4 R108, [R217+0x14100] ;  /* 0x01410000d96c783b */ /* 0x000fe60000000200 */
[C---:B----4-:R-:W-:Y:S08]  /*2f50*/  HMMA.16816.F32.BF16 R88, R12.reuse, R44, R32 ;  /* 0x0000002c0c58723c */ /* 0x050ff00000041820 */
[C---:B------:R-:W-:Y:S08]  /*2f60*/  HMMA.16816.F32.BF16 R84, R12.reuse, R46, R28 ;  /* 0x0000002e0c54723c */ /* 0x040ff0000004181c */
[C---:B-1----:R-:W-:Y:S01]  /*2f70*/  HMMA.16816.F32.BF16 R52, R12.reuse, R16, R96 ;  /* 0x000000100c34723c */ /* 0x042fe20000041860 */
[----:B------:R-:W-:Y:S07]  /*2f80*/  LDSM.16.M88.4 R96, [R217+0x12100] ;  /* 0x01210000d960783b */ /* 0x000fee0000000200 */
[C---:B------:R-:W-:Y:S01]  /*2f90*/  HMMA.16816.F32.BF16 R44, R12.reuse, R18, R104 ;  /* 0x000000120c2c723c */ /* 0x040fe20000041868 */
[----:B------:R-:W1:Y:S04]  /*2fa0*/  LDSM.16.M88.4 R16, [R221+0x20100] ;  /* 0x02010000dd10783b */ /* 0x000e680000000200 */
[----:B------:R-:W-:Y:S03]  /*2fb0*/  LDSM.16.M88.4 R104, [R217+0x12900] ;  /* 0x01290000d968783b */ /* 0x000fe60000000200 */
[C---:B------:R-:W-:Y:S01]  /*2fc0*/  HMMA.16816.F32.BF16 R36, R12.reuse, R20, R120 ;  /* 0x000000140c24723c */ /* 0x040fe20000041878 */
[----:B------:R-:W4:Y:S07]  /*2fd0*/  LDSM.16.M88.4 R120, [R217+0x13100] ;  /* 0x01310000d978783b */ /* 0x000f2e0000000200 */
[----:B------:R-:W-:Y:S08]  /*2fe0*/  HMMA.16816.F32.BF16 R32, R12, R22, R116 ;  /* 0x000000160c20723c */ /* 0x000ff00000041874 */
[C---:B---3--:R-:W-:Y:S08]  /*2ff0*/  HMMA.16816.F32.BF16 R28, R8.reuse, R24, R112 ;  /* 0x00000018081c723c */ /* 0x048ff00000041870 */
[C---:B------:R-:W-:Y:S08]  /*3000*/  HMMA.16816.F32.BF16 R20, R8.reuse, R40, R88 ;  /* 0x000000280814723c */ /* 0x040ff00000041858 */
[C---:B------:R-:W-:Y:S08]  /*3010*/  HMMA.16816.F32.BF16 R12, R8.reuse, R42, R84 ;  /* 0x0000002a080c723c */ /* 0x040ff00000041854 */
[C---:B------:R-:W-:Y:S08]  /*3020*/  HMMA.16816.F32.BF16 R24, R8.reuse, R26, R92 ;  /* 0x0000001a0818723c */ /* 0x040ff0000004185c */
[C---:B------:R-:W-:Y:S08]  /*3030*/  HMMA.16816.F32.BF16 R40, R8.reuse, R76, R80 ;  /* 0x0000004c0828723c */ /* 0x040ff00000041850 */
[C---:B------:R-:W-:Y:S08]  /*3040*/  HMMA.16816.F32.BF16 R84, R8.reuse, R78, R72 ;  /* 0x0000004e0854723c */ /* 0x040ff00000041848 */
[C---:B------:R-:W-:Y:S08]  /*3050*/  HMMA.16816.F32.BF16 R88, R8.reuse, R68, R64 ;  /* 0x000000440858723c */ /* 0x040ff00000041840 */
[C---:B------:R-:W-:Y:S08]  /*3060*/  HMMA.16816.F32.BF16 R92, R8.reuse, R70, R60 ;  /* 0x00000046085c723c */ /* 0x040ff0000004183c */
[C---:B--2---:R-:W-:Y:S01]  /*3070*/  HMMA.16816.F32.BF16 R80, R8.reuse, R56, R52 ;  /* 0x000000380850723c */ /* 0x044fe20000041834 */
[----:B------:R-:W-:Y:S07]  /*3080*/  LDSM.16.M88.4 R52, [R217+0x14900] ;  /* 0x01490000d934783b */ /* 0x000fee0000000200 */
[C---:B------:R-:W-:Y:S01]  /*3090*/  HMMA.16816.F32.BF16 R76, R8.reuse, R58, R44 ;  /* 0x0000003a084c723c */ /* 0x040fe2000004182c */
[----:B------:R-:W-:Y:S07]  /*30a0*/  LDSM.16.M88.4 R44, [R216+0x6800] ;  /* 0x00680000d82c783b */ /* 0x000fee0000000200 */
[C---:B------:R-:W-:Y:S01]  /*30b0*/  HMMA.16816.F32.BF16 R72, R8.reuse, R48, R36 ;  /* 0x000000300848723c */ /* 0x040fe20000041824 */
[----:B------:R-:W-:Y:S07]  /*30c0*/  LDSM.16.M88.4 R36, [R216+0x7800] ;  /* 0x00780000d824783b */ /* 0x000fee0000000200 */
[----:B------:R-:W-:Y:S01]  /*30d0*/  HMMA.16816.F32.BF16 R68, R8, R50, R32 ;  /* 0x000000320844723c */ /* 0x000fe20000041820 */
[----:B------:R-:W-:Y:S04]  /*30e0*/  LDSM.16.M88.4 R8, [R220+0x20100] ;  /* 0x02010000dc08783b */ /* 0x000fe80000000200 */
[----:B------:R-:W2:Y:S03]  /*30f0*/  LDSM.16.M88.4 R48, [R216+0x6000] ;  /* 0x00600000d830783b */ /* 0x000ea60000000200 */
[C---:B-1----:R-:W-:Y:S08]  /*3100*/  HMMA.16816.F32.BF16 R64, R16.reuse, R96, R28 ;  /* 0x000000601040723c */ /* 0x042ff0000004181c */
[C---:B------:R-:W-:Y:S08]  /*3110*/  HMMA.16816.F32.BF16 R60, R16.reuse, R98, R24 ;  /* 0x00000062103c723c */ /* 0x040ff00000041818 */
[C---:B----4-:R-:W-:Y:S01]  /*3120*/  HMMA.16816.F32.BF16 R28, R16.reuse, R120, R40 ;  /* 0x00000078101c723c */ /* 0x050fe20000041828 */
[----:B------:R-:W1:Y:S07]  /*3130*/  LDSM.16.M88.4 R40, [R216+0x7000] ;  /* 0x00700000d828783b */ /* 0x000e6e0000000200 */
[C---:B------:R-:W-:Y:S08]  /*3140*/  HMMA.16816.F32.BF16 R24, R16.reuse, R122, R84 ;  /* 0x0000007a1018723c */ /* 0x040ff00000041854 */
[C---:B------:R-:W-:Y:S08]  /*3150*/  HMMA.16816.F32.BF16 R56, R16.reuse, R104, R20 ;  /* 0x000000681038723c */ /* 0x040ff00000041814 */
[C---:B------:R-:W-:Y:S08]  /*3160*/  HMMA.16816.F32.BF16 R20, R16.reuse, R100, R88 ;  /* 0x000000641014723c */ /* 0x040ff00000041858 */
[C---:B------:R-:W-:Y:S08]  /*3170*/  HMMA.16816.F32.BF16 R88, R16.reuse, R108, R80 ;  /* 0x0000006c1058723c */ /* 0x040ff00000041850 */
[C---:B------:R-:W-:Y:S01]  /*3180*/  HMMA.16816.F32.BF16 R32, R16.reuse, R106, R12 ;  /* 0x0000006a1020723c */ /* 0x040fe2000004180c */
[----:B------:R-:W3:Y:S04]  /*3190*/  LDSM.16.M88.4 R104, [R216+0x8800] ;  /* 0x00880000d868783b */ /* 0x000ee80000000200 */
[----:B------:R-:W-:Y:S03]  /*31a0*/  LDSM.16.M88.4 R12, [R218+0x24100] ;  /* 0x02410000da0c783b */ /* 0x000fe60000000200 */
[C---:B------:R-:W-:Y:S01]  /*31b0*/  HMMA.16816.F32.BF16 R80, R16.reuse, R110, R76 ;  /* 0x0000006e1050723c */ /* 0x040fe2000004184c */
[----:B------:R-:W-:Y:S07]  /*31c0*/  LDSM.16.M88.4 R108, [R167+0x15100] ;  /* 0x01510000a76c783b */ /* 0x000fee0000000200 */
[----:B------:R-:W-:Y:S01]  /*31d0*/  HMMA.16816.F32.BF16 R92, R16, R102, R92 ;  /* 0x00000066105c723c */ /* 0x000fe2000004185c */
[----:B------:R-:W4:Y:S07]  /*31e0*/  LDSM.16.M88.4 R100, [R216+0x8000] ;  /* 0x00800000d864783b */ /* 0x000f2e0000000200 */
[C---:B--2---:R-:W-:Y:S08]  /*31f0*/  HMMA.16816.F32.BF16 R84, R8.reuse, R48, R64 ;  /* 0x000000300854723c */ /* 0x044ff00000041840 */
[----:B------:R-:W-:Y:S01]  /*3200*/  HMMA.16816.F32.BF16 R76, R8, R50, R60 ;  /* 0x00000032084c723c */ /* 0x000fe2000004183c */
[----:B------:R-:W2:Y:S07]  /*3210*/  LDSM.16.M88.4 R48, [R167+0x16100] ;  /* 0x01610000a730783b */ /* 0x000eae0000000200 */
[C---:B------:R-:W-:Y:S08]  /*3220*/  HMMA.16816.F32.BF16 R96, R16.reuse, R52, R72 ;  /* 0x000000341060723c */ /* 0x040ff00000041848 */
[----:B------:R-:W-:Y:S01]  /*3230*/  HMMA.16816.F32.BF16 R16, R16, R54, R68 ;  /* 0x000000361010723c */ /* 0x000fe20000041844 */
[----:B------:R-:W5:Y:S07]  /*3240*/  LDSM.16.M88.4 R52, [R167+0x15900] ;  /* 0x01590000a734783b */ /* 0x000f6e0000000200 */
[C---:B-1----:R-:W-:Y:S01]  /*3250*/  HMMA.16816.F32.BF16 R60, R8.reuse, R42, R24 ;  /* 0x0000002a083c723c */ /* 0x042fe20000041818 */
[----:B------:R-:W-:Y:S07]  /*3260*/  LDSM.16.M88.4 R24, [R167+0x17100] ;  /* 0x01710000a718783b */ /* 0x000fee0000000200 */
[C---:B------:R-:W-:Y:S08]  /*3270*/  HMMA.16816.F32.BF16 R72, R8.reuse, R44, R56 ;  /* 0x0000002c0848723c */ /* 0x040ff00000041838 */
[C---:B------:R-:W-:Y:S01]  /*3280*/  HMMA.16816.F32.BF16 R68, R8.reuse, R46, R32 ;  /* 0x0000002e0844723c */ /* 0x040fe20000041820 */
[----:B------:R-:W1:Y:S07]  /*3290*/  LDSM.16.M88.4 R44, [R167+0x16900] ;  /* 0x01690000a72c783b */ /* 0x000e6e0000000200 */
[C---:B------:R-:W-:Y:S01]  /*32a0*/  HMMA.16816.F32.BF16 R56, R8.reuse, R36, R20 ;  /* 0x000000240838723c */ /* 0x040fe20000041814 */
[----:B------:R-:W1:Y:S07]  /*32b0*/  LDSM.16.M88.4 R20, [R167+0x17900] ;  /* 0x01790000a714783b */ /* 0x000e6e0000000200 */
[C---:B------:R-:W-:Y:S08]  /*32c0*/  HMMA.16816.F32.BF16 R64, R8.reuse, R40, R28 ;  /* 0x000000280840723c */ /* 0x040ff0000004181c */
[C---:B------:R-:W-:Y:S08]  /*32d0*/  HMMA.16816.F32.BF16 R40, R8.reuse, R38, R92 ;  /* 0x000000260828723c */ /* 0x040ff0000004185c */
[C---:B---3--:R-:W-:Y:S08]  /*32e0*/  HMMA.16816.F32.BF16 R28, R8.reuse, R104, R96 ;  /* 0x00000068081c723c */ /* 0x048ff00000041860 */
[C---:B------:R-:W-:Y:S08]  /*32f0*/  HMMA.16816.F32.BF16 R16, R8.reuse, R106, R16 ;  /* 0x0000006a0810723c */ /* 0x040ff00000041810 */
[C---:B----4-:R-:W-:Y:S01]  /*3300*/  HMMA.16816.F32.BF16 R36, R8.reuse, R100, R88 ;  /* 0x000000640824723c */ /* 0x050fe20000041858 */
[----:B------:R-:W-:Y:S07]  /*3310*/  LDSM.16.M88.4 R88, [R222+0x9000] ;  /* 0x00900000de58783b */ /* 0x000fee0000000200 */
[----:B------:R-:W-:Y:S01]  /*3320*/  HMMA.16816.F32.BF16 R32, R8, R102, R80 ;  /* 0x000000660820723c */ /* 0x000fe20000041850 */
[----:B------:R-:W-:Y:S07]  /*3330*/  LDSM.16.M88.4 R8, [R219+0x24100] ;  /* 0x02410000db08783b */ /* 0x000fee0000000200 */
[C---:B--2---:R-:W-:Y:S01]  /*3340*/  HMMA.16816.F32.BF16 R104, R12.reuse, R50, R60 ;  /* 0x000000320c68723c */ /* 0x044fe2000004183c */
[----:B------:R-:W2:Y:S07]  /*3350*/  LDSM.16.M88.4 R60, [R222+0xa000] ;  /* 0x00a00000de3c783b */ /* 0x000eae0000000200 */
[C---:B-----5:R-:W-:Y:S01]  /*3360*/  HMMA.16816.F32.BF16 R120, R12.reuse, R52, R72 ;  /* 0x000000340c78723c */ /* 0x060fe20000041848 */
[----:B------:R-:W3:Y:S07]  /*3370*/  LDSM.16.M88.4 R72, [R222+0x9800] ;  /* 0x00980000de48783b */ /* 0x000eee0000000200 */
[C---:B------:R-:W-:Y:S08]  /*3380*/  HMMA.16816.F32.BF16 R84, R12.reuse, R108, R84 ;  /* 0x0000006c0c54723c */ /* 0x040ff00000041854 */
[C---:B------:R-:W-:Y:S01]  /*3390*/  HMMA.16816.F32.BF16 R108, R12.reuse, R110, R76 ;  /* 0x0000006e0c6c723c */ /* 0x040fe2000004184c */
[----:B------:R-:W4:Y:S07]  /*33a0*/  LDSM.16.M88.4 R76, [R222+0xa800] ;  /* 0x00a80000de4c783b */ /* 0x000f2e0000000200 */
[C---:B------:R-:W-:Y:S01]  /*33b0*/  HMMA.16816.F32.BF16 R116, R12.reuse, R54, R68 ;  /* 0x000000360c74723c */ /* 0x040fe20000041844 */
[----:B------:R-:W5:Y:S07]  /*33c0*/  LDSM.16.M88.4 R68, [R222+0xb000] ;  /* 0x00b00000de44783b */ /* 0x000f6e0000000200 */
[C---:B------:R-:W-:Y:S01]  /*33d0*/  HMMA.16816.F32.BF16 R112, R12.reuse, R48, R64 ;  /* 0x000000300c70723c */ /* 0x040fe20000041840 */
[----:B------:R-:W-:Y:S07]  /*33e0*/  LDSM.16.M88.4 R48, [R217+0x15100] ;  /* 0x01510000d930783b */ /* 0x000fee0000000200 */
[C---:B-1----:R-:W-:Y:S01]  /*33f0*/  HMMA.16816.F32.BF16 R100, R12.reuse, R44, R56 ;  /* 0x0000002c0c64723c */ /* 0x042fe20000041838 */
[----:B------:R-:W1:Y:S07]  /*3400*/  LDSM.16.M88.4 R56, [R222+0xb800] ;  /* 0x00b80000de38783b */ /* 0x000e6e0000000200 */
[C---:B------:R-:W-:Y:S01]  /*3410*/  HMMA.16816.F32.BF16 R96, R12.reuse, R46, R40 ;  /* 0x0000002e0c60723c */ /* 0x040fe20000041828 */
[----:B------:R-:W-:Y:S04]  /*3420*/  LDSM.16.M88.4 R40, [R217+0x16100] ;  /* 0x01610000d928783b */ /* 0x000fe80000000200 */
[----:B------:R-:W-:Y:S03]  /*3430*/  LDSM.16.M88.4 R44, [R217+0x15900] ;  /* 0x01590000d92c783b */ /* 0x000fe60000000200 */
[C---:B------:R-:W-:Y:S08]  /*3440*/  HMMA.16816.F32.BF16 R92, R12.reuse, R24, R36 ;  /* 0x000000180c5c723c */ /* 0x040ff00000041824 */
[C---:B------:R-:W-:Y:S08]  /*3450*/  HMMA.16816.F32.BF16 R80, R12.reuse, R26, R32 ;  /* 0x0000001a0c50723c */ /* 0x040ff00000041820 */
[C---:B------:R-:W-:Y:S08]  /*3460*/  HMMA.16816.F32.BF16 R64, R12.reuse, R20, R28 ;  /* 0x000000140c40723c */ /* 0x040ff0000004181c */
[----:B------:R-:W-:Y:S01]  /*3470*/  HMMA.16816.F32.BF16 R52, R12, R22, R16 ;  /* 0x000000160c34723c */ /* 0x000fe20000041810 */
[----:B------:R-:W1:Y:S07]  /*3480*/  LDSM.16.M88.4 R12, [R221+0x24100] ;  /* 0x02410000dd0c783b */ /* 0x000e6e0000000200 */
[C---:B--2---:R-:W-:Y:S08]  /*3490*/  HMMA.16816.F32.BF16 R16, R8.reuse, R62, R104 ;  /* 0x0000003e0810723c */ /* 0x044ff00000041868 */
[C---:B---3--:R-:W-:Y:S01]  /*34a0*/  HMMA.16816.F32.BF16 R28, R8.reuse, R72, R120 ;  /* 0x00000048081c723c */ /* 0x048fe20000041878 */
[----:B------:R-:W2:Y:S07]  /*34b0*/  LDSM.16.M88.4 R120, [R217+0x16900] ;  /* 0x01690000d978783b */ /* 0x000eae0000000200 */
[C---:B------:R-:W-:Y:S08]  /*34c0*/  HMMA.16816.F32.BF16 R20, R8.reuse, R60, R112 ;  /* 0x0000003c0814723c */ /* 0x040ff00000041870 */
[C---:B----4-:R-:W-:Y:S08]  /*34d0*/  HMMA.16816.F32.BF16 R60, R8.reuse, R76, R100 ;  /* 0x0000004c083c723c */ /* 0x050ff00000041864 */
[C---:B------:R-:W-:Y:S08]  /*34e0*/  HMMA.16816.F32.BF16 R36, R8.reuse, R88, R84 ;  /* 0x000000580824723c */ /* 0x040ff00000041854 */
[C---:B------:R-:W-:Y:S01]  /*34f0*/  HMMA.16816.F32.BF16 R32, R8.reuse, R90, R108 ;  /* 0x0000005a0820723c */ /* 0x040fe2000004186c */
[----:B------:R-:W3:Y:S07]  /*3500*/  LDSM.16.M88.4 R108, [R217+0x17100] ;  /* 0x01710000d96c783b */ /* 0x000eee0000000200 */
[C---:B-----5:R-:W-:Y:S08]  /*3510*/  HMMA.16816.F32.BF16 R100, R8.reuse, R68, R92 ;  /* 0x000000440864723c */ /* 0x060ff0000004185c */
[C---:B-1----:R-:W-:Y:S08]  /*3520*/  HMMA.16816.F32.BF16 R92, R8.reuse, R56, R64 ;  /* 0x00000038085c723c */ /* 0x042ff00000041840 */
[----:B------:R-:W-:Y:S08]  /*3530*/  HMMA.16816.F32.BF16 R24, R8, R74, R116 ;  /* 0x0000004a0818723c */ /* 0x000ff00000041874 */
[----:B------:R-:W-:Y:S01]  /*3540*/  HMMA.16816.F32.BF16 R64, R12, R42, R16 ;  /* 0x0000002a0c40723c */ /* 0x000fe20000041810 */
[----:B------:R-:W1:Y:S07]  /*3550*/  LDSM.16.M88.4 R16, [R217+0x17900] ;  /* 0x01790000d910783b */ /* 0x000e6e0000000200 */
[C---:B------:R-:W-:Y:S08]  /*3560*/  HMMA.16816.F32.BF16 R96, R8.reuse, R78, R96 ;  /* 0x0000004e0860723c */ /* 0x040ff00000041860 */
[C---:B------:R-:W-:Y:S08]  /*3570*/  HMMA.16816.F32.BF16 R104, R8.reuse, R70, R80 ;  /* 0x000000460868723c */ /* 0x040ff00000041850 */
[----:B------:R-:W-:Y:S01]  /*3580*/  HMMA.16816.F32.BF16 R88, R8, R58, R52 ;  /* 0x0000003a0858723c */ /* 0x000fe20000041834 */
[----:B------:R-:W-:Y:S04]  /*3590*/  LDSM.16.M88.4 R8, [R220+0x24100] ;  /* 0x02410000dc08783b */ /* 0x000fe80000000200 */
[----:B------:R-:W-:Y:S03]  /*35a0*/  LDSM.16.M88.4 R56, [R216+0x9800] ;  /* 0x00980000d838783b */ /* 0x000fe60000000200 */
[C---:B------:R-:W-:Y:S01]  /*35b0*/  HMMA.16816.F32.BF16 R84, R12.reuse, R48, R36 ;  /* 0x000000300c54723c */ /* 0x040fe20000041824 */
[----:B------:R-:W-:Y:S07]  /*35c0*/  LDSM.16.M88.4 R52, [R216+0xa000] ;  /* 0x00a00000d834783b */ /* 0x000fee0000000200 */
[C---:B------:R-:W-:Y:S01]  /*35d0*/  HMMA.16816.F32.BF16 R80, R12.reuse, R50, R32 ;  /* 0x000000320c50723c */ /* 0x040fe20000041820 */
[----:B------:R-:W4:Y:S07]  /*35e0*/  LDSM.16.M88.4 R48, [R216+0xa800] ;  /* 0x00a80000d830783b */ /* 0x000f2e0000000200 */
[C---:B------:R-:W-:Y:S08]  /*35f0*/  HMMA.16816.F32.BF16 R76, R12.reuse, R44, R28 ;  /* 0x0000002c0c4c723c */ /* 0x040ff0000004181c */
[C---:B------:R-:W-:Y:S01]  /*3600*/  HMMA.16816.F32.BF16 R72, R12.reuse, R46, R24 ;  /* 0x0000002e0c48723c */ /* 0x040fe20000041818 */
[----:B------:R-:W5:Y:S07]  /*3610*/  LDSM.16.M88.4 R44, [R216+0xb000] ;  /* 0x00b00000d82c783b */ /* 0x000f6e0000000200 */
[C---:B------:R-:W-:Y:S01]  /*3620*/  HMMA.16816.F32.BF16 R68, R12.reuse, R40, R20 ;  /* 0x000000280c44723c */ /* 0x040fe20000041814 */
[----:B------:R-:W4:Y:S07]  /*3630*/  LDSM.16.M88.4 R40, [R216+0xb800] ;  /* 0x00b80000d828783b */ /* 0x000f2e0000000200 */
[----:B--2---:R-:W-:Y:S01]  /*3640*/  HMMA.16816.F32.BF16 R36, R12, R120, R60 ;  /* 0x000000780c24723c */ /* 0x004fe2000004183c */
[----:B------:R-:W2:Y:S01]  /*3650*/  LDSM.16.M88.4 R60, [R216+0x9000] ;  /* 0x00900000d83c783b */ /* 0x000ea20000000200 */
[----:B------:R-:W-:-:S06]  /*3660*/  DEPBAR.LE SB0, 0x0 ;  /* 0x000080000000791a */ /* 0x000fcc0000000000 */
[C---:B------:R-:W-:Y:S08]  /*3670*/  HMMA.16816.F32.BF16 R32, R12.reuse, R122, R96 ;  /* 0x0000007a0c20723c */ /* 0x040ff00000041860 */
[C---:B---3--:R-:W-:Y:S08]  /*3680*/  HMMA.16816.F32.BF16 R28, R12.reuse, R108, R100 ;  /* 0x0000006c0c1c723c */ /* 0x048ff00000041864 */
[C---:B------:R-:W-:Y:S08]  /*3690*/  HMMA.16816.F32.BF16 R24, R12.reuse, R110, R104 ;  /* 0x0000006e0c18723c */ /* 0x040ff00000041868 */
[C---:B-1----:R-:W-:Y:S08]  /*36a0*/  HMMA.16816.F32.BF16 R20, R12.reuse, R16, R92 ;  /* 0x000000100c14723c */ /* 0x042ff0000004185c */
[----:B------:R-:W-:Y:S08]  /*36b0*/  HMMA.16816.F32.BF16 R12, R12, R18, R88 ;  /* 0x000000120c0c723c */ /* 0x000ff00000041858 */
[C---:B----4-:R-:W-:Y:S08]  /*36c0*/  HMMA.16816.F32.BF16 R36, R8.reuse, R48, R36 ;  /* 0x000000300824723c */ /* 0x050ff00000041824 */
[C---:B------:R-:W-:Y:S08]  /*36d0*/  HMMA.16816.F32.BF16 R48, R8.reuse, R50, R32 ;  /* 0x000000320830723c */ /* 0x040ff00000041820 */
[C---:B-----5:R-:W-:Y:S08]  /*36e0*/  HMMA.16816.F32.BF16 R32, R8.reuse, R44, R28 ;  /* 0x0000002c0820723c */ /* 0x060ff0000004181c */
        /* <DEDUP_REMOVED lines=8> */
[----:B------:R-:W-:Y:S01]  /*3770*/  HMMA.16816.F32.BF16 R40, R8, R42, R12 ;  /* 0x0000002a0828723c */ /* 0x000fe2000004180c */
[----:B------:R-:W-:Y:S06]  /*3780*/  BAR.SYNC.DEFER_BLOCKING 0x0 ;  /* 0x0000000000007b1d */ /* 0x000fec0000010000 */
[----:B------:R-:W-:Y:S05]  /*3790*/  @!P0 BRA `(.L_x_1216) ;  /* 0x0000024000008947 */ /* 0x000fea0003800000 */
[----:B------:R-:W-:Y:S01]  /*37a0*/  UIADD3 UR5, UR6, -0x2, URZ ;  /* 0xfffffffe06057890 */ /* 0x000fe2000fffe03f */
[C---:B------:R-:W-:Y:S01]  /*37b0*/  IMAD.SHL.U32 R13, R126.reuse, 0x40, RZ ;  /* 0x000000407e0d7824 */ /* 0x040fe200078e00ff */
[----:B------:R-:W-:-:S02]  /*37c0*/  SHF.L.U64.HI R3, R126, 0x6, R127 ;  /* 0x000000067e037819 */ /* 0x000fc4000001027f */
[----:B------:R-:W-:Y:S02]  /*37d0*/  USHF.R.S32.HI UR4, URZ, 0x1f, UR5 ;  /* 0x0000001f3f047899 */ /* 0x000fe40008011405 */
[----:B------:R-:W-:Y:S01]  /*37e0*/  UIMAD UR15, UR15, UR5, URZ ;  /* 0x000000050f0f72a4 */ /* 0x000fe2000f8e023f */
[----:B------:R-:W-:-:S03]  /*37f0*/  IMAD.WIDE.U32 R8, R124, UR5, R128 ;  /* 0x000000057c087c25 */ /* 0x000fc6000f8e0080 */
[----:B------:R-:W-:Y:S02]  /*3800*/  UIMAD UR4, UR4, UR16, UR15 ;  /* 0x00000010040472a4 */ /* 0x000fe4000f8e020f */
[----:B------:R-:W-:-:S04]  /*3810*/  LEA R6, P2, R8, c[0x0][0x1c8], 0x1 ;  /* 0x0000720008067a11 */ /* 0x000fc800078408ff */
[----:B------:R-:W-:Y:S02]  /*3820*/  IADD3 R0, R9, UR4, RZ ;  /* 0x0000000409007c10 */ /* 0x000fe4000fffe0ff */
[C---:B------:R-:W-:Y:S02]  /*3830*/  IADD3 R10, P3, R13.reuse, R6, RZ ;  /* 0x000000060d0a7210 */ /* 0x040fe40007f7e0ff */
[----:B------:R-:W-:Y:S02]  /*3840*/  LEA.HI.X R7, R8, c[0x0][0x1cc], R0, 0x1, P2 ;  /* 0x0000730008077a11 */ /* 0x000fe400010f0c00 */
[----:B------:R-:W-:-:S03]  /*3850*/  IADD3 R16, P1, P0, R13, 0x80, R6 ;  /* 0x000000800d107810 */ /* 0x000fc6000783e006 */
[--C-:B------:R-:W-:Y:S01]  /*3860*/  IMAD.X R11, R3, 0x1, R7.reuse, P3 ;  /* 0x00000001030b7824 */ /* 0x100fe200018e0607 */
[----:B------:R-:W-:Y:S01]  /*3870*/  LOP3.LUT P3, RZ, R165, 0x1, RZ, 0xc0, !PT ;  /* 0x00000001a5ff7812 */ /* 0x000fe2000786c0ff */
[----:B------:R-:W-:Y:S01]  /*3880*/  @!PT LDS RZ, [RZ] ;  /* 0x00000000fffff984 */ /* 0x000fe20000000800 */
[----:B------:R-:W-:Y:S01]  /*3890*/  @!PT LDS RZ, [RZ] ;  /* 0x00000000fffff984 */ /* 0x000fe20000000800 */
[----:B------:R-:W-:Y:S01]  /*38a0*/  @!PT LDS RZ, [RZ] ;  /* 0x00000000fffff984 */ /* 0x000fe20000000800 */
[----:B------:R1:W-:Y:S01]  /*38b0*/  LDGSTS.E.BYPASS.LTC128B.128 [R247+0xc100], [R6.64], !P4 ;  /* 0x0c10000006f77fae */ /* 0x0003e2000e101d4a */
[--C-:B------:R-:W-:Y:S02]  /*38c0*/  IADD3.X R17, R3, RZ, R7.reuse, P1, P0 ;  /* 0x000000ff03117210 */ /* 0x100fe40000fe0407 */
[--C-:B------:R-:W-:Y:S01]  /*38d0*/  IADD3 R14, P1, P0, R13, 0x100, R6.reuse ;  /* 0x000001000d0e7810 */ /* 0x100fe2000783e006 */
[----:B------:R1:W-:Y:S03]  /*38e0*/  LDGSTS.E.BYPASS.LTC128B.128 [R247+0xf100], [R6.64+0x80], !P6 ;  /* 0x0f10008006f77fae */ /* 0x0003e6000f101d4a */
[----:B------:R-:W-:Y:S02]  /*38f0*/  IADD3.X R15, R3, RZ, R7, P1, P0 ;  /* 0x000000ff030f7210 */ /* 0x000fe40000fe0407 */
[----:B------:R-:W-:-:S02]  /*3900*/  IADD3 R12, P2, P1, R13, 0x180, R6 ;  /* 0x000001800d0c7810 */ /* 0x000fc4000795e006 */
[----:B------:R-:W-:Y:S01]  /*3910*/  IADD3 R8, P0, R10, R13, RZ ;  /* 0x0000000d0a087210 */ /* 0x000fe20007f1e0ff */
[----:B------:R1:W-:Y:S01]  /*3920*/  LDGSTS.E.BYPASS.LTC128B.128 [R247+0x12100], [R6.64+0x100], !P3 ;  /* 0x1210010006f77fae */ /* 0x0003e2000d901d4a */
[----:B------:R-:W-:-:S03]  /*3930*/  IADD3.X R13, R3, RZ, R7, P2, P1 ;  /* 0x000000ff030d7210 */ /* 0x000fc600017e2407 */
[----:B------:R1:W-:Y:S01]  /*3940*/  LDGSTS.E.BYPASS.LTC128B.128 [R247+0x15100], [R6.64+0x180], !P5 ;  /* 0x1510018006f77fae */ /* 0x0003e2000e901d4a */
[----:B------:R-:W-:-:S03]  /*3950*/  IMAD.X R9, R11, 0x1, R3, P0 ;  /* 0x000000010b097824 */ /* 0x000fc600000e0603 */
[----:B------:R1:W-:Y:S04]  /*3960*/  LDGSTS.E.BYPASS.LTC128B.128 [R247+0xd100], [R10.64], !P4 ;  /* 0x0d1000000af77fae */ /* 0x0003e8000e101d4a */
[----:B------:R1:W-:Y:S04]  /*3970*/  LDGSTS.E.BYPASS.LTC128B.128 [R247+0x10100], [R16.64], !P6 ;  /* 0x1010000010f77fae */ /* 0x0003e8000f101d4a */
[----:B------:R1:W-:Y:S04]  /*3980*/  LDGSTS.E.BYPASS.LTC128B.128 [R247+0x13100], [R14.64], !P3 ;  /* 0x131000000ef77fae */ /* 0x0003e8000d901d4a */
[----:B------:R1:W-:Y:S04]  /*3990*/  LDGSTS.E.BYPASS.LTC128B.128 [R247+0x16100], [R12.64], !P5 ;  /* 0x161000000cf77fae */ /* 0x0003e8000e901d4a */
[----:B------:R1:W-:Y:S04]  /*39a0*/  LDGSTS.E.BYPASS.LTC128B.128 [R247+0xe100], [R8.64], !P4 ;  /* 0x0e10000008f77fae */ /* 0x0003e8000e101d4a */
[----:B------:R1:W-:Y:S04]  /*39b0*/  LDGSTS.E.BYPASS.LTC128B.128 [R247+0x11100], [R8.64+0x80], !P6 ;  /* 0x1110008008f77fae */ /* 0x0003e8000f101d4a */
[----:B------:R1:W-:Y:S04]  /*39c0*/  LDGSTS.E.BYPASS.LTC128B.128 [R247+0x14100], [R8.64+0x100], !P3 ;  /* 0x1410010008f77fae */ /* 0x0003e8000d901d4a */
[----:B------:R1:W-:Y:S02]  /*39d0*/  LDGSTS.E.BYPASS.LTC128B.128 [R247+0x17100], [R8.64+0x180], !P5 ;  /* 0x1710018008f77fae */ /* 0x0003e4000e901d4a */
.L_x_1216:
[----:B------:R-:W-:Y:S01]  /*39e0*/  LOP3.LUT R0, R125, 0xffffffe0, RZ, 0xc0, !PT ;  /* 0xffffffe07d007812 */ /* 0x000fe200078ec0ff */
[----:B------:R-:W-:Y:S01]  /*39f0*/  ULDC UR4, c[0x0][0x1d0] ;  /* 0x0000740000047ab9 */ /* 0x000fe20000000800 */
[----:B------:R-:W-:Y:S01]  /*3a00*/  STL [R1+0x50], R221 ;  /* 0x000050dd01007387 */ /* 0x000fe20000100800 */
[----:B------:R-:W-:Y:S01]  /*3a10*/  UIADD3 UR4, UR7, UR4, URZ ;  /* 0x0000000407047290 */ /* 0x000fe2000fffe03f */
[----:B------:R-:W-:-:S02]  /*3a20*/  IMAD.SHL.U32 R212, R5, 0x2, RZ ;  /* 0x0000000205d47824 */ /* 0x000fc400078e00ff */
[----:B------:R-:W-:Y:S01]  /*3a30*/  IMAD.IADD R0, R164, 0x1, -R0 ;  /* 0x00000001a4007824 */ /* 0x000fe200078e0a00 */
[----:B------:R-:W-:Y:S01]  /*3a40*/  STL [R1+0x4c], R220 ;  /* 0x00004cdc01007387 */ /* 0x000fe20000100800 */
[----:B------:R-:W-:Y:S01]  /*3a50*/  IMAD R215, R2, 0x2, R212 ;  /* 0x0000000202d77824 */ /* 0x000fe200078e02d4 */
[----:B------:R-:W-:Y:S01]  /*3a60*/  LEA R213, R4, R212, 0x1 ;  /* 0x000000d404d57211 */ /* 0x000fe200078e08ff */
[----:B-1----:R-:W-:Y:S01]  /*3a70*/  IMAD.U32 R6, RZ, RZ, UR4 ;  /* 0x00000004ff067e24 */ /* 0x002fe2000f8e00ff */
[----:B------:R-:W-:Y:S01]  /*3a80*/  SHF.R.S32.HI R3, RZ, 0x1f, R0 ;  /* 0x0000001fff037819 */ /* 0x000fe20000011400 */
[----:B------:R1:W-:Y:S02]  /*3a90*/  STL [R1+0x48], R219 ;  /* 0x000048db01007387 */ /* 0x0003e40000100800 */
[----:B------:R-:W-:Y:S01]  /*3aa0*/  IMAD R214, R2, 0x2, R213 ;  /* 0x0000000202d67824 */ /* 0x000fe200078e02d5 */
[----:B------:R-:W-:Y:S01]  /*3ab0*/  LEA.HI R3, R3, R0, RZ, 0x2 ;  /* 0x0000000003037211 */ /* 0x000fe200078f10ff */
[----:B------:R-:W-:Y:S03]  /*3ac0*/  STL [R1+0x44], R218 ;  /* 0x000044da01007387 */ /* 0x000fe60000100800 */
[----:B------:R-:W-:Y:S01]  /*3ad0*/  LOP3.LUT R3, R3, 0x7ffffffc, RZ, 0xc0, !PT ;  /* 0x7ffffffc03037812 */ /* 0x000fe200078ec0ff */
[----:B------:R-:W-:Y:S03]  /*3ae0*/  STL [R1+0x40], R217 ;  /* 0x000040d901007387 */ /* 0x000fe60000100800 */
[----:B------:R-:W-:Y:S01]  /*3af0*/  IADD3 R0, R0, -R3, RZ ;  /* 0x8000000300007210 */ /* 0x000fe20007ffe0ff */
[----:B------:R-:W-:Y:S04]  /*3b00*/  STL [R1+0x3c], R216 ;  /* 0x00003cd801007387 */ /* 0x000fe80000100800 */
[----:B------:R-:W-:Y:S01]  /*3b10*/  IMAD R0, R0, -0x2, R6 ;  /* 0xfffffffe00007824 */ /* 0x000fe200078e0206 */
[----:B------:R2:W-:Y:S04]  /*3b20*/  STL [R1+0x38], R167 ;  /* 0x000038a701007387 */ /* 0x0005e80000100800 */
[C---:B------:R-:W-:Y:S01]  /*3b30*/  ISETP.GT.AND P1, PT, R0.reuse, RZ, PT ;  /* 0x000000ff0000720c */ /* 0x040fe20003f24270 */
[----:B------:R-:W-:Y:S01]  /*3b40*/  LDSM.16.MT88.4 R56, [R214+0x900] ;  /* 0x00090000d638783b */ /* 0x000fe20000004200 */
[----:B------:R-:W-:-:S02]  /*3b50*/  ISETP.GT.AND P0, PT, R0, 0x1, PT ;  /* 0x000000010000780c */ /* 0x000fc40003f04270 */
[----:B------:R-:W-:Y:S01]  /*3b60*/  ISETP.GT.AND P3, PT, R0, 0x8, PT ;  /* 0x000000080000780c */ /* 0x000fe20003f64270 */
[----:B------:R-:W-:Y:S01]  /*3b70*/  LDSM.16.MT88.4 R52, [R212+0x3100] ;  /* 0x00310000d434783b */ /* 0x000fe20000004200 */
[----:B------:R-:W-:Y:S02]  /*3b80*/  FSEL R7, R84, -INF , P1 ;  /* 0xff80000054077808 */ /* 0x000fe40000800000 */
[----:B------:R-:W-:Y:S01]  /*3b90*/  FSEL R8, R85, -INF , P0 ;  /* 0xff80000055087808 */ /* 0x000fe20000000000 */
[----:B------:R-:W-:Y:S01]  /*3ba0*/  LDSM.16.MT88.4 R108, [R213+0x3900] ;  /* 0x00390000d56c783b */ /* 0x000fe20000004200 */
[----:B------:R-:W-:Y:S02]  /*3bb0*/  FSEL R17, R87, -INF , P0 ;  /* 0xff80000057117808 */ /* 0x000fe40000000000 */
[----:B------:R-:W-:Y:S01]  /*3bc0*/  ISETP.GT.AND P0, PT, R0, 0x9, PT ;  /* 0x000000090000780c */ /* 0x000fe20003f04270 */
[----:B------:R-:W-:Y:S01]  /*3bd0*/  LDSM.16.MT88.4 R60, [R214+0x6100] ;  /* 0x00610000d63c783b */ /* 0x000fe20000004200 */
[----:B------:R-:W-:-:S02]  /*3be0*/  FSEL R9, R80, -INF , P3 ;  /* 0xff80000050097808 */ /* 0x000fc40001800000 */
[----:B------:R-:W-:Y:S01]  /*3bf0*/  FMNMX.FTZ R3, R7, R8, !PT ;  /* 0x0000000807037209 */ /* 0x000fe20007810000 */
[----:B------:R-:W-:Y:S01]  /*3c00*/  LDSM.16.MT88.4 R120, [R215+0x9100] ;  /* 0x00910000d778783b */ /* 0x000fe20000004200 */
[C---:B------:R-:W-:Y:S02]  /*3c10*/  ISETP.GT.AND P2, PT, R0.reuse, 0x10, PT ;  /* 0x000000100000780c */ /* 0x040fe40003f44270 */
[----:B------:R-:W-:Y:S01]  /*3c20*/  FSEL R10, R81, -INF , P0 ;  /* 0xff800000510a7808 */ /* 0x000fe20000000000 */
[----:B------:R-:W-:Y:S01]  /*3c30*/  LDSM.16.MT88.4 R116, [R214+0x9100] ;  /* 0x00910000d674783b */ /* 0x000fe20000004200 */
[----:B------:R-:W-:Y:S02]  /*3c40*/  FMNMX.FTZ R3, R9, R3, !PT ;  /* 0x0000000309037209 */ /* 0x000fe40007810000 */
[----:B------:R-:W-:Y:S01]  /*3c50*/  FSEL R19, R83, -INF , P0 ;  /* 0xff80000053137808 */ /* 0x000fe20000000000 */
[----:B------:R-:W-:Y:S01]  /*3c60*/  LDSM.16.MT88.4 R96, [R212+0x6900] ;  /* 0x00690000d460783b */ /* 0x000fe20000004200 */
[----:B------:R-:W-:-:S02]  /*3c70*/  ISETP.GT.AND P0, PT, R0, 0x11, PT ;  /* 0x000000110000780c */ /* 0x000fc40003f04270 */
[----:B------:R-:W-:Y:S01]  /*3c80*/  FSEL R11, R76, -INF , P2 ;  /* 0xff8000004c0b7808 */ /* 0x000fe20001000000 */
[----:B------:R-:W-:Y:S01]  /*3c90*/  LDSM.16.MT88.4 R104, [R215+0x3900] ;  /* 0x00390000d768783b */ /* 0x000fe20000004200 */
[----:B------:R-:W-:Y:S02]  /*3ca0*/  FMNMX.FTZ R3, R10, R3, !PT ;  /* 0x000000030a037209 */ /* 0x000fe40007810000 */
[----:B------:R-:W-:Y:S01]  /*3cb0*/  FSEL R16, R86, -INF , P1 ;  /* 0xff80000056107808 */ /* 0x000fe20000800000 */
[----:B------:R-:W-:Y:S01]  /*3cc0*/  LDSM.16.MT88.4 R100, [R214+0x3900] ;  /* 0x00390000d664783b */ /* 0x000fe20000004200 */
[----:B------:R-:W-:Y:S02]  /*3cd0*/  ISETP.GT.AND P1, PT, R0, 0x18, PT ;  /* 0x000000180000780c */ /* 0x000fe40003f24270 */
[----:B------:R-:W-:Y:S01]  /*3ce0*/  FSEL R13, R77, -INF , P0 ;  /* 0xff8000004d0d7808 */ /* 0x000fe20000000000 */
[----:B------:R-:W-:Y:S01]  /*3cf0*/  LDSM.16.MT88.4 R84, [R212+0x3900] ;  /* 0x00390000d454783b */ /* 0x000fe20000004200 */
[----:B------:R-:W-:-:S02]  /*3d00*/  FMNMX.FTZ R3, R11, R3, !PT ;  /* 0x000000030b037209 */ /* 0x000fc40007810000 */
[----:B------:R-:W-:Y:S01]  /*3d10*/  FSEL R25, R79, -INF , P0 ;  /* 0xff8000004f197808 */ /* 0x000fe20000000000 */
[----:B------:R-:W-:Y:S01]  /*3d20*/  LDSM.16.MT88.4 R112, [R213+0x6900] ;  /* 0x00690000d570783b */ /* 0x000fe20000004200 */
[----:B------:R-:W-:Y:S02]  /*3d30*/  ISETP.GT.AND P0, PT, R0, 0x19, PT ;  /* 0x000000190000780c */ /* 0x000fe40003f04270 */
[----:B------:R-:W-:Y:S01]  /*3d40*/  FSEL R14, R72, -INF , P1 ;  /* 0xff800000480e7808 */ /* 0x000fe20000800000 */
[----:B------:R-:W0:Y:S01]  /*3d50*/  LDGDEPBAR ;  /* 0x00000000000079af */ /* 0x000e220000000000 */
        /* <DEDUP_REMOVED lines=18> */
[----:B------:R-:W-:Y:S01]  /*3e80*/  FSEL R149, R65, -INF , P0 ;  /* 0xff80000041957808 */ /* 0x000fe20000000000 */
[----:B------:R-:W-:Y:S01]  /*3e90*/  LDSM.16.MT88.4 R68, [R213+0x9100] ;  /* 0x00910000d544783b */ /* 0x000fe20000004200 */
[----:B------:R-:W-:Y:S02]  /*3ea0*/  ISETP.GT.AND P1, PT, R0, 0x30, PT ;  /* 0x000000300000780c */ /* 0x000fe40003f24270 */
[----:B------:R-:W-:-:S02]  /*3eb0*/  FMNMX.FTZ R3, R150, R3, !PT ;  /* 0x0000000396037209 */ /* 0x000fc40007810000 */
[----:B------:R-:W-:Y:S02]  /*3ec0*/  FSEL R161, R67, -INF , P0 ;  /* 0xff80000043a17808 */ /* 0x000fe40000000000 */
[----:B------:R-:W-:Y:S02]  /*3ed0*/  FSEL R18, R82, -INF , P3 ;  /* 0xff80000052127808 */ /* 0x000fe40001800000 */
[----:B------:R-:W-:Y:S02]  /*3ee0*/  ISETP.GT.AND P0, PT, R0, 0x31, PT ;  /* 0x000000310000780c */ /* 0x000fe40003f04270 */
[----:B------:R-:W-:Y:S02]  /*3ef0*/  FSEL R248, R36, -INF , P1 ;  /* 0xff80000024f87808 */ /* 0x000fe40000800000 */
[----:B------:R-:W-:Y:S02]  /*3f00*/  FMNMX.FTZ R6, R16, R17, !PT ;  /* 0x0000001110067209 */ /* 0x000fe40007810000 */
[----:B------:R-:W-:-:S02]  /*3f10*/  FMNMX.FTZ R3, R149, R3, !PT ;  /* 0x0000000395037209 */ /* 0x000fc40007810000 */
[----:B------:R-:W-:Y:S02]  /*3f20*/  FSEL R162, R66, -INF , P2 ;  /* 0xff80000042a27808 */ /* 0x000fe40001000000 */
[----:B------:R-:W-:Y:S01]  /*3f30*/  ISETP.GT.AND P2, PT, R0, 0x38, PT ;  /* 0x000000380000780c */ /* 0x000fe20003f44270 */
[----:B------:R-:W-:Y:S01]  /*3f40*/  LDSM.16.MT88.4 R64, [R212+0x9100] ;  /* 0x00910000d440783b */ /* 0x000fe20000004200 */
        /* <DEDUP_REMOVED lines=9> */
[----:B------:R-:W-:Y:S01]  /*3fe0*/  FSEL R166, R49, -INF , P0 ;  /* 0xff80000031a67808 */ /* 0x000fe20000000000 */
[----:B------:R-:W-:Y:S01]  /*3ff0*/  LDSM.16.MT88.4 R36, [R214+0x100] ;  /* 0x00010000d624783b */ /* 0x000fe20000004200 */
[----:B------:R-:W-:-:S02]  /*4000*/  ISETP.GT.AND P1, PT, R0, 0x40, PT ;  /* 0x000000400000780c */ /* 0x000fc40003f24270 */
[----:B------:R-:W-:Y:S02]  /*4010*/  FMNMX.FTZ R6, R24, R6, !PT ;  /* 0x0000000618067209 */ /* 0x000fe40007810000 */
[----:B------:R-:W-:Y:S02]  /*4020*/  FMNMX.FTZ R3, R165, R3, !PT ;  /* 0x00000003a5037209 */ /* 0x000fe40007810000 */
[----:B------:R-:W-:Y:S02]  /*4030*/  FSEL R252, R51, -INF , P0 ;  /* 0xff80000033fc7808 */ /* 0x000fe40000000000 */
[----:B------:R-:W-:Y:S02]  /*4040*/  ISETP.GT.AND P0, PT, R0, 0x41, PT ;  /* 0x000000410000780c */ /* 0x000fe40003f04270 */
[----:B------:R-:W-:Y:S02]  /*4050*/  FSEL R137, R32, -INF , P1 ;  /* 0xff80000020897808 */ /* 0x000fe40000800000 */
[----:B------:R-:W-:-:S02]  /*4060*/  FMNMX.FTZ R6, R25, R6, !PT ;  /* 0x0000000619067209 */ /* 0x000fc40007810000 */
[----:B------:R-:W-:Y:S02]  /*4070*/  FMNMX.FTZ R3, R166, R3, !PT ;  /* 0x00000003a6037209 */ /* 0x000fe40007810000 */
[----:B------:R-:W-:Y:S02]  /*4080*/  FSEL R154, R34, -INF , P1 ;  /* 0xff800000229a7808 */ /* 0x000fe40000800000 */
[----:B------:R-:W-:Y:S02]  /*4090*/  FSEL R143, R33, -INF , P0 ;  /* 0xff800000218f7808 */ /* 0x000fe40000000000 */
[----:B------:R-:W-:Y:S02]  /*40a0*/  ISETP.GT.AND P1, PT, R0, 0x48, PT ;  /* 0x000000480000780c */ /* 0x000fe40003f24270 */
        /* <DEDUP_REMOVED lines=9> */
[----:B------:R-:W-:Y:S02]  /*4140*/  FSEL R132, R45, -INF , P0 ;  /* 0xff8000002d847808 */ /* 0x000fe40000000000 */
[----:B------:R-:W-:Y:S02]  /*4150*/  ISETP.GT.AND P0, PT, R0, 0x50, PT ;  /* 0x000000500000780c */ /* 0x000fe40003f04270 */
[----:B------:R-:W-:Y:S02]  /*4160*/  FMNMX.FTZ R6, R160, R6, !PT ;  /* 0x00000006a0067209 */ /* 0x000fe40007810000 */
[----:B------:R-:W-:Y:S02]  /*4170*/  FMNMX.FTZ R3, R153, R3, !PT ;  /* 0x0000000399037209 */ /* 0x000fe40007810000 */
[----:B------:R-:W-:Y:S02]  /*4180*/  FSEL R251, R50, -INF , P2 ;  /* 0xff80000032fb7808 */ /* 0x000fe40001000000 */
[----:B------:R-:W-:Y:S01]  /*4190*/  ISETP.GT.AND P2, PT, R0, 0x51, PT ;  /* 0x000000510000780c */ /* 0x000fe20003f44270 */
[----:B------:R-:W-:Y:S01]  /*41a0*/  LDSM.16.MT88.4 R48, [R213+0x900] ;  /* 0x00090000d530783b */ /* 0x000fe20000004200 */
[----:B------:R-:W-:-:S02]  /*41b0*/  FSEL R136, R20, -INF , P0 ;  /* 0xff80000014887808 */ /* 0x000fc40000000000 */
[----:B------:R-:W-:Y:S02]  /*41c0*/  FMNMX.FTZ R6, R163, R6, !PT ;  /* 0x00000006a3067209 */ /* 0x000fe40007810000 */
[----:B------:R-:W-:Y:S02]  /*41d0*/  FMNMX.FTZ R3, R132, R3, !PT ;  /* 0x0000000384037209 */ /* 0x000fe40007810000 */
[----:B------:R-:W-:Y:S02]  /*41e0*/  FSEL R144, R46, -INF , P1 ;  /* 0xff8000002e907808 */ /* 0x000fe40000800000 */
[----:B------:R-:W-:Y:S01]  /*41f0*/  ISETP.GT.AND P1, PT, R0, 0x58, PT ;  /* 0x000000580000780c */ /* 0x000fe20003f24270 */
[----:B------:R-:W-:Y:S01]  /*4200*/  LDSM.16.MT88.4 R44, [R215+0x900] ;  /* 0x00090000d72c783b */ /* 0x000fe20000004200 */
[----:B------:R-:W-:Y:S02]  /*4210*/  FSEL R155, R21, -INF , P2 ;  /* 0xff800000159b7808 */ /* 0x000fe40001000000 */
[----:B------:R-:W-:-:S02]  /*4220*/  FMNMX.FTZ R6, R162, R6, !PT ;  /* 0x00000006a2067209 */ /* 0x000fc40007810000 */
[----:B------:R-:W-:Y:S02]  /*4230*/  FMNMX.FTZ R3, R136, R3, !PT ;  /* 0x0000000388037209 */ /* 0x000fe40007810000 */
[----:B------:R-:W-:Y:S02]  /*4240*/  FSEL R135, R22, -INF , P0 ;  /* 0xff80000016877808 */ /* 0x000fe40000000000 */
[----:B------:R-:W-:Y:S02]  /*4250*/  ISETP.GT.AND P0, PT, R0, 0x59, PT ;  /* 0x000000590000780c */ /* 0x000fe40003f04270 */
[----:B-1----:R-:W-:Y:S02]  /*4260*/  FSEL R219, R40, -INF , P1 ;  /* 0xff80000028db7808 */ /* 0x002fe40000800000 */
[----:B------:R-:W-:Y:S02]  /*4270*/  FMNMX.FTZ R0, R161, R6, !PT ;  /* 0x00000006a1007209 */ /* 0x000fe40007810000 */
[----:B------:R-:W-:-:S02]  /*4280*/  FMNMX.FTZ R164, R155, R3, !PT ;  /* 0x000000039ba47209 */ /* 0x000fc40007810000 */
[----:B------:R-:W-:Y:S02]  /*4290*/  FSEL R152, R41, -INF , P0 ;  /* 0xff80000029987808 */ /* 0x000fe40000000000 */
[----:B------:R-:W-:Y:S02]  /*42a0*/  FMNMX.FTZ R0, R249, R0, !PT ;  /* 0x00000000f9007209 */ /* 0x000fe40007810000 */
[----:B------:R-:W-:Y:S02]  /*42b0*/  FMNMX.FTZ R164, R219, R164, !PT ;  /* 0x000000a4dba47209 */ /* 0x000fe40007810000 */
[----:B------:R-:W-:Y:S02]  /*42c0*/  FMNMX.FTZ R0, R250, R0, !PT ;  /* 0x00000000fa007209 */ /* 0x000fe40007810000 */
[----:B------:R-:W-:Y:S02]  /*42d0*/  FMNMX.FTZ R164, R152, R164, !PT ;  /* 0x000000a498a47209 */ /* 0x000fe40007810000 */
[----:B------:R-:W-:-:S02]  /*42e0*/  FMNMX.FTZ R0, R251, R0, !PT ;  /* 0x00000000fb007209 */ /* 0x000fc40007810000 */
[----:B------:R-:W-:Y:S01]  /*42f0*/  FSEL R145, R23, -INF , P2 ;  /* 0xff80000017917808 */ /* 0x000fe20001000000 */
[----:B------:R-:W1:Y:S01]  /*4300*/  SHFL.BFLY PT, R3, R164, 0x2, 0x1f ;  /* 0x0c401f00a4037f89 */ /* 0x000e6200000e0000 */
[----:B------:R-:W-:Y:S02]  /*4310*/  FMNMX.FTZ R0, R252, R0, !PT ;  /* 0x00000000fc007209 */ /* 0x000fe40007810000 */
[----:B--2---:R-:W-:Y:S01]  /*4320*/  FSEL R167, R42, -INF , P1 ;  /* 0xff8000002aa77808 */ /* 0x004fe20000800000 */
[----:B------:R-:W-:Y:S01]  /*4330*/  LDSM.16.MT88.4 R20, [R212+0x100] ;  /* 0x00010000d414783b */ /* 0x000fe20000004200 */
[----:B------:R-:W-:Y:S02]  /*4340*/  FMNMX.FTZ R0, R154, R0, !PT ;  /* 0x000000009a007209 */ /* 0x000fe40007810000 */
[----:B------:R-:W-:Y:S02]  /*4350*/  FSEL R216, R43, -INF , P0 ;  /* 0xff8000002bd87808 */ /* 0x000fe40000000000 */
[----:B------:R-:W-:Y:S01]  /*4360*/  FMNMX.FTZ R0, R146, R0, !PT ;  /* 0x0000000092007209 */ /* 0x000fe20007810000 */
[----:B------:R-:W-:Y:S03]  /*4370*/  LDSM.16.MT88.4 R40, [R215+0x100] ;  /* 0x00010000d728783b */ /* 0x000fe60000004200 */
[----:B------:R-:W-:-:S04]  /*4380*/  FMNMX.FTZ R0, R144, R0, !PT ;  /* 0x0000000090007209 */ /* 0x000fc80007810000 */
[----:B------:R-:W-:-:S04]  /*4390*/  FMNMX.FTZ R0, R141, R0, !PT ;  /* 0x000000008d007209 */ /* 0x000fc80007810000 */
[----:B------:R-:W-:Y:S02]  /*43a0*/  FMNMX.FTZ R0, R135, R0, !PT ;  /* 0x0000000087007209 */ /* 0x000fe40007810000 */
[----:B-1----:R-:W-:Y:S02]  /*43b0*/  FMNMX.FTZ R164, R164, R3, !PT ;  /* 0x00000003a4a47209 */ /* 0x002fe40007810000 */
[----:B------:R-:W-:-:S03]  /*43c0*/  FMNMX.FTZ R3, R145, R0, !PT ;  /* 0x0000000091037209 */ /* 0x000fc60007810000 */
[----:B------:R-:W1:Y:S01]  /*43d0*/  SHFL.BFLY PT, R0, R164, 0x1, 0x1f ;  /* 0x0c201f00a4007f89 */ /* 0x000e6200000e0000 */
[----:B------:R-:W-:-:S04]  /*43e0*/  FMNMX.FTZ R3, R167, R3, !PT ;  /* 0x00000003a7037209 */ /* 0x000fc80007810000 */
[----:B------:R-:W-:-:S05]  /*43f0*/  FMNMX.FTZ R3, R216, R3, !PT ;  /* 0x00000003d8037209 */ /* 0x000fca0007810000 */
[----:B------:R-:W2:Y:S01]  /*4400*/  SHFL.BFLY PT, R6, R3, 0x2, 0x1f ;  /* 0x0c401f0003067f89 */ /* 0x000ea200000e0000 */
[----:B-1----:R-:W-:-:S04]  /*4410*/  FMNMX.FTZ R164, R164, R0, !PT ;  /* 0x00000000a4a47209 */ /* 0x002fc80007810000 */
[C---:B------:R-:W-:Y:S01]  /*4420*/  FSETP.NEU.FTZ.AND P0, PT, R164.reuse, -INF , PT ;  /* 0xff800000a400780b */ /* 0x040fe20003f1d000 */
[----:B------:R-:W-:-:S05]  /*4430*/  FMUL.FTZ R12, R164, c[0x0][0x2d0] ;  /* 0x0000b400a40c7a20 */ /* 0x000fca0000410000 */
[----:B------:R-:W-:Y:S02]  /*4440*/  FSEL R12, R12, RZ, P0 ;  /* 0x000000ff0c0c7208 */ /* 0x000fe40000000000 */
[----:B--2---:R-:W-:-:S03]  /*4450*/  FMNMX.FTZ R3, R3, R6, !PT ;  /* 0x0000000603037209 */ /* 0x004fc60007810000 */
[--C-:B------:R-:W-:Y:S02]  /*4460*/  FFMA.FTZ R0, R7, c[0x0][0x2d0], -R12.reuse ;  /* 0x0000b40007007a23 */ /* 0x100fe4000001080c */
[----:B------:R-:W1:Y:S01]  /*4470*/  SHFL.BFLY PT, R6, R3, 0x1, 0x1f ;  /* 0x0c201f0003067f89 */ /* 0x000e6200000e0000 */
[--C-:B------:R-:W-:Y:S01]  /*4480*/  FFMA.FTZ R2, R148, c[0x0][0x2d0], -R12.reuse ;  /* 0x0000b40094027a23 */ /* 0x100fe2000001080c */
        /* <DEDUP_REMOVED lines=13> */
[----:B------:R1:W2:Y:S02]  /*4560*/  MUFU.EX2 R217, R0 ;  /* 0x0000000000d97308 */ /* 0x0002a40000000800 */
[----:B-1----:R-:W-:Y:S01]  /*4570*/  FFMA.FTZ R0, R11, c[0x0][0x2d0], -R12 ;  /* 0x0000b4000b007a23 */ /* 0x002fe2000001080c */
[----:B--2---:R-:W-:-:S05]  /*4580*/  F2FP.BF16.PACK_AB R10, R217, R88 ;  /* 0x00000058d90a723e */ /* 0x004fca00000010ff */
[----:B------:R1:W2:Y:S02]  /*4590*/  MUFU.EX2 R27, R0 ;  /* 0x00000000001b7308 */ /* 0x0002a40000000800 */
[----:B-1----:R-:W-:Y:S02]  /*45a0*/  FFMA.FTZ R0, R13, c[0x0][0x2d0], -R12 ;  /* 0x0000b4000d007a23 */ /* 0x002fe4000001080c */
[----:B--2---:R-:W-:-:S04]  /*45b0*/  IMAD.MOV.U32 R15, RZ, RZ, R27 ;  /* 0x000000ffff0f7224 */ /* 0x004fc800078e001b */
[----:B------:R1:W-:Y:S02]  /*45c0*/  MUFU.EX2 R140, R0 ;  /* 0x00000000008c7308 */ /* 0x0003e40000000800 */
[----:B-1----:R-:W-:-:S05]  /*45d0*/  FMUL.FTZ R0, R3, c[0x0][0x2d0] ;  /* 0x0000b40003007a20 */ /* 0x002fca0000410000 */
[----:B------:R-:W-:-:S05]  /*45e0*/  FSEL R0, R0, RZ, P0 ;  /* 0x000000ff00007208 */ /* 0x000fca0000000000 */
[--C-:B------:R-:W-:Y:S02]  /*45f0*/  FFMA.FTZ R5, R17, c[0x0][0x2d0], -R0.reuse ;  /* 0x0000b40011057a23 */ /* 0x100fe40000010800 */
[--C-:B------:R-:W-:Y:S02]  /*4600*/  FFMA.FTZ R6, R16, c[0x0][0x2d0], -R0.reuse ;  /* 0x0000b40010067a23 */ /* 0x100fe40000010800 */
[----:B------:R1:W-:Y:S01]  /*4610*/  MUFU.EX2 R13, R5 ;  /* 0x00000005000d7308 */ /* 0x0003e20000000800 */
[----:B------:R-:W-:-:S07]  /*4620*/  FFMA.FTZ R4, R26, c[0x0][0x2d0], -R0 ;  /* 0x0000b4001a047a23 */ /* 0x000fce0000010800 */
[----:B------:R-:W2:Y:S01]  /*4630*/  MUFU.EX2 R72, R6 ;  /* 0x0000000600487308 */ /* 0x000ea20000000800 */
[----:B-1----:R-:W-:-:S07]  /*4640*/  FFMA.FTZ R5, R18, c[0x0][0x2d0], -R0 ;  /* 0x0000b40012057a23 */ /* 0x002fce0000010800 */
[----:B------:R1:W-:Y:S01]  /*4650*/  MUFU.EX2 R14, R4 ;  /* 0x00000004000e7308 */ /* 0x0003e20000000800 */
[----:B--2---:R-:W-:-:S07]  /*4660*/  F2FP.BF16.PACK_AB R9, R13, R72 ;  /* 0x000000480d09723e */ /* 0x004fce00000010ff */
[----:B------:R2:W-:Y:S01]  /*4670*/  MUFU.EX2 R220, R5 ;  /* 0x0000000500dc7308 */ /* 0x0005e20000000800 */
[----:B------:R-:W-:Y:S01]  /*4680*/  F2FP.BF16.PACK_AB R6, R138, R133 ;  /* 0x000000858a06723e */ /* 0x000fe200000010ff */
[----:B-1----:R-:W-:-:S06]  /*4690*/  FFMA.FTZ R4, R28, c[0x0][0x2d0], -R0 ;  /* 0x0000b4001c047a23 */ /* 0x002fcc0000010800 */
[----:B------:R1:W3:Y:S01]  /*46a0*/  MUFU.EX2 R139, R4 ;  /* 0x00000004008b7308 */ /* 0x0002e20000000800 */
[----:B--2---:R-:W-:-:S07]  /*46b0*/  FFMA.FTZ R5, R19, c[0x0][0x2d0], -R0 ;  /* 0x0000b40013057a23 */ /* 0x004fce0000010800 */
[----:B------:R2:W4:Y:S01]  /*46c0*/  MUFU.EX2 R147, R5 ;  /* 0x0000000500937308 */ /* 0x0005220000000800 */
[----:B-1----:R-:W-:Y:S02]  /*46d0*/  F2FP.BF16.PACK_AB R4, R140, R15 ;  /* 0x0000000f8c04723e */ /* 0x002fe400000010ff */
[----:B---3--:R-:W-:Y:S01]  /*46e0*/  F2FP.BF16.PACK_AB R7, R139, R14 ;  /* 0x0000000e8b07723e */ /* 0x008fe200000010ff */
[----:B--2---:R-:W-:Y:S01]  /*46f0*/  FFMA.FTZ R5, R24, c[0x0][0x2d0], -R0 ;  /* 0x0000b40018057a23 */ /* 0x004fe20000010800 */
[----:B----4-:R-:W-:-:S03]  /*4700*/  F2FP.BF16.PACK_AB R11, R147, R220 ;  /* 0x000000dc930b723e */ /* 0x010fc600000010ff */
[----:B------:R1:W-:Y:S04]  /*4710*/  MUFU.EX2 R134, R5 ;  /* 0x0000000500867308 */ /* 0x0003e80000000800 */
[C---:B------:R-:W-:Y:S08]  /*4720*/  HMMA.16816.F32.BF16 R16, R8.reuse, R20, RZ ;  /* 0x000000140810723c */ /* 0x040ff000000418ff */
[----:B------:R-:W-:Y:S01]  /*4730*/  HMMA.16816.F32.BF16 R92, R8, R54, RZ ;  /* 0x00000036085c723c */ /* 0x000fe200000418ff */
[----:B-1----:R-:W-:-:S02]  /*4740*/  FFMA.FTZ R5, R25, c[0x0][0x2d0], -R0 ;  /* 0x0000b40019057a23 */ /* 0x002fc40000010800 */
[----:B------:R-:W1:Y:S02]  /*4750*/  LDSM.16.MT88.4 R24, [R213+0x100] ;  /* 0x00010000d518783b */ /* 0x000e640000004200 */
[----:B------:R-:W2:Y:S03]  /*4760*/  MUFU.EX2 R221, R5 ;  /* 0x0000000500dd7308 */ /* 0x000ea60000000800 */
[C---:B------:R-:W-:Y:S08]  /*4770*/  HMMA.16816.F32.BF16 R124, R8.reuse, R120, RZ ;  /* 0x00000078087c723c */ /* 0x040ff000000418ff */
[----:B------:R-:W-:Y:S01]  /*4780*/  HMMA.16816.F32.BF16 R128, R8, R116, RZ ;  /* 0x000000740880723c */ /* 0x000fe200000418ff */
[----:B--2---:R-:W-:-:S07]  /*4790*/  F2FP.BF16.PACK_AB R5, R221, R134 ;  /* 0x00000086dd05723e */ /* 0x004fce00000010ff */
[----:B------:R-:W-:Y:S08]  /*47a0*/  HMMA.16816.F32.BF16 R120, R8, R122, RZ ;  /* 0x0000007a0878723c */ /* 0x000ff000000418ff */
[----:B------:R-:W-:Y:S08]  /*47b0*/  HMMA.16816.F32.BF16 R168, R4, R32, R16 ;  /* 0x0000002004a8723c */ /* 0x000ff00000041810 */
[C---:B------:R-:W-:Y:S08]  /*47c0*/  HMMA.16816.F32.BF16 R16, R8.reuse, R22, RZ ;  /* 0x000000160810723c */ /* 0x040ff000000418ff */
[C---:B-1----:R-:W-:Y:S08]  /*47d0*/  HMMA.16816.F32.BF16 R28, R8.reuse, R24, RZ ;  /* 0x00000018081c723c */ /* 0x042ff000000418ff */
[----:B------:R-:W-:Y:S08]  /*47e0*/  HMMA.16816.F32.BF16 R24, R8, R26, RZ ;  /* 0x0000001a0818723c */ /* 0x000ff000000418ff */
[----:B------:R-:W-:Y:S01]  /*47f0*/  HMMA.16816.F32.BF16 R208, R4, R34, R16 ;  /* 0x0000002204d0723c */ /* 0x000fe20000041810 */
[----:B------:R-:W-:Y:S07]  /*4800*/  LDSM.16.MT88.4 R32, [R214+0x3100] ;  /* 0x00310000d620783b */ /* 0x000fee0000004200 */
[C---:B------:R-:W-:Y:S08]  /*4810*/  HMMA.16816.F32.BF16 R20, R8.reuse, R40, RZ ;  /* 0x000000280814723c */ /* 0x040ff000000418ff */
[C---:B------:R-:W-:Y:S08]  /*4820*/  HMMA.16816.F32.BF16 R16, R8.reuse, R42, RZ ;  /* 0x0000002a0810723c */ /* 0x040ff000000418ff */
[----:B------:R-:W-:Y:S08]  /*4830*/  HMMA.16816.F32.BF16 R40, R8, R36, RZ ;  /* 0x000000240828723c */ /* 0x000ff000000418ff */
[C---:B------:R-:W-:Y:S01]  /*4840*/  HMMA.16816.F32.BF16 R196, R4.reuse, R50, R24 ;  /* 0x0000003204c4723c */ /* 0x040fe20000041818 */
[----:B------:R-:W1:Y:S07]  /*4850*/  LDSM.16.MT88.4 R24, [R213+0x3100] ;  /* 0x00310000d518783b */ /* 0x000e6e0000004200 */
[C---:B------:R-:W-:Y:S08]  /*4860*/  HMMA.16816.F32.BF16 R192, R4.reuse, R46, R16 ;  /* 0x0000002e04c0723c */ /* 0x040ff00000041810 */
[----:B------:R-:W-:Y:S01]  /*4870*/  HMMA.16816.F32.BF16 R188, R4, R56, R40 ;  /* 0x0000003804bc723c */ /* 0x000fe20000041828 */
[----:B------:R-:W2:Y:S07]  /*4880*/  LDSM.16.MT88.4 R40, [R212+0x6100] ;  /* 0x00610000d428783b */ /* 0x000eae0000004200 */
[----:B------:R-:W-:Y:S08]  /*4890*/  HMMA.16816.F32.BF16 R16, R8, R52, RZ ;  /* 0x000000340810723c */ /* 0x000ff000000418ff */
[C---:B------:R-:W-:Y:S01]  /*48a0*/  HMMA.16816.F32.BF16 R200, R4.reuse, R44, R20 ;  /* 0x0000002c04c8723c */ /* 0x040fe20000041814 */
[----:B------:R-:W3:Y:S04]  /*48b0*/  LDSM.16.MT88.4 R20, [R215+0x3100] ;  /* 0x00310000d714783b */ /* 0x000ee80000004200 */
[----:B------:R-:W-:Y:S03]  /*48c0*/  LDSM.16.MT88.4 R44, [R213+0x6100] ;  /* 0x00610000d52c783b */ /* 0x000fe60000004200 */
[C---:B------:R-:W-:Y:S01]  /*48d0*/  HMMA.16816.F32.BF16 R204, R4.reuse, R48, R28 ;  /* 0x0000003004cc723c */ /* 0x040fe2000004181c */
[----:B------:R-:W4:Y:S07]  /*48e0*/  LDSM.16.MT88.4 R48, [R215+0x6100] ;  /* 0x00610000d730783b */ /* 0x000f2e0000004200 */
[----:B------:R-:W-:Y:S07]  /*48f0*/  HMMA.16816.F32.BF16 R180, R4, R84, R16 ;  /* 0x0000005404b4723c */ /* 0x000fee0000041810 */
[----:B------:R-:W-:Y:S01]  /*4900*/  MOV R85, R88 ;  /* 0x0000005800557202 */ /* 0x000fe20000000f00 */
[----:B------:R-:W-:Y:S01]  /*4910*/  HMMA.16816.F32.BF16 R28, R8, R38, RZ ;  /* 0x00000026081c723c */ /* 0x000fe200000418ff */
[----:B------:R-:W-:-:S07]  /*4920*/  IMAD.MOV.U32 R84, RZ, RZ, R72 ;  /* 0x000000ffff547224 */ /* 0x000fce00078e0048 */
[C---:B-1----:R-:W-:Y:S08]  /*4930*/  HMMA.16816.F32.BF16 R88, R8.reuse, R24, RZ ;  /* 0x000000180858723c */ /* 0x042ff000000418ff */
[C---:B------:R-:W-:Y:S08]  /*4940*/  HMMA.16816.F32.BF16 R80, R8.reuse, R26, RZ ;  /* 0x0000001a0850723c */ /* 0x040ff000000418ff */
[----:B--2---:R-:W-:Y:S08]  /*4950*/  HMMA.16816.F32.BF16 R16, R8, R42, RZ ;  /* 0x0000002a0810723c */ /* 0x004ff000000418ff */
[----:B------:R-:W-:Y:S08]  /*4960*/  HMMA.16816.F32.BF16 R184, R4, R58, R28 ;  /* 0x0000003a04b8723c */ /* 0x000ff0000004181c */
[C---:B---3--:R-:W-:Y:S08]  /*4970*/  HMMA.16816.F32.BF16 R76, R8.reuse, R20, RZ ;  /* 0x00000014084c723c */ /* 0x048ff000000418ff */
[C---:B------:R-:W-:Y:S08]  /*4980*/  HMMA.16816.F32.BF16 R36, R8.reuse, R22, RZ ;  /* 0x000000160824723c */ /* 0x040ff000000418ff */
[C---:B------:R-:W-:Y:S08]  /*4990*/  HMMA.16816.F32.BF16 R28, R8.reuse, R32, RZ ;  /* 0x00000020081c723c */ /* 0x040ff000000418ff */
[C---:B------:R-:W-:Y:S08]  /*49a0*/  HMMA.16816.F32.BF16 R24, R8.reuse, R34, RZ ;  /* 0x000000220818723c */ /* 0x040ff000000418ff */
[C---:B------:R-:W-:Y:S08]  /*49b0*/  HMMA.16816.F32.BF16 R20, R8.reuse, R40, RZ ;  /* 0x000000280814723c */ /* 0x040ff000000418ff */
[C---:B----4-:R-:W-:Y:S08]  /*49c0*/  HMMA.16816.F32.BF16 R72, R8.reuse, R48, RZ ;  /* 0x000000300848723c */ /* 0x050ff000000418ff */
[----:B------:R-:W-:Y:S08]  /*49d0*/  HMMA.16816.F32.BF16 R56, R8, R50, RZ ;  /* 0x000000320838723c */ /* 0x000ff000000418ff */
[C---:B------:R-:W-:Y:S07]  /*49e0*/  HMMA.16816.F32.BF16 R172, R4.reuse, R86, R92 ;  /* 0x0000005604ac723c */ /* 0x040fee000004185c */
        /* <DEDUP_REMOVED lines=8> */
[----:B------:R-:W-:Y:S01]  /*4a70*/  HMMA.16816.F32.BF16 R156, R4, R110, R80 ;  /* 0x0000006e049c723c */ /* 0x000fe20000041850 */
[----:B------:R-:W-:Y:S01]  /*4a80*/  MOV R89, R147 ;  /* 0x0000009300597202 */ /* 0x000fe20000000f00 */
[----:B------:R-:W-:Y:S02]  /*4a90*/  IMAD.MOV.U32 R88, RZ, RZ, R146 ;  /* 0x000000ffff587224 */ /* 0x000fe400078e0092 */
[----:B------:R-:W-:Y:S02]  /*4aa0*/  IMAD.MOV.U32 R91, RZ, RZ, R153 ;  /* 0x000000ffff5b7224 */ /* 0x000fe400078e0099 */
[----:B------:R-:W-:Y:S01]  /*4ab0*/  IMAD.MOV.U32 R90, RZ, RZ, R152 ;  /* 0x000000ffff5a7224 */ /* 0x000fe200078e0098 */
[----:B------:R-:W-:Y:S01]  /*4ac0*/  MOV R111, R138 ;  /* 0x0000008a006f7202 */ /* 0x000fe20000000f00 */
[----:B------:R-:W-:Y:S01]  /*4ad0*/  HMMA.16816.F32.BF16 R32, R8, R44, RZ ;  /* 0x0000002c0820723c */ /* 0x000fe200000418ff */
[----:B------:R-:W-:Y:S01]  /*4ae0*/  IMAD.MOV.U32 R110, RZ, RZ, R139 ;  /* 0x000000ffff6e7224 */ /* 0x000fe200078e008b */
[----:B------:R-:W-:Y:S01]  /*4af0*/  MOV R82, R144 ;  /* 0x0000009000527202 */ /* 0x000fe20000000f00 */
[----:B------:R-:W-:-:S02]  /*4b00*/  IMAD.MOV.U32 R83, RZ, RZ, R145 ;  /* 0x000000ffff537224 */ /* 0x000fc400078e0091 */
[----:B------:R-:W-:Y:S02]  /*4b10*/  IMAD.MOV.U32 R81, RZ, RZ, R143 ;  /* 0x000000ffff517224 */ /* 0x000fe400078e008f */
[----:B------:R-:W-:Y:S01]  /*4b20*/  IMAD.MOV.U32 R80, RZ, RZ, R142 ;  /* 0x000000ffff507224 */ /* 0x000fe200078e008e */
[----:B------:R-:W-:Y:S01]  /*4b30*/  HMMA.16816.F32.BF16 R40, R8, R46, RZ ;  /* 0x0000002e0828723c */ /* 0x000fe200000418ff */
[----:B------:R-:W-:Y:S02]  /*4b40*/  IMAD.MOV.U32 R94, RZ, RZ, R134 ;  /* 0x000000ffff5e7224 */ /* 0x000fe400078e0086 */
[----:B------:R-:W-:Y:S02]  /*4b50*/  IMAD.MOV.U32 R109, RZ, RZ, R132 ;  /* 0x000000ffff6d7224 */ /* 0x000fe400078e0084 */
[----:B------:R-:W-:-:S03]  /*4b60*/  IMAD.MOV.U32 R148, RZ, RZ, R81 ;  /* 0x000000ffff947224 */ /* 0x000fc600078e0051 */
[C---:B------:R-:W-:Y:S08]  /*4b70*/  HMMA.16816.F32.BF16 R52, R8.reuse, R60, RZ ;  /* 0x0000003c0834723c */ /* 0x040ff000000418ff */
[C---:B------:R-:W-:Y:S08]  /*4b80*/  HMMA.16816.F32.BF16 R48, R8.reuse, R62, RZ ;  /* 0x0000003e0830723c */ /* 0x040ff000000418ff */
[C---:B------:R-:W-:Y:S08]  /*4b90*/  HMMA.16816.F32.BF16 R44, R8.reuse, R64, RZ ;  /* 0x00000040082c723c */ /* 0x040ff000000418ff */
[----:B------:R-:W-:Y:S08]  /*4ba0*/  HMMA.16816.F32.BF16 R60, R8, R68, RZ ;  /* 0x00000044083c723c */ /* 0x000ff000000418ff */
[----:B------:R-:W-:Y:S01]  /*4bb0*/  HMMA.16816.F32.BF16 R136, R4, R98, R16 ;  /* 0x000000620488723c */ /* 0x000fe20000041810 */
[----:B------:R-:W1:Y:S07]  /*4bc0*/  LDSM.16.MT88.4 R16, [R215+0x6900] ;  /* 0x00690000d710783b */ /* 0x000e6e0000004200 */
[C---:B------:R-:W-:Y:S08]  /*4bd0*/  HMMA.16816.F32.BF16 R64, R8.reuse, R66, RZ ;  /* 0x000000420840723c */ /* 0x040ff000000418ff */
[C---:B------:R-:W-:Y:S08]  /*4be0*/  HMMA.16816.F32.BF16 R68, R8.reuse, R70, RZ ;  /* 0x000000460844723c */ /* 0x040ff000000418ff */
[----:B------:R-:W-:Y:S01]  /*4bf0*/  HMMA.16816.F32.BF16 R116, R8, R118, RZ ;  /* 0x000000760874723c */ /* 0x000fe200000418ff */
[----:B------:R-:W2:Y:S07]  /*4c00*/  LDSM.16.MT88.4 R8, [R214+0x6900] ;  /* 0x00690000d608783b */ /* 0x000eae0000004200 */
[C---:B------:R-:W-:Y:S07]  /*4c10*/  HMMA.16816.F32.BF16 R144, R4.reuse, R106, R36 ;  /* 0x0000006a0490723c */ /* 0x040fee0000041824 */
[----:B------:R-:W-:Y:S01]  /*4c20*/  MOV R39, R141 ;  /* 0x0000008d00277202 */ /* 0x000fe20000000f00 */
[----:B------:R-:W-:Y:S01]  /*4c30*/  IMAD.MOV.U32 R38, RZ, RZ, R140 ;  /* 0x000000ffff267224 */ /* 0x000fe200078e008c */
[C---:B------:R-:W-:Y:S08]  /*4c40*/  HMMA.16816.F32.BF16 R152, R4.reuse, R104, R76 ;  /* 0x000000680498723c */ /* 0x040ff0000004184c */
[C---:B------:R-:W-:Y:S01]  /*4c50*/  HMMA.16816.F32.BF16 R140, R4.reuse, R96, R20 ;  /* 0x00000060048c723c */ /* 0x040fe20000041814 */
[----:B------:R-:W3:Y:S07]  /*4c60*/  LDSM.16.MT88.4 R20, [R212+0x9900] ;  /* 0x00990000d414783b */ /* 0x000eee0000004200 */
[C---:B-1----:R-:W-:Y:S08]  /*4c70*/  HMMA.16816.F32.BF16 R96, R4.reuse, R16, R72 ;  /* 0x000000100460723c */ /* 0x042ff00000041848 */
[C---:B------:R-:W-:Y:S01]  /*4c80*/  HMMA.16816.F32.BF16 R76, R4.reuse, R18, R56 ;  /* 0x00000012044c723c */ /* 0x040fe20000041838 */
[----:B------:R-:W-:Y:S07]  /*4c90*/  LDSM.16.MT88.4 R16, [R212+0x1100] ;  /* 0x00110000d410783b */ /* 0x000fee0000004200 */
[C---:B--2---:R-:W-:Y:S08]  /*4ca0*/  HMMA.16816.F32.BF16 R72, R4.reuse, R8, R52 ;  /* 0x000000080448723c */ /* 0x044ff00000041834 */
[C---:B------:R-:W-:Y:S01]  /*4cb0*/  HMMA.16816.F32.BF16 R56, R4.reuse, R10, R48 ;  /* 0x0000000a0438723c */ /* 0x040fe20000041830 */
[----:B------:R-:W1:Y:S07]  /*4cc0*/  LDSM.16.MT88.4 R8, [R215+0x9900] ;  /* 0x00990000d708783b */ /* 0x000e6e0000004200 */
[C---:B------:R-:W-:Y:S01]  /*4cd0*/  HMMA.16816.F32.BF16 R132, R4.reuse, R100, R28 ;  /* 0x000000640484723c */ /* 0x040fe2000004181c */
[----:B------:R2:W-:Y:S07]  /*4ce0*/  MUFU.EX2 R101, R2 ;  /* 0x0000000200657308 */ /* 0x0005ee0000000800 */
[C---:B------:R-:W-:Y:S01]  /*4cf0*/  HMMA.16816.F32.BF16 R28, R4.reuse, R102, R24 ;  /* 0x00000066041c723c */ /* 0x040fe20000041818 */
[----:B------:R-:W4:Y:S06]  /*4d00*/  LDSM.16.MT88.4 R24, [R213+0x9900] ;  /* 0x00990000d518783b */ /* 0x000f2c0000004200 */
[----:B------:R-:W-:Y:S01]  /*4d10*/  IMAD.MOV.U32 R102, RZ, RZ, R87 ;  /* 0x000000ffff667224 */ /* 0x000fe200078e0057 */
[----:B---3--:R-:W-:Y:S01]  /*4d20*/  HMMA.16816.F32.BF16 R52, R4, R20, R44 ;  /* 0x000000140434723c */ /* 0x008fe2000004182c */
[----:B--2---:R-:W-:-:S02]  /*4d30*/  FFMA.FTZ R2, R151, c[0x0][0x2d0], -R12 ;  /* 0x0000b40097027a23 */ /* 0x004fc4000001080c */
[----:B------:R-:W-:Y:S02]  /*4d40*/  IMAD.MOV.U32 R103, RZ, RZ, R84 ;  /* 0x000000ffff677224 */ /* 0x000fe400078e0054 */
[----:B------:R2:W3:Y:S01]  /*4d50*/  MUFU.EX2 R37, R2 ;  /* 0x0000000200257308 */ /* 0x0004e20000000800 */
[----:B------:R-:W-:Y:S02]  /*4d60*/  IMAD.MOV.U32 R151, RZ, RZ, R83 ;  /* 0x000000ffff977224 */ /* 0x000fe400078e0053 */
[C---:B------:R-:W-:Y:S01]  /*4d70*/  HMMA.16816.F32.BF16 R64, R4.reuse, R22, R64 ;  /* 0x000000160440723c */ /* 0x040fe20000041840 */
[----:B------:R-:W4:Y:S07]  /*4d80*/  LDSM.16.MT88.4 R20, [R214+0x9900] ;  /* 0x00990000d614783b */ /* 0x000f2e0000004200 */
[----:B------:R-:W-:Y:S01]  /*4d90*/  HMMA.16816.F32.BF16 R104, R4, R112, R32 ;  /* 0x000000700468723c */ /* 0x000fe20000041820 */
[----:B--2---:R-:W-:-:S02]  /*4da0*/  FFMA.FTZ R2, R150, c[0x0][0x2d0], -R12 ;  /* 0x0000b40096027a23 */ /* 0x004fc4000001080c */
[----:B------:R-:W-:-:S05]  /*4db0*/  IMAD.MOV.U32 R150, RZ, RZ, R88 ;  /* 0x000000ffff967224 */ /* 0x000fca00078e0058 */
[----:B-1----:R-:W-:Y:S01]  /*4dc0*/  HMMA.16816.F32.BF16 R48, R4, R8, R124 ;  /* 0x000000080430723c */ /* 0x002fe2000004187c */
[----:B------:R1:W2:Y:S01]  /*4dd0*/  MUFU.EX2 R100, R2 ;  /* 0x0000000200647308 */ /* 0x0002a20000000800 */
[----:B------:R-:W-:Y:S01]  /*4de0*/  IMAD.MOV.U32 R33, RZ, RZ, R90 ;  /* 0x000000ffff217224 */ /* 0x000fe200078e005a */
[----:B------:R-:W-:Y:S01]  /*4df0*/  MOV R35, R86 ;  /* 0x0000005600237202 */ /* 0x000fe20000000f00 */
[----:B------:R-:W-:-:S03]  /*4e00*/  IMAD.MOV.U32 R34, RZ, RZ, R91 ;  /* 0x000000ffff227224 */ /* 0x000fc600078e005b */
[----:B---3--:R-:W-:Y:S01]  /*4e10*/  MOV R126, R37 ;  /* 0x00000025007e7202 */ /* 0x008fe20000000f00 */
[----:B------:R-:W-:Y:S01]  /*4e20*/  HMMA.16816.F32.BF16 R44, R4, R10, R120 ;  /* 0x0000000a042c723c */ /* 0x000fe20000041878 */
[----:B------:R-:W3:Y:S01]  /*4e30*/  LDSM.16.MT88.4 R8, [R213+0x1100] ;  /* 0x00110000d508783b */ /* 0x000ee20000004200 */
[----:B------:R-:W-:-:S06]  /*4e40*/  IMAD.MOV.U32 R127, RZ, RZ, R38 ;  /* 0x000000ffff7f7224 */ /* 0x000fcc00078e0026 */
[C---:B----4-:R-:W-:Y:S01]  /*4e50*/  HMMA.16816.F32.BF16 R60, R4.reuse, R24, R60 ;  /* 0x00000018043c723c */ /* 0x050fe2000004183c */
[----:B-1----:R-:W-:Y:S01]  /*4e60*/  FFMA.FTZ R2, R149, c[0x0][0x2d0], -R12 ;  /* 0x0000b40095027a23 */ /* 0x002fe2000001080c */
[----:B------:R-:W-:Y:S01]  /*4e70*/  MOV R149, R89 ;  /* 0x0000005900957202 */ /* 0x000fe20000000f00 */
[----:B--2---:R-:W-:Y:S01]  /*4e80*/  IMAD.MOV.U32 R125, RZ, RZ, R100 ;  /* 0x000000ffff7d7224 */ /* 0x004fe200078e0064 */
[----:B------:R-:W-:Y:S01]  /*4e90*/  MOV R100, R85 ;  /* 0x0000005500647202 */ /* 0x000fe20000000f00 */
[----:B------:R1:W2:Y:S02]  /*4ea0*/  MUFU.EX2 R36, R2 ;  /* 0x0000000200247308 */ /* 0x0002a40000000800 */
[----:B------:R-:W-:Y:S01]  /*4eb0*/  MOV R25, R39 ;  /* 0x0000002700197202 */ /* 0x000fe20000000f00 */
[C---:B------:R-:W-:Y:S08]  /*4ec0*/  HMMA.16816.F32.BF16 R112, R4.reuse, R114, R40 ;  /* 0x000000720470723c */ /* 0x040ff00000041828 */
[----:B------:R-:W-:Y:S01]  /*4ed0*/  HMMA.16816.F32.BF16 R68, R4, R26, R68 ;  /* 0x0000001a0444723c */ /* 0x000fe20000041844 */
[----:B-1----:R-:W-:Y:S01]  /*4ee0*/  FFMA.FTZ R2, R160, c[0x0][0x2d0], -R0 ;  /* 0x0000b400a0027a23 */ /* 0x002fe20000010800 */
[----:B------:R-:W-:-:S05]  /*4ef0*/  MOV R160, R34 ;  /* 0x0000002200a07202 */ /* 0x000fca0000000f00 */
[----:B------:R-:W-:Y:S01]  /*4f00*/  IMAD.MOV.U32 R27, RZ, RZ, R80 ;  /* 0x000000ffff1b7224 */ /* 0x000fe200078e0050 */
[----:B------:R-:W-:Y:S01]  /*4f10*/  HMMA.16816.F32.BF16 R40, R4, R20, R128 ;  /* 0x000000140428723c */ /* 0x000fe20000041880 */
[----:B------:R1:W-:Y:S01]  /*4f20*/  MUFU.EX2 R32, R2 ;  /* 0x0000000200207308 */ /* 0x0003e20000000800 */
[----:B------:R-:W-:Y:S01]  /*4f30*/  MOV R26, R82 ;  /* 0x00000052001a7202 */ /* 0x000fe20000000f00 */
[----:B-1----:R-:W-:Y:S02]  /*4f40*/  FFMA.FTZ R2, R163, c[0x0][0x2d0], -R0 ;  /* 0x0000b400a3027a23 */ /* 0x002fe40000010800 */
[----:B--2---:R-:W-:-:S04]  /*4f50*/  IMAD.MOV.U32 R163, RZ, RZ, R36 ;  /* 0x000000ffffa37224 */ /* 0x004fc800078e0024 */
[----:B------:R1:W2:Y:S01]  /*4f60*/  MUFU.EX2 R124, R2 ;  /* 0x00000002007c7308 */ /* 0x0002a20000000800 */
[----:B------:R-:W-:Y:S01]  /*4f70*/  HMMA.16816.F32.BF16 R36, R4, R22, R116 ;  /* 0x000000160424723c */ /* 0x000fe20000041874 */
[----:B------:R-:W4:Y:S06]  /*4f80*/  LDSM.16.MT88.4 R20, [R215+0x1100] ;  /* 0x00110000d714783b */ /* 0x000f2c0000004200 */
[----:B------:R-:W-:Y:S02]  /*4f90*/  F2FP.BF16.PACK_AB R4, R126, R101 ;  /* 0x000000657e04723e */ /* 0x000fe400000010ff */
[----:B------:R-:W-:Y:S01]  /*4fa0*/  F2FP.BF16.PACK_AB R6, R163, R125 ;  /* 0x0000007da306723e */ /* 0x000fe200000010ff */
[----:B-1----:R-:W-:Y:S01]  /*4fb0*/  FFMA.FTZ R2, R162, c[0x0][0x2d0], -R0 ;  /* 0x0000b400a2027a23 */ /* 0x002fe20000010800 */
[----:B--2---:R-:W-:-:S03]  /*4fc0*/  F2FP.BF16.PACK_AB R5, R124, R32 ;  /* 0x000000207c05723e */ /* 0x004fc600000010ff */
[----:B------:R1:W-:Y:S02]  /*4fd0*/  MUFU.EX2 R24, R2 ;  /* 0x0000000200187308 */ /* 0x0003e40000000800 */
[----:B-1----:R-:W-:Y:S02]  /*4fe0*/  FFMA.FTZ R2, R161, c[0x0][0x2d0], -R0 ;  /* 0x0000b400a1027a23 */ /* 0x002fe40000010800 */
[----:B------:R-:W-:-:S04]  /*4ff0*/  IMAD.MOV.U32 R161, RZ, RZ, R35 ;  /* 0x000000ffffa17224 */ /* 0x000fc800078e0023 */
[----:B------:R-:W1:Y:S02]  /*5000*/  MUFU.EX2 R162, R2 ;  /* 0x0000000200a27308 */ /* 0x000e640000000800 */
[----:B-1----:R-:W-:Y:S02]  /*5010*/  F2FP.BF16.PACK_AB R7, R162, R24 ;  /* 0x00000018a207723e */ /* 0x002fe400000010ff */
[----:B------:R-:W-:-:S05]  /*5020*/  MOV R2, R94 ;  /* 0x0000005e00027202 */ /* 0x000fca0000000f00 */
[C---:B---3--:R-:W-:Y:S07]  /*5030*/  HMMA.16816.F32.BF16 R84, R4.reuse, R8, R204 ;  /* 0x000000080454723c */ /* 0x048fee00000418cc */
[----:B------:R-:W-:Y:S01]  /*5040*/  MOV R206, R101 ;  /* 0x0000006500ce7202 */ /* 0x000fe20000000f00 */
[----:B------:R-:W-:Y:S01]  /*5050*/  HMMA.16816.F32.BF16 R88, R4, R10, R196 ;  /* 0x0000000a0458723c */ /* 0x000fe200000418c4 */
[----:B------:R-:W1:Y:S01]  /*5060*/  LDSM.16.MT88.4 R8, [R212+0x4100] ;  /* 0x00410000d408783b */ /* 0x000e620000004200 */
[----:B------:R-:W-:Y:S01]  /*5070*/  IMAD.MOV.U32 R207, RZ, RZ, R110 ;  /* 0x000000ffffcf7224 */ /* 0x000fe200078e006e */
[----:B------:R-:W-:Y:S01]  /*5080*/  MOV R204, R108 ;  /* 0x0000006c00cc7202 */ /* 0x000fe20000000f00 */
[----:B------:R-:W-:-:S03]  /*5090*/  IMAD.MOV.U32 R205, RZ, RZ, R32 ;  /* 0x000000ffffcd7224 */ /* 0x000fc600078e0020 */
[----:B------:R-:W-:Y:S01]  /*50a0*/  IMAD.MOV.U32 R196, RZ, RZ, R102 ;  /* 0x000000ffffc47224 */ /* 0x000fe200078e0066 */
[C---:B------:R-:W-:Y:S01]  /*50b0*/  HMMA.16816.F32.BF16 R168, R4.reuse, R16, R168 ;  /* 0x0000001004a8723c */ /* 0x040fe200000418a8 */
[----:B------:R-:W-:Y:S01]  /*50c0*/  MOV R197, R103 ;  /* 0x0000006700c57202 */ /* 0x000fe20000000f00 */
[----:B------:R-:W-:Y:S02]  /*50d0*/  IMAD.MOV.U32 R199, RZ, RZ, R100 ;  /* 0x000000ffffc77224 */ /* 0x000fe400078e0064 */
[----:B------:R-:W-:Y:S02]  /*50e0*/  IMAD.MOV.U32 R198, RZ, RZ, R127 ;  /* 0x000000ffffc67224 */ /* 0x000fe400078e007f */
[----:B------:R-:W-:Y:S02]  /*50f0*/  IMAD.MOV.U32 R127, RZ, RZ, R33 ;  /* 0x000000ffff7f7224 */ /* 0x000fe400078e0021 */
[C---:B------:R-:W-:Y:S01]  /*5100*/  HMMA.16816.F32.BF16 R80, R4.reuse, R18, R208 ;  /* 0x000000120450723c */ /* 0x040fe200000418d0 */
[----:B------:R-:W2:Y:S04]  /*5110*/  LDSM.16.MT88.4 R16, [R214+0x1100] ;  /* 0x00110000d610783b */ /* 0x000ea80000004200 */
[----:B------:R-:W-:Y:S02]  /*5120*/  LDSM.16.MT88.4 R32, [R212+0x7100] ;  /* 0x00710000d420783b */ /* 0x000fe40000004200 */
[----:B------:R-:W-:Y:S01]  /*5130*/  IMAD.MOV.U32 R209, RZ, RZ, R92 ;  /* 0x000000ffffd17224 */ /* 0x000fe200078e005c */
[----:B----4-:R-:W-:Y:S01]  /*5140*/  HMMA.16816.F32.BF16 R100, R4, R22, R192 ;  /* 0x000000160464723c */ /* 0x010fe200000418c0 */
[----:B------:R-:W-:-:S02]  /*5150*/  IMAD.MOV.U32 R210, RZ, RZ, R93 ;  /* 0x000000ffffd27224 */ /* 0x000fc400078e005d */
[----:B------:R-:W-:Y:S02]  /*5160*/  IMAD.MOV.U32 R211, RZ, RZ, R95 ;  /* 0x000000ffffd37224 */ /* 0x000fe400078e005f */
[----:B------:R-:W-:-:S03]  /*5170*/  IMAD.MOV.U32 R208, RZ, RZ, R111 ;  /* 0x000000ffffd07224 */ /* 0x000fc600078e006f */
[C---:B------:R-:W-:Y:S01]  /*5180*/  HMMA.16816.F32.BF16 R92, R4.reuse, R20, R200 ;  /* 0x00000014045c723c */ /* 0x040fe200000418c8 */
[----:B------:R-:W3:Y:S06]  /*5190*/  LDSM.16.MT88.4 R20, [R213+0x4100] ;  /* 0x00410000d514783b */ /* 0x000eec0000004200 */
[----:B------:R-:W-:Y:S01]  /*51a0*/  IMAD.MOV.U32 R203, RZ, RZ, R109 ;  /* 0x000000ffffcb7224 */ /* 0x000fe200078e006d */
[----:B------:R-:W-:Y:S01]  /*51b0*/  MOV R202, R211 ;  /* 0x000000d300ca7202 */ /* 0x000fe20000000f00 */
[----:B-1----:R-:W-:Y:S01]  /*51c0*/  HMMA.16816.F32.BF16 R120, R4, R8, R180 ;  /* 0x000000080478723c */ /* 0x002fe200000418b4 */
[----:B------:R-:W-:Y:S01]  /*51d0*/  IMAD.MOV.U32 R201, RZ, RZ, R196 ;  /* 0x000000ffffc97224 */ /* 0x000fe200078e00c4 */
[----:B------:R-:W-:Y:S01]  /*51e0*/  MOV R196, R149 ;  /* 0x0000009500c47202 */ /* 0x000fe20000000f00 */
[----:B------:R-:W-:-:S02]  /*51f0*/  IMAD.MOV.U32 R149, RZ, RZ, R150 ;  /* 0x000000ffff957224 */ /* 0x000fc400078e0096 */
[----:B------:R-:W-:Y:S02]  /*5200*/  IMAD.MOV.U32 R200, RZ, RZ, R127 ;  /* 0x000000ffffc87224 */ /* 0x000fe400078e007f */
[----:B------:R-:W-:Y:S01]  /*5210*/  IMAD.MOV.U32 R150, RZ, RZ, R151 ;  /* 0x000000ffff967224 */ /* 0x000fe200078e0097 */
[----:B------:R-:W-:Y:S01]  /*5220*/  HMMA.16816.F32.BF16 R192, R4, R10, R172 ;  /* 0x0000000a04c0723c */ /* 0x000fe200000418ac */
[----:B------:R-:W1:Y:S01]  /*5230*/  LDSM.16.MT88.4 R8, [R214+0x4100] ;  /* 0x00410000d608783b */ /* 0x000e620000004200 */
[----:B------:R-:W-:Y:S01]  /*5240*/  MOV R151, R26 ;  /* 0x0000001a00977202 */ /* 0x000fe20000000f00 */
[----:B------:R-:W-:Y:S02]  /*5250*/  IMAD.MOV.U32 R127, RZ, RZ, R25 ;  /* 0x000000ffff7f7224 */ /* 0x000fe400078e0019 */
[----:B------:R-:W-:-:S03]  /*5260*/  IMAD.MOV.U32 R211, RZ, RZ, R162 ;  /* 0x000000ffffd37224 */ /* 0x000fc600078e00a2 */
[C---:B--2---:R-:W-:Y:S08]  /*5270*/  HMMA.16816.F32.BF16 R108, R4.reuse, R16, R188 ;  /* 0x00000010046c723c */ /* 0x044ff000000418bc */
[C---:B------:R-:W-:Y:S01]  /*5280*/  HMMA.16816.F32.BF16 R116, R4.reuse, R18, R184 ;  /* 0x000000120474723c */ /* 0x040fe200000418b8 */
[----:B------:R-:W2:Y:S07]  /*5290*/  LDSM.16.MT88.4 R16, [R215+0x4100] ;  /* 0x00410000d710783b */ /* 0x000eae0000004200 */
[C---:B---3--:R-:W-:Y:S08]  /*52a0*/  HMMA.16816.F32.BF16 R188, R4.reuse, R20, R176 ;  /* 0x0000001404bc723c */ /* 0x048ff000000418b0 */
[C---:B------:R-:W-:Y:S01]  /*52b0*/  HMMA.16816.F32.BF16 R184, R4.reuse, R22, R156 ;  /* 0x0000001604b8723c */ /* 0x040fe2000004189c */
[----:B------:R-:W3:Y:S06]  /*52c0*/  LDSM.16.MT88.4 R20, [R215+0x7100] ;  /* 0x00710000d714783b */ /* 0x000eec0000004200 */
[----:B------:R-:W-:Y:S01]  /*52d0*/  MOV R159, R204 ;  /* 0x000000cc009f7202 */ /* 0x000fe20000000f00 */
[----:B------:R-:W-:Y:S01]  /*52e0*/  IMAD.MOV.U32 R158, RZ, RZ, R197 ;  /* 0x000000ffff9e7224 */ /* 0x000fe200078e00c5 */
[----:B-1----:R-:W-:Y:S01]  /*52f0*/  HMMA.16816.F32.BF16 R176, R4, R8, R132 ;  /* 0x0000000804b0723c */ /* 0x002fe20000041884 */
[----:B------:R-:W-:Y:S01]  /*5300*/  MOV R204, R24 ;  /* 0x0000001800cc7202 */ /* 0x000fe20000000f00 */
[----:B------:R-:W-:-:S02]  /*5310*/  IMAD.MOV.U32 R197, RZ, RZ, R209 ;  /* 0x000000ffffc57224 */ /* 0x000fc400078e00d1 */
[----:B------:R-:W-:Y:S01]  /*5320*/  IMAD.MOV.U32 R209, RZ, RZ, R210 ;  /* 0x000000ffffd17224 */ /* 0x000fe200078e00d2 */
[----:B------:R-:W-:Y:S02]  /*5330*/  MOV R210, R163 ;  /* 0x000000a300d27202 */ /* 0x000fe40000000f00 */
[----:B------:R-:W-:Y:S01]  /*5340*/  IMAD.MOV.U32 R132, RZ, RZ, R27 ;  /* 0x000000ffff847224 */ /* 0x000fe200078e001b */
[----:B------:R-:W-:Y:S01]  /*5350*/  HMMA.16816.F32.BF16 R172, R4, R10, R28 ;  /* 0x0000000a04ac723c */ /* 0x000fe2000004181c */
[----:B------:R-:W1:Y:S01]  /*5360*/  LDSM.16.MT88.4 R24, [R213+0x7100] ;  /* 0x00710000d518783b */ /* 0x000e620000004200 */
[----:B------:R-:W-:Y:S01]  /*5370*/  MOV R134, R203 ;  /* 0x000000cb00867202 */ /* 0x000fe20000000f00 */
[----:B------:R-:W-:Y:S01]  /*5380*/  IMAD.MOV.U32 R203, RZ, RZ, R161 ;  /* 0x000000ffffcb7224 */ /* 0x000fe200078e00a1 */
[----:B------:R-:W-:Y:S01]  /*5390*/  MOV R135, R148 ;  /* 0x0000009400877202 */ /* 0x000fe20000000f00 */
[----:B------:R-:W-:Y:S01]  /*53a0*/  LDSM.16.MT88.4 R8, [R212+0xa100] ;  /* 0x00a10000d408783b */ /* 0x000fe20000004200 */
[----:B------:R-:W-:-:S02]  /*53b0*/  IMAD.MOV.U32 R133, RZ, RZ, R160 ;  /* 0x000000ffff857224 */ /* 0x000fc400078e00a0 */
[C---:B--2---:R-:W-:Y:S01]  /*53c0*/  HMMA.16816.F32.BF16 R128, R4.reuse, R16, R152 ;  /* 0x000000100480723c */ /* 0x044fe20000041898 */
[----:B------:R-:W-:Y:S07]  /*53d0*/  LDSM.16.MT88.4 R28, [R213+0xa100] ;  /* 0x00a10000d51c783b */ /* 0x000fee0000004200 */
[C---:B------:R-:W-:Y:S01]  /*53e0*/  HMMA.16816.F32.BF16 R180, R4.reuse, R18, R144 ;  /* 0x0000001204b4723c */ /* 0x040fe20000041890 */
[----:B------:R-:W2:Y:S07]  /*53f0*/  LDSM.16.MT88.4 R16, [R214+0x7100] ;  /* 0x00710000d610783b */ /* 0x000eae0000004200 */
[C---:B------:R-:W-:Y:S07]  /*5400*/  HMMA.16816.F32.BF16 R160, R4.reuse, R32, R140 ;  /* 0x0000002004a0723c */ /* 0x040fee000004188c */
[----:B------:R-:W-:Y:S01]  /*5410*/  IMAD.MOV.U32 R143, RZ, RZ, R158 ;  /* 0x000000ffff8f7224 */ /* 0x000fe200078e009e */
[----:B---3--:R-:W-:Y:S01]  /*5420*/  HMMA.16816.F32.BF16 R144, R4, R20, R96 ;  /* 0x000000140490723c */ /* 0x008fe20000041860 */
[----:B------:R-:W-:Y:S01]  /*5430*/  IMAD.MOV.U32 R142, RZ, RZ, R159 ;  /* 0x000000ffff8e7224 */ /* 0x000fe200078e009f */
[----:B------:R-:W-:Y:S01]  /*5440*/  MOV R141, R202 ;  /* 0x000000ca008d7202 */ /* 0x000fe20000000f00 */
[----:B------:R-:W-:-:S04]  /*5450*/  IMAD.MOV.U32 R140, RZ, RZ, R203 ;  /* 0x000000ffff8c7224 */ /* 0x000fc800078e00cb */
[----:B------:R-:W-:Y:S01]  /*5460*/  IMAD.MOV.U32 R98, RZ, RZ, R125 ;  /* 0x000000ffff627224 */ /* 0x000fe200078e007d */
[----:B------:R-:W-:Y:S01]  /*5470*/  HMMA.16816.F32.BF16 R156, R4, R34, R136 ;  /* 0x00000022049c723c */ /* 0x000fe20000041888 */
[----:B------:R-:W-:Y:S01]  /*5480*/  MOV R97, R124 ;  /* 0x0000007c00617202 */ /* 0x000fe20000000f00 */
[----:B------:R-:W-:Y:S01]  /*5490*/  IMAD.MOV.U32 R96, RZ, RZ, R126 ;  /* 0x000000ffff607224 */ /* 0x000fe200078e007e */
[----:B------:R-:W-:Y:S01]  /*54a0*/  LDSM.16.MT88.4 R32, [R212+0x4900] ;  /* 0x00490000d420783b */ /* 0x000fe20000004200 */
[----:B------:R-:W-:-:S03]  /*54b0*/  IMAD.MOV.U32 R99, RZ, RZ, R204 ;  /* 0x000000ffff637224 */ /* 0x000fc600078e00cc */
[----:B------:R-:W-:Y:S01]  /*54c0*/  IMAD.MOV.U32 R139, RZ, RZ, R196 ;  /* 0x000000ffff8b7224 */ /* 0x000fe200078e00c4 */
[----:B------:R-:W-:Y:S01]  /*54d0*/  MOV R138, R149 ;  /* 0x00000095008a7202 */ /* 0x000fe20000000f00 */
[----:B------:R-:W-:Y:S01]  /*54e0*/  IMAD.MOV.U32 R196, RZ, RZ, R150 ;  /* 0x000000ffffc47224 */ /* 0x000fe200078e0096 */
[----:B-1----:R-:W-:Y:S01]  /*54f0*/  HMMA.16816.F32.BF16 R152, R4, R26, R112 ;  /* 0x0000001a0498723c */ /* 0x002fe20000041870 */
[----:B------:R-:W-:Y:S02]  /*5500*/  IMAD.MOV.U32 R137, RZ, RZ, R151 ;  /* 0x000000ffff897224 */ /* 0x000fe400078e0097 */
[----:B------:R-:W-:-:S05]  /*5510*/  IMAD.MOV.U32 R136, RZ, RZ, R127 ;  /* 0x000000ffff887224 */ /* 0x000fca00078e007f */
[C---:B------:R-:W-:Y:S01]  /*5520*/  HMMA.16816.F32.BF16 R148, R4.reuse, R24, R104 ;  /* 0x000000180494723c */ /* 0x040fe20000041868 */
[----:B------:R-:W-:Y:S07]  /*5530*/  LDSM.16.MT88.4 R24, [R212+0x1900] ;  /* 0x00190000d418783b */ /* 0x000fee0000004200 */
[C---:B--2---:R-:W-:Y:S08]  /*5540*/  HMMA.16816.F32.BF16 R112, R4.reuse, R16, R72 ;  /* 0x000000100470723c */ /* 0x044ff00000041848 */
[C---:B------:R-:W-:Y:S01]  /*5550*/  HMMA.16816.F32.BF16 R104, R4.reuse, R18, R56 ;  /* 0x000000120468723c */ /* 0x040fe20000041838 */
[----:B------:R-:W1:Y:S06]  /*5560*/  LDSM.16.MT88.4 R16, [R214+0xa100] ;  /* 0x00a10000d610783b */ /* 0x000e6c0000004200 */
[----:B------:R-:W-:Y:S01]  /*5570*/  IMAD.MOV.U32 R58, RZ, RZ, R206 ;  /* 0x000000ffff3a7224 */ /* 0x000fe200078e00ce */
[----:B------:R-:W-:Y:S01]  /*5580*/  HMMA.16816.F32.BF16 R124, R4, R22, R76 ;  /* 0x00000016047c723c */ /* 0x000fe2000004184c */
[----:B------:R-:W-:Y:S01]  /*5590*/  MOV R56, R208 ;  /* 0x000000d000387202 */ /* 0x000fe20000000f00 */
[----:B------:R-:W-:Y:S01]  /*55a0*/  IMAD.MOV.U32 R57, RZ, RZ, R207 ;  /* 0x000000ffff397224 */ /* 0x000fe200078e00cf */
[----:B------:R-:W-:Y:S01]  /*55b0*/  LDSM.16.MT88.4 R20, [R213+0x1900] ;  /* 0x00190000d514783b */ /* 0x000fe20000004200 */
[----:B------:R-:W-:-:S04]  /*55c0*/  MOV R59, R205 ;  /* 0x000000cd003b7202 */ /* 0x000fc80000000f00 */
[C---:B------:R-:W-:Y:S08]  /*55d0*/  HMMA.16816.F32.BF16 R76, R4.reuse, R8, R52 ;  /* 0x00000008044c723c */ /* 0x040ff00000041834 */
[C---:B------:R-:W-:Y:S01]  /*55e0*/  HMMA.16816.F32.BF16 R72, R4.reuse, R10, R64 ;  /* 0x0000000a0448723c */ /* 0x040fe20000041840 */
[----:B------:R-:W2:Y:S06]  /*55f0*/  LDSM.16.MT88.4 R8, [R215+0xa100] ;  /* 0x00a10000d708783b */ /* 0x000eac0000004200 */
[----:B------:R-:W-:Y:S01]  /*5600*/  IMAD.MOV.U32 R66, RZ, RZ, R2 ;  /* 0x000000ffff427224 */ /* 0x000fe200078e0002 */
[----:B------:R-:W-:Y:S01]  /*5610*/  HMMA.16816.F32.BF16 R60, R4, R28, R60 ;  /* 0x0000001c043c723c */ /* 0x000fe2000004183c */
[----:B------:R-:W-:Y:S01]  /*5620*/  FFMA.FTZ R2, R248, c[0x0][0x2d0], -R12 ;  /* 0x0000b400f8027a23 */ /* 0x000fe2000001080c */
[----:B------:R-:W-:Y:S01]  /*5630*/  MOV R248, R99 ;  /* 0x0000006300f87202 */ /* 0x000fe20000000f00 */
[----:B------:R-:W-:-:S02]  /*5640*/  IMAD.MOV.U32 R67, RZ, RZ, R209 ;  /* 0x000000ffff437224 */ /* 0x000fc400078e00d1 */
[----:B------:R3:W-:Y:S03]  /*5650*/  MUFU.EX2 R206, R2 ;  /* 0x0000000200ce7308 */ /* 0x0007e60000000800 */
[C---:B------:R-:W-:Y:S01]  /*5660*/  HMMA.16816.F32.BF16 R68, R4.reuse, R30, R68 ;  /* 0x0000001e0444723c */ /* 0x040fe20000041844 */
[----:B------:R-:W-:Y:S07]  /*5670*/  LDSM.16.MT88.4 R28, [R213+0x7900] ;  /* 0x00790000d51c783b */ /* 0x000fee0000004200 */
[----:B-1----:R-:W-:Y:S01]  /*5680*/  HMMA.16816.F32.BF16 R40, R4, R16, R40 ;  /* 0x000000100428723c */ /* 0x002fe20000041828 */
[----:B---3--:R-:W-:-:S02]  /*5690*/  FFMA.FTZ R2, R246, c[0x0][0x2d0], -R12 ;  /* 0x0000b400f6027a23 */ /* 0x008fc4000001080c */
[----:B------:R-:W-:-:S05]  /*56a0*/  IMAD.MOV.U32 R246, RZ, RZ, R98 ;  /* 0x000000fffff67224 */ /* 0x000fca00078e0062 */
[C---:B------:R-:W-:Y:S01]  /*56b0*/  HMMA.16816.F32.BF16 R36, R4.reuse, R18, R36 ;  /* 0x000000120424723c */ /* 0x040fe20000041824 */
[----:B------:R1:W3:Y:S01]  /*56c0*/  MUFU.EX2 R209, R2 ;  /* 0x0000000200d17308 */ /* 0x0002e20000000800 */
[----:B------:R-:W4:Y:S06]  /*56d0*/  LDSM.16.MT88.4 R16, [R215+0x1900] ;  /* 0x00190000d710783b */ /* 0x000f2c0000004200 */
[----:B--2---:R-:W-:Y:S01]  /*56e0*/  HMMA.16816.F32.BF16 R48, R4, R8, R48 ;  /* 0x000000080430723c */ /* 0x004fe20000041830 */
[----:B-1----:R-:W-:-:S07]  /*56f0*/  FFMA.FTZ R2, R165, c[0x0][0x2d0], -R12 ;  /* 0x0000b400a5027a23 */ /* 0x002fce000001080c */
[----:B------:R-:W-:Y:S01]  /*5700*/  HMMA.16816.F32.BF16 R44, R4, R10, R44 ;  /* 0x0000000a042c723c */ /* 0x000fe2000004182c */
[----:B------:R-:W1:Y:S01]  /*5710*/  LDSM.16.MT88.4 R8, [R214+0x1900] ;  /* 0x00190000d608783b */ /* 0x000e620000004200 */
[----:B------:R-:W-:Y:S01]  /*5720*/  IMAD.MOV.U32 R165, RZ, RZ, R139 ;  /* 0x000000ffffa57224 */ /* 0x000fe200078e008b */
[----:B------:R2:W-:Y:S04]  /*5730*/  MUFU.EX2 R208, R2 ;  /* 0x0000000200d07308 */ /* 0x0005e80000000800 */
[----:B------:R-:W-:Y:S02]  /*5740*/  FFMA.FTZ R4, R251, c[0x0][0x2d0], -R0 ;  /* 0x0000b400fb047a23 */ /* 0x000fe40000010800 */
[----:B------:R-:W-:Y:S02]  /*5750*/  IMAD.MOV.U32 R251, RZ, RZ, R59 ;  /* 0x000000fffffb7224 */ /* 0x000fe400078e003b */
[----:B------:R3:W-:Y:S01]  /*5760*/  MUFU.EX2 R202, R4 ;  /* 0x0000000400ca7308 */ /* 0x0007e20000000800 */
[----:B--2---:R-:W-:Y:S01]  /*5770*/  FFMA.FTZ R2, R166, c[0x0][0x2d0], -R12 ;  /* 0x0000b400a6027a23 */ /* 0x004fe2000001080c */
[----:B------:R-:W-:-:S06]  /*5780*/  MOV R166, R141 ;  /* 0x0000008d00a67202 */ /* 0x000fcc0000000f00 */
[----:B------:R2:W2:Y:S01]  /*5790*/  MUFU.EX2 R207, R2 ;  /* 0x0000000200cf7308 */ /* 0x0004a20000000800 */
[----:B---3--:R-:W-:Y:S01]  /*57a0*/  F2FP.BF16.PACK_AB R4, R209, R206 ;  /* 0x000000ced104723e */ /* 0x008fe200000010ff */
[----:B--2---:R-:W-:Y:S01]  /*57b0*/  FFMA.FTZ R2, R249, c[0x0][0x2d0], -R0 ;  /* 0x0000b400f9027a23 */ /* 0x004fe20000010800 */
[----:B------:R-:W-:Y:S01]  /*57c0*/  F2FP.BF16.PACK_AB R6, R207, R208 ;  /* 0x000000d0cf06723e */ /* 0x000fe200000010ff */
[----:B------:R-:W-:-:S04]  /*57d0*/  IMAD.MOV.U32 R249, RZ, RZ, R97 ;  /* 0x000000fffff97224 */ /* 0x000fc800078e0061 */
[----:B------:R2:W-:Y:S02]  /*57e0*/  MUFU.EX2 R205, R2 ;  /* 0x0000000200cd7308 */ /* 0x0005e40000000800 */
[----:B--2---:R-:W-:Y:S01]  /*57f0*/  FFMA.FTZ R2, R250, c[0x0][0x2d0], -R0 ;  /* 0x0000b400fa027a23 */ /* 0x004fe20000010800 */
[----:B------:R-:W-:-:S05]  /*5800*/  MOV R250, R96 ;  /* 0x0000006000fa7202 */ /* 0x000fca0000000f00 */
[----:B------:R2:W3:Y:S02]  /*5810*/  MUFU.EX2 R204, R2 ;  /* 0x0000000200cc7308 */ /* 0x0004e40000000800 */
[----:B--2---:R-:W-:Y:S01]  /*5820*/  FFMA.FTZ R2, R252, c[0x0][0x2d0], -R0 ;  /* 0x0000b400fc027a23 */ /* 0x004fe20000010800 */
[----:B---3--:R-:W-:Y:S01]  /*5830*/  F2FP.BF16.PACK_AB R5, R204, R205 ;  /* 0x000000cdcc05723e */ /* 0x008fe200000010ff */
[----:B------:R-:W-:-:S04]  /*5840*/  IMAD.MOV.U32 R252, RZ, RZ, R58 ;  /* 0x000000fffffc7224 */ /* 0x000fc800078e003a */
[----:B------:R-:W2:Y:S02]  /*5850*/  MUFU.EX2 R203, R2 ;  /* 0x0000000200cb7308 */ /* 0x000ea40000000800 */
[----:B--2---:R-:W-:Y:S01]  /*5860*/  F2FP.BF16.PACK_AB R7, R203, R202 ;  /* 0x000000cacb07723e */ /* 0x004fe200000010ff */
[----:B------:R-:W-:-:S04]  /*5870*/  IMAD.MOV.U32 R2, RZ, RZ, R142 ;  /* 0x000000ffff027224 */ /* 0x000fc800078e008e */
[----:B------:R-:W-:Y:S02]  /*5880*/  FFMA.FTZ R2, R2, c[0x0][0x2d0], -R12 ;  /* 0x0000b40002027a23 */ /* 0x000fe4000001080c */
[C---:B------:R-:W-:Y:S07]  /*5890*/  HMMA.16816.F32.BF16 R52, R4.reuse, R26, R80 ;  /* 0x0000001a0434723c */ /* 0x040fee0000041850 */
[----:B------:R-:W-:Y:S01]  /*58a0*/  MOV R83, R66 ;  /* 0x0000004200537202 */ /* 0x000fe20000000f00 */
[----:B------:R-:W-:Y:S01]  /*58b0*/  IMAD.MOV.U32 R82, RZ, RZ, R67 ;  /* 0x000000ffff527224 */ /* 0x000fe200078e0043 */
[----:B------:R-:W-:Y:S01]  /*58c0*/  MOV R80, R57 ;  /* 0x0000003900507202 */ /* 0x000fe20000000f00 */
[----:B------:R-:W-:Y:S01]  /*58d0*/  IMAD.MOV.U32 R81, RZ, RZ, R56 ;  /* 0x000000ffff517224 */ /* 0x000fe200078e0038 */
[C---:B------:R-:W-:Y:S08]  /*58e0*/  HMMA.16816.F32.BF16 R64, R4.reuse, R22, R88 ;  /* 0x000000160440723c */ /* 0x040ff00000041858 */
[C---:B------:R-:W-:Y:S01]  /*58f0*/  HMMA.16816.F32.BF16 R56, R4.reuse, R20, R84 ;  /* 0x000000140438723c */ /* 0x040fe20000041854 */
[----:B------:R-:W-:Y:S07]  /*5900*/  LDSM.16.MT88.4 R20, [R215+0x4900] ;  /* 0x00490000d714783b */ /* 0x000fee0000004200 */
[C---:B----4-:R-:W-:Y:S08]  /*5910*/  HMMA.16816.F32.BF16 R84, R4.reuse, R16, R92 ;  /* 0x000000100454723c */ /* 0x050ff0000004185c */
[C---:B------:R-:W-:Y:S01]  /*5920*/  HMMA.16816.F32.BF16 R88, R4.reuse, R18, R100 ;  /* 0x000000120458723c */ /* 0x040fe20000041864 */
[----:B------:R-:W2:Y:S07]  /*5930*/  LDSM.16.MT88.4 R16, [R214+0x4900] ;  /* 0x00490000d610783b */ /* 0x000eae0000004200 */
[C---:B------:R-:W-:Y:S01]  /*5940*/  HMMA.16816.F32.BF16 R168, R4.reuse, R24, R168 ;  /* 0x0000001804a8723c */ /* 0x040fe200000418a8 */
[----:B------:R-:W3:Y:S07]  /*5950*/  LDSM.16.MT88.4 R24, [R213+0x4900] ;  /* 0x00490000d518783b */ /* 0x000eee0000004200 */
[C---:B-1----:R-:W-:Y:S08]  /*5960*/  HMMA.16816.F32.BF16 R92, R4.reuse, R8, R108 ;  /* 0x00000008045c723c */ /* 0x042ff0000004186c */
[C---:B------:R-:W-:Y:S01]  /*5970*/  HMMA.16816.F32.BF16 R96, R4.reuse, R10, R116 ;  /* 0x0000000a0460723c */ /* 0x040fe20000041874 */
[----:B------:R-:W1:Y:S07]  /*5980*/  LDSM.16.MT88.4 R8, [R212+0x7900] ;  /* 0x00790000d408783b */ /* 0x000e6e0000004200 */
[C---:B------:R-:W-:Y:S07]  /*5990*/  HMMA.16816.F32.BF16 R100, R4.reuse, R32, R120 ;  /* 0x000000200464723c */ /* 0x040fee0000041878 */
[----:B------:R-:W-:Y:S01]  /*59a0*/  IMAD.MOV.U32 R33, RZ, RZ, R136 ;  /* 0x000000ffff217224 */ /* 0x000fe200078e0088 */
[----:B------:R-:W-:Y:S01]  /*59b0*/  HMMA.16816.F32.BF16 R108, R4, R34, R192 ;  /* 0x00000022046c723c */ /* 0x000fe200000418c0 */
[----:B------:R-:W-:-:S06]  /*59c0*/  IMAD.MOV.U32 R32, RZ, RZ, R143 ;  /* 0x000000ffff207224 */ /* 0x000fcc00078e008f */
[----:B------:R-:W-:Y:S01]  /*59d0*/  IMAD.MOV.U32 R194, RZ, RZ, R137 ;  /* 0x000000ffffc27224 */ /* 0x000fe200078e0089 */
[----:B------:R-:W-:Y:S01]  /*59e0*/  MOV R193, R138 ;  /* 0x0000008a00c17202 */ /* 0x000fe20000000f00 */
[----:B------:R-:W-:Y:S01]  /*59f0*/  IMAD.MOV.U32 R192, RZ, RZ, R140 ;  /* 0x000000ffffc07224 */ /* 0x000fe200078e008c */
[----:B--2---:R-:W-:Y:S01]  /*5a00*/  HMMA.16816.F32.BF16 R136, R4, R16, R176 ;  /* 0x000000100488723c */ /* 0x004fe200000418b0 */
[----:B------:R-:W-:Y:S01]  /*5a10*/  MOV R195, R132 ;  /* 0x0000008400c37202 */ /* 0x000fe20000000f00 */
[----:B------:R-:W-:Y:S02]  /*5a20*/  IMAD.MOV.U32 R34, RZ, RZ, R133 ;  /* 0x000000ffff227224 */ /* 0x000fe400078e0085 */
[----:B------:R-:W-:-:S04]  /*5a30*/  IMAD.MOV.U32 R35, RZ, RZ, R134 ;  /* 0x000000ffff237224 */ /* 0x000fc800078e0086 */
[C---:B------:R-:W-:Y:S01]  /*5a40*/  HMMA.16816.F32.BF16 R140, R4.reuse, R18, R172 ;  /* 0x00000012048c723c */ /* 0x040fe200000418ac */
[----:B------:R-:W2:Y:S07]  /*5a50*/  LDSM.16.MT88.4 R16, [R215+0x7900] ;  /* 0x00790000d710783b */ /* 0x000eae0000004200 */
[C---:B---3--:R-:W-:Y:S07]  /*5a60*/  HMMA.16816.F32.BF16 R116, R4.reuse, R24, R188 ;  /* 0x000000180474723c */ /* 0x048fee00000418bc */
[----:B------:R-:W-:Y:S01]  /*5a70*/  MOV R25, R135 ;  /* 0x0000008700197202 */ /* 0x000fe20000000f00 */
[C---:B------:R-:W-:Y:S08]  /*5a80*/  HMMA.16816.F32.BF16 R120, R4.reuse, R26, R184 ;  /* 0x0000001a0478723c */ /* 0x040ff000000418b8 */
[C---:B-1----:R-:W-:Y:S08]  /*5a90*/  HMMA.16816.F32.BF16 R184, R4.reuse, R8, R160 ;  /* 0x0000000804b8723c */ /* 0x042ff000000418a0 */
[C---:B------:R-:W-:Y:S01]  /*5aa0*/  HMMA.16816.F32.BF16 R188, R4.reuse, R10, R156 ;  /* 0x0000000a04bc723c */ /* 0x040fe2000004189c */
[----:B------:R-:W1:Y:S07]  /*5ab0*/  LDSM.16.MT88.4 R8, [R214+0x7900] ;  /* 0x00790000d608783b */ /* 0x000e6e0000004200 */
[C---:B------:R-:W-:Y:S08]  /*5ac0*/  HMMA.16816.F32.BF16 R132, R4.reuse, R22, R180 ;  /* 0x000000160484723c */ /* 0x040ff000000418b4 */
[C---:B------:R-:W-:Y:S07]  /*5ad0*/  HMMA.16816.F32.BF16 R180, R4.reuse, R28, R148 ;  /* 0x0000001c04b4723c */ /* 0x040fee0000041894 */
[----:B------:R-:W-:Y:S01]  /*5ae0*/  IMAD.MOV.U32 R29, RZ, RZ, R25 ;  /* 0x000000ffff1d7224 */ /* 0x000fe200078e0019 */
[----:B------:R-:W-:Y:S01]  /*5af0*/  HMMA.16816.F32.BF16 R128, R4, R20, R128 ;  /* 0x000000140480723c */ /* 0x000fe20000041880 */
[----:B------:R-:W3:Y:S01]  /*5b00*/  LDSM.16.MT88.4 R20, [R212+0xa900] ;  /* 0x00a90000d414783b */ /* 0x000ee20000004200 */
[----:B------:R-:W-:-:S02]  /*5b10*/  IMAD.MOV.U32 R28, RZ, RZ, R194 ;  /* 0x000000ffff1c7224 */ /* 0x000fc400078e00c2 */
[----:B------:R-:W-:Y:S01]  /*5b20*/  IMAD.MOV.U32 R194, RZ, RZ, R221 ;  /* 0x000000ffffc27224 */ /* 0x000fe200078e00dd */
[----:B------:R-:W-:Y:S03]  /*5b30*/  LDSM.16.MT88.4 R24, [R213+0xa900] ;  /* 0x00a90000d518783b */ /* 0x000fe60000004200 */
[C---:B--2---:R-:W-:Y:S01]  /*5b40*/  HMMA.16816.F32.BF16 R148, R4.reuse, R16, R144 ;  /* 0x000000100494723c */ /* 0x044fe20000041890 */
[----:B------:R2:W5:Y:S06]  /*5b50*/  LDL.LU R221, [R1+0x50] ;  /* 0x0000500001dd7983 */ /* 0x00056c0000300800 */
[----:B------:R-:W-:Y:S01]  /*5b60*/  IMAD.MOV.U32 R145, RZ, RZ, R29 ;  /* 0x000000ffff917224 */ /* 0x000fe200078e001d */
[----:B------:R-:W-:Y:S01]  /*5b70*/  HMMA.16816.F32.BF16 R176, R4, R30, R152 ;  /* 0x0000001e04b0723c */ /* 0x000fe20000041898 */
[----:B------:R-:W-:Y:S01]  /*5b80*/  IMAD.MOV.U32 R147, RZ, RZ, R35 ;  /* 0x000000ffff937224 */ /* 0x000fe200078e0023 */
[----:B------:R-:W-:Y:S01]  /*5b90*/  MOV R146, R34 ;  /* 0x0000002200927202 */ /* 0x000fe20000000f00 */
[----:B------:R-:W-:Y:S01]  /*5ba0*/  IMAD.MOV.U32 R29, RZ, RZ, R33 ;  /* 0x000000ffff1d7224 */ /* 0x000fe200078e0021 */
[----:B------:R-:W-:Y:S01]  /*5bb0*/  MOV R34, R80 ;  /* 0x0000005000227202 */ /* 0x000fe20000000f00 */
[----:B------:R-:W-:-:S02]  /*5bc0*/  IMAD.MOV.U32 R35, RZ, RZ, R81 ;  /* 0x000000ffff237224 */ /* 0x000fc400078e0051 */
[----:B------:R-:W-:Y:S01]  /*5bd0*/  MOV R31, R193 ;  /* 0x000000c1001f7202 */ /* 0x000fe20000000f00 */
[----:B------:R-:W-:Y:S01]  /*5be0*/  IMAD.MOV.U32 R193, RZ, RZ, R198 ;  /* 0x000000ffffc17224 */ /* 0x000fe200078e00c6 */
[----:B-1----:R-:W-:Y:S01]  /*5bf0*/  HMMA.16816.F32.BF16 R160, R4, R8, R112 ;  /* 0x0000000804a0723c */ /* 0x002fe20000041870 */
[----:B------:R1:W-:Y:S01]  /*5c00*/  MUFU.EX2 R198, R2 ;  /* 0x0000000200c67308 */ /* 0x0003e20000000800 */
[----:B------:R-:W-:Y:S01]  /*5c10*/  IMAD.MOV.U32 R30, RZ, RZ, R192 ;  /* 0x000000ffff1e7224 */ /* 0x000fe200078e00c0 */
[----:B------:R-:W-:Y:S01]  /*5c20*/  MOV R192, R83 ;  /* 0x0000005300c07202 */ /* 0x000fe20000000f00 */
[----:B------:R-:W-:Y:S01]  /*5c30*/  IMAD.MOV.U32 R33, RZ, RZ, R82 ;  /* 0x000000ffff217224 */ /* 0x000fe200078e0052 */
[----:B------:R-:W-:-:S03]  /*5c40*/  MOV R144, R146 ;  /* 0x0000009200907202 */ /* 0x000fc60000000f00 */
[----:B------:R-:W-:Y:S01]  /*5c50*/  HMMA.16816.F32.BF16 R156, R4, R10, R104 ;  /* 0x0000000a049c723c */ /* 0x000fe20000041868 */
[----:B------:R-:W4:Y:S01]  /*5c60*/  LDSM.16.MT88.4 R8, [R215+0xa900] ;  /* 0x00a90000d708783b */ /* 0x000f220000004200 */
[----:B------:R-:W-:-:S06]  /*5c70*/  IMAD.MOV.U32 R146, RZ, RZ, R30 ;  /* 0x000000ffff927224 */ /* 0x000fcc00078e001e */
[C---:B------:R-:W-:Y:S01]  /*5c80*/  HMMA.16816.F32.BF16 R172, R4.reuse, R18, R124 ;  /* 0x0000001204ac723c */ /* 0x040fe2000004187c */
[----:B-1----:R-:W-:Y:S02]  /*5c90*/  FFMA.FTZ R2, R145, c[0x0][0x2d0], -R12 ;  /* 0x0000b40091027a23 */ /* 0x002fe4000001080c */
[----:B------:R-:W-:Y:S01]  /*5ca0*/  IMAD.MOV.U32 R145, RZ, RZ, R147 ;  /* 0x000000ffff917224 */ /* 0x000fe200078e0093 */
[----:B------:R-:W-:Y:S01]  /*5cb0*/  MOV R147, R31 ;  /* 0x0000001f00937202 */ /* 0x000fe20000000f00 */
[----:B------:R-:W-:Y:S02]  /*5cc0*/  IMAD.MOV.U32 R31, RZ, RZ, R29 ;  /* 0x000000ffff1f7224 */ /* 0x000fe400078e001d */
[----:B------:R-:W-:Y:S01]  /*5cd0*/  IMAD.MOV.U32 R29, RZ, RZ, R35 ;  /* 0x000000ffff1d7224 */ /* 0x000fe200078e0023 */
[----:B------:R-:W-:Y:S01]  /*5ce0*/  MOV R35, R193 ;  /* 0x000000c100237202 */ /* 0x000fe20000000f00 */
[----:B------:R-:W-:Y:S01]  /*5cf0*/  IMAD.MOV.U32 R193, RZ, RZ, R195 ;  /* 0x000000ffffc17224 */ /* 0x000fe200078e00c3 */
[----:B------:R-:W-:Y:S01]  /*5d00*/  MOV R17, R145 ;  /* 0x0000009100117202 */ /* 0x000fe20000000f00 */
[----:B------:R-:W-:Y:S01]  /*5d10*/  IMAD.MOV.U32 R30, RZ, RZ, R28 ;  /* 0x000000ffff1e7224 */ /* 0x000fe200078e001c */
[----:B------:R-:W-:Y:S01]  /*5d20*/  MOV R28, R34 ;  /* 0x00000022001c7202 */ /* 0x000fe20000000f00 */
[----:B------:R-:W-:Y:S01]  /*5d30*/  IMAD.MOV.U32 R195, RZ, RZ, R199 ;  /* 0x000000ffffc37224 */ /* 0x000fe200078e00c7 */
[----:B---3--:R-:W-:Y:S01]  /*5d40*/  HMMA.16816.F32.BF16 R152, R4, R20, R76 ;  /* 0x000000140498723c */ /* 0x008fe2000004184c */
[----:B------:R-:W-:Y:S01]  /*5d50*/  IMAD.MOV.U32 R145, RZ, RZ, R147 ;  /* 0x000000ffff917224 */ /* 0x000fe200078e0093 */
[----:B------:R1:W3:Y:S01]  /*5d60*/  MUFU.EX2 R199, R2 ;  /* 0x0000000200c77308 */ /* 0x0002e20000000800 */
[----:B------:R-:W-:Y:S01]  /*5d70*/  IMAD.MOV.U32 R147, RZ, RZ, R31 ;  /* 0x000000ffff937224 */ /* 0x000fe200078e001f */
[----:B------:R-:W-:Y:S01]  /*5d80*/  MOV R31, R29 ;  /* 0x0000001d001f7202 */ /* 0x000fe20000000f00 */
[----:B------:R-:W-:-:S02]  /*5d90*/  IMAD.MOV.U32 R34, RZ, RZ, R192 ;  /* 0x000000ffff227224 */ /* 0x000fc400078e00c0 */
[----:B------:R-:W-:Y:S01]  /*5da0*/  IMAD.MOV.U32 R192, RZ, RZ, R194 ;  /* 0x000000ffffc07224 */ /* 0x000fe200078e00c2 */
[----:B------:R-:W-:Y:S01]  /*5db0*/  MOV R194, R32 ;  /* 0x0000002000c27202 */ /* 0x000fe20000000f00 */
[----:B------:R-:W-:Y:S01]  /*5dc0*/  IMAD.MOV.U32 R29, RZ, RZ, R35 ;  /* 0x000000ffff1d7224 */ /* 0x000fe200078e0023 */
[C---:B------:R-:W-:Y:S01]  /*5dd0*/  HMMA.16816.F32.BF16 R112, R4.reuse, R22, R72 ;  /* 0x000000160470723c */ /* 0x040fe20000041848 */
[----:B------:R-:W-:Y:S01]  /*5de0*/  IMAD.MOV.U32 R35, RZ, RZ, R193 ;  /* 0x000000ffff237224 */ /* 0x000fe200078e00c1 */
[----:B------:R-:W-:Y:S01]  /*5df0*/  MOV R193, R195 ;  /* 0x000000c300c17202 */ /* 0x000fe20000000f00 */
[----:B------:R-:W-:Y:S01]  /*5e00*/  IMAD.MOV.U32 R32, RZ, RZ, R220 ;  /* 0x000000ffff207224 */ /* 0x000fe200078e00dc */
[----:B------:R-:W-:Y:S01]  /*5e10*/  MOV R195, R200 ;  /* 0x000000c800c37202 */ /* 0x000fe20000000f00 */
[----:B------:R-:W2:Y:S01]  /*5e20*/  LDSM.16.MT88.4 R20, [R214+0xa900] ;  /* 0x00a90000d614783b */ /* 0x000ea20000004200 */
[----:B-1----:R-:W-:Y:S02]  /*5e30*/  FFMA.FTZ R2, R144, c[0x0][0x2d0], -R12 ;  /* 0x0000b40090027a23 */ /* 0x002fe4000001080c */
[C---:B----4-:R-:W-:Y:S01]  /*5e40*/  HMMA.16816.F32.BF16 R72, R4.reuse, R8, R48 ;  /* 0x000000080448723c */ /* 0x050fe20000041830 */
[----:B------:R-:W-:Y:S01]  /*5e50*/  IMAD.MOV.U32 R144, RZ, RZ, R146 ;  /* 0x000000ffff907224 */ /* 0x000fe200078e0092 */
[----:B------:R-:W-:Y:S01]  /*5e60*/  MOV R146, R30 ;  /* 0x0000001e00927202 */ /* 0x000fe20000000f00 */
[----:B------:R-:W-:Y:S01]  /*5e70*/  IMAD.MOV.U32 R30, RZ, RZ, R28 ;  /* 0x000000ffff1e7224 */ /* 0x000fe200078e001c */
[----:B------:R1:W-:Y:S01]  /*5e80*/  MUFU.EX2 R200, R2 ;  /* 0x0000000200c87308 */ /* 0x0003e20000000800 */
[----:B------:R-:W-:Y:S01]  /*5e90*/  IMAD.MOV.U32 R28, RZ, RZ, R34 ;  /* 0x000000ffff1c7224 */ /* 0x000fe200078e0022 */
[----:B------:R-:W-:Y:S01]  /*5ea0*/  MOV R34, R192 ;  /* 0x000000c000227202 */ /* 0x000fe20000000f00 */
[----:B------:R-:W-:Y:S01]  /*5eb0*/  IMAD.MOV.U32 R192, RZ, RZ, R194 ;  /* 0x000000ffffc07224 */ /* 0x000fe200078e00c2 */
[----:B------:R-:W-:Y:S01]  /*5ec0*/  MOV R16, R144 ;  /* 0x0000009000107202 */ /* 0x000fe20000000f00 */
[----:B------:R-:W-:Y:S01]  /*5ed0*/  IMAD.MOV.U32 R194, RZ, RZ, R32 ;  /* 0x000000ffffc27224 */ /* 0x000fe200078e0020 */
[----:B------:R-:W-:Y:S01]  /*5ee0*/  MOV R144, R146 ;  /* 0x0000009200907202 */ /* 0x000fe20000000f00 */
[----:B------:R-:W-:Y:S01]  /*5ef0*/  HMMA.16816.F32.BF16 R44, R4, R10, R44 ;  /* 0x0000000a042c723c */ /* 0x000fe2000004182c */
[----:B------:R-:W-:Y:S01]  /*5f00*/  MOV R146, R30 ;  /* 0x0000001e00927202 */ /* 0x000fe20000000f00 */
[----:B------:R-:W-:Y:S01]  /*5f10*/  LDSM.16.MT88.4 R8, [R213+0x2100] ;  /* 0x00210000d508783b */ /* 0x000fe20000004200 */
[----:B------:R-:W-:Y:S01]  /*5f20*/  MOV R30, R28 ;  /* 0x0000001c001e7202 */ /* 0x000fe20000000f00 */
[----:B------:R-:W-:-:S02]  /*5f30*/  UIADD3 UR15, UR6, -0x2, URZ ;  /* 0xfffffffe060f7890 */ /* 0x000fc4000fffe03f */
[----:B------:R4:W5:Y:S02]  /*5f40*/  LDL.LU R220, [R1+0x4c] ;  /* 0x00004c0001dc7983 */ /* 0x0009640000300800 */
[----:B------:R-:W-:Y:S01]  /*5f50*/  HMMA.16816.F32.BF16 R104, R4, R24, R60 ;  /* 0x000000180468723c */ /* 0x000fe2000004183c */
[----:B-1----:R-:W-:Y:S02]  /*5f60*/  FFMA.FTZ R2, R17, c[0x0][0x2d0], -R12 ;  /* 0x0000b40011027a23 */ /* 0x002fe4000001080c */
[----:B------:R-:W-:Y:S02]  /*5f70*/  IMAD.MOV.U32 R17, RZ, RZ, R145 ;  /* 0x000000ffff117224 */ /* 0x000fe400078e0091 */
        /* <DEDUP_REMOVED lines=8> */
[----:B------:R-:W-:Y:S01]  /*6000*/  MOV R193, R201 ;  /* 0x000000c900c17202 */ /* 0x000fe20000000f00 */
[----:B------:R-:W-:Y:S01]  /*6010*/  IMAD.MOV.U32 R126, RZ, RZ, R144 ;  /* 0x000000ffff7e7224 */ /* 0x000fe200078e0090 */
[----:B------:R1:W1:Y:S01]  /*6020*/  MUFU.EX2 R201, R2 ;  /* 0x0000000200c97308 */ /* 0x0002620000000800 */
[----:B------:R-:W-:-:S02]  /*6030*/  MOV R144, R30 ;  /* 0x0000001e00907202 */ /* 0x000fc40000000f00 */
[----:B------:R-:W-:Y:S02]  /*6040*/  MOV R125, R17 ;  /* 0x00000011007d7202 */ /* 0x000fe40000000f00 */
        /* <DEDUP_REMOVED lines=9> */
[----:B-1----:R-:W-:-:S02]  /*60e0*/  FFMA.FTZ R2, R16, c[0x0][0x2d0], -R0 ;  /* 0x0000b40010027a23 */ /* 0x002fc40000010800 */
[----:B------:R-:W-:Y:S01]  /*60f0*/  IMAD.MOV.U32 R35, RZ, RZ, R166 ;  /* 0x000000ffff237224 */ /* 0x000fe200078e00a6 */
[----:B------:R-:W-:Y:S01]  /*6100*/  MOV R124, R126 ;  /* 0x0000007e007c7202 */ /* 0x000fe20000000f00 */
[----:B------:R1:W-:Y:S01]  /*6110*/  MUFU.EX2 R197, R2 ;  /* 0x0000000200c57308 */ /* 0x0003e20000000800 */
[----:B------:R-:W-:Y:S01]  /*6120*/  IMAD.MOV.U32 R166, RZ, RZ, R217 ;  /* 0x000000ffffa67224 */ /* 0x000fe200078e00d9 */
[----:B------:R-:W-:Y:S01]  /*6130*/  MOV R126, R144 ;  /* 0x00000090007e7202 */ /* 0x000fe20000000f00 */
[----:B------:R-:W2:Y:S01]  /*6140*/  LDSM.16.MT88.4 R16, [R212+0x2100] ;  /* 0x00210000d410783b */ /* 0x000ea20000004200 */
[----:B------:R-:W-:Y:S02]  /*6150*/  MOV R144, R30 ;  /* 0x0000001e00907202 */ /* 0x000fe40000000f00 */
[----:B------:R-:W-:Y:S02]  /*6160*/  MOV R30, R28 ;  /* 0x0000001c001e7202 */ /* 0x000fe40000000f00 */
[----:B------:R-:W-:Y:S01]  /*6170*/  MOV R28, R34 ;  /* 0x00000022001c7202 */ /* 0x000fe20000000f00 */
[----:B-1----:R-:W-:-:S02]  /*6180*/  FFMA.FTZ R2, R125, c[0x0][0x2d0], -R0 ;  /* 0x0000b4007d027a23 */ /* 0x002fc40000010800 */
[----:B------:R-:W-:Y:S02]  /*6190*/  IMAD.MOV.U32 R125, RZ, RZ, R127 ;  /* 0x000000ffff7d7224 */ /* 0x000fe400078e007f */
[----:B------:R-:W-:Y:S02]  /*61a0*/  IMAD.MOV.U32 R127, RZ, RZ, R147 ;  /* 0x000000ffff7f7224 */ /* 0x000fe400078e0093 */
[----:B------:R-:W-:Y:S02]  /*61b0*/  IMAD.MOV.U32 R147, RZ, RZ, R31 ;  /* 0x000000ffff937224 */ /* 0x000fe400078e001f */
[----:B------:R-:W-:Y:S02]  /*61c0*/  IMAD.MOV.U32 R31, RZ, RZ, R29 ;  /* 0x000000ffff1f7224 */ /* 0x000fe400078e001d */
[----:B------:R-:W-:Y:S02]  /*61d0*/  IMAD.MOV.U32 R29, RZ, RZ, R35 ;  /* 0x000000ffff1d7224 */ /* 0x000fe400078e0023 */
[----:B------:R-:W-:-:S02]  /*61e0*/  IMAD.MOV.U32 R35, RZ, RZ, R166 ;  /* 0x000000ffff237224 */ /* 0x000fc400078e00a6 */
[----:B------:R1:W1:Y:S01]  /*61f0*/  MUFU.EX2 R166, R2 ;  /* 0x0000000200a67308 */ /* 0x0002620000000800 */
[----:B------:R-:W-:Y:S02]  /*6200*/  MOV R34, R192 ;  /* 0x000000c000227202 */ /* 0x000fe40000000f00 */
[----:B------:R-:W-:Y:S01]  /*6210*/  MOV R192, R165 ;  /* 0x000000a500c07202 */ /* 0x000fe20000000f00 */
[----:B------:R-:W-:Y:S02]  /*6220*/  IMAD.MOV.U32 R165, RZ, RZ, R216 ;  /* 0x000000ffffa57224 */ /* 0x000fe400078e00d8 */
[----:B-1----:R-:W-:Y:S01]  /*6230*/  FFMA.FTZ R2, R124, c[0x0][0x2d0], -R0 ;  /* 0x0000b4007c027a23 */ /* 0x002fe20000010800 */
        /* <DEDUP_REMOVED lines=9> */
[----:B------:R-:W-:-:S02]  /*62d0*/  IMAD.MOV.U32 R165, RZ, RZ, R196 ;  /* 0x000000ffffa57224 */ /* 0x000fc400078e00c4 */
[----:B------:R1:W-:Y:S02]  /*62e0*/  MUFU.EX2 R196, R2 ;  /* 0x0000000200c47308 */ /* 0x0003e40000000800 */
        /* <DEDUP_REMOVED lines=9> */
[----:B------:R-:W-:-:S02]  /*6380*/  MOV R192, R165 ;  /* 0x000000a500c07202 */ /* 0x000fc40000000f00 */
[----:B------:R1:W1:Y:S01]  /*6390*/  MUFU.EX2 R165, R2 ;  /* 0x0000000200a57308 */ /* 0x0002620000000800 */
[C---:B------:R-:W-:Y:S08]  /*63a0*/  HMMA.16816.F32.BF16 R80, R4.reuse, R26, R68 ;  /* 0x0000001a0450723c */ /* 0x040ff00000041844 */
[C---:B--2---:R-:W-:Y:S08]  /*63b0*/  HMMA.16816.F32.BF16 R40, R4.reuse, R20, R40 ;  /* 0x000000140428723c */ /* 0x044ff00000041828 */
[----:B------:R-:W-:Y:S01]  /*63c0*/  HMMA.16816.F32.BF16 R36, R4, R22, R36 ;  /* 0x000000160424723c */ /* 0x000fe20000041824 */
[----:B------:R-:W2:Y:S01]  /*63d0*/  LDSM.16.MT88.4 R20, [R215+0x2100] ;  /* 0x00210000d714783b */ /* 0x000ea20000004200 */
[----:B------:R-:W-:-:S02]  /*63e0*/  IMAD.MOV.U32 R32, RZ, RZ, R219 ;  /* 0x000000ffff207224 */ /* 0x000fc400078e00db */
[----:B-1----:R-:W-:Y:S01]  /*63f0*/  IMAD.MOV.U32 R2, RZ, RZ, R33 ;  /* 0x000000ffff027224 */ /* 0x002fe200078e0021 */
[----:B------:R-:W-:Y:S02]  /*6400*/  LDSM.16.MT88.4 R24, [R213+0x8100] ;  /* 0x00810000d518783b */ /* 0x000fe40000004200 */
[----:B---3--:R-:W-:Y:S02]  /*6410*/  F2FP.BF16.PACK_AB R4, R199, R198 ;  /* 0x000000c6c704723e */ /* 0x008fe400000010ff */
[----:B------:R-:W-:Y:S02]  /*6420*/  F2FP.BF16.PACK_AB R6, R201, R200 ;  /* 0x000000c8c906723e */ /* 0x000fe400000010ff */
[----:B------:R-:W-:Y:S02]  /*6430*/  F2FP.BF16.PACK_AB R5, R166, R197 ;  /* 0x000000c5a605723e */ /* 0x000fe400000010ff */
[----:B------:R-:W-:Y:S01]  /*6440*/  F2FP.BF16.PACK_AB R7, R165, R196 ;  /* 0x000000c4a507723e */ /* 0x000fe200000010ff */
[----:B------:R4:W5:Y:S06]  /*6450*/  LDL.LU R219, [R1+0x48] ;  /* 0x0000480001db7983 */ /* 0x00096c0000300800 */
[C---:B------:R-:W-:Y:S08]  /*6460*/  HMMA.16816.F32.BF16 R168, R4.reuse, R16, R168 ;  /* 0x0000001004a8723c */ /* 0x040ff000000418a8 */
[C---:B------:R-:W-:Y:S01]  /*6470*/  HMMA.16816.F32.BF16 R48, R4.reuse, R18, R52 ;  /* 0x000000120430723c */ /* 0x040fe20000041834 */
[----:B------:R-:W1:Y:S07]  /*6480*/  LDSM.16.MT88.4 R16, [R214+0x2100] ;  /* 0x00210000d610783b */ /* 0x000e6e0000004200 */
[C---:B------:R-:W-:Y:S08]  /*6490*/  HMMA.16816.F32.BF16 R52, R4.reuse, R8, R56 ;  /* 0x000000080434723c */ /* 0x040ff00000041838 */
[C---:B------:R-:W-:Y:S01]  /*64a0*/  HMMA.16816.F32.BF16 R60, R4.reuse, R10, R64 ;  /* 0x0000000a043c723c */ /* 0x040fe20000041840 */
[----:B------:R-:W3:Y:S07]  /*64b0*/  LDSM.16.MT88.4 R8, [R212+0x5100] ;  /* 0x00510000d408783b */ /* 0x000eee0000004200 */
[C---:B--2---:R-:W-:Y:S08]  /*64c0*/  HMMA.16816.F32.BF16 R68, R4.reuse, R20, R84 ;  /* 0x000000140444723c */ /* 0x044ff00000041854 */
[C---:B-1----:R-:W-:Y:S08]  /*64d0*/  HMMA.16816.F32.BF16 R84, R4.reuse, R16, R92 ;  /* 0x000000100454723c */ /* 0x042ff0000004185c */
[C---:B------:R-:W-:Y:S01]  /*64e0*/  HMMA.16816.F32.BF16 R92, R4.reuse, R18, R96 ;  /* 0x00000012045c723c */ /* 0x040fe20000041860 */
[----:B------:R-:W1:Y:S07]  /*64f0*/  LDSM.16.MT88.4 R16, [R215+0x5100] ;  /* 0x00510000d710783b */ /* 0x000e6e0000004200 */
[C---:B---3--:R-:W-:Y:S08]  /*6500*/  HMMA.16816.F32.BF16 R100, R4.reuse, R8, R100 ;  /* 0x000000080464723c */ /* 0x048ff00000041864 */
[----:B------:R-:W-:Y:S01]  /*6510*/  HMMA.16816.F32.BF16 R108, R4, R10, R108 ;  /* 0x0000000a046c723c */ /* 0x000fe2000004186c */
[----:B------:R-:W2:Y:S01]  /*6520*/  LDSM.16.MT88.4 R8, [R214+0x5100] ;  /* 0x00510000d608783b */ /* 0x000ea20000004200 */
[----:B------:R-:W-:-:S02]  /*6530*/  IMAD.MOV.U32 R194, RZ, RZ, R32 ;  /* 0x000000ffffc27224 */ /* 0x000fc400078e0020 */
[----:B------:R-:W-:Y:S01]  /*6540*/  IMAD.MOV.U32 R32, RZ, RZ, R218 ;  /* 0x000000ffff207224 */ /* 0x000fe200078e00da */
[----:B------:R-:W-:Y:S01]  /*6550*/  MOV R57, R125 ;  /* 0x0000007d00397202 */ /* 0x000fe20000000f00 */
[----:B------:R-:W-:Y:S01]  /*6560*/  IMAD.MOV.U32 R58, RZ, RZ, R124 ;  /* 0x000000ffff3a7224 */ /* 0x000fe200078e007c */
[----:B------:R-:W-:Y:S01]  /*6570*/  MOV R67, R127 ;  /* 0x0000007f00437202 */ /* 0x000fe20000000f00 */
[----:B------:R-:W-:Y:S01]  /*6580*/  IMAD.MOV.U32 R56, RZ, RZ, R126 ;  /* 0x000000ffff387224 */ /* 0x000fe200078e007e */
[----:B------:R-:W-:Y:S01]  /*6590*/  HMMA.16816.F32.BF16 R76, R4, R22, R88 ;  /* 0x00000016044c723c */ /* 0x000fe20000041858 */
[----:B------:R-:W3:Y:S01]  /*65a0*/  LDSM.16.MT88.4 R20, [R213+0x5100] ;  /* 0x00510000d514783b */ /* 0x000ee20000004200 */
[----:B------:R-:W-:Y:S01]  /*65b0*/  IMAD.MOV.U32 R98, RZ, RZ, R34 ;  /* 0x000000ffff627224 */ /* 0x000fe200078e0022 */
[----:B------:R-:W-:Y:S02]  /*65c0*/  MOV R97, R35 ;  /* 0x0000002300617202 */ /* 0x000fe40000000f00 */
[----:B------:R-:W-:Y:S01]  /*65d0*/  MOV R59, R32 ;  /* 0x00000020003b7202 */ /* 0x000fe20000000f00 */
[----:B------:R-:W-:Y:S01]  /*65e0*/  IMAD.MOV.U32 R66, RZ, RZ, R144 ;  /* 0x000000ffff427224 */ /* 0x000fe200078e0090 */
[----:B------:R-:W3:Y:S01]  /*65f0*/  LDSM.16.MT88.4 R32, [R212+0x8100] ;  /* 0x00810000d420783b */ /* 0x000ee20000004200 */
[----:B------:R-:W-:Y:S01]  /*6600*/  MOV R65, R145 ;  /* 0x0000009100417202 */ /* 0x000fe20000000f00 */
[----:B------:R-:W-:-:S02]  /*6610*/  IMAD.MOV.U32 R64, RZ, RZ, R146 ;  /* 0x000000ffff407224 */ /* 0x000fc400078e0092 */
[----:B------:R-:W-:Y:S01]  /*6620*/  IMAD.MOV.U32 R96, RZ, RZ, R192 ;  /* 0x000000ffff607224 */ /* 0x000fe200078e00c0 */
[----:B------:R-:W-:Y:S01]  /*6630*/  MOV R99, R29 ;  /* 0x0000001d00637202 */ /* 0x000fe20000000f00 */
[----:B------:R-:W-:Y:S01]  /*6640*/  FFMA.FTZ R2, R2, c[0x0][0x2d0], -R12 ;  /* 0x0000b40002027a23 */ /* 0x000fe2000001080c */
[----:B------:R4:W5:Y:S01]  /*6650*/  LDL.LU R218, [R1+0x44] ;  /* 0x0000440001da7983 */ /* 0x0009620000300800 */
[C---:B-1----:R-:W-:Y:S01]  /*6660*/  HMMA.16816.F32.BF16 R124, R4.reuse, R16, R128 ;  /* 0x00000010047c723c */ /* 0x042fe20000041880 */
[----:B------:R-:W-:Y:S01]  /*6670*/  MOV R91, R147 ;  /* 0x00000093005b7202 */ /* 0x000fe20000000f00 */
[----:B------:R-:W-:Y:S01]  /*6680*/  IMAD.MOV.U32 R90, RZ, RZ, R30 ;  /* 0x000000ffff5a7224 */ /* 0x000fe200078e001e */
[----:B------:R-:W-:Y:S01]  /*6690*/  MOV R89, R31 ;  /* 0x0000001f00597202 */ /* 0x000fe20000000f00 */
[----:B------:R-:W-:Y:S01]  /*66a0*/  IMAD.MOV.U32 R88, RZ, RZ, R28 ;  /* 0x000000ffff587224 */ /* 0x000fe200078e001c */
[----:B------:R4:W5:Y:S03]  /*66b0*/  LDL.LU R217, [R1+0x40] ;  /* 0x0000400001d97983 */ /* 0x0009660000300800 */
[C---:B------:R-:W-:Y:S01]  /*66c0*/  HMMA.16816.F32.BF16 R128, R4.reuse, R18, R132 ;  /* 0x000000120480723c */ /* 0x040fe20000041884 */
[----:B------:R-:W-:Y:S04]  /*66d0*/  LDSM.16.MT88.4 R16, [R214+0x8100] ;  /* 0x00810000d610783b */ /* 0x000fe80000004200 */
[----:B------:R-:W-:Y:S03]  /*66e0*/  LDSM.16.MT88.4 R28, [R213+0xb100] ;  /* 0x00b10000d51c783b */ /* 0x000fe60000004200 */
[C---:B--2---:R-:W-:Y:S01]  /*66f0*/  HMMA.16816.F32.BF16 R132, R4.reuse, R8, R136 ;  /* 0x000000080484723c */ /* 0x044fe20000041888 */
[----:B------:R4:W5:Y:S07]  /*6700*/  LDL.LU R216, [R1+0x3c] ;  /* 0x00003c0001d87983 */ /* 0x00096e0000300800 */
[C---:B------:R-:W-:Y:S01]  /*6710*/  HMMA.16816.F32.BF16 R136, R4.reuse, R10, R140 ;  /* 0x0000000a0488723c */ /* 0x040fe2000004188c */
[----:B------:R-:W1:Y:S07]  /*6720*/  LDSM.16.MT88.4 R8, [R212+0xb100] ;  /* 0x00b10000d408783b */ /* 0x000e6e0000004200 */
[C---:B---3--:R-:W-:Y:S08]  /*6730*/  HMMA.16816.F32.BF16 R116, R4.reuse, R20, R116 ;  /* 0x000000140474723c */ /* 0x048ff00000041874 */
[C---:B------:R-:W-:Y:S01]  /*6740*/  HMMA.16816.F32.BF16 R120, R4.reuse, R22, R120 ;  /* 0x000000160478723c */ /* 0x040fe20000041878 */
[----:B------:R-:W2:Y:S07]  /*6750*/  LDSM.16.MT88.4 R20, [R215+0x8100] ;  /* 0x00810000d714783b */ /* 0x000eae0000004200 */
[C---:B------:R-:W-:Y:S08]  /*6760*/  HMMA.16816.F32.BF16 R140, R4.reuse, R32, R184 ;  /* 0x00000020048c723c */ /* 0x040ff000000418b8 */
[C---:B------:R-:W-:Y:S07]  /*6770*/  HMMA.16816.F32.BF16 R144, R4.reuse, R24, R180 ;  /* 0x000000180490723c */ /* 0x040fee00000418b4 */
[----:B------:R-:W-:Y:S01]  /*6780*/  IMAD.MOV.U32 R182, RZ, RZ, R194 ;  /* 0x000000ffffb67224 */ /* 0x000fe200078e00c2 */
[----:B-1----:R-:W-:Y:S01]  /*6790*/  HMMA.16816.F32.BF16 R152, R4, R8, R152 ;  /* 0x000000080498723c */ /* 0x002fe20000041898 */
[----:B------:R-:W-:-:S03]  /*67a0*/  MOV R181, R193 ;  /* 0x000000c100b57202 */ /* 0x000fc60000000f00 */
[----:B------:R-:W-:-:S04]  /*67b0*/  MOV R180, R182 ;  /* 0x000000b600b47202 */ /* 0x000fc80000000f00 */
[C---:B------:R-:W-:Y:S01]  /*67c0*/  HMMA.16816.F32.BF16 R184, R4.reuse, R10, R112 ;  /* 0x0000000a04b8723c */ /* 0x040fe20000041870 */
[----:B------:R-:W1:Y:S01]  /*67d0*/  LDSM.16.MT88.4 R8, [R215+0xb100] ;  /* 0x00b10000d708783b */ /* 0x000e620000004200 */
[----:B------:R-:W-:Y:S02]  /*67e0*/  MOV R183, R195 ;  /* 0x000000c300b77202 */ /* 0x000fe40000000f00 */
[----:B------:R-:W-:Y:S02]  /*67f0*/  MOV R182, R96 ;  /* 0x0000006000b67202 */ /* 0x000fe40000000f00 */
[----:B------:R-:W-:Y:S02]  /*6800*/  MOV R96, R64 ;  /* 0x0000004000607202 */ /* 0x000fe40000000f00 */
[----:B------:R-:W-:Y:S01]  /*6810*/  HMMA.16816.F32.BF16 R24, R4, R26, R176 ;  /* 0x0000001a0418723c */ /* 0x000fe200000418b0 */
[----:B------:R-:W-:Y:S02]  /*6820*/  MOV R64, R66 ;  /* 0x0000004200407202 */ /* 0x000fe40000000f00 */
[----:B------:R-:W-:-:S02]  /*6830*/  MOV R66, R56 ;  /* 0x0000003800427202 */ /* 0x000fc40000000f00 */
[----:B------:R-:W-:Y:S02]  /*6840*/  MOV R56, R58 ;  /* 0x0000003a00387202 */ /* 0x000fe40000000f00 */
[----:B------:R-:W-:Y:S01]  /*6850*/  IMAD.MOV.U32 R179, RZ, RZ, R181 ;  /* 0x000000ffffb37224 */ /* 0x000fe200078e00b5 */
[----:B------:R-:W-:Y:S01]  /*6860*/  MOV R58, R13 ;  /* 0x0000000d003a7202 */ /* 0x000fe20000000f00 */
[----:B------:R-:W-:Y:S01]  /*6870*/  IMAD.MOV.U32 R181, RZ, RZ, R183 ;  /* 0x000000ffffb57224 */ /* 0x000fe200078e00b7 */
[----:B------:R3:W-:Y:S01]  /*6880*/  MUFU.EX2 R13, R2 ;  /* 0x00000002000d7308 */ /* 0x0007e20000000800 */
[----:B------:R-:W-:Y:S02]  /*6890*/  IMAD.MOV.U32 R183, RZ, RZ, R97 ;  /* 0x000000ffffb77224 */ /* 0x000fe400078e0061 */
[----:B------:R-:W-:Y:S02]  /*68a0*/  IMAD.MOV.U32 R97, RZ, RZ, R65 ;  /* 0x000000ffff617224 */ /* 0x000fe400078e0041 */
[----:B------:R-:W-:-:S02]  /*68b0*/  IMAD.MOV.U32 R65, RZ, RZ, R67 ;  /* 0x000000ffff417224 */ /* 0x000fc400078e0043 */
[----:B------:R-:W-:Y:S02]  /*68c0*/  IMAD.MOV.U32 R67, RZ, RZ, R57 ;  /* 0x000000ffff437224 */ /* 0x000fe400078e0039 */
[----:B------:R-:W-:Y:S02]  /*68d0*/  IMAD.MOV.U32 R57, RZ, RZ, R15 ;  /* 0x000000ffff397224 */ /* 0x000fe400078e000f */
[----:B---3--:R-:W-:Y:S01]  /*68e0*/  FFMA.FTZ R2, R179, c[0x0][0x2d0], -R12 ;  /* 0x0000b400b3027a23 */ /* 0x008fe2000001080c */
[----:B------:R-:W-:Y:S01]  /*68f0*/  MOV R179, R180 ;  /* 0x000000b400b37202 */ /* 0x000fe20000000f00 */
[----:B------:R-:W-:Y:S01]  /*6900*/  IMAD.MOV.U32 R180, RZ, RZ, R181 ;  /* 0x000000ffffb47224 */ /* 0x000fe200078e00b5 */
[----:B------:R-:W-:Y:S01]  /*6910*/  MOV R181, R182 ;  /* 0x000000b600b57202 */ /* 0x000fe20000000f00 */
[----:B------:R-:W-:Y:S01]  /*6920*/  IMAD.MOV.U32 R182, RZ, RZ, R183 ;  /* 0x000000ffffb67224 */ /* 0x000fe200078e00b7 */
[----:B------:R-:W-:Y:S01]  /*6930*/  MOV R183, R96 ;  /* 0x0000006000b77202 */ /* 0x000fe20000000f00 */
[----:B------:R-:W-:-:S02]  /*6940*/  IMAD.MOV.U32 R15, RZ, RZ, R167 ;  /* 0x000000ffff0f7224 */ /* 0x000fc400078e00a7 */
[----:B------:R-:W-:Y:S01]  /*6950*/  IMAD.MOV.U32 R96, RZ, RZ, R97 ;  /* 0x000000ffff607224 */ /* 0x000fe200078e0061 */
[----:B------:R-:W-:Y:S01]  /*6960*/  MOV R97, R64 ;  /* 0x0000004000617202 */ /* 0x000fe20000000f00 */
[----:B------:R-:W-:Y:S01]  /*6970*/  IMAD.MOV.U32 R64, RZ, RZ, R65 ;  /* 0x000000ffff407224 */ /* 0x000fe200078e0041 */
[----:B------:R-:W-:Y:S01]  /*6980*/  MOV R65, R66 ;  /* 0x0000004200417202 */ /* 0x000fe20000000f00 */
[----:B------:R-:W-:Y:S01]  /*6990*/  IMAD.MOV.U32 R66, RZ, RZ, R67 ;  /* 0x000000ffff427224 */ /* 0x000fe200078e0043 */
[----:B------:R-:W-:Y:S01]  /*69a0*/  MOV R67, R15 ;  /* 0x0000000f00437202 */ /* 0x000fe20000000f00 */
[----:B------:R-:W-:Y:S01]  /*69b0*/  IMAD.MOV.U32 R15, RZ, RZ, R14 ;  /* 0x000000ffff0f7224 */ /* 0x000fe200078e000e */
[C---:B------:R-:W-:Y:S01]  /*69c0*/  HMMA.16816.F32.BF16 R160, R4.reuse, R16, R160 ;  /* 0x0000001004a0723c */ /* 0x040fe200000418a0 */
[----:B------:R3:W1:Y:S07]  /*69d0*/  MUFU.EX2 R14, R2 ;  /* 0x00000002000e7308 */ /* 0x00066e0000000800 */
[----:B------:R-:W-:Y:S01]  /*69e0*/  HMMA.16816.F32.BF16 R156, R4, R18, R156 ;  /* 0x00000012049c723c */ /* 0x000fe2000004189c */
[----:B------:R-:W4:Y:S01]  /*69f0*/  LDSM.16.MT88.4 R16, [R214+0xb100] ;  /* 0x00b10000d610783b */ /* 0x000f220000004200 */
[----:B------:R-:W-:-:S06]  /*6a00*/  MOV R115, R182 ;  /* 0x000000b600737202 */ /* 0x000fcc0000000f00 */
[C---:B--2---:R-:W-:Y:S01]  /*6a10*/  HMMA.16816.F32.BF16 R148, R4.reuse, R20, R148 ;  /* 0x000000140494723c */ /* 0x044fe20000041894 */
[--C-:B---3--:R-:W-:Y:S01]  /*6a20*/  FFMA.FTZ R2, R179, c[0x0][0x2d0], -R12.reuse ;  /* 0x0000b400b3027a23 */ /* 0x108fe2000001080c */
[----:B------:R-:W-:Y:S01]  /*6a30*/  MOV R179, R180 ;  /* 0x000000b400b37202 */ /* 0x000fe20000000f00 */
[----:B------:R-:W-:Y:S01]  /*6a40*/  IMAD.MOV.U32 R180, RZ, RZ, R15 ;  /* 0x000000ffffb47224 */ /* 0x000fe200078e000f */
[----:B------:R2:W5:Y:S01]  /*6a50*/  LDL.LU R167, [R1+0x38] ;  /* 0x0000380001a77983 */ /* 0x0005620000300800 */
[----:B------:R3:W-:Y:S03]  /*6a60*/  MUFU.EX2 R15, R2 ;  /* 0x00000002000f7308 */ /* 0x0007e60000000800 */
[----:B------:R-:W-:Y:S01]  /*6a70*/  HMMA.16816.F32.BF16 R20, R4, R22, R172 ;  /* 0x000000160414723c */ /* 0x000fe200000418ac */
[----:B------:R-:W2:Y:S01]  /*6a80*/  LDSM.16.MT88.4 R172, [R212+0x2900] ;  /* 0x00290000d4ac783b */ /* 0x000ea20000004200 */
[----:B---3--:R-:W-:-:S04]  /*6a90*/  FFMA.FTZ R2, R179, c[0x0][0x2d0], -R12 ;  /* 0x0000b400b3027a23 */ /* 0x008fc8000001080c */
[----:B------:R3:W2:Y:S02]  /*6aa0*/  MUFU.EX2 R12, R2 ;  /* 0x00000002000c7308 */ /* 0x0006a40000000800 */
[----:B-1----:R-:W-:Y:S01]  /*6ab0*/  HMMA.16816.F32.BF16 R44, R4, R10, R44 ;  /* 0x0000000a042c723c */ /* 0x002fe2000004182c */
        /* <DEDUP_REMOVED lines=8> */
[----:B------:R-:W1:Y:S01]  /*6b40*/  LDSM.16.MT88.4 R56, [R213+0x2900] ;  /* 0x00290000d538783b */ /* 0x000e620000004200 */
[----:B---3--:R-:W-:-:S04]  /*6b50*/  FFMA.FTZ R2, R180, c[0x0][0x2d0], -R0 ;  /* 0x0000b400b4027a23 */ /* 0x008fc80000010800 */
[----:B------:R3:W-:Y:S01]  /*6b60*/  MUFU.EX2 R11, R2 ;  /* 0x00000002000b7308 */ /* 0x0007e20000000800 */
[----:B------:R-:W-:Y:S01]  /*6b70*/  IMAD.MOV.U32 R180, RZ, RZ, R65 ;  /* 0x000000ffffb47224 */ /* 0x000fe200078e0041 */
[----:B------:R-:W-:Y:S01]  /*6b80*/  HMMA.16816.F32.BF16 R192, R4, R30, R80 ;  /* 0x0000001e04c0723c */ /* 0x000fe20000041850 */
[----:B------:R-:W-:Y:S01]  /*6b90*/  LDSM.16.MT88.4 R80, [R212+0x5900] ;  /* 0x00590000d450783b */ /* 0x000fe20000004200 */
[----:B---3--:R-:W-:Y:S01]  /*6ba0*/  FFMA.FTZ R2, R181, c[0x0][0x2d0], -R0 ;  /* 0x0000b400b5027a23 */ /* 0x008fe20000010800 */
[----:B------:R-:W-:-:S03]  /*6bb0*/  MOV R181, R66 ;  /* 0x0000004200b57202 */ /* 0x000fc60000000f00 */
[----:B------:R3:W1:Y:S02]  /*6bc0*/  MUFU.EX2 R10, R2 ;  /* 0x00000002000a7308 */ /* 0x0006640000000800 */
[----:B------:R-:W-:Y:S01]  /*6bd0*/  HMMA.16816.F32.BF16 R32, R4, R34, R188 ;  /* 0x000000220420723c */ /* 0x000fe200000418bc */
[--C-:B---3--:R-:W-:Y:S02]  /*6be0*/  FFMA.FTZ R2, R67, c[0x0][0x2d0], -R0.reuse ;  /* 0x0000b40043027a23 */ /* 0x108fe40000010800 */
[----:B------:R-:W3:Y:S01]  /*6bf0*/  LDSM.16.MT88.4 R64, [R215+0x2900] ;  /* 0x00290000d740783b */ /* 0x000ee20000004200 */
[----:B------:R-:W-:-:S03]  /*6c00*/  FFMA.FTZ R0, R115, c[0x0][0x2d0], -R0 ;  /* 0x0000b40073007a23 */ /* 0x000fc60000010800 */
[----:B------:R-:W1:Y:S01]  /*6c10*/  LDSM.16.MT88.4 R112, [R212+0x8900] ;  /* 0x00890000d470783b */ /* 0x000e620000004200 */
[C---:B------:R-:W-:Y:S03]  /*6c20*/  HMMA.16816.F32.BF16 R188, R4.reuse, R28, R104 ;  /* 0x0000001c04bc723c */ /* 0x040fe60000041868 */
[----:B------:R-:W3:Y:S05]  /*6c30*/  LDSM.16.MT88.4 R104, [R214+0x5900] ;  /* 0x00590000d668783b */ /* 0x000eea0000004200 */
[C---:B------:R-:W-:Y:S01]  /*6c40*/  HMMA.16816.F32.BF16 R28, R4.reuse, R8, R72 ;  /* 0x00000008041c723c */ /* 0x040fe20000041848 */
[----:B------:R-:W-:Y:S01]  /*6c50*/  MUFU.EX2 R8, R2 ;  /* 0x0000000200087308 */ /* 0x000fe20000000800 */
[----:B------:R-:W3:Y:S07]  /*6c60*/  LDSM.16.MT88.4 R72, [R214+0x2900] ;  /* 0x00290000d648783b */ /* 0x000eee0000004200 */
[----:B------:R-:W1:Y:S01]  /*6c70*/  MUFU.EX2 R9, R0 ;  /* 0x0000000000097308 */ /* 0x000e620000000800 */
[C---:B----4-:R-:W-:Y:S08]  /*6c80*/  HMMA.16816.F32.BF16 R40, R4.reuse, R16, R40 ;  /* 0x000000100428723c */ /* 0x050ff00000041828 */
[----:B------:R-:W-:Y:S07]  /*6c90*/  HMMA.16816.F32.BF16 R36, R4, R18, R36 ;  /* 0x000000120424723c */ /* 0x000fee0000041824 */
[----:B------:R-:W-:Y:S01]  /*6ca0*/  IMAD.MOV.U32 R7, RZ, RZ, R180 ;  /* 0x000000ffff077224 */ /* 0x000fe200078e00b4 */
[----:B------:R-:W-:Y:S01]  /*6cb0*/  MOV R6, R181 ;  /* 0x000000b500067202 */ /* 0x000fe20000000f00 */
[----:B------:R-:W-:Y:S01]  /*6cc0*/  IMAD.MOV.U32 R5, RZ, RZ, R182 ;  /* 0x000000ffff057224 */ /* 0x000fe200078e00b6 */
[----:B------:R-:W-:-:S02]  /*6cd0*/  MOV R4, R183 ;  /* 0x000000b700047202 */ /* 0x000fc40000000f00 */
[----:B------:R-:W-:Y:S02]  /*6ce0*/  F2FP.BF16.PACK_AB R180, R14, R13 ;  /* 0x0000000d0eb4723e */ /* 0x000fe400000010ff */
[----:B--2---:R-:W-:Y:S02]  /*6cf0*/  F2FP.BF16.PACK_AB R182, R12, R15 ;  /* 0x0000000f0cb6723e */ /* 0x004fe400000010ff */
[----:B-1----:R-:W-:Y:S02]  /*6d00*/  F2FP.BF16.PACK_AB R181, R10, R11 ;  /* 0x0000000b0ab5723e */ /* 0x002fe400000010ff */
[----:B------:R-:W-:Y:S01]  /*6d10*/  F2FP.BF16.PACK_AB R183, R9, R8 ;  /* 0x0000000809b7723e */ /* 0x000fe200000010ff */
[----:B------:R-:W-:Y:S01]  /*6d20*/  IMAD.MOV.U32 R0, RZ, RZ, R90 ;  /* 0x000000ffff007224 */ /* 0x000fe200078e005a */
[----:B------:R-:W-:-:S05]  /*6d30*/  MOV R2, R91 ;  /* 0x0000005b00027202 */ /* 0x000fca0000000f00 */
[----:B------:R-:W-:Y:S01]  /*6d40*/  HMMA.16816.F32.BF16 R168, R180, R172, R168 ;  /* 0x000000acb4a8723c */ /* 0x000fe200000418a8 */
[----:B------:R-:W-:Y:S01]  /*6d50*/  IMAD.MOV.U32 R19, RZ, RZ, R178 ;  /* 0x000000ffff137224 */ /* 0x000fe200078e00b2 */
[----:B------:R-:W-:-:S06]  /*6d60*/  MOV R18, R179 ;  /* 0x000000b300127202 */ /* 0x000fcc0000000f00 */
[----:B------:R-:W-:Y:S01]  /*6d70*/  HMMA.16816.F32.BF16 R172, R180, R174, R48 ;  /* 0x000000aeb4ac723c */ /* 0x000fe20000041830 */
[----:B------:R-:W-:-:S06]  /*6d80*/  IMAD.MOV.U32 R179, RZ, RZ, R96 ;  /* 0x000000ffffb37224 */ /* 0x000fcc00078e0060 */
[----:B------:R-:W-:Y:S01]  /*6d90*/  IMAD.MOV.U32 R49, RZ, RZ, R88 ;  /* 0x000000ffff317224 */ /* 0x000fe200078e0058 */
[----:B------:R-:W-:Y:S02]  /*6da0*/  MOV R48, R89 ;  /* 0x0000005900307202 */ /* 0x000fe40000000f00 */
[----:B------:R-:W1:Y:S01]  /*6db0*/  LDSM.16.MT88.4 R88, [R213+0x5900] ;  /* 0x00590000d558783b */ /* 0x000e620000004200 */
[----:B------:R-:W-:Y:S01]  /*6dc0*/  HMMA.16816.F32.BF16 R52, R180, R56, R52 ;  /* 0x00000038b434723c */ /* 0x000fe20000041834 */
[----:B------:R-:W-:-:S07]  /*6dd0*/  MOV R178, R97 ;  /* 0x0000006100b27202 */ /* 0x000fce0000000f00 */
[C---:B------:R-:W-:Y:S08]  /*6de0*/  HMMA.16816.F32.BF16 R56, R180.reuse, R58, R60 ;  /* 0x0000003ab438723c */ /* 0x040ff0000004183c */
[C---:B---3--:R-:W-:Y:S08]  /*6df0*/  HMMA.16816.F32.BF16 R60, R180.reuse, R64, R68 ;  /* 0x00000040b43c723c */ /* 0x048ff00000041844 */
[C---:B------:R-:W-:Y:S08]  /*6e00*/  HMMA.16816.F32.BF16 R64, R180.reuse, R66, R76 ;  /* 0x00000042b440723c */ /* 0x040ff0000004184c */
[C---:B------:R-:W-:Y:S08]  /*6e10*/  HMMA.16816.F32.BF16 R76, R180.reuse, R80, R100 ;  /* 0x00000050b44c723c */ /* 0x040ff00000041864 */
[C---:B------:R-:W-:Y:S08]  /*6e20*/  HMMA.16816.F32.BF16 R80, R180.reuse, R82, R108 ;  /* 0x00000052b450723c */ /* 0x040ff0000004186c */
[----:B------:R-:W-:Y:S07]  /*6e30*/  HMMA.16816.F32.BF16 R108, R180, R112, R140 ;  /* 0x00000070b46c723c */ /* 0x000fee000004188c */
[----:B------:R-:W-:Y:S01]  /*6e40*/  IMAD.MOV.U32 R142, RZ, RZ, R178 ;  /* 0x000000ffff8e7224 */ /* 0x000fe200078e00b2 */
[----:B------:R-:W-:-:S03]  /*6e50*/  MOV R143, R179 ;  /* 0x000000b3008f7202 */ /* 0x000fc60000000f00 */
[----:B------:R-:W-:Y:S02]  /*6e60*/  FADD.FTZ R2, R2, R142 ;  /* 0x0000008e02027221 */ /* 0x000fe40000010000 */
[----:B------:R-:W-:Y:S01]  /*6e70*/  FADD.FTZ R0, R0, R143 ;  /* 0x0000008f00007221 */ /* 0x000fe20000010000 */
[----:B------:R-:W-:Y:S01]  /*6e80*/  MOV R50, R99 ;  /* 0x0000006300327202 */ /* 0x000fe20000000f00 */
[----:B------:R-:W-:Y:S02]  /*6e90*/  FADD.FTZ R2, R48, R2 ;  /* 0x0000000230027221 */ /* 0x000fe40000010000 */
[----:B------:R-:W-:Y:S02]  /*6ea0*/  IMAD.MOV.U32 R51, RZ, RZ, R98 ;  /* 0x000000ffff337224 */ /* 0x000fe400078e0062 */
[----:B------:R-:W-:Y:S01]  /*6eb0*/  FADD.FTZ R0, R49, R0 ;  /* 0x0000000031007221 */ /* 0x000fe20000010000 */
[----:B------:R-:W-:Y:S01]  /*6ec0*/  MOV R16, R177 ;  /* 0x000000b100107202 */ /* 0x000fe20000000f00 */
[----:B------:R-:W-:-:S02]  /*6ed0*/  FADD.FTZ R2, R50, R2 ;  /* 0x0000000232027221 */ /* 0x000fc40000010000 */
[----:B------:R-:W-:Y:S01]  /*6ee0*/  IMAD.MOV.U32 R17, RZ, RZ, R176 ;  /* 0x000000ffff117224 */ /* 0x000fe200078e00b0 */
[----:B------:R-:W-:Y:S01]  /*6ef0*/  HMMA.16816.F32.BF16 R100, R180, R104, R132 ;  /* 0x00000068b464723c */ /* 0x000fe20000041884 */
[----:B------:R-:W-:Y:S01]  /*6f00*/  FADD.FTZ R0, R51, R0 ;  /* 0x0000000033007221 */ /* 0x000fe20000010000 */
[----:B------:R-:W-:Y:S01]  /*6f10*/  LDSM.16.MT88.4 R96, [R215+0x5900] ;  /* 0x00590000d760783b */ /* 0x000fe20000004200 */
[----:B------:R-:W-:Y:S02]  /*6f20*/  FADD.FTZ R2, R4, R2 ;  /* 0x0000000204027221 */ /* 0x000fe40000010000 */
[----:B------:R-:W-:Y:S01]  /*6f30*/  FADD.FTZ R0, R5, R0 ;  /* 0x0000000005007221 */ /* 0x000fe20000010000 */
[----:B------:R-:W-:Y:S01]  /*6f40*/  LDSM.16.MT88.4 R176, [R213+0xb900] ;  /* 0x00b90000d5b0783b */ /* 0x000fe20000004200 */
[----:B------:R-:W-:Y:S02]  /*6f50*/  FADD.FTZ R2, R6, R2 ;  /* 0x0000000206027221 */ /* 0x000fe40000010000 */
[----:B------:R-:W-:-:S02]  /*6f60*/  FADD.FTZ R0, R7, R0 ;  /* 0x0000000007007221 */ /* 0x000fc40000010000 */
[----:B------:R-:W-:Y:S01]  /*6f70*/  FADD.FTZ R2, R18, R2 ;  /* 0x0000000212027221 */ /* 0x000fe20000010000 */
[----:B------:R-:W-:Y:S01]  /*6f80*/  HMMA.16816.F32.BF16 R68, R180, R72, R84 ;  /* 0x00000048b444723c */ /* 0x000fe20000041854 */
[----:B------:R-:W-:Y:S01]  /*6f90*/  FADD.FTZ R0, R19, R0 ;  /* 0x0000000013007221 */ /* 0x000fe20000010000 */
[----:B------:R-:W-:Y:S01]  /*6fa0*/  LDSM.16.MT88.4 R4, [R214+0xb900] ;  /* 0x00b90000d604783b */ /* 0x000fe20000004200 */
[----:B------:R-:W-:Y:S02]  /*6fb0*/  FADD.FTZ R2, R16, R2 ;  /* 0x0000000210027221 */ /* 0x000fe40000010000 */
[----:B------:R-:W-:-:S03]  /*6fc0*/  FADD.FTZ R0, R17, R0 ;  /* 0x0000000011007221 */ /* 0x000fc60000010000 */
[----:B------:R-:W-:Y:S01]  /*6fd0*/  HMMA.16816.F32.BF16 R104, R180, R106, R136 ;  /* 0x0000006ab468723c */ /* 0x000fe20000041888 */
[----:B------:R-:W2:Y:S01]  /*6fe0*/  LDSM.16.MT88.4 R136, [R214+0x8900] ;  /* 0x00890000d688783b */ /* 0x000ea20000004200 */
[----:B------:R-:W-:Y:S02]  /*6ff0*/  FADD.FTZ R2, R252, R2 ;  /* 0x00000002fc027221 */ /* 0x000fe40000010000 */
[----:B------:R-:W-:-:S04]  /*7000*/  FADD.FTZ R0, R251, R0 ;  /* 0x00000000fb007221 */ /* 0x000fc80000010000 */
[----:B-1----:R-:W-:Y:S01]  /*7010*/  HMMA.16816.F32.BF16 R84, R180, R88, R116 ;  /* 0x00000058b454723c */ /* 0x002fe20000041874 */
[----:B------:R-:W-:-:S07]  /*7020*/  FADD.FTZ R2, R250, R2 ;  /* 0x00000002fa027221 */ /* 0x000fce0000010000 */
[----:B------:R-:W-:Y:S01]  /*7030*/  HMMA.16816.F32.BF16 R88, R180, R90, R120 ;  /* 0x0000005ab458723c */ /* 0x000fe20000041878 */
[----:B------:R-:W1:Y:S01]  /*7040*/  LDSM.16.MT88.4 R120, [R213+0x8900] ;  /* 0x00890000d578783b */ /* 0x000e620000004200 */
[----:B------:R-:W-:Y:S02]  /*7050*/  FADD.FTZ R0, R249, R0 ;  /* 0x00000000f9007221 */ /* 0x000fe40000010000 */
[----:B------:R-:W-:Y:S02]  /*7060*/  FADD.FTZ R2, R246, R2 ;  /* 0x00000002f6027221 */ /* 0x000fe40000010000 */
[----:B------:R-:W-:Y:S02]  /*7070*/  FADD.FTZ R0, R248, R0 ;  /* 0x00000000f8007221 */ /* 0x000fe40000010000 */
[----:B------:R-:W-:Y:S02]  /*7080*/  FADD.FTZ R2, R210, R2 ;  /* 0x00000002d2027221 */ /* 0x000fe40000010000 */
[----:B------:R-:W-:-:S02]  /*7090*/  FADD.FTZ R0, R211, R0 ;  /* 0x00000000d3007221 */ /* 0x000fc40000010000 */
[----:B------:R-:W-:Y:S02]  /*70a0*/  FADD.FTZ R2, R206, R2 ;  /* 0x00000002ce027221 */ /* 0x000fe40000010000 */
        /* <DEDUP_REMOVED lines=9> */
[----:B------:R-:W-:Y:S01]  /*7140*/  FADD.FTZ R2, R199, R2 ;  /* 0x00000002c7027221 */ /* 0x000fe20000010000 */
[----:B------:R-:W-:Y:S01]  /*7150*/  HMMA.16816.F32.BF16 R72, R180, R74, R92 ;  /* 0x0000004ab448723c */ /* 0x000fe2000004185c */
[----:B------:R-:W-:-:S07]  /*7160*/  FADD.FTZ R0, R166, R0 ;  /* 0x00000000a6007221 */ /* 0x000fce0000010000 */
[C---:B--2---:R-:W-:Y:S08]  /*7170*/  HMMA.16816.F32.BF16 R132, R180.reuse, R136, R160 ;  /* 0x00000088b484723c */ /* 0x044ff000000418a0 */
[C---:B------:R-:W-:Y:S08]  /*7180*/  HMMA.16816.F32.BF16 R92, R180.reuse, R96, R124 ;  /* 0x00000060b45c723c */ /* 0x040ff0000004187c */
[C---:B------:R-:W-:Y:S07]  /*7190*/  HMMA.16816.F32.BF16 R160, R180.reuse, R4, R40 ;  /* 0x00000004b4a0723c */ /* 0x040fee0000041828 */
[----:B------:R-:W-:Y:S01]  /*71a0*/  FADD.FTZ R4, R200, R2 ;  /* 0x00000002c8047221 */ /* 0x000fe20000010000 */
[----:B------:R-:W-:Y:S01]  /*71b0*/  HMMA.16816.F32.BF16 R96, R180, R98, R128 ;  /* 0x00000062b460723c */ /* 0x000fe20000041880 */
[----:B------:R-:W2:Y:S01]  /*71c0*/  LDSM.16.MT88.4 R128, [R215+0x8900] ;  /* 0x00890000d780783b */ /* 0x000ea20000004200 */
[----:B------:R-:W-:-:S02]  /*71d0*/  FADD.FTZ R2, R196, R0 ;  /* 0x00000000c4027221 */ /* 0x000fc40000010000 */
[----:B------:R-:W-:-:S04]  /*71e0*/  FADD.FTZ R0, R201, R4 ;  /* 0x00000004c9007221 */ /* 0x000fc80000010000 */
[----:B-1----:R-:W-:Y:S01]  /*71f0*/  HMMA.16816.F32.BF16 R116, R180, R120, R144 ;  /* 0x00000078b474723c */ /* 0x002fe20000041890 */
[----:B------:R-:W1:Y:S01]  /*7200*/  LDSM.16.MT88.4 R144, [R212+0xb900] ;  /* 0x00b90000d490783b */ /* 0x000e620000004200 */
[----:B------:R-:W-:-:S06]  /*7210*/  FADD.FTZ R2, R165, R2 ;  /* 0x00000002a5027221 */ /* 0x000fcc0000010000 */
[----:B------:R-:W-:Y:S01]  /*7220*/  HMMA.16816.F32.BF16 R136, R180, R138, R156 ;  /* 0x0000008ab488723c */ /* 0x000fe2000004189c */
[----:B------:R-:W3:Y:S01]  /*7230*/  LDSM.16.MT88.4 R156, [R215+0xb900] ;  /* 0x00b90000d79c783b */ /* 0x000ee20000004200 */
[----:B------:R-:W-:Y:S02]  /*7240*/  FADD.FTZ R0, R13, R0 ;  /* 0x000000000d007221 */ /* 0x000fe40000010000 */
[----:B------:R-:W-:Y:S02]  /*7250*/  FADD.FTZ R2, R11, R2 ;  /* 0x000000020b027221 */ /* 0x000fe40000010000 */
[----:B------:R-:W-:Y:S02]  /*7260*/  FADD.FTZ R0, R14, R0 ;  /* 0x000000000e007221 */ /* 0x000fe40000010000 */
[----:B------:R-:W-:Y:S02]  /*7270*/  FADD.FTZ R2, R10, R2 ;  /* 0x000000020a027221 */ /* 0x000fe40000010000 */
[----:B------:R-:W-:-:S02]  /*7280*/  FADD.FTZ R0, R15, R0 ;  /* 0x000000000f007221 */ /* 0x000fc40000010000 */
[----:B------:R-:W-:Y:S02]  /*7290*/  FADD.FTZ R2, R8, R2 ;  /* 0x0000000208027221 */ /* 0x000fe40000010000 */
[----:B------:R-:W-:Y:S02]  /*72a0*/  FADD.FTZ R4, R12, R0 ;  /* 0x000000000c047221 */ /* 0x000fe40000010000 */
[----:B------:R-:W-:Y:S01]  /*72b0*/  FADD.FTZ R0, R9, R2 ;  /* 0x0000000209007221 */ /* 0x000fe20000010000 */
[----:B------:R-:W-:-:S04]  /*72c0*/  UISETP.GE.AND UP0, UPT, UR15, UR8, UPT ;  /* 0x000000080f00728c */ /* 0x000fc8000bf06270 */
[----:B------:R4:W-:Y:S04]  /*72d0*/  STL [R1+0x4], R0 ;  /* 0x0000040001007387 */ /* 0x0009e80000100800 */
[----:B------:R4:W-:Y:S01]  /*72e0*/  STL [R1], R4 ;  /* 0x0000000401007387 */ /* 0x0009e20000100800 */
[----:B------:R-:W-:Y:S01]  /*72f0*/  PLOP3.LUT P0, PT, PT, PT, UP0, 0x80, 0x0 ;  /* 0x000000000000781c */ /* 0x000fe20003f0f008 */
[C---:B--2---:R-:W-:Y:S08]  /*7300*/  HMMA.16816.F32.BF16 R124, R180.reuse, R128, R148 ;  /* 0x00000080b47c723c */ /* 0x044ff00000041894 */
[C---:B-1----:R-:W-:Y:S08]  /*7310*/  HMMA.16816.F32.BF16 R140, R180.reuse, R144, R152 ;  /* 0x00000090b48c723c */ /* 0x042ff00000041898 */
[C---:B------:R-:W-:Y:S08]  /*7320*/  HMMA.16816.F32.BF16 R148, R180.reuse, R176, R188 ;  /* 0x000000b0b494723c */ /* 0x040ff000000418bc */
[C---:B---3--:R-:W-:Y:S08]  /*7330*/  HMMA.16816.F32.BF16 R152, R180.reuse, R156, R28 ;  /* 0x0000009cb498723c */ /* 0x048ff0000004181c */
[C---:B------:R-:W-:Y:S08]  /*7340*/  HMMA.16816.F32.BF16 R112, R180.reuse, R114, R32 ;  /* 0x00000072b470723c */ /* 0x040ff00000041820 */
[C---:B------:R-:W-:Y:S08]  /*7350*/  HMMA.16816.F32.BF16 R120, R180.reuse, R122, R24 ;  /* 0x0000007ab478723c */ /* 0x040ff00000041818 */
[C---:B------:R-:W-:Y:S08]  /*7360*/  HMMA.16816.F32.BF16 R128, R180.reuse, R130, R20 ;  /* 0x00000082b480723c */ /* 0x040ff00000041814 */
[C---:B------:R-:W-:Y:S08]  /*7370*/  HMMA.16816.F32.BF16 R144, R180.reuse, R146, R184 ;  /* 0x00000092b490723c */ /* 0x040ff000000418b8 */
[C---:B------:R-:W-:Y:S08]  /*7380*/  HMMA.16816.F32.BF16 R176, R180.reuse, R178, R192 ;  /* 0x000000b2b4b0723c */ /* 0x040ff000000418c0 */
[C---:B------:R-:W-:Y:S08]  /*7390*/  HMMA.16816.F32.BF16 R156, R180.reuse, R158, R44 ;  /* 0x0000009eb49c723c */ /* 0x040ff0000004182c */
[----:B------:R-:W-:Y:S01]  /*73a0*/  HMMA.16816.F32.BF16 R180, R180, R6, R36 ;  /* 0x00000006b4b4723c */ /* 0x000fe20000041824 */
[----:B------:R-:W-:Y:S08]  /*73b0*/  @!P0 BRA `(.L_x_1217) ;  /* 0x0000438000008947 */ /* 0x000ff00003800000 */
[----:B----4-:R-:W2:Y:S01]  /*73c0*/  LDL.LU.64 R248, [R1+0x28] ;  /* 0x0000280001f87983 */ /* 0x010ea20000300a00 */
[----:B------:R-:W-:Y:S01]  /*73d0*/  IMAD.MOV.U32 R166, RZ, RZ, R3 ;  /* 0x000000ffffa67224 */ /* 0x000fe200078e0003 */
[----:B------:R-:W-:Y:S01]  /*73e0*/  ULDC.64 UR6, c[0x0][0x208] ;  /* 0x0000820000067ab9 */ /* 0x000fe20000000a00 */
[----:B------:R-:W-:Y:S01]  /*73f0*/  IMAD.MOV.U32 R165, RZ, RZ, R164 ;  /* 0x000000ffffa57224 */ /* 0x000fe200078e00a4 */
[----:B------:R-:W3:Y:S01]  /*7400*/  LDL.LU.64 R210, [R1+0x30] ;  /* 0x0000300001d27983 */ /* 0x000ee20000300a00 */
[----:B------:R-:W-:Y:S01]  /*7410*/  ULDC.64 UR4, c[0x0][0x1e0] ;  /* 0x0000780000047ab9 */ /* 0x000fe20000000a00 */
[----:B--2---:R-:W-:-:S02]  /*7420*/  MOV R3, R249 ;  /* 0x000000f900037202 */ /* 0x004fc40000000f00 */
[----:B---3--:R-:W-:-:S05]  /*7430*/  MOV R2, R210 ;  /* 0x000000d200027202 */ /* 0x008fca0000000f00 */
[----:B------:R1:W-:Y:S02]  /*7440*/  STL.64 [R1+0x8], R2 ;  /* 0x0000080201007387 */ /* 0x0003e40000100a00 */
.L_x_1218:
[----:B------:R-:W2:Y:S01]  /*7450*/  LDL.64 R206, [R1+0x8] ;  /* 0x0000080001ce7983 */ /* 0x000ea20000100a00 */
[----:B------:R-:W-:Y:S04]  /*7460*/  DEPBAR.LE SB0, 0x0 ;  /* 0x000080000000791a */ /* 0x000fe80000000000 */
[----:B------:R-:W-:Y:S01]  /*7470*/  USHF.R.S32.HI UR14, URZ, 0x1f, UR15 ;  /* 0x0000001f3f0e7899 */ /* 0x000fe2000801140f */
[----:B------:R-:W3:Y:S01]  /*7480*/  LDL R204, [R1+0x18] ;  /* 0x0000180001cc7983 */ /* 0x000ee20000100800 */
[----:B------:R-:W-:Y:S02]  /*7490*/  UIMAD.WIDE.U32 UR16, UR15, UR6, URZ ;  /* 0x000000060f1072a5 */ /* 0x000fe4000f8e003f */
[----:B------:R-:W-:Y:S02]  /*74a0*/  UIMAD UR14, UR14, UR6, URZ ;  /* 0x000000060e0e72a4 */ /* 0x000fe4000f8e023f */
[----:B------:R-:W-:Y:S01]  /*74b0*/  UISETP.GT.AND UP0, UPT, UR15, UR8, UPT ;  /* 0x000000080f00728c */ /* 0x000fe2000bf04270 */
[----:B------:R-:W-:Y:S01]  /*74c0*/  BAR.SYNC.DEFER_BLOCKING 0x0 ;  /* 0x0000000000007b1d */ /* 0x000fe20000010000 */
[----:B------:R-:W-:Y:S01]  /*74d0*/  UIMAD UR14, UR15, UR7, UR14 ;  /* 0x000000070f0e72a4 */ /* 0x000fe2000f8e020e */
[----:B-1----:R-:W-:Y:S01]  /*74e0*/  MOV R2, UR16 ;  /* 0x0000001000027c02 */ /* 0x002fe20008000f00 */
[----:B------:R-:W-:Y:S02]  /*74f0*/  UIADD3 UR15, UR15, -0x1, URZ ;  /* 0xffffffff0f0f7890 */ /* 0x000fe4000fffe03f */
[----:B------:R-:W-:Y:S04]  /*7500*/  UIADD3 UR14, UR17, UR14, URZ ;  /* 0x0000000e110e7290 */ /* 0x000fe8000fffe03f */
[----:B------:R-:W-:Y:S02]  /*7510*/  UIMAD UR14, UR14, 0x60, URZ ;  /* 0x000000600e0e78a4 */ /* 0x000fe4000f8e023f */
[----:B------:R-:W-:Y:S01]  /*7520*/  @UP0 UIMAD.WIDE.U32 UR16, UR15, UR4, URZ ;  /* 0x000000040f1002a5 */ /* 0x000fe2000f8e003f */
[----:B-----5:R-:W-:Y:S06]  /*7530*/  LDSM.16.M88.4 R48, [R218+0x18100] ;  /* 0x01810000da30783b */ /* 0x020fec0000000200 */
[----:B------:R-:W1:Y:S06]  /*7540*/  LDSM.16.M88.4 R8, [R167+0xc100] ;  /* 0x00c10000a708783b */ /* 0x000e6c0000000200 */
[----:B------:R-:W4:Y:S06]  /*7550*/  LDSM.16.M88.4 R16, [R167+0xc900] ;  /* 0x00c90000a710783b */ /* 0x000f2c0000000200 */
[----:B------:R-:W4:Y:S06]  /*7560*/  LDSM.16.M88.4 R24, [R167+0xd100] ;  /* 0x00d10000a718783b */ /* 0x000f2c0000000200 */
[----:B------:R-:W4:Y:S06]  /*7570*/  LDSM.16.M88.4 R32, [R167+0xd900] ;  /* 0x00d90000a720783b */ /* 0x000f2c0000000200 */
[----:B------:R-:W4:Y:S06]  /*7580*/  LDSM.16.M88.4 R40, [R167+0xe100] ;  /* 0x00e10000a728783b */ /* 0x000f2c0000000200 */
[----:B------:R-:W4:Y:S06]  /*7590*/  LDSM.16.M88.4 R184, [R167+0xe900] ;  /* 0x00e90000a7b8783b */ /* 0x000f2c0000000200 */
[----:B------:R-:W-:Y:S01]  /*75a0*/  LDSM.16.M88.4 R188, [R219+0x18100] ;  /* 0x01810000dbbc783b */ /* 0x000fe20000000200 */
[C---:B-1----:R-:W-:Y:S05]  /*75b0*/  HMMA.16816.F32.BF16 R4, R48.reuse, R8, RZ ;  /* 0x000000083004723c */ /* 0x042fea00000418ff */
[----:B------:R-:W1:Y:S03]  /*75c0*/  LDSM.16.M88.4 R192, [R222] ;  /* 0x00000000dec0783b */ /* 0x000e660000000200 */
[C---:B------:R-:W-:Y:S03]  /*75d0*/  HMMA.16816.F32.BF16 R8, R48.reuse, R10, RZ ;  /* 0x0000000a3008723c */ /* 0x040fe600000418ff */
[----:B------:R-:W1:Y:S06]  /*75e0*/  LDSM.16.M88.4 R196, [R245] ;  /* 0x00000000f5c4783b */ /* 0x000e6c0000000200 */
[----:B------:R-:W1:Y:S01]  /*75f0*/  LDSM.16.M88.4 R200, [R244] ;  /* 0x00000000f4c8783b */ /* 0x000e620000000200 */
[C---:B----4-:R-:W-:Y:S05]  /*7600*/  HMMA.16816.F32.BF16 R12, R48.reuse, R16, RZ ;  /* 0x00000010300c723c */ /* 0x050fea00000418ff */
[----:B------:R-:W4:Y:S03]  /*7610*/  LDL.64 R250, [R1+0x10] ;  /* 0x0000100001fa7983 */ /* 0x000f260000100a00 */
[C---:B------:R-:W-:Y:S03]  /*7620*/  HMMA.16816.F32.BF16 R16, R48.reuse, R18, RZ ;  /* 0x000000123010723c */ /* 0x040fe600000418ff */
[----:B------:R-:W4:Y:S05]  /*7630*/  LDL.64 R248, [R1+0x20] ;  /* 0x0000200001f87983 */ /* 0x000f2a0000100a00 */
[C---:B------:R-:W-:Y:S08]  /*7640*/  HMMA.16816.F32.BF16 R20, R48.reuse, R24, RZ ;  /* 0x000000183014723c */ /* 0x040ff000000418ff */
[C---:B------:R-:W-:Y:S08]  /*7650*/  HMMA.16816.F32.BF16 R24, R48.reuse, R26, RZ ;  /* 0x0000001a3018723c */ /* 0x040ff000000418ff */
[C---:B------:R-:W-:Y:S08]  /*7660*/  HMMA.16816.F32.BF16 R28, R48.reuse, R32, RZ ;  /* 0x00000020301c723c */ /* 0x040ff000000418ff */
[C---:B------:R-:W-:Y:S08]  /*7670*/  HMMA.16816.F32.BF16 R32, R48.reuse, R34, RZ ;  /* 0x000000223020723c */ /* 0x040ff000000418ff */
[C---:B------:R-:W-:Y:S08]  /*7680*/  HMMA.16816.F32.BF16 R36, R48.reuse, R40, RZ ;  /* 0x000000283024723c */ /* 0x040ff000000418ff */
[C---:B------:R-:W-:Y:S08]  /*7690*/  HMMA.16816.F32.BF16 R40, R48.reuse, R42, RZ ;  /* 0x0000002a3028723c */ /* 0x040ff000000418ff */
[C---:B------:R-:W-:Y:S08]  /*76a0*/  HMMA.16816.F32.BF16 R44, R48.reuse, R184, RZ ;  /* 0x000000b8302c723c */ /* 0x040ff000000418ff */
[----:B------:R-:W-:Y:S01]  /*76b0*/  HMMA.16816.F32.BF16 R48, R48, R186, RZ ;  /* 0x000000ba3030723c */ /* 0x000fe200000418ff */
[----:B------:R-:W1:Y:S07]  /*76c0*/  LDSM.16.M88.4 R184, [R243] ;  /* 0x00000000f3b8783b */ /* 0x000e6e0000000200 */
[C---:B-1----:R-:W-:Y:S08]  /*76d0*/  HMMA.16816.F32.BF16 R4, R188.reuse, R192, R4 ;  /* 0x000000c0bc04723c */ /* 0x042ff00000041804 */
[C---:B------:R-:W-:Y:S01]  /*76e0*/  HMMA.16816.F32.BF16 R8, R188.reuse, R194, R8 ;  /* 0x000000c2bc08723c */ /* 0x040fe20000041808 */
[----:B------:R-:W1:Y:S07]  /*76f0*/  LDSM.16.M88.4 R192, [R242] ;  /* 0x00000000f2c0783b */ /* 0x000e6e0000000200 */
[C---:B------:R-:W-:Y:S08]  /*7700*/  HMMA.16816.F32.BF16 R12, R188.reuse, R196, R12 ;  /* 0x000000c4bc0c723c */ /* 0x040ff0000004180c */
[C---:B------:R-:W-:Y:S01]  /*7710*/  HMMA.16816.F32.BF16 R16, R188.reuse, R198, R16 ;  /* 0x000000c6bc10723c */ /* 0x040fe20000041810 */
[----:B------:R-:W1:Y:S07]  /*7720*/  LDSM.16.M88.4 R196, [R241] ;  /* 0x00000000f1c4783b */ /* 0x000e6e0000000200 */
[C---:B------:R-:W-:Y:S08]  /*7730*/  HMMA.16816.F32.BF16 R20, R188.reuse, R200, R20 ;  /* 0x000000c8bc14723c */ /* 0x040ff00000041814 */
[C---:B------:R-:W-:Y:S08]  /*7740*/  HMMA.16816.F32.BF16 R24, R188.reuse, R202, R24 ;  /* 0x000000cabc18723c */ /* 0x040ff00000041818 */
[C---:B------:R-:W-:Y:S08]  /*7750*/  HMMA.16816.F32.BF16 R28, R188.reuse, R184, R28 ;  /* 0x000000b8bc1c723c */ /* 0x040ff0000004181c */
[C---:B------:R-:W-:Y:S08]  /*7760*/  HMMA.16816.F32.BF16 R32, R188.reuse, R186, R32 ;  /* 0x000000babc20723c */ /* 0x040ff00000041820 */
[C---:B-1----:R-:W-:Y:S08]  /*7770*/  HMMA.16816.F32.BF16 R36, R188.reuse, R192, R36 ;  /* 0x000000c0bc24723c */ /* 0x042ff00000041824 */
[C---:B------:R-:W-:Y:S08]  /*7780*/  HMMA.16816.F32.BF16 R40, R188.reuse, R194, R40 ;  /* 0x000000c2bc28723c */ /* 0x040ff00000041828 */
[C---:B------:R-:W-:Y:S08]  /*7790*/  HMMA.16816.F32.BF16 R44, R188.reuse, R196, R44 ;  /* 0x000000c4bc2c723c */ /* 0x040ff0000004182c */
[----:B------:R-:W-:Y:S04]  /*77a0*/  HMMA.16816.F32.BF16 R48, R188, R198, R48 ;  /* 0x000000c6bc30723c */ /* 0x000fe80000041830 */
[----:B--2---:R-:W-:Y:S05]  /*77b0*/  IMAD.WIDE.U32 R2, R2, 0x60, R206 ;  /* 0x0000006002027825 */ /* 0x004fea00078e00ce */
[----:B------:R-:W-:Y:S03]  /*77c0*/  SHF.L.U32 R0, R2, 0x1, RZ ;  /* 0x0000000102007819 */ /* 0x000fe600000006ff */
[----:B------:R-:W-:Y:S01]  /*77d0*/  IADD3 R164, R3, UR14, RZ ;  /* 0x0000000e03a47c10 */ /* 0x000fe2000fffe0ff */
[----:B------:R-:W-:Y:S01]  /*77e0*/  @UP0 USHF.R.S32.HI UR14, URZ, 0x1f, UR15 ;  /* 0x0000001f3f0e0899 */ /* 0x000fe2000801140f */
[----:B------:R-:W-:Y:S02]  /*77f0*/  IADD3 R3, P3, R0, 0x80, RZ ;  /* 0x0000008000037810 */ /* 0x000fe40007f7e0ff */
[----:B------:R-:W-:Y:S01]  /*7800*/  SHF.L.U64.HI R164, R2, 0x1, R164 ;  /* 0x0000000102a47819 */ /* 0x000fe200000102a4 */
[----:B------:R-:W-:Y:S01]  /*7810*/  @UP0 UIMAD UR14, UR14, UR4, URZ ;  /* 0x000000040e0e02a4 */ /* 0x000fe2000f8e023f */
[----:B------:R-:W-:Y:S02]  /*7820*/  IADD3 R2, P0, R0, c[0x0][0x1f8], RZ ;  /* 0x00007e0000027a10 */ /* 0x000fe40007f1e0ff */
[----:B------:R-:W-:Y:S01]  /*7830*/  IADD3 R184, P2, R3, c[0x0][0x1f8], RZ ;  /* 0x00007e0003b87a10 */ /* 0x000fe20007f5e0ff */
[----:B------:R-:W-:Y:S01]  /*7840*/  @UP0 UIMAD UR14, UR15, UR5, UR14 ;  /* 0x000000050f0e02a4 */ /* 0x000fe2000f8e020e */
[----:B------:R-:W-:Y:S02]  /*7850*/  IADD3.X R3, R164, c[0x0][0x1fc], RZ, P0, !PT ;  /* 0x00007f00a4037a10 */ /* 0x000fe400007fe4ff */
[--C-:B------:R-:W-:Y:S01]  /*7860*/  IADD3.X R185, RZ, c[0x0][0x1fc], R164.reuse, P2, P3 ;  /* 0x00007f00ffb97a10 */ /* 0x100fe200017e64a4 */
[----:B------:R-:W-:Y:S01]  /*7870*/  @UP0 UIADD3 UR14, UR17, UR14, URZ ;  /* 0x0000000e110e0290 */ /* 0x000fe2000fffe03f */
[----:B---3--:R-:W-:Y:S01]  /*7880*/  LOP3.LUT P3, RZ, R204, 0x1, RZ, 0xc0, !PT ;  /* 0x00000001ccff7812 */ /* 0x008fe2000786c0ff */
[----:B------:R-:W-:Y:S01]  /*7890*/  @!PT LDS RZ, [RZ] ;  /* 0x00000000fffff984 */ /* 0x000fe20000000800 */
[----:B------:R-:W-:Y:S01]  /*78a0*/  @!PT LDS RZ, [RZ] ;  /* 0x00000000fffff984 */ /* 0x000fe20000000800 */
[----:B------:R-:W-:Y:S01]  /*78b0*/  @!PT LDS RZ, [RZ] ;  /* 0x00000000fffff984 */ /* 0x000fe20000000800 */
[----:B------:R1:W-:Y:S01]  /*78c0*/  LDGSTS.E.BYPASS.LTC128B.128 [R247+0x100], [R2.64], !P4 ;  /* 0x0010000002f77fae */ /* 0x0003e2000e101d4a */
[C---:B------:R-:W-:Y:S01]  /*78d0*/  IADD3 R200, P1, R0.reuse, 0x100, RZ ;  /* 0x0000010000c87810 */ /* 0x040fe20007f3e0ff */
[----:B------:R-:W-:Y:S01]  /*78e0*/  @UP0 UIMAD UR14, UR14, 0x60, URZ ;  /* 0x000000600e0e08a4 */ /* 0x000fe2000f8e023f */
[----:B------:R-:W-:Y:S02]  /*78f0*/  IADD3 R0, P2, R0, 0x180, RZ ;  /* 0x0000018000007810 */ /* 0x000fe40007f5e0ff */
[----:B------:R-:W-:Y:S01]  /*7900*/  IADD3 R200, P0, R200, c[0x0][0x1f8], RZ ;  /* 0x00007e00c8c87a10 */ /* 0x000fe20007f1e0ff */
[----:B------:R2:W-:Y:S03]  /*7910*/  LDGSTS.E.BYPASS.LTC128B.128 [R247+0x3100], [R184.64], !P6 ;  /* 0x03100000b8f77fae */ /* 0x0005e6000f101d4a */
[--C-:B------:R-:W-:Y:S02]  /*7920*/  IADD3.X R201, RZ, c[0x0][0x1fc], R164.reuse, P0, P1 ;  /* 0x00007f00ffc97a10 */ /* 0x100fe400007e24a4 */
[----:B------:R-:W-:Y:S03]  /*7930*/  IADD3 R186, P1, R0, c[0x0][0x1f8], RZ ;  /* 0x00007e0000ba7a10 */ /* 0x000fe60007f3e0ff */
[----:B------:R3:W-:Y:S01]  /*7940*/  LDGSTS.E.BYPASS.LTC128B.128 [R247+0x6100], [R200.64], !P3 ;  /* 0x06100000c8f77fae */ /* 0x0007e2000d901d4a */
[----:B------:R-:W-:Y:S05]  /*7950*/  IADD3.X R187, RZ, c[0x0][0x1fc], R164, P1, P2 ;  /* 0x00007f00ffbb7a10 */ /* 0x000fea0000fe44a4 */
[----:B------:R3:W-:Y:S01]  /*7960*/  LDGSTS.E.BYPASS.LTC128B.128 [R247+0x9100], [R186.64], !P5 ;  /* 0x09100000baf77fae */ /* 0x0007e2000e901d4a */
[----:B-1----:R-:W-:Y:S04]  /*7970*/  IADD3 R2, P0, R2, UR12, RZ ;  /* 0x0000000c02027c10 */ /* 0x002fe8000ff1e0ff */
[----:B------:R-:W-:Y:S02]  /*7980*/  IADD3.X R3, R3, UR13, RZ, P0, !PT ;  /* 0x0000000d03037c10 */ /* 0x000fe400087fe4ff */
[----:B--2---:R-:W-:Y:S03]  /*7990*/  IADD3 R184, P0, R2, UR12, RZ ;  /* 0x0000000c02b87c10 */ /* 0x004fe6000ff1e0ff */
[----:B------:R1:W-:Y:S01]  /*79a0*/  LDGSTS.E.BYPASS.LTC128B.128 [R247+0x1100], [R2.64], !P4 ;  /* 0x0110000002f77fae */ /* 0x0003e2000e101d4a */
[----:B------:R-:W-:Y:S02]  /*79b0*/  IADD3.X R185, R3, UR13, RZ, P0, !PT ;  /* 0x0000000d03b97c10 */ /* 0x000fe400087fe4ff */
[----:B------:R-:W-:Y:S03]  /*79c0*/  PLOP3.LUT P0, PT, PT, PT, UP0, 0x80, 0x0 ;  /* 0x000000000000781c */ /* 0x000fe60003f0f008 */
[----:B------:R1:W-:Y:S06]  /*79d0*/  LDGSTS.E.BYPASS.LTC128B.128 [R247+0x4100], [R2.64+0x80], !P6 ;  /* 0x0410008002f77fae */ /* 0x0003ec000f101d4a */
[----:B------:R1:W-:Y:S06]  /*79e0*/  LDGSTS.E.BYPASS.LTC128B.128 [R247+0x7100], [R2.64+0x100], !P3 ;  /* 0x0710010002f77fae */ /* 0x0003ec000d901d4a */
[----:B------:R1:W-:Y:S06]  /*79f0*/  LDGSTS.E.BYPASS.LTC128B.128 [R247+0xa100], [R2.64+0x180], !P5 ;  /* 0x0a10018002f77fae */ /* 0x0003ec000e901d4a */
[----:B------:R2:W-:Y:S06]  /*7a00*/  LDGSTS.E.BYPASS.LTC128B.128 [R247+0x2100], [R184.64], !P4 ;  /* 0x02100000b8f77fae */ /* 0x0005ec000e101d4a */
[----:B------:R2:W-:Y:S06]  /*7a10*/  LDGSTS.E.BYPASS.LTC128B.128 [R247+0x5100], [R184.64+0x80], !P6 ;  /* 0x05100080b8f77fae */ /* 0x0005ec000f101d4a */
[----:B------:R2:W-:Y:S06]  /*7a20*/  LDGSTS.E.BYPASS.LTC128B.128 [R247+0x8100], [R184.64+0x100], !P3 ;  /* 0x08100100b8f77fae */ /* 0x0005ec000d901d4a */
[----:B------:R2:W-:Y:S06]  /*7a30*/  LDGSTS.E.BYPASS.LTC128B.128 [R247+0xb100], [R184.64+0x180], !P5 ;  /* 0x0b100180b8f77fae */ /* 0x0005ec000e901d4a */
[----:B------:R-:W-:Y:S06]  /*7a40*/  LDSM.16.M88.4 R192, [R217+0xc100] ;  /* 0x00c10000d9c0783b */ /* 0x000fec0000000200 */
[----:B---3--:R-:W-:Y:S06]  /*7a50*/  LDSM.16.M88.4 R200, [R217+0xc900] ;  /* 0x00c90000d9c8783b */ /* 0x008fec0000000200 */
[----:B------:R-:W-:Y:S06]  /*7a60*/  LDSM.16.M88.4 R204, [R217+0xd100] ;  /* 0x00d10000d9cc783b */ /* 0x000fec0000000200 */
[----:B------:R-:W-:Y:S06]  /*7a70*/  LDSM.16.M88.4 R208, [R217+0xd900] ;  /* 0x00d90000d9d0783b */ /* 0x000fec0000000200 */
[----:B--2---:R-:W2:Y:S06]  /*7a80*/  LDSM.16.M88.4 R184, [R221+0x18100] ;  /* 0x01810000ddb8783b */ /* 0x004eac0000000200 */
[----:B------:R-:W0:Y:S06]  /*7a90*/  LDGDEPBAR ;  /* 0x00000000000079af */ /* 0x000e2c0000000000 */
[----:B------:R-:W3:Y:S06]  /*7aa0*/  LDSM.16.M88.4 R188, [R217+0xe100] ;  /* 0x00e10000d9bc783b */ /* 0x000eec0000000200 */
[----:B------:R-:W1:Y:S01]  /*7ab0*/  LDSM.16.M88.4 R196, [R217+0xe900] ;  /* 0x00e90000d9c4783b */ /* 0x000e620000000200 */
[C---:B--2---:R-:W-:Y:S08]  /*7ac0*/  HMMA.16816.F32.BF16 R4, R184.reuse, R192, R4 ;  /* 0x000000c0b804723c */ /* 0x044ff00000041804 */
[C---:B------:R-:W-:Y:S01]  /*7ad0*/  HMMA.16816.F32.BF16 R8, R184.reuse, R194, R8 ;  /* 0x000000c2b808723c */ /* 0x040fe20000041808 */
[----:B------:R-:W-:Y:S07]  /*7ae0*/  LDSM.16.M88.4 R192, [R216] ;  /* 0x00000000d8c0783b */ /* 0x000fee0000000200 */
[C---:B------:R-:W-:Y:S08]  /*7af0*/  HMMA.16816.F32.BF16 R12, R184.reuse, R200, R12 ;  /* 0x000000c8b80c723c */ /* 0x040ff0000004180c */
[C---:B------:R-:W-:Y:S01]  /*7b00*/  HMMA.16816.F32.BF16 R16, R184.reuse, R202, R16 ;  /* 0x000000cab810723c */ /* 0x040fe20000041810 */
[----:B------:R-:W-:Y:S07]  /*7b10*/  LDSM.16.M88.4 R200, [R216+0x800] ;  /* 0x00080000d8c8783b */ /* 0x000fee0000000200 */
[C---:B------:R-:W-:Y:S08]  /*7b20*/  HMMA.16816.F32.BF16 R20, R184.reuse, R204, R20 ;  /* 0x000000ccb814723c */ /* 0x040ff00000041814 */
[C---:B------:R-:W-:Y:S01]  /*7b30*/  HMMA.16816.F32.BF16 R24, R184.reuse, R206, R24 ;  /* 0x000000ceb818723c */ /* 0x040fe20000041818 */
[----:B------:R-:W-:Y:S07]  /*7b40*/  LDSM.16.M88.4 R204, [R216+0x1000] ;  /* 0x00100000d8cc783b */ /* 0x000fee0000000200 */
[C---:B------:R-:W-:Y:S08]  /*7b50*/  HMMA.16816.F32.BF16 R28, R184.reuse, R208, R28 ;  /* 0x000000d0b81c723c */ /* 0x040ff0000004181c */
[C---:B------:R-:W-:Y:S01]  /*7b60*/  HMMA.16816.F32.BF16 R32, R184.reuse, R210, R32 ;  /* 0x000000d2b820723c */ /* 0x040fe20000041820 */
[----:B------:R-:W-:Y:S07]  /*7b70*/  LDSM.16.M88.4 R208, [R216+0x1800] ;  /* 0x00180000d8d0783b */ /* 0x000fee0000000200 */
[C---:B---3--:R-:W-:Y:S08]  /*7b80*/  HMMA.16816.F32.BF16 R36, R184.reuse, R188, R36 ;  /* 0x000000bcb824723c */ /* 0x048ff00000041824 */
[C---:B------:R-:W-:Y:S01]  /*7b90*/  HMMA.16816.F32.BF16 R40, R184.reuse, R190, R40 ;  /* 0x000000beb828723c */ /* 0x040fe20000041828 */
[----:B------:R-:W2:Y:S07]  /*7ba0*/  LDSM.16.M88.4 R188, [R220+0x18100] ;  /* 0x01810000dcbc783b */ /* 0x000eae0000000200 */
[C---:B-1----:R-:W-:Y:S08]  /*7bb0*/  HMMA.16816.F32.BF16 R44, R184.reuse, R196, R44 ;  /* 0x000000c4b82c723c */ /* 0x042ff0000004182c */
[----:B------:R-:W-:Y:S01]  /*7bc0*/  HMMA.16816.F32.BF16 R48, R184, R198, R48 ;  /* 0x000000c6b830723c */ /* 0x000fe20000041830 */
[----:B------:R-:W1:Y:S06]  /*7bd0*/  LDSM.16.M88.4 R184, [R216+0x2000] ;  /* 0x00200000d8b8783b */ /* 0x000e6c0000000200 */
[----:B------:R-:W3:Y:S01]  /*7be0*/  LDSM.16.M88.4 R196, [R216+0x2800] ;  /* 0x00280000d8c4783b */ /* 0x000ee20000000200 */
[C---:B--2---:R-:W-:Y:S08]  /*7bf0*/  HMMA.16816.F32.BF16 R4, R188.reuse, R192, R4 ;  /* 0x000000c0bc04723c */ /* 0x044ff00000041804 */
        /* <DEDUP_REMOVED lines=11> */
[C---:B-1----:R-:W-:Y:S08]  /*7cb0*/  HMMA.16816.F32.BF16 R36, R188.reuse, R184, R36 ;  /* 0x000000b8bc24723c */ /* 0x042ff00000041824 */
[C---:B------:R-:W-:Y:S01]  /*7cc0*/  HMMA.16816.F32.BF16 R40, R188.reuse, R186, R40 ;  /* 0x000000babc28723c */ /* 0x040fe20000041828 */
[----:B------:R-:W1:Y:S07]  /*7cd0*/  LDSM.16.M88.4 R184, [R218+0x1c100] ;  /* 0x01c10000dab8783b */ /* 0x000e6e0000000200 */
[C---:B---3--:R-:W-:Y:S08]  /*7ce0*/  HMMA.16816.F32.BF16 R44, R188.reuse, R196, R44 ;  /* 0x000000c4bc2c723c */ /* 0x048ff0000004182c */
[----:B------:R-:W-:Y:S01]  /*7cf0*/  HMMA.16816.F32.BF16 R48, R188, R198, R48 ;  /* 0x000000c6bc30723c */ /* 0x000fe20000041830 */
[----:B------:R-:W2:Y:S06]  /*7d00*/  LDSM.16.M88.4 R188, [R167+0x11100] ;  /* 0x01110000a7bc783b */ /* 0x000eac0000000200 */
[----:B------:R-:W3:Y:S01]  /*7d10*/  LDSM.16.M88.4 R196, [R167+0x11900] ;  /* 0x01190000a7c4783b */ /* 0x000ee20000000200 */
[C---:B-1----:R-:W-:Y:S08]  /*7d20*/  HMMA.16816.F32.BF16 R4, R184.reuse, R192, R4 ;  /* 0x000000c0b804723c */ /* 0x042ff00000041804 */
[C---:B------:R-:W-:Y:S01]  /*7d30*/  HMMA.16816.F32.BF16 R8, R184.reuse, R194, R8 ;  /* 0x000000c2b808723c */ /* 0x040fe20000041808 */
[----:B------:R-:W-:Y:S07]  /*7d40*/  LDSM.16.M88.4 R192, [R240] ;  /* 0x00000000f0c0783b */ /* 0x000fee0000000200 */
[C---:B------:R-:W-:Y:S08]  /*7d50*/  HMMA.16816.F32.BF16 R12, R184.reuse, R200, R12 ;  /* 0x000000c8b80c723c */ /* 0x040ff0000004180c */
        /* <DEDUP_REMOVED lines=8> */
[C---:B--2---:R-:W-:Y:S08]  /*7de0*/  HMMA.16816.F32.BF16 R36, R184.reuse, R188, R36 ;  /* 0x000000bcb824723c */ /* 0x044ff00000041824 */
[C---:B------:R-:W-:Y:S01]  /*7df0*/  HMMA.16816.F32.BF16 R40, R184.reuse, R190, R40 ;  /* 0x000000beb828723c */ /* 0x040fe20000041828 */
[----:B------:R-:W1:Y:S07]  /*7e00*/  LDSM.16.M88.4 R188, [R219+0x1c100] ;  /* 0x01c10000dbbc783b */ /* 0x000e6e0000000200 */
[C---:B---3--:R-:W-:Y:S08]  /*7e10*/  HMMA.16816.F32.BF16 R44, R184.reuse, R196, R44 ;  /* 0x000000c4b82c723c */ /* 0x048ff0000004182c */
[----:B------:R-:W-:Y:S01]  /*7e20*/  HMMA.16816.F32.BF16 R48, R184, R198, R48 ;  /* 0x000000c6b830723c */ /* 0x000fe20000041830 */
[----:B------:R-:W2:Y:S06]  /*7e30*/  LDSM.16.M88.4 R184, [R236] ;  /* 0x00000000ecb8783b */ /* 0x000eac0000000200 */
[----:B------:R-:W3:Y:S01]  /*7e40*/  LDSM.16.M88.4 R196, [R235] ;  /* 0x00000000ebc4783b */ /* 0x000ee20000000200 */
[C---:B-1----:R-:W-:Y:S08]  /*7e50*/  HMMA.16816.F32.BF16 R4, R188.reuse, R192, R4 ;  /* 0x000000c0bc04723c */ /* 0x042ff00000041804 */
[C---:B------:R-:W-:Y:S01]  /*7e60*/  HMMA.16816.F32.BF16 R8, R188.reuse, R194, R8 ;  /* 0x000000c2bc08723c */ /* 0x040fe20000041808 */
        /* <DEDUP_REMOVED lines=9> */
[----:B------:R-:W4:Y:S07]  /*7f00*/  LDSM.16.M88.4 R208, [R217+0x10100] ;  /* 0x01010000d9d0783b */ /* 0x000f2e0000000200 */
[C---:B--2---:R-:W-:Y:S08]  /*7f10*/  HMMA.16816.F32.BF16 R36, R188.reuse, R184, R36 ;  /* 0x000000b8bc24723c */ /* 0x044ff00000041824 */
[C---:B------:R-:W-:Y:S01]  /*7f20*/  HMMA.16816.F32.BF16 R40, R188.reuse, R186, R40 ;  /* 0x000000babc28723c */ /* 0x040fe20000041828 */
[----:B------:R-:W2:Y:S07]  /*7f30*/  LDSM.16.M88.4 R184, [R217+0x10900] ;  /* 0x01090000d9b8783b */ /* 0x000eae0000000200 */
[C---:B---3--:R-:W-:Y:S08]  /*7f40*/  HMMA.16816.F32.BF16 R44, R188.reuse, R196, R44 ;  /* 0x000000c4bc2c723c */ /* 0x048ff0000004182c */
[----:B------:R-:W-:Y:S01]  /*7f50*/  HMMA.16816.F32.BF16 R48, R188, R198, R48 ;  /* 0x000000c6bc30723c */ /* 0x000fe20000041830 */
[----:B------:R-:W3:Y:S06]  /*7f60*/  LDSM.16.M88.4 R188, [R217+0x11100] ;  /* 0x01110000d9bc783b */ /* 0x000eec0000000200 */
[----:B------:R-:W2:Y:S01]  /*7f70*/  LDSM.16.M88.4 R196, [R217+0x11900] ;  /* 0x01190000d9c4783b */ /* 0x000ea20000000200 */
[C---:B-1----:R-:W-:Y:S08]  /*7f80*/  HMMA.16816.F32.BF16 R4, R192.reuse, R200, R4 ;  /* 0x000000c8c004723c */ /* 0x042ff00000041804 */
[C---:B------:R-:W-:Y:S01]  /*7f90*/  HMMA.16816.F32.BF16 R8, R192.reuse, R202, R8 ;  /* 0x000000cac008723c */ /* 0x040fe20000041808 */
[----:B------:R-:W-:Y:S07]  /*7fa0*/  LDSM.16.M88.4 R200, [R220+0x1c100] ;  /* 0x01c10000dcc8783b */ /* 0x000fee0000000200 */
[C---:B------:R-:W-:Y:S08]  /*7fb0*/  HMMA.16816.F32.BF16 R12, R192.reuse, R204, R12 ;  /* 0x000000ccc00c723c */ /* 0x040ff0000004180c */
        /* <DEDUP_REMOVED lines=13> */
[----:B------:R-:W3:Y:S06]  /*8090*/  LDSM.16.M88.4 R192, [R216+0x5000] ;  /* 0x00500000d8c0783b */ /* 0x000eec0000000200 */
[----:B------:R-:W3:Y:S01]  /*80a0*/  LDSM.16.M88.4 R196, [R216+0x5800] ;  /* 0x00580000d8c4783b */ /* 0x000ee20000000200 */
[C---:B-1----:R-:W-:Y:S08]  /*80b0*/  HMMA.16816.F32.BF16 R4, R200.reuse, R204, R4 ;  /* 0x000000ccc804723c */ /* 0x042ff00000041804 */
[C---:B------:R-:W-:Y:S01]  /*80c0*/  HMMA.16816.F32.BF16 R8, R200.reuse, R206, R8 ;  /* 0x000000cec808723c */ /* 0x040fe20000041808 */
[----:B------:R-:W-:Y:S07]  /*80d0*/  LDSM.16.M88.4 R204, [R167+0x12100] ;  /* 0x01210000a7cc783b */ /* 0x000fee0000000200 */
[C---:B----4-:R-:W-:Y:S08]  /*80e0*/  HMMA.16816.F32.BF16 R12, R200.reuse, R208, R12 ;  /* 0x000000d0c80c723c */ /* 0x050ff0000004180c */
[C---:B------:R-:W-:Y:S01]  /*80f0*/  HMMA.16816.F32.BF16 R16, R200.reuse, R210, R16 ;  /* 0x000000d2c810723c */ /* 0x040fe20000041810 */
[----:B------:R-:W-:Y:S07]  /*8100*/  LDSM.16.M88.4 R208, [R167+0x12900] ;  /* 0x01290000a7d0783b */ /* 0x000fee0000000200 */
[C---:B--2---:R-:W-:Y:S08]  /*8110*/  HMMA.16816.F32.BF16 R20, R200.reuse, R184, R20 ;  /* 0x000000b8c814723c */ /* 0x044ff00000041814 */
[C---:B------:R-:W-:Y:S01]  /*8120*/  HMMA.16816.F32.BF16 R24, R200.reuse, R186, R24 ;  /* 0x000000bac818723c */ /* 0x040fe20000041818 */
[----:B------:R-:W1:Y:S07]  /*8130*/  LDSM.16.M88.4 R184, [R218+0x20100] ;  /* 0x02010000dab8783b */ /* 0x000e6e0000000200 */
[C---:B---3--:R-:W-:Y:S08]  /*8140*/  HMMA.16816.F32.BF16 R28, R200.reuse, R188, R28 ;  /* 0x000000bcc81c723c */ /* 0x048ff0000004181c */
[C---:B------:R-:W-:Y:S01]  /*8150*/  HMMA.16816.F32.BF16 R32, R200.reuse, R190, R32 ;  /* 0x000000bec820723c */ /* 0x040fe20000041820 */
[----:B------:R-:W2:Y:S07]  /*8160*/  LDSM.16.M88.4 R188, [R167+0x13100] ;  /* 0x01310000a7bc783b */ /* 0x000eae0000000200 */
[C---:B------:R-:W-:Y:S08]  /*8170*/  HMMA.16816.F32.BF16 R36, R200.reuse, R192, R36 ;  /* 0x000000c0c824723c */ /* 0x040ff00000041824 */
[C---:B------:R-:W-:Y:S01]  /*8180*/  HMMA.16816.F32.BF16 R40, R200.reuse, R194, R40 ;  /* 0x000000c2c828723c */ /* 0x040fe20000041828 */
[----:B------:R-:W3:Y:S07]  /*8190*/  LDSM.16.M88.4 R192, [R167+0x13900] ;  /* 0x01390000a7c0783b */ /* 0x000eee0000000200 */
[C---:B------:R-:W-:Y:S08]  /*81a0*/  HMMA.16816.F32.BF16 R44, R200.reuse, R196, R44 ;  /* 0x000000c4c82c723c */ /* 0x040ff0000004182c */
[----:B------:R-:W-:Y:S01]  /*81b0*/  HMMA.16816.F32.BF16 R48, R200, R198, R48 ;  /* 0x000000c6c830723c */ /* 0x000fe20000041830 */
[----:B------:R-:W4:Y:S06]  /*81c0*/  LDSM.16.M88.4 R196, [R167+0x14100] ;  /* 0x01410000a7c4783b */ /* 0x000f2c0000000200 */
[----:B------:R-:W3:Y:S01]  /*81d0*/  LDSM.16.M88.4 R200, [R167+0x14900] ;  /* 0x01490000a7c8783b */ /* 0x000ee20000000200 */
[C---:B-1----:R-:W-:Y:S08]  /*81e0*/  HMMA.16816.F32.BF16 R4, R184.reuse, R204, R4 ;  /* 0x000000ccb804723c */ /* 0x042ff00000041804 */
        /* <DEDUP_REMOVED lines=9> */
[C---:B------:R-:W-:Y:S01]  /*8280*/  HMMA.16816.F32.BF16 R32, R184.reuse, R194, R32 ;  /* 0x000000c2b820723c */ /* 0x040fe20000041820 */
[----:B------:R-:W2:Y:S07]  /*8290*/  LDSM.16.M88.4 R192, [R232] ;  /* 0x00000000e8c0783b */ /* 0x000eae0000000200 */
[C---:B----4-:R-:W-:Y:S08]  /*82a0*/  HMMA.16816.F32.BF16 R36, R184.reuse, R196, R36 ;  /* 0x000000c4b824723c */ /* 0x050ff00000041824 */
[C---:B------:R-:W-:Y:S01]  /*82b0*/  HMMA.16816.F32.BF16 R40, R184.reuse, R198, R40 ;  /* 0x000000c6b828723c */ /* 0x040fe20000041828 */
[----:B------:R-:W3:Y:S07]  /*82c0*/  LDSM.16.M88.4 R196, [R231] ;  /* 0x00000000e7c4783b */ /* 0x000eee0000000200 */
[C---:B------:R-:W-:Y:S08]  /*82d0*/  HMMA.16816.F32.BF16 R44, R184.reuse, R200, R44 ;  /* 0x000000c8b82c723c */ /* 0x040ff0000004182c */
[----:B------:R-:W-:Y:S01]  /*82e0*/  HMMA.16816.F32.BF16 R48, R184, R202, R48 ;  /* 0x000000cab830723c */ /* 0x000fe20000041830 */
[----:B------:R-:W4:Y:S06]  /*82f0*/  LDSM.16.M88.4 R184, [R230] ;  /* 0x00000000e6b8783b */ /* 0x000f2c0000000200 */
[----:B------:R-:W3:Y:S01]  /*8300*/  LDSM.16.M88.4 R200, [R229] ;  /* 0x00000000e5c8783b */ /* 0x000ee20000000200 */
[C---:B-1----:R-:W-:Y:S08]  /*8310*/  HMMA.16816.F32.BF16 R4, R188.reuse, R204, R4 ;  /* 0x000000ccbc04723c */ /* 0x042ff00000041804 */
[C---:B------:R-:W-:Y:S01]  /*8320*/  HMMA.16816.F32.BF16 R8, R188.reuse, R206, R8 ;  /* 0x000000cebc08723c */ /* 0x040fe20000041808 */
        /* <DEDUP_REMOVED lines=8> */
[C---:B------:R-:W-:Y:S01]  /*83b0*/  HMMA.16816.F32.BF16 R32, R188.reuse, R198, R32 ;  /* 0x000000c6bc20723c */ /* 0x040fe20000041820 */
[----:B------:R-:W3:Y:S07]  /*83c0*/  LDSM.16.M88.4 R196, [R217+0x13100] ;  /* 0x01310000d9c4783b */ /* 0x000eee0000000200 */
[C---:B----4-:R-:W-:Y:S08]  /*83d0*/  HMMA.16816.F32.BF16 R36, R188.reuse, R184, R36 ;  /* 0x000000b8bc24723c */ /* 0x050ff00000041824 */
[C---:B------:R-:W-:Y:S01]  /*83e0*/  HMMA.16816.F32.BF16 R40, R188.reuse, R186, R40 ;  /* 0x000000babc28723c */ /* 0x040fe20000041828 */
[----:B------:R-:W4:Y:S07]  /*83f0*/  LDSM.16.M88.4 R184, [R217+0x13900] ;  /* 0x01390000d9b8783b */ /* 0x000f2e0000000200 */
[C---:B------:R-:W-:Y:S08]  /*8400*/  HMMA.16816.F32.BF16 R44, R188.reuse, R200, R44 ;  /* 0x000000c8bc2c723c */ /* 0x040ff0000004182c */
[----:B------:R-:W-:Y:S01]  /*8410*/  HMMA.16816.F32.BF16 R48, R188, R202, R48 ;  /* 0x000000cabc30723c */ /* 0x000fe20000041830 */
[----:B------:R-:W4:Y:S06]  /*8420*/  LDSM.16.M88.4 R188, [R217+0x14100] ;  /* 0x01410000d9bc783b */ /* 0x000f2c0000000200 */
[----:B------:R-:W-:Y:S01]  /*8430*/  LDSM.16.M88.4 R200, [R220+0x20100] ;  /* 0x02010000dcc8783b */ /* 0x000fe20000000200 */
[C---:B-1----:R-:W-:Y:S08]  /*8440*/  HMMA.16816.F32.BF16 R4, R204.reuse, R208, R4 ;  /* 0x000000d0cc04723c */ /* 0x042ff00000041804 */
        /* <DEDUP_REMOVED lines=8> */
[C---:B----4-:R-:W-:Y:S08]  /*84d0*/  HMMA.16816.F32.BF16 R28, R204.reuse, R184, R28 ;  /* 0x000000b8cc1c723c */ /* 0x050ff0000004181c */
[C---:B------:R-:W-:Y:S01]  /*84e0*/  HMMA.16816.F32.BF16 R32, R204.reuse, R186, R32 ;  /* 0x000000bacc20723c */ /* 0x040fe20000041820 */
[----:B------:R-:W3:Y:S07]  /*84f0*/  LDSM.16.M88.4 R184, [R216+0x7000] ;  /* 0x00700000d8b8783b */ /* 0x000eee0000000200 */
[C---:B------:R-:W-:Y:S08]  /*8500*/  HMMA.16816.F32.BF16 R36, R204.reuse, R188, R36 ;  /* 0x000000bccc24723c */ /* 0x040ff00000041824 */
[C---:B------:R-:W-:Y:S01]  /*8510*/  HMMA.16816.F32.BF16 R40, R204.reuse, R190, R40 ;  /* 0x000000becc28723c */ /* 0x040fe20000041828 */
[----:B------:R-:W4:Y:S07]  /*8520*/  LDSM.16.M88.4 R188, [R216+0x7800] ;  /* 0x00780000d8bc783b */ /* 0x000f2e0000000200 */
[C---:B-1----:R-:W-:Y:S08]  /*8530*/  HMMA.16816.F32.BF16 R44, R204.reuse, R192, R44 ;  /* 0x000000c0cc2c723c */ /* 0x042ff0000004182c */
[----:B------:R-:W-:Y:S01]  /*8540*/  HMMA.16816.F32.BF16 R48, R204, R194, R48 ;  /* 0x000000c2cc30723c */ /* 0x000fe20000041830 */
[----:B------:R-:W1:Y:S06]  /*8550*/  LDSM.16.M88.4 R192, [R216+0x8000] ;  /* 0x00800000d8c0783b */ /* 0x000e6c0000000200 */
[----:B------:R-:W-:Y:S01]  /*8560*/  LDSM.16.M88.4 R204, [R218+0x24100] ;  /* 0x02410000dacc783b */ /* 0x000fe20000000200 */
[C---:B------:R-:W-:Y:S08]  /*8570*/  HMMA.16816.F32.BF16 R4, R200.reuse, R208, R4 ;  /* 0x000000d0c804723c */ /* 0x040ff00000041804 */
[C---:B------:R-:W-:Y:S01]  /*8580*/  HMMA.16816.F32.BF16 R8, R200.reuse, R210, R8 ;  /* 0x000000d2c808723c */ /* 0x040fe20000041808 */
[----:B------:R-:W-:Y:S07]  /*8590*/  LDSM.16.M88.4 R208, [R167+0x15100] ;  /* 0x01510000a7d0783b */ /* 0x000fee0000000200 */
        /* <DEDUP_REMOVED lines=9> */
[C---:B-1----:R-:W-:Y:S08]  /*8630*/  HMMA.16816.F32.BF16 R36, R200.reuse, R192, R36 ;  /* 0x000000c0c824723c */ /* 0x042ff00000041824 */
[C---:B------:R-:W-:Y:S01]  /*8640*/  HMMA.16816.F32.BF16 R40, R200.reuse, R194, R40 ;  /* 0x000000c2c828723c */ /* 0x040fe20000041828 */
[----:B------:R-:W1:Y:S07]  /*8650*/  LDSM.16.M88.4 R192, [R167+0x16900] ;  /* 0x01690000a7c0783b */ /* 0x000e6e0000000200 */
[C---:B--2---:R-:W-:Y:S08]  /*8660*/  HMMA.16816.F32.BF16 R44, R200.reuse, R196, R44 ;  /* 0x000000c4c82c723c */ /* 0x044ff0000004182c */
[----:B------:R-:W-:Y:S01]  /*8670*/  HMMA.16816.F32.BF16 R48, R200, R198, R48 ;  /* 0x000000c6c830723c */ /* 0x000fe20000041830 */
[----:B------:R-:W2:Y:S06]  /*8680*/  LDSM.16.M88.4 R196, [R167+0x17100] ;  /* 0x01710000a7c4783b */ /* 0x000eac0000000200 */
[----:B------:R-:W-:Y:S01]  /*8690*/  LDSM.16.M88.4 R200, [R219+0x24100] ;  /* 0x02410000dbc8783b */ /* 0x000fe20000000200 */
[C---:B------:R-:W-:Y:S08]  /*86a0*/  HMMA.16816.F32.BF16 R4, R204.reuse, R208, R4 ;  /* 0x000000d0cc04723c */ /* 0x040ff00000041804 */
[C---:B------:R-:W-:Y:S01]  /*86b0*/  HMMA.16816.F32.BF16 R8, R204.reuse, R210, R8 ;  /* 0x000000d2cc08723c */ /* 0x040fe20000041808 */
[----:B------:R-:W-:Y:S07]  /*86c0*/  LDSM.16.M88.4 R208, [R228] ;  /* 0x00000000e4d0783b */ /* 0x000fee0000000200 */
[C---:B---3--:R-:W-:Y:S08]  /*86d0*/  HMMA.16816.F32.BF16 R12, R204.reuse, R184, R12 ;  /* 0x000000b8cc0c723c */ /* 0x048ff0000004180c */
[C---:B------:R-:W-:Y:S01]  /*86e0*/  HMMA.16816.F32.BF16 R16, R204.reuse, R186, R16 ;  /* 0x000000bacc10723c */ /* 0x040fe20000041810 */
[----:B------:R-:W3:Y:S07]  /*86f0*/  LDSM.16.M88.4 R184, [R167+0x17900] ;  /* 0x01790000a7b8783b */ /* 0x000eee0000000200 */
[C---:B----4-:R-:W-:Y:S08]  /*8700*/  HMMA.16816.F32.BF16 R20, R204.reuse, R188, R20 ;  /* 0x000000bccc14723c */ /* 0x050ff00000041814 */
[C---:B------:R-:W-:Y:S01]  /*8710*/  HMMA.16816.F32.BF16 R24, R204.reuse, R190, R24 ;  /* 0x000000becc18723c */ /* 0x040fe20000041818 */
[----:B------:R-:W4:Y:S07]  /*8720*/  LDSM.16.M88.4 R188, [R227] ;  /* 0x00000000e3bc783b */ /* 0x000f2e0000000200 */
[C---:B-1----:R-:W-:Y:S08]  /*8730*/  HMMA.16816.F32.BF16 R28, R204.reuse, R192, R28 ;  /* 0x000000c0cc1c723c */ /* 0x042ff0000004181c */
[C---:B------:R-:W-:Y:S01]  /*8740*/  HMMA.16816.F32.BF16 R32, R204.reuse, R194, R32 ;  /* 0x000000c2cc20723c */ /* 0x040fe20000041820 */
[----:B------:R-:W1:Y:S07]  /*8750*/  LDSM.16.M88.4 R192, [R226] ;  /* 0x00000000e2c0783b */ /* 0x000e6e0000000200 */
[C---:B--2---:R-:W-:Y:S08]  /*8760*/  HMMA.16816.F32.BF16 R36, R204.reuse, R196, R36 ;  /* 0x000000c4cc24723c */ /* 0x044ff00000041824 */
[C---:B------:R-:W-:Y:S01]  /*8770*/  HMMA.16816.F32.BF16 R40, R204.reuse, R198, R40 ;  /* 0x000000c6cc28723c */ /* 0x040fe20000041828 */
[----:B------:R-:W-:Y:S07]  /*8780*/  LDSM.16.M88.4 R196, [R224] ;  /* 0x00000000e0c4783b */ /* 0x000fee0000000200 */
[C---:B---3--:R-:W-:Y:S08]  /*8790*/  HMMA.16816.F32.BF16 R44, R204.reuse, R184, R44 ;  /* 0x000000b8cc2c723c */ /* 0x048ff0000004182c */
[----:B------:R-:W-:Y:S01]  /*87a0*/  HMMA.16816.F32.BF16 R48, R204, R186, R48 ;  /* 0x000000bacc30723c */ /* 0x000fe20000041830 */
[----:B------:R-:W2:Y:S06]  /*87b0*/  LDSM.16.M88.4 R184, [R225] ;  /* 0x00000000e1b8783b */ /* 0x000eac0000000200 */
[----:B------:R-:W-:Y:S01]  /*87c0*/  LDSM.16.M88.4 R204, [R221+0x24100] ;  /* 0x02410000ddcc783b */ /* 0x000fe20000000200 */
[C---:B------:R-:W-:Y:S08]  /*87d0*/  HMMA.16816.F32.BF16 R4, R200.reuse, R208, R4 ;  /* 0x000000d0c804723c */ /* 0x040ff00000041804 */
[C---:B------:R-:W-:Y:S01]  /*87e0*/  HMMA.16816.F32.BF16 R8, R200.reuse, R210, R8 ;  /* 0x000000d2c808723c */ /* 0x040fe20000041808 */
[----:B------:R-:W-:Y:S07]  /*87f0*/  LDSM.16.M88.4 R208, [R217+0x15100] ;  /* 0x01510000d9d0783b */ /* 0x000fee0000000200 */
[C---:B----4-:R-:W-:Y:S08]  /*8800*/  HMMA.16816.F32.BF16 R12, R200.reuse, R188, R12 ;  /* 0x000000bcc80c723c */ /* 0x050ff0000004180c */
[C---:B------:R-:W-:Y:S01]  /*8810*/  HMMA.16816.F32.BF16 R16, R200.reuse, R190, R16 ;  /* 0x000000bec810723c */ /* 0x040fe20000041810 */
[----:B------:R-:W3:Y:S07]  /*8820*/  LDSM.16.M88.4 R188, [R223] ;  /* 0x00000000dfbc783b */ /* 0x000eee0000000200 */
        /* <DEDUP_REMOVED lines=11> */
[----:B------:R-:W3:Y:S06]  /*88e0*/  LDSM.16.M88.4 R188, [R217+0x16900] ;  /* 0x01690000d9bc783b */ /* 0x000eec0000000200 */
[----:B------:R-:W-:Y:S01]  /*88f0*/  LDSM.16.M88.4 R200, [R220+0x24100] ;  /* 0x02410000dcc8783b */ /* 0x000fe20000000200 */
[C---:B------:R-:W-:Y:S08]  /*8900*/  HMMA.16816.F32.BF16 R4, R204.reuse, R208, R4 ;  /* 0x000000d0cc04723c */ /* 0x040ff00000041804 */
[C---:B------:R-:W-:Y:S01]  /*8910*/  HMMA.16816.F32.BF16 R8, R204.reuse, R210, R8 ;  /* 0x000000d2cc08723c */ /* 0x040fe20000041808 */
[----:B------:R-:W-:Y:S07]  /*8920*/  LDSM.16.M88.4 R208, [R216+0x9000] ;  /* 0x00900000d8d0783b */ /* 0x000fee0000000200 */
[C---:B-1----:R-:W-:Y:S08]  /*8930*/  HMMA.16816.F32.BF16 R12, R204.reuse, R192, R12 ;  /* 0x000000c0cc0c723c */ /* 0x042ff0000004180c */
        /* <DEDUP_REMOVED lines=9> */
[C---:B------:R-:W-:Y:S08]  /*89d0*/  HMMA.16816.F32.BF16 R40, R204.reuse, R198, R40 ;  /* 0x000000c6cc28723c */ /* 0x040ff00000041828 */
[C---:B-1----:R-:W-:Y:S08]  /*89e0*/  HMMA.16816.F32.BF16 R44, R204.reuse, R192, R44 ;  /* 0x000000c0cc2c723c */ /* 0x042ff0000004182c */
[----:B------:R-:W-:Y:S01]  /*89f0*/  HMMA.16816.F32.BF16 R48, R204, R194, R48 ;  /* 0x000000c2cc30723c */ /* 0x000fe20000041830 */
[----:B------:R-:W1:Y:S07]  /*8a00*/  LDSM.16.M88.4 R192, [R216+0xa800] ;  /* 0x00a80000d8c0783b */ /* 0x000e6e0000000200 */
[C---:B------:R-:W-:Y:S08]  /*8a10*/  HMMA.16816.F32.BF16 R4, R200.reuse, R208, R4 ;  /* 0x000000d0c804723c */ /* 0x040ff00000041804 */
[C---:B------:R-:W-:Y:S08]  /*8a20*/  HMMA.16816.F32.BF16 R8, R200.reuse, R210, R8 ;  /* 0x000000d2c808723c */ /* 0x040ff00000041808 */
[C---:B--2---:R-:W-:Y:S08]  /*8a30*/  HMMA.16816.F32.BF16 R12, R200.reuse, R184, R12 ;  /* 0x000000b8c80c723c */ /* 0x044ff0000004180c */
[C---:B------:R-:W-:Y:S01]  /*8a40*/  HMMA.16816.F32.BF16 R16, R200.reuse, R186, R16 ;  /* 0x000000bac810723c */ /* 0x040fe20000041810 */
[----:B------:R-:W2:Y:S03]  /*8a50*/  LDSM.16.M88.4 R184, [R216+0xb000] ;  /* 0x00b00000d8b8783b */ /* 0x000ea60000000200 */
[----:B------:R-:W-:Y:S02]  /*8a60*/  FMNMX.FTZ R0, R4, R165, !PT ;  /* 0x000000a504007209 */ /* 0x000fe40007810000 */
[----:B------:R-:W-:Y:S02]  /*8a70*/  FMNMX.FTZ R2, R6, R166, !PT ;  /* 0x000000a606027209 */ /* 0x000fe40007810000 */
[C---:B---3--:R-:W-:Y:S04]  /*8a80*/  HMMA.16816.F32.BF16 R20, R200.reuse, R188, R20 ;  /* 0x000000bcc814723c */ /* 0x048fe80000041814 */
[----:B------:R-:W-:Y:S02]  /*8a90*/  FMNMX.FTZ R0, R5, R0, !PT ;  /* 0x0000000005007209 */ /* 0x000fe40007810000 */
[----:B------:R-:W-:Y:S02]  /*8aa0*/  FMNMX.FTZ R2, R7, R2, !PT ;  /* 0x0000000207027209 */ /* 0x000fe40007810000 */
[C---:B------:R-:W-:Y:S01]  /*8ab0*/  HMMA.16816.F32.BF16 R24, R200.reuse, R190, R24 ;  /* 0x000000bec818723c */ /* 0x040fe20000041818 */
[----:B------:R-:W3:Y:S01]  /*8ac0*/  LDSM.16.M88.4 R188, [R216+0xb800] ;  /* 0x00b80000d8bc783b */ /* 0x000ee20000000200 */
[----:B------:R-:W-:Y:S04]  /*8ad0*/  DEPBAR.LE SB0, 0x0 ;  /* 0x000080000000791a */ /* 0x000fe80000000000 */
[----:B------:R-:W-:Y:S01]  /*8ae0*/  FMNMX.FTZ R0, R8, R0, !PT ;  /* 0x0000000008007209 */ /* 0x000fe20007810000 */
[----:B------:R-:W-:Y:S01]  /*8af0*/  BAR.SYNC.DEFER_BLOCKING 0x0 ;  /* 0x0000000000007b1d */ /* 0x000fe20000010000 */
[C---:B-1----:R-:W-:Y:S05]  /*8b00*/  HMMA.16816.F32.BF16 R28, R200.reuse, R192, R28 ;  /* 0x000000c0c81c723c */ /* 0x042fea000004181c */
[----:B------:R-:W-:Y:S02]  /*8b10*/  FMNMX.FTZ R0, R9, R0, !PT ;  /* 0x0000000009007209 */ /* 0x000fe40007810000 */
[----:B------:R-:W-:Y:S01]  /*8b20*/  FMNMX.FTZ R2, R10, R2, !PT ;  /* 0x000000020a027209 */ /* 0x000fe20007810000 */
[C---:B------:R-:W-:Y:S04]  /*8b30*/  HMMA.16816.F32.BF16 R32, R200.reuse, R194, R32 ;  /* 0x000000c2c820723c */ /* 0x040fe80000041820 */
[----:B------:R-:W-:Y:S02]  /*8b40*/  FMNMX.FTZ R0, R12, R0, !PT ;  /* 0x000000000c007209 */ /* 0x000fe40007810000 */
[----:B------:R-:W-:Y:S02]  /*8b50*/  FMNMX.FTZ R2, R11, R2, !PT ;  /* 0x000000020b027209 */ /* 0x000fe40007810000 */
[----:B------:R-:W-:Y:S01]  /*8b60*/  FMNMX.FTZ R0, R13, R0, !PT ;  /* 0x000000000d007209 */ /* 0x000fe20007810000 */
[C---:B--2---:R-:W-:Y:S03]  /*8b70*/  HMMA.16816.F32.BF16 R36, R200.reuse, R184, R36 ;  /* 0x000000b8c824723c */ /* 0x044fe60000041824 */
[----:B------:R-:W-:Y:S02]  /*8b80*/  FMNMX.FTZ R0, R16, R0, !PT ;  /* 0x0000000010007209 */ /* 0x000fe40007810000 */
[----:B------:R-:W-:Y:S02]  /*8b90*/  FMNMX.FTZ R2, R14, R2, !PT ;  /* 0x000000020e027209 */ /* 0x000fe40007810000 */
[----:B------:R-:W-:Y:S01]  /*8ba0*/  FMNMX.FTZ R0, R17, R0, !PT ;  /* 0x0000000011007209 */ /* 0x000fe20007810000 */
[C---:B------:R-:W-:Y:S04]  /*8bb0*/  HMMA.16816.F32.BF16 R40, R200.reuse, R186, R40 ;  /* 0x000000bac828723c */ /* 0x040fe80000041828 */
[----:B------:R-:W-:Y:S02]  /*8bc0*/  FMNMX.FTZ R2, R15, R2, !PT ;  /* 0x000000020f027209 */ /* 0x000fe40007810000 */
[----:B------:R-:W-:Y:S02]  /*8bd0*/  FMNMX.FTZ R0, R20, R0, !PT ;  /* 0x0000000014007209 */ /* 0x000fe40007810000 */
[C---:B---3--:R-:W-:Y:S01]  /*8be0*/  HMMA.16816.F32.BF16 R44, R200.reuse, R188, R44 ;  /* 0x000000bcc82c723c */ /* 0x048fe2000004182c */
[----:B------:R-:W-:Y:S03]  /*8bf0*/  MOV R187, UR17 ;  /* 0x0000001100bb7c02 */ /* 0x000fe60008000f00 */
[----:B------:R-:W-:Y:S02]  /*8c00*/  FMNMX.FTZ R2, R18, R2, !PT ;  /* 0x0000000212027209 */ /* 0x000fe40007810000 */
[----:B------:R-:W-:Y:S02]  /*8c10*/  FMNMX.FTZ R0, R21, R0, !PT ;  /* 0x0000000015007209 */ /* 0x000fe40007810000 */
[----:B------:R-:W-:Y:S01]  /*8c20*/  HMMA.16816.F32.BF16 R48, R200, R190, R48 ;  /* 0x000000bec830723c */ /* 0x000fe20000041830 */
[----:B------:R-:W-:Y:S01]  /*8c30*/  MOV R186, UR16 ;  /* 0x0000001000ba7c02 */ /* 0x000fe20008000f00 */
[----:B------:R-:W-:Y:S02]  /*8c40*/  @UP0 USHF.L.U64.HI UR16, UR4, 0x6, UR5 ;  /* 0x0000000604100899 */ /* 0x000fe40008010205 */
        /* <DEDUP_REMOVED lines=29> */
[----:B------:R-:W-:Y:S01]  /*8e20*/  @P0 MOV R185, R251 ;  /* 0x000000fb00b90202 */ /* 0x000fe20000000f00 */
[----:B------:R-:W1:Y:S01]  /*8e30*/  SHFL.BFLY PT, R3, R164, 0x2, 0x1f ;  /* 0x0c401f00a4037f89 */ /* 0x000e6200000e0000 */
[----:B------:R-:W-:Y:S04]  /*8e40*/  FMNMX.FTZ R0, R50, R0, !PT ;  /* 0x0000000032007209 */ /* 0x000fe80007810000 */
[----:B------:R-:W-:Y:S05]  /*8e50*/  FMNMX.FTZ R0, R51, R0, !PT ;  /* 0x0000000033007209 */ /* 0x000fea0007810000 */
[----:B------:R-:W2:Y:S01]  /*8e60*/  SHFL.BFLY PT, R2, R0, 0x2, 0x1f ;  /* 0x0c401f0000027f89 */ /* 0x000ea200000e0000 */
[----:B-1----:R-:W-:Y:S05]  /*8e70*/  FMNMX.FTZ R164, R164, R3, !PT ;  /* 0x00000003a4a47209 */ /* 0x002fea0007810000 */
[----:B------:R-:W1:Y:S01]  /*8e80*/  SHFL.BFLY PT, R184, R164, 0x1, 0x1f ;  /* 0x0c201f00a4b87f89 */ /* 0x000e6200000e0000 */
[----:B--2---:R-:W-:Y:S05]  /*8e90*/  FMNMX.FTZ R0, R0, R2, !PT ;  /* 0x0000000200007209 */ /* 0x004fea0007810000 */
[----:B------:R-:W2:Y:S01]  /*8ea0*/  SHFL.BFLY PT, R3, R0, 0x1, 0x1f ;  /* 0x0c201f0000037f89 */ /* 0x000ea200000e0000 */
[----:B-1----:R-:W-:Y:S02]  /*8eb0*/  FMNMX.FTZ R164, R164, R184, !PT ;  /* 0x000000b8a4a47209 */ /* 0x002fe40007810000 */
[----:B------:R-:W-:Y:S03]  /*8ec0*/  @P0 MOV R184, R248 ;  /* 0x000000f800b80202 */ /* 0x000fe60000000f00 */
[C---:B------:R-:W-:Y:S02]  /*8ed0*/  FADD.FTZ R2, -R164.reuse, R165 ;  /* 0x000000a5a4027221 */ /* 0x040fe40000010100 */
[----:B------:R-:W-:Y:S02]  /*8ee0*/  FMUL.FTZ R196, R164, c[0x0][0x2d0] ;  /* 0x0000b400a4c47a20 */ /* 0x000fe40000410000 */
[----:B------:R-:W-:Y:S01]  /*8ef0*/  @P0 IMAD.WIDE.U32 R184, R186, 0x60, R184 ;  /* 0x00000060bab80825 */ /* 0x000fe200078e00b8 */
[----:B--2---:R-:W-:Y:S03]  /*8f00*/  FMNMX.FTZ R3, R0, R3, !PT ;  /* 0x0000000300037209 */ /* 0x004fe60007810000 */
[----:B------:R-:W-:Y:S01]  /*8f10*/  FMUL.FTZ R0, R2, c[0x0][0x2d0] ;  /* 0x0000b40002007a20 */ /* 0x000fe20000410000 */
[----:B------:R-:W-:Y:S01]  /*8f20*/  @P0 IADD3 R165, R185, UR14, RZ ;  /* 0x0000000eb9a50c10 */ /* 0x000fe2000fffe0ff */
[--C-:B------:R-:W-:Y:S01]  /*8f30*/  FFMA.FTZ R4, R4, c[0x0][0x2d0], -R196.reuse ;  /* 0x0000b40004047a23 */ /* 0x100fe200000108c4 */
[----:B------:R-:W-:Y:S01]  /*8f40*/  @UP0 USHF.L.U32 UR14, UR4, 0x6, URZ ;  /* 0x00000006040e0899 */ /* 0x000fe2000800063f */
[----:B------:R1:W2:Y:S01]  /*8f50*/  MUFU.EX2 R2, R0 ;  /* 0x0000000000027308 */ /* 0x0002a20000000800 */
[--C-:B------:R-:W-:Y:S01]  /*8f60*/  FFMA.FTZ R5, R5, c[0x0][0x2d0], -R196.reuse ;  /* 0x0000b40005057a23 */ /* 0x100fe200000108c4 */
[----:B------:R-:W-:Y:S01]  /*8f70*/  @P0 SHF.L.U64.HI R165, R184, 0x1, R165 ;  /* 0x00000001b8a50819 */ /* 0x000fe200000102a5 */
[--C-:B------:R-:W-:Y:S02]  /*8f80*/  FFMA.FTZ R9, R9, c[0x0][0x2d0], -R196.reuse ;  /* 0x0000b40009097a23 */ /* 0x100fe400000108c4 */
        /* <DEDUP_REMOVED lines=9> */
[----:B------:R4:W-:Y:S01]  /*9020*/  MUFU.EX2 R208, R5 ;  /* 0x0000000500d07308 */ /* 0x0009e20000000800 */
[--C-:B------:R-:W-:Y:S02]  /*9030*/  FFMA.FTZ R25, R25, c[0x0][0x2d0], -R196.reuse ;  /* 0x0000b40019197a23 */ /* 0x100fe400000108c4 */
[----:B------:R-:W-:Y:S02]  /*9040*/  FFMA.FTZ R28, R28, c[0x0][0x2d0], -R196 ;  /* 0x0000b4001c1c7a23 */ /* 0x000fe400000108c4 */
[----:B-1----:R-:W-:Y:S01]  /*9050*/  FADD.FTZ R0, -R3, R166 ;  /* 0x000000a603007221 */ /* 0x002fe20000010100 */
[----:B------:R-:W-:Y:S01]  /*9060*/  @P0 SHF.L.U32 R166, R184, 0x1, RZ ;  /* 0x00000001b8a60819 */ /* 0x000fe200000006ff */
[----:B--2---:R-:W-:Y:S02]  /*9070*/  FMUL.FTZ R52, R2, R52 ;  /* 0x0000003402347220 */ /* 0x004fe40000410000 */
[----:B------:R-:W-:Y:S01]  /*9080*/  FMUL.FTZ R0, R0, c[0x0][0x2d0] ;  /* 0x0000b40000007a20 */ /* 0x000fe20000410000 */
[----:B------:R-:W-:Y:S01]  /*9090*/  @P0 IADD3 R186, P2, R166, 0x80, RZ ;  /* 0x00000080a6ba0810 */ /* 0x000fe20007f5e0ff */
[----:B------:R1:W-:Y:S01]  /*90a0*/  MUFU.EX2 R209, R9 ;  /* 0x0000000900d17308 */ /* 0x0003e20000000800 */
[----:B------:R-:W-:Y:S02]  /*90b0*/  FMUL.FTZ R53, R2, R53 ;  /* 0x0000003502357220 */ /* 0x000fe40000410000 */
[----:B------:R-:W-:Y:S01]  /*90c0*/  @P0 IADD3 R186, P1, R186, c[0x0][0x1c8], RZ ;  /* 0x00007200baba0a10 */ /* 0x000fe20007f3e0ff */
[C---:B------:R-:W-:Y:S02]  /*90d0*/  FMUL.FTZ R56, R2.reuse, R56 ;  /* 0x0000003802387220 */ /* 0x040fe40000410000 */
[C---:B------:R-:W-:Y:S01]  /*90e0*/  FMUL.FTZ R57, R2.reuse, R57 ;  /* 0x0000003902397220 */ /* 0x040fe20000410000 */
[--C-:B------:R-:W-:Y:S01]  /*90f0*/  @P0 IADD3.X R187, RZ, c[0x0][0x1cc], R165.reuse, P1, P2 ;  /* 0x00007300ffbb0a10 */ /* 0x100fe20000fe44a5 */
[----:B------:R-:W-:Y:S01]  /*9100*/  FMUL.FTZ R60, R2, R60 ;  /* 0x0000003c023c7220 */ /* 0x000fe20000410000 */
[C---:B---3--:R-:W-:Y:S01]  /*9110*/  @P0 IADD3 R4, P1, R166.reuse, c[0x0][0x1c8], RZ ;  /* 0x00007200a6040a10 */ /* 0x048fe20007f3e0ff */
[----:B------:R-:W2:Y:S01]  /*9120*/  MUFU.EX2 R189, R188 ;  /* 0x000000bc00bd7308 */ /* 0x000ea20000000800 */
[----:B------:R-:W-:Y:S01]  /*9130*/  @P0 IADD3 R184, P2, R166, 0x100, RZ ;  /* 0x00000100a6b80810 */ /* 0x000fe20007f5e0ff */
[C---:B------:R-:W-:Y:S01]  /*9140*/  FMUL.FTZ R61, R2.reuse, R61 ;  /* 0x0000003d023d7220 */ /* 0x040fe20000410000 */
[----:B----4-:R-:W-:Y:S01]  /*9150*/  @P0 IADD3.X R5, R165, c[0x0][0x1cc], RZ, P1, !PT ;  /* 0x00007300a5050a10 */ /* 0x010fe20000ffe4ff */
[----:B------:R-:W-:Y:S01]  /*9160*/  FMUL.FTZ R64, R2, R64 ;  /* 0x0000004002407220 */ /* 0x000fe20000410000 */
[----:B------:R-:W-:Y:S01]  /*9170*/  @P0 IADD3 R184, P1, R184, c[0x0][0x1c8], RZ ;  /* 0x00007200b8b80a10 */ /* 0x000fe20007f3e0ff */
[----:B------:R-:W-:Y:S02]  /*9180*/  FMUL.FTZ R65, R2, R65 ;  /* 0x0000004102417220 */ /* 0x000fe40000410000 */
[----:B------:R3:W-:Y:S01]  /*9190*/  @P0 LDGSTS.E.BYPASS.LTC128B.128 [R247+0xc100], [R4.64], !P4 ;  /* 0x0c10000004f70fae */ /* 0x0007e2000e101d4a */
[--C-:B------:R-:W-:Y:S01]  /*91a0*/  @P0 IADD3.X R185, RZ, c[0x0][0x1cc], R165.reuse, P1, P2 ;  /* 0x00007300ffb90a10 */ /* 0x100fe20000fe44a5 */
[----:B------:R-:W4:Y:S01]  /*91b0*/  MUFU.EX2 R0, R0 ;  /* 0x0000000000007308 */ /* 0x000f220000000800 */
[----:B------:R-:W-:Y:S01]  /*91c0*/  @P0 IADD3 R8, P2, R166, 0x180, RZ ;  /* 0x00000180a6080810 */ /* 0x000fe20007f5e0ff */
[----:B------:R-:W-:Y:S02]  /*91d0*/  FMUL.FTZ R166, R3, c[0x0][0x2d0] ;  /* 0x0000b40003a67a20 */ /* 0x000fe40000410000 */
[----:B------:R3:W-:Y:S01]  /*91e0*/  @P0 LDGSTS.E.BYPASS.LTC128B.128 [R247+0xf100], [R186.64], !P6 ;  /* 0x0f100000baf70fae */ /* 0x0007e2000f101d4a */
[----:B------:R-:W-:Y:S01]  /*91f0*/  @P0 IADD3 R8, P1, R8, c[0x0][0x1c8], RZ ;  /* 0x0000720008080a10 */ /* 0x000fe20007f3e0ff */
[--C-:B------:R-:W-:Y:S02]  /*9200*/  FFMA.FTZ R6, R6, c[0x0][0x2d0], -R166.reuse ;  /* 0x0000b40006067a23 */ /* 0x100fe400000108a6 */
[--C-:B------:R-:W-:Y:S01]  /*9210*/  FFMA.FTZ R10, R10, c[0x0][0x2d0], -R166.reuse ;  /* 0x0000b4000a0a7a23 */ /* 0x100fe200000108a6 */
[----:B-1----:R-:W-:Y:S01]  /*9220*/  @P0 IADD3.X R9, RZ, c[0x0][0x1cc], R165, P1, P2 ;  /* 0x00007300ff090a10 */ /* 0x002fe20000fe44a5 */
[----:B------:R1:W-:Y:S01]  /*9230*/  @P0 LDGSTS.E.BYPASS.LTC128B.128 [R247+0x12100], [R184.64], !P3 ;  /* 0x12100000b8f70fae */ /* 0x0003e2000d901d4a */
[----:B------:R1:W-:Y:S01]  /*9240*/  MUFU.EX2 R207, R6 ;  /* 0x0000000600cf7308 */ /* 0x0003e20000000800 */
[--C-:B------:R-:W-:Y:S01]  /*9250*/  FFMA.FTZ R11, R11, c[0x0][0x2d0], -R166.reuse ;  /* 0x0000b4000b0b7a23 */ /* 0x100fe200000108a6 */
[----:B--2---:R-:W-:Y:S01]  /*9260*/  MOV R165, R189 ;  /* 0x000000bd00a57202 */ /* 0x004fe20000000f00 */
[C---:B------:R-:W-:Y:S02]  /*9270*/  FMUL.FTZ R68, R2.reuse, R68 ;  /* 0x0000004402447220 */ /* 0x040fe40000410000 */
[----:B------:R2:W-:Y:S01]  /*9280*/  @P0 LDGSTS.E.BYPASS.LTC128B.128 [R247+0x15100], [R8.64], !P5 ;  /* 0x1510000008f70fae */ /* 0x0005e2000e901d4a */
[C---:B------:R-:W-:Y:S02]  /*9290*/  FMUL.FTZ R69, R2.reuse, R69 ;  /* 0x0000004502457220 */ /* 0x040fe40000410000 */
[C---:B------:R-:W-:Y:S02]  /*92a0*/  FMUL.FTZ R72, R2.reuse, R72 ;  /* 0x0000004802487220 */ /* 0x040fe40000410000 */
[----:B------:R2:W-:Y:S01]  /*92b0*/  MUFU.EX2 R205, R10 ;  /* 0x0000000a00cd7308 */ /* 0x0005e20000000800 */
[----:B------:R-:W-:Y:S02]  /*92c0*/  FMUL.FTZ R73, R2, R73 ;  /* 0x0000004902497220 */ /* 0x000fe40000410000 */
[----:B----4-:R-:W-:Y:S01]  /*92d0*/  FMUL.FTZ R54, R0, R54 ;  /* 0x0000003600367220 */ /* 0x010fe20000410000 */
[----:B---3--:R-:W-:Y:S01]  /*92e0*/  @P0 IADD3 R4, P1, R4, UR14, RZ ;  /* 0x0000000e04040c10 */ /* 0x008fe2000ff3e0ff */
[C---:B------:R-:W-:Y:S02]  /*92f0*/  FMUL.FTZ R55, R0.reuse, R55 ;  /* 0x0000003700377220 */ /* 0x040fe40000410000 */
[C---:B------:R-:W-:Y:S01]  /*9300*/  FMUL.FTZ R58, R0.reuse, R58 ;  /* 0x0000003a003a7220 */ /* 0x040fe20000410000 */
[----:B------:R-:W-:Y:S01]  /*9310*/  @P0 IADD3.X R5, R5, UR16, RZ, P1, !PT ;  /* 0x0000001005050c10 */ /* 0x000fe20008ffe4ff */
[C---:B------:R-:W-:Y:S01]  /*9320*/  FMUL.FTZ R59, R0.reuse, R59 ;  /* 0x0000003b003b7220 */ /* 0x040fe20000410000 */
[----:B------:R3:W-:Y:S01]  /*9330*/  MUFU.EX2 R204, R11 ;  /* 0x0000000b00cc7308 */ /* 0x0007e20000000800 */
[----:B------:R-:W-:Y:S02]  /*9340*/  FMUL.FTZ R62, R0, R62 ;  /* 0x0000003e003e7220 */ /* 0x000fe40000410000 */
[----:B------:R4:W-:Y:S01]  /*9350*/  @P0 LDGSTS.E.BYPASS.LTC128B.128 [R247+0xd100], [R4.64], !P4 ;  /* 0x0d10000004f70fae */ /* 0x0009e2000e101d4a */
[----:B-1----:R-:W-:Y:S01]  /*9360*/  @P0 IADD3 R6, P1, R4, UR14, RZ ;  /* 0x0000000e04060c10 */ /* 0x002fe2000ff3e0ff */
[C---:B------:R-:W-:Y:S02]  /*9370*/  FMUL.FTZ R63, R0.reuse, R63 ;  /* 0x0000003f003f7220 */ /* 0x040fe40000410000 */
[C---:B------:R-:W-:Y:S02]  /*9380*/  FMUL.FTZ R66, R0.reuse, R66 ;  /* 0x0000004200427220 */ /* 0x040fe40000410000 */
[----:B------:R4:W-:Y:S01]  /*9390*/  @P0 LDGSTS.E.BYPASS.LTC128B.128 [R247+0x10100], [R4.64+0x80], !P6 ;  /* 0x1010008004f70fae */ /* 0x0009e2000f101d4a */
[----:B------:R-:W-:Y:S01]  /*93a0*/  FMUL.FTZ R67, R0, R67 ;  /* 0x0000004300437220 */ /* 0x000fe20000410000 */
[----:B------:R-:W-:Y:S01]  /*93b0*/  MUFU.EX2 R203, R12 ;  /* 0x0000000c00cb7308 */ /* 0x000fe20000000800 */
[--C-:B--2---:R-:W-:Y:S01]  /*93c0*/  FFMA.FTZ R8, R7, c[0x0][0x2d0], -R166.reuse ;  /* 0x0000b40007087a23 */ /* 0x104fe200000108a6 */
[----:B------:R-:W-:Y:S01]  /*93d0*/  @P0 IADD3.X R7, R5, UR16, RZ, P1, !PT ;  /* 0x0000001005070c10 */ /* 0x000fe20008ffe4ff */
[----:B------:R-:W-:Y:S01]  /*93e0*/  FMUL.FTZ R9, R2, R173 ;  /* 0x000000ad02097220 */ /* 0x000fe20000410000 */
[----:B------:R4:W-:Y:S01]  /*93f0*/  @P0 LDGSTS.E.BYPASS.LTC128B.128 [R247+0x13100], [R4.64+0x100], !P3 ;  /* 0x1310010004f70fae */ /* 0x0009e2000d901d4a */
[C---:B------:R-:W-:Y:S02]  /*9400*/  FMUL.FTZ R10, R0.reuse, R174 ;  /* 0x000000ae000a7220 */ /* 0x040fe40000410000 */
[C---:B------:R-:W-:Y:S02]  /*9410*/  FMUL.FTZ R70, R0.reuse, R70 ;  /* 0x0000004600467220 */ /* 0x040fe40000410000 */
[C---:B------:R-:W-:Y:S01]  /*9420*/  FMUL.FTZ R71, R0.reuse, R71 ;  /* 0x0000004700477220 */ /* 0x040fe20000410000 */
[----:B------:R4:W-:Y:S01]  /*9430*/  @P0 LDGSTS.E.BYPASS.LTC128B.128 [R247+0x16100], [R4.64+0x180], !P5 ;  /* 0x1610018004f70fae */ /* 0x0009e2000e901d4a */
[----:B------:R1:W2:Y:S01]  /*9440*/  MUFU.EX2 R206, R8 ;  /* 0x0000000800ce7308 */ /* 0x0002a20000000800 */
[C---:B------:R-:W-:Y:S02]  /*9450*/  FMUL.FTZ R74, R0.reuse, R74 ;  /* 0x0000004a004a7220 */ /* 0x040fe40000410000 */
[C---:B---3--:R-:W-:Y:S02]  /*9460*/  FMUL.FTZ R11, R0.reuse, R175 ;  /* 0x000000af000b7220 */ /* 0x048fe40000410000 */
[----:B------:R3:W-:Y:S01]  /*9470*/  @P0 LDGSTS.E.BYPASS.LTC128B.128 [R247+0xe100], [R6.64], !P4 ;  /* 0x0e10000006f70fae */ /* 0x0007e2000e101d4a */
[----:B------:R-:W-:Y:S02]  /*9480*/  FMUL.FTZ R75, R0, R75 ;  /* 0x0000004b004b7220 */ /* 0x000fe40000410000 */
[C---:B------:R-:W-:Y:S02]  /*9490*/  FMUL.FTZ R76, R2.reuse, R76 ;  /* 0x0000004c024c7220 */ /* 0x040fe40000410000 */
[----:B------:R-:W-:Y:S01]  /*94a0*/  FMUL.FTZ R77, R2, R77 ;  /* 0x0000004d024d7220 */ /* 0x000fe20000410000 */
[----:B------:R3:W-:Y:S01]  /*94b0*/  @P0 LDGSTS.E.BYPASS.LTC128B.128 [R247+0x11100], [R6.64+0x80], !P6 ;  /* 0x1110008006f70fae */ /* 0x0007e2000f101d4a */
[C---:B------:R-:W-:Y:S01]  /*94c0*/  FMUL.FTZ R78, R0.reuse, R78 ;  /* 0x0000004e004e7220 */ /* 0x040fe20000410000 */
[----:B------:R3:W3:Y:S01]  /*94d0*/  MUFU.EX2 R201, R13 ;  /* 0x0000000d00c97308 */ /* 0x0006e20000000800 */
[----:B------:R-:W-:Y:S02]  /*94e0*/  FMUL.FTZ R79, R0, R79 ;  /* 0x0000004f004f7220 */ /* 0x000fe40000410000 */
[C---:B------:R-:W-:Y:S01]  /*94f0*/  FMUL.FTZ R80, R2.reuse, R80 ;  /* 0x0000005002507220 */ /* 0x040fe20000410000 */
[----:B------:R3:W-:Y:S01]  /*9500*/  @P0 LDGSTS.E.BYPASS.LTC128B.128 [R247+0x14100], [R6.64+0x100], !P3 ;  /* 0x1410010006f70fae */ /* 0x0007e2000d901d4a */
[----:B------:R-:W-:Y:S02]  /*9510*/  FMUL.FTZ R81, R2, R81 ;  /* 0x0000005102517220 */ /* 0x000fe40000410000 */
[C---:B------:R-:W-:Y:S02]  /*9520*/  FMUL.FTZ R82, R0.reuse, R82 ;  /* 0x0000005200527220 */ /* 0x040fe40000410000 */
[----:B------:R-:W-:Y:S01]  /*9530*/  FMUL.FTZ R83, R0, R83 ;  /* 0x0000005300537220 */ /* 0x000fe20000410000 */
[----:B------:R3:W-:Y:S01]  /*9540*/  @P0 LDGSTS.E.BYPASS.LTC128B.128 [R247+0x17100], [R6.64+0x180], !P5 ;  /* 0x1710018006f70fae */ /* 0x0007e2000e901d4a */
[C---:B-1----:R-:W-:Y:S01]  /*9550*/  FMUL.FTZ R8, R2.reuse, R172 ;  /* 0x000000ac02087220 */ /* 0x042fe20000410000 */
[----:B------:R1:W-:Y:S01]  /*9560*/  MUFU.EX2 R252, R16 ;  /* 0x0000001000fc7308 */ /* 0x0003e20000000800 */
[----:B----4-:R-:W-:Y:S01]  /*9570*/  FMUL.FTZ R4, R2, R168 ;  /* 0x000000a802047220 */ /* 0x010fe20000410000 */
[----:B------:R-:W-:Y:S01]  /*9580*/  F2FP.BF16.PACK_AB R168, R208, R197 ;  /* 0x000000c5d0a8723e */ /* 0x000fe200000010ff */
[----:B------:R-:W-:Y:S01]  /*9590*/  FMUL.FTZ R5, R2, R169 ;  /* 0x000000a902057220 */ /* 0x000fe20000410000 */
[----:B------:R-:W4:Y:S01]  /*95a0*/  LDSM.16.MT88.4 R184, [R212+0x100] ;  /* 0x00010000d4b8783b */ /* 0x000f220000004200 */
[----:B--2---:R-:W-:Y:S01]  /*95b0*/  F2FP.BF16.PACK_AB R169, R206, R207 ;  /* 0x000000cfcea9723e */ /* 0x004fe200000010ff */
[C---:B------:R-:W-:Y:S02]  /*95c0*/  FMUL.FTZ R84, R2.reuse, R84 ;  /* 0x0000005402547220 */ /* 0x040fe40000410000 */
[----:B------:R-:W-:Y:S02]  /*95d0*/  FMUL.FTZ R85, R2, R85 ;  /* 0x0000005502557220 */ /* 0x000fe40000410000 */
[----:B------:R-:W2:Y:S01]  /*95e0*/  LDSM.16.MT88.4 R188, [R213+0x100] ;  /* 0x00010000d5bc783b */ /* 0x000ea20000004200 */
[C---:B------:R-:W-:Y:S01]  /*95f0*/  FMUL.FTZ R86, R0.reuse, R86 ;  /* 0x0000005600567220 */ /* 0x040fe20000410000 */
[----:B------:R1:W-:Y:S01]  /*9600*/  MUFU.EX2 R251, R17 ;  /* 0x0000001100fb7308 */ /* 0x0003e20000000800 */
[----:B------:R-:W-:Y:S02]  /*9610*/  FMUL.FTZ R87, R0, R87 ;  /* 0x0000005700577220 */ /* 0x000fe40000410000 */
[C---:B------:R-:W-:Y:S01]  /*9620*/  FMUL.FTZ R88, R2.reuse, R88 ;  /* 0x0000005802587220 */ /* 0x040fe20000410000 */
[----:B------:R-:W2:Y:S01]  /*9630*/  LDSM.16.MT88.4 R192, [R215+0x100] ;  /* 0x00010000d7c0783b */ /* 0x000ea20000004200 */
[----:B------:R-:W-:Y:S02]  /*9640*/  FMUL.FTZ R89, R2, R89 ;  /* 0x0000005902597220 */ /* 0x000fe40000410000 */
[C---:B------:R-:W-:Y:S02]  /*9650*/  FMUL.FTZ R90, R0.reuse, R90 ;  /* 0x0000005a005a7220 */ /* 0x040fe40000410000 */
[----:B------:R-:W-:Y:S01]  /*9660*/  FMUL.FTZ R91, R0, R91 ;  /* 0x0000005b005b7220 */ /* 0x000fe20000410000 */
[----:B------:R-:W2:Y:S01]  /*9670*/  LDSM.16.MT88.4 R172, [R214+0x100] ;  /* 0x00010000d6ac783b */ /* 0x000ea20000004200 */
[----:B------:R-:W-:Y:S01]  /*9680*/  FMUL.FTZ R92, R2, R92 ;  /* 0x0000005c025c7220 */ /* 0x000fe20000410000 */
[----:B------:R-:W-:Y:S01]  /*9690*/  MUFU.EX2 R250, R20 ;  /* 0x0000001400fa7308 */ /* 0x000fe20000000800 */
[C---:B---3--:R-:W-:Y:S01]  /*96a0*/  FMUL.FTZ R6, R0.reuse, R170 ;  /* 0x000000aa00067220 */ /* 0x048fe20000410000 */
[----:B------:R-:W-:Y:S01]  /*96b0*/  F2FP.BF16.PACK_AB R170, R209, R165 ;  /* 0x000000a5d1aa723e */ /* 0x000fe200000010ff */
[----:B------:R-:W-:Y:S01]  /*96c0*/  FMUL.FTZ R7, R0, R171 ;  /* 0x000000ab00077220 */ /* 0x000fe20000410000 */
[----:B------:R-:W-:Y:S01]  /*96d0*/  F2FP.BF16.PACK_AB R171, R204, R205 ;  /* 0x000000cdccab723e */ /* 0x000fe200000010ff */
[----:B------:R-:W0:Y:S01]  /*96e0*/  LDGDEPBAR ;  /* 0x00000000000079af */ /* 0x000e220000000000 */
[C---:B------:R-:W-:Y:S02]  /*96f0*/  FMUL.FTZ R12, R2.reuse, R176 ;  /* 0x000000b0020c7220 */ /* 0x040fe40000410000 */
[C---:B------:R-:W-:Y:S02]  /*9700*/  FMUL.FTZ R13, R2.reuse, R177 ;  /* 0x000000b1020d7220 */ /* 0x040fe40000410000 */
[C---:B-1----:R-:W-:Y:S01]  /*9710*/  FMUL.FTZ R16, R2.reuse, R180 ;  /* 0x000000b402107220 */ /* 0x042fe20000410000 */
[----:B------:R-:W-:Y:S01]  /*9720*/  MUFU.EX2 R249, R21 ;  /* 0x0000001500f97308 */ /* 0x000fe20000000800 */
[----:B------:R-:W-:Y:S02]  /*9730*/  FMUL.FTZ R17, R2, R181 ;  /* 0x000000b502117220 */ /* 0x000fe40000410000 */
[--C-:B------:R-:W-:Y:S02]  /*9740*/  FFMA.FTZ R22, R22, c[0x0][0x2d0], -R166.reuse ;  /* 0x0000b40016167a23 */ /* 0x100fe400000108a6 */
[--C-:B------:R-:W-:Y:S02]  /*9750*/  FFMA.FTZ R23, R23, c[0x0][0x2d0], -R166.reuse ;  /* 0x0000b40017177a23 */ /* 0x100fe400000108a6 */
[--C-:B------:R-:W-:Y:S01]  /*9760*/  FFMA.FTZ R26, R26, c[0x0][0x2d0], -R166.reuse ;  /* 0x0000b4001a1a7a23 */ /* 0x100fe200000108a6 */
[C---:B----4-:R-:W-:Y:S02]  /*9770*/  HMMA.16816.F32.BF16 R4, R168.reuse, R184, R4 ;  /* 0x000000b8a804723c */ /* 0x050fe40000041804 */
[----:B------:R-:W-:Y:S03]  /*9780*/  MUFU.EX2 R248, R24 ;  /* 0x0000001800f87308 */ /* 0x000fe60000000800 */
[----:B------:R-:W-:Y:S02]  /*9790*/  FFMA.FTZ R27, R27, c[0x0][0x2d0], -R166 ;  /* 0x0000b4001b1b7a23 */ /* 0x000fe400000108a6 */
[----:B------:R-:W-:Y:S01]  /*97a0*/  FFMA.FTZ R29, R29, c[0x0][0x2d0], -R196 ;  /* 0x0000b4001d1d7a23 */ /* 0x000fe200000108c4 */
[C---:B------:R-:W-:Y:S01]  /*97b0*/  HMMA.16816.F32.BF16 R8, R168.reuse, R186, R8 ;  /* 0x000000baa808723c */ /* 0x040fe20000041808 */
[----:B------:R-:W1:Y:S03]  /*97c0*/  LDSM.16.MT88.4 R184, [R212+0x3100] ;  /* 0x00310000d4b8783b */ /* 0x000e660000004200 */
[----:B------:R-:W-:Y:S01]  /*97d0*/  MUFU.EX2 R246, R25 ;  /* 0x0000001900f67308 */ /* 0x000fe20000000800 */
[--C-:B------:R-:W-:Y:S02]  /*97e0*/  FFMA.FTZ R30, R30, c[0x0][0x2d0], -R166.reuse ;  /* 0x0000b4001e1e7a23 */ /* 0x100fe400000108a6 */
[----:B------:R-:W-:Y:S01]  /*97f0*/  FFMA.FTZ R31, R31, c[0x0][0x2d0], -R166 ;  /* 0x0000b4001f1f7a23 */ /* 0x000fe200000108a6 */
[C---:B--2---:R-:W-:Y:S04]  /*9800*/  HMMA.16816.F32.BF16 R52, R168.reuse, R188, R52 ;  /* 0x000000bca834723c */ /* 0x044fe80000041834 */
[--C-:B------:R-:W-:Y:S02]  /*9810*/  FFMA.FTZ R32, R32, c[0x0][0x2d0], -R196.reuse ;  /* 0x0000b40020207a23 */ /* 0x100fe400000108c4 */
[----:B------:R-:W-:Y:S01]  /*9820*/  MUFU.EX2 R211, R28 ;  /* 0x0000001c00d37308 */ /* 0x000fe20000000800 */
[----:B------:R-:W-:Y:S01]  /*9830*/  FFMA.FTZ R33, R33, c[0x0][0x2d0], -R196 ;  /* 0x0000b40021217a23 */ /* 0x000fe200000108c4 */
[C---:B------:R-:W-:Y:S01]  /*9840*/  HMMA.16816.F32.BF16 R56, R168.reuse, R190, R56 ;  /* 0x000000bea838723c */ /* 0x040fe20000041838 */
[----:B------:R-:W2:Y:S03]  /*9850*/  LDSM.16.MT88.4 R188, [R213+0x3100] ;  /* 0x00310000d5bc783b */ /* 0x000ea60000004200 */
[--C-:B------:R-:W-:Y:S02]  /*9860*/  FFMA.FTZ R34, R34, c[0x0][0x2d0], -R166.reuse ;  /* 0x0000b40022227a23 */ /* 0x100fe400000108a6 */
[----:B------:R-:W-:Y:S02]  /*9870*/  FFMA.FTZ R35, R35, c[0x0][0x2d0], -R166 ;  /* 0x0000b40023237a23 */ /* 0x000fe400000108a6 */
[----:B------:R-:W-:Y:S01]  /*9880*/  MUFU.EX2 R210, R29 ;  /* 0x0000001d00d27308 */ /* 0x000fe20000000800 */
[C---:B------:R-:W-:Y:S03]  /*9890*/  HMMA.16816.F32.BF16 R60, R168.reuse, R192, R60 ;  /* 0x000000c0a83c723c */ /* 0x040fe6000004183c */
[--C-:B------:R-:W-:Y:S02]  /*98a0*/  FFMA.FTZ R36, R36, c[0x0][0x2d0], -R196.reuse ;  /* 0x0000b40024247a23 */ /* 0x100fe400000108c4 */
[----:B------:R-:W-:Y:S03]  /*98b0*/  FFMA.FTZ R37, R37, c[0x0][0x2d0], -R196 ;  /* 0x0000b40025257a23 */ /* 0x000fe600000108c4 */
[C---:B------:R-:W-:Y:S01]  /*98c0*/  HMMA.16816.F32.BF16 R64, R168.reuse, R194, R64 ;  /* 0x000000c2a840723c */ /* 0x040fe20000041840 */
[----:B------:R-:W-:Y:S03]  /*98d0*/  LDSM.16.MT88.4 R192, [R214+0x900] ;  /* 0x00090000d6c0783b */ /* 0x000fe60000004200 */
[--C-:B------:R-:W-:Y:S02]  /*98e0*/  FFMA.FTZ R38, R38, c[0x0][0x2d0], -R166.reuse ;  /* 0x0000b40026267a23 */ /* 0x100fe400000108a6 */
[----:B------:R-:W-:Y:S02]  /*98f0*/  FFMA.FTZ R39, R39, c[0x0][0x2d0], -R166 ;  /* 0x0000b40027277a23 */ /* 0x000fe400000108a6 */
[C---:B------:R-:W-:Y:S04]  /*9900*/  HMMA.16816.F32.BF16 R68, R168.reuse, R172, R68 ;  /* 0x000000aca844723c */ /* 0x040fe80000041844 */
[--C-:B------:R-:W-:Y:S02]  /*9910*/  FFMA.FTZ R40, R40, c[0x0][0x2d0], -R196.reuse ;  /* 0x0000b40028287a23 */ /* 0x100fe400000108c4 */
[----:B------:R-:W-:Y:S02]  /*9920*/  FFMA.FTZ R41, R41, c[0x0][0x2d0], -R196 ;  /* 0x0000b40029297a23 */ /* 0x000fe400000108c4 */
[C---:B------:R-:W-:Y:S01]  /*9930*/  HMMA.16816.F32.BF16 R72, R168.reuse, R174, R72 ;  /* 0x000000aea848723c */ /* 0x040fe20000041848 */
[----:B------:R-:W3:Y:S03]  /*9940*/  LDSM.16.MT88.4 R172, [R215+0x3100] ;  /* 0x00310000d7ac783b */ /* 0x000ee60000004200 */
[--C-:B------:R-:W-:Y:S02]  /*9950*/  FFMA.FTZ R42, R42, c[0x0][0x2d0], -R166.reuse ;  /* 0x0000b4002a2a7a23 */ /* 0x100fe400000108a6 */
[--C-:B------:R-:W-:Y:S02]  /*9960*/  FFMA.FTZ R43, R43, c[0x0][0x2d0], -R166.reuse ;  /* 0x0000b4002b2b7a23 */ /* 0x100fe400000108a6 */
[C---:B-1----:R-:W-:Y:S04]  /*9970*/  HMMA.16816.F32.BF16 R76, R168.reuse, R184, R76 ;  /* 0x000000b8a84c723c */ /* 0x042fe8000004184c */
[----:B------:R-:W-:Y:S02]  /*9980*/  FMUL.FTZ R93, R2, R93 ;  /* 0x0000005d025d7220 */ /* 0x000fe40000410000 */
[C---:B------:R-:W-:Y:S02]  /*9990*/  FMUL.FTZ R94, R0.reuse, R94 ;  /* 0x0000005e005e7220 */ /* 0x040fe40000410000 */
[C---:B------:R-:W-:Y:S01]  /*99a0*/  HMMA.16816.F32.BF16 R80, R168.reuse, R186, R80 ;  /* 0x000000baa850723c */ /* 0x040fe20000041850 */
[----:B------:R-:W1:Y:S03]  /*99b0*/  LDSM.16.MT88.4 R184, [R214+0x3100] ;  /* 0x00310000d6b8783b */ /* 0x000e660000004200 */
[----:B------:R-:W-:Y:S02]  /*99c0*/  FMUL.FTZ R95, R0, R95 ;  /* 0x0000005f005f7220 */ /* 0x000fe40000410000 */
[C---:B------:R-:W-:Y:S02]  /*99d0*/  FMUL.FTZ R96, R2.reuse, R96 ;  /* 0x0000006002607220 */ /* 0x040fe40000410000 */
[C---:B--2---:R-:W-:Y:S04]  /*99e0*/  HMMA.16816.F32.BF16 R84, R168.reuse, R188, R84 ;  /* 0x000000bca854723c */ /* 0x044fe80000041854 */
[----:B------:R-:W-:Y:S02]  /*99f0*/  FMUL.FTZ R97, R2, R97 ;  /* 0x0000006102617220 */ /* 0x000fe40000410000 */
[C---:B------:R-:W-:Y:S02]  /*9a00*/  FMUL.FTZ R98, R0.reuse, R98 ;  /* 0x0000006200627220 */ /* 0x040fe40000410000 */
[C---:B------:R-:W-:Y:S01]  /*9a10*/  HMMA.16816.F32.BF16 R88, R168.reuse, R190, R88 ;  /* 0x000000bea858723c */ /* 0x040fe20000041858 */
[----:B------:R-:W2:Y:S03]  /*9a20*/  LDSM.16.MT88.4 R188, [R212+0x6100] ;  /* 0x00610000d4bc783b */ /* 0x000ea60000004200 */
[----:B------:R-:W-:Y:S02]  /*9a30*/  FMUL.FTZ R99, R0, R99 ;  /* 0x0000006300637220 */ /* 0x000fe40000410000 */
[C---:B------:R-:W-:Y:S02]  /*9a40*/  FMUL.FTZ R100, R2.reuse, R100 ;  /* 0x0000006402647220 */ /* 0x040fe40000410000 */
[----:B------:R-:W-:Y:S01]  /*9a50*/  FMUL.FTZ R101, R2, R101 ;  /* 0x0000006502657220 */ /* 0x000fe20000410000 */
[C---:B---3--:R-:W-:Y:S03]  /*9a60*/  HMMA.16816.F32.BF16 R92, R168.reuse, R172, R92 ;  /* 0x000000aca85c723c */ /* 0x048fe6000004185c */
[C---:B------:R-:W-:Y:S02]  /*9a70*/  FMUL.FTZ R102, R0.reuse, R102 ;  /* 0x0000006600667220 */ /* 0x040fe40000410000 */
[----:B------:R-:W-:Y:S02]  /*9a80*/  FMUL.FTZ R103, R0, R103 ;  /* 0x0000006700677220 */ /* 0x000fe40000410000 */
[C---:B------:R-:W-:Y:S01]  /*9a90*/  FMUL.FTZ R104, R2.reuse, R104 ;  /* 0x0000006802687220 */ /* 0x040fe20000410000 */
[C---:B------:R-:W-:Y:S01]  /*9aa0*/  HMMA.16816.F32.BF16 R96, R168.reuse, R174, R96 ;  /* 0x000000aea860723c */ /* 0x040fe20000041860 */
[----:B------:R-:W3:Y:S03]  /*9ab0*/  LDSM.16.MT88.4 R172, [R213+0x6100] ;  /* 0x00610000d5ac783b */ /* 0x000ee60000004200 */
[----:B------:R-:W-:Y:S02]  /*9ac0*/  FMUL.FTZ R105, R2, R105 ;  /* 0x0000006902697220 */ /* 0x000fe40000410000 */
[C---:B------:R-:W-:Y:S02]  /*9ad0*/  FMUL.FTZ R106, R0.reuse, R106 ;  /* 0x0000006a006a7220 */ /* 0x040fe40000410000 */
[C---:B-1----:R-:W-:Y:S04]  /*9ae0*/  HMMA.16816.F32.BF16 R100, R168.reuse, R184, R100 ;  /* 0x000000b8a864723c */ /* 0x042fe80000041864 */
[----:B------:R-:W-:Y:S02]  /*9af0*/  FMUL.FTZ R107, R0, R107 ;  /* 0x0000006b006b7220 */ /* 0x000fe40000410000 */
[C---:B------:R-:W-:Y:S02]  /*9b00*/  FMUL.FTZ R108, R2.reuse, R108 ;  /* 0x0000006c026c7220 */ /* 0x040fe40000410000 */
[----:B------:R-:W-:Y:S03]  /*9b10*/  FMUL.FTZ R109, R2, R109 ;  /* 0x0000006d026d7220 */ /* 0x000fe60000410000 */
[C---:B------:R-:W-:Y:S01]  /*9b20*/  HMMA.16816.F32.BF16 R104, R168.reuse, R186, R104 ;  /* 0x000000baa868723c */ /* 0x040fe20000041868 */
[----:B------:R-:W1:Y:S02]  /*9b30*/  LDSM.16.MT88.4 R184, [R215+0x6100] ;  /* 0x00610000d7b8783b */ /* 0x000e640000004200 */
[C---:B------:R-:W-:Y:S02]  /*9b40*/  FMUL.FTZ R110, R0.reuse, R110 ;  /* 0x0000006e006e7220 */ /* 0x040fe40000410000 */
[----:B------:R-:W-:Y:S02]  /*9b50*/  FMUL.FTZ R111, R0, R111 ;  /* 0x0000006f006f7220 */ /* 0x000fe40000410000 */
[C---:B------:R-:W-:Y:S02]  /*9b60*/  FMUL.FTZ R112, R2.reuse, R112 ;  /* 0x0000007002707220 */ /* 0x040fe40000410000 */
[----:B------:R-:W-:Y:S03]  /*9b70*/  FMUL.FTZ R113, R2, R113 ;  /* 0x0000007102717220 */ /* 0x000fe60000410000 */
[C---:B--2---:R-:W-:Y:S03]  /*9b80*/  HMMA.16816.F32.BF16 R108, R168.reuse, R188, R108 ;  /* 0x000000bca86c723c */ /* 0x044fe6000004186c */
[C---:B------:R-:W-:Y:S02]  /*9b90*/  FMUL.FTZ R114, R0.reuse, R114 ;  /* 0x0000007200727220 */ /* 0x040fe40000410000 */
[----:B------:R-:W-:Y:S02]  /*9ba0*/  FMUL.FTZ R115, R0, R115 ;  /* 0x0000007300737220 */ /* 0x000fe40000410000 */
[C---:B------:R-:W-:Y:S02]  /*9bb0*/  FMUL.FTZ R116, R2.reuse, R116 ;  /* 0x0000007402747220 */ /* 0x040fe40000410000 */
[----:B------:R-:W-:Y:S03]  /*9bc0*/  FMUL.FTZ R117, R2, R117 ;  /* 0x0000007502757220 */ /* 0x000fe60000410000 */
[C---:B------:R-:W-:Y:S01]  /*9bd0*/  HMMA.16816.F32.BF16 R112, R168.reuse, R190, R112 ;  /* 0x000000bea870723c */ /* 0x040fe20000041870 */
[----:B------:R-:W2:Y:S02]  /*9be0*/  LDSM.16.MT88.4 R188, [R214+0x6100] ;  /* 0x00610000d6bc783b */ /* 0x000ea40000004200 */
[C---:B------:R-:W-:Y:S02]  /*9bf0*/  FMUL.FTZ R118, R0.reuse, R118 ;  /* 0x0000007600767220 */ /* 0x040fe40000410000 */
[----:B------:R-:W-:Y:S02]  /*9c00*/  FMUL.FTZ R119, R0, R119 ;  /* 0x0000007700777220 */ /* 0x000fe40000410000 */
[C---:B------:R-:W-:Y:S02]  /*9c10*/  FMUL.FTZ R120, R2.reuse, R120 ;  /* 0x0000007802787220 */ /* 0x040fe40000410000 */
[----:B------:R-:W-:Y:S03]  /*9c20*/  FMUL.FTZ R121, R2, R121 ;  /* 0x0000007902797220 */ /* 0x000fe60000410000 */
        /* <DEDUP_REMOVED lines=9> */
[C---:B------:R-:W-:Y:S02]  /*9cc0*/  FMUL.FTZ R128, R2.reuse, R128 ;  /* 0x0000008002807220 */ /* 0x040fe40000410000 */
[----:B------:R-:W-:Y:S03]  /*9cd0*/  FMUL.FTZ R129, R2, R129 ;  /* 0x0000008102817220 */ /* 0x000fe60000410000 */
[C---:B-1----:R-:W-:Y:S03]  /*9ce0*/  HMMA.16816.F32.BF16 R124, R168.reuse, R184, R124 ;  /* 0x000000b8a87c723c */ /* 0x042fe6000004187c */
[C---:B------:R-:W-:Y:S02]  /*9cf0*/  FMUL.FTZ R130, R0.reuse, R130 ;  /* 0x0000008200827220 */ /* 0x040fe40000410000 */
        /* <DEDUP_REMOVED lines=12> */
[--C-:B------:R-:W-:Y:S02]  /*9dc0*/  FFMA.FTZ R14, R14, c[0x0][0x2d0], -R166.reuse ;  /* 0x0000b4000e0e7a23 */ /* 0x100fe400000108a6 */
[--C-:B------:R-:W-:Y:S02]  /*9dd0*/  FFMA.FTZ R15, R15, c[0x0][0x2d0], -R166.reuse ;  /* 0x0000b4000f0f7a23 */ /* 0x100fe400000108a6 */
[----:B------:R2:W-:Y:S01]  /*9de0*/  MUFU.EX2 R202, R14 ;  /* 0x0000000e00ca7308 */ /* 0x0005e20000000800 */
[C---:B------:R-:W-:Y:S01]  /*9df0*/  HMMA.16816.F32.BF16 R136, R168.reuse, R190, R136 ;  /* 0x000000bea888723c */ /* 0x040fe20000041888 */
[----:B------:R-:W4:Y:S02]  /*9e00*/  LDSM.16.MT88.4 R188, [R215+0x9100] ;  /* 0x00910000d7bc783b */ /* 0x000f240000004200 */
[C---:B------:R-:W-:Y:S02]  /*9e10*/  FMUL.FTZ R140, R2.reuse, R140 ;  /* 0x0000008c028c7220 */ /* 0x040fe40000410000 */
[----:B------:R-:W-:Y:S02]  /*9e20*/  FMUL.FTZ R141, R2, R141 ;  /* 0x0000008d028d7220 */ /* 0x000fe40000410000 */
[C---:B------:R-:W-:Y:S02]  /*9e30*/  FMUL.FTZ R142, R0.reuse, R142 ;  /* 0x0000008e008e7220 */ /* 0x040fe40000410000 */
[----:B------:R-:W-:Y:S01]  /*9e40*/  FMUL.FTZ R143, R0, R143 ;  /* 0x0000008f008f7220 */ /* 0x000fe20000410000 */
[----:B------:R1:W1:Y:S02]  /*9e50*/  MUFU.EX2 R200, R15 ;  /* 0x0000000f00c87308 */ /* 0x0002640000000800 */
[C---:B------:R-:W-:Y:S02]  /*9e60*/  FMUL.FTZ R144, R2.reuse, R144 ;  /* 0x0000009002907220 */ /* 0x040fe40000410000 */
[----:B------:R-:W-:Y:S02]  /*9e70*/  FMUL.FTZ R145, R2, R145 ;  /* 0x0000009102917220 */ /* 0x000fe40000410000 */
[C---:B---3--:R-:W-:Y:S03]  /*9e80*/  HMMA.16816.F32.BF16 R140, R168.reuse, R172, R140 ;  /* 0x000000aca88c723c */ /* 0x048fe6000004188c */
[C---:B------:R-:W-:Y:S02]  /*9e90*/  FMUL.FTZ R146, R0.reuse, R146 ;  /* 0x0000009200927220 */ /* 0x040fe40000410000 */
[C---:B------:R-:W-:Y:S02]  /*9ea0*/  FMUL.FTZ R147, R0.reuse, R147 ;  /* 0x0000009300937220 */ /* 0x040fe40000410000 */
[----:B--2---:R-:W-:Y:S02]  /*9eb0*/  FMUL.FTZ R14, R0, R178 ;  /* 0x000000b2000e7220 */ /* 0x004fe40000410000 */
[C---:B------:R-:W-:Y:S03]  /*9ec0*/  FMUL.FTZ R148, R2.reuse, R148 ;  /* 0x0000009402947220 */ /* 0x040fe60000410000 */
[C---:B------:R-:W-:Y:S01]  /*9ed0*/  HMMA.16816.F32.BF16 R144, R168.reuse, R174, R144 ;  /* 0x000000aea890723c */ /* 0x040fe20000041890 */
[----:B------:R-:W2:Y:S02]  /*9ee0*/  LDSM.16.MT88.4 R172, [R214+0x9100] ;  /* 0x00910000d6ac783b */ /* 0x000ea40000004200 */
[----:B------:R-:W-:Y:S02]  /*9ef0*/  FMUL.FTZ R149, R2, R149 ;  /* 0x0000009502957220 */ /* 0x000fe40000410000 */
[C---:B------:R-:W-:Y:S02]  /*9f00*/  FMUL.FTZ R150, R0.reuse, R150 ;  /* 0x0000009600967220 */ /* 0x040fe40000410000 */
[C---:B------:R-:W-:Y:S02]  /*9f10*/  FMUL.FTZ R151, R0.reuse, R151 ;  /* 0x0000009700977220 */ /* 0x040fe40000410000 */
[----:B-1----:R-:W-:Y:S02]  /*9f20*/  FMUL.FTZ R15, R0, R179 ;  /* 0x000000b3000f7220 */ /* 0x002fe40000410000 */
[----:B------:R-:W1:Y:S01]  /*9f30*/  LDSM.16.MT88.4 R176, [R212+0x900] ;  /* 0x00090000d4b0783b */ /* 0x000e620000004200 */
[--C-:B------:R-:W-:Y:S02]  /*9f40*/  FFMA.FTZ R18, R18, c[0x0][0x2d0], -R166.reuse ;  /* 0x0000b40012127a23 */ /* 0x100fe400000108a6 */
[C---:B------:R-:W-:Y:S02]  /*9f50*/  HMMA.16816.F32.BF16 R148, R168.reuse, R184, R148 ;  /* 0x000000b8a894723c */ /* 0x040fe40000041894 */
[----:B------:R3:W-:Y:S01]  /*9f60*/  MUFU.EX2 R199, R18 ;  /* 0x0000001200c77308 */ /* 0x0007e20000000800 */
[----:B------:R-:W-:Y:S02]  /*9f70*/  FFMA.FTZ R19, R19, c[0x0][0x2d0], -R166 ;  /* 0x0000b40013137a23 */ /* 0x000fe400000108a6 */
[C---:B------:R-:W-:Y:S02]  /*9f80*/  FMUL.FTZ R152, R2.reuse, R152 ;  /* 0x0000009802987220 */ /* 0x040fe40000410000 */
[----:B------:R-:W-:Y:S01]  /*9f90*/  FMUL.FTZ R153, R2, R153 ;  /* 0x0000009902997220 */ /* 0x000fe20000410000 */
[C---:B------:R-:W-:Y:S01]  /*9fa0*/  HMMA.16816.F32.BF16 R12, R168.reuse, R186, R12 ;  /* 0x000000baa80c723c */ /* 0x040fe2000004180c */
[----:B------:R-:W1:Y:S03]  /*9fb0*/  LDSM.16.MT88.4 R184, [R213+0x900] ;  /* 0x00090000d5b8783b */ /* 0x000e660000004200 */
[C---:B------:R-:W-:Y:S01]  /*9fc0*/  FMUL.FTZ R154, R0.reuse, R154 ;  /* 0x0000009a009a7220 */ /* 0x040fe20000410000 */
[----:B------:R2:W1:Y:S01]  /*9fd0*/  MUFU.EX2 R198, R19 ;  /* 0x0000001300c67308 */ /* 0x0004620000000800 */
[----:B------:R-:W-:Y:S02]  /*9fe0*/  FMUL.FTZ R155, R0, R155 ;  /* 0x0000009b009b7220 */ /* 0x000fe40000410000 */
[C---:B------:R-:W-:Y:S04]  /*9ff0*/  FMUL.FTZ R156, R2.reuse, R156 ;  /* 0x0000009c029c7220 */ /* 0x040fe80000410000 */
[----:B------:R-:W-:Y:S01]  /*a000*/  FMUL.FTZ R157, R2, R157 ;  /* 0x0000009d029d7220 */ /* 0x000fe20000410000 */
[C---:B----4-:R-:W-:Y:S03]  /*a010*/  HMMA.16816.F32.BF16 R152, R168.reuse, R188, R152 ;  /* 0x000000bca898723c */ /* 0x050fe60000041898 */
[C---:B------:R-:W-:Y:S02]  /*a020*/  FMUL.FTZ R158, R0.reuse, R158 ;  /* 0x0000009e009e7220 */ /* 0x040fe40000410000 */
[C---:B------:R-:W-:Y:S02]  /*a030*/  FMUL.FTZ R159, R0.reuse, R159 ;  /* 0x0000009f009f7220 */ /* 0x040fe40000410000 */
[----:B---3--:R-:W-:Y:S02]  /*a040*/  FMUL.FTZ R18, R0, R182 ;  /* 0x000000b600127220 */ /* 0x008fe40000410000 */
[C---:B------:R-:W-:Y:S03]  /*a050*/  FMUL.FTZ R160, R2.reuse, R160 ;  /* 0x000000a002a07220 */ /* 0x040fe60000410000 */
[C---:B------:R-:W-:Y:S01]  /*a060*/  HMMA.16816.F32.BF16 R156, R168.reuse, R190, R156 ;  /* 0x000000bea89c723c */ /* 0x040fe2000004189c */
[----:B------:R-:W3:Y:S02]  /*a070*/  LDSM.16.MT88.4 R188, [R215+0x900] ;  /* 0x00090000d7bc783b */ /* 0x000ee40000004200 */
[----:B------:R-:W-:Y:S02]  /*a080*/  FMUL.FTZ R161, R2, R161 ;  /* 0x000000a102a17220 */ /* 0x000fe40000410000 */
[C---:B------:R-:W-:Y:S02]  /*a090*/  FMUL.FTZ R162, R0.reuse, R162 ;  /* 0x000000a200a27220 */ /* 0x040fe40000410000 */
[C---:B------:R-:W-:Y:S02]  /*a0a0*/  FMUL.FTZ R163, R0.reuse, R163 ;  /* 0x000000a300a37220 */ /* 0x040fe40000410000 */
[----:B--2---:R-:W-:Y:S02]  /*a0b0*/  FMUL.FTZ R19, R0, R183 ;  /* 0x000000b700137220 */ /* 0x004fe40000410000 */
[----:B------:R-:W-:Y:S01]  /*a0c0*/  LDSM.16.MT88.4 R180, [R215+0x3900] ;  /* 0x00390000d7b4783b */ /* 0x000fe20000004200 */
[--C-:B------:R-:W-:Y:S02]  /*a0d0*/  FFMA.FTZ R49, R49, c[0x0][0x2d0], -R196.reuse ;  /* 0x0000b40031317a23 */ /* 0x100fe400000108c4 */
[C---:B------:R-:W-:Y:S03]  /*a0e0*/  HMMA.16816.F32.BF16 R160, R168.reuse, R172, R160 ;  /* 0x000000aca8a0723c */ /* 0x040fe600000418a0 */
[--C-:B------:R-:W-:Y:S01]  /*a0f0*/  FFMA.FTZ R44, R44, c[0x0][0x2d0], -R196.reuse ;  /* 0x0000b4002c2c7a23 */ /* 0x100fe200000108c4 */
[----:B------:R-:W-:Y:S01]  /*a100*/  MUFU.EX2 R49, R49 ;  /* 0x0000003100317308 */ /* 0x000fe20000000800 */
[----:B------:R-:W-:Y:S02]  /*a110*/  FFMA.FTZ R45, R45, c[0x0][0x2d0], -R196 ;  /* 0x0000b4002d2d7a23 */ /* 0x000fe400000108c4 */
[--C-:B------:R-:W-:Y:S01]  /*a120*/  FFMA.FTZ R46, R46, c[0x0][0x2d0], -R166.reuse ;  /* 0x0000b4002e2e7a23 */ /* 0x100fe200000108a6 */
[----:B------:R-:W-:Y:S01]  /*a130*/  HMMA.16816.F32.BF16 R16, R168, R174, R16 ;  /* 0x000000aea810723c */ /* 0x000fe20000041810 */
[----:B------:R-:W2:Y:S03]  /*a140*/  LDSM.16.MT88.4 R172, [R212+0x3900] ;  /* 0x00390000d4ac783b */ /* 0x000ea60000004200 */
[----:B------:R-:W-:Y:S02]  /*a150*/  FFMA.FTZ R47, R47, c[0x0][0x2d0], -R166 ;  /* 0x0000b4002f2f7a23 */ /* 0x000fe400000108a6 */
[----:B------:R-:W-:Y:S01]  /*a160*/  MUFU.EX2 R44, R44 ;  /* 0x0000002c002c7308 */ /* 0x000fe20000000800 */
[----:B------:R-:W-:Y:S01]  /*a170*/  F2FP.BF16.PACK_AB R168, R201, R203 ;  /* 0x000000cbc9a8723e */ /* 0x000fe200000010ff */
[----:B------:R-:W-:Y:S01]  /*a180*/  FFMA.FTZ R48, R48, c[0x0][0x2d0], -R196 ;  /* 0x0000b40030307a23 */ /* 0x000fe200000108c4 */
[----:B------:R-:W-:Y:S03]  /*a190*/  F2FP.BF16.PACK_AB R169, R200, R202 ;  /* 0x000000cac8a9723e */ /* 0x000fe600000010ff */
[----:B------:R-:W-:Y:S01]  /*a1a0*/  F2FP.BF16.PACK_AB R170, R251, R252 ;  /* 0x000000fcfbaa723e */ /* 0x000fe200000010ff */
[--C-:B------:R-:W-:Y:S01]  /*a1b0*/  FFMA.FTZ R50, R50, c[0x0][0x2d0], -R166.reuse ;  /* 0x0000b40032327a23 */ /* 0x100fe200000108a6 */
[----:B-1----:R-:W-:Y:S01]  /*a1c0*/  F2FP.BF16.PACK_AB R171, R198, R199 ;  /* 0x000000c7c6ab723e */ /* 0x002fe200000010ff */
[----:B------:R-:W-:Y:S01]  /*a1d0*/  FFMA.FTZ R166, R51, c[0x0][0x2d0], -R166 ;  /* 0x0000b40033a67a23 */ /* 0x000fe200000108a6 */
[----:B------:R-:W-:Y:S05]  /*a1e0*/  MUFU.EX2 R45, R45 ;  /* 0x0000002d002d7308 */ /* 0x000fea0000000800 */
[C---:B------:R-:W-:Y:S05]  /*a1f0*/  HMMA.16816.F32.BF16 R4, R168.reuse, R176, R4 ;  /* 0x000000b0a804723c */ /* 0x040fea0000041804 */
[----:B------:R-:W-:Y:S03]  /*a200*/  MUFU.EX2 R166, R166 ;  /* 0x000000a600a67308 */ /* 0x000fe60000000800 */
[C---:B------:R-:W-:Y:S01]  /*a210*/  HMMA.16816.F32.BF16 R8, R168.reuse, R178, R8 ;  /* 0x000000b2a808723c */ /* 0x040fe20000041808 */
[----:B------:R-:W1:Y:S06]  /*a220*/  LDSM.16.MT88.4 R176, [R213+0x3900] ;  /* 0x00390000d5b0783b */ /* 0x000e6c0000004200 */
[----:B------:R-:W-:Y:S01]  /*a230*/  MUFU.EX2 R46, R46 ;  /* 0x0000002e002e7308 */ /* 0x000fe20000000800 */
[C---:B------:R-:W-:Y:S08]  /*a240*/  HMMA.16816.F32.BF16 R52, R168.reuse, R184, R52 ;  /* 0x000000b8a834723c */ /* 0x040ff00000041834 */
[C---:B------:R-:W-:Y:S01]  /*a250*/  HMMA.16816.F32.BF16 R56, R168.reuse, R186, R56 ;  /* 0x000000baa838723c */ /* 0x040fe20000041838 */
[----:B------:R-:W4:Y:S01]  /*a260*/  LDSM.16.MT88.4 R184, [R214+0x3900] ;  /* 0x00390000d6b8783b */ /* 0x000f220000004200 */
[----:B------:R-:W-:Y:S06]  /*a270*/  MUFU.EX2 R47, R47 ;  /* 0x0000002f002f7308 */ /* 0x000fec0000000800 */
[C---:B---3--:R-:W-:Y:S04]  /*a280*/  HMMA.16816.F32.BF16 R60, R168.reuse, R188, R60 ;  /* 0x000000bca83c723c */ /* 0x048fe8000004183c */
[----:B------:R-:W-:Y:S04]  /*a290*/  MUFU.EX2 R48, R48 ;  /* 0x0000003000307308 */ /* 0x000fe80000000800 */
[C---:B------:R-:W-:Y:S01]  /*a2a0*/  HMMA.16816.F32.BF16 R64, R168.reuse, R190, R64 ;  /* 0x000000bea840723c */ /* 0x040fe20000041840 */
[----:B------:R-:W3:Y:S05]  /*a2b0*/  LDSM.16.MT88.4 R188, [R212+0x6900] ;  /* 0x00690000d4bc783b */ /* 0x000eea0000004200 */
[----:B------:R-:W-:Y:S02]  /*a2c0*/  MUFU.EX2 R50, R50 ;  /* 0x0000003200327308 */ /* 0x000fe40000000800 */
[C---:B------:R-:W-:Y:S08]  /*a2d0*/  HMMA.16816.F32.BF16 R68, R168.reuse, R192, R68 ;  /* 0x000000c0a844723c */ /* 0x040ff00000041844 */
[C---:B------:R-:W-:Y:S01]  /*a2e0*/  HMMA.16816.F32.BF16 R72, R168.reuse, R194, R72 ;  /* 0x000000c2a848723c */ /* 0x040fe20000041848 */
[----:B------:R-:W-:Y:S06]  /*a2f0*/  MUFU.EX2 R194, R22 ;  /* 0x0000001600c27308 */ /* 0x000fec0000000800 */
[----:B------:R-:W-:Y:S01]  /*a300*/  MOV R195, R209 ;  /* 0x000000d100c37202 */ /* 0x000fe20000000f00 */
[C---:B--2---:R-:W-:Y:S03]  /*a310*/  HMMA.16816.F32.BF16 R76, R168.reuse, R172, R76 ;  /* 0x000000aca84c723c */ /* 0x044fe6000004184c */
[----:B------:R2:W2:Y:S05]  /*a320*/  MUFU.EX2 R193, R23 ;  /* 0x0000001700c17308 */ /* 0x0004aa0000000800 */
[C---:B------:R-:W-:Y:S01]  /*a330*/  HMMA.16816.F32.BF16 R80, R168.reuse, R174, R80 ;  /* 0x000000aea850723c */ /* 0x040fe20000041850 */
[----:B------:R-:W3:Y:S04]  /*a340*/  LDSM.16.MT88.4 R172, [R213+0x6900] ;  /* 0x00690000d5ac783b */ /* 0x000ee80000004200 */
[----:B------:R-:W-:Y:S03]  /*a350*/  MUFU.EX2 R192, R26 ;  /* 0x0000001a00c07308 */ /* 0x000fe60000000800 */
[C---:B-1----:R-:W-:Y:S07]  /*a360*/  HMMA.16816.F32.BF16 R84, R168.reuse, R176, R84 ;  /* 0x000000b0a854723c */ /* 0x042fee0000041854 */
[----:B------:R-:W-:Y:S01]  /*a370*/  MUFU.EX2 R209, R32 ;  /* 0x0000002000d17308 */ /* 0x000fe20000000800 */
[C---:B------:R-:W-:Y:S01]  /*a380*/  HMMA.16816.F32.BF16 R88, R168.reuse, R178, R88 ;  /* 0x000000b2a858723c */ /* 0x040fe20000041858 */
[----:B------:R-:W1:Y:S06]  /*a390*/  LDSM.16.MT88.4 R176, [R215+0x6900] ;  /* 0x00690000d7b0783b */ /* 0x000e6c0000004200 */
[----:B--2---:R-:W-:Y:S01]  /*a3a0*/  LDSM.16.MT88.4 R20, [R214+0x9900] ;  /* 0x00990000d614783b */ /* 0x004fe20000004200 */
[C---:B------:R-:W-:Y:S08]  /*a3b0*/  HMMA.16816.F32.BF16 R92, R168.reuse, R180, R92 ;  /* 0x000000b4a85c723c */ /* 0x040ff0000004185c */
[C---:B------:R-:W-:Y:S01]  /*a3c0*/  HMMA.16816.F32.BF16 R96, R168.reuse, R182, R96 ;  /* 0x000000b6a860723c */ /* 0x040fe20000041860 */
[----:B------:R-:W2:Y:S07]  /*a3d0*/  LDSM.16.MT88.4 R180, [R214+0x6900] ;  /* 0x00690000d6b4783b */ /* 0x000eae0000004200 */
[C---:B----4-:R-:W-:Y:S08]  /*a3e0*/  HMMA.16816.F32.BF16 R100, R168.reuse, R184, R100 ;  /* 0x000000b8a864723c */ /* 0x050ff00000041864 */
[C---:B------:R-:W-:Y:S01]  /*a3f0*/  HMMA.16816.F32.BF16 R104, R168.reuse, R186, R104 ;  /* 0x000000baa868723c */ /* 0x040fe20000041868 */
[----:B------:R-:W4:Y:S07]  /*a400*/  LDSM.16.MT88.4 R184, [R212+0x9900] ;  /* 0x00990000d4b8783b */ /* 0x000f2e0000004200 */
[C---:B---3--:R-:W-:Y:S01]  /*a410*/  HMMA.16816.F32.BF16 R108, R168.reuse, R188, R108 ;  /* 0x000000bca86c723c */ /* 0x048fe2000004186c */
[----:B------:R-:W-:Y:S07]  /*a420*/  MUFU.EX2 R189, R31 ;  /* 0x0000001f00bd7308 */ /* 0x000fee0000000800 */
[C---:B------:R-:W-:Y:S03]  /*a430*/  HMMA.16816.F32.BF16 R112, R168.reuse, R190, R112 ;  /* 0x000000bea870723c */ /* 0x040fe60000041870 */
[----:B------:R3:W2:Y:S05]  /*a440*/  MUFU.EX2 R191, R27 ;  /* 0x0000001b00bf7308 */ /* 0x0006aa0000000800 */
[C---:B------:R-:W-:Y:S05]  /*a450*/  HMMA.16816.F32.BF16 R116, R168.reuse, R172, R116 ;  /* 0x000000aca874723c */ /* 0x040fea0000041874 */
[----:B------:R2:W2:Y:S03]  /*a460*/  MUFU.EX2 R190, R30 ;  /* 0x0000001e00be7308 */ /* 0x0004a60000000800 */
[C---:B------:R-:W-:Y:S01]  /*a470*/  HMMA.16816.F32.BF16 R120, R168.reuse, R174, R120 ;  /* 0x000000aea878723c */ /* 0x040fe20000041878 */
[----:B------:R-:W4:Y:S06]  /*a480*/  LDSM.16.MT88.4 R172, [R213+0x9900] ;  /* 0x00990000d5ac783b */ /* 0x000f2c0000004200 */
[----:B------:R-:W-:Y:S01]  /*a490*/  MUFU.EX2 R188, R34 ;  /* 0x0000002200bc7308 */ /* 0x000fe20000000800 */
[C---:B-1----:R-:W-:Y:S01]  /*a4a0*/  HMMA.16816.F32.BF16 R124, R168.reuse, R176, R124 ;  /* 0x000000b0a87c723c */ /* 0x042fe2000004187c */
[----:B---3--:R-:W-:Y:S07]  /*a4b0*/  LDSM.16.MT88.4 R24, [R213+0x1100] ;  /* 0x00110000d518783b */ /* 0x008fee0000004200 */
[C---:B------:R-:W-:Y:S01]  /*a4c0*/  HMMA.16816.F32.BF16 R128, R168.reuse, R178, R128 ;  /* 0x000000b2a880723c */ /* 0x040fe20000041880 */
[----:B------:R-:W1:Y:S06]  /*a4d0*/  LDSM.16.MT88.4 R176, [R215+0x9900] ;  /* 0x00990000d7b0783b */ /* 0x000e6c0000004200 */
[----:B--2---:R-:W-:Y:S01]  /*a4e0*/  LDSM.16.MT88.4 R28, [R212+0x1900] ;  /* 0x00190000d41c783b */ /* 0x004fe20000004200 */
[C---:B------:R-:W-:Y:S08]  /*a4f0*/  HMMA.16816.F32.BF16 R132, R168.reuse, R180, R132 ;  /* 0x000000b4a884723c */ /* 0x040ff00000041884 */
[C---:B------:R-:W-:Y:S01]  /*a500*/  HMMA.16816.F32.BF16 R136, R168.reuse, R182, R136 ;  /* 0x000000b6a888723c */ /* 0x040fe20000041888 */
[----:B------:R-:W2:Y:S07]  /*a510*/  LDSM.16.MT88.4 R180, [R212+0x1100] ;  /* 0x00110000d4b4783b */ /* 0x000eae0000004200 */
[C---:B----4-:R-:W-:Y:S01]  /*a520*/  HMMA.16816.F32.BF16 R140, R168.reuse, R184, R140 ;  /* 0x000000b8a88c723c */ /* 0x050fe2000004188c */
[----:B------:R-:W-:Y:S06]  /*a530*/  MUFU.EX2 R184, R42 ;  /* 0x0000002a00b87308 */ /* 0x000fec0000000800 */
[----:B------:R-:W-:Y:S01]  /*a540*/  MOV R185, R208 ;  /* 0x000000d000b97202 */ /* 0x000fe20000000f00 */
[C---:B------:R-:W-:Y:S03]  /*a550*/  HMMA.16816.F32.BF16 R144, R168.reuse, R186, R144 ;  /* 0x000000baa890723c */ /* 0x040fe60000041890 */
[----:B------:R-:W3:Y:S05]  /*a560*/  MUFU.EX2 R208, R33 ;  /* 0x0000002100d07308 */ /* 0x000eea0000000800 */
[C---:B------:R-:W-:Y:S05]  /*a570*/  HMMA.16816.F32.BF16 R148, R168.reuse, R172, R148 ;  /* 0x000000aca894723c */ /* 0x040fea0000041894 */
[----:B------:R4:W2:Y:S03]  /*a580*/  MUFU.EX2 R187, R35 ;  /* 0x0000002300bb7308 */ /* 0x0008a60000000800 */
[C---:B------:R-:W-:Y:S01]  /*a590*/  HMMA.16816.F32.BF16 R12, R168.reuse, R174, R12 ;  /* 0x000000aea80c723c */ /* 0x040fe2000004180c */
[----:B------:R-:W2:Y:S06]  /*a5a0*/  LDSM.16.MT88.4 R172, [R215+0x1100] ;  /* 0x00110000d7ac783b */ /* 0x000eac0000004200 */
[----:B------:R-:W-:Y:S01]  /*a5b0*/  MUFU.EX2 R186, R38 ;  /* 0x0000002600ba7308 */ /* 0x000fe20000000800 */
[C---:B-1----:R-:W-:Y:S08]  /*a5c0*/  HMMA.16816.F32.BF16 R152, R168.reuse, R176, R152 ;  /* 0x000000b0a898723c */ /* 0x042ff00000041898 */
[C---:B------:R-:W-:Y:S01]  /*a5d0*/  HMMA.16816.F32.BF16 R156, R168.reuse, R178, R156 ;  /* 0x000000b2a89c723c */ /* 0x040fe2000004189c */
[----:B------:R-:W1:Y:S06]  /*a5e0*/  LDSM.16.MT88.4 R176, [R214+0x1100] ;  /* 0x00110000d6b0783b */ /* 0x000e6c0000004200 */
[----:B----4-:R-:W-:Y:S01]  /*a5f0*/  LDSM.16.MT88.4 R32, [R213+0x1900] ;  /* 0x00190000d520783b */ /* 0x010fe20000004200 */
[C---:B------:R-:W-:Y:S07]  /*a600*/  HMMA.16816.F32.BF16 R160, R168.reuse, R20, R160 ;  /* 0x00000014a8a0723c */ /* 0x040fee00000418a0 */
[----:B------:R-:W-:Y:S01]  /*a610*/  F2FP.BF16.PACK_AB R20, R249, R250 ;  /* 0x000000faf914723e */ /* 0x000fe200000010ff */
[----:B------:R-:W-:Y:S01]  /*a620*/  HMMA.16816.F32.BF16 R16, R168, R22, R16 ;  /* 0x00000016a810723c */ /* 0x000fe20000041810 */
[----:B------:R-:W4:Y:S03]  /*a630*/  LDSM.16.MT88.4 R168, [R212+0x4100] ;  /* 0x00410000d4a8783b */ /* 0x000f260000004200 */
[----:B------:R-:W-:Y:S03]  /*a640*/  F2FP.BF16.PACK_AB R21, R193, R194 ;  /* 0x000000c2c115723e */ /* 0x000fe600000010ff */
[----:B------:R-:W-:Y:S02]  /*a650*/  F2FP.BF16.PACK_AB R22, R246, R248 ;  /* 0x000000f8f616723e */ /* 0x000fe400000010ff */
[----:B------:R-:W-:Y:S07]  /*a660*/  F2FP.BF16.PACK_AB R23, R191, R192 ;  /* 0x000000c0bf17723e */ /* 0x000fee00000010ff */
[C---:B--2---:R-:W-:Y:S08]  /*a670*/  HMMA.16816.F32.BF16 R4, R20.reuse, R180, R4 ;  /* 0x000000b41404723c */ /* 0x044ff00000041804 */
[C---:B------:R-:W-:Y:S01]  /*a680*/  HMMA.16816.F32.BF16 R8, R20.reuse, R182, R8 ;  /* 0x000000b61408723c */ /* 0x040fe20000041808 */
[----:B------:R-:W2:Y:S07]  /*a690*/  LDSM.16.MT88.4 R180, [R213+0x4100] ;  /* 0x00410000d5b4783b */ /* 0x000eae0000004200 */
[C---:B------:R-:W-:Y:S08]  /*a6a0*/  HMMA.16816.F32.BF16 R52, R20.reuse, R24, R52 ;  /* 0x000000181434723c */ /* 0x040ff00000041834 */
        /* <DEDUP_REMOVED lines=12> */
[C---:B------:R-:W-:Y:S01]  /*a770*/  HMMA.16816.F32.BF16 R88, R20.reuse, R182, R88 ;  /* 0x000000b61458723c */ /* 0x040fe20000041858 */
[----:B------:R-:W2:Y:S07]  /*a780*/  LDSM.16.MT88.4 R180, [R215+0x7100] ;  /* 0x00710000d7b4783b */ /* 0x000eae0000004200 */
[C---:B------:R-:W-:Y:S08]  /*a790*/  HMMA.16816.F32.BF16 R92, R20.reuse, R24, R92 ;  /* 0x00000018145c723c */ /* 0x040ff0000004185c */
[C---:B------:R-:W-:Y:S01]  /*a7a0*/  HMMA.16816.F32.BF16 R96, R20.reuse, R26, R96 ;  /* 0x0000001a1460723c */ /* 0x040fe20000041860 */
[----:B------:R-:W2:Y:S07]  /*a7b0*/  LDSM.16.MT88.4 R24, [R214+0x7100] ;  /* 0x00710000d618783b */ /* 0x000eae0000004200 */
[C---:B---3--:R-:W-:Y:S08]  /*a7c0*/  HMMA.16816.F32.BF16 R100, R20.reuse, R172, R100 ;  /* 0x000000ac1464723c */ /* 0x048ff00000041864 */
[C---:B------:R-:W-:Y:S01]  /*a7d0*/  HMMA.16816.F32.BF16 R104, R20.reuse, R174, R104 ;  /* 0x000000ae1468723c */ /* 0x040fe20000041868 */
[----:B------:R-:W3:Y:S07]  /*a7e0*/  LDSM.16.MT88.4 R172, [R212+0xa100] ;  /* 0x00a10000d4ac783b */ /* 0x000eee0000004200 */
[C---:B-1----:R-:W-:Y:S08]  /*a7f0*/  HMMA.16816.F32.BF16 R108, R20.reuse, R176, R108 ;  /* 0x000000b0146c723c */ /* 0x042ff0000004186c */
[C---:B------:R-:W-:Y:S01]  /*a800*/  HMMA.16816.F32.BF16 R112, R20.reuse, R178, R112 ;  /* 0x000000b21470723c */ /* 0x040fe20000041870 */
[----:B------:R-:W-:Y:S07]  /*a810*/  LDSM.16.MT88.4 R176, [R215+0xa100] ;  /* 0x00a10000d7b0783b */ /* 0x000fee0000004200 */
[C---:B----4-:R-:W-:Y:S08]  /*a820*/  HMMA.16816.F32.BF16 R116, R20.reuse, R168, R116 ;  /* 0x000000a81474723c */ /* 0x050ff00000041874 */
[C---:B------:R-:W-:Y:S01]  /*a830*/  HMMA.16816.F32.BF16 R120, R20.reuse, R170, R120 ;  /* 0x000000aa1478723c */ /* 0x040fe20000041878 */
[----:B------:R-:W1:Y:S07]  /*a840*/  LDSM.16.MT88.4 R168, [R213+0xa100] ;  /* 0x00a10000d5a8783b */ /* 0x000e6e0000004200 */
[C---:B--2---:R-:W-:Y:S07]  /*a850*/  HMMA.16816.F32.BF16 R124, R20.reuse, R180, R124 ;  /* 0x000000b4147c723c */ /* 0x044fee000004187c */
[----:B------:R-:W-:Y:S01]  /*a860*/  MOV R181, R203 ;  /* 0x000000cb00b57202 */ /* 0x000fe20000000f00 */
[C---:B------:R-:W-:Y:S01]  /*a870*/  HMMA.16816.F32.BF16 R128, R20.reuse, R182, R128 ;  /* 0x000000b61480723c */ /* 0x040fe20000041880 */
[----:B------:R-:W-:Y:S03]  /*a880*/  MUFU.EX2 R203, R36 ;  /* 0x0000002400cb7308 */ /* 0x000fe60000000800 */
[----:B------:R-:W-:Y:S02]  /*a890*/  MOV R180, R201 ;  /* 0x000000c900b47202 */ /* 0x000fe40000000f00 */
[----:B------:R-:W-:Y:S02]  /*a8a0*/  MOV R51, R181 ;  /* 0x000000b500337202 */ /* 0x000fe40000000f00 */
[C---:B------:R-:W-:Y:S03]  /*a8b0*/  HMMA.16816.F32.BF16 R132, R20.reuse, R24, R132 ;  /* 0x000000181484723c */ /* 0x040fe60000041884 */
[----:B------:R-:W2:Y:S01]  /*a8c0*/  MUFU.EX2 R201, R37 ;  /* 0x0000002500c97308 */ /* 0x000ea20000000800 */
[----:B------:R-:W-:Y:S02]  /*a8d0*/  MOV R183, R197 ;  /* 0x000000c500b77202 */ /* 0x000fe40000000f00 */
[----:B------:R-:W-:Y:S02]  /*a8e0*/  F2FP.BF16.PACK_AB R181, R47, R46 ;  /* 0x0000002e2fb5723e */ /* 0x000fe400000010ff */
[C---:B------:R-:W-:Y:S01]  /*a8f0*/  HMMA.16816.F32.BF16 R136, R20.reuse, R26, R136 ;  /* 0x0000001a1488723c */ /* 0x040fe20000041888 */
[----:B------:R-:W4:Y:S03]  /*a900*/  LDSM.16.MT88.4 R24, [R214+0xa100] ;  /* 0x00a10000d618783b */ /* 0x000f260000004200 */
[----:B------:R-:W-:Y:S01]  /*a910*/  F2FP.BF16.PACK_AB R182, R49, R48 ;  /* 0x0000003031b6723e */ /* 0x000fe200000010ff */
[----:B------:R-:W-:Y:S01]  /*a920*/  MUFU.EX2 R197, R40 ;  /* 0x0000002800c57308 */ /* 0x000fe20000000800 */
[----:B------:R-:W-:Y:S02]  /*a930*/  MOV R196, R180 ;  /* 0x000000b400c47202 */ /* 0x000fe40000000f00 */
[C---:B---3--:R-:W-:Y:S04]  /*a940*/  HMMA.16816.F32.BF16 R140, R20.reuse, R172, R140 ;  /* 0x000000ac148c723c */ /* 0x048fe8000004188c */
[----:B------:R-:W-:Y:S04]  /*a950*/  F2FP.BF16.PACK_AB R180, R45, R44 ;  /* 0x0000002c2db4723e */ /* 0x000fe800000010ff */
[C---:B------:R-:W-:Y:S01]  /*a960*/  HMMA.16816.F32.BF16 R144, R20.reuse, R174, R144 ;  /* 0x000000ae1490723c */ /* 0x040fe20000041890 */
[----:B------:R-:W-:Y:S07]  /*a970*/  LDSM.16.MT88.4 R172, [R214+0x1900] ;  /* 0x00190000d6ac783b */ /* 0x000fee0000004200 */
[C---:B-1----:R-:W-:Y:S08]  /*a980*/  HMMA.16816.F32.BF16 R148, R20.reuse, R168, R148 ;  /* 0x000000a81494723c */ /* 0x042ff00000041894 */
[C---:B------:R-:W-:Y:S01]  /*a990*/  HMMA.16816.F32.BF16 R12, R20.reuse, R170, R12 ;  /* 0x000000aa140c723c */ /* 0x040fe2000004180c */
[----:B------:R-:W1:Y:S07]  /*a9a0*/  LDSM.16.MT88.4 R168, [R215+0x1900] ;  /* 0x00190000d7a8783b */ /* 0x000e6e0000004200 */
[C---:B------:R-:W-:Y:S07]  /*a9b0*/  HMMA.16816.F32.BF16 R152, R20.reuse, R176, R152 ;  /* 0x000000b01498723c */ /* 0x040fee0000041898 */
[----:B------:R-:W-:Y:S01]  /*a9c0*/  MOV R177, R185 ;  /* 0x000000b900b17202 */ /* 0x000fe20000000f00 */
[C---:B------:R-:W-:Y:S01]  /*a9d0*/  HMMA.16816.F32.BF16 R156, R20.reuse, R178, R156 ;  /* 0x000000b2149c723c */ /* 0x040fe2000004189c */
[----:B------:R-:W3:Y:S01]  /*a9e0*/  LDL.LU R178, [R1] ;  /* 0x0000000001b27983 */ /* 0x000ee20000300800 */
[----:B------:R1:W1:Y:S02]  /*a9f0*/  MUFU.EX2 R185, R39 ;  /* 0x0000002700b97308 */ /* 0x0002640000000800 */
[----:B------:R-:W-:Y:S03]  /*aa00*/  MOV R176, R195 ;  /* 0x000000c300b07202 */ /* 0x000fe60000000f00 */
[----:B------:R-:W-:Y:S01]  /*aa10*/  MOV R179, R165 ;  /* 0x000000a500b37202 */ /* 0x000fe20000000f00 */
[C---:B----4-:R-:W-:Y:S04]  /*aa20*/  HMMA.16816.F32.BF16 R160, R20.reuse, R24, R160 ;  /* 0x0000001814a0723c */ /* 0x050fe800000418a0 */
[----:B------:R-:W4:Y:S04]  /*aa30*/  MUFU.EX2 R195, R41 ;  /* 0x0000002900c37308 */ /* 0x000f280000000800 */
[----:B------:R-:W-:Y:S01]  /*aa40*/  HMMA.16816.F32.BF16 R16, R20, R26, R16 ;  /* 0x0000001a1410723c */ /* 0x000fe20000041810 */
[----:B------:R-:W2:Y:S05]  /*aa50*/  LDSM.16.MT88.4 R24, [R212+0x4900] ;  /* 0x00490000d418783b */ /* 0x000eaa0000004200 */
[----:B------:R4:W2:Y:S01]  /*aa60*/  MUFU.EX2 R165, R43 ;  /* 0x0000002b00a57308 */ /* 0x0008a20000000800 */
[----:B------:R-:W-:Y:S02]  /*aa70*/  F2FP.BF16.PACK_AB R20, R210, R211 ;  /* 0x000000d3d214723e */ /* 0x000fe400000010ff */
[----:B------:R-:W-:Y:S01]  /*aa80*/  F2FP.BF16.PACK_AB R21, R189, R190 ;  /* 0x000000bebd15723e */ /* 0x000fe200000010ff */
[----:B-1----:R-:W-:Y:S02]  /*aa90*/  LDSM.16.MT88.4 R36, [R214+0x2100] ;  /* 0x00210000d624783b */ /* 0x002fe40000004200 */
[----:B------:R-:W-:Y:S02]  /*aaa0*/  F2FP.BF16.PACK_AB R22, R208, R209 ;  /* 0x000000d1d016723e */ /* 0x000fe400000010ff */
[----:B------:R-:W-:Y:S07]  /*aab0*/  F2FP.BF16.PACK_AB R23, R187, R188 ;  /* 0x000000bcbb17723e */ /* 0x000fee00000010ff */
[C---:B------:R-:W-:Y:S08]  /*aac0*/  HMMA.16816.F32.BF16 R4, R20.reuse, R28, R4 ;  /* 0x0000001c1404723c */ /* 0x040ff00000041804 */
[C---:B------:R-:W-:Y:S01]  /*aad0*/  HMMA.16816.F32.BF16 R8, R20.reuse, R30, R8 ;  /* 0x0000001e1408723c */ /* 0x040fe20000041808 */
[----:B------:R-:W1:Y:S06]  /*aae0*/  LDSM.16.MT88.4 R28, [R213+0x4900] ;  /* 0x00490000d51c783b */ /* 0x000e6c0000004200 */
[----:B----4-:R-:W-:Y:S01]  /*aaf0*/  LDSM.16.MT88.4 R40, [R212+0x5100] ;  /* 0x00510000d428783b */ /* 0x010fe20000004200 */
[C---:B------:R-:W-:Y:S08]  /*ab00*/  HMMA.16816.F32.BF16 R52, R20.reuse, R32, R52 ;  /* 0x000000201434723c */ /* 0x040ff00000041834 */
[C---:B------:R-:W-:Y:S01]  /*ab10*/  HMMA.16816.F32.BF16 R56, R20.reuse, R34, R56 ;  /* 0x000000221438723c */ /* 0x040fe20000041838 */
[----:B------:R-:W4:Y:S07]  /*ab20*/  LDSM.16.MT88.4 R32, [R215+0x4900] ;  /* 0x00490000d720783b */ /* 0x000f2e0000004200 */
[C---:B------:R-:W-:Y:S08]  /*ab30*/  HMMA.16816.F32.BF16 R60, R20.reuse, R168, R60 ;  /* 0x000000a8143c723c */ /* 0x040ff0000004183c */
[C---:B------:R-:W-:Y:S01]  /*ab40*/  HMMA.16816.F32.BF16 R64, R20.reuse, R170, R64 ;  /* 0x000000aa1440723c */ /* 0x040fe20000041840 */
[----:B------:R-:W4:Y:S07]  /*ab50*/  LDSM.16.MT88.4 R168, [R214+0x4900] ;  /* 0x00490000d6a8783b */ /* 0x000f2e0000004200 */
        /* <DEDUP_REMOVED lines=9> */
[C---:B----4-:R-:W-:Y:S08]  /*abf0*/  HMMA.16816.F32.BF16 R92, R20.reuse, R32, R92 ;  /* 0x00000020145c723c */ /* 0x050ff0000004185c */
[C---:B------:R-:W-:Y:S01]  /*ac00*/  HMMA.16816.F32.BF16 R96, R20.reuse, R34, R96 ;  /* 0x000000221460723c */ /* 0x040fe20000041860 */
[----:B------:R-:W4:Y:S07]  /*ac10*/  LDSM.16.MT88.4 R32, [R214+0x7900] ;  /* 0x00790000d620783b */ /* 0x000f2e0000004200 */
[C---:B------:R-:W-:Y:S08]  /*ac20*/  HMMA.16816.F32.BF16 R100, R20.reuse, R168, R100 ;  /* 0x000000a81464723c */ /* 0x040ff00000041864 */
[C---:B------:R-:W-:Y:S01]  /*ac30*/  HMMA.16816.F32.BF16 R104, R20.reuse, R170, R104 ;  /* 0x000000aa1468723c */ /* 0x040fe20000041868 */
[----:B------:R-:W4:Y:S07]  /*ac40*/  LDSM.16.MT88.4 R168, [R212+0xa900] ;  /* 0x00a90000d4a8783b */ /* 0x000f2e0000004200 */
[C---:B------:R-:W-:Y:S08]  /*ac50*/  HMMA.16816.F32.BF16 R108, R20.reuse, R172, R108 ;  /* 0x000000ac146c723c */ /* 0x040ff0000004186c */
[C---:B------:R-:W-:Y:S01]  /*ac60*/  HMMA.16816.F32.BF16 R112, R20.reuse, R174, R112 ;  /* 0x000000ae1470723c */ /* 0x040fe20000041870 */
[----:B------:R-:W-:Y:S07]  /*ac70*/  LDSM.16.MT88.4 R172, [R212+0x2900] ;  /* 0x00290000d4ac783b */ /* 0x000fee0000004200 */
        /* <DEDUP_REMOVED lines=10> */
[C---:B------:R-:W-:Y:S08]  /*ad20*/  HMMA.16816.F32.BF16 R144, R20.reuse, R170, R144 ;  /* 0x000000aa1490723c */ /* 0x040ff00000041890 */
[C---:B--2---:R-:W-:Y:S08]  /*ad30*/  HMMA.16816.F32.BF16 R148, R20.reuse, R24, R148 ;  /* 0x000000181494723c */ /* 0x044ff00000041894 */
[C---:B------:R-:W-:Y:S01]  /*ad40*/  HMMA.16816.F32.BF16 R12, R20.reuse, R26, R12 ;  /* 0x0000001a140c723c */ /* 0x040fe2000004180c */
[----:B------:R-:W2:Y:S07]  /*ad50*/  LDSM.16.MT88.4 R24, [R212+0x2100] ;  /* 0x00210000d418783b */ /* 0x000eae0000004200 */
[C---:B-1----:R-:W-:Y:S08]  /*ad60*/  HMMA.16816.F32.BF16 R152, R20.reuse, R28, R152 ;  /* 0x0000001c1498723c */ /* 0x042ff00000041898 */
[C---:B------:R-:W-:Y:S01]  /*ad70*/  HMMA.16816.F32.BF16 R156, R20.reuse, R30, R156 ;  /* 0x0000001e149c723c */ /* 0x040fe2000004189c */
[----:B------:R-:W1:Y:S07]  /*ad80*/  LDSM.16.MT88.4 R28, [R213+0x2100] ;  /* 0x00210000d51c783b */ /* 0x000e6e0000004200 */
[C---:B----4-:R-:W-:Y:S08]  /*ad90*/  HMMA.16816.F32.BF16 R160, R20.reuse, R32, R160 ;  /* 0x0000002014a0723c */ /* 0x050ff000000418a0 */
[----:B------:R-:W-:Y:S01]  /*ada0*/  HMMA.16816.F32.BF16 R16, R20, R34, R16 ;  /* 0x000000221410723c */ /* 0x000fe20000041810 */
[----:B------:R-:W4:Y:S06]  /*adb0*/  LDSM.16.MT88.4 R32, [R215+0x2100] ;  /* 0x00210000d720783b */ /* 0x000f2c0000004200 */
[----:B------:R-:W-:Y:S02]  /*adc0*/  F2FP.BF16.PACK_AB R20, R201, R203 ;  /* 0x000000cbc914723e */ /* 0x000fe400000010ff */
[----:B------:R-:W-:Y:S03]  /*add0*/  F2FP.BF16.PACK_AB R21, R185, R186 ;  /* 0x000000bab915723e */ /* 0x000fe600000010ff */
[----:B------:R-:W-:Y:S02]  /*ade0*/  F2FP.BF16.PACK_AB R22, R195, R197 ;  /* 0x000000c5c316723e */ /* 0x000fe400000010ff */
[----:B------:R-:W-:Y:S01]  /*adf0*/  F2FP.BF16.PACK_AB R23, R165, R184 ;  /* 0x000000b8a517723e */ /* 0x000fe200000010ff */
[----:B---3--:R-:W-:Y:S01]  /*ae00*/  FFMA.FTZ R2, R2, R178, R183 ;  /* 0x000000b202027223 */ /* 0x008fe200000100b7 */
[----:B------:R-:W-:Y:S05]  /*ae10*/  F2FP.BF16.PACK_AB R183, R166, R50 ;  /* 0x00000032a6b7723e */ /* 0x000fea00000010ff */
        /* <DEDUP_REMOVED lines=8> */
[----:B------:R-:W3:Y:S07]  /*aea0*/  LDSM.16.MT88.4 R32, [R214+0x5100] ;  /* 0x00510000d620783b */ /* 0x000eee0000004200 */
        /* <DEDUP_REMOVED lines=37> */
[----:B------:R-:W-:Y:S01]  /*b100*/  HMMA.16816.F32.BF16 R16, R20, R30, R16 ;  /* 0x0000001e1410723c */ /* 0x000fe20000041810 */
[----:B------:R-:W1:Y:S06]  /*b110*/  LDSM.16.MT88.4 R20, [R213+0x5900] ;  /* 0x00590000d514783b */ /* 0x000e6c0000004200 */
[----:B------:R-:W-:Y:S01]  /*b120*/  LDSM.16.MT88.4 R28, [R212+0x8900] ;  /* 0x00890000d41c783b */ /* 0x000fe20000004200 */
[C---:B------:R-:W-:Y:S05]  /*b130*/  HMMA.16816.F32.BF16 R168, R180.reuse, R172, R4 ;  /* 0x000000acb4a8723c */ /* 0x040fea0000041804 */
[----:B------:R-:W1:Y:S03]  /*b140*/  LDSM.16.MT88.4 R4, [R215+0x5900] ;  /* 0x00590000d704783b */ /* 0x000e660000004200 */
[C---:B------:R-:W-:Y:S03]  /*b150*/  HMMA.16816.F32.BF16 R172, R180.reuse, R174, R8 ;  /* 0x000000aeb4ac723c */ /* 0x040fe60000041808 */
[----:B------:R-:W1:Y:S05]  /*b160*/  LDSM.16.MT88.4 R8, [R214+0x5900] ;  /* 0x00590000d608783b */ /* 0x000e6a0000004200 */
[C---:B---3--:R-:W-:Y:S08]  /*b170*/  HMMA.16816.F32.BF16 R52, R180.reuse, R32, R52 ;  /* 0x00000020b434723c */ /* 0x048ff00000041834 */
[C---:B------:R-:W-:Y:S01]  /*b180*/  HMMA.16816.F32.BF16 R56, R180.reuse, R34, R56 ;  /* 0x00000022b438723c */ /* 0x040fe20000041838 */
[----:B------:R-:W3:Y:S07]  /*b190*/  LDSM.16.MT88.4 R32, [R213+0x8900] ;  /* 0x00890000d520783b */ /* 0x000eee0000004200 */
[C---:B----4-:R-:W-:Y:S07]  /*b1a0*/  HMMA.16816.F32.BF16 R60, R180.reuse, R36, R60 ;  /* 0x00000024b43c723c */ /* 0x050fee000004183c */
[----:B------:R-:W-:Y:S01]  /*b1b0*/  MOV R36, R179 ;  /* 0x000000b300247202 */ /* 0x000fe20000000f00 */
[C---:B------:R-:W-:Y:S01]  /*b1c0*/  HMMA.16816.F32.BF16 R64, R180.reuse, R38, R64 ;  /* 0x00000026b440723c */ /* 0x040fe20000041840 */
[----:B------:R-:W4:Y:S03]  /*b1d0*/  LDL.LU R38, [R1+0x4] ;  /* 0x0000040001267983 */ /* 0x000f260000300800 */
[----:B------:R-:W-:Y:S03]  /*b1e0*/  MOV R37, R176 ;  /* 0x000000b000257202 */ /* 0x000fe60000000f00 */
[----:B------:R-:W-:Y:S01]  /*b1f0*/  MOV R39, R177 ;  /* 0x000000b100277202 */ /* 0x000fe20000000f00 */
[C---:B------:R-:W-:Y:S01]  /*b200*/  HMMA.16816.F32.BF16 R68, R180.reuse, R40, R68 ;  /* 0x00000028b444723c */ /* 0x040fe20000041844 */
[----:B------:R-:W-:Y:S03]  /*b210*/  LDSM.16.MT88.4 R176, [R213+0xb900] ;  /* 0x00b90000d5b0783b */ /* 0x000fe60000004200 */
[----:B------:R-:W-:Y:S04]  /*b220*/  FADD.FTZ R2, R39, R2 ;  /* 0x0000000227027221 */ /* 0x000fe80000010000 */
[C---:B------:R-:W-:Y:S04]  /*b230*/  HMMA.16816.F32.BF16 R72, R180.reuse, R42, R72 ;  /* 0x0000002ab448723c */ /* 0x040fe80000041848 */
[----:B------:R-:W-:Y:S04]  /*b240*/  FADD.FTZ R2, R36, R2 ;  /* 0x0000000224027221 */ /* 0x000fe80000010000 */
[C---:B--2---:R-:W-:Y:S04]  /*b250*/  HMMA.16816.F32.BF16 R76, R180.reuse, R24, R76 ;  /* 0x00000018b44c723c */ /* 0x044fe8000004184c */
[----:B------:R-:W-:Y:S04]  /*b260*/  FADD.FTZ R2, R37, R2 ;  /* 0x0000000225027221 */ /* 0x000fe80000010000 */
[C---:B------:R-:W-:Y:S01]  /*b270*/  HMMA.16816.F32.BF16 R80, R180.reuse, R26, R80 ;  /* 0x0000001ab450723c */ /* 0x040fe20000041850 */
[----:B------:R-:W2:Y:S03]  /*b280*/  LDSM.16.MT88.4 R24, [R215+0x8900] ;  /* 0x00890000d718783b */ /* 0x000ea60000004200 */
[----:B------:R-:W-:Y:S04]  /*b290*/  FADD.FTZ R2, R51, R2 ;  /* 0x0000000233027221 */ /* 0x000fe80000010000 */
[C---:B-1----:R-:W-:Y:S04]  /*b2a0*/  HMMA.16816.F32.BF16 R84, R180.reuse, R20, R84 ;  /* 0x00000014b454723c */ /* 0x042fe80000041854 */
[----:B------:R-:W-:Y:S04]  /*b2b0*/  FADD.FTZ R2, R196, R2 ;  /* 0x00000002c4027221 */ /* 0x000fe80000010000 */
[C---:B------:R-:W-:Y:S01]  /*b2c0*/  HMMA.16816.F32.BF16 R88, R180.reuse, R22, R88 ;  /* 0x00000016b458723c */ /* 0x040fe20000041858 */
[----:B------:R-:W1:Y:S03]  /*b2d0*/  LDSM.16.MT88.4 R20, [R214+0x8900] ;  /* 0x00890000d614783b */ /* 0x000e660000004200 */
[----:B------:R-:W-:Y:S04]  /*b2e0*/  FADD.FTZ R2, R252, R2 ;  /* 0x00000002fc027221 */ /* 0x000fe80000010000 */
[C---:B------:R-:W-:Y:S04]  /*b2f0*/  HMMA.16816.F32.BF16 R92, R180.reuse, R4, R92 ;  /* 0x00000004b45c723c */ /* 0x040fe8000004185c */
        /* <DEDUP_REMOVED lines=11> */
[C---:B------:R-:W-:Y:S04]  /*b3b0*/  HMMA.16816.F32.BF16 R112, R180.reuse, R30, R112 ;  /* 0x0000001eb470723c */ /* 0x040fe80000041870 */
[----:B------:R-:W-:Y:S04]  /*b3c0*/  FADD.FTZ R2, R211, R2 ;  /* 0x00000002d3027221 */ /* 0x000fe80000010000 */
[C---:B---3--:R-:W-:Y:S04]  /*b3d0*/  HMMA.16816.F32.BF16 R116, R180.reuse, R32, R116 ;  /* 0x00000020b474723c */ /* 0x048fe80000041874 */
[----:B------:R-:W-:Y:S04]  /*b3e0*/  FADD.FTZ R2, R210, R2 ;  /* 0x00000002d2027221 */ /* 0x000fe80000010000 */
[C---:B------:R-:W-:Y:S04]  /*b3f0*/  HMMA.16816.F32.BF16 R120, R180.reuse, R34, R120 ;  /* 0x00000022b478723c */ /* 0x040fe80000041878 */
[----:B------:R-:W-:Y:S04]  /*b400*/  FADD.FTZ R2, R209, R2 ;  /* 0x00000002d1027221 */ /* 0x000fe80000010000 */
[C---:B--2---:R-:W-:Y:S04]  /*b410*/  HMMA.16816.F32.BF16 R124, R180.reuse, R24, R124 ;  /* 0x00000018b47c723c */ /* 0x044fe8000004187c */
[----:B------:R-:W-:Y:S04]  /*b420*/  FADD.FTZ R2, R208, R2 ;  /* 0x00000002d0027221 */ /* 0x000fe80000010000 */
[C---:B------:R-:W-:Y:S04]  /*b430*/  HMMA.16816.F32.BF16 R128, R180.reuse, R26, R128 ;  /* 0x0000001ab480723c */ /* 0x040fe80000041880 */
[----:B------:R-:W-:Y:S04]  /*b440*/  FADD.FTZ R2, R203, R2 ;  /* 0x00000002cb027221 */ /* 0x000fe80000010000 */
[C---:B-1----:R-:W-:Y:S04]  /*b450*/  HMMA.16816.F32.BF16 R132, R180.reuse, R20, R132 ;  /* 0x00000014b484723c */ /* 0x042fe80000041884 */
[----:B------:R-:W-:Y:S04]  /*b460*/  FADD.FTZ R2, R201, R2 ;  /* 0x00000002c9027221 */ /* 0x000fe80000010000 */
[C---:B------:R-:W-:Y:S04]  /*b470*/  HMMA.16816.F32.BF16 R136, R180.reuse, R22, R136 ;  /* 0x00000016b488723c */ /* 0x040fe80000041888 */
[----:B------:R-:W-:Y:S04]  /*b480*/  FADD.FTZ R2, R197, R2 ;  /* 0x00000002c5027221 */ /* 0x000fe80000010000 */
[C---:B------:R-:W-:Y:S04]  /*b490*/  HMMA.16816.F32.BF16 R140, R180.reuse, R4, R140 ;  /* 0x00000004b48c723c */ /* 0x040fe8000004188c */
[----:B------:R-:W-:Y:S04]  /*b4a0*/  FADD.FTZ R2, R195, R2 ;  /* 0x00000002c3027221 */ /* 0x000fe80000010000 */
[C---:B------:R-:W-:Y:S01]  /*b4b0*/  HMMA.16816.F32.BF16 R144, R180.reuse, R6, R144 ;  /* 0x00000006b490723c */ /* 0x040fe20000041890 */
[----:B------:R-:W1:Y:S07]  /*b4c0*/  LDSM.16.MT88.4 R4, [R214+0xb900] ;  /* 0x00b90000d604783b */ /* 0x000e6e0000004200 */
[C---:B------:R-:W-:Y:S08]  /*b4d0*/  HMMA.16816.F32.BF16 R148, R180.reuse, R176, R148 ;  /* 0x000000b0b494723c */ /* 0x040ff00000041894 */
[C---:B------:R-:W-:Y:S08]  /*b4e0*/  HMMA.16816.F32.BF16 R176, R180.reuse, R178, R12 ;  /* 0x000000b2b4b0723c */ /* 0x040ff0000004180c */
[C---:B------:R-:W-:Y:S08]  /*b4f0*/  HMMA.16816.F32.BF16 R152, R180.reuse, R8, R152 ;  /* 0x00000008b498723c */ /* 0x040ff00000041898 */
[C---:B------:R-:W-:Y:S08]  /*b500*/  HMMA.16816.F32.BF16 R156, R180.reuse, R10, R156 ;  /* 0x0000000ab49c723c */ /* 0x040ff0000004189c */
[C---:B-1----:R-:W-:Y:S08]  /*b510*/  HMMA.16816.F32.BF16 R160, R180.reuse, R4, R160 ;  /* 0x00000004b4a0723c */ /* 0x042ff000000418a0 */
[----:B------:R-:W-:Y:S04]  /*b520*/  HMMA.16816.F32.BF16 R180, R180, R6, R16 ;  /* 0x00000006b4b4723c */ /* 0x000fe80000041810 */
[----:B----4-:R-:W-:Y:S04]  /*b530*/  FFMA.FTZ R0, R0, R38, R207 ;  /* 0x0000002600007223 */ /* 0x010fe800000100cf */
[----:B------:R-:W-:Y:S04]  /*b540*/  FADD.FTZ R0, R206, R0 ;  /* 0x00000000ce007221 */ /* 0x000fe80000010000 */
        /* <DEDUP_REMOVED lines=17> */
[----:B------:R-:W-:Y:S01]  /*b660*/  FADD.FTZ R4, R165, R0 ;  /* 0x00000000a5047221 */ /* 0x000fe20000010000 */
[----:B------:R-:W-:Y:S01]  /*b670*/  MOV R165, R164 ;  /* 0x000000a400a57202 */ /* 0x000fe20000000f00 */
[----:B------:R-:W-:Y:S02]  /*b680*/  FADD.FTZ R0, R44, R2 ;  /* 0x000000022c007221 */ /* 0x000fe40000010000 */
[----:B------:R-:W-:Y:S02]  /*b690*/  FADD.FTZ R4, R46, R4 ;  /* 0x000000042e047221 */ /* 0x000fe40000010000 */
[----:B------:R-:W-:Y:S02]  /*b6a0*/  FADD.FTZ R0, R45, R0 ;  /* 0x000000002d007221 */ /* 0x000fe40000010000 */
[----:B------:R-:W-:Y:S02]  /*b6b0*/  FADD.FTZ R4, R47, R4 ;  /* 0x000000042f047221 */ /* 0x000fe40000010000 */
[----:B------:R-:W-:Y:S02]  /*b6c0*/  FADD.FTZ R2, R48, R0 ;  /* 0x0000000030027221 */ /* 0x000fe40000010000 */
[----:B------:R-:W-:Y:S02]  /*b6d0*/  FADD.FTZ R0, R50, R4 ;  /* 0x0000000432007221 */ /* 0x000fe40000010000 */
[----:B------:R-:W-:Y:S02]  /*b6e0*/  FADD.FTZ R2, R49, R2 ;  /* 0x0000000231027221 */ /* 0x000fe40000010000 */
[----:B------:R-:W-:Y:S01]  /*b6f0*/  FADD.FTZ R0, R166, R0 ;  /* 0x00000000a6007221 */ /* 0x000fe20000010000 */
[----:B------:R-:W-:Y:S02]  /*b700*/  MOV R166, R3 ;  /* 0x0000000300a67202 */ /* 0x000fe40000000f00 */
[----:B------:R1:W-:Y:S06]  /*b710*/  STL [R1], R2 ;  /* 0x0000000201007387 */ /* 0x0003ec0000100800 */
[----:B------:R1:W-:Y:S01]  /*b720*/  STL [R1+0x4], R0 ;  /* 0x0000040001007387 */ /* 0x0003e20000100800 */
[----:B------:R-:W-:-:S05]  /*b730*/  @P0 BRA `(.L_x_1218) ;  /* 0xffffbd1000000947 */ /* 0x000fca000383ffff */
.L_x_1217:
[----:B-1--4-:R-:W2:Y:S04]  /*b740*/  LDL.LU R0, [R1] ;  /* 0x0000000001007983 */ /* 0x012ea80000300800 */
        /* <DEDUP_REMOVED lines=8> */
[----:B------:R-:W1:Y:S01]  /*b7d0*/  SHFL.BFLY PT, R0, R6, 0x1, 0x1f ;  /* 0x0c201f0006007f89 */ /* 0x000e6200000e0000 */
[----:B------:R-:W-:-:S03]  /*b7e0*/  MOV R2, RZ ;  /* 0x000000ff00027202 */ /* 0x000fc60000000f00 */
[----:B------:R-:W2:Y:S01]  /*b7f0*/  SHFL.BFLY PT, R4, R7, 0x1, 0x1f ;  /* 0x0c201f0007047f89 */ /* 0x000ea200000e0000 */
[----:B-1----:R-:W-:Y:S01]  /*b800*/  FADD.FTZ R6, R6, R0 ;  /* 0x0000000006067221 */ /* 0x002fe20000010000 */
[----:B------:R-:W-:Y:S01]  /*b810*/  MOV R0, RZ ;  /* 0x000000ff00007202 */ /* 0x000fe20000000f00 */
[----:B--2---:R-:W-:-:S03]  /*b820*/  FADD.FTZ R7, R4, R7 ;  /* 0x0000000704077221 */ /* 0x004fc60000010000 */
[----:B------:R-:W-:Y:S02]  /*b830*/  FSETP.NE.FTZ.AND P1, PT, R6, RZ, PT ;  /* 0x000000ff0600720b */ /* 0x000fe40003f35000 */
[----:B------:R-:W-:-:S11]  /*b840*/  FSETP.NE.FTZ.AND P0, PT, R7, RZ, PT ;  /* 0x000000ff0700720b */ /* 0x000fd60003f15000 */
        /* <DEDUP_REMOVED lines=140> */
.L_x_1209:
        /* <DEDUP_REMOVED lines=311> */
.L_x_1221:
[----:B------:R-:W-:Y:S05]  /*d480*/  BSYNC B0 ;  /* 0x0000000000007941 */ /* 0x000fea0003800000 */
.L_x_1220:
        /* <DEDUP_REMOVED lines=195> */
.L_x_1219:
        /* <DEDUP_REMOVED lines=50> */
.L_x_1222:
        /* <DEDUP_REMOVED lines=10> */
.L_x_2619:


//--------------------- .text._ZN7cutlass13device_kernelIN5flash19enable_sm80_to_sm89INS1_16FlashAttnFwdSm80INS1_25CollectiveMainloopFwdSm80ILi8ELi1ELb0EN4cute5tupleIJNS5_1CILi128EEENS7_ILi64EEENS7_ILi256EEEEEELi256ENS_10bfloat16_tEfNS_4arch4Sm80ELb0ELb0ELb0ELb1ELb0ELb0ELb1ELb1EEENS1_21CollectiveEpilogueFwdINS6_IJS8_SA_S9_EEENS6_IJNS7_ILi1EEESI_SI_EEESC_SE_Li256ELb1ELb1ELb1ELb0EEENS1_36VarlenDynamicPersistentTileSchedulerILi128ELi64ELi256ELi256ELb1ELb1ELb0ELb0ELb1ELb1EEEEEEEEEvNT_6ParamsE --------------------------
	.section	.text._ZN7cutlass13device_kernelIN5flash19enable_sm80_to_sm89INS1_16FlashAttnFwdSm80INS1_25CollectiveMainloopFwdSm80ILi8ELi1ELb0EN4cute5tupleIJNS5_1CILi128EEENS7_ILi64EEENS7_ILi256EEEEEELi256ENS_10bfloat16_tEfNS_4arch4Sm80ELb0ELb0ELb0ELb1ELb0ELb0ELb1ELb1EEENS1_21CollectiveEpilogueFwdINS6_IJS8_SA_S9_EEENS6_IJNS7_ILi1EEESI_SI_EEESC_SE_Li256ELb1ELb1ELb1ELb0EEENS1_36VarlenDynamicPersistentTileSchedulerILi128ELi64ELi256ELi256ELb1ELb1ELb0ELb0ELb1ELb1EEEEEEEEEvNT_6ParamsE,"ax",@progbits
	.sectioninfo	@"SHI_REGISTERS=255"
	.align	128
.text._ZN7cutlass13device_kernelIN5flash19enable_sm80_to_sm89INS1_16FlashAttnFwdSm80INS1_25CollectiveMainloopFwdSm80ILi8ELi1ELb0EN4cute5tupleIJNS5_1CILi128EEENS7_ILi64EEENS7_ILi256EEEEEELi256ENS_10bfloat16_tEfNS_4arch4Sm80ELb0ELb0ELb0ELb1ELb0ELb0ELb1ELb1EEENS1_21CollectiveEpilogueFwdINS6_IJS8_SA_S9_EEENS6_IJNS7_ILi1EEESI_SI_EEESC_SE_Li256ELb1ELb1ELb1ELb0EEENS1_36VarlenDynamicPersistentTileSchedulerILi128ELi64ELi256ELi256ELb1ELb1ELb0ELb0ELb1ELb1EEEEEEEEEvNT_6ParamsE:
        .type           _ZN7cutlass13device_kernelIN5flash19enable_sm80_to_sm89INS1_16FlashAttnFwdSm80INS1_25CollectiveMainloopFwdSm80ILi8ELi1ELb0EN4cute5tupleIJNS5_1CILi128EEENS7_ILi64EEENS7_ILi256EEEEEELi256ENS_10bfloat16_tEfNS_4arch4Sm80ELb0ELb0ELb0ELb1ELb0ELb0ELb1ELb1EEENS1_21CollectiveEpilogueFwdINS6_IJS8_SA_S9_EEENS6_IJNS7_ILi1EEESI_SI_EEESC_SE_Li256ELb1ELb1ELb1ELb0EEENS1_36VarlenDynamicPersistentTileSchedulerILi128ELi64ELi256ELi256ELb1ELb1ELb0ELb0ELb1ELb1EEEEEEEEEvNT_6ParamsE,@function
        .size           _ZN7cutlass13device_kernelIN5flash19enable_sm80_to_sm89INS1_16FlashAttnFwdSm80INS1_25CollectiveMainloopFwdSm80ILi8ELi1ELb0EN4cute5tupleIJNS5_1CILi128EEENS7_ILi64EEENS7_ILi256EEEEEELi256ENS_10bfloat16_tEfNS_4arch4Sm80ELb0ELb0ELb0ELb1ELb0ELb0ELb1ELb1EEENS1_21CollectiveEpilogueFwdINS6_IJS8_SA_S9_EEENS6_IJNS7_ILi1EEESI_SI_EEESC_SE_Li256ELb1ELb1ELb1ELb0EEENS1_36VarlenDynamicPersistentTileSchedulerILi128ELi64ELi256ELi256ELb1ELb1ELb0ELb0ELb1ELb1EEEEEEEEEvNT_6ParamsE,(.L_x_2620 - _ZN7cutlass13device_kernelIN5flash19enable_sm80_to_sm89INS1_16FlashAttnFwdSm80INS1_25CollectiveMainloopFwdSm80ILi8ELi1ELb0EN4cute5tupleIJNS5_1CILi128EEENS7_ILi64EEENS7_ILi256EEEEEELi256ENS_10bfloat16_tEfNS_4arch4Sm80ELb0ELb0ELb0ELb1ELb0ELb0ELb1ELb1EEENS1_21CollectiveEpilogueFwdINS6_IJS8_SA_S9_EEENS6_IJNS7_ILi1EEESI_SI_EEESC_SE_Li256ELb1ELb1ELb1ELb0EEENS1_36VarlenDynamicPersistentTileSchedulerILi128ELi64ELi256ELi256ELb1ELb1ELb0ELb0ELb1ELb1EEEEEEEEEvNT_6ParamsE)
        .other          _ZN7cutlass13device_kernelIN5flash19enable_sm80_to_sm89INS1_16FlashAttnFwdSm80INS1_25CollectiveMainloopFwdSm80ILi8ELi1ELb0EN4cute5tupleIJNS5_1CILi128EEENS7_ILi64EEENS7_ILi256EEEEEELi256ENS_10bfloat16_tEfNS_4arch4Sm80ELb0ELb0ELb0ELb1ELb0ELb0ELb1ELb1EEENS1_21CollectiveEpilogueFwdINS6_IJS8_SA_S9_EEENS6_IJNS7_ILi1EEESI_SI_EEESC_SE_Li256ELb1ELb1ELb1ELb0EEENS1_36VarlenDynamicPersistentTileSchedulerILi128ELi64ELi256ELi256ELb1ELb1ELb0ELb0ELb1ELb1EEEEEEEEEvNT_6ParamsE,@"STO_CUDA_ENTRY STV_DEFAULT"
_ZN7cutlass13device_kernelIN5flash19enable_sm80_to_sm89INS1_16FlashAttnFwdSm80INS1_25CollectiveMainloopFwdSm80ILi8ELi1ELb0EN4cute5tupleIJNS5_1CILi128EEENS7_ILi64EEENS7_ILi256EEEEEELi256ENS_10bfloat16_tEfNS_4arch4Sm80ELb0ELb0ELb0ELb1ELb0ELb0ELb1ELb1EEENS1_21CollectiveEpilogueFwdINS6_IJS8_SA_S9_EEENS6_IJNS7_ILi1EEESI_SI_EEESC_SE_Li256ELb1ELb1ELb1ELb0EEENS1_36VarlenDynamicPersistentTileSchedulerILi128ELi64ELi256ELi256ELb1ELb1ELb0ELb0ELb1ELb1EEEEEEEEEvNT_6ParamsE:
[----:B------:R-:W-:-:S03]  /*0000*/  MOV R1, c[0x0][0x28] ;  /* 0x00000a0000017a02 */ /* 0x000fc60000000f00 */
[----:B------:R-:W1:Y:S01]  /*0010*/  S2R R2, SR_TID.X ;  /* 0x0000000000027919 */ /* 0x000e620000002100 */
[----:B------:R-:W-:Y:S01]  /*0020*/  IADD3 R1, R1, -0x40, RZ ;  /* 0xffffffc001017810 */ /* 0x000fe20007ffe0ff */
[----:B------:R-:W-:Y:S01]  /*0030*/  ULDC.64 UR6, c[0x0][0x118] ;  /* 0x0000460000067ab9 */ /* 0x000fe20000000a00 */
[----:B-1----:R-:W-:-:S05]  /*0040*/  SHF.R.U32.HI R0, RZ, 0x5, R2 ;  /* 0x00000005ff007819 */ /* 0x002fca0000011602 */
[----:B------:R-:W1:Y:S02]  /*0050*/  SHFL.IDX PT, R3, R0, RZ, 0x1f ;  /* 0x00001fff00037589 */ /* 0x000e6400000e0000 */
[----:B-1----:R-:W-:Y:S02]  /*0060*/  ISETP.NE.AND P0, PT, R3, RZ, PT ;  /* 0x000000ff0300720c */ /* 0x002fe40003f05270 */
[----:B------:R1:W-:Y:S11]  /*0070*/  STL [R1+0x30], R3 ;  /* 0x0000300301007387 */ /* 0x0003f60000100800 */
        /* <DEDUP_REMOVED lines=44> */
.L_x_1228:
        /* <DEDUP_REMOVED lines=17> */
.L_x_1316:
        /* <DEDUP_REMOVED lines=16> */
.L_x_1317:
[----:B---3--:R-:W-:-:S05]  /*0550*/  IMAD R0, R0, c[0x0][0x538], RZ ;  /* 0x00014e0000007a24 */ /* 0x008fca00078e02ff */
[----:B------:R-:W-:-:S04]  /*0560*/  IADD3 R6, R0, R6, RZ ;  /* 0x0000000600067210 */ /* 0x000fc80007ffe0ff */
[----:B------:R-:W-:-:S13]  /*0570*/  ISETP.GT.AND P0, PT, R6, UR4, PT ;  /* 0x0000000406007c0c */ /* 0x000fda000bf04270 */
[----:B-12---:R-:W-:Y:S05]  /*0580*/  @!P0 BRA `(.L_x_1228) ;  /* 0xfffffdb000008947 */ /* 0x006fea000383ffff */
.L_x_1224:
[----:B--2---:R-:W-:-:S05]  /*0590*/  IADD3 R240, -R0, R6, RZ ;  /* 0x0000000600f07210 */ /* 0x004fca0007ffe1ff */
[----:B------:R-:W-:-:S05]  /*05a0*/  IMAD R0, R4, c[0x0][0x538], R240 ;  /* 0x00014e0004007a24 */ /* 0x000fca00078e02f0 */
[----:B------:R-:W-:Y:S01]  /*05b0*/  ISETP.GT.AND P0, PT, R0, UR4, PT ;  /* 0x0000000400007c0c */ /* 0x000fe2000bf04270 */
[----:B------:R-:W-:-:S12]  /*05c0*/  BRA.DIV ~URZ, `(.L_x_1229) ;  /* 0x0000e5f27f007947 */ /* 0x000fd8000b800000 */
[----:B------:R-:W-:-:S04]  /*05d0*/  VOTE.ANY R6, PT, !P0 ;  /* 0x0000000000067806 */ /* 0x000fc800040e0100 */
.L_x_1318:
[----:B------:R1:W2:Y:S01]  /*05e0*/  POPC R243, R6 ;  /* 0x0000000600f37309 */ /* 0x0002a20000000000 */
[----:B------:R-:W-:Y:S05]  /*05f0*/  BRA.DIV ~URZ, `(.L_x_1230) ;  /* 0x0000e6127f007947 */ /* 0x000fea000b800000 */
[----:B--2---:R-:W2:Y:S04]  /*0600*/  SHFL.IDX PT, R11, R8, R243, 0x1f ;  /* 0x00001ff3080b7589 */ /* 0x004ea800000e0000 */
[----:B------:R3:W4:Y:S02]  /*0610*/  SHFL.IDX PT, R10, R7, R243, 0x1f ;  /* 0x00001ff3070a7589 */ /* 0x00072400000e0000 */
[----:B---3--:R-:W-:Y:S02]  /*0620*/  MOV R7, RZ ;  /* 0x000000ff00077202 */ /* 0x008fe40000000f00 */
.L_x_1319:
[----:B--2-4-:R-:W-:Y:S01]  /*0630*/  ISETP.NE.AND P0, PT, R6, RZ, PT ;  /* 0x000000ff0600720c */ /* 0x014fe20003f05270 */
[----:B------:R-:W-:-:S12]  /*0640*/  BSSY B0, `(.L_x_1231) ;  /* 0x0000005000007945 */ /* 0x000fd80003800000 */
[----:B------:R-:W-:Y:S05]  /*0650*/  @!P0 BRA `(.L_x_1232) ;  /* 0x0000003000008947 */ /* 0x000fea0003800000 */
[----:B------:R-:W-:Y:S01]  /*0660*/  IADD3 R3, R243, -0x1, RZ ;  /* 0xfffffffff3037810 */ /* 0x000fe20007ffe0ff */
[----:B------:R-:W-:Y:S05]  /*0670*/  BRA.DIV ~URZ, `(.L_x_1233) ;  /* 0x0000e6727f007947 */ /* 0x000fea000b800000 */
[----:B------:R2:W3:Y:S02]  /*0680*/  SHFL.IDX PT, R7, R4, R3, 0x1f ;  /* 0x00001f0304077589 */ /* 0x0004e400000e0000 */
.L_x_1232:
[----:B------:R-:W-:Y:S05]  /*0690*/  BSYNC B0 ;  /* 0x0000000000007941 */ /* 0x000fea0003800000 */
.L_x_1231:
        /* <DEDUP_REMOVED lines=65> */
.L_x_1225:
[----:B--2---:R-:W-:Y:S01]  /*0ab0*/  IMAD.MOV.U32 R241, RZ, RZ, RZ ;  /* 0x000000fffff17224 */ /* 0x004fe200078e00ff */
[----:B------:R-:W-:Y:S01]  /*0ac0*/  MOV R242, RZ ;  /* 0x000000ff00f27202 */ /* 0x000fe20000000f00 */
[----:B------:R-:W-:Y:S01]  /*0ad0*/  IMAD.U32 R240, RZ, RZ, UR4 ;  /* 0x00000004fff07e24 */ /* 0x000fe2000f8e00ff */
[----:B------:R-:W-:Y:S02]  /*0ae0*/  MOV R243, c[0x0][0x53c] ;  /* 0x00014f0000f37a02 */ /* 0x000fe40000000f00 */
.L_x_1234:
[----:B------:R-:W-:Y:S01]  /*0af0*/  ISETP.NE.AND P0, PT, R12, RZ, PT ;  /* 0x000000ff0c00720c */ /* 0x000fe20003f05270 */
[----:B------:R-:W-:-:S12]  /*0b00*/  WARPSYNC 0xffffffff ;  /* 0xffffffff00007948 */ /* 0x000fd80003800000 */
[----:B------:R1:W-:Y:S04]  /*0b10*/  @!P0 STS.128 [0x20100], R240 ;  /* 0x020100f0ff008388 */ /* 0x0003e80000000c00 */
[----:B------:R-:W-:Y:S06]  /*0b20*/  BAR.ARV 0x5, 0x100 ;  /* 0x0144000000007b1d */ /* 0x000fec0000002000 */
.L_x_1223:
[----:B-12---:R-:W-:-:S13]  /*0b30*/  ISETP.GE.AND P0, PT, R243, c[0x0][0x53c], PT ;  /* 0x00014f00f3007a0c */ /* 0x006fda0003f06270 */
[----:B------:R-:W-:Y:S05]  /*0b40*/  @P0 EXIT ;  /* 0x000000000000094d */ /* 0x000fea0003800000 */
[----:B------:R-:W1:Y:S02]  /*0b50*/  S2R R15, SR_TID.X ;  /* 0x00000000000f7919 */ /* 0x000e640000002100 */
[----:B-1----:R-:W-:-:S04]  /*0b60*/  SHF.R.S32.HI R10, RZ, 0x1f, R15 ;  /* 0x0000001fff0a7819 */ /* 0x002fc8000001140f */
[CC--:B------:R-:W-:Y:S02]  /*0b70*/  LEA.HI R2, R10.reuse, R15.reuse, RZ, 0x4 ;  /* 0x0000000f0a027211 */ /* 0x0c0fe400078f20ff */
[----:B------:R-:W-:Y:S02]  /*0b80*/  LEA.HI R7, R10, R15, RZ, 0x3 ;  /* 0x0000000f0a077211 */ /* 0x000fe400078f18ff */
[----:B------:R-:W-:Y:S02]  /*0b90*/  SHF.R.S32.HI R3, RZ, 0x4, R2 ;  /* 0x00000004ff037819 */ /* 0x000fe40000011402 */
[----:B------:R-:W-:Y:S02]  /*0ba0*/  LOP3.LUT R8, R7, 0xfffffff8, RZ, 0xc0, !PT ;  /* 0xfffffff807087812 */ /* 0x000fe400078ec0ff */
[----:B------:R-:W-:Y:S02]  /*0bb0*/  LEA.HI R0, R2, R3, RZ, 0x1 ;  /* 0x0000000302007211 */ /* 0x000fe400078f08ff */
[----:B------:R-:W-:Y:S01]  /*0bc0*/  SHF.R.S32.HI R17, RZ, 0x3, R7 ;  /* 0x00000003ff117819 */ /* 0x000fe20000011407 */
[----:B------:R-:W-:Y:S01]  /*0bd0*/  IMAD.IADD R8, R15, 0x1, -R8 ;  /* 0x000000010f087824 */ /* 0x000fe200078e0a08 */
[----:B------:R-:W-:-:S02]  /*0be0*/  LOP3.LUT R0, R0, 0xfffffffe, RZ, 0xc0, !PT ;  /* 0xfffffffe00007812 */ /* 0x000fc400078ec0ff */
[----:B------:R-:W-:Y:S01]  /*0bf0*/  LEA.HI R11, R10, R15, RZ, 0x2 ;  /* 0x0000000f0a0b7211 */ /* 0x000fe200078f10ff */
[----:B------:R-:W-:Y:S02]  /*0c00*/  IMAD.SHL.U32 R4, R17, 0x40, RZ ;  /* 0x0000004011047824 */ /* 0x000fe400078e00ff */
[----:B------:R-:W-:Y:S01]  /*0c10*/  IMAD.IADD R13, R3, 0x1, -R0 ;  /* 0x00000001030d7824 */ /* 0x000fe200078e0a00 */
[----:B------:R-:W-:Y:S01]  /*0c20*/  LOP3.LUT R0, R2, 0xfffffff0, RZ, 0xc0, !PT ;  /* 0xfffffff002007812 */ /* 0x000fe200078ec0ff */
[C---:B------:R-:W-:Y:S01]  /*0c30*/  IMAD.SHL.U32 R234, R8.reuse, 0x8, RZ ;  /* 0x0000000808ea7824 */ /* 0x040fe200078e00ff */
[--C-:B------:R-:W-:Y:S01]  /*0c40*/  SHF.R.S32.HI R9, RZ, 0x2, R11.reuse ;  /* 0x00000002ff097819 */ /* 0x100fe2000001140b */
[----:B------:R-:W-:Y:S01]  /*0c50*/  IMAD.SHL.U32 R6, R8, 0x40, RZ ;  /* 0x0000004008067824 */ /* 0x000fe200078e00ff */
[----:B------:R-:W-:Y:S01]  /*0c60*/  SHF.R.S32.HI R3, RZ, 0x1f, R11 ;  /* 0x0000001fff037819 */ /* 0x000fe2000001140b */
[----:B------:R-:W-:Y:S01]  /*0c70*/  IMAD.IADD R2, R15, 0x1, -R0 ;  /* 0x000000010f027824 */ /* 0x000fe200078e0a00 */
[----:B------:R-:W-:-:S02]  /*0c80*/  LOP3.LUT R0, R4, 0x1c0, RZ, 0xc0, !PT ;  /* 0x000001c004007812 */ /* 0x000fc400078ec0ff */
[----:B------:R-:W-:Y:S02]  /*0c90*/  LEA.HI R3, R3, R9, RZ, 0x3 ;  /* 0x0000000903037211 */ /* 0x000fe400078f18ff */
[----:B------:R-:W-:Y:S02]  /*0ca0*/  SHF.R.S32.HI R12, RZ, 0x1f, R2 ;  /* 0x0000001fff0c7819 */ /* 0x000fe40000011402 */
[----:B------:R-:W-:Y:S02]  /*0cb0*/  LOP3.LUT R4, R3, 0xfffffff8, RZ, 0xc0, !PT ;  /* 0xfffffff803047812 */ /* 0x000fe400078ec0ff */
[----:B------:R-:W-:Y:S02]  /*0cc0*/  LOP3.LUT R5, R0, 0x38, R234, 0xf8, !PT ;  /* 0x0000003800057812 */ /* 0x000fe400078ef8ea */
[----:B------:R-:W-:Y:S01]  /*0cd0*/  SHF.R.U32.HI R3, RZ, 0x3, R0 ;  /* 0x00000003ff037819 */ /* 0x000fe20000011600 */
[----:B------:R-:W-:Y:S01]  /*0ce0*/  IMAD.IADD R9, R9, 0x1, -R4 ;  /* 0x0000000109097824 */ /* 0x000fe200078e0a04 */
[----:B------:R-:W-:-:S02]  /*0cf0*/  LOP3.LUT R0, R6, 0x1c0, RZ, 0xc0, !PT ;  /* 0x000001c006007812 */ /* 0x000fc400078ec0ff */
[----:B------:R-:W-:Y:S02]  /*0d00*/  LEA.HI R12, R12, R2, RZ, 0x3 ;  /* 0x000000020c0c7211 */ /* 0x000fe400078f18ff */
[----:B------:R-:W-:Y:S02]  /*0d10*/  LOP3.LUT R5, R5, R3, RZ, 0x3c, !PT ;  /* 0x0000000305057212 */ /* 0x000fe400078e3cff */
[----:B------:R-:W-:Y:S02]  /*0d20*/  LOP3.LUT R3, R0, 0x8, R7, 0xf8, !PT ;  /* 0x0000000800037812 */ /* 0x000fe400078ef807 */
[----:B------:R-:W-:Y:S02]  /*0d30*/  SHF.R.U32.HI R0, RZ, 0x3, R0 ;  /* 0x00000003ff007819 */ /* 0x000fe40000011600 */
[----:B------:R-:W-:Y:S02]  /*0d40*/  LEA.HI R7, R10, R15, RZ, 0x5 ;  /* 0x0000000f0a077211 */ /* 0x000fe400078f28ff */
[----:B------:R-:W-:-:S02]  /*0d50*/  LOP3.LUT R4, R12, 0xfffffff8, RZ, 0xc0, !PT ;  /* 0xfffffff80c047812 */ /* 0x000fc400078ec0ff */
[----:B------:R-:W-:Y:S02]  /*0d60*/  LEA.HI R6, R10, R15, RZ, 0x6 ;  /* 0x0000000f0a067211 */ /* 0x000fe400078f30ff */
[----:B------:R-:W-:Y:S01]  /*0d70*/  LOP3.LUT R14, R3, R0, RZ, 0x3c, !PT ;  /* 0x00000000030e7212 */ /* 0x000fe200078e3cff */
[----:B------:R-:W-:Y:S01]  /*0d80*/  IMAD.IADD R10, R2, 0x1, -R4 ;  /* 0x00000001020a7824 */ /* 0x000fe200078e0a04 */
[----:B------:R-:W-:Y:S01]  /*0d90*/  LOP3.LUT R0, R7, 0xffffffe0, RZ, 0xc0, !PT ;  /* 0xffffffe007007812 */ /* 0x000fe200078ec0ff */
[----:B------:R-:W-:Y:S01]  /*0da0*/  IMAD.SHL.U32 R4, R6, 0x8, RZ ;  /* 0x0000000806047824 */ /* 0x000fe200078e00ff */
[--C-:B------:R-:W-:Y:S02]  /*0db0*/  SHF.R.S32.HI R6, RZ, 0x5, R7.reuse ;  /* 0x00000005ff067819 */ /* 0x100fe40000011407 */
[----:B------:R-:W-:Y:S01]  /*0dc0*/  SHF.R.S32.HI R2, RZ, 0x1f, R7 ;  /* 0x0000001fff027819 */ /* 0x000fe20000011407 */
[----:B------:R-:W-:Y:S01]  /*0dd0*/  IMAD.IADD R16, R15, 0x1, -R0 ;  /* 0x000000010f107824 */ /* 0x000fe200078e0a00 */
[----:B------:R-:W-:Y:S01]  /*0de0*/  LOP3.LUT R3, R11, 0xfffffffc, RZ, 0xc0, !PT ;  /* 0xfffffffc0b037812 */ /* 0x000fe200078ec0ff */
[----:B------:R-:W-:Y:S01]  /*0df0*/  IMAD.SHL.U32 R7, R13, 0x8, RZ ;  /* 0x000000080d077824 */ /* 0x000fe200078e00ff */
[----:B------:R-:W-:Y:S01]  /*0e00*/  LEA.HI R0, R2, R6, RZ, 0x3 ;  /* 0x0000000602007211 */ /* 0x000fe200078f18ff */
[----:B------:R-:W-:Y:S01]  /*0e10*/  IMAD.SHL.U32 R2, R10, 0x40, RZ ;  /* 0x000000400a027824 */ /* 0x000fe200078e00ff */
[----:B------:R-:W-:-:S02]  /*0e20*/  SHF.R.S32.HI R11, RZ, 0x1f, R16 ;  /* 0x0000001fff0b7819 */ /* 0x000fc40000011410 */
[----:B------:R-:W-:Y:S02]  /*0e30*/  LOP3.LUT R0, R0, 0xffffff8, RZ, 0xc0, !PT ;  /* 0x0ffffff800007812 */ /* 0x000fe400078ec0ff */
[----:B------:R-:W-:Y:S02]  /*0e40*/  LEA.HI R11, R11, R16, RZ, 0x2 ;  /* 0x000000100b0b7211 */ /* 0x000fe400078f10ff */
[----:B------:R-:W-:Y:S02]  /*0e50*/  LOP3.LUT R2, R2, 0x1c0, RZ, 0xc0, !PT ;  /* 0x000001c002027812 */ /* 0x000fe400078ec0ff */
[----:B------:R-:W-:Y:S01]  /*0e60*/  LOP3.LUT R218, R5, 0x7ffffe00, R4, 0xf8, !PT ;  /* 0x7ffffe0005da7812 */ /* 0x000fe200078ef804 */
[----:B------:R-:W-:Y:S01]  /*0e70*/  IMAD.IADD R5, R15, 0x1, -R3 ;  /* 0x000000010f057824 */ /* 0x000fe200078e0a03 */
[----:B------:R-:W-:Y:S01]  /*0e80*/  LOP3.LUT R7, R2, 0x8, R7, 0xf8, !PT ;  /* 0x0000000802077812 */ /* 0x000fe200078ef807 */
[----:B------:R-:W-:Y:S01]  /*0e90*/  IMAD.IADD R3, R6, 0x1, -R0 ;  /* 0x0000000106037824 */ /* 0x000fe200078e0a00 */
[----:B------:R-:W-:Y:S01]  /*0ea0*/  SHF.R.S32.HI R0, RZ, 0x2, R11 ;  /* 0x00000002ff007819 */ /* 0x000fe2000001140b */
[----:B------:R-:W-:Y:S01]  /*0eb0*/  IMAD.SHL.U32 R218, R218, 0x2, RZ ;  /* 0x00000002dada7824 */ /* 0x000fe200078e00ff */
[----:B------:R-:W-:-:S02]  /*0ec0*/  SHF.R.U32.HI R2, RZ, 0x3, R2 ;  /* 0x00000003ff027819 */ /* 0x000fc40000011602 */
[----:B------:R-:W-:Y:S01]  /*0ed0*/  LOP3.LUT R4, R9, 0x1, RZ, 0xc0, !PT ;  /* 0x0000000109047812 */ /* 0x000fe200078ec0ff */
[----:B------:R-:W-:Y:S01]  /*0ee0*/  IMAD R15, R3, 0x10, R0 ;  /* 0x00000010030f7824 */ /* 0x000fe200078e0200 */
[----:B------:R-:W-:Y:S01]  /*0ef0*/  LOP3.LUT R7, R7, R2, RZ, 0x3c, !PT ;  /* 0x0000000207077212 */ /* 0x000fe200078e3cff */
[----:B------:R-:W-:Y:S01]  /*0f00*/  IMAD.SHL.U32 R2, R9, 0x40, RZ ;  /* 0x0000004009027824 */ /* 0x000fe200078e00ff */
[----:B------:R-:W-:Y:S01]  /*0f10*/  LEA.HI R0, R5, R5, RZ, 0x1 ;  /* 0x0000000505007211 */ /* 0x000fe200078f08ff */
[----:B------:R-:W-:Y:S01]  /*0f20*/  IMAD.SHL.U32 R3, R12, 0x40, RZ ;  /* 0x000000400c037824 */ /* 0x000fe200078e00ff */
[----:B------:R-:W-:Y:S01]  /*0f30*/  ISETP.NE.U32.AND P0, PT, R4, 0x1, PT ;  /* 0x000000010400780c */ /* 0x000fe20003f05070 */
[----:B------:R-:W-:Y:S01]  /*0f40*/  IMAD.SHL.U32 R4, R6, 0x400, RZ ;  /* 0x0000040006047824 */ /* 0x000fe200078e00ff */
[----:B------:R-:W-:Y:S01]  /*0f50*/  LOP3.LUT R0, R0, 0x1ffffffe, RZ, 0xc0, !PT ;  /* 0x1ffffffe00007812 */ /* 0x000fe200078ec0ff */
[----:B------:R-:W-:Y:S01]  /*0f60*/  STL [R1+0x34], R15 ;  /* 0x0000340f01007387 */ /* 0x000fe20000100800 */
[----:B------:R-:W-:-:S02]  /*0f70*/  LOP3.LUT R2, R2, 0x1c0, RZ, 0xc0, !PT ;  /* 0x000001c002027812 */ /* 0x000fc400078ec0ff */
[----:B------:R-:W-:Y:S01]  /*0f80*/  LOP3.LUT R3, R3, 0xfffffe00, RZ, 0xc0, !PT ;  /* 0xfffffe0003037812 */ /* 0x000fe200078ec0ff */
[C---:B------:R-:W-:Y:S01]  /*0f90*/  IMAD.IADD R12, R5.reuse, 0x1, -R0 ;  /* 0x00000001050c7824 */ /* 0x040fe200078e0a00 */
[----:B------:R-:W-:Y:S01]  /*0fa0*/  LEA.HI R2, R2, R2, RZ, 0x1d ;  /* 0x0000000202027211 */ /* 0x000fe200078fe8ff */
[----:B------:R-:W-:Y:S01]  /*0fb0*/  IMAD R5, R5, 0x2, R4 ;  /* 0x0000000205057824 */ /* 0x000fe200078e0204 */
[----:B------:R-:W-:Y:S01]  /*0fc0*/  R2P PR, R9, 0x6 ;  /* 0x0000000609007804 */ /* 0x000fe20000000000 */
[----:B------:R-:W-:Y:S01]  /*0fd0*/  IMAD R0, R13, 0x200, R14 ;  /* 0x000002000d007824 */ /* 0x000fe200078e020e */
[-C--:B------:R-:W-:Y:S01]  /*0fe0*/  IADD3 R4, R7, R3.reuse, R4 ;  /* 0x0000000307047210 */ /* 0x080fe20007ffe004 */
[----:B------:R-:W-:Y:S01]  /*0ff0*/  IMAD.IADD R9, R5, 0x1, R2 ;  /* 0x0000000105097824 */ /* 0x000fe200078e0202 */
[----:B------:R-:W-:Y:S01]  /*1000*/  LOP3.LUT R5, R7, R3, RZ, 0xfc, !PT ;  /* 0x0000000307057212 */ /* 0x000fe200078efcff */
[----:B------:R-:W-:Y:S01]  /*1010*/  IMAD R3, R8, 0x20, R17 ;  /* 0x0000002008037824 */ /* 0x000fe200078e0211 */
[----:B------:R-:W-:Y:S01]  /*1020*/  IADD3 R237, R234, 0x40, RZ ;  /* 0x00000040eaed7810 */ /* 0x000fe20007ffe0ff */
[----:B------:R-:W-:Y:S01]  /*1030*/  IMAD.MOV.U32 R13, RZ, RZ, 0x20 ;  /* 0x00000020ff0d7424 */ /* 0x000fe200078e00ff */
[----:B------:R-:W-:-:S02]  /*1040*/  LOP3.LUT P4, RZ, R8, 0x2, RZ, 0xc0, !PT ;  /* 0x0000000208ff7812 */ /* 0x000fc4000788c0ff */
[----:B------:R1:W-:Y:S01]  /*1050*/  STL [R1+0x2c], R3 ;  /* 0x00002c0301007387 */ /* 0x0003e20000100800 */
[C---:B------:R-:W-:Y:S02]  /*1060*/  LOP3.LUT P6, RZ, R10.reuse, 0x2, RZ, 0xc0, !PT ;  /* 0x000000020aff7812 */ /* 0x040fe400078cc0ff */
[----:B------:R-:W-:Y:S01]  /*1070*/  LOP3.LUT P5, RZ, R10, 0x4, RZ, 0xc0, !PT ;  /* 0x000000040aff7812 */ /* 0x000fe200078ac0ff */
[----:B------:R-:W-:Y:S01]  /*1080*/  IMAD.MOV.U32 R10, RZ, RZ, 0x40 ;  /* 0x00000040ff0a7424 */ /* 0x000fe200078e00ff */
[----:B------:R-:W-:Y:S02]  /*1090*/  SHF.R.S32.HI R6, RZ, 0x1f, R237 ;  /* 0x0000001fff067819 */ /* 0x000fe400000114ed */
[----:B------:R-:W-:Y:S01]  /*10a0*/  LOP3.LUT P3, RZ, R8, 0x4, RZ, 0xc0, !PT ;  /* 0x0000000408ff7812 */ /* 0x000fe2000786c0ff */
[----:B------:R-:W-:Y:S01]  /*10b0*/  IMAD R8, R12, 0x8, R15 ;  /* 0x000000080c087824 */ /* 0x000fe200078e020f */
[----:B------:R-:W-:Y:S01]  /*10c0*/  LEA R151, R0, 0x8100, 0x1 ;  /* 0x0000810000977811 */ /* 0x000fe200078e08ff */
[----:B------:R2:W-:Y:S01]  /*10d0*/  STL [R1], R6 ;  /* 0x0000000601007387 */ /* 0x0005e20000100800 */
[----:B------:R-:W-:-:S02]  /*10e0*/  SEL R2, R10, 0xffffffc0, !P3 ;  /* 0xffffffc00a027807 */ /* 0x000fc40005800000 */
[----:B------:R-:W-:Y:S01]  /*10f0*/  SEL R0, R10, 0xffffffc0, !P5 ;  /* 0xffffffc00a007807 */ /* 0x000fe20006800000 */
[----:B------:R3:W-:Y:S01]  /*1100*/  STL [R1+0x38], R8 ;  /* 0x0000380801007387 */ /* 0x0007e20000100800 */
[----:B------:R-:W-:Y:S01]  /*1110*/  SEL R7, R13, 0xffffffe0, !P1 ;  /* 0xffffffe00d077807 */ /* 0x000fe20004800000 */
[C---:B------:R-:W-:Y:S01]  /*1120*/  IMAD.IADD R197, R151.reuse, 0x1, R2 ;  /* 0x0000000197c57824 */ /* 0x040fe200078e0202 */
[C---:B------:R-:W-:Y:S02]  /*1130*/  IADD3 R202, R151.reuse, 0x20, RZ ;  /* 0x0000002097ca7810 */ /* 0x040fe40007ffe0ff */
[----:B------:R-:W-:Y:S02]  /*1140*/  @P4 IADD3 R202, R151, -0x20, RZ ;  /* 0xffffffe097ca4810 */ /* 0x000fe40007ffe0ff */
[----:B------:R-:W-:Y:S02]  /*1150*/  LEA R198, R4, 0x10100, 0x1 ;  /* 0x0001010004c67811 */ /* 0x000fe400078e08ff */
[----:B------:R-:W-:Y:S01]  /*1160*/  LEA R192, R5, 0x100, 0x1 ;  /* 0x0000010005c07811 */ /* 0x000fe200078e08ff */
[----:B------:R-:W-:Y:S01]  /*1170*/  IMAD.IADD R194, R2, 0x1, R202 ;  /* 0x0000000102c27824 */ /* 0x000fe200078e02ca */
[----:B-1----:R-:W-:Y:S01]  /*1180*/  LOP3.LUT R3, R11, 0x7ffffffc, RZ, 0xc0, !PT ;  /* 0x7ffffffc0b037812 */ /* 0x002fe200078ec0ff */
[----:B------:R-:W-:Y:S01]  /*1190*/  IMAD.IADD R201, R198, 0x1, R0 ;  /* 0x00000001c6c97824 */ /* 0x000fe200078e0200 */
[----:B------:R-:W-:Y:S01]  /*11a0*/  IADD3 R236, R234, 0x80, RZ ;  /* 0x00000080eaec7810 */ /* 0x000fe20007ffe0ff */
[----:B------:R-:W-:Y:S01]  /*11b0*/  IMAD.IADD R196, R0, 0x1, R192 ;  /* 0x0000000100c47824 */ /* 0x000fe200078e02c0 */
[----:B------:R-:W-:Y:S01]  /*11c0*/  IADD3 R238, R234, 0xc0, RZ ;  /* 0x000000c0eaee7810 */ /* 0x000fe20007ffe0ff */
[----:B------:R-:W-:Y:S01]  /*11d0*/  IMAD.IADD R3, R16, 0x1, -R3 ;  /* 0x0000000110037824 */ /* 0x000fe200078e0a03 */
[----:B------:R-:W-:-:S02]  /*11e0*/  SHF.R.S32.HI R235, RZ, 0x1f, R234 ;  /* 0x0000001fffeb7819 */ /* 0x000fc400000114ea */
[----:B------:R-:W-:Y:S01]  /*11f0*/  SHF.R.S32.HI R252, RZ, 0x1f, R236 ;  /* 0x0000001ffffc7819 */ /* 0x000fe200000114ec */
[----:B------:R-:W-:Y:S01]  /*1200*/  IMAD.SHL.U32 R239, R3, 0x2, RZ ;  /* 0x0000000203ef7824 */ /* 0x000fe200078e00ff */
[----:B--2---:R-:W-:Y:S02]  /*1210*/  SEL R6, R10, 0xffffffc0, !P2 ;  /* 0xffffffc00a067807 */ /* 0x004fe40005000000 */
[----:B------:R-:W-:Y:S02]  /*1220*/  SEL R3, R13, 0xffffffe0, !P6 ;  /* 0xffffffe00d037807 */ /* 0x000fe40007000000 */
[C---:B------:R-:W-:Y:S02]  /*1230*/  IADD3 R22, R239.reuse, 0x98, RZ ;  /* 0x00000098ef167810 */ /* 0x040fe40007ffe0ff */
[C---:B------:R-:W-:Y:S01]  /*1240*/  IADD3 R19, R239.reuse, 0xb0, RZ ;  /* 0x000000b0ef137810 */ /* 0x040fe20007ffe0ff */
[----:B------:R-:W-:Y:S01]  /*1250*/  IMAD.IADD R199, R198, 0x1, R3 ;  /* 0x00000001c6c77824 */ /* 0x000fe200078e0203 */
[----:B------:R-:W-:Y:S01]  /*1260*/  IADD3 R10, R239, 0x8, RZ ;  /* 0x00000008ef0a7810 */ /* 0x000fe20007ffe0ff */
[----:B------:R-:W-:Y:S01]  /*1270*/  IMAD.IADD R193, R3, 0x1, R192 ;  /* 0x0000000103c17824 */ /* 0x000fe200078e02c0 */
[----:B------:R-:W-:Y:S01]  /*1280*/  IADD3 R16, R239, 0xc8, RZ ;  /* 0x000000c8ef107810 */ /* 0x000fe20007ffe0ff */
[----:B------:R-:W-:Y:S01]  /*1290*/  IMAD.IADD R200, R199, 0x1, R0 ;  /* 0x00000001c7c87824 */ /* 0x000fe200078e0200 */
[C---:B---3--:R-:W-:Y:S01]  /*12a0*/  IADD3 R8, R239.reuse, 0x10, RZ ;  /* 0x00000010ef087810 */ /* 0x048fe20007ffe0ff */
[----:B------:R-:W-:Y:S01]  /*12b0*/  IMAD.IADD R195, R0, 0x1, R193 ;  /* 0x0000000100c37824 */ /* 0x000fe200078e02c1 */
[----:B------:R-:W-:-:S02]  /*12c0*/  IADD3 R13, R239, 0xe0, RZ ;  /* 0x000000e0ef0d7810 */ /* 0x000fc40007ffe0ff */
[----:B------:R-:W-:Y:S02]  /*12d0*/  LEA R10, R9, 0x80, 0x1 ;  /* 0x00000080090a7811 */ /* 0x000fe400078e08ff */
[C---:B------:R-:W-:Y:S02]  /*12e0*/  IADD3 R8, R239.reuse, 0xf8, RZ ;  /* 0x000000f8ef087810 */ /* 0x040fe40007ffe0ff */
[----:B------:R-:W-:Y:S01]  /*12f0*/  SHF.R.S32.HI R9, RZ, 0x1f, R22 ;  /* 0x0000001fff097819 */ /* 0x000fe20000011416 */
[----:B------:R-:W-:Y:S01]  /*1300*/  STL [R1+0x8], R10 ;  /* 0x0000080a01007387 */ /* 0x000fe20000100800 */
[----:B------:R-:W-:Y:S02]  /*1310*/  SHF.R.S32.HI R9, RZ, 0x1f, R19 ;  /* 0x0000001fff097819 */ /* 0x000fe40000011413 */
[----:B------:R-:W-:Y:S02]  /*1320*/  IADD3 R11, R239, 0xf0, RZ ;  /* 0x000000f0ef0b7810 */ /* 0x000fe40007ffe0ff */
[----:B------:R-:W-:-:S02]  /*1330*/  SHF.R.S32.HI R9, RZ, 0x1f, R16 ;  /* 0x0000001fff097819 */ /* 0x000fc40000011410 */
[----:B------:R-:W-:Y:S02]  /*1340*/  SHF.R.S32.HI R9, RZ, 0x1f, R13 ;  /* 0x0000001fff097819 */ /* 0x000fe4000001140d */
[----:B------:R-:W-:Y:S01]  /*1350*/  SHF.R.S32.HI R9, RZ, 0x1f, R8 ;  /* 0x0000001fff097819 */ /* 0x000fe20000011408 */
[C---:B------:R-:W-:Y:S01]  /*1360*/  IMAD.IADD R9, R10.reuse, 0x1, R7 ;  /* 0x000000010a097824 */ /* 0x040fe200078e0207 */
[----:B------:R-:W-:Y:S01]  /*1370*/  SHF.R.S32.HI R11, RZ, 0x1f, R11 ;  /* 0x0000001fff0b7819 */ /* 0x000fe2000001140b */
[C-C-:B------:R-:W-:Y:S01]  /*1380*/  IMAD.IADD R11, R10.reuse, 0x1, R6.reuse ;  /* 0x000000010a0b7824 */ /* 0x140fe200078e0206 */
[C---:B------:R-:W-:Y:S01]  /*1390*/  IADD3 R8, R10.reuse, -0x10, RZ ;  /* 0xfffffff00a087810 */ /* 0x040fe20007ffe0ff */
[----:B------:R-:W-:Y:S01]  /*13a0*/  IMAD.IADD R2, R9, 0x1, R6 ;  /* 0x0000000109027824 */ /* 0x000fe200078e0206 */
[----:B------:R-:W-:Y:S02]  /*13b0*/  @P0 IADD3 R8, R10, 0x10, RZ ;  /* 0x000000100a080810 */ /* 0x000fe40007ffe0ff */
[----:B------:R-:W-:Y:S01]  /*13c0*/  STL [R1+0x24], R11 ;  /* 0x0000240b01007387 */ /* 0x000fe20000100800 */
[----:B------:R-:W-:-:S02]  /*13d0*/  IADD3 R23, R239, 0x90, RZ ;  /* 0x00000090ef177810 */ /* 0x000fc40007ffe0ff */
[----:B------:R-:W-:Y:S01]  /*13e0*/  IMAD.IADD R4, R6, 0x1, R8 ;  /* 0x0000000106047824 */ /* 0x000fe200078e0208 */
[----:B------:R-:W-:Y:S01]  /*13f0*/  STL [R1+0x14], R9 ;  /* 0x0000140901007387 */ /* 0x000fe20000100800 */
[C---:B------:R-:W-:Y:S02]  /*1400*/  IADD3 R21, R239.reuse, 0xa0, RZ ;  /* 0x000000a0ef157810 */ /* 0x040fe40007ffe0ff */
[C---:B------:R-:W-:Y:S01]  /*1410*/  IADD3 R20, R239.reuse, 0xa8, RZ ;  /* 0x000000a8ef147810 */ /* 0x040fe20007ffe0ff */
[----:B------:R1:W-:Y:S01]  /*1420*/  STL [R1+0x20], R2 ;  /* 0x0000200201007387 */ /* 0x0003e20000100800 */
[C---:B------:R-:W-:Y:S02]  /*1430*/  IADD3 R18, R239.reuse, 0xb8, RZ ;  /* 0x000000b8ef127810 */ /* 0x040fe40007ffe0ff */
[C---:B------:R-:W-:Y:S01]  /*1440*/  IADD3 R17, R239.reuse, 0xc0, RZ ;  /* 0x000000c0ef117810 */ /* 0x040fe20007ffe0ff */
[----:B------:R-:W-:Y:S01]  /*1450*/  STL [R1+0xc], R8 ;  /* 0x00000c0801007387 */ /* 0x000fe20000100800 */
[----:B------:R-:W-:-:S02]  /*1460*/  IADD3 R15, R239, 0xd0, RZ ;  /* 0x000000d0ef0f7810 */ /* 0x000fc40007ffe0ff */
[C---:B------:R-:W-:Y:S01]  /*1470*/  IADD3 R14, R239.reuse, 0xd8, RZ ;  /* 0x000000d8ef0e7810 */ /* 0x040fe20007ffe0ff */
[----:B------:R-:W-:Y:S01]  /*1480*/  STL [R1+0x1c], R4 ;  /* 0x00001c0401007387 */ /* 0x000fe20000100800 */
[----:B------:R-:W-:Y:S02]  /*1490*/  IADD3 R12, R239, 0xe8, RZ ;  /* 0x000000e8ef0c7810 */ /* 0x000fe40007ffe0ff */
[----:B------:R-:W-:Y:S02]  /*14a0*/  SHF.R.S32.HI R247, RZ, 0x1f, R238 ;  /* 0x0000001ffff77819 */ /* 0x000fe400000114ee */
[----:B------:R-:W-:Y:S02]  /*14b0*/  SHF.R.S32.HI R23, RZ, 0x1f, R23 ;  /* 0x0000001fff177819 */ /* 0x000fe40000011417 */
[----:B------:R-:W-:Y:S02]  /*14c0*/  SHF.R.S32.HI R21, RZ, 0x1f, R21 ;  /* 0x0000001fff157819 */ /* 0x000fe40000011415 */
[----:B------:R-:W-:-:S02]  /*14d0*/  SHF.R.S32.HI R20, RZ, 0x1f, R20 ;  /* 0x0000001fff147819 */ /* 0x000fc40000011414 */
[----:B------:R-:W-:Y:S02]  /*14e0*/  SHF.R.S32.HI R18, RZ, 0x1f, R18 ;  /* 0x0000001fff127819 */ /* 0x000fe40000011412 */
[----:B------:R-:W-:Y:S02]  /*14f0*/  SHF.R.S32.HI R17, RZ, 0x1f, R17 ;  /* 0x0000001fff117819 */ /* 0x000fe40000011411 */
[----:B------:R-:W-:Y:S01]  /*1500*/  SHF.R.S32.HI R15, RZ, 0x1f, R15 ;  /* 0x0000001fff0f7819 */ /* 0x000fe2000001140f */
[----:B-1----:R-:W-:Y:S01]  /*1510*/  IMAD.IADD R2, R7, 0x1, R8 ;  /* 0x0000000107027824 */ /* 0x002fe200078e0208 */
[----:B------:R-:W-:Y:S02]  /*1520*/  SHF.R.S32.HI R14, RZ, 0x1f, R14 ;  /* 0x0000001fff0e7819 */ /* 0x000fe4000001140e */
[----:B------:R-:W-:Y:S02]  /*1530*/  SHF.R.S32.HI R12, RZ, 0x1f, R12 ;  /* 0x0000001fff0c7819 */ /* 0x000fe4000001140c */
[----:B------:R1:W-:Y:S01]  /*1540*/  STL [R1+0x10], R2 ;  /* 0x0000100201007387 */ /* 0x0003e20000100800 */
        /* <DEDUP_REMOVED lines=11> */
[----:B------:R-:W-:Y:S01]  /*1600*/  IADD3 R206, R202, 0x6000, RZ ;  /* 0x00006000cace7810 */ /* 0x000fe20007ffe0ff */
[----:B-1----:R-:W-:Y:S01]  /*1610*/  IMAD.IADD R2, R2, 0x1, R6 ;  /* 0x0000000102027824 */ /* 0x002fe200078e0206 */
[----:B------:R-:W-:-:S02]  /*1620*/  IADD3 R205, R202, 0x6800, RZ ;  /* 0x00006800cacd7810 */ /* 0x000fc40007ffe0ff */
[C---:B------:R-:W-:Y:S02]  /*1630*/  IADD3 R204, R202.reuse, 0x7000, RZ ;  /* 0x00007000cacc7810 */ /* 0x040fe40007ffe0ff */
[----:B------:R1:W-:Y:S01]  /*1640*/  STL [R1+0x18], R2 ;  /* 0x0000180201007387 */ /* 0x0003e20000100800 */
[----:B------:R-:W-:-:S03]  /*1650*/  IADD3 R203, R202, 0x7800, RZ ;  /* 0x00007800cacb7810 */ /* 0x000fc60007ffe0ff */
.L_x_1315:
[----:B------:R-:W-:-:S04]  /*1660*/  IMAD.MOV.U32 R13, RZ, RZ, 0x4 ;  /* 0x00000004ff0d7424 */ /* 0x000fc800078e00ff */
[----:B-1----:R-:W-:-:S05]  /*1670*/  IMAD.WIDE R2, R243, R13, c[0x0][0x588] ;  /* 0x00016200f3027625 */ /* 0x002fca00078e020d */
[----:B------:R-:W2:Y:S01]  /*1680*/  LDG.E R244, [R2.64] ;  /* 0x0000000602f47981 */ /* 0x000ea2000c1e1900 */
[----:B------:R-:W-:Y:S01]  /*1690*/  ISETP.NE.U32.AND P0, PT, RZ, c[0x0][0x370], PT ;  /* 0x0000dc00ff007a0c */ /* 0x000fe20003f05070 */
[----:B------:R-:W-:Y:S01]  /*16a0*/  CS2R R6, SRZ ;  /* 0x0000000000067805 */ /* 0x000fe2000001ff00 */
[----:B------:R-:W-:Y:S02]  /*16b0*/  ISETP.NE.U32.AND P5, PT, RZ, c[0x0][0x360], PT ;  /* 0x0000d800ff007a0c */ /* 0x000fe40003fa5070 */
[----:B------:R-:W-:Y:S02]  /*16c0*/  ISETP.NE.AND.EX P0, PT, RZ, c[0x0][0x374], PT, P0 ;  /* 0x0000dd00ff007a0c */ /* 0x000fe40003f05300 */
[----:B------:R-:W-:Y:S02]  /*16d0*/  ISETP.NE.AND.EX P5, PT, RZ, c[0x0][0x364], PT, P5 ;  /* 0x0000d900ff007a0c */ /* 0x000fe40003fa5350 */
[----:B------:R-:W-:-:S04]  /*16e0*/  ISETP.NE.U32.AND P2, PT, RZ, c[0x0][0x348], PT ;  /* 0x0000d200ff007a0c */ /* 0x000fc80003f45070 */
[----:B------:R-:W-:Y:S01]  /*16f0*/  ISETP.NE.AND.EX P2, PT, RZ, c[0x0][0x34c], PT, P2 ;  /* 0x0000d300ff007a0c */ /* 0x000fe20003f45320 */
[----:B------:R-:W-:Y:S01]  /*1700*/  IMAD.MOV.U32 R10, RZ, RZ, RZ ;  /* 0x000000ffff0a7224 */ /* 0x000fe200078e00ff */
[----:B--2---:R-:W-:-:S03]  /*1710*/  SHF.R.S32.HI R246, RZ, 0x1f, R244 ;  /* 0x0000001ffff67819 */ /* 0x004fc600000114f4 */
[----:B------:R-:W-:-:S04]  /*1720*/  @P0 LEA R2, P1, R244, c[0x0][0x370], 0x2 ;  /* 0x0000dc00f4020a11 */ /* 0x000fc800078210ff */
[C-C-:B------:R-:W-:Y:S02]  /*1730*/  @P0 LEA.HI.X R3, R244.reuse, c[0x0][0x374], R246.reuse, 0x2, P1 ;  /* 0x0000dd00f4030a11 */ /* 0x140fe400008f14f6 */
[----:B------:R-:W-:Y:S02]  /*1740*/  ISETP.NE.U32.AND P1, PT, RZ, c[0x0][0x350], PT ;  /* 0x0000d400ff007a0c */ /* 0x000fe40003f25070 */
[C---:B------:R-:W-:Y:S01]  /*1750*/  LEA R4, P4, R244.reuse, c[0x0][0x348], 0x2 ;  /* 0x0000d200f4047a11 */ /* 0x040fe200078810ff */
[----:B------:R1:W5:Y:S01]  /*1760*/  @P0 LDG.E R7, [R2.64] ;  /* 0x0000000602070981 */ /* 0x000362000c1e1900 */
[----:B------:R-:W-:Y:S02]  /*1770*/  ISETP.NE.AND.EX P1, PT, RZ, c[0x0][0x354], PT, P1 ;  /* 0x0000d500ff007a0c */ /* 0x000fe40003f25310 */
[C---:B------:R-:W-:Y:S02]  /*1780*/  @P5 LEA R8, P0, R244.reuse, c[0x0][0x360], 0x2 ;  /* 0x0000d800f4085a11 */ /* 0x040fe400078010ff */
[----:B------:R-:W-:-:S02]  /*1790*/  LEA.HI.X R5, R244, c[0x0][0x34c], R246, 0x2, P4 ;  /* 0x0000d300f4057a11 */ /* 0x000fc400020f14f6 */
[----:B------:R-:W-:-:S03]  /*17a0*/  @P5 LEA.HI.X R9, R244, c[0x0][0x364], R246, 0x2, P0 ;  /* 0x0000d900f4095a11 */ /* 0x000fc600000f14f6 */
[----:B------:R2:W5:Y:S04]  /*17b0*/  @P2 LDG.E R6, [R4.64] ;  /* 0x0000000604062981 */ /* 0x000568000c1e1900 */
[----:B------:R2:W5:Y:S01]  /*17c0*/  @P5 LDG.E R18, [R8.64] ;  /* 0x0000000608125981 */ /* 0x000562000c1e1900 */
[----:B-1----:R-:W-:-:S04]  /*17d0*/  LEA R2, P3, R244, c[0x0][0x350], 0x2 ;  /* 0x0000d400f4027a11 */ /* 0x002fc800078610ff */
[----:B------:R-:W-:-:S05]  /*17e0*/  LEA.HI.X R3, R244, c[0x0][0x354], R246, 0x2, P3 ;  /* 0x0000d500f4037a11 */ /* 0x000fca00018f14f6 */
[----:B------:R2:W5:Y:S01]  /*17f0*/  @P1 LDG.E R10, [R2.64] ;  /* 0x00000006020a1981 */ /* 0x000562000c1e1900 */
[----:B------:R-:W-:Y:S01]  /*1800*/  YIELD ;  /* 0x0000000000007946 */ /* 0x000fe20003800000 */
[----:B------:R-:W-:Y:S01]  /*1810*/  LOP3.LUT R245, R242, 0xffff, RZ, 0xc0, !PT ;  /* 0x0000fffff2f57812 */ /* 0x000fe200078ec0ff */
[----:B------:R-:W-:Y:S05]  /*1820*/  @P5 BRA `(.L_x_1235) ;  /* 0x0000005000005947 */ /* 0x000fea0003800000 */
[----:B-----5:R-:W-:Y:S01]  /*1830*/  MOV R18, c[0x0][0x168] ;  /* 0x00005a0000127a02 */ /* 0x020fe20000000f00 */
[----:B------:R-:W-:Y:S05]  /*1840*/  @!P2 BRA `(.L_x_1235) ;  /* 0x000000300000a947 */ /* 0x000fea0003800000 */
[----:B--2---:R-:W2:Y:S04]  /*1850*/  LDG.E R8, [R4.64] ;  /* 0x0000000604087981 */ /* 0x004ea8000c1e1900 */
[----:B------:R-:W2:Y:S02]  /*1860*/  LDG.E R0, [R4.64+0x4] ;  /* 0x0000040604007981 */ /* 0x000ea4000c1e1900 */
[----:B--2---:R-:W-:-:S02]  /*1870*/  IADD3 R18, -R8, R0, RZ ;  /* 0x0000000008127210 */ /* 0x004fc40007ffe1ff */
.L_x_1235:
[----:B------:R-:W-:-:S04]  /*1880*/  ISETP.NE.U32.AND P0, PT, RZ, c[0x0][0x368], PT ;  /* 0x0000da00ff007a0c */ /* 0x000fc80003f05070 */
[----:B------:R-:W-:-:S13]  /*1890*/  ISETP.NE.AND.EX P0, PT, RZ, c[0x0][0x36c], PT, P0 ;  /* 0x0000db00ff007a0c */ /* 0x000fda0003f05300 */
[----:B------:R-:W-:Y:S05]  /*18a0*/  @!P0 BRA `(.L_x_1236) ;  /* 0x0000004000008947 */ /* 0x000fea0003800000 */
[----:B--2---:R-:W-:-:S04]  /*18b0*/  LEA R2, P0, R244, c[0x0][0x368], 0x2 ;  /* 0x0000da00f4027a11 */ /* 0x004fc800078010ff */
[----:B------:R-:W-:-:S05]  /*18c0*/  LEA.HI.X R3, R244, c[0x0][0x36c], R246, 0x2, P0 ;  /* 0x0000db00f4037a11 */ /* 0x000fca00000f14f6 */
[----:B------:R1:W5:Y:S01]  /*18d0*/  LDG.E R0, [R2.64] ;  /* 0x0000000602007981 */ /* 0x000362000c1e1900 */
[----:B------:R-:W-:Y:S05]  /*18e0*/  BRA `(.L_x_1237) ;  /* 0x0000005000007947 */ /* 0x000fea0003800000 */
.L_x_1236:
[----:B------:R-:W-:Y:S01]  /*18f0*/  MOV R0, c[0x0][0x1d0] ;  /* 0x0000740000007a02 */ /* 0x000fe20000000f00 */
[----:B------:R-:W-:Y:S05]  /*1900*/  @!P1 BRA `(.L_x_1237) ;  /* 0x0000003000009947 */ /* 0x000fea0003800000 */
[----:B--2---:R-:W2:Y:S04]  /*1910*/  LDG.E R4, [R2.64] ;  /* 0x0000000602047981 */ /* 0x004ea8000c1e1900 */
[----:B------:R-:W2:Y:S02]  /*1920*/  LDG.E R0, [R2.64+0x4] ;  /* 0x0000040602007981 */ /* 0x000ea4000c1e1900 */
[----:B--2---:R-:W-:-:S04]  /*1930*/  IADD3 R0, -R4, R0, RZ ;  /* 0x0000000004007210 */ /* 0x004fc80007ffe1ff */
.L_x_1237:
[----:B-12---:R-:W-:Y:S01]  /*1940*/  LOP3.LUT R2, R242, 0xff000000, RZ, 0xc0, !PT ;  /* 0xff000000f2027812 */ /* 0x006fe200078ec0ff */
[--C-:B-----5:R-:W-:Y:S01]  /*1950*/  IMAD.IADD R19, R0, 0x1, -R7.reuse ;  /* 0x0000000100137824 */ /* 0x120fe200078e0a07 */
[----:B------:R-:W-:Y:S01]  /*1960*/  LOP3.LUT R3, R242, 0xff0000, RZ, 0xc0, !PT ;  /* 0x00ff0000f2037812 */ /* 0x000fe200078ec0ff */
[----:B------:R-:W-:Y:S01]  /*1970*/  BSSY B0, `(.L_x_1238) ;  /* 0x000002d000007945 */ /* 0x000fe20003800000 */
[----:B------:R-:W-:Y:S01]  /*1980*/  SHF.R.U32.HI R4, RZ, 0x8, R2 ;  /* 0x00000008ff047819 */ /* 0x000fe20000011602 */
[----:B------:R-:W-:Y:S01]  /*1990*/  IMAD.IADD R12, R10, 0x1, R7 ;  /* 0x000000010a0c7824 */ /* 0x000fe200078e0207 */
[----:B------:R-:W-:-:S02]  /*19a0*/  ISETP.GE.AND P0, PT, R19, 0x1, PT ;  /* 0x000000011300780c */ /* 0x000fc40003f06270 */
[----:B------:R-:W-:Y:S02]  /*19b0*/  LEA.HI R3, R3, R4, RZ, 0x10 ;  /* 0x0000000403037211 */ /* 0x000fe400078f80ff */
[----:B------:R-:W-:Y:S02]  /*19c0*/  IADD3 R0, R19, 0x3f, RZ ;  /* 0x0000003f13007810 */ /* 0x000fe40007ffe0ff */
[----:B------:R-:W-:Y:S02]  /*19d0*/  LOP3.LUT R14, R3, 0xff, RZ, 0xc0, !PT ;  /* 0x000000ff030e7812 */ /* 0x000fe400078ec0ff */
[----:B------:R-:W-:Y:S02]  /*19e0*/  SHF.R.U32.HI R5, RZ, 0x10, R3 ;  /* 0x00000010ff057819 */ /* 0x000fe40000011603 */
[----:B------:R-:W-:Y:S01]  /*19f0*/  SHF.R.S32.HI R2, RZ, 0x1f, R0 ;  /* 0x0000001fff027819 */ /* 0x000fe20000011400 */
[----:B------:R1:W-:Y:S03]  /*1a00*/  STL [R1+0x28], R14 ;  /* 0x0000280e01007387 */ /* 0x0003e60000100800 */
[----:B------:R-:W-:Y:S01]  /*1a10*/  LEA.HI R0, R2, R0, RZ, 0x6 ;  /* 0x0000000002007211 */ /* 0x000fe200078f30ff */
[----:B------:R1:W-:Y:S01]  /*1a20*/  STL [R1+0x4], R5 ;  /* 0x0000040501007387 */ /* 0x0003e20000100800 */
[----:B------:R-:W-:-:S02]  /*1a30*/  IMAD.MOV.U32 R2, RZ, RZ, RZ ;  /* 0x000000ffff027224 */ /* 0x000fc400078e00ff */
[----:B------:R-:W-:Y:S01]  /*1a40*/  SHF.R.S32.HI R8, RZ, 0x6, R0 ;  /* 0x00000006ff087819 */ /* 0x000fe20000011400 */
        /* <DEDUP_REMOVED lines=31> */
.L_x_1239:
[----:B------:R-:W-:Y:S05]  /*1c40*/  BSYNC B0 ;  /* 0x0000000000007941 */ /* 0x000fea0003800000 */
.L_x_1238:
[----:B------:R-:W-:Y:S01]  /*1c50*/  IMAD R242, R14, R2, RZ ;  /* 0x000000020ef27224 */ /* 0x000fe200078e02ff */
[----:B------:R-:W-:Y:S01]  /*1c60*/  PRMT R0, RZ, 0x7610, R0 ;  /* 0x00007610ff007816 */ /* 0x000fe20000000000 */
[----:B------:R-:W-:Y:S01]  /*1c70*/  CS2R R20, SRZ ;  /* 0x0000000000147805 */ /* 0x000fe2000001ff00 */
[----:B------:R-:W-:Y:S01]  /*1c80*/  CS2R R58, SRZ ;  /* 0x00000000003a7805 */ /* 0x000fe2000001ff00 */
[----:B------:R-:W-:Y:S01]  /*1c90*/  IMAD.IADD R2, R242, 0x1, R2 ;  /* 0x00000001f2027824 */ /* 0x000fe200078e0202 */
[----:B------:R-:W-:Y:S01]  /*1ca0*/  CS2R R56, SRZ ;  /* 0x0000000000387805 */ /* 0x000fe2000001ff00 */
        /* <DEDUP_REMOVED lines=65> */
[----:B------:R-:W2:Y:S01]  /*20c0*/  LDL R4, [R1+0x2c] ;  /* 0x00002c0001047983 */ /* 0x000ea20000100800 */
[----:B------:R-:W-:-:S04]  /*20d0*/  ISETP.NE.U32.AND P0, PT, RZ, c[0x0][0x340], PT ;  /* 0x0000d000ff007a0c */ /* 0x000fc80003f05070 */
[----:B------:R-:W-:-:S13]  /*20e0*/  ISETP.NE.AND.EX P0, PT, RZ, c[0x0][0x344], PT, P0 ;  /* 0x0000d100ff007a0c */ /* 0x000fda0003f05300 */
[----:B------:R-:W-:-:S05]  /*20f0*/  @P0 IMAD.WIDE R2, R244, R13, c[0x0][0x340] ;  /* 0x0000d000f4020625 */ /* 0x000fca00078e020d */
[----:B------:R3:W4:Y:S01]  /*2100*/  @P0 LDG.E R11, [R2.64] ;  /* 0x00000006020b0981 */ /* 0x000722000c1e1900 */
[----:B------:R-:W-:Y:S02]  /*2110*/  SHF.R.S32.HI R0, RZ, 0x1f, R6 ;  /* 0x0000001fff007819 */ /* 0x000fe40000011406 */
[----:B------:R-:W-:Y:S01]  /*2120*/  SEL R7, R246, RZ, !P2 ;  /* 0x000000fff6077207 */ /* 0x000fe20005000000 */
[----:B------:R-:W5:Y:S01]  /*2130*/  S2R R9, SR_TID.X ;  /* 0x0000000000097919 */ /* 0x000f620000002100 */
[----:B------:R-:W-:Y:S01]  /*2140*/  ISETP.GE.AND P5, PT, R237, c[0x0][0x1d4], PT ;  /* 0x00007500ed007a0c */ /* 0x000fe20003fa6270 */
[----:B------:R-:W-:Y:S01]  /*2150*/  IMAD R0, R0, c[0x0][0x178], RZ ;  /* 0x00005e0000007a24 */ /* 0x000fe200078e02ff */
[----:B------:R-:W-:Y:S01]  /*2160*/  ISETP.GE.AND P4, PT, R234, c[0x0][0x1d4], PT ;  /* 0x00007500ea007a0c */ /* 0x000fe20003f86270 */
[----:B------:R-:W-:Y:S01]  /*2170*/  IMAD R8, R7, c[0x0][0x1c0], RZ ;  /* 0x0000700007087a24 */ /* 0x000fe200078e02ff */
[----:B------:R-:W-:Y:S01]  /*2180*/  SHF.R.S32.HI R7, RZ, 0x1f, R12 ;  /* 0x0000001fff077819 */ /* 0x000fe2000001140c */
[----:B------:R-:W-:Y:S01]  /*2190*/  IMAD R0, R6, c[0x0][0x17c], R0 ;  /* 0x00005f0006007a24 */ /* 0x000fe200078e0200 */
[----:B------:R-:W-:-:S02]  /*21a0*/  SEL R10, RZ, 0x1, P4 ;  /* 0x00000001ff0a7807 */ /* 0x000fc40002000000 */
[----:B------:R-:W-:Y:S02]  /*21b0*/  ISETP.GE.AND P6, PT, R238, c[0x0][0x1d4], PT ;  /* 0x00007500ee007a0c */ /* 0x000fe40003fc6270 */
[----:B------:R-:W-:Y:S02]  /*21c0*/  P2R R90, PR, RZ, 0x20 ;  /* 0x00000020ff5a7803 */ /* 0x000fe40000000000 */
[----:B------:R-:W-:Y:S02]  /*21d0*/  P2R R91, PR, RZ, 0x10 ;  /* 0x00000010ff5b7803 */ /* 0x000fe40000000000 */
[----:B------:R-:W-:Y:S02]  /*21e0*/  ISETP.GE.AND P4, PT, R237, c[0x0][0x198], PT ;  /* 0x00006600ed007a0c */ /* 0x000fe40003f86270 */
[----:B------:R-:W-:Y:S01]  /*21f0*/  IADD3 R88, R150, -0x1, RZ ;  /* 0xffffffff96587810 */ /* 0x000fe20007ffe0ff */
[----:B---3--:R-:W-:Y:S01]  /*2200*/  IMAD.MOV.U32 R2, RZ, RZ, c[0x0][0x2c4] ;  /* 0x0000b100ff027624 */ /* 0x008fe200078e00ff */
[----:B-----5:R-:W-:-:S04]  /*2210*/  SHF.R.S32.HI R122, RZ, 0x1f, R9 ;  /* 0x0000001fff7a7819 */ /* 0x020fc80000011409 */
[----:B------:R-:W-:Y:S01]  /*2220*/  ISETP.NE.AND P3, PT, R2, 0x1, PT ;  /* 0x000000010200780c */ /* 0x000fe20003f65270 */
[----:B------:R-:W-:Y:S01]  /*2230*/  IMAD.WIDE.U32 R2, R6, c[0x0][0x178], RZ ;  /* 0x00005e0006027a25 */ /* 0x000fe200078e00ff */
[----:B------:R-:W-:-:S03]  /*2240*/  LEA.HI R122, R122, R9, RZ, 0x3 ;  /* 0x000000097a7a7211 */ /* 0x000fc600078f18ff */
[----:B------:R-:W-:Y:S01]  /*2250*/  IMAD.IADD R3, R3, 0x1, R0 ;  /* 0x0000000103037824 */ /* 0x000fe200078e0200 */
[----:B------:R-:W-:-:S03]  /*2260*/  SHF.R.S32.HI R122, RZ, 0x3, R122 ;  /* 0x00000003ff7a7819 */ /* 0x000fc6000001147a */
[----:B------:R-:W-:-:S04]  /*2270*/  IMAD.WIDE.U32 R2, R245, c[0x0][0x1b8], R2 ;  /* 0x00006e00f5027a25 */ /* 0x000fc800078e0002 */
[----:B-1----:R-:W-:Y:S01]  /*2280*/  IMAD R5, R245, c[0x0][0x1bc], R3 ;  /* 0x00006f00f5057a24 */ /* 0x002fe200078e0203 */
[----:B------:R-:W-:-:S05]  /*2290*/  SEL R3, R244, RZ, !P2 ;  /* 0x000000fff4037207 */ /* 0x000fca0005000000 */
[----:B------:R-:W-:Y:S01]  /*22a0*/  IMAD R14, R3, c[0x0][0x1c4], R8 ;  /* 0x00007100030e7a24 */ /* 0x000fe200078e0208 */
[----:B--2---:R-:W-:-:S05]  /*22b0*/  LEA R6, R241, R4, 0x7 ;  /* 0x00000004f1067211 */ /* 0x004fca00078e38ff */
[----:B------:R-:W-:-:S04]  /*22c0*/  @P3 IMAD.HI.U32 R4, R6, c[0x0][0x2c8], RZ ;  /* 0x0000b20006043a27 */ /* 0x000fc800078e00ff */
[----:B------:R-:W-:Y:S01]  /*22d0*/  IMAD.MOV.U32 R0, RZ, RZ, R6 ;  /* 0x000000ffff007224 */ /* 0x000fe200078e0006 */
[----:B------:R-:W-:Y:S01]  /*22e0*/  @P3 SHF.R.U32.HI R0, RZ, c[0x0][0x2cc], R4 ;  /* 0x0000b300ff003a19 */ /* 0x000fe20000011604 */
[----:B------:R-:W-:Y:S01]  /*22f0*/  IMAD.MOV.U32 R4, RZ, RZ, R2 ;  /* 0x000000ffff047224 */ /* 0x000fe200078e0002 */
[----:B------:R-:W-:Y:S02]  /*2300*/  IADD3 R2, P2, R122, R12, RZ ;  /* 0x0000000c7a027210 */ /* 0x000fe40007f5e0ff */
[----:B------:R-:W-:Y:S01]  /*2310*/  ISETP.GE.AND P3, PT, R236, c[0x0][0x198], PT ;  /* 0x00006600ec007a0c */ /* 0x000fe20003f66270 */
[----:B------:R-:W-:Y:S01]  /*2320*/  IMAD.WIDE.U32 R4, R3, c[0x0][0x1c0], R4 ;  /* 0x0000700003047a25 */ /* 0x000fe200078e0004 */
[----:B------:R-:W-:Y:S02]  /*2330*/  LEA.HI.X.SX32 R3, R122, R7, 0x1, P2 ;  /* 0x000000077a037211 */ /* 0x000fe400010f0eff */
[----:B------:R-:W-:Y:S01]  /*2340*/  SEL R7, RZ, 0xffffffff, P5 ;  /* 0xffffffffff077807 */ /* 0x000fe20002800000 */
[----:B------:R-:W-:Y:S01]  /*2350*/  IMAD.WIDE.U32 R8, R2, c[0x0][0x1e0], R234 ;  /* 0x0000780002087a25 */ /* 0x000fe200078e00ea */
[----:B------:R-:W-:-:S02]  /*2360*/  ISETP.GE.AND P2, PT, R236, c[0x0][0x1d4], PT ;  /* 0x00007500ec007a0c */ /* 0x000fc40003f46270 */
[----:B------:R-:W-:Y:S01]  /*2370*/  SHF.L.U32 R17, R7, 0x1, RZ ;  /* 0x0000000107117819 */ /* 0x000fe200000006ff */
[C---:B------:R-:W-:Y:S01]  /*2380*/  IMAD R15, R3.reuse, c[0x0][0x1e0], RZ ;  /* 0x00007800030f7a24 */ /* 0x040fe200078e02ff */
[----:B------:R-:W-:Y:S01]  /*2390*/  P2R R20, PR, RZ, 0x4 ;  /* 0x00000004ff147803 */ /* 0x000fe20000000000 */
[----:B------:R-:W-:Y:S01]  /*23a0*/  IMAD R3, R3, c[0x0][0x208], RZ ;  /* 0x0000820003037a24 */ /* 0x000fe200078e02ff */
[----:B------:R-:W-:Y:S01]  /*23b0*/  LOP3.LUT R17, R17, 0x2, R10, 0xe2, !PT ;  /* 0x0000000211117812 */ /* 0x000fe200078ee20a */
[----:B------:R-:W-:Y:S01]  /*23c0*/  IMAD R16, R2, c[0x0][0x1e4], R15 ;  /* 0x0000790002107a24 */ /* 0x000fe200078e020f */
[----:B------:R-:W-:Y:S01]  /*23d0*/  ISETP.GE.AND P5, PT, R234, c[0x0][0x198], PT ;  /* 0x00006600ea007a0c */ /* 0x000fe20003fa6270 */
[----:B------:R-:W-:-:S04]  /*23e0*/  IMAD.WIDE.U32 R12, R2, c[0x0][0x208], R234 ;  /* 0x00008200020c7a25 */ /* 0x000fc800078e00ea */
[----:B------:R-:W-:Y:S01]  /*23f0*/  IMAD R15, R2, c[0x0][0x20c], R3 ;  /* 0x00008300020f7a24 */ /* 0x000fe200078e0203 */
[--C-:B------:R-:W-:Y:S01]  /*2400*/  SHF.R.S32.HI R2, RZ, 0x1f, R0.reuse ;  /* 0x0000001fff027819 */ /* 0x100fe20000011400 */
[----:B------:R-:W-:Y:S01]  /*2410*/  IMAD.MOV R7, RZ, RZ, -R0 ;  /* 0x000000ffff077224 */ /* 0x000fe200078e0a00 */
[----:B------:R-:W-:Y:S02]  /*2420*/  IADD3 R3, R5, R14, RZ ;  /* 0x0000000e05037210 */ /* 0x000fe40007ffe0ff */
[----:B------:R-:W-:Y:S01]  /*2430*/  SEL R14, RZ, 0x4, P2 ;  /* 0x00000004ff0e7807 */ /* 0x000fe20001000000 */
[----:B------:R-:W-:Y:S01]  /*2440*/  IMAD R5, R2, c[0x0][0x1b0], RZ ;  /* 0x00006c0002057a24 */ /* 0x000fe200078e02ff */
[----:B------:R-:W-:Y:S01]  /*2450*/  ISETP.GE.AND P2, PT, R238, c[0x0][0x198], PT ;  /* 0x00006600ee007a0c */ /* 0x000fe20003f46270 */
[----:B------:R-:W-:Y:S02]  /*2460*/  IMAD.MOV.U32 R2, RZ, RZ, R4 ;  /* 0x000000ffff027224 */ /* 0x000fe400078e0004 */
[C---:B------:R-:W-:Y:S01]  /*2470*/  IMAD R4, R0.reuse, c[0x0][0x1b4], R5 ;  /* 0x00006d0000047a24 */ /* 0x040fe200078e0205 */
[----:B------:R-:W-:Y:S01]  /*2480*/  IADD3 R5, R9, R16, RZ ;  /* 0x0000001009057210 */ /* 0x000fe20007ffe0ff */
[----:B------:R-:W-:-:S04]  /*2490*/  IMAD.WIDE.U32 R2, R0, c[0x0][0x1b0], R2 ;  /* 0x00006c0000027a25 */ /* 0x000fc800078e0002 */
[----:B------:R-:W-:Y:S01]  /*24a0*/  IMAD R10, R7, c[0x0][0x2c4], R6 ;  /* 0x0000b100070a7a24 */ /* 0x000fe200078e0206 */
[----:B------:R-:W-:Y:S01]  /*24b0*/  IADD3 R3, R3, R4, RZ ;  /* 0x0000000403037210 */ /* 0x000fe20007ffe0ff */
[----:B------:R-:W-:Y:S01]  /*24c0*/  IMAD.MOV.U32 R4, RZ, RZ, R8 ;  /* 0x000000ffff047224 */ /* 0x000fe200078e0008 */
[----:B------:R-:W-:Y:S01]  /*24d0*/  SEL R6, RZ, 0x8, P6 ;  /* 0x00000008ff067807 */ /* 0x000fe20003000000 */
[----:B------:R-:W-:Y:S01]  /*24e0*/  IMAD.IADD R7, R13, 0x1, R15 ;  /* 0x000000010d077824 */ /* 0x000fe200078e020f */
[----:B------:R-:W-:Y:S01]  /*24f0*/  SHF.R.S32.HI R0, RZ, 0x1f, R10 ;  /* 0x0000001fff007819 */ /* 0x000fe2000001140a */
[----:B------:R-:W-:Y:S01]  /*2500*/  IMAD.WIDE.U32 R8, R245, c[0x0][0x1e8], R4 ;  /* 0x00007a00f5087a25 */ /* 0x000fe200078e0004 */
[----:B------:R-:W-:Y:S02]  /*2510*/  LOP3.LUT R32, R6, R17, R14, 0xfe, !PT ;  /* 0x0000001106207212 */ /* 0x000fe400078efe0e */
[----:B------:R-:W-:Y:S01]  /*2520*/  MOV R6, R12 ;  /* 0x0000000c00067202 */ /* 0x000fe20000000f00 */
[----:B------:R-:W-:Y:S01]  /*2530*/  IMAD R4, R0, c[0x0][0x1a8], RZ ;  /* 0x00006a0000047a24 */ /* 0x000fe200078e02ff */
[----:B----4-:R-:W-:Y:S01]  /*2540*/  @P0 SHF.R.S32.HI R0, RZ, 0x1f, R11 ;  /* 0x0000001fff000819 */ /* 0x010fe2000001140b */
[----:B------:R-:W-:Y:S01]  /*2550*/  @!P0 IMAD.MOV.U32 R0, RZ, RZ, R246 ;  /* 0x000000ffff008224 */ /* 0x000fe200078e00f6 */
[----:B------:R-:W-:Y:S01]  /*2560*/  @!P0 MOV R11, R244 ;  /* 0x000000f4000b8202 */ /* 0x000fe20000000f00 */
[----:B------:R-:W-:-:S02]  /*2570*/  IMAD R12, R10, c[0x0][0x1ac], R4 ;  /* 0x00006b000a0c7a24 */ /* 0x000fc400078e0204 */
[----:B------:R-:W-:Y:S01]  /*2580*/  IMAD.WIDE.U32 R4, R245, c[0x0][0x210], R6 ;  /* 0x00008400f5047a25 */ /* 0x000fe200078e0006 */
[----:B------:R-:W-:Y:S02]  /*2590*/  SEL R6, R0, RZ, !P1 ;  /* 0x000000ff00067207 */ /* 0x000fe40004800000 */
[----:B------:R-:W-:Y:S01]  /*25a0*/  SEL R0, R11, RZ, !P1 ;  /* 0x000000ff0b007207 */ /* 0x000fe20004800000 */
[----:B------:R-:W-:-:S04]  /*25b0*/  IMAD.WIDE.U32 R2, R10, c[0x0][0x1a8], R2 ;  /* 0x00006a000a027a25 */ /* 0x000fc800078e0002 */
[----:B------:R-:W-:Y:S01]  /*25c0*/  IMAD.IADD R3, R3, 0x1, R12 ;  /* 0x0000000103037824 */ /* 0x000fe200078e020c */
[----:B------:R-:W-:Y:S01]  /*25d0*/  LEA R15, P0, R2, c[0x0][0x160], 0x1 ;  /* 0x00005800020f7a11 */ /* 0x000fe200078008ff */
[----:B------:R-:W-:Y:S01]  /*25e0*/  IMAD R7, R6, c[0x0][0x1f0], RZ ;  /* 0x00007c0006077a24 */ /* 0x000fe200078e02ff */
[----:B------:R-:W-:Y:S01]  /*25f0*/  LEA R12, R241, R122, 0x7 ;  /* 0x0000007af10c7211 */ /* 0x000fe200078e38ff */
[C---:B------:R-:W-:Y:S01]  /*2600*/  IMAD R5, R245.reuse, c[0x0][0x214], R5 ;  /* 0x00008500f5057a24 */ /* 0x040fe200078e0205 */
[----:B------:R-:W-:Y:S01]  /*2610*/  LEA.HI.X R14, R2, c[0x0][0x164], R3, 0x1, P0 ;  /* 0x00005900020e7a11 */ /* 0x000fe200000f0c03 */
[----:B------:R-:W-:Y:S02]  /*2620*/  IMAD R6, R6, c[0x0][0x218], RZ ;  /* 0x0000860006067a24 */ /* 0x000fe400078e02ff */
[----:B------:R-:W-:Y:S02]  /*2630*/  IMAD R9, R245, c[0x0][0x1ec], R9 ;  /* 0x00007b00f5097a24 */ /* 0x000fe400078e0209 */
[----:B------:R-:W-:-:S02]  /*2640*/  IMAD R2, R0, c[0x0][0x21c], R6 ;  /* 0x0000870000027a24 */ /* 0x000fc400078e0206 */
[----:B------:R-:W-:-:S04]  /*2650*/  IMAD.WIDE.U32 R222, R0, c[0x0][0x218], R4 ;  /* 0x0000860000de7a25 */ /* 0x000fc800078e0004 */
[C---:B------:R-:W-:Y:S01]  /*2660*/  IMAD R3, R0.reuse, c[0x0][0x1f4], R7 ;  /* 0x00007d0000037a24 */ /* 0x040fe200078e0207 */
[----:B------:R-:W-:Y:S01]  /*2670*/  IADD3 R226, R223, R2, RZ ;  /* 0x00000002dfe27210 */ /* 0x000fe20007ffe0ff */
[----:B------:R-:W-:-:S04]  /*2680*/  IMAD.WIDE.U32 R220, R0, c[0x0][0x1f0], R8 ;  /* 0x00007c0000dc7a25 */ /* 0x000fc800078e0008 */
[----:B------:R-:W-:Y:S01]  /*2690*/  IMAD.IADD R224, R221, 0x1, R3 ;  /* 0x00000001dde07824 */ /* 0x000fe200078e0203 */
[----:B------:R-:W-:Y:S05]  /*26a0*/  BRA.DIV ~URZ, `(.L_x_1241) ;  /* 0x0000c6a27f007947 */ /* 0x000fea000b800000 */
[----:B------:R1:W2:Y:S02]  /*26b0*/  SHFL.IDX PT, R4, R14, RZ, 0x181f ;  /* 0x00181fff0e047589 */ /* 0x0002a400000e0000 */
.L_x_1320:
[----:B------:R-:W-:Y:S05]  /*26c0*/  BRA.DIV ~URZ, `(.L_x_1242) ;  /* 0x0000c6f27f007947 */ /* 0x000fea000b800000 */
[----:B------:R3:W4:Y:S02]  /*26d0*/  SHFL.IDX PT, R0, R15, RZ, 0x181f ;  /* 0x00181fff0f007589 */ /* 0x00072400000e0000 */
.L_x_1321:
[----:B------:R-:W-:Y:S01]  /*26e0*/  IMAD R13, R18, c[0x0][0x2c4], RZ ;  /* 0x0000b100120d7a24 */ /* 0x000fe200078e02ff */
[----:B------:R-:W-:Y:S04]  /*26f0*/  BSSY B0, `(.L_x_1243) ;  /* 0x0000013000007945 */ /* 0x000fe80003800000 */
[----:B------:R-:W-:-:S13]  /*2700*/  ISETP.GE.AND P0, PT, R12, R13, PT ;  /* 0x0000000d0c00720c */ /* 0x000fda0003f06270 */
[----:B------:R-:W-:Y:S05]  /*2710*/  @P0 BRA `(.L_x_1244) ;  /* 0x0000010000000947 */ /* 0x000fea0003800000 */
[----:B------:R-:W5:Y:S01]  /*2720*/  LDL R2, [R1] ;  /* 0x0000000001027983 */ /* 0x000f620000100800 */
[----:B----4-:R-:W-:-:S04]  /*2730*/  LEA R10, P0, R234, R0, 0x1 ;  /* 0x00000000ea0a7211 */ /* 0x010fc800078008ff */
[----:B--2---:R-:W-:Y:S02]  /*2740*/  LEA.HI.X R11, R234, R4, R235, 0x1, P0 ;  /* 0x00000004ea0b7211 */ /* 0x004fe400000f0ceb */
[----:B------:R-:W-:-:S03]  /*2750*/  LEA R8, P0, R237, R0, 0x1 ;  /* 0x00000000ed087211 */ /* 0x000fc600078008ff */
[----:B------:R-:W-:Y:S01]  /*2760*/  @!PT LDS RZ, [RZ] ;  /* 0x00000000fffff984 */ /* 0x000fe20000000800 */
[----:B------:R-:W-:Y:S01]  /*2770*/  @!PT LDS RZ, [RZ] ;  /* 0x00000000fffff984 */ /* 0x000fe20000000800 */
[----:B------:R-:W-:Y:S01]  /*2780*/  @!PT LDS RZ, [RZ] ;  /* 0x00000000fffff984 */ /* 0x000fe20000000800 */
[----:B------:R2:W-:Y:S01]  /*2790*/  LDGSTS.E.BYPASS.LTC128B.128 [R218+0x10100], [R10.64], !P5 ;  /* 0x101000000ada7fae */ /* 0x0005e2000e901d46 */
[----:B-----5:R-:W-:Y:S02]  /*27a0*/  LEA.HI.X R9, R237, R4, R2, 0x1, P0 ;  /* 0x00000004ed097211 */ /* 0x020fe400000f0c02 */
[----:B------:R-:W-:-:S03]  /*27b0*/  LEA R6, P0, R236, R0, 0x1 ;  /* 0x00000000ec067211 */ /* 0x000fc600078008ff */
[----:B------:R2:W-:Y:S01]  /*27c0*/  LDGSTS.E.BYPASS.LTC128B.128 [R218+0x14100], [R8.64], !P4 ;  /* 0x1410000008da7fae */ /* 0x0005e2000e101d46 */
[----:B------:R-:W-:Y:S02]  /*27d0*/  LEA.HI.X R7, R236, R4, R252, 0x1, P0 ;  /* 0x00000004ec077211 */ /* 0x000fe400000f0cfc */
[----:B------:R-:W-:-:S03]  /*27e0*/  LEA R2, P0, R238, R0, 0x1 ;  /* 0x00000000ee027211 */ /* 0x000fc600078008ff */
[----:B------:R2:W-:Y:S01]  /*27f0*/  LDGSTS.E.BYPASS.LTC128B.128 [R218+0x18100], [R6.64], !P3 ;  /* 0x1810000006da7fae */ /* 0x0005e2000d901d46 */
[----:B------:R-:W-:-:S05]  /*2800*/  LEA.HI.X R3, R238, R4, R247, 0x1, P0 ;  /* 0x00000004ee037211 */ /* 0x000fca00000f0cf7 */
[----:B------:R2:W-:Y:S04]  /*2810*/  LDGSTS.E.BYPASS.LTC128B.128 [R218+0x1c100], [R2.64], !P2 ;  /* 0x1c10000002da7fae */ /* 0x0005e8000d101d46 */
.L_x_1244:
[----:B------:R-:W-:Y:S05]  /*2820*/  BSYNC B0 ;  /* 0x0000000000007941 */ /* 0x000fea0003800000 */
.L_x_1243:
[----:B------:R-:W-:Y:S05]  /*2830*/  BRA.DIV ~URZ, `(.L_x_1245) ;  /* 0x0000c5e27f007947 */ /* 0x000fea000b800000 */
[----:B--2---:R2:W1:Y:S04]  /*2840*/  SHFL.IDX PT, R4, R14, 0x1, 0x181f ;  /* 0x00381f000e047f89 */ /* 0x00446800000e0000 */
[----:B----4-:R2:W4:Y:S02]  /*2850*/  SHFL.IDX PT, R0, R15, 0x1, 0x181f ;  /* 0x00381f000f007f89 */ /* 0x01052400000e0000 */
.L_x_1322:
[----:B------:R-:W-:Y:S01]  /*2860*/  IADD3 R2, R12, 0x20, RZ ;  /* 0x000000200c027810 */ /* 0x000fe20007ffe0ff */
[----:B------:R-:W-:Y:S03]  /*2870*/  BSSY B0, `(.L_x_1246) ;  /* 0x0000013000007945 */ /* 0x000fe60003800000 */
[----:B------:R-:W-:-:S13]  /*2880*/  ISETP.GE.AND P0, PT, R2, R13, PT ;  /* 0x0000000d0200720c */ /* 0x000fda0003f06270 */
[----:B------:R-:W-:Y:S05]  /*2890*/  @P0 BRA `(.L_x_1247) ;  /* 0x0000010000000947 */ /* 0x000fea0003800000 */
[----:B------:R-:W5:Y:S01]  /*28a0*/  LDL R3, [R1] ;  /* 0x0000000001037983 */ /* 0x000f620000100800 */
[----:B----4-:R-:W-:-:S04]  /*28b0*/  LEA R10, P0, R234, R0, 0x1 ;  /* 0x00000000ea0a7211 */ /* 0x010fc800078008ff */
[----:B-1----:R-:W-:Y:S02]  /*28c0*/  LEA.HI.X R11, R234, R4, R235, 0x1, P0 ;  /* 0x00000004ea0b7211 */ /* 0x002fe400000f0ceb */
        /* <DEDUP_REMOVED lines=13> */
.L_x_1247:
[----:B------:R-:W-:Y:S05]  /*29a0*/  BSYNC B0 ;  /* 0x0000000000007941 */ /* 0x000fea0003800000 */
.L_x_1246:
[----:B------:R-:W-:Y:S05]  /*29b0*/  BRA.DIV ~URZ, `(.L_x_1248) ;  /* 0x0000c5227f007947 */ /* 0x000fea000b800000 */
[----:B-1----:R1:W2:Y:S02]  /*29c0*/  SHFL.IDX PT, R4, R14, 0x2, 0x181f ;  /* 0x00581f000e047f89 */ /* 0x0022a400000e0000 */
.L_x_1323:
[----:B------:R-:W-:Y:S05]  /*29d0*/  BRA.DIV ~URZ, `(.L_x_1249) ;  /* 0x0000c5727f007947 */ /* 0x000fea000b800000 */
[----:B----4-:R4:W1:Y:S02]  /*29e0*/  SHFL.IDX PT, R0, R15, 0x2, 0x181f ;  /* 0x00581f000f007f89 */ /* 0x01086400000e0000 */
.L_x_1324:
[----:B------:R-:W-:Y:S01]  /*29f0*/  IADD3 R2, R12, 0x40, RZ ;  /* 0x000000400c027810 */ /* 0x000fe20007ffe0ff */
[----:B------:R-:W-:Y:S03]  /*2a00*/  BSSY B0, `(.L_x_1250) ;  /* 0x0000013000007945 */ /* 0x000fe60003800000 */
[----:B------:R-:W-:-:S13]  /*2a10*/  ISETP.GE.AND P0, PT, R2, R13, PT ;  /* 0x0000000d0200720c */ /* 0x000fda0003f06270 */
[----:B------:R-:W-:Y:S05]  /*2a20*/  @P0 BRA `(.L_x_1251) ;  /* 0x0000010000000947 */ /* 0x000fea0003800000 */
[----:B------:R-:W5:Y:S01]  /*2a30*/  LDL R3, [R1] ;  /* 0x0000000001037983 */ /* 0x000f620000100800 */
[----:B-1----:R-:W-:-:S04]  /*2a40*/  LEA R10, P0, R234, R0, 0x1 ;  /* 0x00000000ea0a7211 */ /* 0x002fc800078008ff */
        /* <DEDUP_REMOVED lines=14> */
.L_x_1251:
[----:B------:R-:W-:Y:S05]  /*2b30*/  BSYNC B0 ;  /* 0x0000000000007941 */ /* 0x000fea0003800000 */
.L_x_1250:
[----:B------:R-:W-:Y:S05]  /*2b40*/  BRA.DIV ~URZ, `(.L_x_1252) ;  /* 0x0000c4627f007947 */ /* 0x000fea000b800000 */
[----:B--2---:R2:W3:Y:S04]  /*2b50*/  SHFL.IDX PT, R4, R14, 0x3, 0x181f ;  /* 0x00781f000e047f89 */ /* 0x0044e800000e0000 */
[----:B-1----:R2:W1:Y:S02]  /*2b60*/  SHFL.IDX PT, R0, R15, 0x3, 0x181f ;  /* 0x00781f000f007f89 */ /* 0x00246400000e0000 */
.L_x_1325:
[----:B------:R-:W5:Y:S01]  /*2b70*/  LDL R3, [R1] ;  /* 0x0000000001037983 */ /* 0x000f620000100800 */
[----:B------:R-:W-:Y:S01]  /*2b80*/  IADD3 R2, R12, 0x60, RZ ;  /* 0x000000600c027810 */ /* 0x000fe20007ffe0ff */
[----:B------:R-:W-:Y:S02]  /*2b90*/  IMAD R89, R88, -0x40, R19 ;  /* 0xffffffc058597824 */ /* 0x000fe400078e0213 */
[----:B------:R-:W2:Y:S01]  /*2ba0*/  S2R R5, SR_TID.X ;  /* 0x0000000000057919 */ /* 0x000ea20000002100 */
[----:B------:R-:W-:-:S13]  /*2bb0*/  ISETP.GE.AND P1, PT, R2, R13, PT ;  /* 0x0000000d0200720c */ /* 0x000fda0003f26270 */
[----:B-1----:R-:W-:-:S04]  /*2bc0*/  @!P1 LEA R8, P0, R234, R0, 0x1 ;  /* 0x00000000ea089211 */ /* 0x002fc800078008ff */
[----:B---3--:R-:W-:Y:S02]  /*2bd0*/  @!P1 LEA.HI.X R9, R234, R4, R235, 0x1, P0 ;  /* 0x00000004ea099211 */ /* 0x008fe400000f0ceb */
[----:B------:R-:W-:-:S03]  /*2be0*/  @!P1 LEA R6, P0, R237, R0, 0x1 ;  /* 0x00000000ed069211 */ /* 0x000fc600078008ff */
[----:B------:R-:W-:Y:S01]  /*2bf0*/  @!PT LDS RZ, [RZ] ;  /* 0x00000000fffff984 */ /* 0x000fe20000000800 */
[----:B------:R-:W-:Y:S01]  /*2c00*/  @!PT LDS RZ, [RZ] ;  /* 0x00000000fffff984 */ /* 0x000fe20000000800 */
[----:B------:R-:W-:Y:S01]  /*2c10*/  @!PT LDS RZ, [RZ] ;  /* 0x00000000fffff984 */ /* 0x000fe20000000800 */
[----:B------:R1:W-:Y:S01]  /*2c20*/  @!P1 LDGSTS.E.BYPASS.LTC128B.128 [R218+0x13100], [R8.64], !P5 ;  /* 0x1310000008da9fae */ /* 0x0003e2000e901d46 */
[----:B--2---:R-:W-:Y:S02]  /*2c30*/  SHF.R.S32.HI R10, RZ, 0x1f, R5 ;  /* 0x0000001fff0a7819 */ /* 0x004fe40000011405 */
[----:B------:R-:W-:Y:S02]  /*2c40*/  ISETP.NE.AND P5, PT, R20, RZ, PT ;  /* 0x000000ff1400720c */ /* 0x000fe40003fa5270 */
[----:B------:R-:W-:-:S04]  /*2c50*/  LEA.HI R10, R10, R5, RZ, 0x3 ;  /* 0x000000050a0a7211 */ /* 0x000fc800078f18ff */
[----:B------:R-:W-:-:S05]  /*2c60*/  SHF.R.S32.HI R10, RZ, 0x3, R10 ;  /* 0x00000003ff0a7819 */ /* 0x000fca000001140a */
[----:B------:R-:W-:Y:S01]  /*2c70*/  IMAD.IADD R5, R19, 0x1, -R10 ;  /* 0x0000000113057824 */ /* 0x000fe200078e0a0a */
[----:B-----5:R-:W-:Y:S02]  /*2c80*/  @!P1 LEA.HI.X R7, R237, R4, R3, 0x1, P0 ;  /* 0x00000004ed079211 */ /* 0x020fe400000f0c03 */
[----:B------:R-:W-:-:S03]  /*2c90*/  @!P1 LEA R2, P0, R236, R0, 0x1 ;  /* 0x00000000ec029211 */ /* 0x000fc600078008ff */
[----:B------:R2:W-:Y:S01]  /*2ca0*/  @!P1 LDGSTS.E.BYPASS.LTC128B.128 [R218+0x17100], [R6.64], !P4 ;  /* 0x1710000006da9fae */ /* 0x0005e2000e101d46 */
[----:B------:R-:W-:Y:S02]  /*2cb0*/  @!P1 LEA.HI.X R3, R236, R4, R252, 0x1, P0 ;  /* 0x00000004ec039211 */ /* 0x000fe400000f0cfc */
[----:B------:R-:W-:-:S03]  /*2cc0*/  ISETP.NE.AND P4, PT, R90, RZ, PT ;  /* 0x000000ff5a00720c */ /* 0x000fc60003f85270 */
[----:B------:R3:W-:Y:S01]  /*2cd0*/  @!P1 LDGSTS.E.BYPASS.LTC128B.128 [R218+0x1b100], [R2.64], !P3 ;  /* 0x1b10000002da9fae */ /* 0x0007e2000d901d46 */
[----:B------:R-:W-:Y:S02]  /*2ce0*/  ISETP.NE.AND P3, PT, R91, RZ, PT ;  /* 0x000000ff5b00720c */ /* 0x000fe40003f65270 */
[----:B--2---:R-:W-:-:S05]  /*2cf0*/  SHF.R.S32.HI R6, RZ, 0x1f, R88 ;  /* 0x0000001fff067819 */ /* 0x004fca0000011458 */
[----:B------:R-:W-:Y:S01]  /*2d00*/  IMAD R7, R6, c[0x0][0x1e0], RZ ;  /* 0x0000780006077a24 */ /* 0x000fe200078e02ff */
[----:B---3--:R-:W-:Y:S01]  /*2d10*/  @!P1 LEA R2, P0, R238, R0, 0x1 ;  /* 0x00000000ee029211 */ /* 0x008fe200078008ff */
[C---:B------:R-:W-:Y:S02]  /*2d20*/  IMAD R0, R88.reuse, -0x40, R5 ;  /* 0xffffffc058007824 */ /* 0x040fe400078e0205 */
[----:B------:R-:W-:Y:S01]  /*2d30*/  IMAD R7, R88, c[0x0][0x1e4], R7 ;  /* 0x0000790058077a24 */ /* 0x000fe200078e0207 */
[----:B------:R-:W-:Y:S01]  /*2d40*/  @!P1 LEA.HI.X R3, R238, R4, R247, 0x1, P0 ;  /* 0x00000004ee039211 */ /* 0x000fe200000f0cf7 */
[----:B------:R-:W-:Y:S01]  /*2d50*/  IMAD.WIDE.U32 R4, R88, c[0x0][0x1e0], RZ ;  /* 0x0000780058047a25 */ /* 0x000fe200078e00ff */
[----:B------:R-:W-:-:S03]  /*2d60*/  ISETP.GE.AND P0, PT, R0, 0x1, PT ;  /* 0x000000010000780c */ /* 0x000fc60003f06270 */
[----:B------:R2:W-:Y:S01]  /*2d70*/  @!P1 LDGSTS.E.BYPASS.LTC128B.128 [R218+0x1f100], [R2.64], !P2 ;  /* 0x1f10000002da9fae */ /* 0x0005e2000d101d46 */
[----:B------:R-:W-:Y:S02]  /*2d80*/  ISETP.GE.AND P2, PT, R0, 0x21, PT ;  /* 0x000000210000780c */ /* 0x000fe40003f46270 */
[----:B------:R-:W-:Y:S01]  /*2d90*/  LEA R0, P1, R4, R220, 0x6 ;  /* 0x000000dc04007211 */ /* 0x000fe200078230ff */
[----:B------:R-:W0:Y:S01]  /*2da0*/  LDGDEPBAR ;  /* 0x00000000000079af */ /* 0x000e220000000000 */
[----:B------:R-:W-:Y:S01]  /*2db0*/  WARPSYNC 0xffffffff ;  /* 0xffffffff00007948 */ /* 0x000fe20003800000 */
[----:B------:R-:W-:Y:S02]  /*2dc0*/  BSSY B0, `(.L_x_1253) ;  /* 0x0000132000007945 */ /* 0x000fe40003800000 */
[----:B------:R-:W-:Y:S01]  /*2dd0*/  BAR.SYNC.DEFER_BLOCKING 0x0 ;  /* 0x0000000000007b1d */ /* 0x000fe20000010000 */
[----:B--2---:R-:W-:Y:S02]  /*2de0*/  IMAD.IADD R2, R5, 0x1, R7 ;  /* 0x0000000105027824 */ /* 0x004fe400078e0207 */
[----:B------:R-:W-:-:S03]  /*2df0*/  IMAD.MOV.U32 R3, RZ, RZ, 0x20 ;  /* 0x00000020ff037424 */ /* 0x000fc600078e00ff */
[----:B------:R-:W-:Y:S01]  /*2e00*/  LEA.HI.X R2, R4, R224, R2, 0x6, P1 ;  /* 0x000000e004027211 */ /* 0x000fe200008f3402 */
[----:B-1----:R-:W-:Y:S01]  /*2e10*/  IMAD.WIDE.U32 R8, R3, c[0x0][0x1e0], RZ ;  /* 0x0000780003087a25 */ /* 0x002fe200078e00ff */
[----:B------:R-:W-:-:S03]  /*2e20*/  @P0 LEA R4, P1, R0, c[0x0][0x1c8], 0x1 ;  /* 0x0000720000040a11 */ /* 0x000fc600078208ff */
[----:B------:R-:W-:Y:S01]  /*2e30*/  IMAD R3, R3, c[0x0][0x1e4], RZ ;  /* 0x0000790003037a24 */ /* 0x000fe200078e02ff */
[C---:B------:R-:W-:Y:S02]  /*2e40*/  @P0 LEA.HI.X R5, R0.reuse, c[0x0][0x1cc], R2, 0x1, P1 ;  /* 0x0000730000050a11 */ /* 0x040fe400008f0c02 */
[----:B------:R-:W-:-:S03]  /*2e50*/  @P2 IADD3 R0, P1, R0, R8, RZ ;  /* 0x0000000800002210 */ /* 0x000fc60007f3e0ff */
[----:B------:R-:W-:Y:S01]  /*2e60*/  @!PT LDS RZ, [RZ] ;  /* 0x00000000fffff984 */ /* 0x000fe20000000800 */
[----:B------:R-:W-:Y:S01]  /*2e70*/  @!PT LDS RZ, [RZ] ;  /* 0x00000000fffff984 */ /* 0x000fe20000000800 */
[----:B------:R-:W-:Y:S01]  /*2e80*/  @!PT LDS RZ, [RZ] ;  /* 0x00000000fffff984 */ /* 0x000fe20000000800 */
[----:B------:R1:W-:Y:S01]  /*2e90*/  @P0 LDGSTS.E.BYPASS.LTC128B.128 [R218+0x8100], [R4.64], !P3 ;  /* 0x0810000004da0fae */ /* 0x0003e2000d901d46 */
[----:B------:R-:W-:Y:S02]  /*2ea0*/  @P2 IADD3.X R3, R2, R9, R3, P1, !PT ;  /* 0x0000000902032210 */ /* 0x000fe40000ffe403 */
[C---:B------:R-:W-:Y:S01]  /*2eb0*/  @P2 LEA R2, P1, R0.reuse, c[0x0][0x1c8], 0x1 ;  /* 0x0000720000022a11 */ /* 0x040fe200078208ff */
[----:B------:R1:W-:Y:S03]  /*2ec0*/  @P0 LDGSTS.E.BYPASS.LTC128B.128 [R218+0xa100], [R4.64+0x80], !P4 ;  /* 0x0a10008004da0fae */ /* 0x0003e6000e101d46 */
[----:B------:R-:W-:Y:S01]  /*2ed0*/  @P2 LEA.HI.X R3, R0, c[0x0][0x1cc], R3, 0x1, P1 ;  /* 0x0000730000032a11 */ /* 0x000fe200008f0c03 */
[----:B------:R1:W-:Y:S01]  /*2ee0*/  @P0 LDGSTS.E.BYPASS.LTC128B.128 [R218+0xc100], [R4.64+0x100], !P5 ;  /* 0x0c10010004da0fae */ /* 0x0003e2000e901d46 */
[----:B------:R-:W-:-:S03]  /*2ef0*/  IMAD R0, R6, c[0x0][0x208], RZ ;  /* 0x0000820006007a24 */ /* 0x000fc600078e02ff */
[----:B------:R1:W-:Y:S01]  /*2f00*/  @P0 LDGSTS.E.BYPASS.LTC128B.128 [R218+0xe100], [R4.64+0x180], !P6 ;  /* 0x0e10018004da0fae */ /* 0x0003e2000f101d46 */
[----:B------:R-:W-:-:S03]  /*2f10*/  IMAD R6, R88, c[0x0][0x20c], R0 ;  /* 0x0000830058067a24 */ /* 0x000fc600078e0200 */
[----:B------:R2:W-:Y:S04]  /*2f20*/  @P2 LDGSTS.E.BYPASS.LTC128B.128 [R218+0x9100], [R2.64], !P3 ;  /* 0x0910000002da2fae */ /* 0x0005e8000d901d46 */
[----:B------:R2:W-:Y:S04]  /*2f30*/  @P2 LDGSTS.E.BYPASS.LTC128B.128 [R218+0xb100], [R2.64+0x80], !P4 ;  /* 0x0b10008002da2fae */ /* 0x0005e8000e101d46 */
[----:B------:R2:W-:Y:S04]  /*2f40*/  @P2 LDGSTS.E.BYPASS.LTC128B.128 [R218+0xd100], [R2.64+0x100], !P5 ;  /* 0x0d10010002da2fae */ /* 0x0005e8000e901d46 */
[----:B------:R2:W-:Y:S01]  /*2f50*/  @P2 LDGSTS.E.BYPASS.LTC128B.128 [R218+0xf100], [R2.64+0x180], !P6 ;  /* 0x0f10018002da2fae */ /* 0x0005e2000f101d46 */
[----:B------:R-:W-:-:S03]  /*2f60*/  LOP3.LUT P2, RZ, R32, 0x2, RZ, 0xc0, !PT ;  /* 0x0000000220ff7812 */ /* 0x000fc6000784c0ff */
[----:B------:R-:W0:Y:S01]  /*2f70*/  LDGDEPBAR ;  /* 0x00000000000079af */ /* 0x000e220000000000 */
[----:B-1----:R-:W-:-:S05]  /*2f80*/  IMAD.WIDE.U32 R4, R88, c[0x0][0x208], RZ ;  /* 0x0000820058047a25 */ /* 0x002fca00078e00ff */
[----:B------:R-:W-:Y:S01]  /*2f90*/  LEA R0, P1, R4, R222, 0x6 ;  /* 0x000000de04007211 */ /* 0x000fe200078230ff */
[----:B--2---:R-:W-:Y:S01]  /*2fa0*/  IMAD.IADD R3, R5, 0x1, R6 ;  /* 0x0000000105037824 */ /* 0x004fe200078e0206 */
[----:B------:R-:W-:-:S04]  /*2fb0*/  DEPBAR.LE SB0, 0x1 ;  /* 0x000080400000791a */ /* 0x000fc80000000000 */
[----:B------:R-:W-:-:S04]  /*2fc0*/  DEPBAR.LE SB0, 0x0 ;  /* 0x000080000000791a */ /* 0x000fc80000000000 */
[----:B------:R-:W-:Y:S01]  /*2fd0*/  BAR.SYNC.DEFER_BLOCKING 0x0 ;  /* 0x0000000000007b1d */ /* 0x000fe20000010000 */
[----:B------:R-:W-:Y:S01]  /*2fe0*/  LEA R2, P0, R0, c[0x0][0x1f8], 0x1 ;  /* 0x00007e0000027a11 */ /* 0x000fe200078008ff */
[----:B------:R-:W-:Y:S01]  /*2ff0*/  IMAD.MOV.U32 R5, RZ, RZ, c[0x0][0x208] ;  /* 0x00008200ff057624 */ /* 0x000fe200078e00ff */
[----:B------:R-:W-:Y:S01]  /*3000*/  LEA.HI.X R3, R4, R226, R3, 0x6, P1 ;  /* 0x000000e204037211 */ /* 0x000fe200008f3403 */
[----:B------:R-:W-:Y:S01]  /*3010*/  IMAD.MOV.U32 R6, RZ, RZ, c[0x0][0x20c] ;  /* 0x00008300ff067624 */ /* 0x000fe200078e00ff */
[----:B------:R-:W-:Y:S02]  /*3020*/  LOP3.LUT R4, R32, 0x1, RZ, 0xc0, !PT ;  /* 0x0000000120047812 */ /* 0x000fe400078ec0ff */
[----:B------:R-:W-:Y:S01]  /*3030*/  LEA.HI.X R3, R0, c[0x0][0x1fc], R3, 0x1, P0 ;  /* 0x00007f0000037a11 */ /* 0x000fe200000f0c03 */
[----:B------:R-:W-:Y:S01]  /*3040*/  IMAD.IADD R0, R89, 0x1, -R10 ;  /* 0x0000000159007824 */ /* 0x000fe200078e0a0a */
[----:B------:R-:W-:Y:S02]  /*3050*/  LEA R12, P0, R5, R2, 0x6 ;  /* 0x00000002050c7211 */ /* 0x000fe400078030ff */
[----:B------:R-:W-:-:S02]  /*3060*/  ISETP.NE.U32.AND P3, PT, R4, 0x1, PT ;  /* 0x000000010400780c */ /* 0x000fc40003f65070 */
[----:B------:R-:W-:Y:S02]  /*3070*/  LEA.HI.X R13, R5, R3, R6, 0x6, P0 ;  /* 0x00000003050d7211 */ /* 0x000fe400000f3406 */
[----:B------:R-:W-:Y:S02]  /*3080*/  ISETP.LT.OR P0, PT, R0, 0x1, P3 ;  /* 0x000000010000780c */ /* 0x000fe40001f01670 */
[----:B------:R-:W-:Y:S02]  /*3090*/  LOP3.LUT P1, RZ, R32, 0x4, RZ, 0xc0, !PT ;  /* 0x0000000420ff7812 */ /* 0x000fe4000782c0ff */
[C---:B------:R-:W-:Y:S01]  /*30a0*/  ISETP.LT.OR P3, PT, R0.reuse, 0x21, P3 ;  /* 0x000000210000780c */ /* 0x040fe20001f61670 */
[----:B------:R-:W-:Y:S04]  /*30b0*/  LDSM.16.M88.4 R4, [R198] ;  /* 0x00000000c604783b */ /* 0x000fe80000000200 */
[----:B------:R-:W-:Y:S04]  /*30c0*/  LDSM.16.M88.4 R28, [R151] ;  /* 0x00000000971c783b */ /* 0x000fe80000000200 */
[----:B------:R-:W1:Y:S04]  /*30d0*/  LDSM.16.M88.4 R24, [R151+0x800] ;  /* 0x000800009718783b */ /* 0x000e680000000200 */
[----:B------:R-:W2:Y:S04]  /*30e0*/  LDSM.16.M88.4 R20, [R151+0x1000] ;  /* 0x001000009714783b */ /* 0x000ea80000000200 */
[----:B------:R-:W3:Y:S04]  /*30f0*/  LDSM.16.M88.4 R16, [R151+0x1800] ;  /* 0x001800009710783b */ /* 0x000ee80000000200 */
[----:B------:R-:W-:Y:S04]  /*3100*/  LDSM.16.M88.4 R8, [R199] ;  /* 0x00000000c708783b */ /* 0x000fe80000000200 */
[----:B------:R-:W5:Y:S04]  /*3110*/  LDSM.16.M88.4 R48, [R202] ;  /* 0x00000000ca30783b */ /* 0x000f680000000200 */
[----:B------:R-:W4:Y:S04]  /*3120*/  LDSM.16.M88.4 R60, [R217] ;  /* 0x00000000d93c783b */ /* 0x000f280000000200 */
[----:B------:R-:W3:Y:S04]  /*3130*/  LDSM.16.M88.4 R64, [R216] ;  /* 0x00000000d840783b */ /* 0x000ee80000000200 */
[----:B------:R-:W3:Y:S04]  /*3140*/  LDSM.16.M88.4 R72, [R215] ;  /* 0x00000000d748783b */ /* 0x000ee80000000200 */
[----:B------:R-:W-:Y:S01]  /*3150*/  @!PT LDS RZ, [RZ] ;  /* 0x00000000fffff984 */ /* 0x000fe20000000800 */
[----:B------:R-:W-:Y:S01]  /*3160*/  @!PT LDS RZ, [RZ] ;  /* 0x00000000fffff984 */ /* 0x000fe20000000800 */
[----:B------:R-:W-:Y:S01]  /*3170*/  @!PT LDS RZ, [RZ] ;  /* 0x00000000fffff984 */ /* 0x000fe20000000800 */
[----:B------:R3:W-:Y:S01]  /*3180*/  LDGSTS.E.BYPASS.LTC128B.128 [R218+0x100], [R2.64], !P0 ;  /* 0x0010000002da7fae */ /* 0x0007e2000c101d46 */
[----:B------:R-:W-:-:S02]  /*3190*/  ISETP.LT.OR P0, PT, R0, 0x1, !P2 ;  /* 0x000000010000780c */ /* 0x000fc40005701670 */
[C---:B------:R-:W-:Y:S01]  /*31a0*/  ISETP.LT.OR P2, PT, R0.reuse, 0x21, !P2 ;  /* 0x000000210000780c */ /* 0x040fe20005741670 */
[C---:B-1----:R-:W-:Y:S10]  /*31b0*/  HMMA.16816.F32.BF16 R36, R4.reuse, R24, RZ ;  /* 0x000000180424723c */ /* 0x042ff400000418ff */
[----:B------:R1:W-:Y:S01]  /*31c0*/  LDGSTS.E.BYPASS.LTC128B.128 [R218+0x2100], [R2.64+0x80], !P0 ;  /* 0x0210008002da7fae */ /* 0x0003e2000c101d46 */
[C---:B------:R-:W-:Y:S01]  /*31d0*/  ISETP.LT.OR P0, PT, R0.reuse, 0x1, !P1 ;  /* 0x000000010000780c */ /* 0x040fe20004f01670 */
[----:B------:R-:W-:Y:S01]  /*31e0*/  HMMA.16816.F32.BF16 R40, R4, R26, RZ ;  /* 0x0000001a0428723c */ /* 0x000fe200000418ff */
[----:B------:R-:W-:-:S07]  /*31f0*/  ISETP.LT.OR P1, PT, R0, 0x21, !P1 ;  /* 0x000000210000780c */ /* 0x000fce0004f21670 */
[----:B--2---:R-:W-:Y:S04]  /*3200*/  HMMA.16816.F32.BF16 R52, R4, R22, RZ ;  /* 0x000000160434723c */ /* 0x004fe800000418ff */
[----:B------:R1:W-:Y:S01]  /*3210*/  LDGSTS.E.BYPASS.LTC128B.128 [R218+0x4100], [R2.64+0x100], !P0 ;  /* 0x0410010002da7fae */ /* 0x0003e2000c101d46 */
[----:B------:R-:W-:-:S03]  /*3220*/  LOP3.LUT P0, RZ, R32, 0x8, RZ, 0xc0, !PT ;  /* 0x0000000820ff7812 */ /* 0x000fc6000780c0ff */
[----:B------:R-:W-:Y:S01]  /*3230*/  HMMA.16816.F32.BF16 R32, R4, R28, RZ ;  /* 0x0000001c0420723c */ /* 0x000fe200000418ff */
[C---:B------:R-:W-:Y:S02]  /*3240*/  ISETP.LT.OR P4, PT, R0.reuse, 0x1, !P0 ;  /* 0x000000010000780c */ /* 0x040fe40004781670 */
[----:B------:R-:W-:-:S05]  /*3250*/  ISETP.LT.OR P0, PT, R0, 0x21, !P0 ;  /* 0x000000210000780c */ /* 0x000fca0004701670 */
[C---:B------:R-:W-:Y:S06]  /*3260*/  HMMA.16816.F32.BF16 R28, R4.reuse, R30, RZ ;  /* 0x0000001e041c723c */ /* 0x040fec00000418ff */
[----:B------:R1:W-:Y:S02]  /*3270*/  LDGSTS.E.BYPASS.LTC128B.128 [R218+0x6100], [R2.64+0x180], !P4 ;  /* 0x0610018002da7fae */ /* 0x0003e4000e101d46 */
[C---:B------:R-:W-:Y:S02]  /*3280*/  HMMA.16816.F32.BF16 R44, R4.reuse, R20, RZ ;  /* 0x00000014042c723c */ /* 0x040fe400000418ff */
[----:B------:R2:W-:Y:S04]  /*3290*/  LDGSTS.E.BYPASS.LTC128B.128 [R218+0x1100], [R12.64], !P3 ;  /* 0x011000000cda7fae */ /* 0x0005e8000d901d46 */
[----:B------:R2:W-:Y:S02]  /*32a0*/  LDGSTS.E.BYPASS.LTC128B.128 [R218+0x3100], [R12.64+0x80], !P2 ;  /* 0x031000800cda7fae */ /* 0x0005e4000d101d46 */
[C---:B---3--:R-:W-:Y:S02]  /*32b0*/  HMMA.16816.F32.BF16 R56, R4.reuse, R16, RZ ;  /* 0x000000100438723c */ /* 0x048fe400000418ff */
[----:B------:R2:W-:Y:S04]  /*32c0*/  LDGSTS.E.BYPASS.LTC128B.128 [R218+0x5100], [R12.64+0x100], !P1 ;  /* 0x051001000cda7fae */ /* 0x0005e8000c901d46 */
[----:B------:R2:W-:Y:S01]  /*32d0*/  LDGSTS.E.BYPASS.LTC128B.128 [R218+0x7100], [R12.64+0x180], !P0 ;  /* 0x071001800cda7fae */ /* 0x0005e2000c101d46 */
[----:B------:R-:W-:Y:S01]  /*32e0*/  ISETP.GT.AND P0, PT, R88, R242, PT ;  /* 0x000000f25800720c */ /* 0x000fe20003f04270 */
[----:B------:R-:W-:Y:S02]  /*32f0*/  HMMA.16816.F32.BF16 R16, R4, R18, RZ ;  /* 0x000000120410723c */ /* 0x000fe400000418ff */
[----:B------:R-:W-:Y:S04]  /*3300*/  LDSM.16.M88.4 R4, [R201] ;  /* 0x00000000c904783b */ /* 0x000fe80000000200 */
[----:B------:R-:W3:Y:S02]  /*3310*/  LDSM.16.M88.4 R68, [R197] ;  /* 0x00000000c544783b */ /* 0x000ee40000000200 */
[C---:B-----5:R-:W-:Y:S02]  /*3320*/  HMMA.16816.F32.BF16 R20, R8.reuse, R48, R32 ;  /* 0x000000300814723c */ /* 0x060fe40000041820 */
[----:B------:R-:W5:Y:S04]  /*3330*/  LDSM.16.M88.4 R76, [R197+0x800] ;  /* 0x00080000c54c783b */ /* 0x000f680000000200 */
[----:B------:R-:W1:Y:S02]  /*3340*/  LDSM.16.M88.4 R80, [R197+0x1000] ;  /* 0x00100000c550783b */ /* 0x000e640000000200 */
[C---:B------:R-:W-:Y:S02]  /*3350*/  HMMA.16816.F32.BF16 R24, R8.reuse, R50, R28 ;  /* 0x000000320818723c */ /* 0x040fe4000004181c */
[----:B------:R-:W1:Y:S04]  /*3360*/  LDSM.16.M88.4 R84, [R197+0x1800] ;  /* 0x00180000c554783b */ /* 0x000e680000000200 */
[----:B------:R-:W-:Y:S02]  /*3370*/  LDSM.16.M88.4 R32, [R194] ;  /* 0x00000000c220783b */ /* 0x000fe40000000200 */
[C---:B----4-:R-:W-:Y:S02]  /*3380*/  HMMA.16816.F32.BF16 R28, R8.reuse, R60, R36 ;  /* 0x0000003c081c723c */ /* 0x050fe40000041824 */
[----:B------:R-:W0:Y:S06]  /*3390*/  LDGDEPBAR ;  /* 0x00000000000079af */ /* 0x000e2c0000000000 */
[C---:B------:R-:W-:Y:S01]  /*33a0*/  HMMA.16816.F32.BF16 R36, R8.reuse, R62, R40 ;  /* 0x0000003e0824723c */ /* 0x040fe20000041828 */
[----:B------:R-:W-:Y:S07]  /*33b0*/  LDSM.16.M88.4 R60, [R151+0x2800] ;  /* 0x00280000973c783b */ /* 0x000fee0000000200 */
[C---:B------:R-:W-:Y:S08]  /*33c0*/  HMMA.16816.F32.BF16 R48, R8.reuse, R66, R52 ;  /* 0x000000420830723c */ /* 0x040ff00000041834 */
[C---:B------:R-:W-:Y:S01]  /*33d0*/  HMMA.16816.F32.BF16 R40, R8.reuse, R64, R44 ;  /* 0x000000400828723c */ /* 0x040fe2000004182c */
[----:B------:R-:W-:Y:S04]  /*33e0*/  LDSM.16.M88.4 R64, [R194+0x1000] ;  /* 0x00100000c240783b */ /* 0x000fe80000000200 */
[----:B------:R-:W-:Y:S03]  /*33f0*/  LDSM.16.M88.4 R44, [R151+0x2000] ;  /* 0x00200000972c783b */ /* 0x000fe60000000200 */
[C---:B------:R-:W-:Y:S01]  /*3400*/  HMMA.16816.F32.BF16 R52, R8.reuse, R72, R56 ;  /* 0x000000480834723c */ /* 0x040fe20000041838 */
[----:B------:R-:W-:Y:S07]  /*3410*/  LDSM.16.M88.4 R56, [R194+0x800] ;  /* 0x00080000c238783b */ /* 0x000fee0000000200 */
[----:B--2---:R-:W-:Y:S01]  /*3420*/  HMMA.16816.F32.BF16 R12, R8, R74, R16 ;  /* 0x0000004a080c723c */ /* 0x004fe20000041810 */
[----:B------:R-:W2:Y:S04]  /*3430*/  LDSM.16.M88.4 R8, [R200] ;  /* 0x00000000c808783b */ /* 0x000ea80000000200 */
[----:B------:R-:W4:Y:S03]  /*3440*/  LDSM.16.M88.4 R72, [R194+0x1800] ;  /* 0x00180000c248783b */ /* 0x000f260000000200 */
[C---:B---3--:R-:W-:Y:S08]  /*3450*/  HMMA.16816.F32.BF16 R20, R4.reuse, R68, R20 ;  /* 0x000000440414723c */ /* 0x048ff00000041814 */
[C---:B------:R-:W-:Y:S01]  /*3460*/  HMMA.16816.F32.BF16 R16, R4.reuse, R70, R24 ;  /* 0x000000460410723c */ /* 0x040fe20000041818 */
[----:B------:R-:W-:Y:S04]  /*3470*/  LDSM.16.M88.4 R68, [R151+0x3000] ;  /* 0x003000009744783b */ /* 0x000fe80000000200 */
[----:B------:R-:W-:Y:S03]  /*3480*/  LDSM.16.M88.4 R24, [R214] ;  /* 0x00000000d618783b */ /* 0x000fe60000000200 */
        /* <DEDUP_REMOVED lines=11> */
[C---:B------:R-:W-:Y:S01]  /*3540*/  HMMA.16816.F32.BF16 R16, R8.reuse, R34, R16 ;  /* 0x000000220810723c */ /* 0x040fe20000041810 */
[----:B------:R-:W-:Y:S07]  /*3550*/  LDSM.16.M88.4 R32, [R197+0x2000] ;  /* 0x00200000c520783b */ /* 0x000fee0000000200 */
[C---:B------:R-:W-:Y:S08]  /*3560*/  HMMA.16816.F32.BF16 R28, R8.reuse, R56, R28 ;  /* 0x00000038081c723c */ /* 0x040ff0000004181c */
[C---:B------:R-:W-:Y:S01]  /*3570*/  HMMA.16816.F32.BF16 R36, R8.reuse, R58, R36 ;  /* 0x0000003a0824723c */ /* 0x040fe20000041824 */
[----:B------:R-:W-:Y:S07]  /*3580*/  LDSM.16.M88.4 R56, [R213] ;  /* 0x00000000d538783b */ /* 0x000fee0000000200 */
[C---:B------:R-:W-:Y:S08]  /*3590*/  HMMA.16816.F32.BF16 R40, R8.reuse, R64, R40 ;  /* 0x000000400828723c */ /* 0x040ff00000041828 */
[C---:B------:R-:W-:Y:S01]  /*35a0*/  HMMA.16816.F32.BF16 R48, R8.reuse, R66, R48 ;  /* 0x000000420830723c */ /* 0x040fe20000041830 */
[----:B------:R-:W-:Y:S07]  /*35b0*/  LDSM.16.M88.4 R64, [R212] ;  /* 0x00000000d440783b */ /* 0x000fee0000000200 */
[C---:B----4-:R-:W-:Y:S08]  /*35c0*/  HMMA.16816.F32.BF16 R52, R8.reuse, R72, R52 ;  /* 0x000000480834723c */ /* 0x050ff00000041834 */
[----:B------:R-:W-:Y:S01]  /*35d0*/  HMMA.16816.F32.BF16 R12, R8, R74, R12 ;  /* 0x0000004a080c723c */ /* 0x000fe2000004180c */
[----:B------:R-:W2:Y:S04]  /*35e0*/  LDSM.16.M88.4 R8, [R199+0x4000] ;  /* 0x00400000c708783b */ /* 0x000ea80000000200 */
[----:B------:R-:W3:Y:S03]  /*35f0*/  LDSM.16.M88.4 R72, [R211] ;  /* 0x00000000d348783b */ /* 0x000ee60000000200 */
[C---:B-1----:R-:W-:Y:S08]  /*3600*/  HMMA.16816.F32.BF16 R20, R4.reuse, R44, R20 ;  /* 0x0000002c0414723c */ /* 0x042ff00000041814 */
        /* <DEDUP_REMOVED lines=9> */
[----:B------:R-:W-:Y:S01]  /*36a0*/  HMMA.16816.F32.BF16 R12, R4, R78, R12 ;  /* 0x0000004e040c723c */ /* 0x000fe2000004180c */
[----:B------:R-:W1:Y:S04]  /*36b0*/  LDSM.16.M88.4 R4, [R201+0x4000] ;  /* 0x00400000c904783b */ /* 0x000e680000000200 */
[----:B------:R-:W4:Y:S03]  /*36c0*/  LDSM.16.M88.4 R76, [R197+0x3800] ;  /* 0x00380000c54c783b */ /* 0x000f260000000200 */
        /* <DEDUP_REMOVED lines=10> */
[----:B------:R-:W-:Y:S01]  /*3770*/  HMMA.16816.F32.BF16 R12, R8, R74, R12 ;  /* 0x0000004a080c723c */ /* 0x000fe2000004180c */
[----:B------:R-:W2:Y:S04]  /*3780*/  LDSM.16.M88.4 R8, [R200+0x4000] ;  /* 0x00400000c808783b */ /* 0x000ea80000000200 */
[----:B------:R-:W3:Y:S03]  /*3790*/  LDSM.16.M88.4 R72, [R194+0x3800] ;  /* 0x00380000c248783b */ /* 0x000ee60000000200 */
[C---:B-1----:R-:W-:Y:S08]  /*37a0*/  HMMA.16816.F32.BF16 R20, R4.reuse, R32, R20 ;  /* 0x000000200414723c */ /* 0x042ff00000041814 */
[C---:B------:R-:W-:Y:S01]  /*37b0*/  HMMA.16816.F32.BF16 R16, R4.reuse, R34, R16 ;  /* 0x000000220410723c */ /* 0x040fe20000041810 */
[----:B------:R-:W-:Y:S07]  /*37c0*/  LDSM.16.M88.4 R32, [R151+0x4000] ;  /* 0x004000009720783b */ /* 0x000fee0000000200 */
[C---:B------:R-:W-:Y:S08]  /*37d0*/  HMMA.16816.F32.BF16 R28, R4.reuse, R60, R28 ;  /* 0x0000003c041c723c */ /* 0x040ff0000004181c */
[C---:B------:R-:W-:Y:S01]  /*37e0*/  HMMA.16816.F32.BF16 R36, R4.reuse, R62, R36 ;  /* 0x0000003e0424723c */ /* 0x040fe20000041824 */
[----:B------:R-:W-:Y:S07]  /*37f0*/  LDSM.16.M88.4 R60, [R208] ;  /* 0x00000000d03c783b */ /* 0x000fee0000000200 */
[C---:B------:R-:W-:Y:S08]  /*3800*/  HMMA.16816.F32.BF16 R40, R4.reuse, R68, R40 ;  /* 0x000000440428723c */ /* 0x040ff00000041828 */
[C---:B------:R-:W-:Y:S01]  /*3810*/  HMMA.16816.F32.BF16 R48, R4.reuse, R70, R48 ;  /* 0x000000460430723c */ /* 0x040fe20000041830 */
[----:B------:R-:W-:Y:S07]  /*3820*/  LDSM.16.M88.4 R68, [R151+0x5000] ;  /* 0x005000009744783b */ /* 0x000fee0000000200 */
[C---:B----4-:R-:W-:Y:S08]  /*3830*/  HMMA.16816.F32.BF16 R52, R4.reuse, R76, R52 ;  /* 0x0000004c0434723c */ /* 0x050ff00000041834 */
[----:B------:R-:W-:Y:S01]  /*3840*/  HMMA.16816.F32.BF16 R12, R4, R78, R12 ;  /* 0x0000004e040c723c */ /* 0x000fe2000004180c */
[----:B------:R-:W1:Y:S04]  /*3850*/  LDSM.16.M88.4 R4, [R198+0x8000] ;  /* 0x00800000c604783b */ /* 0x000e680000000200 */
[----:B------:R-:W4:Y:S03]  /*3860*/  LDSM.16.M88.4 R76, [R151+0x5800] ;  /* 0x00580000974c783b */ /* 0x000f260000000200 */
[C---:B--2---:R-:W-:Y:S08]  /*3870*/  HMMA.16816.F32.BF16 R20, R8.reuse, R24, R20 ;  /* 0x000000180814723c */ /* 0x044ff00000041814 */
[C---:B------:R-:W-:Y:S01]  /*3880*/  HMMA.16816.F32.BF16 R16, R8.reuse, R26, R16 ;  /* 0x0000001a0810723c */ /* 0x040fe20000041810 */
[----:B------:R-:W-:Y:S07]  /*3890*/  LDSM.16.M88.4 R24, [R210] ;  /* 0x00000000d218783b */ /* 0x000fee0000000200 */
[C---:B------:R-:W-:Y:S08]  /*38a0*/  HMMA.16816.F32.BF16 R28, R8.reuse, R44, R28 ;  /* 0x0000002c081c723c */ /* 0x040ff0000004181c */
[C---:B------:R-:W-:Y:S01]  /*38b0*/  HMMA.16816.F32.BF16 R36, R8.reuse, R46, R36 ;  /* 0x0000002e0824723c */ /* 0x040fe20000041824 */
[----:B------:R-:W-:Y:S07]  /*38c0*/  LDSM.16.M88.4 R44, [R209] ;  /* 0x00000000d12c783b */ /* 0x000fee0000000200 */
[C---:B------:R-:W-:Y:S08]  /*38d0*/  HMMA.16816.F32.BF16 R40, R8.reuse, R64, R40 ;  /* 0x000000400828723c */ /* 0x040ff00000041828 */
[C---:B------:R-:W-:Y:S01]  /*38e0*/  HMMA.16816.F32.BF16 R48, R8.reuse, R66, R48 ;  /* 0x000000420830723c */ /* 0x040fe20000041830 */
[----:B------:R-:W-:Y:S07]  /*38f0*/  LDSM.16.M88.4 R64, [R197+0x5000] ;  /* 0x00500000c540783b */ /* 0x000fee0000000200 */
[C---:B---3--:R-:W-:Y:S08]  /*3900*/  HMMA.16816.F32.BF16 R52, R8.reuse, R72, R52 ;  /* 0x000000480834723c */ /* 0x048ff00000041834 */
        /* <DEDUP_REMOVED lines=28> */
[----:B------:R-:W-:Y:S03]  /*3ad0*/  LDSM.16.M88.4 R72, [R151+0x7800] ;  /* 0x007800009748783b */ /* 0x000fe60000000200 */
        /* <DEDUP_REMOVED lines=12> */
[----:B------:R-:W-:Y:S03]  /*3ba0*/  LDSM.16.M88.4 R76, [R194+0x7800] ;  /* 0x00780000c24c783b */ /* 0x000fe60000000200 */
        /* <DEDUP_REMOVED lines=10> */
[----:B------:R-:W-:Y:S01]  /*3c50*/  HMMA.16816.F32.BF16 R8, R8, R70, R12 ;  /* 0x000000460808723c */ /* 0x000fe2000004180c */
[----:B------:R-:W2:Y:S04]  /*3c60*/  LDSM.16.M88.4 R12, [R199+0xc000] ;  /* 0x00c00000c70c783b */ /* 0x000ea80000000200 */
[----:B------:R-:W3:Y:S03]  /*3c70*/  LDSM.16.M88.4 R68, [R203] ;  /* 0x00000000cb44783b */ /* 0x000ee60000000200 */
[C---:B-1----:R-:W-:Y:S08]  /*3c80*/  HMMA.16816.F32.BF16 R20, R4.reuse, R32, R20 ;  /* 0x000000200414723c */ /* 0x042ff00000041814 */
[C---:B------:R-:W-:Y:S08]  /*3c90*/  HMMA.16816.F32.BF16 R16, R4.reuse, R34, R16 ;  /* 0x000000220410723c */ /* 0x040ff00000041810 */
        /* <DEDUP_REMOVED lines=11> */
[C---:B------:R-:W-:Y:S08]  /*3d50*/  HMMA.16816.F32.BF16 R24, R12.reuse, R26, R16 ;  /* 0x0000001a0c18723c */ /* 0x040ff00000041810 */
[C---:B------:R-:W-:Y:S08]  /*3d60*/  HMMA.16816.F32.BF16 R20, R12.reuse, R44, R28 ;  /* 0x0000002c0c14723c */ /* 0x040ff0000004181c */
[C---:B------:R-:W-:Y:S08]  /*3d70*/  HMMA.16816.F32.BF16 R16, R12.reuse, R46, R36 ;  /* 0x0000002e0c10723c */ /* 0x040ff00000041824 */
[C---:B------:R-:W-:Y:S08]  /*3d80*/  HMMA.16816.F32.BF16 R28, R12.reuse, R60, R40 ;  /* 0x0000003c0c1c723c */ /* 0x040ff00000041828 */
[C---:B------:R-:W-:Y:S01]  /*3d90*/  HMMA.16816.F32.BF16 R48, R12.reuse, R62, R48 ;  /* 0x0000003e0c30723c */ /* 0x040fe20000041830 */
[----:B------:R-:W-:Y:S07]  /*3da0*/  LDSM.16.M88.4 R60, [R194+0x6800] ;  /* 0x00680000c23c783b */ /* 0x000fee0000000200 */
[C---:B---3--:R-:W-:Y:S08]  /*3db0*/  HMMA.16816.F32.BF16 R52, R12.reuse, R68, R52 ;  /* 0x000000440c34723c */ /* 0x048ff00000041834 */
[----:B------:R-:W-:Y:S01]  /*3dc0*/  HMMA.16816.F32.BF16 R44, R12, R70, R4 ;  /* 0x000000460c2c723c */ /* 0x000fe20000041804 */
[----:B------:R-:W2:Y:S04]  /*3dd0*/  LDSM.16.M88.4 R4, [R200+0xc000] ;  /* 0x00c00000c804783b */ /* 0x000ea80000000200 */
[----:B------:R-:W3:Y:S01]  /*3de0*/  LDSM.16.M88.4 R68, [R194+0x7000] ;  /* 0x00700000c244783b */ /* 0x000ee20000000200 */
[----:B------:R-:W-:-:S04]  /*3df0*/  DEPBAR.LE SB0, 0x0 ;  /* 0x000080000000791a */ /* 0x000fc80000000000 */
[C---:B-1----:R-:W-:Y:S08]  /*3e00*/  HMMA.16816.F32.BF16 R40, R8.reuse, R64, R32 ;  /* 0x000000400828723c */ /* 0x042ff00000041820 */
[C---:B------:R-:W-:Y:S08]  /*3e10*/  HMMA.16816.F32.BF16 R36, R8.reuse, R66, R24 ;  /* 0x000000420824723c */ /* 0x040ff00000041818 */
[C---:B----4-:R-:W-:Y:S08]  /*3e20*/  HMMA.16816.F32.BF16 R32, R8.reuse, R72, R20 ;  /* 0x000000480820723c */ /* 0x050ff00000041814 */
[C---:B------:R-:W-:Y:S08]  /*3e30*/  HMMA.16816.F32.BF16 R24, R8.reuse, R74, R16 ;  /* 0x0000004a0818723c */ /* 0x040ff00000041810 */
[C---:B------:R-:W-:Y:S08]  /*3e40*/  HMMA.16816.F32.BF16 R20, R8.reuse, R80, R28 ;  /* 0x000000500814723c */ /* 0x040ff0000004181c */
[C---:B------:R-:W-:Y:S08]  /*3e50*/  HMMA.16816.F32.BF16 R16, R8.reuse, R82, R48 ;  /* 0x000000520810723c */ /* 0x040ff00000041830 */
[C---:B------:R-:W-:Y:S08]  /*3e60*/  HMMA.16816.F32.BF16 R12, R8.reuse, R84, R52 ;  /* 0x00000054080c723c */ /* 0x040ff00000041834 */
[----:B------:R-:W-:Y:S08]  /*3e70*/  HMMA.16816.F32.BF16 R8, R8, R86, R44 ;  /* 0x000000560808723c */ /* 0x000ff0000004182c */
[C---:B--2---:R-:W-:Y:S08]  /*3e80*/  HMMA.16816.F32.BF16 R28, R4.reuse, R56, R40 ;  /* 0x00000038041c723c */ /* 0x044ff00000041828 */
[C---:B------:R-:W-:Y:S08]  /*3e90*/  HMMA.16816.F32.BF16 R36, R4.reuse, R58, R36 ;  /* 0x0000003a0424723c */ /* 0x040ff00000041824 */
[C---:B------:R-:W-:Y:S08]  /*3ea0*/  HMMA.16816.F32.BF16 R32, R4.reuse, R60, R32 ;  /* 0x0000003c0420723c */ /* 0x040ff00000041820 */
[C---:B------:R-:W-:Y:S08]  /*3eb0*/  HMMA.16816.F32.BF16 R24, R4.reuse, R62, R24 ;  /* 0x0000003e0418723c */ /* 0x040ff00000041818 */
[C---:B---3--:R-:W-:Y:S08]  /*3ec0*/  HMMA.16816.F32.BF16 R48, R4.reuse, R68, R20 ;  /* 0x000000440430723c */ /* 0x048ff00000041814 */
[C---:B------:R-:W-:Y:S08]  /*3ed0*/  HMMA.16816.F32.BF16 R52, R4.reuse, R70, R16 ;  /* 0x000000460434723c */ /* 0x040ff00000041810 */
[C---:B------:R-:W-:Y:S08]  /*3ee0*/  HMMA.16816.F32.BF16 R44, R4.reuse, R76, R12 ;  /* 0x0000004c042c723c */ /* 0x040ff0000004180c */
[----:B------:R-:W-:Y:S01]  /*3ef0*/  HMMA.16816.F32.BF16 R40, R4, R78, R8 ;  /* 0x0000004e0428723c */ /* 0x000fe20000041808 */
[----:B------:R-:W-:Y:S06]  /*3f00*/  BAR.SYNC.DEFER_BLOCKING 0x0 ;  /* 0x0000000000007b1d */ /* 0x000fec0000010000 */
[----:B------:R-:W-:Y:S01]  /*3f10*/  @!UPT UIADD3 URZ, URZ, URZ, URZ ;  /* 0x0000003f3f3ff290 */ /* 0x000fe2000fffe03f */
[----:B------:R-:W-:Y:S11]  /*3f20*/  @!P0 BRA `(.L_x_1254) ;  /* 0x000001b000008947 */ /* 0x000ff60003800000 */
[----:B------:R-:W-:Y:S01]  /*3f30*/  IADD3 R0, R150, -0x2, RZ ;  /* 0xfffffffe96007810 */ /* 0x000fe20007ffe0ff */
[----:B------:R-:W-:Y:S01]  /*3f40*/  IMAD.MOV.U32 R6, RZ, RZ, c[0x0][0x1e4] ;  /* 0x00007900ff067624 */ /* 0x000fe200078e00ff */
[----:B------:R-:W-:-:S02]  /*3f50*/  ISETP.NE.AND P3, PT, R91, RZ, PT ;  /* 0x000000ff5b00720c */ /* 0x000fc40003f65270 */
[----:B------:R-:W-:Y:S01]  /*3f60*/  SHF.R.S32.HI R2, RZ, 0x1f, R0 ;  /* 0x0000001fff027819 */ /* 0x000fe20000011400 */
[----:B------:R-:W-:Y:S01]  /*3f70*/  IMAD.WIDE.U32 R4, R0, c[0x0][0x1e0], RZ ;  /* 0x0000780000047a25 */ /* 0x000fe200078e00ff */
[----:B------:R-:W-:-:S03]  /*3f80*/  ISETP.NE.AND P4, PT, R90, RZ, PT ;  /* 0x000000ff5a00720c */ /* 0x000fc60003f85270 */
        /* <DEDUP_REMOVED lines=21> */
.L_x_1254:
[----:B------:R-:W-:Y:S05]  /*40e0*/  BSYNC B0 ;  /* 0x0000000000007941 */ /* 0x000fea0003800000 */
.L_x_1253:
[----:B------:R-:W-:Y:S01]  /*40f0*/  IMAD.IADD R0, R89, 0x1, -R239 ;  /* 0x0000000159007824 */ /* 0x000fe200078e0aef */
[----:B------:R-:W-:Y:S04]  /*4100*/  LDSM.16.MT88.4 R64, [R193+0x2800] ;  /* 0x00280000c140783b */ /* 0x000fe80000004200 */
[C---:B------:R-:W-:Y:S01]  /*4110*/  ISETP.GT.AND P1, PT, R0.reuse, RZ, PT ;  /* 0x000000ff0000720c */ /* 0x040fe20003f24270 */
[----:B------:R-:W-:Y:S01]  /*4120*/  LDSM.16.MT88.4 R72, [R192+0x4000] ;  /* 0x00400000c048783b */ /* 0x000fe20000004200 */
[----:B------:R-:W-:-:S02]  /*4130*/  ISETP.GT.AND P0, PT, R0, 0x1, PT ;  /* 0x000000010000780c */ /* 0x000fc40003f04270 */
[----:B------:R-:W-:Y:S01]  /*4140*/  ISETP.GT.AND P2, PT, R0, 0x8, PT ;  /* 0x000000080000780c */ /* 0x000fe20003f44270 */
[----:B------:R-:W-:Y:S01]  /*4150*/  LDSM.16.MT88.4 R60, [R196+0x2800] ;  /* 0x00280000c43c783b */ /* 0x000fe20000004200 */
[----:B-1----:R-:W-:Y:S02]  /*4160*/  FSEL R5, R28, -INF , P1 ;  /* 0xff8000001c057808 */ /* 0x002fe40000800000 */
[----:B------:R-:W-:Y:S01]  /*4170*/  FSEL R6, R29, -INF , P0 ;  /* 0xff8000001d067808 */ /* 0x000fe20000000000 */
[----:B------:R-:W-:Y:S01]  /*4180*/  LDSM.16.MT88.4 R68, [R192+0x4800] ;  /* 0x00480000c044783b */ /* 0x000fe20000004200 */
[----:B------:R-:W-:Y:S02]  /*4190*/  FSEL R13, R31, -INF , P0 ;  /* 0xff8000001f0d7808 */ /* 0x000fe40000000000 */
[----:B------:R-:W-:Y:S01]  /*41a0*/  ISETP.GT.AND P0, PT, R0, 0x9, PT ;  /* 0x000000090000780c */ /* 0x000fe20003f04270 */
[----:B------:R-:W0:Y:S01]  /*41b0*/  LDGDEPBAR ;  /* 0x00000000000079af */ /* 0x000e220000000000 */
        /* <DEDUP_REMOVED lines=11> */
[----:B------:R-:W-:Y:S01]  /*4270*/  ISETP.GT.AND P2, PT, R0, 0x18, PT ;  /* 0x000000180000780c */ /* 0x000fe20003f44270 */
[----:B------:R-:W-:Y:S01]  /*4280*/  LDSM.16.MT88.4 R36, [R196] ;  /* 0x00000000c424783b */ /* 0x000fe20000004200 */
[----:B------:R-:W-:-:S02]  /*4290*/  FSEL R10, R33, -INF , P0 ;  /* 0xff800000210a7808 */ /* 0x000fc40000000000 */
[----:B------:R-:W-:Y:S02]  /*42a0*/  FMNMX.FTZ R2, R9, R2, !PT ;  /* 0x0000000209027209 */ /* 0x000fe40007810000 */
[----:B------:R-:W-:Y:S02]  /*42b0*/  FSEL R19, R34, -INF , P1 ;  /* 0xff80000022137808 */ /* 0x000fe40000800000 */
[----:B------:R-:W-:Y:S02]  /*42c0*/  ISETP.GT.AND P1, PT, R0, 0x19, PT ;  /* 0x000000190000780c */ /* 0x000fe40003f24270 */
[----:B------:R-:W-:Y:S02]  /*42d0*/  FSEL R11, R24, -INF , P2 ;  /* 0xff800000180b7808 */ /* 0x000fe40001000000 */
[----:B------:R-:W-:Y:S02]  /*42e0*/  FMNMX.FTZ R2, R10, R2, !PT ;  /* 0x000000020a027209 */ /* 0x000fe40007810000 */
[----:B------:R-:W-:-:S02]  /*42f0*/  FSEL R20, R35, -INF , P0 ;  /* 0xff80000023147808 */ /* 0x000fc40000000000 */
[C---:B------:R-:W-:Y:S01]  /*4300*/  ISETP.GT.AND P0, PT, R0.reuse, 0x20, PT ;  /* 0x000000200000780c */ /* 0x040fe20003f04270 */
[----:B------:R-:W-:Y:S01]  /*4310*/  LDSM.16.MT88.4 R32, [R192+0x800] ;  /* 0x00080000c020783b */ /* 0x000fe20000004200 */
        /* <DEDUP_REMOVED lines=8> */
[----:B------:R-:W-:Y:S02]  /*43a0*/  FMNMX.FTZ R3, R12, R13, !PT ;  /* 0x0000000d0c037209 */ /* 0x000fe40007810000 */
[----:B------:R-:W-:Y:S02]  /*43b0*/  ISETP.GT.AND P4, PT, R0, 0x29, PT ;  /* 0x000000290000780c */ /* 0x000fe40003f84270 */
[----:B------:R-:W-:-:S02]  /*43c0*/  FSEL R102, R52, -INF , P5 ;  /* 0xff80000034667808 */ /* 0x000fc40002800000 */
[----:B------:R-:W-:Y:S02]  /*43d0*/  FMNMX.FTZ R2, R103, R2, !PT ;  /* 0x0000000267027209 */ /* 0x000fe40007810000 */
[----:B------:R-:W-:Y:S02]  /*43e0*/  FMNMX.FTZ R3, R14, R3, !PT ;  /* 0x000000030e037209 */ /* 0x000fe40007810000 */
[----:B------:R-:W-:Y:S02]  /*43f0*/  ISETP.GT.AND P3, PT, R0, 0x30, PT ;  /* 0x000000300000780c */ /* 0x000fe40003f64270 */
[----:B------:R-:W-:Y:S02]  /*4400*/  FSEL R101, R53, -INF , P4 ;  /* 0xff80000035657808 */ /* 0x000fe40002000000 */
[----:B------:R-:W-:Y:S02]  /*4410*/  FMNMX.FTZ R2, R102, R2, !PT ;  /* 0x0000000266027209 */ /* 0x000fe40007810000 */
        /* <DEDUP_REMOVED lines=15> */
[----:B------:R-:W-:Y:S02]  /*4510*/  FMNMX.FTZ R2, R21, R3, !PT ;  /* 0x0000000315027209 */ /* 0x000fe40007810000 */
[----:B------:R-:W-:Y:S02]  /*4520*/  FSEL R92, R41, -INF , P0 ;  /* 0xff800000295c7808 */ /* 0x000fe40000000000 */
[----:B------:R-:W-:Y:S02]  /*4530*/  FMNMX.FTZ R0, R95, R0, !PT ;  /* 0x000000005f007209 */ /* 0x000fe40007810000 */
[----:B------:R-:W-:-:S02]  /*4540*/  FMNMX.FTZ R2, R28, R2, !PT ;  /* 0x000000021c027209 */ /* 0x000fc40007810000 */
[----:B------:R-:W-:Y:S02]  /*4550*/  FMNMX.FTZ R0, R92, R0, !PT ;  /* 0x000000005c007209 */ /* 0x000fe40007810000 */
[----:B------:R-:W-:Y:S02]  /*4560*/  FSEL R98, R51, -INF , P6 ;  /* 0xff80000033627808 */ /* 0x000fe40003000000 */
[----:B------:R-:W-:Y:S01]  /*4570*/  FMNMX.FTZ R2, R105, R2, !PT ;  /* 0x0000000269027209 */ /* 0x000fe20007810000 */
[----:B------:R-:W1:Y:S01]  /*4580*/  SHFL.BFLY PT, R3, R0, 0x2, 0x1f ;  /* 0x0c401f0000037f89 */ /* 0x000e6200000e0000 */
[----:B------:R-:W-:Y:S02]  /*4590*/  FSEL R97, R54, -INF , P5 ;  /* 0xff80000036617808 */ /* 0x000fe40002800000 */
[----:B------:R-:W-:Y:S01]  /*45a0*/  FMNMX.FTZ R2, R98, R2, !PT ;  /* 0x0000000262027209 */ /* 0x000fe20007810000 */
[----:B------:R-:W-:Y:S01]  /*45b0*/  LDSM.16.MT88.4 R48, [R196+0x800] ;  /* 0x00080000c430783b */ /* 0x000fe20000004200 */
[----:B------:R-:W-:-:S02]  /*45c0*/  FSEL R96, R55, -INF , P4 ;  /* 0xff80000037607808 */ /* 0x000fc40002000000 */
[----:B------:R-:W-:Y:S01]  /*45d0*/  FMNMX.FTZ R2, R97, R2, !PT ;  /* 0x0000000261027209 */ /* 0x000fe20007810000 */
[----:B------:R-:W-:Y:S01]  /*45e0*/  LDSM.16.MT88.4 R52, [R195] ;  /* 0x00000000c334783b */ /* 0x000fe20000004200 */
[----:B------:R-:W-:Y:S02]  /*45f0*/  FSEL R94, R46, -INF , P3 ;  /* 0xff8000002e5e7808 */ /* 0x000fe40001800000 */
[----:B------:R-:W-:Y:S02]  /*4600*/  FMNMX.FTZ R2, R96, R2, !PT ;  /* 0x0000000260027209 */ /* 0x000fe40007810000 */
[----:B------:R-:W-:Y:S02]  /*4610*/  FSEL R93, R47, -INF , P2 ;  /* 0xff8000002f5d7808 */ /* 0x000fe40001000000 */
[----:B------:R-:W-:Y:S01]  /*4620*/  FMNMX.FTZ R2, R94, R2, !PT ;  /* 0x000000025e027209 */ /* 0x000fe20007810000 */
[----:B------:R-:W-:Y:S01]  /*4630*/  LDSM.16.MT88.4 R44, [R193+0x800] ;  /* 0x00080000c12c783b */ /* 0x000fe20000004200 */
[----:B------:R-:W-:-:S02]  /*4640*/  FSEL R91, R42, -INF , P1 ;  /* 0xff8000002a5b7808 */ /* 0x000fc40000800000 */
[----:B------:R-:W-:Y:S02]  /*4650*/  FMNMX.FTZ R2, R93, R2, !PT ;  /* 0x000000025d027209 */ /* 0x000fe40007810000 */
[----:B------:R-:W-:Y:S02]  /*4660*/  FSEL R90, R43, -INF , P0 ;  /* 0xff8000002b5a7808 */ /* 0x000fe40000000000 */
[----:B------:R-:W-:Y:S01]  /*4670*/  FMNMX.FTZ R2, R91, R2, !PT ;  /* 0x000000025b027209 */ /* 0x000fe20007810000 */
[----:B------:R-:W-:Y:S01]  /*4680*/  LDSM.16.MT88.4 R40, [R195+0x800] ;  /* 0x00080000c328783b */ /* 0x000fe20000004200 */
        /* <DEDUP_REMOVED lines=8> */
[----:B------:R-:W1:Y:S03]  /*4710*/  SHFL.BFLY PT, R4, R0, 0x1, 0x1f ;  /* 0x0c201f0000047f89 */ /* 0x000e6600000e0000 */
[----:B------:R-:W-:-:S05]  /*4720*/  FSEL R2, R2, RZ, P0 ;  /* 0x000000ff02027208 */ /* 0x000fca0000000000 */
[----:B------:R-:W-:-:S04]  /*4730*/  FFMA.FTZ R3, R5, c[0x0][0x2d0], -R2 ;  /* 0x0000b40005037a23 */ /* 0x000fc80000010802 */
[----:B------:R2:W-:Y:S01]  /*4740*/  MUFU.EX2 R80, R3 ;  /* 0x0000000300507308 */ /* 0x0005e20000000800 */
[----:B-1----:R-:W-:Y:S01]  /*4750*/  FMNMX.FTZ R16, R0, R4, !PT ;  /* 0x0000000400107209 */ /* 0x002fe20007810000 */
[--C-:B------:R-:W-:Y:S02]  /*4760*/  FFMA.FTZ R0, R9, c[0x0][0x2d0], -R2.reuse ;  /* 0x0000b40009007a23 */ /* 0x100fe40000010802 */
[----:B--2---:R-:W-:Y:S01]  /*4770*/  FFMA.FTZ R3, R6, c[0x0][0x2d0], -R2 ;  /* 0x0000b40006037a23 */ /* 0x004fe20000010802 */
[----:B------:R-:W-:-:S03]  /*4780*/  FSETP.NEU.FTZ.AND P0, PT, R16, -INF , PT ;  /* 0xff8000001000780b */ /* 0x000fc60003f1d000 */
[----:B------:R1:W-:Y:S08]  /*4790*/  MUFU.EX2 R82, R0 ;  /* 0x0000000000527308 */ /* 0x0003f00000000800 */
[----:B------:R2:W3:Y:S01]  /*47a0*/  MUFU.EX2 R79, R3 ;  /* 0x00000003004f7308 */ /* 0x0004e20000000800 */
[----:B-1----:R-:W-:-:S05]  /*47b0*/  FMUL.FTZ R0, R16, c[0x0][0x2d0] ;  /* 0x0000b40010007a20 */ /* 0x002fca0000410000 */
[----:B------:R-:W-:Y:S01]  /*47c0*/  FSEL R0, R0, RZ, P0 ;  /* 0x000000ff00007208 */ /* 0x000fe20000000000 */
[--C-:B--2---:R-:W-:Y:S02]  /*47d0*/  FFMA.FTZ R3, R7, c[0x0][0x2d0], -R2.reuse ;  /* 0x0000b40007037a23 */ /* 0x104fe40000010802 */
[----:B------:R-:W1:Y:S02]  /*47e0*/  LDSM.16.MT88.4 R4, [R192] ;  /* 0x00000000c004783b */ /* 0x000e640000004200 */
[----:B------:R2:W-:Y:S02]  /*47f0*/  MUFU.EX2 R81, R3 ;  /* 0x0000000300517308 */ /* 0x0005e40000000800 */
[----:B--2---:R-:W-:Y:S01]  /*4800*/  FFMA.FTZ R3, R8, c[0x0][0x2d0], -R2 ;  /* 0x0000b40008037a23 */ /* 0x004fe20000010802 */
[----:B---3--:R-:W-:-:S05]  /*4810*/  F2FP.BF16.PACK_AB R8, R79, R80 ;  /* 0x000000504f08723e */ /* 0x008fca00000010ff */
[----:B------:R2:W3:Y:S02]  /*4820*/  MUFU.EX2 R83, R3 ;  /* 0x0000000300537308 */ /* 0x0004e40000000800 */
[----:B--2---:R-:W-:Y:S01]  /*4830*/  FFMA.FTZ R3, R10, c[0x0][0x2d0], -R2 ;  /* 0x0000b4000a037a23 */ /* 0x004fe20000010802 */
[----:B---3--:R-:W-:-:S05]  /*4840*/  F2FP.BF16.PACK_AB R10, R83, R81 ;  /* 0x00000051530a723e */ /* 0x008fca00000010ff */
[----:B------:R2:W-:Y:S02]  /*4850*/  MUFU.EX2 R84, R3 ;  /* 0x0000000300547308 */ /* 0x0005e40000000800 */
[----:B--2---:R-:W-:-:S06]  /*4860*/  FFMA.FTZ R3, R11, c[0x0][0x2d0], -R2 ;  /* 0x0000b4000b037a23 */ /* 0x004fcc0000010802 */
[----:B------:R2:W-:Y:S02]  /*4870*/  MUFU.EX2 R86, R3 ;  /* 0x0000000300567308 */ /* 0x0005e40000000800 */
[----:B--2---:R-:W-:-:S06]  /*4880*/  FFMA.FTZ R3, R12, c[0x0][0x2d0], -R0 ;  /* 0x0000b4000c037a23 */ /* 0x004fcc0000010800 */
[----:B------:R2:W-:Y:S02]  /*4890*/  MUFU.EX2 R77, R3 ;  /* 0x00000003004d7308 */ /* 0x0005e40000000800 */
[----:B--2---:R-:W-:-:S06]  /*48a0*/  FFMA.FTZ R3, R13, c[0x0][0x2d0], -R0 ;  /* 0x0000b4000d037a23 */ /* 0x004fcc0000010800 */
[----:B------:R2:W3:Y:S02]  /*48b0*/  MUFU.EX2 R76, R3 ;  /* 0x00000003004c7308 */ /* 0x0004e40000000800 */
[--C-:B--2---:R-:W-:Y:S01]  /*48c0*/  FFMA.FTZ R3, R14, c[0x0][0x2d0], -R0.reuse ;  /* 0x0000b4000e037a23 */ /* 0x104fe20000010800 */
[----:B---3--:R-:W-:Y:S01]  /*48d0*/  F2FP.BF16.PACK_AB R9, R76, R77 ;  /* 0x0000004d4c09723e */ /* 0x008fe200000010ff */
[----:B------:R-:W2:Y:S04]  /*48e0*/  LDSM.16.MT88.4 R12, [R193] ;  /* 0x00000000c10c783b */ /* 0x000ea80000004200 */
[----:B------:R3:W-:Y:S02]  /*48f0*/  MUFU.EX2 R78, R3 ;  /* 0x00000003004e7308 */ /* 0x0007e40000000800 */
[----:B---3--:R-:W-:-:S06]  /*4900*/  FFMA.FTZ R3, R18, c[0x0][0x2d0], -R0 ;  /* 0x0000b40012037a23 */ /* 0x008fcc0000010800 */
[----:B------:R3:W4:Y:S02]  /*4910*/  MUFU.EX2 R18, R3 ;  /* 0x0000000300127308 */ /* 0x0007240000000800 */
[----:B---3--:R-:W-:Y:S01]  /*4920*/  FFMA.FTZ R3, R17, c[0x0][0x2d0], -R2 ;  /* 0x0000b40011037a23 */ /* 0x008fe20000010802 */
[----:B----4-:R-:W-:-:S05]  /*4930*/  F2FP.BF16.PACK_AB R11, R18, R78 ;  /* 0x0000004e120b723e */ /* 0x010fca00000010ff */
[----:B------:R3:W-:Y:S02]  /*4940*/  MUFU.EX2 R87, R3 ;  /* 0x0000000300577308 */ /* 0x0007e40000000800 */
[----:B-1----:R-:W-:Y:S01]  /*4950*/  HMMA.16816.F32.BF16 R24, R8, R4, RZ ;  /* 0x000000040818723c */ /* 0x002fe200000418ff */
[----:B---3--:R-:W-:-:S05]  /*4960*/  FFMA.FTZ R3, R19, c[0x0][0x2d0], -R0 ;  /* 0x0000b40013037a23 */ /* 0x008fca0000010800 */
[----:B------:R1:W-:Y:S02]  /*4970*/  MUFU.EX2 R19, R3 ;  /* 0x0000000300137308 */ /* 0x0003e40000000800 */
[----:B-1----:R-:W-:-:S06]  /*4980*/  FFMA.FTZ R3, R20, c[0x0][0x2d0], -R0 ;  /* 0x0000b40014037a23 */ /* 0x002fcc0000010800 */
[----:B------:R1:W3:Y:S02]  /*4990*/  MUFU.EX2 R85, R3 ;  /* 0x0000000300557308 */ /* 0x0002e40000000800 */
[----:B-1----:R-:W-:Y:S02]  /*49a0*/  FFMA.FTZ R3, R21, c[0x0][0x2d0], -R0 ;  /* 0x0000b40015037a23 */ /* 0x002fe40000010800 */
[C---:B------:R-:W-:Y:S04]  /*49b0*/  HMMA.16816.F32.BF16 R20, R8.reuse, R6, RZ ;  /* 0x000000060814723c */ /* 0x040fe800000418ff */
[----:B------:R1:W-:Y:S04]  /*49c0*/  MUFU.EX2 R89, R3 ;  /* 0x0000000300597308 */ /* 0x0003e80000000800 */
[----:B--2---:R-:W-:Y:S07]  /*49d0*/  HMMA.16816.F32.BF16 R4, R8, R12, RZ ;  /* 0x0000000c0804723c */ /* 0x004fee00000418ff */
[----:B------:R-:W-:-:S02]  /*49e0*/  F2FP.BF16.PACK_AB R12, R84, R82 ;  /* 0x00000052540c723e */ /* 0x000fc400000010ff */
[----:B---3--:R-:W-:Y:S01]  /*49f0*/  F2FP.BF16.PACK_AB R13, R85, R19 ;  /* 0x00000013550d723e */ /* 0x008fe200000010ff */
[----:B-1----:R-:W-:Y:S02]  /*4a00*/  FFMA.FTZ R3, R28, c[0x0][0x2d0], -R0 ;  /* 0x0000b4001c037a23 */ /* 0x002fe40000010800 */
[----:B------:R-:W-:Y:S02]  /*4a10*/  HMMA.16816.F32.BF16 R28, R8, R14, RZ ;  /* 0x0000000e081c723c */ /* 0x000fe400000418ff */
[----:B------:R-:W1:Y:S05]  /*4a20*/  MUFU.EX2 R88, R3 ;  /* 0x0000000300587308 */ /* 0x000e6a0000000800 */
[----:B------:R-:W-:-:S02]  /*4a30*/  F2FP.BF16.PACK_AB R14, R87, R86 ;  /* 0x00000056570e723e */ /* 0x000fc400000010ff */
[----:B-1----:R-:W-:-:S07]  /*4a40*/  F2FP.BF16.PACK_AB R15, R88, R89 ;  /* 0x00000059580f723e */ /* 0x002fce00000010ff */
[C---:B------:R-:W-:Y:S08]  /*4a50*/  HMMA.16816.F32.BF16 R4, R12.reuse, R44, R4 ;  /* 0x0000002c0c04723c */ /* 0x040ff00000041804 */
[----:B------:R-:W-:Y:S08]  /*4a60*/  HMMA.16816.F32.BF16 R56, R12, R34, R20 ;  /* 0x000000220c38723c */ /* 0x000ff00000041814 */
[----:B------:R-:W-:Y:S08]  /*4a70*/  HMMA.16816.F32.BF16 R20, R8, R38, RZ ;  /* 0x000000260814723c */ /* 0x000ff000000418ff */
[----:B------:R-:W-:Y:S01]  /*4a80*/  IMAD.MOV.U32 R121, RZ, RZ, R4 ;  /* 0x000000ffff797224 */ /* 0x000fe200078e0004 */
[----:B------:R-:W-:Y:S01]  /*4a90*/  MOV R3, R7 ;  /* 0x0000000700037202 */ /* 0x000fe20000000f00 */
[----:B------:R-:W-:Y:S01]  /*4aa0*/  IMAD.MOV.U32 R120, RZ, RZ, R5 ;  /* 0x000000ffff787224 */ /* 0x000fe200078e0005 */
[----:B------:R-:W-:Y:S01]  /*4ab0*/  HMMA.16816.F32.BF16 R152, R12, R32, R24 ;  /* 0x000000200c98723c */ /* 0x000fe20000041818 */
[----:B------:R-:W-:-:S04]  /*4ac0*/  IMAD.MOV.U32 R17, RZ, RZ, R6 ;  /* 0x000000ffff117224 */ /* 0x000fc800078e0006 */
[----:B------:R-:W-:Y:S02]  /*4ad0*/  IMAD.MOV.U32 R160, RZ, RZ, R56 ;  /* 0x000000ffffa07224 */ /* 0x000fe400078e0038 */
[----:B------:R-:W-:Y:S01]  /*4ae0*/  IMAD.MOV.U32 R149, RZ, RZ, R57 ;  /* 0x000000ffff957224 */ /* 0x000fe200078e0039 */
[----:B------:R-:W-:Y:S01]  /*4af0*/  HMMA.16816.F32.BF16 R4, R12, R46, R28 ;  /* 0x0000002e0c04723c */ /* 0x000fe2000004181c */
[----:B------:R-:W1:Y:S01]  /*4b00*/  LDSM.16.MT88.4 R28, [R192+0x2000] ;  /* 0x00200000c01c783b */ /* 0x000e620000004200 */
[----:B------:R-:W-:Y:S02]  /*4b10*/  IMAD.MOV.U32 R107, RZ, RZ, R58 ;  /* 0x000000ffff6b7224 */ /* 0x000fe400078e003a */
[----:B------:R-:W-:Y:S01]  /*4b20*/  IMAD.MOV.U32 R106, RZ, RZ, R59 ;  /* 0x000000ffff6a7224 */ /* 0x000fe200078e003b */
[----:B------:R-:W2:Y:S03]  /*4b30*/  LDSM.16.MT88.4 R44, [R193+0x2000] ;  /* 0x00200000c12c783b */ /* 0x000ea60000004200 */
[----:B------:R-:W-:Y:S01]  /*4b40*/  HMMA.16816.F32.BF16 R24, R8, R36, RZ ;  /* 0x000000240818723c */ /* 0x000fe200000418ff */
[----:B------:R-:W3:Y:S04]  /*4b50*/  LDSM.16.MT88.4 R36, [R196+0x2000] ;  /* 0x00200000c424783b */ /* 0x000ee80000004200 */
[----:B------:R-:W-:Y:S03]  /*4b60*/  LDSM.16.MT88.4 R56, [R195+0x2000] ;  /* 0x00200000c338783b */ /* 0x000fe60000004200 */
[----:B------:R-:W-:Y:S08]  /*4b70*/  HMMA.16816.F32.BF16 R20, R12, R50, R20 ;  /* 0x000000320c14723c */ /* 0x000ff00000041814 */
[----:B------:R-:W-:Y:S01]  /*4b80*/  IMAD.MOV.U32 R119, RZ, RZ, R4 ;  /* 0x000000ffff777224 */ /* 0x000fe200078e0004 */
[----:B------:R-:W-:Y:S01]  /*4b90*/  HMMA.16816.F32.BF16 R32, R8, R54, RZ ;  /* 0x000000360820723c */ /* 0x000fe200000418ff */
[----:B------:R-:W-:-:S02]  /*4ba0*/  IMAD.MOV.U32 R118, RZ, RZ, R5 ;  /* 0x000000ffff767224 */ /* 0x000fc400078e0005 */
[----:B------:R-:W-:Y:S02]  /*4bb0*/  IMAD.MOV.U32 R117, RZ, RZ, R6 ;  /* 0x000000ffff757224 */ /* 0x000fe400078e0006 */
[----:B------:R-:W-:-:S03]  /*4bc0*/  IMAD.MOV.U32 R116, RZ, RZ, R7 ;  /* 0x000000ffff747224 */ /* 0x000fc600078e0007 */
[----:B------:R-:W-:Y:S01]  /*4bd0*/  HMMA.16816.F32.BF16 R4, R8, R52, RZ ;  /* 0x000000340804723c */ /* 0x000fe200000418ff */
[----:B------:R-:W-:Y:S06]  /*4be0*/  LDSM.16.MT88.4 R52, [R193+0x4000] ;  /* 0x00400000c134783b */ /* 0x000fec0000004200 */
[----:B------:R-:W-:Y:S01]  /*4bf0*/  IMAD.MOV.U32 R111, RZ, RZ, R20 ;  /* 0x000000ffff6f7224 */ /* 0x000fe200078e0014 */
[----:B------:R-:W-:Y:S01]  /*4c00*/  HMMA.16816.F32.BF16 R24, R12, R48, R24 ;  /* 0x000000300c18723c */ /* 0x000fe20000041818 */
[----:B------:R-:W4:Y:S01]  /*4c10*/  LDSM.16.MT88.4 R48, [R192+0x2800] ;  /* 0x00280000c030783b */ /* 0x000f220000004200 */
[----:B------:R-:W-:-:S02]  /*4c20*/  IMAD.MOV.U32 R110, RZ, RZ, R21 ;  /* 0x000000ffff6e7224 */ /* 0x000fc400078e0015 */
[----:B------:R-:W-:Y:S02]  /*4c30*/  IMAD.MOV.U32 R109, RZ, RZ, R22 ;  /* 0x000000ffff6d7224 */ /* 0x000fe400078e0016 */
[----:B------:R-:W-:Y:S02]  /*4c40*/  IMAD.MOV.U32 R108, RZ, RZ, R23 ;  /* 0x000000ffff6c7224 */ /* 0x000fe400078e0017 */
[----:B-1----:R-:W-:Y:S08]  /*4c50*/  HMMA.16816.F32.BF16 R20, R8, R30, RZ ;  /* 0x0000001e0814723c */ /* 0x002ff000000418ff */
[C---:B------:R-:W-:Y:S08]  /*4c60*/  HMMA.16816.F32.BF16 R4, R12.reuse, R40, R4 ;  /* 0x000000280c04723c */ /* 0x040ff00000041804 */
[----:B------:R-:W-:Y:S01]  /*4c70*/  HMMA.16816.F32.BF16 R248, R12, R42, R32 ;  /* 0x0000002a0cf8723c */ /* 0x000fe20000041820 */
[----:B------:R-:W-:Y:S01]  /*4c80*/  IMAD.MOV.U32 R125, RZ, RZ, R24 ;  /* 0x000000ffff7d7224 */ /* 0x000fe200078e0018 */
[----:B------:R-:W-:Y:S01]  /*4c90*/  MOV R123, R26 ;  /* 0x0000001a007b7202 */ /* 0x000fe20000000f00 */
[----:B------:R-:W-:-:S02]  /*4ca0*/  IMAD.MOV.U32 R124, RZ, RZ, R25 ;  /* 0x000000ffff7c7224 */ /* 0x000fc400078e0019 */
[----:B------:R-:W-:-:S03]  /*4cb0*/  IMAD.MOV.U32 R122, RZ, RZ, R27 ;  /* 0x000000ffff7a7224 */ /* 0x000fc600078e001b */
[C---:B--2---:R-:W-:Y:S08]  /*4cc0*/  HMMA.16816.F32.BF16 R40, R8.reuse, R46, RZ ;  /* 0x0000002e0828723c */ /* 0x044ff000000418ff */
[----:B------:R-:W-:Y:S01]  /*4cd0*/  IMAD.MOV.U32 R115, RZ, RZ, R4 ;  /* 0x000000ffff737224 */ /* 0x000fe200078e0004 */
[----:B------:R-:W-:Y:S01]  /*4ce0*/  MOV R114, R5 ;  /* 0x0000000500727202 */ /* 0x000fe20000000f00 */
[----:B------:R-:W-:Y:S01]  /*4cf0*/  IMAD.MOV.U32 R113, RZ, RZ, R6 ;  /* 0x000000ffff717224 */ /* 0x000fe200078e0006 */
[----:B---3--:R-:W-:Y:S01]  /*4d00*/  HMMA.16816.F32.BF16 R32, R8, R36, RZ ;  /* 0x000000240820723c */ /* 0x008fe200000418ff */
[----:B------:R-:W-:-:S07]  /*4d10*/  IMAD.MOV.U32 R112, RZ, RZ, R7 ;  /* 0x000000ffff707224 */ /* 0x000fce00078e0007 */
[----:B------:R-:W-:Y:S01]  /*4d20*/  HMMA.16816.F32.BF16 R4, R8, R44, RZ ;  /* 0x0000002c0804723c */ /* 0x000fe200000418ff */
[----:B------:R-:W1:Y:S07]  /*4d30*/  LDSM.16.MT88.4 R44, [R195+0x2800] ;  /* 0x00280000c32c783b */ /* 0x000e6e0000004200 */
[----:B----4-:R-:W-:Y:S08]  /*4d40*/  HMMA.16816.F32.BF16 R228, R12, R50, R20 ;  /* 0x000000320ce4723c */ /* 0x010ff00000041814 */
[----:B------:R-:W-:Y:S08]  /*4d50*/  HMMA.16816.F32.BF16 R24, R8, R28, RZ ;  /* 0x0000001c0818723c */ /* 0x000ff000000418ff */
[----:B------:R-:W-:Y:S07]  /*4d60*/  HMMA.16816.F32.BF16 R184, R12, R64, R4 ;  /* 0x000000400cb8723c */ /* 0x000fee0000041804 */
[----:B------:R-:W-:Y:S01]  /*4d70*/  IMAD.MOV.U32 R64, RZ, RZ, R115 ;  /* 0x000000ffff407224 */ /* 0x000fe200078e0073 */
[----:B------:R-:W-:Y:S01]  /*4d80*/  HMMA.16816.F32.BF16 R20, R8, R58, RZ ;  /* 0x0000003a0814723c */ /* 0x000fe200000418ff */
[----:B------:R-:W-:-:S07]  /*4d90*/  IMAD.MOV.U32 R65, RZ, RZ, R114 ;  /* 0x000000ffff417224 */ /* 0x000fce00078e0072 */
[C---:B------:R-:W-:Y:S08]  /*4da0*/  HMMA.16816.F32.BF16 R4, R8.reuse, R72, RZ ;  /* 0x000000480804723c */ /* 0x040ff000000418ff */
[----:B------:R-:W-:Y:S01]  /*4db0*/  HMMA.16816.F32.BF16 R28, R8, R38, RZ ;  /* 0x00000026081c723c */ /* 0x000fe200000418ff */
[----:B------:R-:W2:Y:S07]  /*4dc0*/  LDSM.16.MT88.4 R36, [R193+0x4800] ;  /* 0x00480000c124783b */ /* 0x000eae0000004200 */
[C---:B------:R-:W-:Y:S01]  /*4dd0*/  HMMA.16816.F32.BF16 R156, R12.reuse, R60, R32 ;  /* 0x0000003c0c9c723c */ /* 0x040fe20000041820 */
[----:B------:R-:W3:Y:S06]  /*4de0*/  LDSM.16.MT88.4 R32, [R196+0x4000] ;  /* 0x00400000c420783b */ /* 0x000eec0000004200 */
[----:B------:R-:W-:Y:S01]  /*4df0*/  MOV R60, R111 ;  /* 0x0000006f003c7202 */ /* 0x000fe20000000f00 */
[----:B------:R-:W-:Y:S01]  /*4e00*/  HMMA.16816.F32.BF16 R180, R12, R66, R40 ;  /* 0x000000420cb4723c */ /* 0x000fe20000041828 */
[----:B------:R-:W4:Y:S01]  /*4e10*/  LDSM.16.MT88.4 R40, [R195+0x4000] ;  /* 0x00400000c328783b */ /* 0x000f220000004200 */
[----:B------:R-:W-:-:S05]  /*4e20*/  IMAD.MOV.U32 R61, RZ, RZ, R110 ;  /* 0x000000ffff3d7224 */ /* 0x000fca00078e006e */
[----:B------:R-:W-:Y:S01]  /*4e30*/  IMAD.MOV.U32 R66, RZ, RZ, R113 ;  /* 0x000000ffff427224 */ /* 0x000fe200078e0071 */
[----:B------:R-:W-:Y:S01]  /*4e40*/  HMMA.16816.F32.BF16 R188, R12, R48, R24 ;  /* 0x000000300cbc723c */ /* 0x000fe20000041818 */
[----:B------:R-:W-:-:S07]  /*4e50*/  IMAD.MOV.U32 R67, RZ, RZ, R112 ;  /* 0x000000ffff437224 */ /* 0x000fce00078e0070 */
[C---:B-1----:R-:W-:Y:S07]  /*4e60*/  HMMA.16816.F32.BF16 R172, R12.reuse, R46, R20 ;  /* 0x0000002e0cac723c */ /* 0x042fee0000041814 */
[----:B------:R-:W-:Y:S01]  /*4e70*/  IMAD.MOV.U32 R46, RZ, RZ, R117 ;  /* 0x000000ffff2e7224 */ /* 0x000fe200078e0075 */
[----:B------:R-:W-:Y:S01]  /*4e80*/  HMMA.16816.F32.BF16 R112, R12, R68, R4 ;  /* 0x000000440c70723c */ /* 0x000fe20000041804 */
[----:B------:R-:W-:-:S06]  /*4e90*/  IMAD.MOV.U32 R47, RZ, RZ, R116 ;  /* 0x000000ffff2f7224 */ /* 0x000fcc00078e0074 */
[----:B------:R-:W-:Y:S01]  /*4ea0*/  IMAD.MOV.U32 R68, RZ, RZ, R121 ;  /* 0x000000ffff447224 */ /* 0x000fe200078e0079 */
[----:B------:R-:W-:Y:S01]  /*4eb0*/  HMMA.16816.F32.BF16 R24, R8, R56, RZ ;  /* 0x000000380818723c */ /* 0x000fe200000418ff */
[----:B------:R-:W-:-:S07]  /*4ec0*/  IMAD.MOV.U32 R69, RZ, RZ, R120 ;  /* 0x000000ffff457224 */ /* 0x000fce00078e0078 */
[C---:B------:R-:W-:Y:S07]  /*4ed0*/  HMMA.16816.F32.BF16 R20, R8.reuse, R52, RZ ;  /* 0x000000340814723c */ /* 0x040fee00000418ff */
[----:B------:R-:W-:Y:S01]  /*4ee0*/  IMAD.MOV.U32 R52, RZ, RZ, R125 ;  /* 0x000000ffff347224 */ /* 0x000fe200078e007d */
[----:B------:R-:W-:Y:S01]  /*4ef0*/  HMMA.16816.F32.BF16 R4, R8, R54, RZ ;  /* 0x000000360804723c */ /* 0x000fe200000418ff */
[----:B------:R-:W-:-:S06]  /*4f00*/  IMAD.MOV.U32 R53, RZ, RZ, R124 ;  /* 0x000000ffff357224 */ /* 0x000fcc00078e007c */
[----:B------:R-:W-:Y:S01]  /*4f10*/  IMAD.MOV.U32 R54, RZ, RZ, R123 ;  /* 0x000000ffff367224 */ /* 0x000fe200078e007b */
[----:B------:R-:W-:Y:S01]  /*4f20*/  HMMA.16816.F32.BF16 R176, R12, R62, R28 ;  /* 0x0000003e0cb0723c */ /* 0x000fe2000004181c */
[----:B------:R-:W1:Y:S01]  /*4f30*/  LDSM.16.MT88.4 R28, [R196+0x4800] ;  /* 0x00480000c41c783b */ /* 0x000e620000004200 */
[----:B------:R-:W-:-:S05]  /*4f40*/  MOV R55, R122 ;  /* 0x0000007a00377202 */ /* 0x000fca0000000f00 */
[----:B------:R-:W-:Y:S01]  /*4f50*/  IMAD.MOV.U32 R62, RZ, RZ, R109 ;  /* 0x000000ffff3e7224 */ /* 0x000fe200078e006d */
[----:B--2---:R-:W-:Y:S01]  /*4f60*/  HMMA.16816.F32.BF16 R120, R12, R36, R20 ;  /* 0x000000240c78723c */ /* 0x004fe20000041814 */
[----:B------:R-:W-:-:S07]  /*4f70*/  IMAD.MOV.U32 R63, RZ, RZ, R108 ;  /* 0x000000ffff3f7224 */ /* 0x000fce00078e006c */
[C---:B------:R-:W-:Y:S07]  /*4f80*/  HMMA.16816.F32.BF16 R108, R12.reuse, R44, R24 ;  /* 0x0000002c0c6c723c */ /* 0x040fee0000041818 */
[----:B------:R-:W-:Y:S01]  /*4f90*/  IMAD.MOV.U32 R44, RZ, RZ, R119 ;  /* 0x000000ffff2c7224 */ /* 0x000fe200078e0077 */
[----:B------:R-:W-:Y:S01]  /*4fa0*/  HMMA.16816.F32.BF16 R124, R12, R38, R4 ;  /* 0x000000260c7c723c */ /* 0x000fe20000041804 */
[----:B------:R-:W2:Y:S01]  /*4fb0*/  LDSM.16.MT88.4 R36, [R195+0x4800] ;  /* 0x00480000c324783b */ /* 0x000ea20000004200 */
[----:B------:R-:W-:-:S06]  /*4fc0*/  IMAD.MOV.U32 R45, RZ, RZ, R118 ;  /* 0x000000ffff2d7224 */ /* 0x000fcc00078e0076 */
[C---:B------:R-:W-:Y:S08]  /*4fd0*/  HMMA.16816.F32.BF16 R24, R8.reuse, R74, RZ ;  /* 0x0000004a0818723c */ /* 0x040ff000000418ff */
[C---:B---3--:R-:W-:Y:S07]  /*4fe0*/  HMMA.16816.F32.BF16 R20, R8.reuse, R34, RZ ;  /* 0x000000220814723c */ /* 0x048fee00000418ff */
[--C-:B------:R-:W-:Y:S01]  /*4ff0*/  FFMA.FTZ R35, R95, c[0x0][0x2d0], -R2.reuse ;  /* 0x0000b4005f237a23 */ /* 0x100fe20000010802 */
[----:B----4-:R-:W-:Y:S01]  /*5000*/  HMMA.16816.F32.BF16 R4, R8, R40, RZ ;  /* 0x000000280804723c */ /* 0x010fe200000418ff */
[----:B------:R-:W-:-:S06]  /*5010*/  FFMA.FTZ R34, R92, c[0x0][0x2d0], -R2 ;  /* 0x0000b4005c227a23 */ /* 0x000fcc0000010802 */
[--C-:B------:R-:W-:Y:S01]  /*5020*/  FFMA.FTZ R40, R94, c[0x0][0x2d0], -R0.reuse ;  /* 0x0000b4005e287a23 */ /* 0x100fe20000010800 */
[----:B------:R-:W-:Y:S01]  /*5030*/  HMMA.16816.F32.BF16 R116, R12, R70, R24 ;  /* 0x000000460c74723c */ /* 0x000fe20000041818 */
[----:B------:R-:W-:-:S06]  /*5040*/  FFMA.FTZ R41, R93, c[0x0][0x2d0], -R0 ;  /* 0x0000b4005d297a23 */ /* 0x000fcc0000010800 */
[----:B------:R-:W-:Y:S01]  /*5050*/  MOV R70, R17 ;  /* 0x0000001100467202 */ /* 0x000fe20000000f00 */
[----:B------:R-:W-:Y:S01]  /*5060*/  HMMA.16816.F32.BF16 R24, R8, R32, RZ ;  /* 0x000000200818723c */ /* 0x000fe200000418ff */
[----:B------:R-:W-:Y:S02]  /*5070*/  FADD.FTZ R17, R77, R76 ;  /* 0x0000004c4d117221 */ /* 0x000fe40000010000 */
[----:B------:R-:W-:Y:S02]  /*5080*/  IMAD.MOV.U32 R76, RZ, RZ, R160 ;  /* 0x000000ffff4c7224 */ /* 0x000fe400078e00a0 */
[----:B------:R-:W-:Y:S02]  /*5090*/  IMAD.MOV.U32 R71, RZ, RZ, R3 ;  /* 0x000000ffff477224 */ /* 0x000fe400078e0003 */
[----:B------:R-:W-:Y:S01]  /*50a0*/  FADD.FTZ R3, R80, R79 ;  /* 0x0000004f50037221 */ /* 0x000fe20000010000 */
[----:B-1----:R-:W-:Y:S01]  /*50b0*/  HMMA.16816.F32.BF16 R132, R12, R30, R20 ;  /* 0x0000001e0c84723c */ /* 0x002fe20000041814 */
[----:B------:R-:W1:Y:S01]  /*50c0*/  LDSM.16.MT88.4 R20, [R192+0x6000] ;  /* 0x00600000c014783b */ /* 0x000e620000004200 */
[----:B------:R-:W-:-:S02]  /*50d0*/  FFMA.FTZ R32, R100, c[0x0][0x2d0], -R2 ;  /* 0x0000b40064207a23 */ /* 0x000fc40000010802 */
[----:B------:R-:W-:Y:S02]  /*50e0*/  FADD.FTZ R3, R81, R3 ;  /* 0x0000000351037221 */ /* 0x000fe40000010000 */
[----:B------:R-:W-:Y:S02]  /*50f0*/  FFMA.FTZ R33, R99, c[0x0][0x2d0], -R2 ;  /* 0x0000b40063217a23 */ /* 0x000fe40000010802 */
[----:B--2---:R-:W-:Y:S01]  /*5100*/  HMMA.16816.F32.BF16 R136, R12, R36, R4 ;  /* 0x000000240c88723c */ /* 0x004fe20000041804 */
[----:B------:R-:W-:Y:S02]  /*5110*/  FADD.FTZ R3, R83, R3 ;  /* 0x0000000353037221 */ /* 0x000fe40000010000 */
[----:B------:R-:W-:Y:S02]  /*5120*/  IMAD.MOV.U32 R79, RZ, RZ, R106 ;  /* 0x000000ffff4f7224 */ /* 0x000fe400078e006a */
[----:B------:R-:W-:Y:S02]  /*5130*/  FADD.FTZ R3, R82, R3 ;  /* 0x0000000352037221 */ /* 0x000fe40000010000 */
[----:B------:R-:W-:Y:S01]  /*5140*/  FFMA.FTZ R36, R98, c[0x0][0x2d0], -R0 ;  /* 0x0000b40062247a23 */ /* 0x000fe20000010800 */
[----:B------:R-:W-:Y:S01]  /*5150*/  HMMA.16816.F32.BF16 R4, R8, R42, RZ ;  /* 0x0000002a0804723c */ /* 0x000fe200000418ff */
[----:B------:R-:W-:-:S02]  /*5160*/  FADD.FTZ R3, R84, R3 ;  /* 0x0000000354037221 */ /* 0x000fc40000010000 */
[----:B------:R-:W-:-:S04]  /*5170*/  IMAD.MOV.U32 R77, RZ, RZ, R149 ;  /* 0x000000ffff4d7224 */ /* 0x000fc800078e0095 */
[--C-:B------:R-:W-:Y:S01]  /*5180*/  FFMA.FTZ R42, R91, c[0x0][0x2d0], -R0.reuse ;  /* 0x0000b4005b2a7a23 */ /* 0x100fe20000010800 */
[----:B------:R-:W-:Y:S01]  /*5190*/  HMMA.16816.F32.BF16 R128, R12, R28, R24 ;  /* 0x0000001c0c80723c */ /* 0x000fe20000041818 */
[----:B------:R-:W2:Y:S01]  /*51a0*/  LDSM.16.MT88.4 R28, [R192+0x6800] ;  /* 0x00680000c01c783b */ /* 0x000ea20000004200 */
[----:B------:R-:W-:-:S03]  /*51b0*/  FFMA.FTZ R43, R90, c[0x0][0x2d0], -R0 ;  /* 0x0000b4005a2b7a23 */ /* 0x000fc60000010800 */
[----:B------:R-:W3:Y:S11]  /*51c0*/  LDSM.16.MT88.4 R24, [R193+0x6000] ;  /* 0x00600000c118783b */ /* 0x000ef60000004200 */
[----:B------:R-:W-:Y:S07]  /*51d0*/  HMMA.16816.F32.BF16 R140, R12, R38, R4 ;  /* 0x000000260c8c723c */ /* 0x000fee0000041804 */
[--C-:B------:R-:W-:Y:S01]  /*51e0*/  FFMA.FTZ R38, R97, c[0x0][0x2d0], -R0.reuse ;  /* 0x0000b40061267a23 */ /* 0x100fe20000010800 */
[----:B-1----:R-:W-:Y:S01]  /*51f0*/  HMMA.16816.F32.BF16 R4, R8, R20, RZ ;  /* 0x000000140804723c */ /* 0x002fe200000418ff */
[----:B------:R-:W-:Y:S11]  /*5200*/  FFMA.FTZ R39, R96, c[0x0][0x2d0], -R0 ;  /* 0x0000b40060277a23 */ /* 0x000ff60000010800 */
[----:B------:R-:W-:Y:S11]  /*5210*/  @!UPT UIADD3 URZ, URZ, URZ, URZ ;  /* 0x0000003f3f3ff290 */ /* 0x000ff6000fffe03f */
[----:B------:R-:W-:Y:S01]  /*5220*/  @!UPT UIADD3 URZ, URZ, URZ, URZ ;  /* 0x0000003f3f3ff290 */ /* 0x000fe2000fffe03f */
[----:B--2---:R-:W-:Y:S07]  /*5230*/  HMMA.16816.F32.BF16 R144, R12, R28, R4 ;  /* 0x0000001c0c90723c */ /* 0x004fee0000041804 */
[----:B------:R-:W-:Y:S02]  /*5240*/  FADD.FTZ R4, R78, R17 ;  /* 0x000000114e047221 */ /* 0x000fe40000010000 */
[----:B------:R-:W-:Y:S02]  /*5250*/  IMAD.MOV.U32 R78, RZ, RZ, R107 ;  /* 0x000000ffff4e7224 */ /* 0x000fe400078e006b */
[----:B------:R-:W-:-:S02]  /*5260*/  FADD.FTZ R17, R18, R4 ;  /* 0x0000000412117221 */ /* 0x000fc40000010000 */
[----:B------:R-:W-:Y:S01]  /*5270*/  HMMA.16816.F32.BF16 R4, R8, R22, RZ ;  /* 0x000000160804723c */ /* 0x000fe200000418ff */
[----:B------:R-:W1:Y:S01]  /*5280*/  LDSM.16.MT88.4 R20, [R193+0x6800] ;  /* 0x00680000c114783b */ /* 0x000e620000004200 */
[----:B------:R-:W-:Y:S02]  /*5290*/  FFMA.FTZ R18, R102, c[0x0][0x2d0], -R2 ;  /* 0x0000b40066127a23 */ /* 0x000fe40000010802 */
[----:B------:R-:W-:Y:S02]  /*52a0*/  FADD.FTZ R17, R19, R17 ;  /* 0x0000001113117221 */ /* 0x000fe40000010000 */
[----:B------:R-:W-:-:S06]  /*52b0*/  FFMA.FTZ R19, R105, c[0x0][0x2d0], -R0 ;  /* 0x0000b40069137a23 */ /* 0x000fcc0000010800 */
[----:B------:R-:W-:Y:S11]  /*52c0*/  MUFU.EX2 R19, R19 ;  /* 0x0000001300137308 */ /* 0x000ff60000000800 */
[----:B------:R-:W-:Y:S01]  /*52d0*/  @!UPT UIADD3 URZ, URZ, URZ, URZ ;  /* 0x0000003f3f3ff290 */ /* 0x000fe2000fffe03f */
[----:B------:R-:W-:Y:S01]  /*52e0*/  HMMA.16816.F32.BF16 R168, R12, R30, R4 ;  /* 0x0000001e0ca8723c */ /* 0x000fe20000041804 */
[----:B------:R-:W2:Y:S07]  /*52f0*/  LDSM.16.MT88.4 R28, [R196+0x6000] ;  /* 0x00600000c41c783b */ /* 0x000eae0000004200 */
[----:B---3--:R-:W-:Y:S11]  /*5300*/  HMMA.16816.F32.BF16 R4, R8, R24, RZ ;  /* 0x000000180804723c */ /* 0x008ff600000418ff */
[----:B------:R-:W-:Y:S11]  /*5310*/  @!UPT UIADD3 URZ, URZ, URZ, URZ ;  /* 0x0000003f3f3ff290 */ /* 0x000ff6000fffe03f */
[----:B------:R-:W-:Y:S02]  /*5320*/  @!UPT UIADD3 URZ, URZ, URZ, URZ ;  /* 0x0000003f3f3ff290 */ /* 0x000fe4000fffe03f */
[----:B-1----:R-:W-:Y:S08]  /*5330*/  HMMA.16816.F32.BF16 R160, R12, R20, R4 ;  /* 0x000000140ca0723c */ /* 0x002ff00000041804 */
[----:B------:R-:W-:Y:S01]  /*5340*/  HMMA.16816.F32.BF16 R4, R8, R26, RZ ;  /* 0x0000001a0804723c */ /* 0x000fe200000418ff */
[----:B------:R-:W1:Y:S11]  /*5350*/  LDSM.16.MT88.4 R24, [R196+0x6800] ;  /* 0x00680000c418783b */ /* 0x000e760000004200 */
[----:B------:R-:W-:Y:S11]  /*5360*/  @!UPT UIADD3 URZ, URZ, URZ, URZ ;  /* 0x0000003f3f3ff290 */ /* 0x000ff6000fffe03f */
[----:B------:R-:W-:Y:S01]  /*5370*/  @!UPT UIADD3 URZ, URZ, URZ, URZ ;  /* 0x0000003f3f3ff290 */ /* 0x000fe2000fffe03f */
[----:B------:R-:W-:Y:S07]  /*5380*/  HMMA.16816.F32.BF16 R72, R12, R22, R4 ;  /* 0x000000160c48723c */ /* 0x000fee0000041804 */
[----:B------:R-:W-:Y:S01]  /*5390*/  FADD.FTZ R4, R86, R3 ;  /* 0x0000000356047221 */ /* 0x000fe20000010000 */
[----:B--2---:R-:W-:Y:S01]  /*53a0*/  HMMA.16816.F32.BF16 R20, R8, R28, RZ ;  /* 0x0000001c0814723c */ /* 0x004fe200000418ff */
[--C-:B------:R-:W-:Y:S02]  /*53b0*/  FFMA.FTZ R3, R104, c[0x0][0x2d0], -R2.reuse ;  /* 0x0000b40068037a23 */ /* 0x100fe40000010802 */
[----:B------:R-:W-:-:S02]  /*53c0*/  FFMA.FTZ R6, R103, c[0x0][0x2d0], -R2 ;  /* 0x0000b40067067a23 */ /* 0x000fc40000010802 */
[----:B------:R-:W-:Y:S02]  /*53d0*/  FFMA.FTZ R7, R101, c[0x0][0x2d0], -R2 ;  /* 0x0000b40065077a23 */ /* 0x000fe40000010802 */
[----:B------:R-:W2:Y:S01]  /*53e0*/  MUFU.EX2 R3, R3 ;  /* 0x0000000300037308 */ /* 0x000ea20000000800 */
[----:B------:R-:W-:Y:S02]  /*53f0*/  FADD.FTZ R4, R87, R4 ;  /* 0x0000000457047221 */ /* 0x000fe40000010000 */
[----:B------:R-:W-:-:S04]  /*5400*/  FADD.FTZ R5, R85, R17 ;  /* 0x0000001155057221 */ /* 0x000fc80000010000 */
[----:B------:R-:W-:Y:S01]  /*5410*/  FADD.FTZ R5, R89, R5 ;  /* 0x0000000559057221 */ /* 0x000fe20000010000 */
[----:B------:R-:W3:Y:S03]  /*5420*/  MUFU.EX2 R2, R6 ;  /* 0x0000000600027308 */ /* 0x000ee60000000800 */
[----:B------:R-:W-:Y:S02]  /*5430*/  FADD.FTZ R37, R88, R5 ;  /* 0x0000000558257221 */ /* 0x000fe40000010000 */
[----:B------:R-:W-:Y:S01]  /*5440*/  LDSM.16.MT88.4 R88, [R195+0x3800] ;  /* 0x00380000c358783b */ /* 0x000fe20000004200 */
[----:B--2---:R-:W-:-:S03]  /*5450*/  FADD.FTZ R0, R3, R4 ;  /* 0x0000000403007221 */ /* 0x004fc60000010000 */
[----:B-1----:R-:W-:Y:S01]  /*5460*/  HMMA.16816.F32.BF16 R56, R12, R24, R20 ;  /* 0x000000180c38723c */ /* 0x002fe20000041814 */
[----:B------:R-:W-:Y:S01]  /*5470*/  MUFU.EX2 R5, R32 ;  /* 0x0000002000057308 */ /* 0x000fe20000000800 */
[C---:B---3--:R-:W-:Y:S01]  /*5480*/  FADD.FTZ R6, R2.reuse, R0 ;  /* 0x0000000002067221 */ /* 0x048fe20000010000 */
[----:B------:R-:W-:-:S05]  /*5490*/  F2FP.BF16.PACK_AB R4, R2, R3 ;  /* 0x000000030204723e */ /* 0x000fca00000010ff */
[----:B------:R-:W-:Y:S01]  /*54a0*/  HMMA.16816.F32.BF16 R20, R8, R30, RZ ;  /* 0x0000001e0814723c */ /* 0x000fe200000418ff */
[----:B------:R-:W1:Y:S08]  /*54b0*/  MUFU.EX2 R2, R18 ;  /* 0x0000001200027308 */ /* 0x000e700000000800 */
[----:B------:R-:W2:Y:S08]  /*54c0*/  MUFU.EX2 R0, R7 ;  /* 0x0000000700007308 */ /* 0x000eb00000000800 */
[----:B------:R-:W3:Y:S01]  /*54d0*/  MUFU.EX2 R3, R33 ;  /* 0x0000002100037308 */ /* 0x000ee20000000800 */
[----:B-1----:R-:W-:-:S06]  /*54e0*/  FADD.FTZ R6, R2, R6 ;  /* 0x0000000602067221 */ /* 0x002fcc0000010000 */
[----:B------:R-:W-:Y:S01]  /*54f0*/  HMMA.16816.F32.BF16 R48, R12, R26, R20 ;  /* 0x0000001a0c30723c */ /* 0x000fe20000041814 */
[C---:B--2---:R-:W-:Y:S01]  /*5500*/  FADD.FTZ R6, R0.reuse, R6 ;  /* 0x0000000600067221 */ /* 0x044fe20000010000 */
[----:B------:R-:W1:Y:S05]  /*5510*/  MUFU.EX2 R17, R35 ;  /* 0x0000002300117308 */ /* 0x000e6a0000000800 */
[----:B------:R-:W-:Y:S01]  /*5520*/  FADD.FTZ R20, R5, R6 ;  /* 0x0000000605147221 */ /* 0x000fe20000010000 */
[----:B------:R-:W-:Y:S01]  /*5530*/  F2FP.BF16.PACK_AB R6, R0, R2 ;  /* 0x000000020006723e */ /* 0x000fe200000010ff */
[----:B------:R-:W-:Y:S01]  /*5540*/  FADD.FTZ R2, R19, R37 ;  /* 0x0000002513027221 */ /* 0x000fe20000010000 */
[----:B------:R-:W2:Y:S01]  /*5550*/  MUFU.EX2 R7, R34 ;  /* 0x0000002200077308 */ /* 0x000ea20000000800 */
[C---:B---3--:R-:W-:Y:S01]  /*5560*/  FADD.FTZ R0, R3.reuse, R20 ;  /* 0x0000001403007221 */ /* 0x048fe20000010000 */
[----:B------:R-:W-:Y:S01]  /*5570*/  F2FP.BF16.PACK_AB R164, R3, R5 ;  /* 0x0000000503a4723e */ /* 0x000fe200000010ff */
[----:B------:R-:W3:Y:S05]  /*5580*/  LDSM.16.MT88.4 R20, [R195+0x6000] ;  /* 0x00600000c314783b */ /* 0x000eea0000004200 */
[----:B------:R-:W4:Y:S01]  /*5590*/  MUFU.EX2 R18, R36 ;  /* 0x0000002400127308 */ /* 0x000f220000000800 */
[----:B-1----:R-:W-:-:S04]  /*55a0*/  FADD.FTZ R0, R17, R0 ;  /* 0x0000000011007221 */ /* 0x002fc80000010000 */
[C---:B--2---:R-:W-:Y:S01]  /*55b0*/  FADD.FTZ R233, R7.reuse, R0 ;  /* 0x0000000007e97221 */ /* 0x044fe20000010000 */
[----:B------:R-:W-:Y:S02]  /*55c0*/  F2FP.BF16.PACK_AB R166, R7, R17 ;  /* 0x0000001107a6723e */ /* 0x000fe400000010ff */
[----:B------:R-:W-:Y:S01]  /*55d0*/  MUFU.EX2 R3, R39 ;  /* 0x0000002700037308 */ /* 0x000fe20000000800 */
[C---:B----4-:R-:W-:Y:S01]  /*55e0*/  FADD.FTZ R0, R18.reuse, R2 ;  /* 0x0000000212007221 */ /* 0x050fe20000010000 */
[----:B------:R-:W-:-:S06]  /*55f0*/  F2FP.BF16.PACK_AB R5, R18, R19 ;  /* 0x000000131205723e */ /* 0x000fcc00000010ff */
[----:B------:R-:W1:Y:S08]  /*5600*/  MUFU.EX2 R7, R38 ;  /* 0x0000002600077308 */ /* 0x000e700000000800 */
[----:B------:R-:W-:Y:S08]  /*5610*/  MUFU.EX2 R18, R40 ;  /* 0x0000002800127308 */ /* 0x000ff00000000800 */
[----:B------:R-:W2:Y:S01]  /*5620*/  MUFU.EX2 R17, R41 ;  /* 0x0000002900117308 */ /* 0x000ea20000000800 */
[C---:B---3--:R-:W-:Y:S07]  /*5630*/  HMMA.16816.F32.BF16 R24, R8.reuse, R20, RZ ;  /* 0x000000140818723c */ /* 0x048fee00000418ff */
[----:B------:R-:W3:Y:S01]  /*5640*/  MUFU.EX2 R2, R42 ;  /* 0x0000002a00027308 */ /* 0x000ee20000000800 */
[----:B------:R-:W-:Y:S07]  /*5650*/  HMMA.16816.F32.BF16 R20, R8, R22, RZ ;  /* 0x000000160814723c */ /* 0x000fee00000418ff */
[----:B-1----:R-:W-:Y:S01]  /*5660*/  FADD.FTZ R8, R7, R0 ;  /* 0x0000000007087221 */ /* 0x002fe20000010000 */
[----:B------:R-:W-:Y:S01]  /*5670*/  F2FP.BF16.PACK_AB R7, R3, R7 ;  /* 0x000000070307723e */ /* 0x000fe200000010ff */
[----:B------:R-:W1:Y:S01]  /*5680*/  MUFU.EX2 R0, R43 ;  /* 0x0000002b00007308 */ /* 0x000e620000000800 */
[----:B--2---:R-:W-:Y:S01]  /*5690*/  F2FP.BF16.PACK_AB R165, R17, R18 ;  /* 0x0000001211a5723e */ /* 0x004fe200000010ff */
[----:B------:R-:W-:-:S04]  /*56a0*/  FADD.FTZ R8, R3, R8 ;  /* 0x0000000803087221 */ /* 0x000fc80000010000 */
[----:B------:R-:W-:-:S04]  /*56b0*/  FADD.FTZ R8, R18, R8 ;  /* 0x0000000812087221 */ /* 0x000fc80000010000 */
[----:B------:R-:W-:-:S04]  /*56c0*/  FADD.FTZ R8, R17, R8 ;  /* 0x0000000811087221 */ /* 0x000fc80000010000 */
[----:B---3--:R-:W-:Y:S02]  /*56d0*/  FADD.FTZ R3, R2, R8 ;  /* 0x0000000802037221 */ /* 0x008fe40000010000 */
[----:B------:R-:W2:Y:S01]  /*56e0*/  LDSM.16.MT88.4 R8, [R195+0x6800] ;  /* 0x00680000c308783b */ /* 0x000ea20000004200 */
[C---:B-1----:R-:W-:Y:S01]  /*56f0*/  F2FP.BF16.PACK_AB R167, R0.reuse, R2 ;  /* 0x0000000200a7723e */ /* 0x042fe200000010ff */
[----:B------:R-:W-:Y:S01]  /*5700*/  FADD.FTZ R232, R0, R3 ;  /* 0x0000000300e87221 */ /* 0x000fe20000010000 */
[----:B------:R-:W-:Y:S01]  /*5710*/  IADD3 R0, R150, -0x2, RZ ;  /* 0xfffffffe96007810 */ /* 0x000fe20007ffe0ff */
[----:B------:R-:W-:Y:S03]  /*5720*/  LDSM.16.MT88.4 R40, [R193+0x1800] ;  /* 0x00180000c128783b */ /* 0x000fe60000004200 */
[----:B------:R-:W-:Y:S01]  /*5730*/  ISETP.GE.AND P0, PT, R0, R242, PT ;  /* 0x000000f20000720c */ /* 0x000fe20003f06270 */
[C---:B--2---:R-:W-:Y:S08]  /*5740*/  HMMA.16816.F32.BF16 R32, R12.reuse, R8, R24 ;  /* 0x000000080c20723c */ /* 0x044ff00000041818 */
[----:B------:R-:W-:Y:S01]  /*5750*/  HMMA.16816.F32.BF16 R24, R12, R10, R20 ;  /* 0x0000000a0c18723c */ /* 0x000fe20000041814 */
[----:B------:R-:W1:Y:S04]  /*5760*/  LDSM.16.MT88.4 R12, [R193+0x1000] ;  /* 0x00100000c10c783b */ /* 0x000e680000004200 */
[----:B------:R-:W2:Y:S04]  /*5770*/  LDSM.16.MT88.4 R8, [R192+0x1000] ;  /* 0x00100000c008783b */ /* 0x000ea80000004200 */
[----:B------:R-:W3:Y:S01]  /*5780*/  LDSM.16.MT88.4 R20, [R193+0x7000] ;  /* 0x00700000c114783b */ /* 0x000ee20000004200 */
[C---:B-1----:R-:W-:Y:S08]  /*5790*/  HMMA.16816.F32.BF16 R36, R4.reuse, R12, R68 ;  /* 0x0000000c0424723c */ /* 0x042ff00000041844 */
[C---:B------:R-:W-:Y:S01]  /*57a0*/  HMMA.16816.F32.BF16 R44, R4.reuse, R14, R44 ;  /* 0x0000000e042c723c */ /* 0x040fe2000004182c */
[----:B------:R-:W1:Y:S07]  /*57b0*/  LDSM.16.MT88.4 R12, [R195+0x1000] ;  /* 0x00100000c30c783b */ /* 0x000e6e0000004200 */
[C---:B--2---:R-:W-:Y:S08]  /*57c0*/  HMMA.16816.F32.BF16 R152, R4.reuse, R8, R152 ;  /* 0x000000080498723c */ /* 0x044ff00000041898 */
[C---:B------:R-:W-:Y:S01]  /*57d0*/  HMMA.16816.F32.BF16 R28, R4.reuse, R10, R76 ;  /* 0x0000000a041c723c */ /* 0x040fe2000004184c */
[----:B------:R-:W2:Y:S07]  /*57e0*/  LDSM.16.MT88.4 R8, [R196+0x1000] ;  /* 0x00100000c408783b */ /* 0x000eae0000004200 */
[----:B---3--:R-:W-:Y:S08]  /*57f0*/  HMMA.16816.F32.BF16 R160, R4, R20, R160 ;  /* 0x0000001404a0723c */ /* 0x008ff000000418a0 */
[C---:B------:R-:W-:Y:S08]  /*5800*/  HMMA.16816.F32.BF16 R36, R164.reuse, R40, R36 ;  /* 0x00000028a424723c */ /* 0x040ff00000041824 */
[----:B------:R-:W-:Y:S08]  /*5810*/  HMMA.16816.F32.BF16 R40, R164, R42, R44 ;  /* 0x0000002aa428723c */ /* 0x000ff0000004182c */
        /* <DEDUP_REMOVED lines=15> */
[C---:B------:R-:W-:Y:S01]  /*5910*/  HMMA.16816.F32.BF16 R172, R4.reuse, R22, R72 ;  /* 0x0000001604ac723c */ /* 0x040fe20000041848 */
[----:B------:R-:W-:Y:S07]  /*5920*/  LDSM.16.MT88.4 R72, [R193+0x3800] ;  /* 0x00380000c148783b */ /* 0x000fee0000004200 */
[C---:B--2---:R-:W-:Y:S01]  /*5930*/  HMMA.16816.F32.BF16 R96, R4.reuse, R8, R156 ;  /* 0x000000080460723c */ /* 0x044fe2000004189c */
[----:B------:R-:W2:Y:S07]  /*5940*/  LDSM.16.MT88.4 R156, [R192+0x1800] ;  /* 0x00180000c09c783b */ /* 0x000eae0000004200 */
[C---:B------:R-:W-:Y:S01]  /*5950*/  HMMA.16816.F32.BF16 R100, R4.reuse, R10, R176 ;  /* 0x0000000a0464723c */ /* 0x040fe200000418b0 */
[----:B------:R-:W3:Y:S07]  /*5960*/  LDSM.16.MT88.4 R8, [R192+0x5000] ;  /* 0x00500000c008783b */ /* 0x000eee0000004200 */
[C---:B-1----:R-:W-:Y:S08]  /*5970*/  HMMA.16816.F32.BF16 R120, R4.reuse, R12, R120 ;  /* 0x0000000c0478723c */ /* 0x042ff00000041878 */
[----:B------:R-:W-:Y:S01]  /*5980*/  HMMA.16816.F32.BF16 R124, R4, R14, R124 ;  /* 0x0000000e047c723c */ /* 0x000fe2000004187c */
[----:B------:R-:W1:Y:S07]  /*5990*/  LDSM.16.MT88.4 R12, [R195+0x5000] ;  /* 0x00500000c30c783b */ /* 0x000e6e0000004200 */
[----:B--2---:R-:W-:Y:S08]  /*59a0*/  HMMA.16816.F32.BF16 R152, R164, R156, R152 ;  /* 0x0000009ca498723c */ /* 0x004ff00000041898 */
[C---:B---3--:R-:W-:Y:S08]  /*59b0*/  HMMA.16816.F32.BF16 R112, R4.reuse, R8, R112 ;  /* 0x000000080470723c */ /* 0x048ff00000041870 */
[----:B------:R-:W-:Y:S01]  /*59c0*/  HMMA.16816.F32.BF16 R116, R4, R10, R116 ;  /* 0x0000000a0474723c */ /* 0x000fe20000041874 */
[----:B------:R-:W2:Y:S07]  /*59d0*/  LDSM.16.MT88.4 R8, [R196+0x5000] ;  /* 0x00500000c408783b */ /* 0x000eae0000004200 */
[----:B------:R-:W-:Y:S08]  /*59e0*/  HMMA.16816.F32.BF16 R156, R164, R158, R28 ;  /* 0x0000009ea49c723c */ /* 0x000ff0000004181c */
[C---:B-1----:R-:W-:Y:S08]  /*59f0*/  HMMA.16816.F32.BF16 R136, R4.reuse, R12, R136 ;  /* 0x0000000c0488723c */ /* 0x042ff00000041888 */
[C---:B------:R-:W-:Y:S01]  /*5a00*/  HMMA.16816.F32.BF16 R140, R4.reuse, R14, R140 ;  /* 0x0000000e048c723c */ /* 0x040fe2000004188c */
[----:B------:R-:W1:Y:S07]  /*5a10*/  LDSM.16.MT88.4 R12, [R196+0x7000] ;  /* 0x00700000c40c783b */ /* 0x000e6e0000004200 */
[C---:B--2---:R-:W-:Y:S08]  /*5a20*/  HMMA.16816.F32.BF16 R128, R4.reuse, R8, R128 ;  /* 0x000000080480723c */ /* 0x044ff00000041880 */
[C---:B------:R-:W-:Y:S01]  /*5a30*/  HMMA.16816.F32.BF16 R132, R4.reuse, R10, R132 ;  /* 0x0000000a0484723c */ /* 0x040fe20000041884 */
[----:B------:R-:W2:Y:S07]  /*5a40*/  LDSM.16.MT88.4 R8, [R192+0x7000] ;  /* 0x00700000c008783b */ /* 0x000eae0000004200 */
[C---:B-1----:R-:W-:Y:S01]  /*5a50*/  HMMA.16816.F32.BF16 R20, R4.reuse, R12, R56 ;  /* 0x0000000c0414723c */ /* 0x042fe20000041838 */
[----:B------:R-:W-:Y:S07]  /*5a60*/  LDSM.16.MT88.4 R56, [R195+0x1800] ;  /* 0x00180000c338783b */ /* 0x000fee0000004200 */
[C---:B------:R-:W-:Y:S01]  /*5a70*/  HMMA.16816.F32.BF16 R12, R4.reuse, R14, R48 ;  /* 0x0000000e040c723c */ /* 0x040fe20000041830 */
[----:B------:R-:W1:Y:S07]  /*5a80*/  LDSM.16.MT88.4 R48, [R196+0x1800] ;  /* 0x00180000c430783b */ /* 0x000e6e0000004200 */
[C---:B--2---:R-:W-:Y:S08]  /*5a90*/  HMMA.16816.F32.BF16 R144, R4.reuse, R8, R144 ;  /* 0x000000080490723c */ /* 0x044ff00000041890 */
[----:B------:R-:W-:Y:S01]  /*5aa0*/  HMMA.16816.F32.BF16 R168, R4, R10, R168 ;  /* 0x0000000a04a8723c */ /* 0x000fe200000418a8 */
[----:B------:R-:W-:Y:S07]  /*5ab0*/  LDSM.16.MT88.4 R8, [R195+0x7000] ;  /* 0x00700000c308783b */ /* 0x000fee0000004200 */
[C---:B-1----:R-:W-:Y:S08]  /*5ac0*/  HMMA.16816.F32.BF16 R44, R164.reuse, R48, R52 ;  /* 0x00000030a42c723c */ /* 0x042ff00000041834 */
[C---:B------:R-:W-:Y:S01]  /*5ad0*/  HMMA.16816.F32.BF16 R52, R164.reuse, R56, R64 ;  /* 0x00000038a434723c */ /* 0x040fe20000041840 */
[----:B------:R-:W1:Y:S07]  /*5ae0*/  LDSM.16.MT88.4 R64, [R192+0x3800] ;  /* 0x00380000c040783b */ /* 0x000e6e0000004200 */
[C---:B------:R-:W-:Y:S08]  /*5af0*/  HMMA.16816.F32.BF16 R48, R164.reuse, R50, R60 ;  /* 0x00000032a430723c */ /* 0x040ff0000004183c */
[C---:B------:R-:W-:Y:S08]  /*5b00*/  HMMA.16816.F32.BF16 R56, R164.reuse, R58, R68 ;  /* 0x0000003aa438723c */ /* 0x040ff00000041844 */
[C---:B------:R-:W-:Y:S08]  /*5b10*/  HMMA.16816.F32.BF16 R68, R164.reuse, R72, R84 ;  /* 0x00000048a444723c */ /* 0x040ff00000041854 */
[C---:B------:R-:W-:Y:S01]  /*5b20*/  HMMA.16816.F32.BF16 R84, R164.reuse, R88, R104 ;  /* 0x00000058a454723c */ /* 0x040fe20000041868 */
[----:B------:R-:W-:Y:S07]  /*5b30*/  LDSM.16.MT88.4 R104, [R193+0x5800] ;  /* 0x00580000c168783b */ /* 0x000fee0000004200 */
[C---:B------:R-:W-:Y:S08]  /*5b40*/  HMMA.16816.F32.BF16 R72, R164.reuse, R74, R92 ;  /* 0x0000004aa448723c */ /* 0x040ff0000004185c */
[C---:B-1----:R-:W-:Y:S08]  /*5b50*/  HMMA.16816.F32.BF16 R60, R164.reuse, R64, R76 ;  /* 0x00000040a43c723c */ /* 0x042ff0000004184c */
[C---:B------:R-:W-:Y:S01]  /*5b60*/  HMMA.16816.F32.BF16 R64, R164.reuse, R66, R80 ;  /* 0x00000042a440723c */ /* 0x040fe20000041850 */
[----:B------:R-:W1:Y:S07]  /*5b70*/  LDSM.16.MT88.4 R80, [R196+0x3800] ;  /* 0x00380000c450783b */ /* 0x000e6e0000004200 */
[----:B------:R-:W-:Y:S08]  /*5b80*/  HMMA.16816.F32.BF16 R88, R164, R90, R108 ;  /* 0x0000005aa458723c */ /* 0x000ff0000004186c */
[C---:B------:R-:W-:Y:S08]  /*5b90*/  HMMA.16816.F32.BF16 R32, R4.reuse, R8, R32 ;  /* 0x000000080420723c */ /* 0x040ff00000041820 */
[----:B------:R-:W-:Y:S01]  /*5ba0*/  HMMA.16816.F32.BF16 R24, R4, R10, R24 ;  /* 0x0000000a0418723c */ /* 0x000fe20000041818 */
[----:B------:R-:W-:Y:S07]  /*5bb0*/  LDSM.16.MT88.4 R4, [R195+0x7800] ;  /* 0x00780000c304783b */ /* 0x000fee0000004200 */
[C---:B-1----:R-:W-:Y:S01]  /*5bc0*/  HMMA.16816.F32.BF16 R76, R164.reuse, R80, R96 ;  /* 0x00000050a44c723c */ /* 0x042fe20000041860 */
[----:B------:R-:W1:Y:S07]  /*5bd0*/  LDSM.16.MT88.4 R96, [R192+0x5800] ;  /* 0x00580000c060783b */ /* 0x000e6e0000004200 */
[C---:B------:R-:W-:Y:S08]  /*5be0*/  HMMA.16816.F32.BF16 R80, R164.reuse, R82, R100 ;  /* 0x00000052a450723c */ /* 0x040ff00000041864 */
[C---:B------:R-:W-:Y:S01]  /*5bf0*/  HMMA.16816.F32.BF16 R100, R164.reuse, R104, R120 ;  /* 0x00000068a464723c */ /* 0x040fe20000041878 */
[----:B------:R-:W2:Y:S07]  /*5c00*/  LDSM.16.MT88.4 R120, [R195+0x5800] ;  /* 0x00580000c378783b */ /* 0x000eae0000004200 */
[C---:B------:R-:W-:Y:S08]  /*5c10*/  HMMA.16816.F32.BF16 R104, R164.reuse, R106, R124 ;  /* 0x0000006aa468723c */ /* 0x040ff0000004187c */
[C---:B-1----:R-:W-:Y:S01]  /*5c20*/  HMMA.16816.F32.BF16 R92, R164.reuse, R96, R112 ;  /* 0x00000060a45c723c */ /* 0x042fe20000041870 */
[----:B------:R-:W1:Y:S07]  /*5c30*/  LDSM.16.MT88.4 R112, [R196+0x5800] ;  /* 0x00580000c470783b */ /* 0x000e6e0000004200 */
[C---:B------:R-:W-:Y:S08]  /*5c40*/  HMMA.16816.F32.BF16 R96, R164.reuse, R98, R116 ;  /* 0x00000062a460723c */ /* 0x040ff00000041874 */
[C---:B--2---:R-:W-:Y:S01]  /*5c50*/  HMMA.16816.F32.BF16 R116, R164.reuse, R120, R136 ;  /* 0x00000078a474723c */ /* 0x044fe20000041888 */
[----:B------:R-:W2:Y:S07]  /*5c60*/  LDSM.16.MT88.4 R136, [R193+0x7800] ;  /* 0x00780000c188783b */ /* 0x000eae0000004200 */
[C---:B------:R-:W-:Y:S01]  /*5c70*/  HMMA.16816.F32.BF16 R120, R164.reuse, R122, R140 ;  /* 0x0000007aa478723c */ /* 0x040fe2000004188c */
[----:B------:R-:W3:Y:S07]  /*5c80*/  LDSM.16.MT88.4 R140, [R196+0x7800] ;  /* 0x00780000c48c783b */ /* 0x000eee0000004200 */
[C---:B-1----:R-:W-:Y:S01]  /*5c90*/  HMMA.16816.F32.BF16 R108, R164.reuse, R112, R128 ;  /* 0x00000070a46c723c */ /* 0x042fe20000041880 */
[----:B------:R-:W1:Y:S07]  /*5ca0*/  LDSM.16.MT88.4 R128, [R192+0x7800] ;  /* 0x00780000c080783b */ /* 0x000e6e0000004200 */
[C---:B------:R-:W-:Y:S08]  /*5cb0*/  HMMA.16816.F32.BF16 R112, R164.reuse, R114, R132 ;  /* 0x00000072a470723c */ /* 0x040ff00000041884 */
[C---:B--2---:R-:W-:Y:S08]  /*5cc0*/  HMMA.16816.F32.BF16 R132, R164.reuse, R136, R160 ;  /* 0x00000088a484723c */ /* 0x044ff000000418a0 */
[C---:B---3--:R-:W-:Y:S08]  /*5cd0*/  HMMA.16816.F32.BF16 R160, R164.reuse, R140, R20 ;  /* 0x0000008ca4a0723c */ /* 0x048ff00000041814 */
[C---:B------:R-:W-:Y:S08]  /*5ce0*/  HMMA.16816.F32.BF16 R136, R164.reuse, R138, R172 ;  /* 0x0000008aa488723c */ /* 0x040ff000000418ac */
[C---:B------:R-:W-:Y:S08]  /*5cf0*/  HMMA.16816.F32.BF16 R140, R164.reuse, R142, R12 ;  /* 0x0000008ea48c723c */ /* 0x040ff0000004180c */
[C---:B-1----:R-:W-:Y:S08]  /*5d00*/  HMMA.16816.F32.BF16 R124, R164.reuse, R128, R144 ;  /* 0x00000080a47c723c */ /* 0x042ff00000041890 */
[C---:B------:R-:W-:Y:S08]  /*5d10*/  HMMA.16816.F32.BF16 R128, R164.reuse, R130, R168 ;  /* 0x00000082a480723c */ /* 0x040ff000000418a8 */
[C---:B------:R-:W-:Y:S08]  /*5d20*/  HMMA.16816.F32.BF16 R144, R164.reuse, R4, R32 ;  /* 0x00000004a490723c */ /* 0x040ff00000041820 */
[----:B------:R-:W-:Y:S01]  /*5d30*/  HMMA.16816.F32.BF16 R164, R164, R6, R24 ;  /* 0x00000006a4a4723c */ /* 0x000fe20000041818 */
[----:B------:R-:W-:Y:S07]  /*5d40*/  @!UPT UIADD3 URZ, URZ, URZ, URZ ;  /* 0x0000003f3f3ff290 */ /* 0x000fee000fffe03f */
[----:B------:R-:W-:Y:S11]  /*5d50*/  @!P0 BRA `(.L_x_1255) ;  /* 0x000033c000008947 */ /* 0x000ff60003800000 */
[----:B------:R-:W-:Y:S02]  /*5d60*/  MOV R219, R0 ;  /* 0x0000000000db7202 */ /* 0x000fe40000000f00 */
[----:B------:R-:W-:-:S02]  /*5d70*/  MOV R150, R16 ;  /* 0x0000001000967202 */ /* 0x000fc40000000f00 */
[----:B------:R-:W-:Y:S02]  /*5d80*/  MOV R149, R148 ;  /* 0x0000009400957202 */ /* 0x000fe40000000f00 */
.L_x_1256:
[----:B------:R-:W-:Y:S01]  /*5d90*/  SHF.R.S32.HI R0, RZ, 0x1f, R219 ;  /* 0x0000001fff007819 */ /* 0x000fe200000114db */
[----:B------:R-:W-:Y:S04]  /*5da0*/  DEPBAR.LE SB0, 0x0 ;  /* 0x000080000000791a */ /* 0x000fe80000000000 */
[----:B------:R-:W-:Y:S01]  /*5db0*/  WARPSYNC 0xffffffff ;  /* 0xffffffff00007948 */ /* 0x000fe20003800000 */
[----:B------:R-:W-:Y:S01]  /*5dc0*/  BAR.SYNC.DEFER_BLOCKING 0x0 ;  /* 0x0000000000007b1d */ /* 0x000fe20000010000 */
[----:B------:R-:W-:Y:S01]  /*5dd0*/  IMAD R0, R0, c[0x0][0x208], RZ ;  /* 0x0000820000007a24 */ /* 0x000fe200078e02ff */
[C---:B------:R-:W-:Y:S01]  /*5de0*/  IADD3 R14, P2, R222.reuse, 0x40, RZ ;  /* 0x00000040de0e7810 */ /* 0x040fe20007f5e0ff */
[C---:B------:R-:W-:Y:S01]  /*5df0*/  IMAD.WIDE.U32 R4, R219.reuse, c[0x0][0x208], RZ ;  /* 0x00008200db047a25 */ /* 0x040fe200078e00ff */
[----:B------:R-:W-:Y:S02]  /*5e00*/  IADD3 R15, P3, R222, 0x80, RZ ;  /* 0x00000080de0f7810 */ /* 0x000fe40007f7e0ff */
[-C--:B------:R-:W-:Y:S01]  /*5e10*/  IADD3.X R20, RZ, R226.reuse, RZ, P2, !PT ;  /* 0x000000e2ff147210 */ /* 0x080fe200017fe4ff */
[----:B------:R-:W-:Y:S01]  /*5e20*/  IMAD R0, R219, c[0x0][0x20c], R0 ;  /* 0x00008300db007a24 */ /* 0x000fe200078e0200 */
[C---:B------:R-:W-:Y:S02]  /*5e30*/  SHF.L.U32 R3, R4.reuse, 0x6, RZ ;  /* 0x0000000604037819 */ /* 0x040fe400000006ff */
[----:B------:R-:W-:Y:S02]  /*5e40*/  IADD3.X R21, RZ, R226, RZ, P3, !PT ;  /* 0x000000e2ff157210 */ /* 0x000fe40001ffe4ff */
[----:B------:R-:W-:Y:S02]  /*5e50*/  IADD3 R0, R5, R0, RZ ;  /* 0x0000000005007210 */ /* 0x000fe40007ffe0ff */
[C---:B------:R-:W-:Y:S02]  /*5e60*/  IADD3 R2, P1, R3.reuse, R222, RZ ;  /* 0x000000de03027210 */ /* 0x040fe40007f3e0ff */
[----:B------:R-:W-:Y:S02]  /*5e70*/  SHF.L.U64.HI R0, R4, 0x6, R0 ;  /* 0x0000000604007819 */ /* 0x000fe40000010200 */
[----:B------:R-:W-:Y:S02]  /*5e80*/  IADD3 R4, P0, R3, R14, RZ ;  /* 0x0000000e03047210 */ /* 0x000fe40007f1e0ff */
[C---:B------:R-:W-:Y:S02]  /*5e90*/  IADD3.X R5, R0.reuse, R226, RZ, P1, !PT ;  /* 0x000000e200057210 */ /* 0x040fe40000ffe4ff */
[----:B------:R-:W-:Y:S02]  /*5ea0*/  IADD3.X R8, R0, R20, RZ, P0, !PT ;  /* 0x0000001400087210 */ /* 0x000fe400007fe4ff */
[----:B------:R-:W-:Y:S01]  /*5eb0*/  LEA R12, P1, R4, c[0x0][0x1f8], 0x1 ;  /* 0x00007e00040c7a11 */ /* 0x000fe200078208ff */
[----:B------:R-:W-:Y:S01]  /*5ec0*/  LDSM.16.M88.4 R32, [R198] ;  /* 0x00000000c620783b */ /* 0x000fe20000000200 */
[----:B------:R-:W-:Y:S02]  /*5ed0*/  ISETP.GE.AND P0, PT, R234, c[0x0][0x1d4], PT ;  /* 0x00007500ea007a0c */ /* 0x000fe40003f06270 */
[----:B------:R-:W-:Y:S02]  /*5ee0*/  LEA R6, P2, R2, c[0x0][0x1f8], 0x1 ;  /* 0x00007e0002067a11 */ /* 0x000fe400078408ff */
[----:B------:R-:W-:Y:S02]  /*5ef0*/  LEA.HI.X R13, R4, c[0x0][0x1fc], R8, 0x1, P1 ;  /* 0x00007f00040d7a11 */ /* 0x000fe400008f0c08 */
[----:B------:R-:W1:Y:S01]  /*5f00*/  LDSM.16.M88.4 R8, [R151] ;  /* 0x000000009708783b */ /* 0x000e620000000200 */
[----:B------:R-:W-:Y:S02]  /*5f10*/  ISETP.GE.AND P1, PT, R237, c[0x0][0x1d4], PT ;  /* 0x00007500ed007a0c */ /* 0x000fe40003f26270 */
[----:B------:R-:W-:Y:S02]  /*5f20*/  LEA.HI.X R7, R2, c[0x0][0x1fc], R5, 0x1, P2 ;  /* 0x00007f0002077a11 */ /* 0x000fe400010f0c05 */
[----:B------:R-:W-:Y:S02]  /*5f30*/  ISETP.GE.AND P2, PT, R236, c[0x0][0x1d4], PT ;  /* 0x00007500ec007a0c */ /* 0x000fe40003f46270 */
[----:B------:R-:W2:Y:S01]  /*5f40*/  LDSM.16.M88.4 R16, [R151+0x800] ;  /* 0x000800009710783b */ /* 0x000ea20000000200 */
[C---:B------:R-:W-:Y:S04]  /*5f50*/  IADD3 R2, P4, R3.reuse, R15, RZ ;  /* 0x0000000f03027210 */ /* 0x040fe80007f9e0ff */
[----:B------:R-:W-:Y:S02]  /*5f60*/  LEA R4, P3, R2, c[0x0][0x1f8], 0x1 ;  /* 0x00007e0002047a11 */ /* 0x000fe400078608ff */
[----:B------:R-:W3:Y:S01]  /*5f70*/  LDSM.16.M88.4 R24, [R151+0x1000] ;  /* 0x001000009718783b */ /* 0x000ee20000000200 */
[----:B------:R-:W-:Y:S04]  /*5f80*/  IADD3.X R5, R0, R21, RZ, P4, !PT ;  /* 0x0000001500057210 */ /* 0x000fe800027fe4ff */
[----:B------:R-:W-:Y:S02]  /*5f90*/  LEA.HI.X R5, R2, c[0x0][0x1fc], R5, 0x1, P3 ;  /* 0x00007f0002057a11 */ /* 0x000fe400018f0c05 */
[----:B------:R-:W4:Y:S07]  /*5fa0*/  LDSM.16.M88.4 R168, [R151+0x1800] ;  /* 0x0018000097a8783b */ /* 0x000f2e0000000200 */
[----:B------:R-:W-:Y:S07]  /*5fb0*/  LDSM.16.M88.4 R172, [R199] ;  /* 0x00000000c7ac783b */ /* 0x000fee0000000200 */
[----:B------:R-:W5:Y:S07]  /*5fc0*/  LDSM.16.M88.4 R176, [R202] ;  /* 0x00000000cab0783b */ /* 0x000f6e0000000200 */
[----:B------:R-:W1:Y:S07]  /*5fd0*/  LDSM.16.M88.4 R180, [R217] ;  /* 0x00000000d9b4783b */ /* 0x000e6e0000000200 */
[----:B------:R-:W1:Y:S07]  /*5fe0*/  LDSM.16.M88.4 R184, [R216] ;  /* 0x00000000d8b8783b */ /* 0x000e6e0000000200 */
[----:B------:R-:W1:Y:S07]  /*5ff0*/  LDSM.16.M88.4 R188, [R215] ;  /* 0x00000000d7bc783b */ /* 0x000e6e0000000200 */
[----:B------:R-:W-:Y:S01]  /*6000*/  @!PT LDS RZ, [RZ] ;  /* 0x00000000fffff984 */ /* 0x000fe20000000800 */
[----:B------:R-:W-:Y:S01]  /*6010*/  @!PT LDS RZ, [RZ] ;  /* 0x00000000fffff984 */ /* 0x000fe20000000800 */
[----:B------:R-:W-:Y:S01]  /*6020*/  @!PT LDS RZ, [RZ] ;  /* 0x00000000fffff984 */ /* 0x000fe20000000800 */
[----:B------:R2:W-:Y:S07]  /*6030*/  LDGSTS.E.BYPASS.LTC128B.128 [R218+0x100], [R6.64], !P0 ;  /* 0x0010000006da7fae */ /* 0x0005ee000c101d46 */
[----:B------:R1:W-:Y:S07]  /*6040*/  LDGSTS.E.BYPASS.LTC128B.128 [R218+0x2100], [R12.64], !P1 ;  /* 0x021000000cda7fae */ /* 0x0003ee000c901d46 */
[----:B------:R1:W-:Y:S01]  /*6050*/  LDGSTS.E.BYPASS.LTC128B.128 [R218+0x4100], [R4.64], !P2 ;  /* 0x0410000004da7fae */ /* 0x0003e2000d101d46 */
[----:B--2---:R-:W-:Y:S02]  /*6060*/  IADD3 R7, P3, R222, 0xc0, RZ ;  /* 0x000000c0de077810 */ /* 0x004fe40007f7e0ff */
[----:B------:R-:W-:Y:S02]  /*6070*/  MOV R6, c[0x0][0x208] ;  /* 0x0000820000067a02 */ /* 0x000fe40000000f00 */
[----:B------:R-:W-:Y:S02]  /*6080*/  IADD3.X R22, RZ, R226, RZ, P3, !PT ;  /* 0x000000e2ff167210 */ /* 0x000fe40001ffe4ff */
[----:B------:R-:W-:Y:S02]  /*6090*/  ISETP.GE.AND P3, PT, R238, c[0x0][0x1d4], PT ;  /* 0x00007500ee007a0c */ /* 0x000fe40003f66270 */
[C---:B------:R-:W-:Y:S02]  /*60a0*/  LEA R2, P4, R6.reuse, R3, 0x5 ;  /* 0x0000000306027211 */ /* 0x040fe400078828ff */
[----:B-1----:R-:W-:Y:S02]  /*60b0*/  MOV R4, c[0x0][0x20c] ;  /* 0x0000830000047a02 */ /* 0x002fe40000000f00 */
[----:B------:R-:W-:Y:S02]  /*60c0*/  IADD3 R5, P5, R3, R7, RZ ;  /* 0x0000000703057210 */ /* 0x000fe40007fbe0ff */
[----:B------:R-:W-:Y:S02]  /*60d0*/  LEA.HI.X R3, R6, R0, R4, 0x5, P4 ;  /* 0x0000000006037211 */ /* 0x000fe400020f2c04 */
[C---:B------:R-:W-:Y:S02]  /*60e0*/  LEA R4, P4, R5.reuse, c[0x0][0x1f8], 0x1 ;  /* 0x00007e0005047a11 */ /* 0x040fe400078808ff */
[----:B------:R-:W-:Y:S04]  /*60f0*/  IADD3.X R0, R0, R22, RZ, P5, !PT ;  /* 0x0000001600007210 */ /* 0x000fe80002ffe4ff */
[----:B------:R-:W-:Y:S02]  /*6100*/  LEA.HI.X R5, R5, c[0x0][0x1fc], R0, 0x1, P4 ;  /* 0x00007f0005057a11 */ /* 0x000fe400020f0c00 */
[----:B------:R-:W-:Y:S03]  /*6110*/  IADD3 R6, P4, R2, R222, RZ ;  /* 0x000000de02067210 */ /* 0x000fe60007f9e0ff */
[----:B------:R1:W-:Y:S01]  /*6120*/  LDGSTS.E.BYPASS.LTC128B.128 [R218+0x6100], [R4.64], !P3 ;  /* 0x0610000004da7fae */ /* 0x0003e2000d901d46 */
[----:B------:R-:W-:Y:S02]  /*6130*/  LEA R12, P5, R6, c[0x0][0x1f8], 0x1 ;  /* 0x00007e00060c7a11 */ /* 0x000fe400078a08ff */
[C---:B-1----:R-:W-:Y:S02]  /*6140*/  IADD3.X R4, R3.reuse, R226, RZ, P4, !PT ;  /* 0x000000e203047210 */ /* 0x042fe400027fe4ff */
[----:B------:R-:W-:Y:S02]  /*6150*/  IADD3 R0, P4, R2, R14, RZ ;  /* 0x0000000e02007210 */ /* 0x000fe40007f9e0ff */
[----:B------:R-:W-:Y:S02]  /*6160*/  LEA.HI.X R13, R6, c[0x0][0x1fc], R4, 0x1, P5 ;  /* 0x00007f00060d7a11 */ /* 0x000fe400028f0c04 */
[----:B------:R-:W-:Y:S02]  /*6170*/  LEA R14, P5, R0, c[0x0][0x1f8], 0x1 ;  /* 0x00007e00000e7a11 */ /* 0x000fe400078a08ff */
[C---:B------:R-:W-:Y:S01]  /*6180*/  IADD3.X R5, R3.reuse, R20, RZ, P4, !PT ;  /* 0x0000001403057210 */ /* 0x040fe200027fe4ff */
[----:B------:R1:W-:Y:S01]  /*6190*/  LDGSTS.E.BYPASS.LTC128B.128 [R218+0x1100], [R12.64], !P0 ;  /* 0x011000000cda7fae */ /* 0x0003e2000c101d46 */
[----:B------:R-:W-:Y:S02]  /*61a0*/  IADD3 R4, P4, R2, R15, RZ ;  /* 0x0000000f02047210 */ /* 0x000fe40007f9e0ff */
[----:B------:R-:W-:Y:S02]  /*61b0*/  LEA.HI.X R15, R0, c[0x0][0x1fc], R5, 0x1, P5 ;  /* 0x00007f00000f7a11 */ /* 0x000fe400028f0c05 */
[----:B------:R-:W-:Y:S02]  /*61c0*/  LEA R20, P5, R4, c[0x0][0x1f8], 0x1 ;  /* 0x00007e0004147a11 */ /* 0x000fe400078a08ff */
[C---:B------:R-:W-:Y:S01]  /*61d0*/  IADD3.X R5, R3.reuse, R21, RZ, P4, !PT ;  /* 0x0000001503057210 */ /* 0x040fe200027fe4ff */
[----:B------:R1:W-:Y:S01]  /*61e0*/  LDGSTS.E.BYPASS.LTC128B.128 [R218+0x3100], [R14.64], !P1 ;  /* 0x031000000eda7fae */ /* 0x0003e2000c901d46 */
[----:B------:R-:W-:Y:S02]  /*61f0*/  IADD3 R0, P4, R2, R7, RZ ;  /* 0x0000000702007210 */ /* 0x000fe40007f9e0ff */
[----:B------:R-:W-:Y:S02]  /*6200*/  LEA.HI.X R21, R4, c[0x0][0x1fc], R5, 0x1, P5 ;  /* 0x00007f0004157a11 */ /* 0x000fe400028f0c05 */
[C---:B------:R-:W-:Y:S03]  /*6210*/  HMMA.16816.F32.BF16 R4, R32.reuse, R8, RZ ;  /* 0x000000082004723c */ /* 0x040fe600000418ff */
[----:B------:R3:W-:Y:S01]  /*6220*/  LDGSTS.E.BYPASS.LTC128B.128 [R218+0x5100], [R20.64], !P2 ;  /* 0x0510000014da7fae */ /* 0x0007e2000d101d46 */
[----:B------:R-:W-:Y:S02]  /*6230*/  IADD3.X R3, R3, R22, RZ, P4, !PT ;  /* 0x0000001603037210 */ /* 0x000fe400027fe4ff */
[C---:B------:R-:W-:Y:S02]  /*6240*/  LEA R2, P4, R0.reuse, c[0x0][0x1f8], 0x1 ;  /* 0x00007e0000027a11 */ /* 0x040fe400078808ff */
[C---:B------:R-:W-:Y:S04]  /*6250*/  HMMA.16816.F32.BF16 R8, R32.reuse, R10, RZ ;  /* 0x0000000a2008723c */ /* 0x040fe800000418ff */
[----:B------:R-:W-:Y:S02]  /*6260*/  LEA.HI.X R3, R0, c[0x0][0x1fc], R3, 0x1, P4 ;  /* 0x00007f0000037a11 */ /* 0x000fe400020f0c03 */
[C---:B------:R-:W-:Y:S02]  /*6270*/  ISETP.GT.AND P4, PT, R219.reuse, R242, PT ;  /* 0x000000f2db00720c */ /* 0x040fe40003f84270 */
[----:B------:R-:W-:Y:S01]  /*6280*/  IADD3 R219, R219, -0x1, RZ ;  /* 0xffffffffdbdb7810 */ /* 0x000fe20007ffe0ff */
[----:B------:R2:W-:Y:S01]  /*6290*/  LDGSTS.E.BYPASS.LTC128B.128 [R218+0x7100], [R2.64], !P3 ;  /* 0x0710000002da7fae */ /* 0x0005e2000d901d46 */
[C---:B-1----:R-:W-:Y:S06]  /*62a0*/  HMMA.16816.F32.BF16 R12, R32.reuse, R16, RZ ;  /* 0x00000010200c723c */ /* 0x042fec00000418ff */
[----:B------:R-:W0:Y:S03]  /*62b0*/  LDGDEPBAR ;  /* 0x00000000000079af */ /* 0x000e260000000000 */
[----:B------:R-:W-:Y:S01]  /*62c0*/  @P4 SHF.R.S32.HI R0, RZ, 0x1f, R219 ;  /* 0x0000001fff004819 */ /* 0x000fe200000114db */
[C---:B------:R-:W-:Y:S04]  /*62d0*/  HMMA.16816.F32.BF16 R16, R32.reuse, R18, RZ ;  /* 0x000000122010723c */ /* 0x040fe800000418ff */
[----:B------:R-:W-:Y:S04]  /*62e0*/  @P4 IMAD R0, R0, c[0x0][0x1e0], RZ ;  /* 0x0000780000004a24 */ /* 0x000fe800078e02ff */
[C---:B---3--:R-:W-:Y:S01]  /*62f0*/  HMMA.16816.F32.BF16 R20, R32.reuse, R24, RZ ;  /* 0x000000182014723c */ /* 0x048fe200000418ff */
[----:B------:R-:W-:Y:S07]  /*6300*/  @P4 IMAD R0, R219, c[0x0][0x1e4], R0 ;  /* 0x00007900db004a24 */ /* 0x000fee00078e0200 */
[C---:B------:R-:W-:Y:S08]  /*6310*/  HMMA.16816.F32.BF16 R24, R32.reuse, R26, RZ ;  /* 0x0000001a2018723c */ /* 0x040ff000000418ff */
[C---:B----4-:R-:W-:Y:S08]  /*6320*/  HMMA.16816.F32.BF16 R28, R32.reuse, R168, RZ ;  /* 0x000000a8201c723c */ /* 0x050ff000000418ff */
[----:B------:R-:W-:Y:S01]  /*6330*/  HMMA.16816.F32.BF16 R32, R32, R170, RZ ;  /* 0x000000aa2020723c */ /* 0x000fe200000418ff */
[----:B------:R-:W-:Y:S07]  /*6340*/  LDSM.16.M88.4 R168, [R201] ;  /* 0x00000000c9a8783b */ /* 0x000fee0000000200 */
[C---:B-----5:R-:W-:Y:S08]  /*6350*/  HMMA.16816.F32.BF16 R4, R172.reuse, R176, R4 ;  /* 0x000000b0ac04723c */ /* 0x060ff00000041804 */
[C---:B------:R-:W-:Y:S01]  /*6360*/  HMMA.16816.F32.BF16 R8, R172.reuse, R178, R8 ;  /* 0x000000b2ac08723c */ /* 0x040fe20000041808 */
[----:B------:R-:W1:Y:S07]  /*6370*/  LDSM.16.M88.4 R176, [R197] ;  /* 0x00000000c5b0783b */ /* 0x000e6e0000000200 */
[C---:B------:R-:W-:Y:S08]  /*6380*/  HMMA.16816.F32.BF16 R12, R172.reuse, R180, R12 ;  /* 0x000000b4ac0c723c */ /* 0x040ff0000004180c */
[C---:B------:R-:W-:Y:S01]  /*6390*/  HMMA.16816.F32.BF16 R16, R172.reuse, R182, R16 ;  /* 0x000000b6ac10723c */ /* 0x040fe20000041810 */
[----:B------:R-:W3:Y:S07]  /*63a0*/  LDSM.16.M88.4 R180, [R197+0x800] ;  /* 0x00080000c5b4783b */ /* 0x000eee0000000200 */
[C---:B------:R-:W-:Y:S08]  /*63b0*/  HMMA.16816.F32.BF16 R20, R172.reuse, R184, R20 ;  /* 0x000000b8ac14723c */ /* 0x040ff00000041814 */
[C---:B------:R-:W-:Y:S01]  /*63c0*/  HMMA.16816.F32.BF16 R24, R172.reuse, R186, R24 ;  /* 0x000000baac18723c */ /* 0x040fe20000041818 */
[----:B------:R-:W-:Y:S07]  /*63d0*/  LDSM.16.M88.4 R184, [R197+0x1800] ;  /* 0x00180000c5b8783b */ /* 0x000fee0000000200 */
[C---:B------:R-:W-:Y:S08]  /*63e0*/  HMMA.16816.F32.BF16 R28, R172.reuse, R188, R28 ;  /* 0x000000bcac1c723c */ /* 0x040ff0000004181c */
[----:B------:R-:W-:Y:S01]  /*63f0*/  HMMA.16816.F32.BF16 R32, R172, R190, R32 ;  /* 0x000000beac20723c */ /* 0x000fe20000041820 */
[----:B------:R-:W4:Y:S07]  /*6400*/  LDSM.16.M88.4 R172, [R197+0x1000] ;  /* 0x00100000c5ac783b */ /* 0x000f2e0000000200 */
[C---:B-1----:R-:W-:Y:S08]  /*6410*/  HMMA.16816.F32.BF16 R4, R168.reuse, R176, R4 ;  /* 0x000000b0a804723c */ /* 0x042ff00000041804 */
[C---:B------:R-:W-:Y:S01]  /*6420*/  HMMA.16816.F32.BF16 R8, R168.reuse, R178, R8 ;  /* 0x000000b2a808723c */ /* 0x040fe20000041808 */
[----:B------:R-:W-:Y:S07]  /*6430*/  LDSM.16.M88.4 R176, [R194] ;  /* 0x00000000c2b0783b */ /* 0x000fee0000000200 */
[C---:B---3--:R-:W-:Y:S08]  /*6440*/  HMMA.16816.F32.BF16 R12, R168.reuse, R180, R12 ;  /* 0x000000b4a80c723c */ /* 0x048ff0000004180c */
[C---:B------:R-:W-:Y:S01]  /*6450*/  HMMA.16816.F32.BF16 R16, R168.reuse, R182, R16 ;  /* 0x000000b6a810723c */ /* 0x040fe20000041810 */
[----:B------:R-:W-:Y:S07]  /*6460*/  LDSM.16.M88.4 R180, [R194+0x800] ;  /* 0x00080000c2b4783b */ /* 0x000fee0000000200 */
[C---:B----4-:R-:W-:Y:S08]  /*6470*/  HMMA.16816.F32.BF16 R20, R168.reuse, R172, R20 ;  /* 0x000000aca814723c */ /* 0x050ff00000041814 */
[C---:B------:R-:W-:Y:S01]  /*6480*/  HMMA.16816.F32.BF16 R24, R168.reuse, R174, R24 ;  /* 0x000000aea818723c */ /* 0x040fe20000041818 */
[----:B------:R-:W1:Y:S07]  /*6490*/  LDSM.16.M88.4 R172, [R200] ;  /* 0x00000000c8ac783b */ /* 0x000e6e0000000200 */
[C---:B------:R-:W-:Y:S08]  /*64a0*/  HMMA.16816.F32.BF16 R28, R168.reuse, R184, R28 ;  /* 0x000000b8a81c723c */ /* 0x040ff0000004181c */
[----:B------:R-:W-:Y:S01]  /*64b0*/  HMMA.16816.F32.BF16 R32, R168, R186, R32 ;  /* 0x000000baa820723c */ /* 0x000fe20000041820 */
[----:B------:R-:W3:Y:S07]  /*64c0*/  LDSM.16.M88.4 R168, [R194+0x1000] ;  /* 0x00100000c2a8783b */ /* 0x000eee0000000200 */
[----:B------:R-:W4:Y:S01]  /*64d0*/  LDSM.16.M88.4 R184, [R194+0x1800] ;  /* 0x00180000c2b8783b */ /* 0x000f220000000200 */
[C---:B-1----:R-:W-:Y:S08]  /*64e0*/  HMMA.16816.F32.BF16 R4, R172.reuse, R176, R4 ;  /* 0x000000b0ac04723c */ /* 0x042ff00000041804 */
[C---:B------:R-:W-:Y:S01]  /*64f0*/  HMMA.16816.F32.BF16 R8, R172.reuse, R178, R8 ;  /* 0x000000b2ac08723c */ /* 0x040fe20000041808 */
[----:B------:R-:W-:Y:S07]  /*6500*/  LDSM.16.M88.4 R176, [R151+0x2000] ;  /* 0x0020000097b0783b */ /* 0x000fee0000000200 */
[C---:B------:R-:W-:Y:S08]  /*6510*/  HMMA.16816.F32.BF16 R12, R172.reuse, R180, R12 ;  /* 0x000000b4ac0c723c */ /* 0x040ff0000004180c */
[C---:B------:R-:W-:Y:S01]  /*6520*/  HMMA.16816.F32.BF16 R16, R172.reuse, R182, R16 ;  /* 0x000000b6ac10723c */ /* 0x040fe20000041810 */
[----:B------:R-:W-:Y:S07]  /*6530*/  LDSM.16.M88.4 R180, [R151+0x2800] ;  /* 0x0028000097b4783b */ /* 0x000fee0000000200 */
[C---:B---3--:R-:W-:Y:S08]  /*6540*/  HMMA.16816.F32.BF16 R20, R172.reuse, R168, R20 ;  /* 0x000000a8ac14723c */ /* 0x048ff00000041814 */
[C---:B------:R-:W-:Y:S01]  /*6550*/  HMMA.16816.F32.BF16 R24, R172.reuse, R170, R24 ;  /* 0x000000aaac18723c */ /* 0x040fe20000041818 */
[----:B------:R-:W1:Y:S07]  /*6560*/  LDSM.16.M88.4 R168, [R198+0x4000] ;  /* 0x00400000c6a8783b */ /* 0x000e6e0000000200 */
[C---:B----4-:R-:W-:Y:S08]  /*6570*/  HMMA.16816.F32.BF16 R28, R172.reuse, R184, R28 ;  /* 0x000000b8ac1c723c */ /* 0x050ff0000004181c */
[----:B------:R-:W-:Y:S01]  /*6580*/  HMMA.16816.F32.BF16 R32, R172, R186, R32 ;  /* 0x000000baac20723c */ /* 0x000fe20000041820 */
[----:B------:R-:W3:Y:S07]  /*6590*/  LDSM.16.M88.4 R172, [R151+0x3000] ;  /* 0x0030000097ac783b */ /* 0x000eee0000000200 */
[----:B------:R-:W4:Y:S01]  /*65a0*/  LDSM.16.M88.4 R184, [R151+0x3800] ;  /* 0x0038000097b8783b */ /* 0x000f220000000200 */
[C---:B-1----:R-:W-:Y:S08]  /*65b0*/  HMMA.16816.F32.BF16 R4, R168.reuse, R176, R4 ;  /* 0x000000b0a804723c */ /* 0x042ff00000041804 */
[C---:B------:R-:W-:Y:S01]  /*65c0*/  HMMA.16816.F32.BF16 R8, R168.reuse, R178, R8 ;  /* 0x000000b2a808723c */ /* 0x040fe20000041808 */
[----:B------:R-:W-:Y:S07]  /*65d0*/  LDSM.16.M88.4 R176, [R214] ;  /* 0x00000000d6b0783b */ /* 0x000fee0000000200 */
[C---:B------:R-:W-:Y:S08]  /*65e0*/  HMMA.16816.F32.BF16 R12, R168.reuse, R180, R12 ;  /* 0x000000b4a80c723c */ /* 0x040ff0000004180c */
[C---:B------:R-:W-:Y:S01]  /*65f0*/  HMMA.16816.F32.BF16 R16, R168.reuse, R182, R16 ;  /* 0x000000b6a810723c */ /* 0x040fe20000041810 */
[----:B------:R-:W-:Y:S07]  /*6600*/  LDSM.16.M88.4 R180, [R213] ;  /* 0x00000000d5b4783b */ /* 0x000fee0000000200 */
[C---:B---3--:R-:W-:Y:S08]  /*6610*/  HMMA.16816.F32.BF16 R20, R168.reuse, R172, R20 ;  /* 0x000000aca814723c */ /* 0x048ff00000041814 */
[C---:B------:R-:W-:Y:S01]  /*6620*/  HMMA.16816.F32.BF16 R24, R168.reuse, R174, R24 ;  /* 0x000000aea818723c */ /* 0x040fe20000041818 */
[----:B------:R-:W1:Y:S07]  /*6630*/  LDSM.16.M88.4 R172, [R199+0x4000] ;  /* 0x00400000c7ac783b */ /* 0x000e6e0000000200 */
[C---:B----4-:R-:W-:Y:S08]  /*6640*/  HMMA.16816.F32.BF16 R28, R168.reuse, R184, R28 ;  /* 0x000000b8a81c723c */ /* 0x050ff0000004181c */
[----:B------:R-:W-:Y:S01]  /*6650*/  HMMA.16816.F32.BF16 R32, R168, R186, R32 ;  /* 0x000000baa820723c */ /* 0x000fe20000041820 */
[----:B------:R-:W3:Y:S07]  /*6660*/  LDSM.16.M88.4 R168, [R212] ;  /* 0x00000000d4a8783b */ /* 0x000eee0000000200 */
[----:B------:R-:W4:Y:S01]  /*6670*/  LDSM.16.M88.4 R184, [R211] ;  /* 0x00000000d3b8783b */ /* 0x000f220000000200 */
        /* <DEDUP_REMOVED lines=122> */
[----:B------:R-:W1:Y:S07]  /*6e20*/  LDSM.16.M88.4 R180, [R194+0x6000] ;  /* 0x00600000c2b4783b */ /* 0x000e6e0000000200 */
[C---:B---3--:R-:W-:Y:S08]  /*6e30*/  HMMA.16816.F32.BF16 R20, R168.reuse, R172, R20 ;  /* 0x000000aca814723c */ /* 0x048ff00000041814 */
[C---:B------:R-:W-:Y:S01]  /*6e40*/  HMMA.16816.F32.BF16 R24, R168.reuse, R174, R24 ;  /* 0x000000aea818723c */ /* 0x040fe20000041818 */
[----:B------:R-:W3:Y:S07]  /*6e50*/  LDSM.16.M88.4 R172, [R194+0x6800] ;  /* 0x00680000c2ac783b */ /* 0x000eee0000000200 */
[C---:B----4-:R-:W-:Y:S08]  /*6e60*/  HMMA.16816.F32.BF16 R28, R168.reuse, R184, R28 ;  /* 0x000000b8a81c723c */ /* 0x050ff0000004181c */
[----:B------:R-:W-:Y:S01]  /*6e70*/  HMMA.16816.F32.BF16 R32, R168, R186, R32 ;  /* 0x000000baa820723c */ /* 0x000fe20000041820 */
[----:B------:R-:W4:Y:S07]  /*6e80*/  LDSM.16.M88.4 R168, [R194+0x7000] ;  /* 0x00700000c2a8783b */ /* 0x000f2e0000000200 */
[----:B------:R-:W5:Y:S01]  /*6e90*/  LDSM.16.M88.4 R184, [R194+0x7800] ;  /* 0x00780000c2b8783b */ /* 0x000f620000000200 */
[C---:B-1----:R-:W-:Y:S01]  /*6ea0*/  HMMA.16816.F32.BF16 R4, R176.reuse, R180, R4 ;  /* 0x000000b4b004723c */ /* 0x042fe20000041804 */
[----:B------:R-:W-:Y:S05]  /*6eb0*/  DEPBAR.LE SB0, 0x0 ;  /* 0x000080000000791a */ /* 0x000fea0000000000 */
[----:B------:R-:W-:Y:S02]  /*6ec0*/  BAR.SYNC.DEFER_BLOCKING 0x0 ;  /* 0x0000000000007b1d */ /* 0x000fe40000010000 */
[C---:B------:R-:W-:Y:S08]  /*6ed0*/  HMMA.16816.F32.BF16 R8, R176.reuse, R182, R8 ;  /* 0x000000b6b008723c */ /* 0x040ff00000041808 */
[C---:B---3--:R-:W-:Y:S08]  /*6ee0*/  HMMA.16816.F32.BF16 R12, R176.reuse, R172, R12 ;  /* 0x000000acb00c723c */ /* 0x048ff0000004180c */
[C---:B------:R-:W-:Y:S04]  /*6ef0*/  HMMA.16816.F32.BF16 R16, R176.reuse, R174, R16 ;  /* 0x000000aeb010723c */ /* 0x040fe80000041810 */
[----:B--2---:R-:W-:Y:S04]  /*6f00*/  FMNMX.FTZ R3, R4, R149, !PT ;  /* 0x0000009504037209 */ /* 0x004fe80007810000 */
[C---:B----4-:R-:W-:Y:S04]  /*6f10*/  HMMA.16816.F32.BF16 R20, R176.reuse, R168, R20 ;  /* 0x000000a8b014723c */ /* 0x050fe80000041814 */
[----:B------:R-:W-:Y:S03]  /*6f20*/  FMNMX.FTZ R3, R5, R3, !PT ;  /* 0x0000000305037209 */ /* 0x000fe60007810000 */
[----:B------:R-:W-:Y:S01]  /*6f30*/  @P4 IMAD.WIDE.U32 R168, R219, c[0x0][0x1e0], RZ ;  /* 0x00007800dba84a25 */ /* 0x000fe200078e00ff */
[C---:B------:R-:W-:Y:S04]  /*6f40*/  HMMA.16816.F32.BF16 R24, R176.reuse, R170, R24 ;  /* 0x000000aab018723c */ /* 0x040fe80000041818 */
[----:B------:R-:W-:Y:S02]  /*6f50*/  FMNMX.FTZ R148, R8, R3, !PT ;  /* 0x0000000308947209 */ /* 0x000fe40007810000 */
[----:B------:R-:W-:Y:S02]  /*6f60*/  @P4 IADD3 R0, R169, R0, RZ ;  /* 0x00000000a9004210 */ /* 0x000fe40007ffe0ff */
[C---:B-----5:R-:W-:Y:S01]  /*6f70*/  HMMA.16816.F32.BF16 R28, R176.reuse, R184, R28 ;  /* 0x000000b8b01c723c */ /* 0x060fe2000004181c */
[----:B------:R-:W-:Y:S03]  /*6f80*/  @P4 MOV R3, c[0x0][0x1e0] ;  /* 0x0000780000034a02 */ /* 0x000fe60000000f00 */
[----:B------:R-:W-:Y:S02]  /*6f90*/  FMNMX.FTZ R169, R9, R148, !PT ;  /* 0x0000009409a97209 */ /* 0x000fe40007810000 */
[----:B------:R-:W-:Y:S02]  /*6fa0*/  @P4 SHF.L.U32 R2, R168, 0x6, RZ ;  /* 0x00000006a8024819 */ /* 0x000fe400000006ff */
[----:B------:R-:W-:Y:S01]  /*6fb0*/  HMMA.16816.F32.BF16 R32, R176, R186, R32 ;  /* 0x000000bab020723c */ /* 0x000fe20000041820 */
[----:B------:R-:W-:Y:S03]  /*6fc0*/  @P4 MOV R171, c[0x0][0x1e4] ;  /* 0x0000790000ab4a02 */ /* 0x000fe60000000f00 */
[----:B------:R-:W-:Y:S02]  /*6fd0*/  @P4 IADD3 R148, P6, R2, R220, RZ ;  /* 0x000000dc02944210 */ /* 0x000fe40007fde0ff */
[----:B------:R-:W-:Y:S02]  /*6fe0*/  FMNMX.FTZ R169, R12, R169, !PT ;  /* 0x000000a90ca97209 */ /* 0x000fe40007810000 */
[----:B------:R-:W-:Y:S04]  /*6ff0*/  @P4 SHF.L.U64.HI R0, R168, 0x6, R0 ;  /* 0x00000006a8004819 */ /* 0x000fe80000010200 */
[----:B------:R-:W-:Y:S02]  /*7000*/  @P4 LEA R168, P5, R3, R2, 0x5 ;  /* 0x0000000203a84211 */ /* 0x000fe400078a28ff */
[----:B------:R-:W-:Y:S02]  /*7010*/  @P4 IADD3.X R172, R0, R224, RZ, P6, !PT ;  /* 0x000000e000ac4210 */ /* 0x000fe400037fe4ff */
[C---:B------:R-:W-:Y:S02]  /*7020*/  @P4 LEA R182, P6, R148.reuse, c[0x0][0x1c8], 0x1 ;  /* 0x0000720094b64a11 */ /* 0x040fe400078c08ff */
[----:B------:R-:W-:Y:S02]  /*7030*/  FMNMX.FTZ R170, R13, R169, !PT ;  /* 0x000000a90daa7209 */ /* 0x000fe40007810000 */
[----:B------:R-:W-:Y:S02]  /*7040*/  @P4 LEA.HI.X R183, R148, c[0x0][0x1cc], R172, 0x1, P6 ;  /* 0x0000730094b74a11 */ /* 0x000fe400030f0cac */
[----:B------:R-:W-:Y:S02]  /*7050*/  @P4 LEA.HI.X R169, R3, R0, R171, 0x5, P5 ;  /* 0x0000000003a94211 */ /* 0x000fe400028f2cab */
[----:B------:R-:W-:Y:S01]  /*7060*/  FMNMX.FTZ R3, R16, R170, !PT ;  /* 0x000000aa10037209 */ /* 0x000fe20007810000 */
[----:B------:R-:W-:Y:S01]  /*7070*/  @!PT LDS RZ, [RZ] ;  /* 0x00000000fffff984 */ /* 0x000fe20000000800 */
[----:B------:R-:W-:Y:S01]  /*7080*/  @!PT LDS RZ, [RZ] ;  /* 0x00000000fffff984 */ /* 0x000fe20000000800 */
[----:B------:R-:W-:Y:S01]  /*7090*/  @!PT LDS RZ, [RZ] ;  /* 0x00000000fffff984 */ /* 0x000fe20000000800 */
[----:B------:R1:W-:Y:S01]  /*70a0*/  @P4 LDGSTS.E.BYPASS.LTC128B.128 [R218+0x8100], [R182.64], !P0 ;  /* 0x08100000b6da4fae */ /* 0x0003e2000c101d46 */
[----:B------:R-:W-:Y:S02]  /*70b0*/  FMNMX.FTZ R148, R6, R150, !PT ;  /* 0x0000009606947209 */ /* 0x000fe40007810000 */
[----:B------:R-:W-:Y:S02]  /*70c0*/  @P4 IADD3 R174, P5, R220, 0x40, RZ ;  /* 0x00000040dcae4810 */ /* 0x000fe40007fbe0ff */
[----:B------:R-:W-:Y:S02]  /*70d0*/  FMNMX.FTZ R170, R7, R148, !PT ;  /* 0x0000009407aa7209 */ /* 0x000fe40007810000 */
[----:B------:R-:W-:Y:S02]  /*70e0*/  FMNMX.FTZ R148, R17, R3, !PT ;  /* 0x0000000311947209 */ /* 0x000fe40007810000 */
[----:B------:R-:W-:Y:S02]  /*70f0*/  FMNMX.FTZ R170, R10, R170, !PT ;  /* 0x000000aa0aaa7209 */ /* 0x000fe40007810000 */
[----:B------:R-:W-:Y:S02]  /*7100*/  FMNMX.FTZ R148, R20, R148, !PT ;  /* 0x0000009414947209 */ /* 0x000fe40007810000 */
[----:B------:R-:W-:Y:S02]  /*7110*/  @P4 IADD3 R3, P6, R2, R174, RZ ;  /* 0x000000ae02034210 */ /* 0x000fe40007fde0ff */
[----:B------:R-:W-:Y:S02]  /*7120*/  FMNMX.FTZ R148, R21, R148, !PT ;  /* 0x0000009415947209 */ /* 0x000fe40007810000 */
[----:B------:R-:W-:Y:S02]  /*7130*/  @P4 IADD3.X R173, RZ, R224, RZ, P5, !PT ;  /* 0x000000e0ffad4210 */ /* 0x000fe40002ffe4ff */
[----:B------:R-:W-:Y:S02]  /*7140*/  FMNMX.FTZ R170, R11, R170, !PT ;  /* 0x000000aa0baa7209 */ /* 0x000fe40007810000 */
[C---:B------:R-:W-:Y:S02]  /*7150*/  @P4 LEA R180, P5, R3.reuse, c[0x0][0x1c8], 0x1 ;  /* 0x0000720003b44a11 */ /* 0x040fe400078a08ff */
[----:B------:R-:W-:Y:S02]  /*7160*/  FMNMX.FTZ R148, R24, R148, !PT ;  /* 0x0000009418947209 */ /* 0x000fe40007810000 */
[----:B------:R-:W-:Y:S02]  /*7170*/  @P4 IADD3.X R171, R0, R173, RZ, P6, !PT ;  /* 0x000000ad00ab4210 */ /* 0x000fe400037fe4ff */
[----:B------:R-:W-:Y:S02]  /*7180*/  @P4 IADD3 R172, P6, R220, 0x80, RZ ;  /* 0x00000080dcac4810 */ /* 0x000fe40007fde0ff */
[----:B------:R-:W-:Y:S02]  /*7190*/  FMNMX.FTZ R170, R14, R170, !PT ;  /* 0x000000aa0eaa7209 */ /* 0x000fe40007810000 */
[----:B------:R-:W-:Y:S02]  /*71a0*/  @P4 LEA.HI.X R181, R3, c[0x0][0x1cc], R171, 0x1, P5 ;  /* 0x0000730003b54a11 */ /* 0x000fe400028f0cab */
[----:B------:R-:W-:Y:S02]  /*71b0*/  FMNMX.FTZ R148, R25, R148, !PT ;  /* 0x0000009419947209 */ /* 0x000fe40007810000 */
[----:B------:R-:W-:Y:S01]  /*71c0*/  @P4 IADD3 R3, P5, R2, R172, RZ ;  /* 0x000000ac02034210 */ /* 0x000fe20007fbe0ff */
[----:B------:R2:W-:Y:S01]  /*71d0*/  @P4 LDGSTS.E.BYPASS.LTC128B.128 [R218+0xa100], [R180.64], !P1 ;  /* 0x0a100000b4da4fae */ /* 0x0005e2000c901d46 */
[----:B------:R-:W-:Y:S02]  /*71e0*/  @P4 IADD3.X R171, RZ, R224, RZ, P6, !PT ;  /* 0x000000e0ffab4210 */ /* 0x000fe400037fe4ff */
[----:B------:R-:W-:Y:S02]  /*71f0*/  FMNMX.FTZ R170, R15, R170, !PT ;  /* 0x000000aa0faa7209 */ /* 0x000fe40007810000 */
[C---:B------:R-:W-:Y:S02]  /*7200*/  @P4 LEA R178, P6, R3.reuse, c[0x0][0x1c8], 0x1 ;  /* 0x0000720003b24a11 */ /* 0x040fe400078c08ff */
[----:B------:R-:W-:Y:S02]  /*7210*/  FMNMX.FTZ R148, R28, R148, !PT ;  /* 0x000000941c947209 */ /* 0x000fe40007810000 */
[----:B------:R-:W-:Y:S02]  /*7220*/  @P4 IADD3.X R176, R0, R171, RZ, P5, !PT ;  /* 0x000000ab00b04210 */ /* 0x000fe40002ffe4ff */
[----:B------:R-:W-:Y:S02]  /*7230*/  FMNMX.FTZ R175, R18, R170, !PT ;  /* 0x000000aa12af7209 */ /* 0x000fe40007810000 */
[----:B------:R-:W-:Y:S02]  /*7240*/  @P4 IADD3 R170, P5, R220, 0xc0, RZ ;  /* 0x000000c0dcaa4810 */ /* 0x000fe40007fbe0ff */
[----:B------:R-:W-:Y:S02]  /*7250*/  @P4 LEA.HI.X R179, R3, c[0x0][0x1cc], R176, 0x1, P6 ;  /* 0x0000730003b34a11 */ /* 0x000fe400030f0cb0 */
[----:B------:R-:W-:Y:S02]  /*7260*/  FMNMX.FTZ R3, R29, R148, !PT ;  /* 0x000000941d037209 */ /* 0x000fe40007810000 */
[----:B------:R-:W-:Y:S01]  /*7270*/  FMNMX.FTZ R176, R19, R175, !PT ;  /* 0x000000af13b07209 */ /* 0x000fe20007810000 */
[----:B------:R3:W-:Y:S01]  /*7280*/  @P4 LDGSTS.E.BYPASS.LTC128B.128 [R218+0xc100], [R178.64], !P2 ;  /* 0x0c100000b2da4fae */ /* 0x0007e2000d101d46 */
[----:B------:R-:W-:Y:S02]  /*7290*/  @P4 IADD3 R2, P6, R2, R170, RZ ;  /* 0x000000aa02024210 */ /* 0x000fe40007fde0ff */
[----:B------:R-:W-:Y:S02]  /*72a0*/  @P4 IADD3.X R175, RZ, R224, RZ, P5, !PT ;  /* 0x000000e0ffaf4210 */ /* 0x000fe40002ffe4ff */
[----:B------:R-:W-:Y:S02]  /*72b0*/  FMNMX.FTZ R3, R32, R3, !PT ;  /* 0x0000000320037209 */ /* 0x000fe40007810000 */
[----:B------:R-:W-:Y:S02]  /*72c0*/  FMNMX.FTZ R148, R22, R176, !PT ;  /* 0x000000b016947209 */ /* 0x000fe40007810000 */
[----:B------:R-:W-:Y:S02]  /*72d0*/  @P4 LEA R176, P5, R2, c[0x0][0x1c8], 0x1 ;  /* 0x0000720002b04a11 */ /* 0x000fe400078a08ff */
[----:B------:R-:W-:Y:S02]  /*72e0*/  @P4 IADD3.X R0, R0, R175, RZ, P6, !PT ;  /* 0x000000af00004210 */ /* 0x000fe400037fe4ff */
[----:B------:R-:W-:Y:S02]  /*72f0*/  FMNMX.FTZ R3, R33, R3, !PT ;  /* 0x0000000321037209 */ /* 0x000fe40007810000 */
[----:B------:R-:W-:Y:S02]  /*7300*/  FMNMX.FTZ R148, R23, R148, !PT ;  /* 0x0000009417947209 */ /* 0x000fe40007810000 */
[----:B------:R-:W-:Y:S02]  /*7310*/  @P4 LEA.HI.X R177, R2, c[0x0][0x1cc], R0, 0x1, P5 ;  /* 0x0000730002b14a11 */ /* 0x000fe400028f0c00 */
[----:B------:R-:W4:Y:S01]  /*7320*/  SHFL.BFLY PT, R2, R3, 0x2, 0x1f ;  /* 0x0c401f0003027f89 */ /* 0x000f2200000e0000 */
[----:B------:R-:W-:Y:S02]  /*7330*/  FMNMX.FTZ R0, R26, R148, !PT ;  /* 0x000000941a007209 */ /* 0x000fe40007810000 */
[C---:B------:R-:W-:Y:S02]  /*7340*/  @P4 IADD3 R174, P5, R168.reuse, R174, RZ ;  /* 0x000000aea8ae4210 */ /* 0x040fe40007fbe0ff */
[----:B------:R-:W-:Y:S02]  /*7350*/  FMNMX.FTZ R0, R27, R0, !PT ;  /* 0x000000001b007209 */ /* 0x000fe40007810000 */
[----:B------:R-:W-:Y:S01]  /*7360*/  @P4 IADD3 R172, P6, R168, R172, RZ ;  /* 0x000000aca8ac4210 */ /* 0x000fe20007fde0ff */
[----:B------:R3:W-:Y:S01]  /*7370*/  @P4 LDGSTS.E.BYPASS.LTC128B.128 [R218+0xe100], [R176.64], !P3 ;  /* 0x0e100000b0da4fae */ /* 0x0007e2000d901d46 */
[----:B------:R-:W-:Y:S02]  /*7380*/  FMNMX.FTZ R0, R30, R0, !PT ;  /* 0x000000001e007209 */ /* 0x000fe40007810000 */
[----:B------:R-:W-:Y:S02]  /*7390*/  @P4 IADD3.X R184, R169, R173, RZ, P5, !PT ;  /* 0x000000ada9b84210 */ /* 0x000fe40002ffe4ff */
[----:B------:R-:W-:Y:S02]  /*73a0*/  FMNMX.FTZ R0, R31, R0, !PT ;  /* 0x000000001f007209 */ /* 0x000fe40007810000 */
[----:B------:R-:W-:Y:S02]  /*73b0*/  @P4 IADD3 R173, P5, R168, R170, RZ ;  /* 0x000000aaa8ad4210 */ /* 0x000fe40007fbe0ff */
[----:B------:R-:W-:Y:S02]  /*73c0*/  FMNMX.FTZ R0, R34, R0, !PT ;  /* 0x0000000022007209 */ /* 0x000fe40007810000 */
[----:B------:R-:W-:Y:S02]  /*73d0*/  @P4 IADD3.X R185, R169, R171, RZ, P6, !PT ;  /* 0x000000aba9b94210 */ /* 0x000fe400037fe4ff */
[----:B------:R-:W-:Y:S02]  /*73e0*/  FMNMX.FTZ R0, R35, R0, !PT ;  /* 0x0000000023007209 */ /* 0x000fe40007810000 */
[----:B------:R-:W-:Y:S02]  /*73f0*/  @P4 IADD3.X R175, R169, R175, RZ, P5, !PT ;  /* 0x000000afa9af4210 */ /* 0x000fe40002ffe4ff */
[----:B----4-:R-:W-:Y:S02]  /*7400*/  FMNMX.FTZ R3, R3, R2, !PT ;  /* 0x0000000203037209 */ /* 0x010fe40007810000 */
[----:B------:R-:W4:Y:S07]  /*7410*/  SHFL.BFLY PT, R2, R0, 0x2, 0x1f ;  /* 0x0c401f0000027f89 */ /* 0x000f2e00000e0000 */
[----:B------:R-:W5:Y:S01]  /*7420*/  SHFL.BFLY PT, R148, R3, 0x1, 0x1f ;  /* 0x0c201f0003947f89 */ /* 0x000f6200000e0000 */
[----:B----4-:R-:W-:Y:S02]  /*7430*/  FMNMX.FTZ R0, R0, R2, !PT ;  /* 0x0000000200007209 */ /* 0x010fe40007810000 */
[----:B-----5:R-:W-:Y:S04]  /*7440*/  FMNMX.FTZ R148, R3, R148, !PT ;  /* 0x0000009403947209 */ /* 0x020fe80007810000 */
[----:B------:R-:W4:Y:S01]  /*7450*/  SHFL.BFLY PT, R3, R0, 0x1, 0x1f ;  /* 0x0c201f0000037f89 */ /* 0x000f2200000e0000 */
[----:B------:R-:W-:Y:S01]  /*7460*/  FADD.FTZ R2, -R148, R149 ;  /* 0x0000009594027221 */ /* 0x000fe20000010100 */
[----:B------:R-:W-:Y:S04]  /*7470*/  @P4 IADD3 R149, P6, R168, R220, RZ ;  /* 0x000000dca8954210 */ /* 0x000fe80007fde0ff */
[----:B------:R-:W-:Y:S02]  /*7480*/  @P4 LEA R170, P5, R149, c[0x0][0x1c8], 0x1 ;  /* 0x0000720095aa4a11 */ /* 0x000fe400078a08ff */
[----:B------:R-:W-:Y:S04]  /*7490*/  @P4 IADD3.X R169, R169, R224, RZ, P6, !PT ;  /* 0x000000e0a9a94210 */ /* 0x000fe800037fe4ff */
[----:B------:R-:W-:Y:S02]  /*74a0*/  @P4 LEA.HI.X R171, R149, c[0x0][0x1cc], R169, 0x1, P5 ;  /* 0x0000730095ab4a11 */ /* 0x000fe400028f0ca9 */
[C---:B------:R-:W-:Y:S03]  /*74b0*/  @P4 LEA R168, P5, R174.reuse, c[0x0][0x1c8], 0x1 ;  /* 0x00007200aea84a11 */ /* 0x040fe600078a08ff */
[----:B------:R5:W-:Y:S01]  /*74c0*/  @P4 LDGSTS.E.BYPASS.LTC128B.128 [R218+0x9100], [R170.64], !P0 ;  /* 0x09100000aada4fae */ /* 0x000be2000c101d46 */
[----:B------:R-:W-:Y:S02]  /*74d0*/  @P4 LEA.HI.X R169, R174, c[0x0][0x1cc], R184, 0x1, P5 ;  /* 0x00007300aea94a11 */ /* 0x000fe400028f0cb8 */
[----:B----4-:R-:W-:Y:S01]  /*74e0*/  FMNMX.FTZ R3, R0, R3, !PT ;  /* 0x0000000300037209 */ /* 0x010fe20007810000 */
[----:B------:R-:W-:Y:S03]  /*74f0*/  FMUL.FTZ R0, R2, c[0x0][0x2d0] ;  /* 0x0000b40002007a20 */ /* 0x000fe60000410000 */
[----:B------:R5:W-:Y:S01]  /*7500*/  @P4 LDGSTS.E.BYPASS.LTC128B.128 [R218+0xb100], [R168.64], !P1 ;  /* 0x0b100000a8da4fae */ /* 0x000be2000c901d46 */
[----:B------:R4:W3:Y:S01]  /*7510*/  MUFU.EX2 R2, R0 ;  /* 0x0000000000027308 */ /* 0x0008e20000000800 */
[----:B------:R-:W-:Y:S04]  /*7520*/  FMUL.FTZ R149, R3, c[0x0][0x2d0] ;  /* 0x0000b40003957a20 */ /* 0x000fe80000410000 */
[--C-:B------:R-:W-:Y:S02]  /*7530*/  FFMA.FTZ R6, R6, c[0x0][0x2d0], -R149.reuse ;  /* 0x0000b40006067a23 */ /* 0x100fe40000010895 */
[--C-:B------:R-:W-:Y:S02]  /*7540*/  FFMA.FTZ R7, R7, c[0x0][0x2d0], -R149.reuse ;  /* 0x0000b40007077a23 */ /* 0x100fe40000010895 */
[--C-:B------:R-:W-:Y:S01]  /*7550*/  FFMA.FTZ R30, R30, c[0x0][0x2d0], -R149.reuse ;  /* 0x0000b4001e1e7a23 */ /* 0x100fe20000010895 */
[----:B-1----:R1:W-:Y:S01]  /*7560*/  MUFU.EX2 R182, R6 ;  /* 0x0000000600b67308 */ /* 0x0023e20000000800 */
[--C-:B------:R-:W-:Y:S02]  /*7570*/  FFMA.FTZ R31, R31, c[0x0][0x2d0], -R149.reuse ;  /* 0x0000b4001f1f7a23 */ /* 0x100fe40000010895 */
[--C-:B------:R-:W-:Y:S02]  /*7580*/  FFMA.FTZ R14, R14, c[0x0][0x2d0], -R149.reuse ;  /* 0x0000b4000e0e7a23 */ /* 0x100fe40000010895 */
[--C-:B------:R-:W-:Y:S02]  /*7590*/  FFMA.FTZ R15, R15, c[0x0][0x2d0], -R149.reuse ;  /* 0x0000b4000f0f7a23 */ /* 0x100fe40000010895 */
[--C-:B------:R-:W-:Y:S02]  /*75a0*/  FFMA.FTZ R18, R18, c[0x0][0x2d0], -R149.reuse ;  /* 0x0000b40012127a23 */ /* 0x100fe40000010895 */
[--C-:B------:R-:W-:Y:S01]  /*75b0*/  FFMA.FTZ R19, R19, c[0x0][0x2d0], -R149.reuse ;  /* 0x0000b40013137a23 */ /* 0x100fe20000010895 */
[----:B--2---:R-:W-:Y:S01]  /*75c0*/  MUFU.EX2 R181, R14 ;  /* 0x0000000e00b57308 */ /* 0x004fe20000000800 */
[--C-:B------:R-:W-:Y:S02]  /*75d0*/  FFMA.FTZ R22, R22, c[0x0][0x2d0], -R149.reuse ;  /* 0x0000b40016167a23 */ /* 0x100fe40000010895 */
[--C-:B------:R-:W-:Y:S02]  /*75e0*/  FFMA.FTZ R23, R23, c[0x0][0x2d0], -R149.reuse ;  /* 0x0000b40017177a23 */ /* 0x100fe40000010895 */
[----:B----4-:R-:W-:Y:S02]  /*75f0*/  FADD.FTZ R0, -R3, R150 ;  /* 0x0000009603007221 */ /* 0x010fe40000010100 */
[----:B------:R-:W-:Y:S02]  /*7600*/  FMUL.FTZ R150, R148, c[0x0][0x2d0] ;  /* 0x0000b40094967a20 */ /* 0x000fe40000410000 */
[----:B------:R-:W-:Y:S02]  /*7610*/  FMUL.FTZ R0, R0, c[0x0][0x2d0] ;  /* 0x0000b40000007a20 */ /* 0x000fe40000410000 */
[--C-:B------:R-:W-:Y:S02]  /*7620*/  FFMA.FTZ R4, R4, c[0x0][0x2d0], -R150.reuse ;  /* 0x0000b40004047a23 */ /* 0x100fe40000010896 */
[--C-:B------:R-:W-:Y:S02]  /*7630*/  FFMA.FTZ R5, R5, c[0x0][0x2d0], -R150.reuse ;  /* 0x0000b40005057a23 */ /* 0x100fe40000010896 */
[----:B------:R2:W-:Y:S01]  /*7640*/  MUFU.EX2 R228, R4 ;  /* 0x0000000400e47308 */ /* 0x0005e20000000800 */
[----:B-1----:R-:W-:Y:S02]  /*7650*/  FFMA.FTZ R6, R10, c[0x0][0x2d0], -R149 ;  /* 0x0000b4000a067a23 */ /* 0x002fe40000010895 */
[C---:B---3--:R-:W-:Y:S02]  /*7660*/  FMUL.FTZ R36, R2.reuse, R36 ;  /* 0x0000002402247220 */ /* 0x048fe40000410000 */
        /* <DEDUP_REMOVED lines=11> */
[----:B------:R-:W-:Y:S02]  /*7720*/  FMUL.FTZ R56, R2, R56 ;  /* 0x0000003802387220 */ /* 0x000fe40000410000 */
[--C-:B--2---:R-:W-:Y:S01]  /*7730*/  FFMA.FTZ R4, R8, c[0x0][0x2d0], -R150.reuse ;  /* 0x0000b40008047a23 */ /* 0x104fe20000010896 */
[----:B------:R-:W-:Y:S01]  /*7740*/  @P4 LEA R8, P5, R172, c[0x0][0x1c8], 0x1 ;  /* 0x00007200ac084a11 */ /* 0x000fe200078a08ff */
        /* <DEDUP_REMOVED lines=11> */
[C---:B-1----:R-:W-:Y:S02]  /*7800*/  FMUL.FTZ R10, R0.reuse, R158 ;  /* 0x0000009e000a7220 */ /* 0x042fe40000410000 */
[C---:B------:R-:W-:Y:S02]  /*7810*/  FMUL.FTZ R38, R0.reuse, R38 ;  /* 0x0000002600267220 */ /* 0x040fe40000410000 */
[C---:B------:R-:W-:Y:S02]  /*7820*/  FMUL.FTZ R39, R0.reuse, R39 ;  /* 0x0000002700277220 */ /* 0x040fe40000410000 */
[C---:B------:R-:W-:Y:S02]  /*7830*/  FMUL.FTZ R42, R0.reuse, R42 ;  /* 0x0000002a002a7220 */ /* 0x040fe40000410000 */
[----:B------:R-:W-:Y:S02]  /*7840*/  FMUL.FTZ R43, R0, R43 ;  /* 0x0000002b002b7220 */ /* 0x000fe40000410000 */
[--C-:B--2---:R-:W-:Y:S01]  /*7850*/  FFMA.FTZ R4, R9, c[0x0][0x2d0], -R150.reuse ;  /* 0x0000b40009047a23 */ /* 0x104fe20000010896 */
[----:B------:R-:W-:Y:S01]  /*7860*/  @P4 LEA.HI.X R9, R172, c[0x0][0x1cc], R185, 0x1, P5 ;  /* 0x00007300ac094a11 */ /* 0x000fe200028f0cb9 */
[C---:B------:R-:W-:Y:S01]  /*7870*/  FMUL.FTZ R46, R0.reuse, R46 ;  /* 0x0000002e002e7220 */ /* 0x040fe20000410000 */
[----:B------:R1:W-:Y:S01]  /*7880*/  MUFU.EX2 R185, R7 ;  /* 0x0000000700b97308 */ /* 0x0003e20000000800 */
[C---:B------:R-:W-:Y:S02]  /*7890*/  FMUL.FTZ R47, R0.reuse, R47 ;  /* 0x0000002f002f7220 */ /* 0x040fe40000410000 */
[----:B------:R2:W-:Y:S01]  /*78a0*/  @P4 LDGSTS.E.BYPASS.LTC128B.128 [R218+0xd100], [R8.64], !P2 ;  /* 0x0d10000008da4fae */ /* 0x0005e2000d101d46 */
[C---:B------:R-:W-:Y:S02]  /*78b0*/  FMUL.FTZ R50, R0.reuse, R50 ;  /* 0x0000003200327220 */ /* 0x040fe40000410000 */
[C---:B---3--:R-:W-:Y:S02]  /*78c0*/  FMUL.FTZ R6, R0.reuse, R154 ;  /* 0x0000009a00067220 */ /* 0x048fe40000410000 */
[C---:B------:R-:W-:Y:S02]  /*78d0*/  FMUL.FTZ R51, R0.reuse, R51 ;  /* 0x0000003300337220 */ /* 0x040fe40000410000 */
[----:B------:R3:W4:Y:S01]  /*78e0*/  MUFU.EX2 R229, R4 ;  /* 0x0000000400e57308 */ /* 0x0007220000000800 */
        /* <DEDUP_REMOVED lines=9> */
[----:B------:R-:W-:Y:S02]  /*7980*/  FMUL.FTZ R70, R0, R70 ;  /* 0x0000004600467220 */ /* 0x000fe40000410000 */
[C---:B--2---:R-:W-:Y:S02]  /*7990*/  FMUL.FTZ R8, R2.reuse, R156 ;  /* 0x0000009c02087220 */ /* 0x044fe40000410000 */
[----:B------:R-:W-:Y:S01]  /*79a0*/  FMUL.FTZ R9, R2, R157 ;  /* 0x0000009d02097220 */ /* 0x000fe20000410000 */
[----:B---3--:R-:W-:Y:S01]  /*79b0*/  @P4 LEA R4, P5, R173, c[0x0][0x1c8], 0x1 ;  /* 0x00007200ad044a11 */ /* 0x008fe200078a08ff */
[C---:B------:R-:W-:Y:S01]  /*79c0*/  FMUL.FTZ R71, R0.reuse, R71 ;  /* 0x0000004700477220 */ /* 0x040fe20000410000 */
[----:B----4-:R-:W-:Y:S01]  /*79d0*/  F2FP.BF16.PACK_AB R154, R229, R230 ;  /* 0x000000e6e59a723e */ /* 0x010fe200000010ff */
[C---:B------:R-:W-:Y:S01]  /*79e0*/  FMUL.FTZ R74, R0.reuse, R74 ;  /* 0x0000004a004a7220 */ /* 0x040fe20000410000 */
[----:B------:R-:W-:Y:S01]  /*79f0*/  @P4 LEA.HI.X R5, R173, c[0x0][0x1cc], R175, 0x1, P5 ;  /* 0x00007300ad054a11 */ /* 0x000fe200028f0caf */
[----:B------:R-:W-:Y:S02]  /*7a00*/  FMUL.FTZ R75, R0, R75 ;  /* 0x0000004b004b7220 */ /* 0x000fe40000410000 */
[C---:B------:R-:W-:Y:S02]  /*7a10*/  FMUL.FTZ R76, R2.reuse, R76 ;  /* 0x0000004c024c7220 */ /* 0x040fe40000410000 */
[----:B------:R1:W-:Y:S01]  /*7a20*/  @P4 LDGSTS.E.BYPASS.LTC128B.128 [R218+0xf100], [R4.64], !P3 ;  /* 0x0f10000004da4fae */ /* 0x0003e2000d901d46 */
[----:B------:R-:W-:Y:S02]  /*7a30*/  FMUL.FTZ R77, R2, R77 ;  /* 0x0000004d024d7220 */ /* 0x000fe40000410000 */
[C---:B------:R-:W-:Y:S02]  /*7a40*/  FMUL.FTZ R78, R0.reuse, R78 ;  /* 0x0000004e004e7220 */ /* 0x040fe40000410000 */
[----:B------:R-:W-:Y:S02]  /*7a50*/  FMUL.FTZ R79, R0, R79 ;  /* 0x0000004f004f7220 */ /* 0x000fe40000410000 */
[----:B-----5:R-:W2:Y:S01]  /*7a60*/  LDSM.16.MT88.4 R168, [R192] ;  /* 0x00000000c0a8783b */ /* 0x020ea20000004200 */
[C---:B------:R-:W-:Y:S02]  /*7a70*/  FMUL.FTZ R80, R2.reuse, R80 ;  /* 0x0000005002507220 */ /* 0x040fe40000410000 */
[----:B------:R-:W-:Y:S02]  /*7a80*/  FMUL.FTZ R81, R2, R81 ;  /* 0x0000005102517220 */ /* 0x000fe40000410000 */
[C---:B------:R-:W-:Y:S02]  /*7a90*/  FMUL.FTZ R82, R0.reuse, R82 ;  /* 0x0000005200527220 */ /* 0x040fe40000410000 */
[----:B------:R-:W3:Y:S01]  /*7aa0*/  LDSM.16.MT88.4 R172, [R193] ;  /* 0x00000000c1ac783b */ /* 0x000ee20000004200 */
[----:B------:R-:W-:Y:S02]  /*7ab0*/  FMUL.FTZ R83, R0, R83 ;  /* 0x0000005300537220 */ /* 0x000fe40000410000 */
[C---:B------:R-:W-:Y:S02]  /*7ac0*/  FMUL.FTZ R84, R2.reuse, R84 ;  /* 0x0000005402547220 */ /* 0x040fe40000410000 */
[----:B------:R-:W-:Y:S02]  /*7ad0*/  FMUL.FTZ R85, R2, R85 ;  /* 0x0000005502557220 */ /* 0x000fe40000410000 */
[----:B------:R-:W4:Y:S01]  /*7ae0*/  LDSM.16.MT88.4 R176, [R196] ;  /* 0x00000000c4b0783b */ /* 0x000f220000004200 */
[C---:B------:R-:W-:Y:S02]  /*7af0*/  FMUL.FTZ R86, R0.reuse, R86 ;  /* 0x0000005600567220 */ /* 0x040fe40000410000 */
[C---:B------:R-:W-:Y:S02]  /*7b00*/  FMUL.FTZ R87, R0.reuse, R87 ;  /* 0x0000005700577220 */ /* 0x040fe40000410000 */
[----:B------:R-:W-:Y:S02]  /*7b10*/  FMUL.FTZ R14, R0, R162 ;  /* 0x000000a2000e7220 */ /* 0x000fe40000410000 */
[--C-:B-1----:R-:W-:Y:S01]  /*7b20*/  FFMA.FTZ R4, R11, c[0x0][0x2d0], -R149.reuse ;  /* 0x0000b4000b047a23 */ /* 0x102fe20000010895 */
[----:B------:R-:W0:Y:S01]  /*7b30*/  LDGDEPBAR ;  /* 0x00000000000079af */ /* 0x000e220000000000 */
[----:B------:R-:W-:Y:S01]  /*7b40*/  FMUL.FTZ R5, R2, R153 ;  /* 0x0000009902057220 */ /* 0x000fe20000410000 */
[----:B------:R-:W-:Y:S01]  /*7b50*/  F2FP.BF16.PACK_AB R153, R185, R182 ;  /* 0x000000b6b999723e */ /* 0x000fe200000010ff */
[----:B------:R-:W1:Y:S01]  /*7b60*/  MUFU.EX2 R183, R4 ;  /* 0x0000000400b77308 */ /* 0x000e620000000800 */
[----:B------:R-:W-:Y:S02]  /*7b70*/  FMUL.FTZ R11, R0, R159 ;  /* 0x0000009f000b7220 */ /* 0x000fe40000410000 */
[--C-:B------:R-:W-:Y:S01]  /*7b80*/  FFMA.FTZ R29, R29, c[0x0][0x2d0], -R150.reuse ;  /* 0x0000b4001d1d7a23 */ /* 0x100fe20000010896 */
[----:B------:R-:W5:Y:S01]  /*7b90*/  LDSM.16.MT88.4 R156, [R195] ;  /* 0x00000000c39c783b */ /* 0x000f620000004200 */
[--C-:B------:R-:W-:Y:S02]  /*7ba0*/  FFMA.FTZ R33, R33, c[0x0][0x2d0], -R150.reuse ;  /* 0x0000b40021217a23 */ /* 0x100fe40000010896 */
        /* <DEDUP_REMOVED lines=8> */
[C---:B------:R-:W-:Y:S01]  /*7c30*/  FMUL.FTZ R96, R2.reuse, R96 ;  /* 0x0000006002607220 */ /* 0x040fe20000410000 */
[----:B-1----:R-:W-:Y:S01]  /*7c40*/  F2FP.BF16.PACK_AB R155, R183, R184 ;  /* 0x000000b8b79b723e */ /* 0x002fe200000010ff */
[C---:B------:R-:W-:Y:S01]  /*7c50*/  FMUL.FTZ R4, R2.reuse, R152 ;  /* 0x0000009802047220 */ /* 0x040fe20000410000 */
[----:B------:R-:W-:Y:S01]  /*7c60*/  F2FP.BF16.PACK_AB R152, R231, R228 ;  /* 0x000000e4e798723e */ /* 0x000fe200000010ff */
[----:B------:R-:W-:Y:S02]  /*7c70*/  FMUL.FTZ R97, R2, R97 ;  /* 0x0000006102617220 */ /* 0x000fe40000410000 */
[C---:B------:R-:W-:Y:S02]  /*7c80*/  FMUL.FTZ R98, R0.reuse, R98 ;  /* 0x0000006200627220 */ /* 0x040fe40000410000 */
[----:B------:R-:W-:Y:S02]  /*7c90*/  FMUL.FTZ R99, R0, R99 ;  /* 0x0000006300637220 */ /* 0x000fe40000410000 */
[C---:B--2---:R-:W-:Y:S05]  /*7ca0*/  HMMA.16816.F32.BF16 R4, R152.reuse, R168, R4 ;  /* 0x000000a89804723c */ /* 0x044fea0000041804 */
[C---:B------:R-:W-:Y:S02]  /*7cb0*/  FMUL.FTZ R100, R2.reuse, R100 ;  /* 0x0000006402647220 */ /* 0x040fe40000410000 */
[----:B------:R-:W-:Y:S01]  /*7cc0*/  FMUL.FTZ R101, R2, R101 ;  /* 0x0000006502657220 */ /* 0x000fe20000410000 */
        /* <DEDUP_REMOVED lines=8> */
[----:B------:R-:W2:Y:S03]  /*7d50*/  LDSM.16.MT88.4 R172, [R193+0x2000] ;  /* 0x00200000c1ac783b */ /* 0x000ea60000004200 */
[C---:B------:R-:W-:Y:S02]  /*7d60*/  FMUL.FTZ R106, R0.reuse, R106 ;  /* 0x0000006a006a7220 */ /* 0x040fe40000410000 */
[----:B------:R-:W-:Y:S02]  /*7d70*/  FMUL.FTZ R107, R0, R107 ;  /* 0x0000006b006b7220 */ /* 0x000fe40000410000 */
[C---:B----4-:R-:W-:Y:S01]  /*7d80*/  HMMA.16816.F32.BF16 R44, R152.reuse, R176, R44 ;  /* 0x000000b0982c723c */ /* 0x050fe2000004182c */
[----:B------:R3:W-:Y:S03]  /*7d90*/  MUFU.EX2 R177, R18 ;  /* 0x0000001200b17308 */ /* 0x0007e60000000800 */
[C---:B------:R-:W-:Y:S02]  /*7da0*/  FMUL.FTZ R108, R2.reuse, R108 ;  /* 0x0000006c026c7220 */ /* 0x040fe40000410000 */
[----:B------:R-:W-:Y:S02]  /*7db0*/  FMUL.FTZ R109, R2, R109 ;  /* 0x0000006d026d7220 */ /* 0x000fe40000410000 */
[C---:B------:R-:W-:Y:S03]  /*7dc0*/  HMMA.16816.F32.BF16 R48, R152.reuse, R178, R48 ;  /* 0x000000b29830723c */ /* 0x040fe60000041830 */
[----:B------:R-:W-:Y:S01]  /*7dd0*/  MUFU.EX2 R178, R29 ;  /* 0x0000001d00b27308 */ /* 0x000fe20000000800 */
[C---:B------:R-:W-:Y:S02]  /*7de0*/  FMUL.FTZ R110, R0.reuse, R110 ;  /* 0x0000006e006e7220 */ /* 0x040fe40000410000 */
[----:B------:R-:W-:Y:S02]  /*7df0*/  FMUL.FTZ R111, R0, R111 ;  /* 0x0000006f006f7220 */ /* 0x000fe40000410000 */
[C---:B-----5:R-:W-:Y:S04]  /*7e00*/  HMMA.16816.F32.BF16 R52, R152.reuse, R156, R52 ;  /* 0x0000009c9834723c */ /* 0x060fe80000041834 */
[C---:B------:R-:W-:Y:S01]  /*7e10*/  FMUL.FTZ R112, R2.reuse, R112 ;  /* 0x0000007002707220 */ /* 0x040fe20000410000 */
[----:B------:R4:W-:Y:S01]  /*7e20*/  MUFU.EX2 R179, R15 ;  /* 0x0000000f00b37308 */ /* 0x0009e20000000800 */
[----:B------:R-:W-:Y:S02]  /*7e30*/  FMUL.FTZ R113, R2, R113 ;  /* 0x0000007102717220 */ /* 0x000fe40000410000 */
[C---:B------:R-:W-:Y:S01]  /*7e40*/  HMMA.16816.F32.BF16 R56, R152.reuse, R158, R56 ;  /* 0x0000009e9838723c */ /* 0x040fe20000041838 */
[----:B------:R-:W5:Y:S03]  /*7e50*/  LDSM.16.MT88.4 R156, [R196+0x2000] ;  /* 0x00200000c49c783b */ /* 0x000f660000004200 */
[C---:B---3--:R-:W-:Y:S02]  /*7e60*/  FMUL.FTZ R18, R0.reuse, R166 ;  /* 0x000000a600127220 */ /* 0x048fe40000410000 */
[C---:B------:R-:W-:Y:S01]  /*7e70*/  FMUL.FTZ R114, R0.reuse, R114 ;  /* 0x0000007200727220 */ /* 0x040fe20000410000 */
[----:B------:R3:W-:Y:S01]  /*7e80*/  MUFU.EX2 R176, R19 ;  /* 0x0000001300b07308 */ /* 0x0007e20000000800 */
[C---:B-1----:R-:W-:Y:S04]  /*7e90*/  HMMA.16816.F32.BF16 R60, R152.reuse, R168, R60 ;  /* 0x000000a8983c723c */ /* 0x042fe8000004183c */
[----:B------:R-:W-:Y:S02]  /*7ea0*/  FMUL.FTZ R115, R0, R115 ;  /* 0x0000007300737220 */ /* 0x000fe40000410000 */
[C---:B------:R-:W-:Y:S02]  /*7eb0*/  FMUL.FTZ R116, R2.reuse, R116 ;  /* 0x0000007402747220 */ /* 0x040fe40000410000 */
[C---:B------:R-:W-:Y:S01]  /*7ec0*/  HMMA.16816.F32.BF16 R64, R152.reuse, R170, R64 ;  /* 0x000000aa9840723c */ /* 0x040fe20000041840 */
[----:B------:R-:W1:Y:S03]  /*7ed0*/  LDSM.16.MT88.4 R168, [R195+0x2000] ;  /* 0x00200000c3a8783b */ /* 0x000e660000004200 */
[----:B------:R-:W-:Y:S02]  /*7ee0*/  FMUL.FTZ R117, R2, R117 ;  /* 0x0000007502757220 */ /* 0x000fe40000410000 */
[C---:B----4-:R-:W-:Y:S02]  /*7ef0*/  FMUL.FTZ R15, R0.reuse, R163 ;  /* 0x000000a3000f7220 */ /* 0x050fe40000410000 */
[C---:B--2---:R-:W-:Y:S04]  /*7f00*/  HMMA.16816.F32.BF16 R68, R152.reuse, R172, R68 ;  /* 0x000000ac9844723c */ /* 0x044fe80000041844 */
[C---:B------:R-:W-:Y:S02]  /*7f10*/  FMUL.FTZ R118, R0.reuse, R118 ;  /* 0x0000007600767220 */ /* 0x040fe40000410000 */
[C---:B------:R-:W-:Y:S02]  /*7f20*/  FMUL.FTZ R119, R0.reuse, R119 ;  /* 0x0000007700777220 */ /* 0x040fe40000410000 */
[C---:B------:R-:W-:Y:S01]  /*7f30*/  HMMA.16816.F32.BF16 R72, R152.reuse, R174, R72 ;  /* 0x000000ae9848723c */ /* 0x040fe20000041848 */
[----:B------:R-:W2:Y:S03]  /*7f40*/  LDSM.16.MT88.4 R172, [R192+0x4000] ;  /* 0x00400000c0ac783b */ /* 0x000ea60000004200 */
[----:B---3--:R-:W-:Y:S02]  /*7f50*/  FMUL.FTZ R19, R0, R167 ;  /* 0x000000a700137220 */ /* 0x008fe40000410000 */
[C---:B------:R-:W-:Y:S02]  /*7f60*/  FMUL.FTZ R120, R2.reuse, R120 ;  /* 0x0000007802787220 */ /* 0x040fe40000410000 */
[----:B------:R-:W-:Y:S01]  /*7f70*/  FMUL.FTZ R121, R2, R121 ;  /* 0x0000007902797220 */ /* 0x000fe20000410000 */
[C---:B-----5:R-:W-:Y:S03]  /*7f80*/  HMMA.16816.F32.BF16 R76, R152.reuse, R156, R76 ;  /* 0x0000009c984c723c */ /* 0x060fe6000004184c */
        /* <DEDUP_REMOVED lines=9> */
[--C-:B------:R-:W-:Y:S02]  /*8020*/  FFMA.FTZ R12, R12, c[0x0][0x2d0], -R150.reuse ;  /* 0x0000b4000c0c7a23 */ /* 0x100fe40000010896 */
[C---:B------:R-:W-:Y:S01]  /*8030*/  HMMA.16816.F32.BF16 R88, R152.reuse, R170, R88 ;  /* 0x000000aa9858723c */ /* 0x040fe20000041858 */
[----:B------:R-:W1:Y:S01]  /*8040*/  LDSM.16.MT88.4 R168, [R196+0x4000] ;  /* 0x00400000c4a8783b */ /* 0x000e620000004200 */
[----:B------:R4:W-:Y:S02]  /*8050*/  MUFU.EX2 R227, R12 ;  /* 0x0000000c00e37308 */ /* 0x0009e40000000800 */
[--C-:B------:R-:W-:Y:S02]  /*8060*/  FFMA.FTZ R13, R13, c[0x0][0x2d0], -R150.reuse ;  /* 0x0000b4000d0d7a23 */ /* 0x100fe40000010896 */
[C---:B------:R-:W-:Y:S02]  /*8070*/  FMUL.FTZ R128, R2.reuse, R128 ;  /* 0x0000008002807220 */ /* 0x040fe40000410000 */
[C---:B--2---:R-:W-:Y:S04]  /*8080*/  HMMA.16816.F32.BF16 R92, R152.reuse, R172, R92 ;  /* 0x000000ac985c723c */ /* 0x044fe8000004185c */
[----:B------:R-:W-:Y:S01]  /*8090*/  FMUL.FTZ R129, R2, R129 ;  /* 0x0000008102817220 */ /* 0x000fe20000410000 */
[----:B------:R2:W5:Y:S01]  /*80a0*/  MUFU.EX2 R225, R13 ;  /* 0x0000000d00e17308 */ /* 0x0005620000000800 */
[C---:B------:R-:W-:Y:S02]  /*80b0*/  FMUL.FTZ R130, R0.reuse, R130 ;  /* 0x0000008200827220 */ /* 0x040fe40000410000 */
[C---:B------:R-:W-:Y:S01]  /*80c0*/  HMMA.16816.F32.BF16 R96, R152.reuse, R174, R96 ;  /* 0x000000ae9860723c */ /* 0x040fe20000041860 */
[----:B------:R-:W5:Y:S03]  /*80d0*/  LDSM.16.MT88.4 R172, [R195+0x4000] ;  /* 0x00400000c3ac783b */ /* 0x000f660000004200 */
[----:B------:R-:W-:Y:S02]  /*80e0*/  FMUL.FTZ R131, R0, R131 ;  /* 0x0000008300837220 */ /* 0x000fe40000410000 */
[C---:B------:R-:W-:Y:S02]  /*80f0*/  FMUL.FTZ R132, R2.reuse, R132 ;  /* 0x0000008402847220 */ /* 0x040fe40000410000 */
[C---:B------:R-:W-:Y:S01]  /*8100*/  FMUL.FTZ R133, R2.reuse, R133 ;  /* 0x0000008502857220 */ /* 0x040fe20000410000 */
[C---:B---3--:R-:W-:Y:S03]  /*8110*/  HMMA.16816.F32.BF16 R100, R152.reuse, R156, R100 ;  /* 0x0000009c9864723c */ /* 0x048fe60000041864 */
[----:B----4-:R-:W-:Y:S02]  /*8120*/  FMUL.FTZ R12, R2, R160 ;  /* 0x000000a0020c7220 */ /* 0x010fe40000410000 */
[C---:B------:R-:W-:Y:S02]  /*8130*/  FMUL.FTZ R134, R0.reuse, R134 ;  /* 0x0000008600867220 */ /* 0x040fe40000410000 */
[----:B------:R-:W-:Y:S01]  /*8140*/  FMUL.FTZ R135, R0, R135 ;  /* 0x0000008700877220 */ /* 0x000fe20000410000 */
[C---:B------:R-:W-:Y:S01]  /*8150*/  HMMA.16816.F32.BF16 R104, R152.reuse, R158, R104 ;  /* 0x0000009e9868723c */ /* 0x040fe20000041868 */
[----:B------:R-:W3:Y:S03]  /*8160*/  LDSM.16.MT88.4 R156, [R192+0x6000] ;  /* 0x00600000c09c783b */ /* 0x000ee60000004200 */
[C---:B--2---:R-:W-:Y:S02]  /*8170*/  FMUL.FTZ R13, R2.reuse, R161 ;  /* 0x000000a1020d7220 */ /* 0x044fe40000410000 */
[C---:B------:R-:W-:Y:S02]  /*8180*/  FMUL.FTZ R136, R2.reuse, R136 ;  /* 0x0000008802887220 */ /* 0x040fe40000410000 */
[C---:B-1----:R-:W-:Y:S01]  /*8190*/  HMMA.16816.F32.BF16 R108, R152.reuse, R168, R108 ;  /* 0x000000a8986c723c */ /* 0x042fe2000004186c */
[----:B------:R-:W-:Y:S03]  /*81a0*/  LDSM.16.MT88.4 R160, [R192+0x800] ;  /* 0x00080000c0a0783b */ /* 0x000fe60000004200 */
[----:B------:R-:W-:Y:S02]  /*81b0*/  FMUL.FTZ R137, R2, R137 ;  /* 0x0000008902897220 */ /* 0x000fe40000410000 */
[C---:B------:R-:W-:Y:S02]  /*81c0*/  FMUL.FTZ R138, R0.reuse, R138 ;  /* 0x0000008a008a7220 */ /* 0x040fe40000410000 */
[C---:B------:R-:W-:Y:S01]  /*81d0*/  HMMA.16816.F32.BF16 R112, R152.reuse, R170, R112 ;  /* 0x000000aa9870723c */ /* 0x040fe20000041870 */
[----:B------:R-:W1:Y:S03]  /*81e0*/  LDSM.16.MT88.4 R168, [R193+0x6000] ;  /* 0x00600000c1a8783b */ /* 0x000e660000004200 */
[----:B------:R-:W-:Y:S02]  /*81f0*/  FMUL.FTZ R139, R0, R139 ;  /* 0x0000008b008b7220 */ /* 0x000fe40000410000 */
[--C-:B------:R-:W-:Y:S02]  /*8200*/  FFMA.FTZ R16, R16, c[0x0][0x2d0], -R150.reuse ;  /* 0x0000b40010107a23 */ /* 0x100fe40000010896 */
[C---:B-----5:R-:W-:Y:S02]  /*8210*/  HMMA.16816.F32.BF16 R116, R152.reuse, R172, R116 ;  /* 0x000000ac9874723c */ /* 0x060fe40000041874 */
[----:B------:R2:W-:Y:S02]  /*8220*/  MUFU.EX2 R191, R16 ;  /* 0x0000001000bf7308 */ /* 0x0005e40000000800 */
[--C-:B------:R-:W-:Y:S02]  /*8230*/  FFMA.FTZ R17, R17, c[0x0][0x2d0], -R150.reuse ;  /* 0x0000b40011117a23 */ /* 0x100fe40000010896 */
[C---:B------:R-:W-:Y:S02]  /*8240*/  FMUL.FTZ R144, R2.reuse, R144 ;  /* 0x0000009002907220 */ /* 0x040fe40000410000 */
[C---:B------:R-:W-:Y:S01]  /*8250*/  HMMA.16816.F32.BF16 R120, R152.reuse, R174, R120 ;  /* 0x000000ae9878723c */ /* 0x040fe20000041878 */
[----:B------:R-:W4:Y:S03]  /*8260*/  LDSM.16.MT88.4 R172, [R196+0x6000] ;  /* 0x00600000c4ac783b */ /* 0x000f260000004200 */
[----:B------:R5:W4:Y:S01]  /*8270*/  MUFU.EX2 R190, R17 ;  /* 0x0000001100be7308 */ /* 0x000b220000000800 */
[----:B------:R-:W-:Y:S02]  /*8280*/  FMUL.FTZ R145, R2, R145 ;  /* 0x0000009102917220 */ /* 0x000fe40000410000 */
[C---:B------:R-:W-:Y:S01]  /*8290*/  FMUL.FTZ R146, R0.reuse, R146 ;  /* 0x0000009200927220 */ /* 0x040fe20000410000 */
[C---:B---3--:R-:W-:Y:S04]  /*82a0*/  HMMA.16816.F32.BF16 R124, R152.reuse, R156, R124 ;  /* 0x0000009c987c723c */ /* 0x048fe8000004187c */
[----:B------:R-:W-:Y:S02]  /*82b0*/  FMUL.FTZ R147, R0, R147 ;  /* 0x0000009300937220 */ /* 0x000fe40000410000 */
[--C-:B------:R-:W-:Y:S02]  /*82c0*/  FFMA.FTZ R20, R20, c[0x0][0x2d0], -R150.reuse ;  /* 0x0000b40014147a23 */ /* 0x100fe40000010896 */
[--C-:B------:R-:W-:Y:S01]  /*82d0*/  FFMA.FTZ R21, R21, c[0x0][0x2d0], -R150.reuse ;  /* 0x0000b40015157a23 */ /* 0x100fe20000010896 */
[C---:B------:R-:W-:Y:S01]  /*82e0*/  HMMA.16816.F32.BF16 R128, R152.reuse, R158, R128 ;  /* 0x0000009e9880723c */ /* 0x040fe20000041880 */
[----:B------:R-:W3:Y:S01]  /*82f0*/  LDSM.16.MT88.4 R156, [R195+0x6000] ;  /* 0x00600000c39c783b */ /* 0x000ee20000004200 */
[----:B------:R4:W-:Y:S01]  /*8300*/  MUFU.EX2 R189, R20 ;  /* 0x0000001400bd7308 */ /* 0x0009e20000000800 */
[C---:B--2---:R-:W-:Y:S02]  /*8310*/  FMUL.FTZ R16, R2.reuse, R164 ;  /* 0x000000a402107220 */ /* 0x044fe40000410000 */
[C---:B------:R-:W-:Y:S03]  /*8320*/  FMUL.FTZ R140, R2.reuse, R140 ;  /* 0x0000008c028c7220 */ /* 0x040fe60000410000 */
[C---:B-1----:R-:W-:Y:S04]  /*8330*/  HMMA.16816.F32.BF16 R132, R152.reuse, R168, R132 ;  /* 0x000000a89884723c */ /* 0x042fe80000041884 */
[C---:B-----5:R-:W-:Y:S01]  /*8340*/  FMUL.FTZ R17, R2.reuse, R165 ;  /* 0x000000a502117220 */ /* 0x060fe20000410000 */
[----:B------:R-:W-:Y:S01]  /*8350*/  MUFU.EX2 R188, R21 ;  /* 0x0000001500bc7308 */ /* 0x000fe20000000800 */
[----:B------:R-:W-:Y:S01]  /*8360*/  LDSM.16.MT88.4 R164, [R192+0x2800] ;  /* 0x00280000c0a4783b */ /* 0x000fe20000004200 */
[----:B------:R-:W-:Y:S01]  /*8370*/  FMUL.FTZ R141, R2, R141 ;  /* 0x0000008d028d7220 */ /* 0x000fe20000410000 */
[C---:B------:R-:W-:Y:S04]  /*8380*/  HMMA.16816.F32.BF16 R136, R152.reuse, R170, R136 ;  /* 0x000000aa9888723c */ /* 0x040fe80000041888 */
[C---:B------:R-:W-:Y:S01]  /*8390*/  FMUL.FTZ R142, R0.reuse, R142 ;  /* 0x0000008e008e7220 */ /* 0x040fe20000410000 */
[----:B------:R-:W1:Y:S01]  /*83a0*/  LDSM.16.MT88.4 R168, [R193+0x800] ;  /* 0x00080000c1a8783b */ /* 0x000e620000004200 */
[----:B------:R-:W-:Y:S02]  /*83b0*/  FMUL.FTZ R143, R0, R143 ;  /* 0x0000008f008f7220 */ /* 0x000fe40000410000 */
[C---:B----4-:R-:W-:Y:S01]  /*83c0*/  HMMA.16816.F32.BF16 R12, R152.reuse, R172, R12 ;  /* 0x000000ac980c723c */ /* 0x050fe2000004180c */
[----:B------:R-:W-:Y:S03]  /*83d0*/  MUFU.EX2 R173, R22 ;  /* 0x0000001600ad7308 */ /* 0x000fe60000000800 */
[----:B------:R-:W-:Y:S02]  /*83e0*/  FFMA.FTZ R20, R24, c[0x0][0x2d0], -R150 ;  /* 0x0000b40018147a23 */ /* 0x000fe40000010896 */
[----:B------:R-:W-:Y:S02]  /*83f0*/  FFMA.FTZ R2, R2, R233, R228 ;  /* 0x000000e902027223 */ /* 0x000fe400000100e4 */
[C---:B------:R-:W-:Y:S03]  /*8400*/  HMMA.16816.F32.BF16 R140, R152.reuse, R174, R140 ;  /* 0x000000ae988c723c */ /* 0x040fe6000004188c */
[----:B------:R-:W-:Y:S01]  /*8410*/  MUFU.EX2 R174, R33 ;  /* 0x0000002100ae7308 */ /* 0x000fe20000000800 */
[----:B------:R-:W-:Y:S02]  /*8420*/  FFMA.FTZ R0, R0, R232, R182 ;  /* 0x000000e800007223 */ /* 0x000fe400000100b6 */
[----:B------:R-:W-:Y:S02]  /*8430*/  FADD.FTZ R2, R231, R2 ;  /* 0x00000002e7027221 */ /* 0x000fe40000010000 */
[----:B------:R-:W-:Y:S01]  /*8440*/  FADD.FTZ R0, R185, R0 ;  /* 0x00000000b9007221 */ /* 0x000fe20000010000 */
[C---:B---3--:R-:W-:Y:S03]  /*8450*/  HMMA.16816.F32.BF16 R144, R152.reuse, R156, R144 ;  /* 0x0000009c9890723c */ /* 0x048fe60000041890 */
[----:B------:R-:W-:Y:S01]  /*8460*/  FADD.FTZ R2, R230, R2 ;  /* 0x00000002e6027221 */ /* 0x000fe20000010000 */
[----:B------:R2:W-:Y:S01]  /*8470*/  MUFU.EX2 R187, R20 ;  /* 0x0000001400bb7308 */ /* 0x0005e20000000800 */
[----:B------:R-:W-:Y:S02]  /*8480*/  FADD.FTZ R0, R184, R0 ;  /* 0x00000000b8007221 */ /* 0x000fe40000010000 */
[----:B------:R-:W-:Y:S01]  /*8490*/  FADD.FTZ R2, R229, R2 ;  /* 0x00000002e5027221 */ /* 0x000fe20000010000 */
[----:B------:R-:W-:Y:S01]  /*84a0*/  HMMA.16816.F32.BF16 R16, R152, R158, R16 ;  /* 0x0000009e9810723c */ /* 0x000fe20000041810 */
[----:B------:R-:W3:Y:S03]  /*84b0*/  LDSM.16.MT88.4 R156, [R196+0x800] ;  /* 0x00080000c49c783b */ /* 0x000ee60000004200 */
[----:B------:R-:W-:Y:S02]  /*84c0*/  FADD.FTZ R0, R183, R0 ;  /* 0x00000000b7007221 */ /* 0x000fe40000010000 */
[----:B------:R-:W4:Y:S01]  /*84d0*/  MUFU.EX2 R172, R23 ;  /* 0x0000001700ac7308 */ /* 0x000f220000000800 */
[----:B------:R-:W-:Y:S01]  /*84e0*/  F2FP.BF16.PACK_AB R152, R225, R227 ;  /* 0x000000e3e198723e */ /* 0x000fe200000010ff */
[----:B------:R-:W-:Y:S01]  /*84f0*/  FADD.FTZ R2, R227, R2 ;  /* 0x00000002e3027221 */ /* 0x000fe20000010000 */
[----:B------:R-:W-:Y:S03]  /*8500*/  F2FP.BF16.PACK_AB R153, R179, R181 ;  /* 0x000000b5b399723e */ /* 0x000fe600000010ff */
[----:B------:R-:W-:Y:S01]  /*8510*/  F2FP.BF16.PACK_AB R154, R190, R191 ;  /* 0x000000bfbe9a723e */ /* 0x000fe200000010ff */
[----:B------:R-:W-:Y:S01]  /*8520*/  FADD.FTZ R0, R181, R0 ;  /* 0x00000000b5007221 */ /* 0x000fe20000010000 */
[----:B------:R-:W-:Y:S01]  /*8530*/  F2FP.BF16.PACK_AB R155, R176, R177 ;  /* 0x000000b1b09b723e */ /* 0x000fe200000010ff */
[----:B------:R-:W-:Y:S02]  /*8540*/  FADD.FTZ R2, R225, R2 ;  /* 0x00000002e1027221 */ /* 0x000fe40000010000 */
[----:B------:R-:W-:Y:S02]  /*8550*/  FADD.FTZ R0, R179, R0 ;  /* 0x00000000b3007221 */ /* 0x000fe40000010000 */
[----:B------:R-:W-:Y:S02]  /*8560*/  FADD.FTZ R2, R191, R2 ;  /* 0x00000002bf027221 */ /* 0x000fe40000010000 */
[C---:B------:R-:W-:Y:S03]  /*8570*/  HMMA.16816.F32.BF16 R4, R152.reuse, R160, R4 ;  /* 0x000000a09804723c */ /* 0x040fe60000041804 */
[----:B--2---:R-:W-:Y:S02]  /*8580*/  FFMA.FTZ R20, R25, c[0x0][0x2d0], -R150 ;  /* 0x0000b40019147a23 */ /* 0x004fe40000010896 */
[----:B------:R-:W-:Y:S02]  /*8590*/  FADD.FTZ R0, R177, R0 ;  /* 0x00000000b1007221 */ /* 0x000fe40000010000 */
[----:B------:R-:W2:Y:S01]  /*85a0*/  MUFU.EX2 R186, R20 ;  /* 0x0000001400ba7308 */ /* 0x000ea20000000800 */
[C---:B------:R-:W-:Y:S01]  /*85b0*/  HMMA.16816.F32.BF16 R8, R152.reuse, R162, R8 ;  /* 0x000000a29808723c */ /* 0x040fe20000041808 */
[----:B------:R-:W5:Y:S03]  /*85c0*/  LDSM.16.MT88.4 R160, [R195+0x800] ;  /* 0x00080000c3a0783b */ /* 0x000f660000004200 */
[----:B----4-:R-:W-:Y:S01]  /*85d0*/  F2FP.BF16.PACK_AB R21, R172, R173 ;  /* 0x000000adac15723e */ /* 0x010fe200000010ff */
[----:B------:R-:W-:Y:S02]  /*85e0*/  FADD.FTZ R2, R190, R2 ;  /* 0x00000002be027221 */ /* 0x000fe40000010000 */
[----:B------:R-:W-:Y:S01]  /*85f0*/  FADD.FTZ R0, R176, R0 ;  /* 0x00000000b0007221 */ /* 0x000fe20000010000 */
[C---:B-1----:R-:W-:Y:S01]  /*8600*/  HMMA.16816.F32.BF16 R36, R152.reuse, R168, R36 ;  /* 0x000000a89824723c */ /* 0x042fe20000041824 */
[----:B------:R-:W-:Y:S03]  /*8610*/  MUFU.EX2 R169, R30 ;  /* 0x0000001e00a97308 */ /* 0x000fe60000000800 */
[----:B------:R-:W-:Y:S02]  /*8620*/  FADD.FTZ R2, R189, R2 ;  /* 0x00000002bd027221 */ /* 0x000fe40000010000 */
[----:B------:R-:W-:Y:S02]  /*8630*/  FADD.FTZ R0, R173, R0 ;  /* 0x00000000ad007221 */ /* 0x000fe40000010000 */
[C---:B------:R-:W-:Y:S03]  /*8640*/  HMMA.16816.F32.BF16 R40, R152.reuse, R170, R40 ;  /* 0x000000aa9828723c */ /* 0x040fe60000041828 */
[----:B------:R-:W-:Y:S01]  /*8650*/  MUFU.EX2 R168, R31 ;  /* 0x0000001f00a87308 */ /* 0x000fe20000000800 */
[----:B------:R-:W-:Y:S02]  /*8660*/  FADD.FTZ R2, R188, R2 ;  /* 0x00000002bc027221 */ /* 0x000fe40000010000 */
[----:B------:R-:W-:Y:S01]  /*8670*/  FADD.FTZ R0, R172, R0 ;  /* 0x00000000ac007221 */ /* 0x000fe20000010000 */
[----:B--2---:R-:W-:Y:S01]  /*8680*/  F2FP.BF16.PACK_AB R22, R186, R187 ;  /* 0x000000bbba16723e */ /* 0x004fe200000010ff */
[C---:B---3--:R-:W-:Y:S04]  /*8690*/  HMMA.16816.F32.BF16 R44, R152.reuse, R156, R44 ;  /* 0x0000009c982c723c */ /* 0x048fe8000004182c */
[--C-:B------:R-:W-:Y:S02]  /*86a0*/  FFMA.FTZ R20, R26, c[0x0][0x2d0], -R149.reuse ;  /* 0x0000b4001a147a23 */ /* 0x100fe40000010895 */
[----:B------:R-:W-:Y:S02]  /*86b0*/  FADD.FTZ R2, R187, R2 ;  /* 0x00000002bb027221 */ /* 0x000fe40000010000 */
[C---:B------:R-:W-:Y:S01]  /*86c0*/  HMMA.16816.F32.BF16 R48, R152.reuse, R158, R48 ;  /* 0x0000009e9830723c */ /* 0x040fe20000041830 */
[----:B------:R-:W1:Y:S01]  /*86d0*/  LDSM.16.MT88.4 R156, [R193+0x2800] ;  /* 0x00280000c19c783b */ /* 0x000e620000004200 */
[----:B------:R2:W3:Y:S06]  /*86e0*/  MUFU.EX2 R171, R20 ;  /* 0x0000001400ab7308 */ /* 0x0004ec0000000800 */
[C---:B-----5:R-:W-:Y:S08]  /*86f0*/  HMMA.16816.F32.BF16 R52, R152.reuse, R160, R52 ;  /* 0x000000a09834723c */ /* 0x060ff00000041834 */
[C---:B------:R-:W-:Y:S01]  /*8700*/  HMMA.16816.F32.BF16 R56, R152.reuse, R162, R56 ;  /* 0x000000a29838723c */ /* 0x040fe20000041838 */
[----:B------:R-:W4:Y:S07]  /*8710*/  LDSM.16.MT88.4 R160, [R196+0x2800] ;  /* 0x00280000c4a0783b */ /* 0x000f2e0000004200 */
[C---:B------:R-:W-:Y:S04]  /*8720*/  HMMA.16816.F32.BF16 R60, R152.reuse, R164, R60 ;  /* 0x000000a4983c723c */ /* 0x040fe8000004183c */
[--C-:B--2---:R-:W-:Y:S02]  /*8730*/  FFMA.FTZ R20, R27, c[0x0][0x2d0], -R149.reuse ;  /* 0x0000b4001b147a23 */ /* 0x104fe40000010895 */
[----:B------:R-:W-:Y:S01]  /*8740*/  LDSM.16.MT88.4 R24, [R196+0x1000] ;  /* 0x00100000c418783b */ /* 0x000fe20000004200 */
[----:B---3--:R-:W-:Y:S01]  /*8750*/  FADD.FTZ R0, R171, R0 ;  /* 0x00000000ab007221 */ /* 0x008fe20000010000 */
[C---:B------:R-:W-:Y:S01]  /*8760*/  HMMA.16816.F32.BF16 R64, R152.reuse, R166, R64 ;  /* 0x000000a69840723c */ /* 0x040fe20000041840 */
[----:B------:R2:W3:Y:S04]  /*8770*/  MUFU.EX2 R170, R20 ;  /* 0x0000001400aa7308 */ /* 0x0004e80000000800 */
[----:B------:R-:W5:Y:S03]  /*8780*/  LDSM.16.MT88.4 R164, [R195+0x2800] ;  /* 0x00280000c3a4783b */ /* 0x000f660000004200 */
[C---:B-1----:R-:W-:Y:S08]  /*8790*/  HMMA.16816.F32.BF16 R68, R152.reuse, R156, R68 ;  /* 0x0000009c9844723c */ /* 0x042ff00000041844 */
[C---:B------:R-:W-:Y:S01]  /*87a0*/  HMMA.16816.F32.BF16 R72, R152.reuse, R158, R72 ;  /* 0x0000009e9848723c */ /* 0x040fe20000041848 */
[----:B------:R-:W1:Y:S07]  /*87b0*/  LDSM.16.MT88.4 R156, [R192+0x4800] ;  /* 0x00480000c09c783b */ /* 0x000e6e0000004200 */
[C---:B----4-:R-:W-:Y:S04]  /*87c0*/  HMMA.16816.F32.BF16 R76, R152.reuse, R160, R76 ;  /* 0x000000a0984c723c */ /* 0x050fe8000004184c */
[----:B--2---:R-:W-:Y:S02]  /*87d0*/  F2FP.BF16.PACK_AB R20, R188, R189 ;  /* 0x000000bdbc14723e */ /* 0x004fe400000010ff */
[----:B---3--:R-:W-:Y:S02]  /*87e0*/  F2FP.BF16.PACK_AB R23, R170, R171 ;  /* 0x000000abaa17723e */ /* 0x008fe400000010ff */
[C---:B------:R-:W-:Y:S01]  /*87f0*/  HMMA.16816.F32.BF16 R80, R152.reuse, R162, R80 ;  /* 0x000000a29850723c */ /* 0x040fe20000041850 */
[----:B------:R-:W2:Y:S07]  /*8800*/  LDSM.16.MT88.4 R160, [R193+0x4800] ;  /* 0x00480000c1a0783b */ /* 0x000eae0000004200 */
[C---:B-----5:R-:W-:Y:S08]  /*8810*/  HMMA.16816.F32.BF16 R84, R152.reuse, R164, R84 ;  /* 0x000000a49854723c */ /* 0x060ff00000041854 */
        /* <DEDUP_REMOVED lines=23> */
[C---:B--2---:R-:W-:Y:S08]  /*8990*/  HMMA.16816.F32.BF16 R144, R152.reuse, R160, R144 ;  /* 0x000000a09890723c */ /* 0x044ff00000041890 */
[----:B------:R-:W-:Y:S01]  /*89a0*/  HMMA.16816.F32.BF16 R16, R152, R162, R16 ;  /* 0x000000a29810723c */ /* 0x000fe20000041810 */
[----:B------:R-:W2:Y:S07]  /*89b0*/  LDSM.16.MT88.4 R152, [R195+0x1000] ;  /* 0x00100000c398783b */ /* 0x000eae0000004200 */
[C---:B-1----:R-:W-:Y:S08]  /*89c0*/  HMMA.16816.F32.BF16 R4, R20.reuse, R156, R4 ;  /* 0x0000009c1404723c */ /* 0x042ff00000041804 */
[C---:B------:R-:W-:Y:S01]  /*89d0*/  HMMA.16816.F32.BF16 R8, R20.reuse, R158, R8 ;  /* 0x0000009e1408723c */ /* 0x040fe20000041808 */
[----:B------:R-:W1:Y:S07]  /*89e0*/  LDSM.16.MT88.4 R156, [R192+0x3000] ;  /* 0x00300000c09c783b */ /* 0x000e6e0000004200 */
[C---:B------:R-:W-:Y:S07]  /*89f0*/  HMMA.16816.F32.BF16 R36, R20.reuse, R164, R36 ;  /* 0x000000a41424723c */ /* 0x040fee0000041824 */
[----:B------:R-:W-:Y:S01]  /*8a00*/  F2FP.BF16.PACK_AB R165, R168, R169 ;  /* 0x000000a9a8a5723e */ /* 0x000fe200000010ff */
[C---:B------:R-:W-:Y:S08]  /*8a10*/  HMMA.16816.F32.BF16 R40, R20.reuse, R166, R40 ;  /* 0x000000a61428723c */ /* 0x040ff00000041828 */
[C---:B------:R-:W-:Y:S08]  /*8a20*/  HMMA.16816.F32.BF16 R44, R20.reuse, R24, R44 ;  /* 0x00000018142c723c */ /* 0x040ff0000004182c */
        /* <DEDUP_REMOVED lines=25> */
[----:B------:R-:W-:Y:S07]  /*8bc0*/  LDSM.16.MT88.4 R156, [R196+0x7000] ;  /* 0x00700000c49c783b */ /* 0x000fee0000004200 */
[C---:B---3--:R-:W-:Y:S07]  /*8bd0*/  HMMA.16816.F32.BF16 R116, R20.reuse, R24, R116 ;  /* 0x000000181474723c */ /* 0x048fee0000041874 */
[--C-:B------:R-:W-:Y:S01]  /*8be0*/  FFMA.FTZ R24, R28, c[0x0][0x2d0], -R150.reuse ;  /* 0x0000b4001c187a23 */ /* 0x100fe20000010896 */
[C---:B------:R-:W-:Y:S03]  /*8bf0*/  HMMA.16816.F32.BF16 R120, R20.reuse, R26, R120 ;  /* 0x0000001a1478723c */ /* 0x040fe60000041878 */
[----:B------:R1:W3:Y:S01]  /*8c00*/  MUFU.EX2 R180, R24 ;  /* 0x0000001800b47308 */ /* 0x0002e20000000800 */
[----:B------:R-:W-:Y:S04]  /*8c10*/  FFMA.FTZ R28, R32, c[0x0][0x2d0], -R150 ;  /* 0x0000b400201c7a23 */ /* 0x000fe80000010896 */
[C---:B--2---:R-:W-:Y:S05]  /*8c20*/  HMMA.16816.F32.BF16 R124, R20.reuse, R152, R124 ;  /* 0x00000098147c723c */ /* 0x044fea000004187c */
[----:B------:R2:W4:Y:S03]  /*8c30*/  MUFU.EX2 R175, R28 ;  /* 0x0000001c00af7308 */ /* 0x0005260000000800 */
[C---:B------:R-:W-:Y:S01]  /*8c40*/  HMMA.16816.F32.BF16 R128, R20.reuse, R154, R128 ;  /* 0x0000009a1480723c */ /* 0x040fe20000041880 */
[----:B-1----:R-:W1:Y:S03]  /*8c50*/  LDSM.16.MT88.4 R24, [R193+0x7000] ;  /* 0x00700000c118783b */ /* 0x002e660000004200 */
[----:B---3--:R-:W-:Y:S04]  /*8c60*/  F2FP.BF16.PACK_AB R164, R178, R180 ;  /* 0x000000b4b2a4723e */ /* 0x008fe800000010ff */
[----:B--2---:R-:W2:Y:S01]  /*8c70*/  LDSM.16.MT88.4 R28, [R195+0x7000] ;  /* 0x00700000c31c783b */ /* 0x004ea20000004200 */
[----:B----4-:R-:W-:Y:S01]  /*8c80*/  F2FP.BF16.PACK_AB R166, R174, R175 ;  /* 0x000000afaea6723e */ /* 0x010fe200000010ff */
[C---:B-1----:R-:W-:Y:S07]  /*8c90*/  HMMA.16816.F32.BF16 R132, R20.reuse, R24, R132 ;  /* 0x000000181484723c */ /* 0x042fee0000041884 */
[--C-:B------:R-:W-:Y:S01]  /*8ca0*/  FFMA.FTZ R24, R34, c[0x0][0x2d0], -R149.reuse ;  /* 0x0000b40022187a23 */ /* 0x100fe20000010895 */
[C---:B------:R-:W-:Y:S03]  /*8cb0*/  HMMA.16816.F32.BF16 R136, R20.reuse, R26, R136 ;  /* 0x0000001a1488723c */ /* 0x040fe60000041888 */
[----:B------:R1:W-:Y:S01]  /*8cc0*/  MUFU.EX2 R150, R24 ;  /* 0x0000001800967308 */ /* 0x0003e20000000800 */
[----:B------:R-:W-:Y:S02]  /*8cd0*/  FFMA.FTZ R149, R35, c[0x0][0x2d0], -R149 ;  /* 0x0000b40023957a23 */ /* 0x000fe40000010895 */
[----:B------:R-:W-:Y:S02]  /*8ce0*/  LDSM.16.MT88.4 R32, [R193+0x1800] ;  /* 0x00180000c120783b */ /* 0x000fe40000004200 */
[C---:B------:R-:W-:Y:S05]  /*8cf0*/  HMMA.16816.F32.BF16 R12, R20.reuse, R156, R12 ;  /* 0x0000009c140c723c */ /* 0x040fea000004180c */
[----:B------:R-:W3:Y:S03]  /*8d00*/  MUFU.EX2 R149, R149 ;  /* 0x0000009500957308 */ /* 0x000ee60000000800 */
[C---:B------:R-:W-:Y:S08]  /*8d10*/  HMMA.16816.F32.BF16 R140, R20.reuse, R158, R140 ;  /* 0x0000009e148c723c */ /* 0x040ff0000004188c */
[C---:B--2---:R-:W-:Y:S01]  /*8d20*/  HMMA.16816.F32.BF16 R144, R20.reuse, R28, R144 ;  /* 0x0000001c1490723c */ /* 0x044fe20000041890 */
[----:B-1----:R-:W1:Y:S07]  /*8d30*/  LDSM.16.MT88.4 R24, [R192+0x1800] ;  /* 0x00180000c018783b */ /* 0x002e6e0000004200 */
[----:B------:R-:W-:Y:S01]  /*8d40*/  HMMA.16816.F32.BF16 R16, R20, R30, R16 ;  /* 0x0000001e1410723c */ /* 0x000fe20000041810 */
[----:B------:R-:W2:Y:S03]  /*8d50*/  LDSM.16.MT88.4 R20, [R196+0x1800] ;  /* 0x00180000c414783b */ /* 0x000ea60000004200 */
[----:B---3--:R-:W-:Y:S07]  /*8d60*/  F2FP.BF16.PACK_AB R167, R149, R150 ;  /* 0x0000009695a7723e */ /* 0x008fee00000010ff */
[C---:B-1----:R-:W-:Y:S01]  /*8d70*/  HMMA.16816.F32.BF16 R152, R164.reuse, R24, R4 ;  /* 0x00000018a498723c */ /* 0x042fe20000041804 */
[----:B------:R-:W1:Y:S07]  /*8d80*/  LDSM.16.MT88.4 R4, [R195+0x1800] ;  /* 0x00180000c304783b */ /* 0x000e6e0000004200 */
[C---:B------:R-:W-:Y:S01]  /*8d90*/  HMMA.16816.F32.BF16 R156, R164.reuse, R26, R8 ;  /* 0x0000001aa49c723c */ /* 0x040fe20000041808 */
[----:B------:R-:W3:Y:S07]  /*8da0*/  LDSM.16.MT88.4 R8, [R192+0x3800] ;  /* 0x00380000c008783b */ /* 0x000eee0000004200 */
[C---:B------:R-:W-:Y:S01]  /*8db0*/  HMMA.16816.F32.BF16 R36, R164.reuse, R32, R36 ;  /* 0x00000020a424723c */ /* 0x040fe20000041824 */
[----:B------:R-:W4:Y:S07]  /*8dc0*/  LDSM.16.MT88.4 R24, [R193+0x3800] ;  /* 0x00380000c118783b */ /* 0x000f2e0000004200 */
[C---:B------:R-:W-:Y:S08]  /*8dd0*/  HMMA.16816.F32.BF16 R40, R164.reuse, R34, R40 ;  /* 0x00000022a428723c */ /* 0x040ff00000041828 */
        /* <DEDUP_REMOVED lines=32> */
[C---:B----4-:R-:W-:Y:S08]  /*8fe0*/  HMMA.16816.F32.BF16 R132, R164.reuse, R24, R132 ;  /* 0x00000018a484723c */ /* 0x050ff00000041884 */
[C---:B------:R-:W-:Y:S08]  /*8ff0*/  HMMA.16816.F32.BF16 R136, R164.reuse, R26, R136 ;  /* 0x0000001aa488723c */ /* 0x040ff00000041888 */
[C---:B--2---:R-:W-:Y:S08]  /*9000*/  HMMA.16816.F32.BF16 R160, R164.reuse, R20, R12 ;  /* 0x00000014a4a0723c */ /* 0x044ff0000004180c */
[C---:B------:R-:W-:Y:S08]  /*9010*/  HMMA.16816.F32.BF16 R140, R164.reuse, R22, R140 ;  /* 0x00000016a48c723c */ /* 0x040ff0000004188c */
[C---:B-1----:R-:W-:Y:S07]  /*9020*/  HMMA.16816.F32.BF16 R144, R164.reuse, R4, R144 ;  /* 0x00000004a490723c */ /* 0x042fee0000041890 */
[----:B------:R-:W-:Y:S01]  /*9030*/  FADD.FTZ R4, R186, R2 ;  /* 0x00000002ba047221 */ /* 0x000fe20000010000 */
[----:B------:R-:W-:Y:S04]  /*9040*/  HMMA.16816.F32.BF16 R164, R164, R6, R16 ;  /* 0x00000006a4a4723c */ /* 0x000fe80000041810 */
[----:B------:R-:W-:Y:S02]  /*9050*/  FADD.FTZ R2, R170, R0 ;  /* 0x00000000aa027221 */ /* 0x000fe40000010000 */
[----:B------:R-:W-:Y:S01]  /*9060*/  FADD.FTZ R0, R180, R4 ;  /* 0x00000004b4007221 */ /* 0x000fe20000010000 */
[-C--:B------:R-:W-:Y:S01]  /*9070*/  MOV R16, R3.reuse ;  /* 0x0000000300107202 */ /* 0x080fe20000000f00 */
[----:B------:R-:W-:Y:S04]  /*9080*/  FADD.FTZ R2, R169, R2 ;  /* 0x00000002a9027221 */ /* 0x000fe80000010000 */
[----:B------:R-:W-:Y:S02]  /*9090*/  FADD.FTZ R0, R178, R0 ;  /* 0x00000000b2007221 */ /* 0x000fe40000010000 */
        /* <DEDUP_REMOVED lines=8> */
.L_x_1255:
        /* <DEDUP_REMOVED lines=8> */
.L_x_1326:
[----:B------:R-:W-:Y:S01]  /*91a0*/  FSETP.NE.FTZ.AND P1, PT, R0, RZ, PT ;  /* 0x000000ff0000720b */ /* 0x000fe20003f35000 */
[----:B---3--:R-:W-:Y:S01]  /*91b0*/  FADD.FTZ R3, R3, R4 ;  /* 0x0000000403037221 */ /* 0x008fe20000010000 */
[----:B------:R-:W-:Y:S02]  /*91c0*/  MOV R2, RZ ;  /* 0x000000ff00027202 */ /* 0x000fe40000000f00 */
[----:B------:R-:W-:Y:S02]  /*91d0*/  MOV R21, 0xff800000 ;  /* 0xff80000000157802 */ /* 0x000fe40000000f00 */
[----:B------:R-:W-:-:S02]  /*91e0*/  FSETP.NE.FTZ.AND P0, PT, R3, RZ, PT ;  /* 0x000000ff0300720b */ /* 0x000fc40003f15000 */
[----:B------:R-:W-:-:S05]  /*91f0*/  MOV R20, 0xff800000 ;  /* 0xff80000000147802 */ /* 0x000fca0000000f00 */
[----:B------:R-:W1:Y:S01]  /*9200*/  @P1 MUFU.LG2 R5, R0 ;  /* 0x0000000000051308 */ /* 0x000e620000000c00 */
[----:B--2---:R-:W-:-:S05]  /*9210*/  @P1 MOV R4, 0x3f317218 ;  /* 0x3f31721800041802 */ /* 0x004fca0000000f00 */
[----:B------:R-:W-:Y:S02]  /*9220*/  @P1 FMUL.FTZ R4, R4, c[0x0][0x2d0] ;  /* 0x0000b40004041a20 */ /* 0x000fe40000410000 */
[----:B------:R2:W3:Y:S01]  /*9230*/  @P1 MUFU.RCP R2, R0 ;  /* 0x0000000000021308 */ /* 0x0004e20000001000 */
[----:B-1----:R-:W-:-:S04]  /*9240*/  @P1 FMUL.FTZ R5, R5, 0.69314718246459960938 ;  /* 0x3f31721805051820 */ /* 0x002fc80000410000 */
[----:B------:R-:W-:Y:S01]  /*9250*/  @P1 FFMA.FTZ R21, R4, R148, R5 ;  /* 0x0000009404151223 */ /* 0x000fe20000010005 */
[----:B------:R-:W-:Y:S02]  /*9260*/  MOV R4, 0x1 ;  /* 0x0000000100047802 */ /* 0x000fe40000000f00 */
[----:B--2---:R-:W-:Y:S01]  /*9270*/  MOV R0, RZ ;  /* 0x000000ff00007202 */ /* 0x004fe20000000f00 */
[C---:B---3--:R-:W-:Y:S02]  /*9280*/  FMUL.FTZ R24, R2.reuse, R152 ;  /* 0x0000009802187220 */ /* 0x048fe40000410000 */
[C---:B------:R-:W-:Y:S02]  /*9290*/  FMUL.FTZ R25, R2.reuse, R153 ;  /* 0x0000009902197220 */ /* 0x040fe40000410000 */
[C---:B------:R-:W-:Y:S01]  /*92a0*/  FMUL.FTZ R30, R2.reuse, R40 ;  /* 0x00000028021e7220 */ /* 0x040fe20000410000 */
[----:B------:R-:W1:Y:S01]  /*92b0*/  @P0 MUFU.RCP R0, R3 ;  /* 0x0000000300000308 */ /* 0x000e620000001000 */
        /* <DEDUP_REMOVED lines=61> */
[----:B------:R2:W3:Y:S01]  /*9690*/  @P0 MUFU.LG2 R2, R3 ;  /* 0x0000000300020308 */ /* 0x0004e20000000c00 */
[C---:B-1----:R-:W-:Y:S02]  /*96a0*/  FMUL.FTZ R128, R0.reuse, R46 ;  /* 0x0000002e00807220 */ /* 0x042fe40000410000 */
[C---:B------:R-:W-:Y:S02]  /*96b0*/  FMUL.FTZ R129, R0.reuse, R47 ;  /* 0x0000002f00817220 */ /* 0x040fe40000410000 */
[C---:B------:R-:W-:Y:S02]  /*96c0*/  FMUL.FTZ R144, R0.reuse, R74 ;  /* 0x0000004a00907220 */ /* 0x040fe40000410000 */
[C---:B------:R-:W-:Y:S02]  /*96d0*/  FMUL.FTZ R145, R0.reuse, R75 ;  /* 0x0000004b00917220 */ /* 0x040fe40000410000 */
[C---:B------:R-:W-:Y:S02]  /*96e0*/  FMUL.FTZ R140, R0.reuse, R78 ;  /* 0x0000004e008c7220 */ /* 0x040fe40000410000 */
[----:B------:R-:W-:-:S02]  /*96f0*/  FMUL.FTZ R141, R0, R79 ;  /* 0x0000004f008d7220 */ /* 0x000fc40000410000 */
[C---:B------:R-:W-:Y:S02]  /*9700*/  FMUL.FTZ R120, R0.reuse, R154 ;  /* 0x0000009a00787220 */ /* 0x040fe40000410000 */
[----:B------:R-:W-:Y:S01]  /*9710*/  FMUL.FTZ R121, R0, R155 ;  /* 0x0000009b00797220 */ /* 0x000fe20000410000 */
[----:B--2---:R-:W-:Y:S01]  /*9720*/  @P0 MOV R3, 0x3f317218 ;  /* 0x3f31721800030802 */ /* 0x004fe20000000f00 */
[----:B---3--:R-:W-:Y:S02]  /*9730*/  @P0 FMUL.FTZ R2, R2, 0.69314718246459960938 ;  /* 0x3f31721802020820 */ /* 0x008fe40000410000 */
[C---:B------:R-:W-:Y:S02]  /*9740*/  FMUL.FTZ R124, R0.reuse, R158 ;  /* 0x0000009e007c7220 */ /* 0x040fe40000410000 */
        /* <DEDUP_REMOVED lines=55> */
[----:B------:R-:W-:Y:S01]  /*9ac0*/  FMUL.FTZ R59, R0, R167 ;  /* 0x000000a7003b7220 */ /* 0x000fe20000410000 */
[----:B------:R-:W-:Y:S01]  /*9ad0*/  PRMT R0, R4, 0x7610, R0 ;  /* 0x0000761004007816 */ /* 0x000fe20000000000 */
[----:B------:R-:W-:-:S02]  /*9ae0*/  @P0 FFMA.FTZ R20, R3, R16, R2 ;  /* 0x0000001003140223 */ /* 0x000fc40000010002 */
.L_x_1240:
[----:B------:R-:W2:Y:S01]  /*9af0*/  S2R R2, SR_TID.X ;  /* 0x0000000000027919 */ /* 0x000ea20000002100 */
[----:B------:R-:W-:Y:S01]  /*9b00*/  BSSY B0, `(.L_x_1258) ;  /* 0x0000010000007945 */ /* 0x000fe20003800000 */
[----:B--2---:R-:W-:-:S13]  /*9b10*/  LOP3.LUT P0, RZ, R2, 0xff, RZ, 0xc0, !PT ;  /* 0x000000ff02ff7812 */ /* 0x004fda000780c0ff */
[----:B------:R-:W-:Y:S05]  /*9b20*/  @P0 BRA `(.L_x_1259) ;  /* 0x000000d000000947 */ /* 0x000fea0003800000 */
[----:B------:R-:W2:Y:S01]  /*9b30*/  S2R R4, SR_LANEID ;  /* 0x0000000000047919 */ /* 0x000ea20000000000 */
        /* <DEDUP_REMOVED lines=11> */
[----:B--2---:R-:W-:-:S06]  /*9bf0*/  IADD3 R240, R3, c[0x0][0xc], R2 ;  /* 0x0000030003f07a10 */ /* 0x004fcc0007ffe002 */
.L_x_1259:
[----:B------:R-:W-:Y:S05]  /*9c00*/  BSYNC B0 ;  /* 0x0000000000007941 */ /* 0x000fea0003800000 */
.L_x_1258:
[----:B------:R-:W-:Y:S01]  /*9c10*/  PRMT R0, R0, 0x9910, RZ ;  /* 0x0000991000007816 */ /* 0x000fe200000000ff */
[----:B------:R-:W-:Y:S01]  /*9c20*/  BSSY B1, `(.L_x_1260) ;  /* 0x000041f000017945 */ /* 0x000fe20003800000 */
[----:B------:R-:W-:Y:S02]  /*9c30*/  IMAD.MOV.U32 R122, RZ, RZ, R240 ;  /* 0x000000ffff7a7224 */ /* 0x000fe400078e00f0 */
[----:B------:R-:W-:-:S13]  /*9c40*/  ISETP.NE.AND P0, PT, R0, RZ, PT ;  /* 0x000000ff0000720c */ /* 0x000fda0003f05270 */
[----:B------:R-:W-:Y:S05]  /*9c50*/  @!P0 BRA `(.L_x_1261) ;  /* 0x0000344000008947 */ /* 0x000fea0003800000 */
[----:B------:R-:W2:Y:S04]  /*9c60*/  LDL R12, [R1+0x8] ;  /* 0x00000800010c7983 */ /* 0x000ea80000100800 */
[----:B------:R-:W3:Y:S04]  /*9c70*/  LDL R11, [R1+0xc] ;  /* 0x00000c00010b7983 */ /* 0x000ee80000100800 */
[----:B------:R-:W4:Y:S04]  /*9c80*/  LDL R8, [R1+0x14] ;  /* 0x0000140001087983 */ /* 0x000f280000100800 */
[----:B------:R-:W4:Y:S04]  /*9c90*/  LDL R10, [R1+0x10] ;  /* 0x00001000010a7983 */ /* 0x000f280000100800 */
[----:B------:R-:W4:Y:S04]  /*9ca0*/  LDL R7, [R1+0x24] ;  /* 0x0000240001077983 */ /* 0x000f280000100800 */
[----:B------:R-:W4:Y:S04]  /*9cb0*/  LDL R6, [R1+0x1c] ;  /* 0x00001c0001067983 */ /* 0x000f280000100800 */
[----:B-1----:R-:W4:Y:S04]  /*9cc0*/  LDL R5, [R1+0x20] ;  /* 0x0000200001057983 */ /* 0x002f280000100800 */
        /* <DEDUP_REMOVED lines=8> */
[----:B------:R-:W-:Y:S02]  /*9d50*/  ISETP.NE.AND.EX P2, PT, RZ, c[0x0][0x50c], PT, P2 ;  /* 0x00014300ff007a0c */ /* 0x000fe40003f45320 */
        /* <DEDUP_REMOVED lines=112> */
[----:B------:R-:W2:Y:S01]  /*a460*/  LDL.LU R8, [R1+0x4] ;  /* 0x0000040001087983 */ /* 0x000ea20000300800 */
[----:B------:R-:W-:Y:S01]  /*a470*/  IMAD.MOV.U32 R12, RZ, RZ, c[0x0][0x388] ;  /* 0x0000e200ff0c7624 */ /* 0x000fe200078e00ff */
[----:B----4-:R-:W-:Y:S02]  /*a480*/  F2FP.BF16.PACK_AB R2, R111, R110 ;  /* 0x0000006e6f02723e */ /* 0x010fe400000010ff */
[----:B------:R3:W-:Y:S04]  /*a490*/  STS [R7+0xc000], R3 ;  /* 0x00c0000307007388 */ /* 0x0007e80000000800 */
[----:B------:R4:W-:Y:S01]  /*a4a0*/  STS [R7+0xc400], R2 ;  /* 0x00c4000207007388 */ /* 0x0009e20000000800 */
[----:B-1----:R-:W-:-:S05]  /*a4b0*/  F2FP.BF16.PACK_AB R0, R113, R112 ;  /* 0x000000707100723e */ /* 0x002fca00000010ff */
[----:B------:R1:W-:Y:S01]  /*a4c0*/  STS [R6+0xc000], R0 ;  /* 0x00c0000006007388 */ /* 0x0003e20000000800 */
[----:B---3--:R-:W-:Y:S02]  /*a4d0*/  F2FP.BF16.PACK_AB R3, R95, R94 ;  /* 0x0000005e5f03723e */ /* 0x008fe400000010ff */
[----:B----4-:R-:W-:-:S03]  /*a4e0*/  F2FP.BF16.PACK_AB R2, R105, R104 ;  /* 0x000000686902723e */ /* 0x010fc600000010ff */
[----:B------:R3:W-:Y:S04]  /*a4f0*/  STS [R6+0xc400], R3 ;  /* 0x00c4000306007388 */ /* 0x0007e80000000800 */
[----:B------:R4:W-:Y:S01]  /*a500*/  STS [R5+0xc000], R2 ;  /* 0x00c0000205007388 */ /* 0x0009e20000000800 */
[----:B-1----:R-:W-:-:S05]  /*a510*/  F2FP.BF16.PACK_AB R0, R67, R66 ;  /* 0x000000424300723e */ /* 0x002fca00000010ff */
[----:B------:R1:W-:Y:S01]  /*a520*/  STS [R5+0xc400], R0 ;  /* 0x00c4000005007388 */ /* 0x0003e20000000800 */
[----:B---3--:R-:W-:Y:S01]  /*a530*/  F2FP.BF16.PACK_AB R3, R57, R56 ;  /* 0x000000383903723e */ /* 0x008fe200000010ff */
[----:B------:R-:W-:Y:S02]  /*a540*/  IMAD.MOV.U32 R6, RZ, RZ, 0x4 ;  /* 0x00000004ff067424 */ /* 0x000fe400078e00ff */
[----:B----4-:R-:W-:Y:S02]  /*a550*/  IMAD.MOV.U32 R2, RZ, RZ, RZ ;  /* 0x000000ffff027224 */ /* 0x010fe400078e00ff */
[----:B------:R-:W-:Y:S01]  /*a560*/  STS [R9+0xc000], R3 ;  /* 0x00c0000309007388 */ /* 0x000fe20000000800 */
[C---:B------:R-:W-:Y:S01]  /*a570*/  IMAD.WIDE R6, R244.reuse, R6, c[0x0][0x500] ;  /* 0x00014000f4067625 */ /* 0x040fe200078e0206 */
[----:B-1----:R-:W-:Y:S02]  /*a580*/  F2FP.BF16.PACK_AB R0, R59, R58 ;  /* 0x0000003a3b00723e */ /* 0x002fe400000010ff */
[----:B------:R-:W-:-:S03]  /*a590*/  @P2 LEA.HI.X R5, R244, c[0x0][0x50c], R246, 0x2, P0 ;  /* 0x00014300f4052a11 */ /* 0x000fc600000f14f6 */
[----:B------:R1:W-:Y:S04]  /*a5a0*/  STS [R9+0xc400], R0 ;  /* 0x00c4000009007388 */ /* 0x0003e80000000800 */
[----:B------:R-:W-:Y:S06]  /*a5b0*/  BAR.SYNC.DEFER_BLOCKING 0x1, 0x100 ;  /* 0x0044000000007b1d */ /* 0x000fec0000010000 */
[----:B------:R3:W5:Y:S04]  /*a5c0*/  @P2 LDG.E R12, [R4.64] ;  /* 0x00000006040c2981 */ /* 0x000768000c1e1900 */
[----:B------:R3:W5:Y:S01]  /*a5d0*/  @P1 LDG.E R2, [R6.64] ;  /* 0x0000000606021981 */ /* 0x000762000c1e1900 */
[----:B--2---:R-:W-:-:S04]  /*a5e0*/  ISETP.NE.AND P0, PT, R8, RZ, PT ;  /* 0x000000ff0800720c */ /* 0x004fc80003f05270 */
[----:B-1----:R-:W-:Y:S01]  /*a5f0*/  SEL R0, R8, c[0x0][0x3d4], P0 ;  /* 0x0000f50008007a07 */ /* 0x002fe20000000000 */
[----:B------:R-:W-:Y:S05]  /*a600*/  @P2 BRA `(.L_x_1262) ;  /* 0x0000004000002947 */ /* 0x000fea0003800000 */
[----:B---3--:R-:W-:Y:S05]  /*a610*/  @!P1 BRA `(.L_x_1262) ;  /* 0x0000003000009947 */ /* 0x008fea0003800000 */
[----:B-----5:R1:W2:Y:S04]  /*a620*/  LDG.E R12, [R6.64] ;  /* 0x00000006060c7981 */ /* 0x0202a8000c1e1900 */
[----:B-1----:R-:W2:Y:S02]  /*a630*/  LDG.E R6, [R6.64+0x4] ;  /* 0x0000040606067981 */ /* 0x002ea4000c1e1900 */
[----:B--2---:R-:W-:Y:S02]  /*a640*/  IADD3 R12, -R12, R6, RZ ;  /* 0x000000060c0c7210 */ /* 0x004fe40007ffe1ff */
.L_x_1262:
[----:B---3--:R-:W-:Y:S01]  /*a650*/  IMAD.MOV.U32 R10, RZ, RZ, 0x368 ;  /* 0x00000368ff0a7424 */ /* 0x008fe200078e00ff */
[----:B------:R-:W-:Y:S01]  /*a660*/  ISETP.GT.AND P2, PT, R0, 0x1, PT ;  /* 0x000000010000780c */ /* 0x000fe20003f44270 */
[----:B------:R-:W2:Y:S03]  /*a670*/  LDL R123, [R1+0x38] ;  /* 0x00003800017b7983 */ /* 0x000ea60000100800 */
[----:B------:R-:W-:Y:S01]  /*a680*/  SEL R10, R10, 0x328, P2 ;  /* 0x000003280a0a7807 */ /* 0x000fe20001000000 */
[----:B------:R-:W3:Y:S03]  /*a690*/  LDL R126, [R1+0x28] ;  /* 0x00002800017e7983 */ /* 0x000ee60000100800 */
[----:B------:R-:W1:Y:S02]  /*a6a0*/  LDC.64 R14, c[0x0][R10+0x168] ;  /* 0x00005a000a0e7b82 */ /* 0x000e640000000a00 */
[----:B-1----:R-:W-:-:S02]  /*a6b0*/  IMAD R8, R15, R245, RZ ;  /* 0x000000f50f087224 */ /* 0x002fc400078e02ff */
[----:B------:R-:W4:Y:S04]  /*a6c0*/  LDL R15, [R1+0x34] ;  /* 0x00003400010f7983 */ /* 0x000f280000100800 */
[----:B------:R-:W1:Y:S08]  /*a6d0*/  LDC.64 R6, c[0x0][R10+0x170] ;  /* 0x00005c000a067b82 */ /* 0x000e700000000a00 */
[----:B------:R-:W2:Y:S01]  /*a6e0*/  LDC.64 R16, c[0x0][R10+0x178] ;  /* 0x00005e000a107b82 */ /* 0x000ea20000000a00 */
[----:B------:R-:W-:-:S07]  /*a6f0*/  ISETP.NE.U32.AND P0, PT, RZ, c[0x0][0x500], PT ;  /* 0x00014000ff007a0c */ /* 0x000fce0003f05070 */
[----:B------:R1:W2:Y:S01]  /*a700*/  LDC.64 R18, c[0x0][R10+0x160] ;  /* 0x000058000a127b82 */ /* 0x0002a20000000a00 */
[----:B------:R-:W-:Y:S01]  /*a710*/  ISETP.NE.AND.EX P0, PT, RZ, c[0x0][0x504], PT, P0 ;  /* 0x00014100ff007a0c */ /* 0x000fe20003f05300 */
[----:B------:R-:W-:-:S03]  /*a720*/  IMAD.MOV.U32 R5, RZ, RZ, c[0x0][0x4e8] ;  /* 0x00013a00ff057624 */ /* 0x000fc600078e00ff */
[----:B------:R-:W-:Y:S02]  /*a730*/  SEL R0, R244, RZ, !P0 ;  /* 0x000000fff4007207 */ /* 0x000fe40004000000 */
[----:B------:R-:W-:Y:S02]  /*a740*/  SEL R4, R246, RZ, !P0 ;  /* 0x000000fff6047207 */ /* 0x000fe40004000000 */
[----:B------:R-:W-:Y:S01]  /*a750*/  ISETP.NE.AND P1, PT, R5, 0x1, PT ;  /* 0x000000010500780c */ /* 0x000fe20003f25270 */
[----:B-1----:R-:W-:-:S04]  /*a760*/  IMAD R3, R7, R0, RZ ;  /* 0x0000000007037224 */ /* 0x002fc800078e02ff */
[C---:B------:R-:W-:Y:S02]  /*a770*/  IMAD R3, R6.reuse, R4, R3 ;  /* 0x0000000406037224 */ /* 0x040fe400078e0203 */
[----:B------:R-:W-:-:S04]  /*a780*/  IMAD.WIDE.U32 R4, R6, R0, RZ ;  /* 0x0000000006047225 */ /* 0x000fc800078e00ff */
[----:B------:R-:W-:-:S04]  /*a790*/  IMAD.WIDE.U32 R6, R14, R245, RZ ;  /* 0x000000f50e067225 */ /* 0x000fc800078e00ff */
[----:B------:R-:W-:Y:S01]  /*a7a0*/  IMAD.IADD R13, R5, 0x1, R3 ;  /* 0x00000001050d7824 */ /* 0x000fe200078e0203 */
[----:B-----5:R-:W-:Y:S01]  /*a7b0*/  IADD3 R9, P5, P4, R4, R6, R2 ;  /* 0x0000000604097210 */ /* 0x020fe20007cbe002 */
[----:B------:R-:W-:Y:S02]  /*a7c0*/  IMAD.IADD R11, R7, 0x1, R8 ;  /* 0x00000001070b7824 */ /* 0x000fe400078e0208 */
[----:B--2---:R-:W-:Y:S01]  /*a7d0*/  IMAD R3, R241, 0x80, R123 ;  /* 0x00000080f1037824 */ /* 0x004fe200078e027b */
[----:B---3--:R-:W-:-:S03]  /*a7e0*/  SEL R4, R126, RZ, P2 ;  /* 0x000000ff7e047207 */ /* 0x008fc60001000000 */
[----:B------:R-:W-:Y:S01]  /*a7f0*/  @P1 IMAD.HI.U32 R5, R3, c[0x0][0x4ec], RZ ;  /* 0x00013b0003051a27 */ /* 0x000fe200078e00ff */
[----:B------:R-:W1:Y:S03]  /*a800*/  S2R R123, SR_TID.X ;  /* 0x00000000007b7919 */ /* 0x000e660000002100 */
[-C--:B------:R-:W-:Y:S02]  /*a810*/  IMAD R8, R17, R4.reuse, RZ ;  /* 0x0000000411087224 */ /* 0x080fe400078e02ff */
[----:B------:R-:W-:-:S04]  /*a820*/  IMAD.WIDE.U32 R6, R16, R4, RZ ;  /* 0x0000000410067225 */ /* 0x000fc800078e00ff */
[----:B------:R-:W-:Y:S01]  /*a830*/  IMAD.MOV.U32 R4, RZ, RZ, R3 ;  /* 0x000000ffff047224 */ /* 0x000fe200078e0003 */
[----:B------:R-:W-:Y:S01]  /*a840*/  @P1 SHF.R.U32.HI R4, RZ, c[0x0][0x4f0], R5 ;  /* 0x00013c00ff041a19 */ /* 0x000fe20000011605 */
[----:B------:R-:W-:-:S03]  /*a850*/  IMAD.IADD R10, R7, 0x1, R8 ;  /* 0x00000001070a7824 */ /* 0x000fc600078e0208 */
[----:B------:R-:W-:Y:S01]  /*a860*/  IADD3 R8, P3, P0, R4, R9, R6 ;  /* 0x0000000904087210 */ /* 0x000fe2000787e006 */
[----:B------:R-:W-:Y:S01]  /*a870*/  IMAD.MOV R5, RZ, RZ, -R4 ;  /* 0x000000ffff057224 */ /* 0x000fe200078e0a04 */
[----:B------:R-:W-:Y:S02]  /*a880*/  SHF.R.S32.HI R6, RZ, 0x1f, R2 ;  /* 0x0000001fff067819 */ /* 0x000fe40000011402 */
[----:B------:R-:W-:Y:S01]  /*a890*/  SHF.R.S32.HI R7, RZ, 0x1f, R4 ;  /* 0x0000001fff077819 */ /* 0x000fe20000011404 */
[----:B------:R-:W-:Y:S01]  /*a8a0*/  IMAD R4, R5, c[0x0][0x4e8], R3 ;  /* 0x00013a0005047a24 */ /* 0x000fe200078e0203 */
[----:B------:R-:W-:-:S04]  /*a8b0*/  IADD3.X R9, R13, R11, R6, P5, P4 ;  /* 0x0000000b0d097210 */ /* 0x000fc80002fe8406 */
[----:B------:R-:W-:Y:S01]  /*a8c0*/  IADD3.X R9, R7, R9, R10, P3, P0 ;  /* 0x0000000907097210 */ /* 0x000fe20001fe040a */
[----:B------:R-:W-:Y:S01]  /*a8d0*/  IMAD R5, R19, R4, RZ ;  /* 0x0000000413057224 */ /* 0x000fe200078e02ff */
[----:B------:R-:W-:Y:S01]  /*a8e0*/  SHF.R.S32.HI R7, RZ, 0x1f, R4 ;  /* 0x0000001fff077819 */ /* 0x000fe20000011404 */
[----:B------:R-:W-:-:S04]  /*a8f0*/  IMAD.MOV.U32 R10, RZ, RZ, c[0x0][0x4a8] ;  /* 0x00012a00ff0a7624 */ /* 0x000fc800078e00ff */
[C---:B------:R-:W-:Y:S02]  /*a900*/  IMAD R7, R18.reuse, R7, R5 ;  /* 0x0000000712077224 */ /* 0x040fe400078e0205 */
        /* <DEDUP_REMOVED lines=14> */
[----:B----4-:R-:W-:-:S03]  /*a9f0*/  IMAD R5, R241, 0x80, R15 ;  /* 0x00000080f1057824 */ /* 0x010fc600078e020f */
[----:B------:R2:W3:Y:S01]  /*aa00*/  SHFL.IDX PT, R9, R4, 0x1, 0x1c1f ;  /* 0x003c1f0004097f89 */ /* 0x0004e200000e0000 */
[----:B------:R-:W-:Y:S02]  /*aa10*/  LOP3.LUT P0, RZ, R14, 0x3, RZ, 0xc0, !PT ;  /* 0x000000030eff7812 */ /* 0x000fe4000780c0ff */
[----:B------:R-:W-:Y:S01]  /*aa20*/  IADD3 R7, R5, 0x8, RZ ;  /* 0x0000000805077810 */ /* 0x000fe20007ffe0ff */
[----:B--2---:R-:W-:-:S05]  /*aa30*/  IMAD R4, R12, c[0x0][0x4e8], RZ ;  /* 0x00013a000c047a24 */ /* 0x004fca00078e02ff */
[-C--:B------:R-:W-:Y:S02]  /*aa40*/  ISETP.GE.OR P3, PT, R5, R4.reuse, P0 ;  /* 0x000000040500720c */ /* 0x080fe40000766670 */
[----:B------:R-:W-:-:S11]  /*aa50*/  ISETP.GE.OR P0, PT, R7, R4, P0 ;  /* 0x000000040700720c */ /* 0x000fd60000706670 */
[----:B-1----:R1:W-:Y:S01]  /*aa60*/  @!P3 ST.E [R10.64], R21 ;  /* 0x000000150a00b985 */ /* 0x0023e2000c101906 */
[----:B------:R-:W-:-:S03]  /*aa70*/  ISETP.GE.AND P3, PT, R5, R4, PT ;  /* 0x000000040500720c */ /* 0x000fc60003f66270 */
[----:B---3--:R1:W-:Y:S01]  /*aa80*/  @!P0 ST.E [R8.64], R20 ;  /* 0x0000001408008985 */ /* 0x0083e2000c101906 */
[----:B------:R-:W-:Y:S01]  /*aa90*/  ISETP.GE.AND P0, PT, R7, R4, PT ;  /* 0x000000040700720c */ /* 0x000fe20003f06270 */
[----:B------:R-:W-:Y:S05]  /*aaa0*/  @P2 BRA `(.L_x_1263) ;  /* 0x0000099000002947 */ /* 0x000fea0003800000 */
[----:B------:R-:W2:Y:S01]  /*aab0*/  LDL R14, [R1+0x2c] ;  /* 0x00002c00010e7983 */ /* 0x000ea20000100800 */
[----:B------:R-:W-:Y:S01]  /*aac0*/  IMAD R3, R6, c[0x0][0x3a0], RZ ;  /* 0x0000e80006037a24 */ /* 0x000fe200078e02ff */
[----:B-1----:R-:W-:Y:S01]  /*aad0*/  SHF.R.S32.HI R8, RZ, 0x1f, R0 ;  /* 0x0000001fff087819 */ /* 0x002fe20000011400 */
[C---:B------:R-:W-:Y:S01]  /*aae0*/  IMAD.WIDE.U32 R6, R2.reuse, c[0x0][0x3a0], RZ ;  /* 0x0000e80002067a25 */ /* 0x040fe200078e00ff */
[----:B------:R1:W3:Y:S03]  /*aaf0*/  LDS.128 R28, [R218+0x80] ;  /* 0x00008000da1c7984 */ /* 0x0002e60000000c00 */
[----:B------:R-:W-:Y:S01]  /*ab00*/  IMAD R2, R2, c[0x0][0x3a4], R3 ;  /* 0x0000e90002027a24 */ /* 0x000fe200078e0203 */
[----:B------:R1:W4:Y:S04]  /*ab10*/  LDS.128 R44, [R218+0x1080] ;  /* 0x00108000da2c7984 */ /* 0x0003280000000c00 */
[----:B------:R-:W-:Y:S01]  /*ab20*/  IADD3 R3, R7, R2, RZ ;  /* 0x0000000207037210 */ /* 0x000fe20007ffe0ff */
[----:B------:R1:W1:Y:S01]  /*ab30*/  LDS.128 R60, [R218+0x2080] ;  /* 0x00208000da3c7984 */ /* 0x0002620000000c00 */
[----:B------:R-:W-:-:S03]  /*ab40*/  MOV R2, R6 ;  /* 0x0000000600027202 */ /* 0x000fc60000000f00 */
[----:B------:R1:W1:Y:S02]  /*ab50*/  LDS.128 R72, [R218+0x3080] ;  /* 0x00308000da487984 */ /* 0x0002640000000c00 */
[C---:B------:R-:W-:Y:S02]  /*ab60*/  IMAD.WIDE.U32 R6, R245.reuse, c[0x0][0x3e8], R2 ;  /* 0x0000fa00f5067a25 */ /* 0x040fe400078e0002 */
[----:B------:R1:W1:Y:S02]  /*ab70*/  LDS.128 R24, [R218+0x4080] ;  /* 0x00408000da187984 */ /* 0x0002640000000c00 */
[----:B------:R-:W-:Y:S02]  /*ab80*/  IMAD R3, R8, c[0x0][0x3f0], RZ ;  /* 0x0000fc0008037a24 */ /* 0x000fe400078e02ff */
[----:B------:R1:W1:Y:S01]  /*ab90*/  LDS.128 R40, [R218+0x5080] ;  /* 0x00508000da287984 */ /* 0x0002620000000c00 */
[----:B------:R-:W-:-:S03]  /*aba0*/  IMAD R7, R245, c[0x0][0x3ec], R7 ;  /* 0x0000fb00f5077a24 */ /* 0x000fc600078e0207 */
[----:B------:R1:W1:Y:S01]  /*abb0*/  LDS.128 R56, [R218+0x6080] ;  /* 0x00608000da387984 */ /* 0x0002620000000c00 */
[----:B------:R-:W-:-:S03]  /*abc0*/  IMAD.WIDE.U32 R6, R0, c[0x0][0x3f0], R6 ;  /* 0x0000fc0000067a25 */ /* 0x000fc600078e0006 */
[----:B------:R1:W1:Y:S04]  /*abd0*/  LDS.128 R68, [R218+0x7080] ;  /* 0x00708000da447984 */ /* 0x0002680000000c00 */
        /* <DEDUP_REMOVED lines=8> */
[----:B------:R-:W5:Y:S02]  /*ac60*/  S2R R10, SR_TID.X ;  /* 0x00000000000a7919 */ /* 0x000f640000002100 */
[----:B-----5:R-:W-:-:S04]  /*ac70*/  SHF.R.S32.HI R9, RZ, 0x1f, R10 ;  /* 0x0000001fff097819 */ /* 0x020fc8000001140a */
[----:B------:R-:W-:-:S04]  /*ac80*/  LEA.HI R9, R9, R10, RZ, 0x3 ;  /* 0x0000000a09097211 */ /* 0x000fc800078f18ff */
[----:B------:R-:W-:Y:S02]  /*ac90*/  SHF.R.S32.HI R9, RZ, 0x3, R9 ;  /* 0x00000003ff097819 */ /* 0x000fe40000011409 */
[----:B--2---:R-:W-:-:S04]  /*aca0*/  LEA R5, R241, R14, 0x7 ;  /* 0x0000000ef1057211 */ /* 0x004fc800078e38ff */
[----:B------:R-:W-:Y:S01]  /*acb0*/  MOV R2, R5 ;  /* 0x0000000500027202 */ /* 0x000fe20000000f00 */
[----:B------:R-:W-:-:S05]  /*acc0*/  @P1 IMAD.HI.U32 R8, R5, c[0x0][0x4ec], RZ ;  /* 0x00013b0005081a27 */ /* 0x000fca00078e00ff */
[----:B------:R-:W-:Y:S01]  /*acd0*/  @P1 SHF.R.U32.HI R2, RZ, c[0x0][0x4f0], R8 ;  /* 0x00013c00ff021a19 */ /* 0x000fe20000011608 */
[----:B------:R-:W-:-:S03]  /*ace0*/  IMAD R8, R0, c[0x0][0x3f4], R3 ;  /* 0x0000fd0000087a24 */ /* 0x000fc600078e0203 */
[----:B------:R-:W-:Y:S02]  /*acf0*/  SHF.R.S32.HI R3, RZ, 0x1f, R2 ;  /* 0x0000001fff037819 */ /* 0x000fe40000011402 */
[----:B------:R-:W-:Y:S02]  /*ad00*/  IADD3 R0, -R2, RZ, RZ ;  /* 0x000000ff02007210 */ /* 0x000fe40007ffe1ff */
[----:B------:R-:W-:Y:S01]  /*ad10*/  IADD3 R7, R7, R8, RZ ;  /* 0x0000000807077210 */ /* 0x000fe20007ffe0ff */
[----:B------:R-:W-:Y:S02]  /*ad20*/  IMAD R3, R3, c[0x0][0x3e0], RZ ;  /* 0x0000f80003037a24 */ /* 0x000fe400078e02ff */
[----:B------:R-:W-:Y:S02]  /*ad30*/  IMAD R0, R0, c[0x0][0x4e8], R5 ;  /* 0x00013a0000007a24 */ /* 0x000fe400078e0205 */
[C---:B------:R-:W-:Y:S02]  /*ad40*/  IMAD R8, R2.reuse, c[0x0][0x3e4], R3 ;  /* 0x0000f90002087a24 */ /* 0x040fe400078e0203 */
[----:B------:R-:W-:Y:S01]  /*ad50*/  IMAD.WIDE.U32 R2, R2, c[0x0][0x3e0], R6 ;  /* 0x0000f80002027a25 */ /* 0x000fe200078e0006 */
[----:B------:R-:W-:-:S02]  /*ad60*/  SHF.R.S32.HI R5, RZ, 0x1f, R0 ;  /* 0x0000001fff057819 */ /* 0x000fc40000011400 */
[----:B------:R-:W-:Y:S02]  /*ad70*/  LEA R7, R241, R9, 0x7 ;  /* 0x00000009f1077211 */ /* 0x000fe400078e38ff */
        /* <DEDUP_REMOVED lines=8> */
[----:B-1-34-:R1:W2:Y:S02]  /*ae00*/  SHFL.IDX PT, R6, R14, RZ, 0x181f ;  /* 0x00181fff0e067589 */ /* 0x01a2a400000e0000 */
.L_x_1327:
[----:B------:R-:W-:Y:S05]  /*ae10*/  BRA.DIV ~URZ, `(.L_x_1265) ;  /* 0x000044327f007947 */ /* 0x000fea000b800000 */
[----:B------:R3:W4:Y:S02]  /*ae20*/  SHFL.IDX PT, R0, R15, RZ, 0x181f ;  /* 0x00181fff0f007589 */ /* 0x00072400000e0000 */
.L_x_1328:
[----:B------:R-:W-:Y:S01]  /*ae30*/  ISETP.GE.AND P0, PT, R7, R4, PT ;  /* 0x000000040700720c */ /* 0x000fe20003f06270 */
[----:B------:R-:W-:-:S12]  /*ae40*/  BSSY B0, `(.L_x_1266) ;  /* 0x0000013000007945 */ /* 0x000fd80003800000 */
[----:B------:R-:W-:Y:S05]  /*ae50*/  @P0 BRA `(.L_x_1267) ;  /* 0x0000011000000947 */ /* 0x000fea0003800000 */
[----:B------:R-:W5:Y:S01]  /*ae60*/  LDL R5, [R1] ;  /* 0x0000000001057983 */ /* 0x000f620000100800 */
        /* <DEDUP_REMOVED lines=10> */
[----:B------:R2:W-:Y:S01]  /*af10*/  @!P6 ST.E.128 [R12.64], R28 ;  /* 0x0000001c0c00e985 */ /* 0x0005e2000c101d06 */
[----:B------:R-:W-:-:S02]  /*af20*/  @!P3 LEA.HI.X R3, R238, R6, R247, 0x1, P0 ;  /* 0x00000006ee03b211 */ /* 0x000fc400000f0cf7 */
[----:B-----5:R-:W-:-:S05]  /*af30*/  @!P5 LEA.HI.X R11, R237, R6, R5, 0x1, P2 ;  /* 0x00000006ed0bd211 */ /* 0x020fca00010f0c05 */
[----:B------:R2:W-:Y:S04]  /*af40*/  @!P5 ST.E.128 [R10.64], R24 ;  /* 0x000000180a00d985 */ /* 0x0005e8000c101d06 */
[----:B------:R2:W-:Y:S04]  /*af50*/  @!P4 ST.E.128 [R8.64], R20 ;  /* 0x000000140800c985 */ /* 0x0005e8000c101d06 */
[----:B------:R2:W-:Y:S02]  /*af60*/  @!P3 ST.E.128 [R2.64], R16 ;  /* 0x000000100200b985 */ /* 0x0005e4000c101d06 */
.L_x_1267:
[----:B------:R-:W-:Y:S05]  /*af70*/  BSYNC B0 ;  /* 0x0000000000007941 */ /* 0x000fea0003800000 */
.L_x_1266:
[----:B------:R-:W-:Y:S05]  /*af80*/  BRA.DIV ~URZ, `(.L_x_1268) ;  /* 0x000043227f007947 */ /* 0x000fea000b800000 */
[----:B--2---:R2:W1:Y:S04]  /*af90*/  SHFL.IDX PT, R6, R14, 0x1, 0x181f ;  /* 0x00381f000e067f89 */ /* 0x00446800000e0000 */
[----:B----4-:R2:W4:Y:S02]  /*afa0*/  SHFL.IDX PT, R0, R15, 0x1, 0x181f ;  /* 0x00381f000f007f89 */ /* 0x01052400000e0000 */
.L_x_1329:
[----:B------:R-:W-:Y:S01]  /*afb0*/  IADD3 R2, R7, 0x20, RZ ;  /* 0x0000002007027810 */ /* 0x000fe20007ffe0ff */
[----:B------:R-:W-:Y:S03]  /*afc0*/  BSSY B0, `(.L_x_1269) ;  /* 0x0000014000007945 */ /* 0x000fe60003800000 */
[----:B------:R-:W-:-:S13]  /*afd0*/  ISETP.GE.AND P0, PT, R2, R4, PT ;  /* 0x000000040200720c */ /* 0x000fda0003f06270 */
        /* <DEDUP_REMOVED lines=18> */
.L_x_1270:
[----:B------:R-:W-:Y:S05]  /*b100*/  BSYNC B0 ;  /* 0x0000000000007941 */ /* 0x000fea0003800000 */
.L_x_1269:
[----:B------:R-:W-:Y:S05]  /*b110*/  BRA.DIV ~URZ, `(.L_x_1271) ;  /* 0x000042527f007947 */ /* 0x000fea000b800000 */
[----:B-1----:R1:W2:Y:S02]  /*b120*/  SHFL.IDX PT, R6, R14, 0x2, 0x181f ;  /* 0x00581f000e067f89 */ /* 0x0022a400000e0000 */
.L_x_1330:
[----:B------:R-:W-:Y:S05]  /*b130*/  BRA.DIV ~URZ, `(.L_x_1272) ;  /* 0x000042a27f007947 */ /* 0x000fea000b800000 */
[----:B----4-:R4:W1:Y:S02]  /*b140*/  SHFL.IDX PT, R0, R15, 0x2, 0x181f ;  /* 0x00581f000f007f89 */ /* 0x01086400000e0000 */
.L_x_1331:
        /* <DEDUP_REMOVED lines=21> */
.L_x_1274:
[----:B------:R-:W-:Y:S05]  /*b2a0*/  BSYNC B0 ;  /* 0x0000000000007941 */ /* 0x000fea0003800000 */
.L_x_1273:
[----:B------:R-:W-:Y:S05]  /*b2b0*/  BRA.DIV ~URZ, `(.L_x_1275) ;  /* 0x000041827f007947 */ /* 0x000fea000b800000 */
[----:B--2---:R2:W3:Y:S04]  /*b2c0*/  SHFL.IDX PT, R6, R14, 0x3, 0x181f ;  /* 0x00781f000e067f89 */ /* 0x0044e800000e0000 */
[----:B-1----:R2:W1:Y:S02]  /*b2d0*/  SHFL.IDX PT, R0, R15, 0x3, 0x181f ;  /* 0x00781f000f007f89 */ /* 0x00246400000e0000 */
.L_x_1332:
[----:B------:R-:W-:-:S04]  /*b2e0*/  IADD3 R2, R7, 0x60, RZ ;  /* 0x0000006007027810 */ /* 0x000fc80007ffe0ff */
[----:B------:R-:W-:-:S13]  /*b2f0*/  ISETP.GE.AND P0, PT, R2, R4, PT ;  /* 0x000000040200720c */ /* 0x000fda0003f06270 */
[----:B------:R-:W-:Y:S05]  /*b300*/  @P0 BRA `(.L_x_1276) ;  /* 0x00002b0000000947 */ /* 0x000fea0003800000 */
[----:B------:R-:W5:Y:S01]  /*b310*/  LDL R10, [R1] ;  /* 0x00000000010a7983 */ /* 0x000f620000100800 */
[----:B------:R-:W-:Y:S02]  /*b320*/  ISETP.GE.AND P2, PT, R234, c[0x0][0x3c8], PT ;  /* 0x0000f200ea007a0c */ /* 0x000fe40003f46270 */
[----:B------:R-:W-:Y:S02]  /*b330*/  ISETP.GE.AND P1, PT, R237, c[0x0][0x3c8], PT ;  /* 0x0000f200ed007a0c */ /* 0x000fe40003f26270 */
[----:B------:R-:W-:-:S09]  /*b340*/  ISETP.GE.AND P0, PT, R236, c[0x0][0x3c8], PT ;  /* 0x0000f200ec007a0c */ /* 0x000fd20003f06270 */
[-C--:B-1----:R-:W-:Y:S02]  /*b350*/  @!P2 LEA R8, P5, R234, R0.reuse, 0x1 ;  /* 0x00000000ea08a211 */ /* 0x082fe400078a08ff */
[-C--:B------:R-:W-:Y:S02]  /*b360*/  @!P1 LEA R4, P4, R237, R0.reuse, 0x1 ;  /* 0x00000000ed049211 */ /* 0x080fe400078808ff */
[----:B------:R-:W-:Y:S02]  /*b370*/  @!P0 LEA R2, P3, R236, R0, 0x1 ;  /* 0x00000000ec028211 */ /* 0x000fe400078608ff */
[-C--:B---3--:R-:W-:Y:S02]  /*b380*/  @!P2 LEA.HI.X R9, R234, R6.reuse, R235, 0x1, P5 ;  /* 0x00000006ea09a211 */ /* 0x088fe400028f0ceb */
[----:B------:R-:W-:-:S03]  /*b390*/  @!P0 LEA.HI.X R3, R236, R6, R252, 0x1, P3 ;  /* 0x00000006ec038211 */ /* 0x000fc600018f0cfc */
[----:B------:R1:W-:Y:S01]  /*b3a0*/  @!P2 ST.E.128 [R8.64], R72 ;  /* 0x000000480800a985 */ /* 0x0003e2000c101d06 */
[----:B-----5:R-:W-:-:S05]  /*b3b0*/  @!P1 LEA.HI.X R5, R237, R6, R10, 0x1, P4 ;  /* 0x00000006ed059211 */ /* 0x020fca00020f0c0a */
        /* <DEDUP_REMOVED lines=8> */
.L_x_1263:
[----:B------:R-:W2:Y:S01]  /*b440*/  LDL.LU R7, [R1+0x28] ;  /* 0x0000280001077983 */ /* 0x000ea20000300800 */
[----:B------:R-:W-:Y:S02]  /*b450*/  IMAD R6, R6, c[0x0][0x408], RZ ;  /* 0x0001020006067a24 */ /* 0x000fe400078e02ff */
[----:B------:R-:W-:-:S04]  /*b460*/  IMAD.WIDE.U32 R4, R2, c[0x0][0x408], RZ ;  /* 0x0001020002047a25 */ /* 0x000fc800078e00ff */
[----:B------:R-:W-:Y:S02]  /*b470*/  IMAD R2, R2, c[0x0][0x40c], R6 ;  /* 0x0001030002027a24 */ /* 0x000fe400078e0206 */
[----:B------:R-:W-:-:S03]  /*b480*/  @P1 IMAD.HI.U32 R6, R3, c[0x0][0x4ec], RZ ;  /* 0x00013b0003061a27 */ /* 0x000fc600078e00ff */
[----:B------:R-:W-:Y:S02]  /*b490*/  IADD3 R5, R5, R2, RZ ;  /* 0x0000000205057210 */ /* 0x000fe40007ffe0ff */
[----:B------:R-:W-:-:S03]  /*b4a0*/  SHF.R.S32.HI R2, RZ, 0x1f, R0 ;  /* 0x0000001fff027819 */ /* 0x000fc60000011400 */
[----:B------:R-:W-:-:S04]  /*b4b0*/  IMAD.WIDE.U32 R4, R245, c[0x0][0x438], R4 ;  /* 0x00010e00f5047a25 */ /* 0x000fc800078e0004 */
[----:B------:R-:W-:Y:S02]  /*b4c0*/  IMAD R2, R2, c[0x0][0x440], RZ ;  /* 0x0001100002027a24 */ /* 0x000fe400078e02ff */
[----:B------:R-:W-:Y:S02]  /*b4d0*/  IMAD R5, R245, c[0x0][0x43c], R5 ;  /* 0x00010f00f5057a24 */ /* 0x000fe400078e0205 */
[C---:B------:R-:W-:Y:S02]  /*b4e0*/  IMAD R2, R0.reuse, c[0x0][0x444], R2 ;  /* 0x0001110000027a24 */ /* 0x040fe400078e0202 */
[----:B------:R-:W-:Y:S01]  /*b4f0*/  IMAD.WIDE.U32 R4, R0, c[0x0][0x440], R4 ;  /* 0x0001100000047a25 */ /* 0x000fe200078e0004 */
[----:B------:R-:W-:Y:S02]  /*b500*/  MOV R0, R3 ;  /* 0x0000000300007202 */ /* 0x000fe40000000f00 */
[----:B------:R-:W-:Y:S02]  /*b510*/  @P1 SHF.R.U32.HI R0, RZ, c[0x0][0x4f0], R6 ;  /* 0x00013c00ff001a19 */ /* 0x000fe40000011606 */
[----:B------:R-:W-:-:S02]  /*b520*/  IADD3 R5, R5, R2, RZ ;  /* 0x0000000205057210 */ /* 0x000fc40007ffe0ff */
[----:B------:R-:W-:Y:S02]  /*b530*/  SHF.R.S32.HI R2, RZ, 0x1f, R0 ;  /* 0x0000001fff027819 */ /* 0x000fe40000011400 */
[----:B------:R-:W-:-:S03]  /*b540*/  IADD3 R6, -R0, RZ, RZ ;  /* 0x000000ff00067210 */ /* 0x000fc60007ffe1ff */
[----:B------:R-:W-:Y:S02]  /*b550*/  IMAD R2, R2, c[0x0][0x430], RZ ;  /* 0x00010c0002027a24 */ /* 0x000fe400078e02ff */
[----:B------:R-:W-:Y:S02]  /*b560*/  IMAD R6, R6, c[0x0][0x4e8], R3 ;  /* 0x00013a0006067a24 */ /* 0x000fe400078e0203 */
[----:B--2---:R-:W-:-:S04]  /*b570*/  IMAD.WIDE.U32 R4, R7, c[0x0][0x448], R4 ;  /* 0x0001120007047a25 */ /* 0x004fc800078e0004 */
        /* <DEDUP_REMOVED lines=8> */
[----:B-1----:R-:W-:-:S04]  /*b600*/  LEA R21, P1, R2, c[0x0][0x400], 0x2 ;  /* 0x0001000002157a11 */ /* 0x002fc800078210ff */
[----:B------:R-:W-:-:S04]  /*b610*/  IADD3 R6, R3, R6, RZ ;  /* 0x0000000603067210 */ /* 0x000fc80007ffe0ff */
[----:B------:R-:W-:Y:S01]  /*b620*/  LEA.HI.X R20, R2, c[0x0][0x404], R6, 0x2, P1 ;  /* 0x0001010002147a11 */ /* 0x000fe200008f1406 */
[----:B------:R-:W-:Y:S05]  /*b630*/  BRA.DIV ~URZ, `(.L_x_1277) ;  /* 0x00003ec27f007947 */ /* 0x000fea000b800000 */
[----:B------:R1:W2:Y:S02]  /*b640*/  SHFL.IDX PT, R4, R20, RZ, 0x1c1f ;  /* 0x001c1fff14047589 */ /* 0x0002a400000e0000 */
.L_x_1333:
[----:B------:R-:W-:Y:S05]  /*b650*/  BRA.DIV ~URZ, `(.L_x_1278) ;  /* 0x00003f127f007947 */ /* 0x000fea000b800000 */
[----:B------:R3:W4:Y:S02]  /*b660*/  SHFL.IDX PT, R0, R21, RZ, 0x1c1f ;  /* 0x001c1fff15007589 */ /* 0x00072400000e0000 */
.L_x_1334:
[----:B------:R-:W-:Y:S01]  /*b670*/  BSSY B0, `(.L_x_1279) ;  /* 0x00000cf000007945 */ /* 0x000fe20003800000 */
[----:B------:R-:W-:Y:S05]  /*b680*/  @P3 BRA `(.L_x_1280) ;  /* 0x00000cd000003947 */ /* 0x000fea0003800000 */
[C---:B------:R-:W-:Y:S02]  /*b690*/  IADD3 R10, R239.reuse, 0x8, RZ ;  /* 0x00000008ef0a7810 */ /* 0x040fe40007ffe0ff */
[C---:B------:R-:W-:Y:S02]  /*b6a0*/  ISETP.GE.AND P2, PT, R239.reuse, c[0x0][0x3c8], PT ;  /* 0x0000f200ef007a0c */ /* 0x040fe40003f46270 */
[----:B------:R-:W-:Y:S02]  /*b6b0*/  ISETP.GE.AND P1, PT, R10, c[0x0][0x3c8], PT ;  /* 0x0000f2000a007a0c */ /* 0x000fe40003f26270 */
[C---:B------:R-:W-:Y:S02]  /*b6c0*/  IADD3 R12, R239.reuse, 0x10, RZ ;  /* 0x00000010ef0c7810 */ /* 0x040fe40007ffe0ff */
[----:B------:R-:W-:-:S02]  /*b6d0*/  IADD3 R6, R239, 0x18, RZ ;  /* 0x00000018ef067810 */ /* 0x000fc40007ffe0ff */
[----:B------:R-:W-:Y:S02]  /*b6e0*/  ISETP.GE.AND P3, PT, R12, c[0x0][0x3c8], PT ;  /* 0x0000f2000c007a0c */ /* 0x000fe40003f66270 */
[----:B------:R-:W-:Y:S02]  /*b6f0*/  ISETP.GE.AND P5, PT, R6, c[0x0][0x3c8], PT ;  /* 0x0000f20006007a0c */ /* 0x000fe40003fa6270 */
[----:B------:R-:W-:Y:S01]  /*b700*/  SHF.R.S32.HI R7, RZ, 0x1f, R10 ;  /* 0x0000001fff077819 */ /* 0x000fe2000001140a */
[----:B----4-:R-:W-:Y:S01]  /*b710*/  @!P2 IMAD.MOV.U32 R2, RZ, RZ, R0 ;  /* 0x000000ffff02a224 */ /* 0x010fe200078e0000 */
[C---:B------:R-:W-:Y:S01]  /*b720*/  IADD3 R5, R239.reuse, 0x20, RZ ;  /* 0x00000020ef057810 */ /* 0x040fe20007ffe0ff */
[----:B--2---:R-:W-:Y:S01]  /*b730*/  @!P2 IMAD.MOV.U32 R3, RZ, RZ, R4 ;  /* 0x000000ffff03a224 */ /* 0x004fe200078e0004 */
[C---:B------:R-:W-:Y:S02]  /*b740*/  @!P1 LEA R8, P4, R10.reuse, R0, 0x2 ;  /* 0x000000000a089211 */ /* 0x040fe400078810ff */
[----:B------:R-:W-:Y:S01]  /*b750*/  SHF.R.S32.HI R11, RZ, 0x1f, R6 ;  /* 0x0000001fff0b7819 */ /* 0x000fe20000011406 */
[----:B------:R-:W-:Y:S01]  /*b760*/  @!P2 IMAD.WIDE R2, R239, 0x4, R2 ;  /* 0x00000004ef02a825 */ /* 0x000fe200078e0202 */
[----:B------:R-:W-:-:S02]  /*b770*/  @!P1 LEA.HI.X R9, R10, R4, R7, 0x2, P4 ;  /* 0x000000040a099211 */ /* 0x000fc400020f1407 */
[----:B------:R-:W-:Y:S02]  /*b780*/  ISETP.GE.AND P4, PT, R5, c[0x0][0x3c8], PT ;  /* 0x0000f20005007a0c */ /* 0x000fe40003f86270 */
[----:B------:R2:W-:Y:S01]  /*b790*/  @!P2 ST.E.64 [R2.64], R24 ;  /* 0x000000180200a985 */ /* 0x0005e2000c101b06 */
[----:B------:R-:W-:Y:S02]  /*b7a0*/  SHF.R.S32.HI R7, RZ, 0x1f, R12 ;  /* 0x0000001fff077819 */ /* 0x000fe4000001140c */
[----:B------:R-:W-:Y:S01]  /*b7b0*/  SHF.R.S32.HI R13, RZ, 0x1f, R5 ;  /* 0x0000001fff0d7819 */ /* 0x000fe20000011405 */
[----:B------:R4:W-:Y:S01]  /*b7c0*/  @!P1 ST.E.64 [R8.64], R22 ;  /* 0x0000001608009985 */ /* 0x0009e2000c101b06 */
[C---:B------:R-:W-:Y:S02]  /*b7d0*/  @!P5 LEA R10, P1, R6.reuse, R0, 0x2 ;  /* 0x00000000060ad211 */ /* 0x040fe400078210ff */
[----:B------:R-:W-:Y:S02]  /*b7e0*/  IADD3 R123, R239, 0xa0, RZ ;  /* 0x000000a0ef7b7810 */ /* 0x000fe40007ffe0ff */
[----:B------:R-:W-:-:S02]  /*b7f0*/  @!P5 LEA.HI.X R11, R6, R4, R11, 0x2, P1 ;  /* 0x00000004060bd211 */ /* 0x000fc400008f140b */
[C---:B------:R-:W-:Y:S02]  /*b800*/  IADD3 R6, R239.reuse, 0x40, RZ ;  /* 0x00000040ef067810 */ /* 0x040fe40007ffe0ff */
[C---:B------:R-:W-:Y:S02]  /*b810*/  IADD3 R126, R239.reuse, 0x90, RZ ;  /* 0x00000090ef7e7810 */ /* 0x040fe40007ffe0ff */
[C---:B------:R-:W-:Y:S02]  /*b820*/  IADD3 R127, R239.reuse, 0xa0, RZ ;  /* 0x000000a0ef7f7810 */ /* 0x040fe40007ffe0ff */
[----:B------:R-:W-:Y:S02]  /*b830*/  SHF.R.S32.HI R126, RZ, 0x1f, R126 ;  /* 0x0000001fff7e7819 */ /* 0x000fe4000001147e */
[----:B------:R-:W-:Y:S02]  /*b840*/  SHF.R.S32.HI R127, RZ, 0x1f, R127 ;  /* 0x0000001fff7f7819 */ /* 0x000fe4000001147f */
[----:B--2---:R-:W-:-:S02]  /*b850*/  IADD3 R3, R239, 0x28, RZ ;  /* 0x00000028ef037810 */ /* 0x004fc40007ffe0ff */
[----:B------:R-:W-:Y:S02]  /*b860*/  IADD3 R2, R239, 0x30, RZ ;  /* 0x00000030ef027810 */ /* 0x000fe40007ffe0ff */
[----:B------:R-:W-:Y:S02]  /*b870*/  ISETP.GE.AND P6, PT, R3, c[0x0][0x3c8], PT ;  /* 0x0000f20003007a0c */ /* 0x000fe40003fc6270 */
[----:B----4-:R-:W-:Y:S02]  /*b880*/  @!P3 LEA R8, P2, R12, R0, 0x2 ;  /* 0x000000000c08b211 */ /* 0x010fe400078410ff */
[----:B------:R-:W-:Y:S02]  /*b890*/  ISETP.GE.AND P1, PT, R2, c[0x0][0x3c8], PT ;  /* 0x0000f20002007a0c */ /* 0x000fe40003f26270 */
[----:B------:R-:W-:Y:S02]  /*b8a0*/  @!P3 LEA.HI.X R9, R12, R4, R7, 0x2, P2 ;  /* 0x000000040c09b211 */ /* 0x000fe400010f1407 */
[----:B------:R-:W-:-:S02]  /*b8b0*/  IADD3 R7, R239, 0x38, RZ ;  /* 0x00000038ef077810 */ /* 0x000fc40007ffe0ff */
[----:B------:R-:W-:Y:S01]  /*b8c0*/  @!P4 LEA R12, P2, R5, R0, 0x2 ;  /* 0x00000000050cc211 */ /* 0x000fe200078410ff */
[----:B------:R2:W-:Y:S01]  /*b8d0*/  @!P3 ST.E.64 [R8.64], R26 ;  /* 0x0000001a0800b985 */ /* 0x0005e2000c101b06 */
[----:B------:R-:W-:Y:S02]  /*b8e0*/  ISETP.GE.AND P3, PT, R7, c[0x0][0x3c8], PT ;  /* 0x0000f20007007a0c */ /* 0x000fe40003f66270 */
[----:B------:R-:W-:Y:S01]  /*b8f0*/  @!P4 LEA.HI.X R13, R5, R4, R13, 0x2, P2 ;  /* 0x00000004050dc211 */ /* 0x000fe200010f140d */
[----:B------:R4:W-:Y:S01]  /*b900*/  @!P5 ST.E.64 [R10.64], R30 ;  /* 0x0000001e0a00d985 */ /* 0x0009e2000c101b06 */
[----:B------:R-:W-:Y:S02]  /*b910*/  SHF.R.S32.HI R5, RZ, 0x1f, R3 ;  /* 0x0000001fff057819 */ /* 0x000fe40000011403 */
[----:B------:R-:W-:Y:S01]  /*b920*/  @!P6 LEA R16, P2, R3, R0, 0x2 ;  /* 0x000000000310e211 */ /* 0x000fe200078410ff */
[----:B------:R5:W-:Y:S01]  /*b930*/  @!P4 ST.E.64 [R12.64], R28 ;  /* 0x0000001c0c00c985 */ /* 0x000be2000c101b06 */
[----:B------:R-:W-:-:S02]  /*b940*/  ISETP.GE.AND P5, PT, R6, c[0x0][0x3c8], PT ;  /* 0x0000f20006007a0c */ /* 0x000fc40003fa6270 */
[----:B------:R-:W-:Y:S02]  /*b950*/  @!P6 LEA.HI.X R17, R3, R4, R5, 0x2, P2 ;  /* 0x000000040311e211 */ /* 0x000fe400010f1405 */
[----:B------:R-:W-:Y:S02]  /*b960*/  SHF.R.S32.HI R3, RZ, 0x1f, R2 ;  /* 0x0000001fff037819 */ /* 0x000fe40000011402 */
[C---:B------:R-:W-:Y:S01]  /*b970*/  IADD3 R5, R239.reuse, 0x48, RZ ;  /* 0x00000048ef057810 */ /* 0x040fe20007ffe0ff */
[----:B------:R-:W-:Y:S01]  /*b980*/  @!P6 ST.E.64 [R16.64], R34 ;  /* 0x000000221000e985 */ /* 0x000fe2000c101b06 */
[----:B------:R-:W-:Y:S02]  /*b990*/  IADD3 R25, R239, 0x90, RZ ;  /* 0x00000090ef197810 */ /* 0x000fe40007ffe0ff */
[----:B------:R-:W-:Y:S02]  /*b9a0*/  ISETP.GE.AND P4, PT, R5, c[0x0][0x3c8], PT ;  /* 0x0000f20005007a0c */ /* 0x000fe40003f86270 */
[----:B------:R-:W-:-:S02]  /*b9b0*/  IADD3 R22, R239, 0x98, RZ ;  /* 0x00000098ef167810 */ /* 0x000fc40007ffe0ff */
[C---:B------:R-:W-:Y:S02]  /*b9c0*/  IADD3 R24, R239.reuse, 0xa8, RZ ;  /* 0x000000a8ef187810 */ /* 0x040fe40007ffe0ff */
[----:B------:R-:W-:Y:S02]  /*b9d0*/  IADD3 R23, R239, 0x98, RZ ;  /* 0x00000098ef177810 */ /* 0x000fe40007ffe0ff */
[C---:B--2---:R-:W-:Y:S02]  /*b9e0*/  @!P1 LEA R8, P2, R2.reuse, R0, 0x2 ;  /* 0x0000000002089211 */ /* 0x044fe400078410ff */
[----:B------:R-:W-:Y:S02]  /*b9f0*/  SHF.R.S32.HI R23, RZ, 0x1f, R23 ;  /* 0x0000001fff177819 */ /* 0x000fe40000011417 */
[----:B------:R-:W-:Y:S02]  /*ba00*/  @!P1 LEA.HI.X R9, R2, R4, R3, 0x2, P2 ;  /* 0x0000000402099211 */ /* 0x000fe400010f1403 */
[----:B------:R-:W-:-:S02]  /*ba10*/  SHF.R.S32.HI R2, RZ, 0x1f, R7 ;  /* 0x0000001fff027819 */ /* 0x000fc40000011407 */
[----:B------:R-:W-:Y:S01]  /*ba20*/  @!P3 LEA R14, P2, R7, R0, 0x2 ;  /* 0x00000000070eb211 */ /* 0x000fe200078410ff */
[----:B------:R2:W-:Y:S01]  /*ba30*/  @!P1 ST.E.64 [R8.64], R32 ;  /* 0x0000002008009985 */ /* 0x0005e2000c101b06 */
[----:B------:R-:W-:Y:S02]  /*ba40*/  IADD3 R3, R239, 0x50, RZ ;  /* 0x00000050ef037810 */ /* 0x000fe40007ffe0ff */
[----:B------:R-:W-:Y:S02]  /*ba50*/  @!P3 LEA.HI.X R15, R7, R4, R2, 0x2, P2 ;  /* 0x00000004070fb211 */ /* 0x000fe400010f1402 */
[----:B------:R-:W-:Y:S02]  /*ba60*/  ISETP.GE.AND P6, PT, R3, c[0x0][0x3c8], PT ;  /* 0x0000f20003007a0c */ /* 0x000fe40003fc6270 */
[----:B----4-:R-:W-:Y:S01]  /*ba70*/  @!P5 LEA R10, P2, R6, R0, 0x2 ;  /* 0x00000000060ad211 */ /* 0x010fe200078410ff */
[----:B------:R4:W-:Y:S01]  /*ba80*/  @!P3 ST.E.64 [R14.64], R36 ;  /* 0x000000240e00b985 */ /* 0x0009e2000c101b06 */
[----:B------:R-:W-:-:S02]  /*ba90*/  IADD3 R2, R239, 0x58, RZ ;  /* 0x00000058ef027810 */ /* 0x000fc40007ffe0ff */
[----:B------:R-:W-:Y:S02]  /*baa0*/  SHF.R.S32.HI R7, RZ, 0x1f, R5 ;  /* 0x0000001fff077819 */ /* 0x000fe40000011405 */
[----:B-----5:R-:W-:-:S04]  /*bab0*/  @!P4 LEA R12, P1, R5, R0, 0x2 ;  /* 0x00000000050cc211 */ /* 0x020fc800078210ff */
[----:B------:R-:W-:Y:S02]  /*bac0*/  @!P4 LEA.HI.X R13, R5, R4, R7, 0x2, P1 ;  /* 0x00000004050dc211 */ /* 0x000fe400008f1407 */
[----:B------:R-:W-:Y:S02]  /*bad0*/  @!P6 LEA R18, P1, R3, R0, 0x2 ;  /* 0x000000000312e211 */ /* 0x000fe400078210ff */
[----:B------:R-:W-:-:S04]  /*bae0*/  IADD3 R5, R239, 0x60, RZ ;  /* 0x00000060ef057810 */ /* 0x000fc80007ffe0ff */
[----:B------:R-:W-:Y:S02]  /*baf0*/  ISETP.GE.AND P3, PT, R5, c[0x0][0x3c8], PT ;  /* 0x0000f20005007a0c */ /* 0x000fe40003f66270 */
[----:B------:R-:W-:Y:S02]  /*bb00*/  SHF.R.S32.HI R7, RZ, 0x1f, R5 ;  /* 0x0000001fff077819 */ /* 0x000fe40000011405 */
[----:B--2---:R-:W-:-:S04]  /*bb10*/  SHF.R.S32.HI R8, RZ, 0x1f, R6 ;  /* 0x0000001fff087819 */ /* 0x004fc80000011406 */
[-C--:B------:R-:W-:Y:S02]  /*bb20*/  @!P5 LEA.HI.X R11, R6, R4.reuse, R8, 0x2, P2 ;  /* 0x00000004060bd211 */ /* 0x080fe400010f1408 */
[----:B------:R-:W-:Y:S02]  /*bb30*/  ISETP.GE.AND P2, PT, R2, c[0x0][0x3c8], PT ;  /* 0x0000f20002007a0c */ /* 0x000fe40003f46270 */
[----:B------:R-:W-:Y:S01]  /*bb40*/  SHF.R.S32.HI R6, RZ, 0x1f, R3 ;  /* 0x0000001fff067819 */ /* 0x000fe20000011403 */
[----:B------:R-:W-:Y:S03]  /*bb50*/  @!P5 ST.E.64 [R10.64], R44 ;  /* 0x0000002c0a00d985 */ /* 0x000fe6000c101b06 */
[----:B------:R-:W-:Y:S01]  /*bb60*/  @!P6 LEA.HI.X R19, R3, R4, R6, 0x2, P1 ;  /* 0x000000040313e211 */ /* 0x000fe200008f1406 */
[----:B------:R2:W-:Y:S01]  /*bb70*/  @!P4 ST.E.64 [R12.64], R40 ;  /* 0x000000280c00c985 */ /* 0x0005e2000c101b06 */
[----:B------:R-:W-:-:S02]  /*bb80*/  SHF.R.S32.HI R3, RZ, 0x1f, R2 ;  /* 0x0000001fff037819 */ /* 0x000fc40000011402 */
[----:B------:R-:W-:Y:S01]  /*bb90*/  IADD3 R6, R239, 0x78, RZ ;  /* 0x00000078ef067810 */ /* 0x000fe20007ffe0ff */
[----:B------:R-:W-:Y:S01]  /*bba0*/  @!P6 ST.E.64 [R18.64], R52 ;  /* 0x000000341200e985 */ /* 0x000fe2000c101b06 */
[-C--:B------:R-:W-:Y:S02]  /*bbb0*/  @!P3 LEA R16, P4, R5, R0.reuse, 0x2 ;  /* 0x000000000510b211 */ /* 0x080fe400078810ff */
[----:B------:R-:W-:Y:S02]  /*bbc0*/  @!P2 LEA R8, P1, R2, R0, 0x2 ;  /* 0x000000000208a211 */ /* 0x000fe400078210ff */
[----:B------:R-:W-:Y:S02]  /*bbd0*/  ISETP.GE.AND P6, PT, R6, c[0x0][0x3c8], PT ;  /* 0x0000f20006007a0c */ /* 0x000fe40003fc6270 */
[----:B------:R-:W-:Y:S02]  /*bbe0*/  @!P2 LEA.HI.X R9, R2, R4, R3, 0x2, P1 ;  /* 0x000000040209a211 */ /* 0x000fe400008f1403 */
[----:B------:R-:W-:-:S02]  /*bbf0*/  IADD3 R3, R239, 0x68, RZ ;  /* 0x00000068ef037810 */ /* 0x000fc40007ffe0ff */
[----:B------:R-:W-:Y:S01]  /*bc00*/  IADD3 R2, R239, 0x70, RZ ;  /* 0x00000070ef027810 */ /* 0x000fe20007ffe0ff */
[----:B------:R5:W-:Y:S01]  /*bc10*/  @!P2 ST.E.64 [R8.64], R48 ;  /* 0x000000300800a985 */ /* 0x000be2000c101b06 */
[----:B------:R-:W-:Y:S02]  /*bc20*/  ISETP.GE.AND P5, PT, R3, c[0x0][0x3c8], PT ;  /* 0x0000f20003007a0c */ /* 0x000fe40003fa6270 */
[----:B------:R-:W-:Y:S02]  /*bc30*/  ISETP.GE.AND P1, PT, R2, c[0x0][0x3c8], PT ;  /* 0x0000f20002007a0c */ /* 0x000fe40003f26270 */
[----:B------:R-:W-:Y:S02]  /*bc40*/  @!P3 LEA.HI.X R17, R5, R4, R7, 0x2, P4 ;  /* 0x000000040511b211 */ /* 0x000fe400020f1407 */
[----:B------:R-:W-:Y:S02]  /*bc50*/  SHF.R.S32.HI R7, RZ, 0x1f, R2 ;  /* 0x0000001fff077819 */ /* 0x000fe40000011402 */
[----:B------:R-:W-:Y:S01]  /*bc60*/  IADD3 R5, R239, 0x80, RZ ;  /* 0x00000080ef057810 */ /* 0x000fe20007ffe0ff */
[----:B------:R-:W-:Y:S04]  /*bc70*/  @!P3 ST.E.64 [R16.64], R152 ;  /* 0x000000981000b985 */ /* 0x000fe8000c101b06 */
[----:B----4-:R-:W-:-:S02]  /*bc80*/  @!P5 LEA R14, P4, R3, R0, 0x2 ;  /* 0x00000000030ed211 */ /* 0x010fc400078810ff */
[----:B--2---:R-:W-:-:S04]  /*bc90*/  @!P1 LEA R12, P2, R2, R0, 0x2 ;  /* 0x00000000020c9211 */ /* 0x004fc800078410ff */
[----:B------:R-:W-:Y:S02]  /*bca0*/  @!P1 LEA.HI.X R13, R2, R4, R7, 0x2, P2 ;  /* 0x00000004020d9211 */ /* 0x000fe400010f1407 */
[----:B------:R-:W-:Y:S02]  /*bcb0*/  @!P6 LEA R10, P2, R6, R0, 0x2 ;  /* 0x00000000060ae211 */ /* 0x000fe400078410ff */
[----:B------:R-:W-:Y:S02]  /*bcc0*/  IADD3 R2, R239, 0x88, RZ ;  /* 0x00000088ef027810 */ /* 0x000fe40007ffe0ff */
[----:B-----5:R-:W-:-:S04]  /*bcd0*/  SHF.R.S32.HI R8, RZ, 0x1f, R3 ;  /* 0x0000001fff087819 */ /* 0x020fc80000011403 */
[-C--:B------:R-:W-:Y:S02]  /*bce0*/  @!P5 LEA.HI.X R15, R3, R4.reuse, R8, 0x2, P4 ;  /* 0x00000004030fd211 */ /* 0x080fe400020f1408 */
[----:B------:R-:W-:Y:S02]  /*bcf0*/  ISETP.GE.AND P4, PT, R5, c[0x0][0x3c8], PT ;  /* 0x0000f20005007a0c */ /* 0x000fe40003f86270 */
[----:B------:R-:W-:Y:S01]  /*bd00*/  SHF.R.S32.HI R3, RZ, 0x1f, R6 ;  /* 0x0000001fff037819 */ /* 0x000fe20000011406 */
[----:B------:R2:W-:Y:S01]  /*bd10*/  @!P5 ST.E.64 [R14.64], R168 ;  /* 0x000000a80e00d985 */ /* 0x0005e2000c101b06 */
[----:B------:R-:W-:Y:S02]  /*bd20*/  ISETP.GE.AND P5, PT, R25, c[0x0][0x3c8], PT ;  /* 0x0000f20019007a0c */ /* 0x000fe40003fa6270 */
[----:B------:R-:W-:Y:S01]  /*bd30*/  @!P6 LEA.HI.X R11, R6, R4, R3, 0x2, P2 ;  /* 0x00000004060be211 */ /* 0x000fe200010f1403 */
[----:B------:R-:W-:Y:S01]  /*bd40*/  @!P1 ST.E.64 [R12.64], R148 ;  /* 0x000000940c009985 */ /* 0x000fe2000c101b06 */
[----:B------:R-:W-:-:S02]  /*bd50*/  ISETP.GE.AND P2, PT, R2, c[0x0][0x3c8], PT ;  /* 0x0000f20002007a0c */ /* 0x000fc40003f46270 */
[----:B------:R-:W-:Y:S01]  /*bd60*/  SHF.R.S32.HI R3, RZ, 0x1f, R5 ;  /* 0x0000001fff037819 */ /* 0x000fe20000011405 */
[----:B------:R4:W-:Y:S01]  /*bd70*/  @!P6 ST.E.64 [R10.64], R156 ;  /* 0x0000009c0a00e985 */ /* 0x0009e2000c101b06 */
[----:B------:R-:W-:Y:S02]  /*bd80*/  ISETP.GE.AND P1, PT, R22, c[0x0][0x3c8], PT ;  /* 0x0000f20016007a0c */ /* 0x000fe40003f26270 */
[----:B------:R-:W-:Y:S02]  /*bd90*/  @!P4 LEA R8, P3, R5, R0, 0x2 ;  /* 0x000000000508c211 */ /* 0x000fe400078610ff */
[----:B------:R-:W-:Y:S02]  /*bda0*/  ISETP.GE.AND P6, PT, R123, c[0x0][0x3c8], PT ;  /* 0x0000f2007b007a0c */ /* 0x000fe40003fc6270 */
[----:B------:R-:W-:Y:S02]  /*bdb0*/  @!P4 LEA.HI.X R9, R5, R4, R3, 0x2, P3 ;  /* 0x000000040509c211 */ /* 0x000fe400018f1403 */
[----:B------:R-:W-:-:S02]  /*bdc0*/  SHF.R.S32.HI R3, RZ, 0x1f, R2 ;  /* 0x0000001fff037819 */ /* 0x000fc40000011402 */
[C---:B------:R-:W-:Y:S01]  /*bdd0*/  @!P2 LEA R6, P3, R2.reuse, R0, 0x2 ;  /* 0x000000000206a211 */ /* 0x040fe200078610ff */
[----:B------:R-:W-:Y:S01]  /*bde0*/  @!P4 ST.E.64 [R8.64], R60 ;  /* 0x0000003c0800c985 */ /* 0x000fe2000c101b06 */
[----:B------:R-:W-:Y:S02]  /*bdf0*/  IADD3 R5, R239, 0xd0, RZ ;  /* 0x000000d0ef057810 */ /* 0x000fe40007ffe0ff */
[----:B------:R-:W-:Y:S02]  /*be00*/  @!P2 LEA.HI.X R7, R2, R4, R3, 0x2, P3 ;  /* 0x000000040207a211 */ /* 0x000fe400018f1403 */
[----:B------:R-:W-:Y:S02]  /*be10*/  @!P5 LEA R2, P4, R25, R0, 0x2 ;  /* 0x000000001902d211 */ /* 0x000fe400078810ff */
[----:B------:R-:W-:Y:S01]  /*be20*/  SHF.R.S32.HI R5, RZ, 0x1f, R5 ;  /* 0x0000001fff057819 */ /* 0x000fe20000011405 */
[----:B------:R5:W-:Y:S01]  /*be30*/  @!P2 ST.E.64 [R6.64], R64 ;  /* 0x000000400600a985 */ /* 0x000be2000c101b06 */
[----:B------:R-:W-:-:S02]  /*be40*/  ISETP.GE.AND P2, PT, R24, c[0x0][0x3c8], PT ;  /* 0x0000f20018007a0c */ /* 0x000fc40003f46270 */
[----:B------:R-:W-:Y:S02]  /*be50*/  @!P5 LEA.HI.X R3, R25, R4, R126, 0x2, P4 ;  /* 0x000000041903d211 */ /* 0x000fe400020f147e */
[C---:B------:R-:W-:Y:S02]  /*be60*/  IADD3 R126, R239.reuse, 0xb0, RZ ;  /* 0x000000b0ef7e7810 */ /* 0x040fe40007ffe0ff */
[C---:B------:R-:W-:Y:S01]  /*be70*/  IADD3 R25, R239.reuse, 0xa8, RZ ;  /* 0x000000a8ef197810 */ /* 0x040fe20007ffe0ff */
[----:B------:R1:W-:Y:S01]  /*be80*/  @!P5 ST.E.64 [R2.64], R68 ;  /* 0x000000440200d985 */ /* 0x0003e2000c101b06 */
[----:B------:R-:W-:Y:S02]  /*be90*/  ISETP.GE.AND P5, PT, R126, c[0x0][0x3c8], PT ;  /* 0x0000f2007e007a0c */ /* 0x000fe40003fa6270 */
[----:B------:R-:W-:Y:S02]  /*bea0*/  SHF.R.S32.HI R25, RZ, 0x1f, R25 ;  /* 0x0000001fff197819 */ /* 0x000fe40000011419 */
[----:B--2---:R-:W-:-:S02]  /*beb0*/  IADD3 R15, R239, 0xe8, RZ ;  /* 0x000000e8ef0f7810 */ /* 0x004fc40007ffe0ff */
[C---:B----4-:R-:W-:Y:S02]  /*bec0*/  IADD3 R10, R239.reuse, 0xd8, RZ ;  /* 0x000000d8ef0a7810 */ /* 0x050fe40007ffe0ff */
[C---:B------:R-:W-:Y:S02]  /*bed0*/  IADD3 R13, R239.reuse, 0xf0, RZ ;  /* 0x000000f0ef0d7810 */ /* 0x040fe40007ffe0ff */
[----:B------:R-:W-:Y:S02]  /*bee0*/  SHF.R.S32.HI R10, RZ, 0x1f, R10 ;  /* 0x0000001fff0a7819 */ /* 0x000fe4000001140a */
[C---:B------:R-:W-:Y:S02]  /*bef0*/  IADD3 R12, R239.reuse, 0xe0, RZ ;  /* 0x000000e0ef0c7810 */ /* 0x040fe40007ffe0ff */
[----:B------:R-:W-:Y:S02]  /*bf00*/  IADD3 R16, R239, 0xe8, RZ ;  /* 0x000000e8ef107810 */ /* 0x000fe40007ffe0ff */
[----:B------:R-:W-:-:S02]  /*bf10*/  SHF.R.S32.HI R12, RZ, 0x1f, R12 ;  /* 0x0000001fff0c7819 */ /* 0x000fc4000001140c */
[----:B------:R-:W-:Y:S02]  /*bf20*/  SHF.R.S32.HI R16, RZ, 0x1f, R16 ;  /* 0x0000001fff107819 */ /* 0x000fe40000011410 */
[C---:B-----5:R-:W-:Y:S02]  /*bf30*/  @!P1 LEA R6, P3, R22.reuse, R0, 0x2 ;  /* 0x0000000016069211 */ /* 0x060fe400078610ff */
[C---:B------:R-:W-:Y:S02]  /*bf40*/  IADD3 R14, R239.reuse, 0xf0, RZ ;  /* 0x000000f0ef0e7810 */ /* 0x040fe40007ffe0ff */
[----:B------:R-:W-:Y:S02]  /*bf50*/  @!P1 LEA.HI.X R7, R22, R4, R23, 0x2, P3 ;  /* 0x0000000416079211 */ /* 0x000fe400018f1417 */
[----:B------:R-:W-:Y:S02]  /*bf60*/  IADD3 R23, R239, 0xb8, RZ ;  /* 0x000000b8ef177810 */ /* 0x000fe40007ffe0ff */
[----:B-1----:R-:W-:Y:S01]  /*bf70*/  @!P6 LEA R2, P4, R123, R0, 0x2 ;  /* 0x000000007b02e211 */ /* 0x002fe200078810ff */
[----:B------:R1:W-:Y:S01]  /*bf80*/  @!P1 ST.E.64 [R6.64], R72 ;  /* 0x0000004806009985 */ /* 0x0003e2000c101b06 */
[----:B------:R-:W-:-:S02]  /*bf90*/  ISETP.GE.AND P1, PT, R23, c[0x0][0x3c8], PT ;  /* 0x0000f20017007a0c */ /* 0x000fc40003f26270 */
[----:B------:R-:W-:Y:S02]  /*bfa0*/  @!P6 LEA.HI.X R3, R123, R4, R127, 0x2, P4 ;  /* 0x000000047b03e211 */ /* 0x000fe400020f147f */
[C---:B------:R-:W-:Y:S02]  /*bfb0*/  IADD3 R22, R239.reuse, 0xc0, RZ ;  /* 0x000000c0ef167810 */ /* 0x040fe40007ffe0ff */
[----:B------:R-:W-:Y:S01]  /*bfc0*/  @!P2 LEA R8, P3, R24, R0, 0x2 ;  /* 0x000000001808a211 */ /* 0x000fe200078610ff */
[----:B------:R2:W-:Y:S01]  /*bfd0*/  @!P6 ST.E.64 [R2.64], R76 ;  /* 0x0000004c0200e985 */ /* 0x0005e2000c101b06 */
[----:B------:R-:W-:Y:S02]  /*bfe0*/  ISETP.GE.AND P6, PT, R22, c[0x0][0x3c8], PT ;  /* 0x0000f20016007a0c */ /* 0x000fe40003fc6270 */
[----:B------:R-:W-:Y:S02]  /*bff0*/  IADD3 R127, R239, 0xb0, RZ ;  /* 0x000000b0ef7f7810 */ /* 0x000fe40007ffe0ff */
[----:B------:R-:W-:-:S02]  /*c000*/  @!P2 LEA.HI.X R9, R24, R4, R25, 0x2, P3 ;  /* 0x000000041809a211 */ /* 0x000fc400018f1419 */
[C---:B------:R-:W-:Y:S02]  /*c010*/  IADD3 R25, R239.reuse, 0xc8, RZ ;  /* 0x000000c8ef197810 */ /* 0x040fe40007ffe0ff */
[C---:B------:R-:W-:Y:S01]  /*c020*/  IADD3 R123, R239.reuse, 0xb8, RZ ;  /* 0x000000b8ef7b7810 */ /* 0x040fe20007ffe0ff */
[----:B------:R4:W-:Y:S01]  /*c030*/  @!P2 ST.E.64 [R8.64], R80 ;  /* 0x000000500800a985 */ /* 0x0009e2000c101b06 */
[----:B------:R-:W-:Y:S02]  /*c040*/  SHF.R.S32.HI R127, RZ, 0x1f, R127 ;  /* 0x0000001fff7f7819 */ /* 0x000fe4000001147f */
[----:B------:R-:W-:Y:S02]  /*c050*/  IADD3 R24, R239, 0xd0, RZ ;  /* 0x000000d0ef187810 */ /* 0x000fe40007ffe0ff */
[----:B------:R-:W-:Y:S02]  /*c060*/  ISETP.GE.AND P4, PT, R25, c[0x0][0x3c8], PT ;  /* 0x0000f20019007a0c */ /* 0x000fe40003f86270 */
[----:B------:R-:W-:-:S02]  /*c070*/  SHF.R.S32.HI R123, RZ, 0x1f, R123 ;  /* 0x0000001fff7b7819 */ /* 0x000fc4000001147b */
[----:B------:R-:W-:Y:S02]  /*c080*/  SHF.R.S32.HI R14, RZ, 0x1f, R14 ;  /* 0x0000001fff0e7819 */ /* 0x000fe4000001140e */
[----:B-1----:R-:W-:-:S04]  /*c090*/  @!P5 LEA R6, P3, R126, R0, 0x2 ;  /* 0x000000007e06d211 */ /* 0x002fc800078610ff */
[----:B------:R-:W-:Y:S02]  /*c0a0*/  @!P5 LEA.HI.X R7, R126, R4, R127, 0x2, P3 ;  /* 0x000000047e07d211 */ /* 0x000fe400018f147f */
[----:B------:R-:W-:Y:S02]  /*c0b0*/  ISETP.GE.AND P3, PT, R24, c[0x0][0x3c8], PT ;  /* 0x0000f20018007a0c */ /* 0x000fe40003f66270 */
[----:B--2---:R-:W-:Y:S01]  /*c0c0*/  @!P1 LEA R2, P2, R23, R0, 0x2 ;  /* 0x0000000017029211 */ /* 0x004fe200078410ff */
[----:B------:R1:W-:Y:S01]  /*c0d0*/  @!P5 ST.E.64 [R6.64], R84 ;  /* 0x000000540600d985 */ /* 0x0003e2000c101b06 */
[----:B------:R-:W-:Y:S02]  /*c0e0*/  IADD3 R126, R239, 0xc0, RZ ;  /* 0x000000c0ef7e7810 */ /* 0x000fe40007ffe0ff */
[----:B------:R-:W-:Y:S02]  /*c0f0*/  @!P1 LEA.HI.X R3, R23, R4, R123, 0x2, P2 ;  /* 0x0000000417039211 */ /* 0x000fe400010f147b */
[----:B------:R-:W-:-:S02]  /*c100*/  IADD3 R23, R239, 0xd8, RZ ;  /* 0x000000d8ef177810 */ /* 0x000fc40007ffe0ff */
[----:B------:R-:W-:Y:S01]  /*c110*/  SHF.R.S32.HI R126, RZ, 0x1f, R126 ;  /* 0x0000001fff7e7819 */ /* 0x000fe2000001147e */
[----:B------:R2:W-:Y:S01]  /*c120*/  @!P1 ST.E.64 [R2.64], R88 ;  /* 0x0000005802009985 */ /* 0x0005e2000c101b06 */
[C---:B----4-:R-:W-:Y:S02]  /*c130*/  @!P6 LEA R8, P2, R22.reuse, R0, 0x2 ;  /* 0x000000001608e211 */ /* 0x050fe400078410ff */
[----:B------:R-:W-:Y:S02]  /*c140*/  IADD3 R123, R239, 0xc8, RZ ;  /* 0x000000c8ef7b7810 */ /* 0x000fe40007ffe0ff */
[----:B------:R-:W-:Y:S02]  /*c150*/  ISETP.GE.AND P1, PT, R23, c[0x0][0x3c8], PT ;  /* 0x0000f20017007a0c */ /* 0x000fe40003f26270 */
[----:B------:R-:W-:Y:S02]  /*c160*/  @!P6 LEA.HI.X R9, R22, R4, R126, 0x2, P2 ;  /* 0x000000041609e211 */ /* 0x000fe400010f147e */
[----:B------:R-:W-:-:S02]  /*c170*/  IADD3 R22, R239, 0xe0, RZ ;  /* 0x000000e0ef167810 */ /* 0x000fc40007ffe0ff */
[----:B------:R-:W-:Y:S01]  /*c180*/  SHF.R.S32.HI R123, RZ, 0x1f, R123 ;  /* 0x0000001fff7b7819 */ /* 0x000fe2000001147b */
[----:B------:R-:W-:Y:S01]  /*c190*/  @!P6 ST.E.64 [R8.64], R108 ;  /* 0x0000006c0800e985 */ /* 0x000fe2000c101b06 */
[----:B------:R-:W-:Y:S02]  /*c1a0*/  ISETP.GE.AND P6, PT, R22, c[0x0][0x3c8], PT ;  /* 0x0000f20016007a0c */ /* 0x000fe40003fc6270 */
[----:B-1----:R-:W-:-:S04]  /*c1b0*/  @!P3 LEA R6, P2, R24, R0, 0x2 ;  /* 0x000000001806b211 */ /* 0x002fc800078410ff */
[----:B------:R-:W-:Y:S02]  /*c1c0*/  @!P3 LEA.HI.X R7, R24, R4, R5, 0x2, P2 ;  /* 0x000000041807b211 */ /* 0x000fe400010f1405 */
[----:B------:R-:W-:Y:S02]  /*c1d0*/  IADD3 R5, R239, 0xf8, RZ ;  /* 0x000000f8ef057810 */ /* 0x000fe40007ffe0ff */
[----:B--2---:R-:W-:-:S04]  /*c1e0*/  @!P4 LEA R2, P5, R25, R0, 0x2 ;  /* 0x000000001902c211 */ /* 0x004fc800078a10ff */
        /* <DEDUP_REMOVED lines=8> */
[----:B------:R-:W-:-:S03]  /*c270*/  @!P6 LEA R10, P2, R22, R0, 0x2 ;  /* 0x00000000160ae211 */ /* 0x000fc600078410ff */
[----:B------:R1:W-:Y:S01]  /*c280*/  @!P1 ST.E.64 [R2.64], R100 ;  /* 0x0000006402009985 */ /* 0x0003e2000c101b06 */
[----:B------:R-:W-:Y:S02]  /*c290*/  @!P5 LEA R8, P1, R15, R0, 0x2 ;  /* 0x000000000f08d211 */ /* 0x000fe400078210ff */
[----:B------:R-:W-:Y:S02]  /*c2a0*/  @!P6 LEA.HI.X R11, R22, R4, R12, 0x2, P2 ;  /* 0x00000004160be211 */ /* 0x000fe400010f140c */
[----:B------:R-:W-:Y:S02]  /*c2b0*/  IADD3 R12, R239, 0xf8, RZ ;  /* 0x000000f8ef0c7810 */ /* 0x000fe40007ffe0ff */
[----:B--2---:R-:W-:Y:S01]  /*c2c0*/  @!P4 LEA R6, P2, R13, R0, 0x2 ;  /* 0x000000000d06c211 */ /* 0x004fe200078410ff */
[----:B------:R2:W-:Y:S01]  /*c2d0*/  @!P6 ST.E.64 [R10.64], R116 ;  /* 0x000000740a00e985 */ /* 0x0005e2000c101b06 */
[----:B------:R-:W-:Y:S02]  /*c2e0*/  @!P5 LEA.HI.X R9, R15, R4, R16, 0x2, P1 ;  /* 0x000000040f09d211 */ /* 0x000fe400008f1410 */
[----:B------:R-:W-:-:S02]  /*c2f0*/  SHF.R.S32.HI R12, RZ, 0x1f, R12 ;  /* 0x0000001fff0c7819 */ /* 0x000fc4000001140c */
[----:B------:R-:W-:Y:S01]  /*c300*/  @!P4 LEA.HI.X R7, R13, R4, R14, 0x2, P2 ;  /* 0x000000040d07c211 */ /* 0x000fe200010f140e */
[----:B------:R2:W-:Y:S04]  /*c310*/  @!P5 ST.E.64 [R8.64], R112 ;  /* 0x000000700800d985 */ /* 0x0005e8000c101b06 */
[----:B------:R2:W-:Y:S01]  /*c320*/  @!P4 ST.E.64 [R6.64], R104 ;  /* 0x000000680600c985 */ /* 0x0005e2000c101b06 */
[----:B-1----:R-:W-:-:S04]  /*c330*/  @!P3 LEA R2, P1, R5, R0, 0x2 ;  /* 0x000000000502b211 */ /* 0x002fc800078210ff */
[----:B------:R-:W-:-:S05]  /*c340*/  @!P3 LEA.HI.X R3, R5, R4, R12, 0x2, P1 ;  /* 0x000000040503b211 */ /* 0x000fca00008f140c */
[----:B------:R2:W-:Y:S04]  /*c350*/  @!P3 ST.E.64 [R2.64], R56 ;  /* 0x000000380200b985 */ /* 0x0005e8000c101b06 */
.L_x_1280:
[----:B------:R-:W-:Y:S05]  /*c360*/  BSYNC B0 ;  /* 0x0000000000007941 */ /* 0x000fea0003800000 */
.L_x_1279:
[----:B------:R-:W-:Y:S05]  /*c370*/  BRA.DIV ~URZ, `(.L_x_1281) ;  /* 0x000032527f007947 */ /* 0x000fea000b800000 */
[----:B--2---:R2:W1:Y:S04]  /*c380*/  SHFL.IDX PT, R4, R20, 0x1, 0x1c1f ;  /* 0x003c1f0014047f89 */ /* 0x00446800000e0000 */
[----:B----4-:R2:W4:Y:S02]  /*c390*/  SHFL.IDX PT, R0, R21, 0x1, 0x1c1f ;  /* 0x003c1f0015007f89 */ /* 0x01052400000e0000 */
.L_x_1335:
[----:B------:R-:W-:Y:S05]  /*c3a0*/  @P0 BRA `(.L_x_1276) ;  /* 0x00001a6000000947 */ /* 0x000fea0003800000 */
[C---:B------:R-:W-:Y:S02]  /*c3b0*/  ISETP.GE.AND P0, PT, R239.reuse, c[0x0][0x3c8], PT ;  /* 0x0000f200ef007a0c */ /* 0x040fe40003f06270 */
[C---:B------:R-:W-:Y:S02]  /*c3c0*/  IADD3 R2, R239.reuse, 0x18, RZ ;  /* 0x00000018ef027810 */ /* 0x040fe40007ffe0ff */
[----:B------:R-:W-:Y:S02]  /*c3d0*/  IADD3 R13, R239, 0x8, RZ ;  /* 0x00000008ef0d7810 */ /* 0x000fe40007ffe0ff */
[----:B------:R-:W-:-:S02]  /*c3e0*/  ISETP.GE.AND P3, PT, R2, c[0x0][0x3c8], PT ;  /* 0x0000f20002007a0c */ /* 0x000fc40003f66270 */
[----:B------:R-:W-:Y:S02]  /*c3f0*/  ISETP.GE.AND P5, PT, R13, c[0x0][0x3c8], PT ;  /* 0x0000f2000d007a0c */ /* 0x000fe40003fa6270 */
[C---:B------:R-:W-:Y:S02]  /*c400*/  IADD3 R12, R239.reuse, 0x10, RZ ;  /* 0x00000010ef0c7810 */ /* 0x040fe40007ffe0ff */
[----:B------:R-:W-:Y:S01]  /*c410*/  SHF.R.S32.HI R5, RZ, 0x1f, R2 ;  /* 0x0000001fff057819 */ /* 0x000fe20000011402 */
[----:B----4-:R-:W-:Y:S01]  /*c420*/  @!P0 IMAD.MOV.U32 R6, RZ, RZ, R0 ;  /* 0x000000ffff068224 */ /* 0x010fe200078e0000 */
[----:B------:R-:W-:Y:S01]  /*c430*/  ISETP.GE.AND P4, PT, R12, c[0x0][0x3c8], PT ;  /* 0x0000f2000c007a0c */ /* 0x000fe20003f86270 */
[----:B-1----:R-:W-:Y:S01]  /*c440*/  @!P0 IMAD.MOV.U32 R7, RZ, RZ, R4 ;  /* 0x000000ffff078224 */ /* 0x002fe200078e0004 */
[C---:B------:R-:W-:Y:S02]  /*c450*/  IADD3 R3, R239.reuse, 0x20, RZ ;  /* 0x00000020ef037810 */ /* 0x040fe40007ffe0ff */
[C---:B--2---:R-:W-:Y:S01]  /*c460*/  IADD3 R20, R239.reuse, 0x90, RZ ;  /* 0x00000090ef147810 */ /* 0x044fe20007ffe0ff */
[----:B------:R-:W-:Y:S01]  /*c470*/  @!P0 IMAD.WIDE R6, R239, 0x4, R6 ;  /* 0x00000004ef068825 */ /* 0x000fe200078e0206 */
[----:B------:R-:W-:-:S02]  /*c480*/  @!P3 LEA R16, P1, R2, R0, 0x2 ;  /* 0x000000000210b211 */ /* 0x000fc400078210ff */
[----:B------:R-:W-:Y:S02]  /*c490*/  ISETP.GE.AND P2, PT, R3, c[0x0][0x3c8], PT ;  /* 0x0000f20003007a0c */ /* 0x000fe40003f46270 */
[----:B------:R1:W-:Y:S01]  /*c4a0*/  @!P0 ST.E.64 [R6.64], R120 ;  /* 0x0000007806008985 */ /* 0x0003e2000c101b06 */
[----:B------:R-:W-:Y:S02]  /*c4b0*/  @!P3 LEA.HI.X R17, R2, R4, R5, 0x2, P1 ;  /* 0x000000040211b211 */ /* 0x000fe400008f1405 */
[-C--:B------:R-:W-:Y:S02]  /*c4c0*/  @!P5 LEA R10, P1, R13, R0.reuse, 0x2 ;  /* 0x000000000d0ad211 */ /* 0x080fe400078210ff */
[C---:B------:R-:W-:Y:S02]  /*c4d0*/  IADD3 R2, R239.reuse, 0x28, RZ ;  /* 0x00000028ef027810 */ /* 0x040fe40007ffe0ff */
[----:B------:R-:W-:Y:S02]  /*c4e0*/  @!P4 LEA R8, P0, R12, R0, 0x2 ;  /* 0x000000000c08c211 */ /* 0x000fe400078010ff */
[----:B------:R-:W-:-:S02]  /*c4f0*/  IADD3 R5, R239, 0x30, RZ ;  /* 0x00000030ef057810 */ /* 0x000fc40007ffe0ff */
[C---:B------:R-:W-:Y:S02]  /*c500*/  IADD3 R22, R239.reuse, 0x98, RZ ;  /* 0x00000098ef167810 */ /* 0x040fe40007ffe0ff */
[C---:B------:R-:W-:Y:S02]  /*c510*/  IADD3 R24, R239.reuse, 0x90, RZ ;  /* 0x00000090ef187810 */ /* 0x040fe40007ffe0ff */
[C---:B------:R-:W-:Y:S02]  /*c520*/  IADD3 R23, R239.reuse, 0xa0, RZ ;  /* 0x000000a0ef177810 */ /* 0x040fe40007ffe0ff */
[----:B------:R-:W-:Y:S02]  /*c530*/  SHF.R.S32.HI R24, RZ, 0x1f, R24 ;  /* 0x0000001fff187819 */ /* 0x000fe40000011418 */
[C---:B------:R-:W-:Y:S02]  /*c540*/  IADD3 R25, R239.reuse, 0x98, RZ ;  /* 0x00000098ef197810 */ /* 0x040fe40007ffe0ff */
[----:B---3--:R-:W-:-:S02]  /*c550*/  IADD3 R21, R239, 0xa8, RZ ;  /* 0x000000a8ef157810 */ /* 0x008fc40007ffe0ff */
[----:B------:R-:W-:Y:S02]  /*c560*/  SHF.R.S32.HI R25, RZ, 0x1f, R25 ;  /* 0x0000001fff197819 */ /* 0x000fe40000011419 */
[C---:B------:R-:W-:Y:S02]  /*c570*/  IADD3 R26, R239.reuse, 0xb0, RZ ;  /* 0x000000b0ef1a7810 */ /* 0x040fe40007ffe0ff */
[----:B------:R-:W-:Y:S02]  /*c580*/  IADD3 R27, R239, 0xb0, RZ ;  /* 0x000000b0ef1b7810 */ /* 0x000fe40007ffe0ff */
[----:B-1----:R-:W-:Y:S02]  /*c590*/  SHF.R.S32.HI R6, RZ, 0x1f, R13 ;  /* 0x0000001fff067819 */ /* 0x002fe4000001140d */
[----:B------:R-:W-:Y:S02]  /*c5a0*/  SHF.R.S32.HI R7, RZ, 0x1f, R12 ;  /* 0x0000001fff077819 */ /* 0x000fe4000001140c */
[----:B------:R-:W-:-:S02]  /*c5b0*/  @!P5 LEA.HI.X R11, R13, R4, R6, 0x2, P1 ;  /* 0x000000040d0bd211 */ /* 0x000fc400008f1406 */
[----:B------:R-:W-:Y:S02]  /*c5c0*/  ISETP.GE.AND P1, PT, R2, c[0x0][0x3c8], PT ;  /* 0x0000f20002007a0c */ /* 0x000fe40003f26270 */
[----:B------:R-:W-:Y:S01]  /*c5d0*/  @!P4 LEA.HI.X R9, R12, R4, R7, 0x2, P0 ;  /* 0x000000040c09c211 */ /* 0x000fe200000f1407 */
[----:B------:R1:W-:Y:S01]  /*c5e0*/  @!P5 ST.E.64 [R10.64], R124 ;  /* 0x0000007c0a00d985 */ /* 0x0003e2000c101b06 */
[----:B------:R-:W-:Y:S02]  /*c5f0*/  ISETP.GE.AND P0, PT, R5, c[0x0][0x3c8], PT ;  /* 0x0000f20005007a0c */ /* 0x000fe40003f06270 */
[----:B------:R-:W-:Y:S01]  /*c600*/  SHF.R.S32.HI R13, RZ, 0x1f, R3 ;  /* 0x0000001fff0d7819 */ /* 0x000fe20000011403 */
[----:B------:R2:W-:Y:S01]  /*c610*/  @!P4 ST.E.64 [R8.64], R38 ;  /* 0x000000260800c985 */ /* 0x0005e2000c101b06 */
[----:B------:R-:W-:Y:S02]  /*c620*/  @!P2 LEA R12, P6, R3, R0, 0x2 ;  /* 0x00000000030ca211 */ /* 0x000fe400078c10ff */
[----:B------:R-:W-:Y:S01]  /*c630*/  IADD3 R6, R239, 0x38, RZ ;  /* 0x00000038ef067810 */ /* 0x000fe20007ffe0ff */
[----:B------:R-:W-:Y:S01]  /*c640*/  @!P3 ST.E.64 [R16.64], R42 ;  /* 0x0000002a1000b985 */ /* 0x000fe2000c101b06 */
[----:B------:R-:W-:-:S02]  /*c650*/  @!P2 LEA.HI.X R13, R3, R4, R13, 0x2, P6 ;  /* 0x00000004030da211 */ /* 0x000fc400030f140d */
[----:B------:R-:W-:Y:S02]  /*c660*/  ISETP.GE.AND P5, PT, R6, c[0x0][0x3c8], PT ;  /* 0x0000f20006007a0c */ /* 0x000fe40003fa6270 */
[----:B------:R-:W-:Y:S01]  /*c670*/  SHF.R.S32.HI R7, RZ, 0x1f, R2 ;  /* 0x0000001fff077819 */ /* 0x000fe20000011402 */
[----:B------:R3:W-:Y:S01]  /*c680*/  @!P2 ST.E.64 [R12.64], R128 ;  /* 0x000000800c00a985 */ /* 0x0007e2000c101b06 */
[----:B------:R-:W-:Y:S02]  /*c690*/  IADD3 R3, R239, 0x40, RZ ;  /* 0x00000040ef037810 */ /* 0x000fe40007ffe0ff */
[-C--:B------:R-:W-:Y:S02]  /*c6a0*/  @!P0 LEA R14, P6, R5, R0.reuse, 0x2 ;  /* 0x00000000050e8211 */ /* 0x080fe400078c10ff */
[----:B------:R-:W-:Y:S02]  /*c6b0*/  SHF.R.S32.HI R27, RZ, 0x1f, R27 ;  /* 0x0000001fff1b7819 */ /* 0x000fe4000001141b */
[----:B-1----:R-:W-:-:S04]  /*c6c0*/  @!P1 LEA R10, P4, R2, R0, 0x2 ;  /* 0x00000000020a9211 */ /* 0x002fc800078810ff */
[-C--:B------:R-:W-:Y:S02]  /*c6d0*/  @!P1 LEA.HI.X R11, R2, R4.reuse, R7, 0x2, P4 ;  /* 0x00000004020b9211 */ /* 0x080fe400020f1407 */
[----:B------:R-:W-:Y:S02]  /*c6e0*/  ISETP.GE.AND P4, PT, R3, c[0x0][0x3c8], PT ;  /* 0x0000f20003007a0c */ /* 0x000fe40003f86270 */
[----:B--2---:R-:W-:Y:S01]  /*c6f0*/  SHF.R.S32.HI R8, RZ, 0x1f, R5 ;  /* 0x0000001fff087819 */ /* 0x004fe20000011405 */
[----:B------:R-:W-:Y:S01]  /*c700*/  @!P1 ST.E.64 [R10.64], R46 ;  /* 0x0000002e0a009985 */ /* 0x000fe2000c101b06 */
[----:B------:R-:W-:Y:S02]  /*c710*/  IADD3 R2, R239, 0x48, RZ ;  /* 0x00000048ef027810 */ /* 0x000fe40007ffe0ff */
[----:B------:R-:W-:Y:S02]  /*c720*/  @!P0 LEA.HI.X R15, R5, R4, R8, 0x2, P6 ;  /* 0x00000004050f8211 */ /* 0x000fe400030f1408 */
[----:B------:R-:W-:-:S02]  /*c730*/  SHF.R.S32.HI R5, RZ, 0x1f, R6 ;  /* 0x0000001fff057819 */ /* 0x000fc40000011406 */
[----:B------:R-:W-:Y:S01]  /*c740*/  @!P5 LEA R8, P6, R6, R0, 0x2 ;  /* 0x000000000608d211 */ /* 0x000fe200078c10ff */
[----:B------:R-:W-:Y:S01]  /*c750*/  @!P0 ST.E.64 [R14.64], R54 ;  /* 0x000000360e008985 */ /* 0x000fe2000c101b06 */
[----:B------:R-:W-:Y:S02]  /*c760*/  ISETP.GE.AND P3, PT, R2, c[0x0][0x3c8], PT ;  /* 0x0000f20002007a0c */ /* 0x000fe40003f66270 */
[----:B------:R-:W-:Y:S02]  /*c770*/  @!P5 LEA.HI.X R9, R6, R4, R5, 0x2, P6 ;  /* 0x000000040609d211 */ /* 0x000fe400030f1405 */
[----:B------:R-:W-:Y:S02]  /*c780*/  SHF.R.S32.HI R5, RZ, 0x1f, R3 ;  /* 0x0000001fff057819 */ /* 0x000fe40000011403 */
[----:B------:R-:W-:Y:S01]  /*c790*/  @!P4 LEA R18, P6, R3, R0, 0x2 ;  /* 0x000000000312c211 */ /* 0x000fe200078c10ff */
[----:B------:R1:W-:Y:S01]  /*c7a0*/  @!P5 ST.E.64 [R8.64], R50 ;  /* 0x000000320800d985 */ /* 0x0003e2000c101b06 */
[----:B------:R-:W-:-:S02]  /*c7b0*/  SHF.R.S32.HI R6, RZ, 0x1f, R2 ;  /* 0x0000001fff067819 */ /* 0x000fc40000011402 */
[----:B------:R-:W-:Y:S02]  /*c7c0*/  @!P4 LEA.HI.X R19, R3, R4, R5, 0x2, P6 ;  /* 0x000000040313c211 */ /* 0x000fe400030f1405 */
[C---:B------:R-:W-:Y:S02]  /*c7d0*/  IADD3 R5, R239.reuse, 0x50, RZ ;  /* 0x00000050ef057810 */ /* 0x040fe40007ffe0ff */
[----:B------:R-:W-:Y:S01]  /*c7e0*/  IADD3 R3, R239, 0x58, RZ ;  /* 0x00000058ef037810 */ /* 0x000fe20007ffe0ff */
[----:B------:R-:W-:Y:S01]  /*c7f0*/  @!P4 ST.E.64 [R18.64], R132 ;  /* 0x000000841200c985 */ /* 0x000fe2000c101b06 */
[----:B------:R-:W-:Y:S02]  /*c800*/  ISETP.GE.AND P2, PT, R5, c[0x0][0x3c8], PT ;  /* 0x0000f20005007a0c */ /* 0x000fe40003f46270 */
[----:B------:R-:W-:Y:S02]  /*c810*/  ISETP.GE.AND P1, PT, R3, c[0x0][0x3c8], PT ;  /* 0x0000f20003007a0c */ /* 0x000fe40003f26270 */
[----:B---3--:R-:W-:-:S02]  /*c820*/  @!P3 LEA R12, P6, R2, R0, 0x2 ;  /* 0x00000000020cb211 */ /* 0x008fc400078c10ff */
[----:B------:R-:W-:Y:S02]  /*c830*/  IADD3 R7, R239, 0x60, RZ ;  /* 0x00000060ef077810 */ /* 0x000fe40007ffe0ff */
[----:B------:R-:W-:Y:S02]  /*c840*/  @!P3 LEA.HI.X R13, R2, R4, R6, 0x2, P6 ;  /* 0x00000004020db211 */ /* 0x000fe400030f1406 */
[----:B------:R-:W-:Y:S02]  /*c850*/  ISETP.GE.AND P0, PT, R7, c[0x0][0x3c8], PT ;  /* 0x0000f20007007a0c */ /* 0x000fe40003f06270 */
[----:B------:R-:W-:Y:S01]  /*c860*/  IADD3 R2, R239, 0x68, RZ ;  /* 0x00000068ef027810 */ /* 0x000fe20007ffe0ff */
[----:B------:R-:W-:Y:S01]  /*c870*/  @!P3 ST.E.64 [R12.64], R136 ;  /* 0x000000880c00b985 */ /* 0x000fe2000c101b06 */
[----:B------:R-:W-:Y:S02]  /*c880*/  SHF.R.S32.HI R6, RZ, 0x1f, R3 ;  /* 0x0000001fff067819 */ /* 0x000fe40000011403 */
[----:B------:R-:W-:-:S02]  /*c890*/  @!P1 LEA R16, P6, R3, R0, 0x2 ;  /* 0x0000000003109211 */ /* 0x000fc400078c10ff */
[----:B-1----:R-:W-:Y:S02]  /*c8a0*/  SHF.R.S32.HI R9, RZ, 0x1f, R5 ;  /* 0x0000001fff097819 */ /* 0x002fe40000011405 */
[----:B------:R-:W-:Y:S02]  /*c8b0*/  @!P2 LEA R8, P5, R5, R0, 0x2 ;  /* 0x000000000508a211 */ /* 0x000fe400078a10ff */
[-C--:B------:R-:W-:Y:S02]  /*c8c0*/  @!P1 LEA.HI.X R17, R3, R4.reuse, R6, 0x2, P6 ;  /* 0x0000000403119211 */ /* 0x080fe400030f1406 */
[----:B------:R-:W-:Y:S02]  /*c8d0*/  @!P2 LEA.HI.X R9, R5, R4, R9, 0x2, P5 ;  /* 0x000000040509a211 */ /* 0x000fe400028f1409 */
[----:B------:R-:W-:Y:S02]  /*c8e0*/  ISETP.GE.AND P5, PT, R2, c[0x0][0x3c8], PT ;  /* 0x0000f20002007a0c */ /* 0x000fe40003fa6270 */
[----:B------:R-:W-:Y:S01]  /*c8f0*/  IADD3 R6, R239, 0x70, RZ ;  /* 0x00000070ef067810 */ /* 0x000fe20007ffe0ff */
[----:B------:R1:W-:Y:S01]  /*c900*/  @!P2 ST.E.64 [R8.64], R70 ;  /* 0x000000460800a985 */ /* 0x0003e2000c101b06 */
[----:B------:R-:W-:-:S02]  /*c910*/  SHF.R.S32.HI R3, RZ, 0x1f, R7 ;  /* 0x0000001fff037819 */ /* 0x000fc40000011407 */
[----:B------:R-:W-:Y:S01]  /*c920*/  ISETP.GE.AND P4, PT, R6, c[0x0][0x3c8], PT ;  /* 0x0000f20006007a0c */ /* 0x000fe20003f86270 */
[----:B------:R-:W-:Y:S01]  /*c930*/  @!P1 ST.E.64 [R16.64], R144 ;  /* 0x0000009010009985 */ /* 0x000fe2000c101b06 */
[----:B------:R-:W-:Y:S02]  /*c940*/  @!P0 LEA R10, P6, R7, R0, 0x2 ;  /* 0x00000000070a8211 */ /* 0x000fe400078c10ff */
[----:B------:R-:W-:Y:S02]  /*c950*/  IADD3 R5, R239, 0x78, RZ ;  /* 0x00000078ef057810 */ /* 0x000fe40007ffe0ff */
[----:B------:R-:W-:Y:S02]  /*c960*/  @!P0 LEA.HI.X R11, R7, R4, R3, 0x2, P6 ;  /* 0x00000004070b8211 */ /* 0x000fe400030f1403 */
[----:B------:R-:W-:Y:S02]  /*c970*/  SHF.R.S32.HI R3, RZ, 0x1f, R2 ;  /* 0x0000001fff037819 */ /* 0x000fe40000011402 */
[----:B------:R-:W-:Y:S01]  /*c980*/  @!P5 LEA R14, P6, R2, R0, 0x2 ;  /* 0x00000000020ed211 */ /* 0x000fe200078c10ff */
[----:B------:R2:W-:Y:S01]  /*c990*/  @!P0 ST.E.64 [R10.64], R140 ;  /* 0x0000008c0a008985 */ /* 0x0005e2000c101b06 */
[----:B------:R-:W-:-:S02]  /*c9a0*/  ISETP.GE.AND P3, PT, R5, c[0x0][0x3c8], PT ;  /* 0x0000f20005007a0c */ /* 0x000fc40003f66270 */
[----:B------:R-:W-:Y:S02]  /*c9b0*/  @!P5 LEA.HI.X R15, R2, R4, R3, 0x2, P6 ;  /* 0x00000004020fd211 */ /* 0x000fe400030f1403 */
[----:B------:R-:W-:Y:S02]  /*c9c0*/  IADD3 R3, R239, 0x80, RZ ;  /* 0x00000080ef037810 */ /* 0x000fe40007ffe0ff */
[----:B------:R-:W-:Y:S01]  /*c9d0*/  SHF.R.S32.HI R2, RZ, 0x1f, R6 ;  /* 0x0000001fff027819 */ /* 0x000fe20000011406 */
[----:B------:R3:W-:Y:S01]  /*c9e0*/  @!P5 ST.E.64 [R14.64], R164 ;  /* 0x000000a40e00d985 */ /* 0x0007e2000c101b06 */
[----:B------:R-:W-:Y:S02]  /*c9f0*/  ISETP.GE.AND P2, PT, R3, c[0x0][0x3c8], PT ;  /* 0x0000f20003007a0c */ /* 0x000fe40003f46270 */
[----:B------:R-:W-:Y:S02]  /*ca00*/  SHF.R.S32.HI R7, RZ, 0x1f, R5 ;  /* 0x0000001fff077819 */ /* 0x000fe40000011405 */
[----:B------:R-:W-:-:S02]  /*ca10*/  ISETP.GE.AND P5, PT, R22, c[0x0][0x3c8], PT ;  /* 0x0000f20016007a0c */ /* 0x000fc40003fa6270 */
[C---:B-1----:R-:W-:Y:S02]  /*ca20*/  @!P4 LEA R8, P6, R6.reuse, R0, 0x2 ;  /* 0x000000000608c211 */ /* 0x042fe400078c10ff */
[C---:B------:R-:W-:Y:S02]  /*ca30*/  IADD3 R13, R239.reuse, 0xe8, RZ ;  /* 0x000000e8ef0d7810 */ /* 0x040fe40007ffe0ff */
[----:B------:R-:W-:Y:S02]  /*ca40*/  @!P4 LEA.HI.X R9, R6, R4, R2, 0x2, P6 ;  /* 0x000000040609c211 */ /* 0x000fe400030f1402 */
[----:B------:R-:W-:Y:S02]  /*ca50*/  IADD3 R2, R239, 0x88, RZ ;  /* 0x00000088ef027810 */ /* 0x000fe40007ffe0ff */
[----:B------:R-:W-:Y:S01]  /*ca60*/  @!P3 LEA R6, P0, R5, R0, 0x2 ;  /* 0x000000000506b211 */ /* 0x000fe200078010ff */
[----:B------:R1:W-:Y:S01]  /*ca70*/  @!P4 ST.E.64 [R8.64], R154 ;  /* 0x0000009a0800c985 */ /* 0x0003e2000c101b06 */
[----:B------:R-:W-:-:S02]  /*ca80*/  ISETP.GE.AND P1, PT, R2, c[0x0][0x3c8], PT ;  /* 0x0000f20002007a0c */ /* 0x000fc40003f26270 */
[----:B------:R-:W-:Y:S02]  /*ca90*/  @!P3 LEA.HI.X R7, R5, R4, R7, 0x2, P0 ;  /* 0x000000040507b211 */ /* 0x000fe400000f1407 */
[----:B------:R-:W-:Y:S02]  /*caa0*/  ISETP.GE.AND P0, PT, R20, c[0x0][0x3c8], PT ;  /* 0x0000f20014007a0c */ /* 0x000fe40003f06270 */
[----:B--2---:R-:W-:Y:S01]  /*cab0*/  SHF.R.S32.HI R11, RZ, 0x1f, R3 ;  /* 0x0000001fff0b7819 */ /* 0x004fe20000011403 */
[----:B------:R2:W-:Y:S01]  /*cac0*/  @!P3 ST.E.64 [R6.64], R82 ;  /* 0x000000520600b985 */ /* 0x0005e2000c101b06 */
[----:B------:R-:W-:Y:S02]  /*cad0*/  @!P2 LEA R10, P6, R3, R0, 0x2 ;  /* 0x00000000030aa211 */ /* 0x000fe400078c10ff */
[----:B------:R-:W-:Y:S02]  /*cae0*/  ISETP.GE.AND P4, PT, R23, c[0x0][0x3c8], PT ;  /* 0x0000f20017007a0c */ /* 0x000fe40003f86270 */
[----:B------:R-:W-:-:S02]  /*caf0*/  @!P2 LEA.HI.X R11, R3, R4, R11, 0x2, P6 ;  /* 0x00000004030ba211 */ /* 0x000fc400030f140b */
[----:B------:R-:W-:Y:S02]  /*cb00*/  SHF.R.S32.HI R3, RZ, 0x1f, R2 ;  /* 0x0000001fff037819 */ /* 0x000fe40000011402 */
[C---:B---3--:R-:W-:Y:S01]  /*cb10*/  IADD3 R15, R239.reuse, 0xe0, RZ ;  /* 0x000000e0ef0f7810 */ /* 0x048fe20007ffe0ff */
[----:B------:R3:W-:Y:S01]  /*cb20*/  @!P2 ST.E.64 [R10.64], R158 ;  /* 0x0000009e0a00a985 */ /* 0x0007e2000c101b06 */
[----:B------:R-:W-:Y:S02]  /*cb30*/  ISETP.GE.AND P2, PT, R26, c[0x0][0x3c8], PT ;  /* 0x0000f2001a007a0c */ /* 0x000fe40003f46270 */
[C---:B------:R-:W-:Y:S02]  /*cb40*/  IADD3 R5, R239.reuse, 0xf0, RZ ;  /* 0x000000f0ef057810 */ /* 0x040fe40007ffe0ff */
[C---:B------:R-:W-:Y:S02]  /*cb50*/  IADD3 R12, R239.reuse, 0xd8, RZ ;  /* 0x000000d8ef0c7810 */ /* 0x040fe40007ffe0ff */
[----:B------:R-:W-:-:S02]  /*cb60*/  IADD3 R16, R239, 0xe0, RZ ;  /* 0x000000e0ef107810 */ /* 0x000fc40007ffe0ff */
[----:B------:R-:W-:Y:S02]  /*cb70*/  SHF.R.S32.HI R12, RZ, 0x1f, R12 ;  /* 0x0000001fff0c7819 */ /* 0x000fe4000001140c */
[C---:B-1----:R-:W-:Y:S02]  /*cb80*/  @!P1 LEA R8, P3, R2.reuse, R0, 0x2 ;  /* 0x0000000002089211 */ /* 0x042fe400078610ff */
[----:B------:R-:W-:Y:S02]  /*cb90*/  IADD3 R14, R239, 0xe8, RZ ;  /* 0x000000e8ef0e7810 */ /* 0x000fe40007ffe0ff */
[----:B------:R-:W-:Y:S02]  /*cba0*/  @!P1 LEA.HI.X R9, R2, R4, R3, 0x2, P3 ;  /* 0x0000000402099211 */ /* 0x000fe400018f1403 */
[----:B------:R-:W-:Y:S02]  /*cbb0*/  ISETP.GE.AND P3, PT, R21, c[0x0][0x3c8], PT ;  /* 0x0000f20015007a0c */ /* 0x000fe40003f66270 */
[----:B--2---:R-:W-:Y:S01]  /*cbc0*/  @!P0 LEA R6, P6, R20, R0, 0x2 ;  /* 0x0000000014068211 */ /* 0x004fe200078c10ff */
[----:B------:R1:W-:Y:S01]  /*cbd0*/  @!P1 ST.E.64 [R8.64], R98 ;  /* 0x0000006208009985 */ /* 0x0003e2000c101b06 */
[----:B------:R-:W-:-:S02]  /*cbe0*/  SHF.R.S32.HI R16, RZ, 0x1f, R16 ;  /* 0x0000001fff107819 */ /* 0x000fc40000011410 */
[----:B------:R-:W-:Y:S02]  /*cbf0*/  @!P0 LEA.HI.X R7, R20, R4, R24, 0x2, P6 ;  /* 0x0000000414078211 */ /* 0x000fe400030f1418 */
[C---:B------:R-:W-:Y:S02]  /*cc00*/  IADD3 R20, R239.reuse, 0xc0, RZ ;  /* 0x000000c0ef147810 */ /* 0x040fe40007ffe0ff */
[C---:B------:R-:W-:Y:S01]  /*cc10*/  IADD3 R24, R239.reuse, 0xb8, RZ ;  /* 0x000000b8ef187810 */ /* 0x040fe20007ffe0ff */
[----:B------:R2:W-:Y:S01]  /*cc20*/  @!P0 ST.E.64 [R6.64], R74 ;  /* 0x0000004a06008985 */ /* 0x0005e2000c101b06 */
[----:B---3--:R-:W-:Y:S02]  /*cc30*/  IADD3 R11, R239, 0xc8, RZ ;  /* 0x000000c8ef0b7810 */ /* 0x008fe40007ffe0ff */
[----:B------:R-:W-:Y:S02]  /*cc40*/  ISETP.GE.AND P1, PT, R24, c[0x0][0x3c8], PT ;  /* 0x0000f20018007a0c */ /* 0x000fe40003f26270 */
[----:B------:R-:W-:-:S02]  /*cc50*/  SHF.R.S32.HI R11, RZ, 0x1f, R11 ;  /* 0x0000001fff0b7819 */ /* 0x000fc4000001140b */
[----:B------:R-:W-:Y:S02]  /*cc60*/  IADD3 R10, R239, 0xd0, RZ ;  /* 0x000000d0ef0a7810 */ /* 0x000fe40007ffe0ff */
[----:B------:R-:W-:Y:S02]  /*cc70*/  SHF.R.S32.HI R14, RZ, 0x1f, R14 ;  /* 0x0000001fff0e7819 */ /* 0x000fe4000001140e */
[----:B------:R-:W-:Y:S02]  /*cc80*/  SHF.R.S32.HI R10, RZ, 0x1f, R10 ;  /* 0x0000001fff0a7819 */ /* 0x000fe4000001140a */
[----:B-1----:R-:W-:-:S04]  /*cc90*/  @!P5 LEA R8, P6, R22, R0, 0x2 ;  /* 0x000000001608d211 */ /* 0x002fc800078c10ff */
[----:B------:R-:W-:Y:S02]  /*cca0*/  @!P5 LEA.HI.X R9, R22, R4, R25, 0x2, P6 ;  /* 0x000000041609d211 */ /* 0x000fe400030f1419 */
[----:B------:R-:W-:Y:S02]  /*ccb0*/  IADD3 R25, R239, 0xa0, RZ ;  /* 0x000000a0ef197810 */ /* 0x000fe40007ffe0ff */
[----:B--2---:R-:W-:Y:S01]  /*ccc0*/  @!P4 LEA R6, P0, R23, R0, 0x2 ;  /* 0x000000001706c211 */ /* 0x004fe200078010ff */
[----:B------:R1:W-:Y:S01]  /*ccd0*/  @!P5 ST.E.64 [R8.64], R160 ;  /* 0x000000a00800d985 */ /* 0x0003e2000c101b06 */
[----:B------:R-:W-:Y:S02]  /*cce0*/  SHF.R.S32.HI R25, RZ, 0x1f, R25 ;  /* 0x0000001fff197819 */ /* 0x000fe40000011419 */
[----:B------:R-:W-:Y:S02]  /*ccf0*/  IADD3 R22, R239, 0xa8, RZ ;  /* 0x000000a8ef167810 */ /* 0x000fe40007ffe0ff */
[----:B------:R-:W-:-:S02]  /*cd00*/  @!P4 LEA.HI.X R7, R23, R4, R25, 0x2, P0 ;  /* 0x000000041707c211 */ /* 0x000fc400000f1419 */
[----:B------:R-:W-:Y:S02]  /*cd10*/  ISETP.GE.AND P0, PT, R20, c[0x0][0x3c8], PT ;  /* 0x0000f20014007a0c */ /* 0x000fe40003f06270 */
[----:B------:R-:W-:Y:S01]  /*cd20*/  SHF.R.S32.HI R22, RZ, 0x1f, R22 ;  /* 0x0000001fff167819 */ /* 0x000fe20000011416 */
[----:B------:R2:W-:Y:S01]  /*cd30*/  @!P4 ST.E.64 [R6.64], R102 ;  /* 0x000000660600c985 */ /* 0x0005e2000c101b06 */
[----:B------:R-:W-:Y:S02]  /*cd40*/  @!P3 LEA R2, P6, R21, R0, 0x2 ;  /* 0x000000001502b211 */ /* 0x000fe400078c10ff */
[----:B------:R-:W-:Y:S02]  /*cd50*/  IADD3 R23, R239, 0xc0, RZ ;  /* 0x000000c0ef177810 */ /* 0x000fe40007ffe0ff */
[----:B------:R-:W-:Y:S02]  /*cd60*/  @!P3 LEA.HI.X R3, R21, R4, R22, 0x2, P6 ;  /* 0x000000041503b211 */ /* 0x000fe400030f1416 */
[----:B------:R-:W-:-:S02]  /*cd70*/  IADD3 R22, R239, 0xc8, RZ ;  /* 0x000000c8ef167810 */ /* 0x000fc40007ffe0ff */
[C---:B------:R-:W-:Y:S01]  /*cd80*/  IADD3 R25, R239.reuse, 0xb8, RZ ;  /* 0x000000b8ef197810 */ /* 0x040fe20007ffe0ff */
[----:B------:R3:W-:Y:S01]  /*cd90*/  @!P3 ST.E.64 [R2.64], R78 ;  /* 0x0000004e0200b985 */ /* 0x0007e2000c101b06 */
[----:B------:R-:W-:Y:S02]  /*cda0*/  ISETP.GE.AND P4, PT, R22, c[0x0][0x3c8], PT ;  /* 0x0000f20016007a0c */ /* 0x000fe40003f86270 */
[----:B------:R-:W-:Y:S02]  /*cdb0*/  IADD3 R21, R239, 0xd0, RZ ;  /* 0x000000d0ef157810 */ /* 0x000fe40007ffe0ff */
[----:B------:R-:W-:Y:S02]  /*cdc0*/  SHF.R.S32.HI R23, RZ, 0x1f, R23 ;  /* 0x0000001fff177819 */ /* 0x000fe40000011417 */
[----:B------:R-:W-:Y:S02]  /*cdd0*/  SHF.R.S32.HI R25, RZ, 0x1f, R25 ;  /* 0x0000001fff197819 */ /* 0x000fe40000011419 */
[----:B-1----:R-:W-:-:S04]  /*cde0*/  @!P2 LEA R8, P5, R26, R0, 0x2 ;  /* 0x000000001a08a211 */ /* 0x002fc800078a10ff */
[----:B------:R-:W-:Y:S02]  /*cdf0*/  @!P2 LEA.HI.X R9, R26, R4, R27, 0x2, P5 ;  /* 0x000000041a09a211 */ /* 0x000fe400028f141b */
[----:B------:R-:W-:-:S03]  /*ce00*/  ISETP.GE.AND P5, PT, R21, c[0x0][0x3c8], PT ;  /* 0x0000f20015007a0c */ /* 0x000fc60003fa6270 */
[----:B------:R-:W-:Y:S01]  /*ce10*/  @!P2 ST.E.64 [R8.64], R114 ;  /* 0x000000720800a985 */ /* 0x000fe2000c101b06 */
[C---:B--2---:R-:W-:Y:S02]  /*ce20*/  @!P1 LEA R6, P6, R24.reuse, R0, 0x2 ;  /* 0x0000000018069211 */ /* 0x044fe400078c10ff */
[----:B------:R-:W-:Y:S02]  /*ce30*/  ISETP.GE.AND P2, PT, R15, c[0x0][0x3c8], PT ;  /* 0x0000f2000f007a0c */ /* 0x000fe40003f46270 */
[----:B------:R-:W-:-:S05]  /*ce40*/  @!P1 LEA.HI.X R7, R24, R4, R25, 0x2, P6 ;  /* 0x0000000418079211 */ /* 0x000fca00030f1419 */
[----:B------:R1:W-:Y:S01]  /*ce50*/  @!P1 ST.E.64 [R6.64], R106 ;  /* 0x0000006a06009985 */ /* 0x0003e2000c101b06 */
[C---:B---3--:R-:W-:Y:S02]  /*ce60*/  @!P0 LEA R2, P3, R20.reuse, R0, 0x2 ;  /* 0x0000000014028211 */ /* 0x048fe400078610ff */
[----:B------:R-:W-:Y:S02]  /*ce70*/  ISETP.GE.AND P1, PT, R13, c[0x0][0x3c8], PT ;  /* 0x0000f2000d007a0c */ /* 0x000fe40003f26270 */
[----:B------:R-:W-:Y:S02]  /*ce80*/  @!P0 LEA.HI.X R3, R20, R4, R23, 0x2, P3 ;  /* 0x0000000414038211 */ /* 0x000fe400018f1417 */
[----:B------:R-:W-:-:S03]  /*ce90*/  IADD3 R20, R239, 0xd8, RZ ;  /* 0x000000d8ef147810 */ /* 0x000fc60007ffe0ff */
[----:B------:R2:W-:Y:S01]  /*cea0*/  @!P0 ST.E.64 [R2.64], R62 ;  /* 0x0000003e02008985 */ /* 0x0005e2000c101b06 */
[----:B------:R-:W-:Y:S02]  /*ceb0*/  ISETP.GE.AND P3, PT, R20, c[0x0][0x3c8], PT ;  /* 0x0000f20014007a0c */ /* 0x000fe40003f66270 */
[----:B-1----:R-:W-:-:S04]  /*cec0*/  @!P4 LEA R6, P0, R22, R0, 0x2 ;  /* 0x000000001606c211 */ /* 0x002fc800078010ff */
[----:B------:R-:W-:Y:S02]  /*ced0*/  @!P4 LEA.HI.X R7, R22, R4, R11, 0x2, P0 ;  /* 0x000000041607c211 */ /* 0x000fe400000f140b */
[----:B------:R-:W-:-:S03]  /*cee0*/  ISETP.GE.AND P0, PT, R5, c[0x0][0x3c8], PT ;  /* 0x0000f20005007a0c */ /* 0x000fc60003f06270 */
[----:B------:R1:W-:Y:S01]  /*cef0*/  @!P4 ST.E.64 [R6.64], R86 ;  /* 0x000000560600c985 */ /* 0x0003e2000c101b06 */
[----:B--2---:R-:W-:-:S04]  /*cf00*/  @!P5 LEA R2, P6, R21, R0, 0x2 ;  /* 0x000000001502d211 */ /* 0x004fc800078c10ff */
[----:B------:R-:W-:Y:S02]  /*cf10*/  @!P5 LEA.HI.X R3, R21, R4, R10, 0x2, P6 ;  /* 0x000000041503d211 */ /* 0x000fe400030f140a */
[CC--:B------:R-:W-:Y:S02]  /*cf20*/  @!P3 LEA R10, P4, R20.reuse, R0.reuse, 0x2 ;  /* 0x00000000140ab211 */ /* 0x0c0fe400078810ff */
[----:B------:R-:W-:Y:S01]  /*cf30*/  @!P2 LEA R8, P6, R15, R0, 0x2 ;  /* 0x000000000f08a211 */ /* 0x000fe200078c10ff */
[----:B------:R2:W-:Y:S01]  /*cf40*/  @!P5 ST.E.64 [R2.64], R90 ;  /* 0x0000005a0200d985 */ /* 0x0005e2000c101b06 */
[-C--:B------:R-:W-:Y:S02]  /*cf50*/  @!P3 LEA.HI.X R11, R20, R4.reuse, R12, 0x2, P4 ;  /* 0x00000004140bb211 */ /* 0x080fe400020f140c */
[----:B------:R-:W-:Y:S02]  /*cf60*/  IADD3 R12, R239, 0xf0, RZ ;  /* 0x000000f0ef0c7810 */ /* 0x000fe40007ffe0ff */
[----:B------:R-:W-:Y:S01]  /*cf70*/  @!P2 LEA.HI.X R9, R15, R4, R16, 0x2, P6 ;  /* 0x000000040f09a211 */ /* 0x000fe200030f1410 */
[----:B------:R3:W-:Y:S01]  /*cf80*/  @!P3 ST.E.64 [R10.64], R118 ;  /* 0x000000760a00b985 */ /* 0x0007e2000c101b06 */
[----:B------:R-:W-:-:S03]  /*cf90*/  SHF.R.S32.HI R12, RZ, 0x1f, R12 ;  /* 0x0000001fff0c7819 */ /* 0x000fc6000001140c */
[----:B------:R3:W-:Y:S01]  /*cfa0*/  @!P2 ST.E.64 [R8.64], R110 ;  /* 0x0000006e0800a985 */ /* 0x0007e2000c101b06 */
[----:B-1----:R-:W-:-:S04]  /*cfb0*/  @!P1 LEA R6, P5, R13, R0, 0x2 ;  /* 0x000000000d069211 */ /* 0x002fc800078a10ff */
[----:B------:R-:W-:-:S05]  /*cfc0*/  @!P1 LEA.HI.X R7, R13, R4, R14, 0x2, P5 ;  /* 0x000000040d079211 */ /* 0x000fca00028f140e */
[----:B------:R3:W-:Y:S01]  /*cfd0*/  @!P1 ST.E.64 [R6.64], R94 ;  /* 0x0000005e06009985 */ /* 0x0007e2000c101b06 */
[----:B--2---:R-:W-:-:S04]  /*cfe0*/  @!P0 LEA R2, P4, R5, R0, 0x2 ;  /* 0x0000000005028211 */ /* 0x004fc800078810ff */
[----:B------:R-:W-:Y:S02]  /*cff0*/  @!P0 LEA.HI.X R3, R5, R4, R12, 0x2, P4 ;  /* 0x0000000405038211 */ /* 0x000fe400020f140c */
[----:B------:R-:W-:-:S03]  /*d000*/  IADD3 R5, R239, 0xf8, RZ ;  /* 0x000000f8ef057810 */ /* 0x000fc60007ffe0ff */
[----:B------:R3:W-:Y:S01]  /*d010*/  @!P0 ST.E.64 [R2.64], R66 ;  /* 0x0000004202008985 */ /* 0x0007e2000c101b06 */
[----:B------:R-:W-:-:S13]  /*d020*/  ISETP.GE.AND P0, PT, R5, c[0x0][0x3c8], PT ;  /* 0x0000f20005007a0c */ /* 0x000fda0003f06270 */
[----:B------:R-:W-:Y:S05]  /*d030*/  @P0 BRA `(.L_x_1276) ;  /* 0x00000dd000000947 */ /* 0x000fea0003800000 */
[----:B------:R-:W-:Y:S02]  /*d040*/  IADD3 R12, R239, 0xf8, RZ ;  /* 0x000000f8ef0c7810 */ /* 0x000fe40007ffe0ff */
[----:B---3--:R-:W-:Y:S02]  /*d050*/  LEA R2, P0, R5, R0, 0x2 ;  /* 0x0000000005027211 */ /* 0x008fe400078010ff */
[----:B------:R-:W-:-:S04]  /*d060*/  SHF.R.S32.HI R12, RZ, 0x1f, R12 ;  /* 0x0000001fff0c7819 */ /* 0x000fc8000001140c */
[----:B------:R-:W-:-:S05]  /*d070*/  LEA.HI.X R3, R5, R4, R12, 0x2, P0 ;  /* 0x0000000405037211 */ /* 0x000fca00000f140c */
[----:B------:R1:W-:Y:S01]  /*d080*/  ST.E.64 [R2.64], R58 ;  /* 0x0000003a02007985 */ /* 0x0003e2000c101b06 */
[----:B------:R-:W-:Y:S05]  /*d090*/  BRA `(.L_x_1276) ;  /* 0x00000d7000007947 */ /* 0x000fea0003800000 */
.L_x_1261:
[----:B------:R-:W-:Y:S01]  /*d0a0*/  ISETP.NE.U32.AND P1, PT, RZ, c[0x0][0x508], PT ;  /* 0x00014200ff007a0c */ /* 0x000fe20003f25070 */
[----:B------:R-:W2:Y:S01]  /*d0b0*/  LDL.LU R6, [R1+0x4] ;  /* 0x0000040001067983 */ /* 0x000ea20000300800 */
[----:B------:R-:W-:Y:S01]  /*d0c0*/  ISETP.NE.U32.AND P2, PT, RZ, c[0x0][0x500], PT ;  /* 0x00014000ff007a0c */ /* 0x000fe20003f45070 */
[----:B------:R-:W-:Y:S01]  /*d0d0*/  IMAD.MOV.U32 R4, RZ, RZ, 0x4 ;  /* 0x00000004ff047424 */ /* 0x000fe200078e00ff */
[----:B------:R-:W-:Y:S01]  /*d0e0*/  ISETP.NE.AND.EX P1, PT, RZ, c[0x0][0x50c], PT, P1 ;  /* 0x00014300ff007a0c */ /* 0x000fe20003f25310 */
[----:B------:R-:W-:Y:S01]  /*d0f0*/  IMAD.MOV.U32 R0, RZ, RZ, RZ ;  /* 0x000000ffff007224 */ /* 0x000fe200078e00ff */
[----:B------:R-:W-:Y:S01]  /*d100*/  ISETP.NE.AND.EX P2, PT, RZ, c[0x0][0x504], PT, P2 ;  /* 0x00014100ff007a0c */ /* 0x000fe20003f45320 */
[----:B------:R-:W-:Y:S02]  /*d110*/  IMAD.MOV.U32 R17, RZ, RZ, c[0x0][0x388] ;  /* 0x0000e200ff117624 */ /* 0x000fe400078e00ff */
[----:B-1----:R-:W-:-:S08]  /*d120*/  IMAD.WIDE R4, R244, R4, c[0x0][0x500] ;  /* 0x00014000f4047625 */ /* 0x002fd000078e0204 */
[C---:B------:R-:W-:Y:S02]  /*d130*/  @P1 LEA R2, P0, R244.reuse, c[0x0][0x508], 0x2 ;  /* 0x00014200f4021a11 */ /* 0x040fe400078010ff */
[----:B------:R1:W5:Y:S02]  /*d140*/  @P2 LDG.E R0, [R4.64] ;  /* 0x0000000604002981 */ /* 0x000364000c1e1900 */
[----:B------:R-:W-:-:S05]  /*d150*/  @P1 LEA.HI.X R3, R244, c[0x0][0x50c], R246, 0x2, P0 ;  /* 0x00014300f4031a11 */ /* 0x000fca00000f14f6 */
[----:B------:R1:W5:Y:S01]  /*d160*/  @P1 LDG.E R17, [R2.64] ;  /* 0x0000000602111981 */ /* 0x000362000c1e1900 */
[----:B--2---:R-:W-:-:S04]  /*d170*/  ISETP.NE.AND P0, PT, R6, RZ, PT ;  /* 0x000000ff0600720c */ /* 0x004fc80003f05270 */
[----:B------:R-:W-:Y:S01]  /*d180*/  SEL R16, R6, c[0x0][0x3d4], P0 ;  /* 0x0000f50006107a07 */ /* 0x000fe20000000000 */
[----:B------:R-:W-:Y:S05]  /*d190*/  @P1 BRA `(.L_x_1282) ;  /* 0x0000004000001947 */ /* 0x000fea0003800000 */
[----:B-1----:R-:W-:Y:S05]  /*d1a0*/  @!P2 BRA `(.L_x_1282) ;  /* 0x000000300000a947 */ /* 0x002fea0003800000 */
[----:B------:R1:W2:Y:S04]  /*d1b0*/  LDG.E R2, [R4.64] ;  /* 0x0000000604027981 */ /* 0x0002a8000c1e1900 */
[----:B-1----:R-:W2:Y:S02]  /*d1c0*/  LDG.E R4, [R4.64+0x4] ;  /* 0x0000040604047981 */ /* 0x002ea4000c1e1900 */
[----:B--2--5:R-:W-:Y:S02]  /*d1d0*/  IADD3 R17, -R2, R4, RZ ;  /* 0x0000000402117210 */ /* 0x024fe40007ffe1ff */
.L_x_1282:
        /* <DEDUP_REMOVED lines=11> */
[----:B------:R-:W2:Y:S01]  /*d290*/  LDL.LU R21, [R1+0x28] ;  /* 0x0000280001157983 */ /* 0x000ea20000300800 */
[----:B------:R-:W-:Y:S01]  /*d2a0*/  IMAD.MOV.U32 R2, RZ, RZ, 0x368 ;  /* 0x00000368ff027424 */ /* 0x000fe200078e00ff */
[----:B------:R-:W-:-:S04]  /*d2b0*/  ISETP.GT.AND P2, PT, R16, 0x1, PT ;  /* 0x000000011000780c */ /* 0x000fc80003f44270 */
[----:B------:R-:W-:-:S04]  /*d2c0*/  SEL R2, R2, 0x328, P2 ;  /* 0x0000032802027807 */ /* 0x000fc80001000000 */
[----:B------:R1:W3:Y:S08]  /*d2d0*/  LDC.64 R8, c[0x0][R2+0x170] ;  /* 0x00005c0002087b82 */ /* 0x0002f00000000a00 */
[----:B------:R1:W4:Y:S08]  /*d2e0*/  LDC.64 R6, c[0x0][R2+0x168] ;  /* 0x00005a0002067b82 */ /* 0x0003300000000a00 */
[----:B------:R1:W5:Y:S08]  /*d2f0*/  LDC.64 R14, c[0x0][R2+0x178] ;  /* 0x00005e00020e7b82 */ /* 0x0003700000000a00 */
[----:B------:R1:W2:Y:S02]  /*d300*/  LDC.64 R10, c[0x0][R2+0x160] ;  /* 0x00005800020a7b82 */ /* 0x0002a40000000a00 */
[----:B-1----:R-:W-:-:S02]  /*d310*/  IMAD.MOV.U32 R2, RZ, RZ, c[0x0][0x4e8] ;  /* 0x00013a00ff027624 */ /* 0x002fc400078e00ff */
[-C--:B---3--:R-:W-:Y:S02]  /*d320*/  IMAD R9, R9, R3.reuse, RZ ;  /* 0x0000000309097224 */ /* 0x088fe400078e02ff */
[----:B------:R-:W-:Y:S01]  /*d330*/  IMAD.WIDE.U32 R4, R8, R3, RZ ;  /* 0x0000000308047225 */ /* 0x000fe200078e00ff */
[----:B------:R-:W-:Y:S02]  /*d340*/  ISETP.NE.AND P0, PT, R2, 0x1, PT ;  /* 0x000000010200780c */ /* 0x000fe40003f05270 */
[----:B------:R-:W-:Y:S01]  /*d350*/  MOV R2, R12 ;  /* 0x0000000c00027202 */ /* 0x000fe20000000f00 */
[----:B------:R-:W-:Y:S02]  /*d360*/  IMAD R9, R8, R20, R9 ;  /* 0x0000001408097224 */ /* 0x000fe400078e0209 */
[-C--:B----4-:R-:W-:Y:S02]  /*d370*/  IMAD R18, R7, R245.reuse, RZ ;  /* 0x000000f507127224 */ /* 0x090fe400078e02ff */
[----:B------:R-:W-:Y:S01]  /*d380*/  IMAD.WIDE.U32 R6, R6, R245, RZ ;  /* 0x000000f506067225 */ /* 0x000fe200078e00ff */
[----:B------:R-:W-:-:S03]  /*d390*/  IADD3 R5, R5, R9, RZ ;  /* 0x0000000905057210 */ /* 0x000fc60007ffe0ff */
[----:B------:R-:W-:Y:S02]  /*d3a0*/  IMAD.IADD R18, R7, 0x1, R18 ;  /* 0x0000000107127824 */ /* 0x000fe400078e0212 */
[----:B------:R-:W-:-:S05]  /*d3b0*/  @P0 IMAD.HI.U32 R19, R12, c[0x0][0x4ec], RZ ;  /* 0x00013b000c130a27 */ /* 0x000fca00078e00ff */
[----:B------:R-:W-:Y:S02]  /*d3c0*/  @P0 SHF.R.U32.HI R2, RZ, c[0x0][0x4f0], R19 ;  /* 0x00013c00ff020a19 */ /* 0x000fe40000011613 */
[----:B------:R-:W-:-:S03]  /*d3d0*/  IADD3 R19, P1, P0, R4, R6, R0 ;  /* 0x0000000604137210 */ /* 0x000fc6000783e000 */
[----:B------:R-:W-:-:S04]  /*d3e0*/  IMAD.MOV R4, RZ, RZ, -R2 ;  /* 0x000000ffff047224 */ /* 0x000fc800078e0a02 */
[----:B------:R-:W-:Y:S01]  /*d3f0*/  IMAD R4, R4, c[0x0][0x4e8], R12 ;  /* 0x00013a0004047a24 */ /* 0x000fe200078e020c */
[----:B------:R-:W-:Y:S02]  /*d400*/  IADD3.X R12, R5, R18, R13, P1, P0 ;  /* 0x00000012050c7210 */ /* 0x000fe40000fe040d */
[----:B------:R-:W-:Y:S02]  /*d410*/  SHF.R.S32.HI R5, RZ, 0x1f, R2 ;  /* 0x0000001fff057819 */ /* 0x000fe40000011402 */
[----:B--2---:R-:W-:-:S05]  /*d420*/  SEL R8, R21, RZ, P2 ;  /* 0x000000ff15087207 */ /* 0x004fca0001000000 */
[-C--:B-----5:R-:W-:Y:S02]  /*d430*/  IMAD R9, R15, R8.reuse, RZ ;  /* 0x000000080f097224 */ /* 0x0a0fe400078e02ff */
[----:B------:R-:W-:Y:S01]  /*d440*/  IMAD.WIDE.U32 R6, R14, R8, RZ ;  /* 0x000000080e067225 */ /* 0x000fe200078e00ff */
[----:B------:R-:W-:-:S04]  /*d450*/  SHF.R.S32.HI R8, RZ, 0x1f, R4 ;  /* 0x0000001fff087819 */ /* 0x000fc80000011404 */
[----:B------:R-:W-:Y:S01]  /*d460*/  IADD3 R7, R7, R9, RZ ;  /* 0x0000000907077210 */ /* 0x000fe20007ffe0ff */
[----:B------:R-:W-:Y:S01]  /*d470*/  IMAD.MOV.U32 R9, RZ, RZ, c[0x0][0x4a8] ;  /* 0x00012a00ff097624 */ /* 0x000fe200078e00ff */
[----:B------:R-:W-:Y:S01]  /*d480*/  IADD3 R6, P1, P0, R2, R19, R6 ;  /* 0x0000001302067210 */ /* 0x000fe2000783e006 */
[----:B------:R-:W-:-:S03]  /*d490*/  IMAD R2, R11, R4, RZ ;  /* 0x000000040b027224 */ /* 0x000fc600078e02ff */
[----:B------:R-:W-:Y:S01]  /*d4a0*/  IADD3.X R7, R5, R12, R7, P1, P0 ;  /* 0x0000000c05077210 */ /* 0x000fe20000fe0407 */
[----:B------:R-:W-:-:S04]  /*d4b0*/  IMAD R2, R10, R8, R2 ;  /* 0x000000080a027224 */ /* 0x000fc800078e0202 */
        /* <DEDUP_REMOVED lines=9> */
.L_x_1284:
[----:B------:R-:W-:Y:S05]  /*d550*/  BSYNC B0 ;  /* 0x0000000000007941 */ /* 0x000fea0003800000 */
.L_x_1283:
[----:B------:R-:W-:-:S13]  /*d560*/  ISETP.GT.AND P0, PT, R16, 0x1, PT ;  /* 0x000000011000780c */ /* 0x000fda0003f04270 */
[----:B------:R-:W-:Y:S05]  /*d570*/  @P0 BRA `(.L_x_1276) ;  /* 0x0000089000000947 */ /* 0x000fea0003800000 */
[----:B-1----:R-:W2:Y:S01]  /*d580*/  LDL R6, [R1+0x2c] ;  /* 0x00002c0001067983 */ /* 0x002ea20000100800 */
[----:B------:R-:W-:Y:S01]  /*d590*/  MOV R4, c[0x0][0x4e8] ;  /* 0x00013a0000047a02 */ /* 0x000fe20000000f00 */
[----:B------:R-:W-:Y:S02]  /*d5a0*/  IMAD R2, R13, c[0x0][0x3a0], RZ ;  /* 0x0000e8000d027a24 */ /* 0x000fe400078e02ff */
[----:B------:R-:W1:Y:S01]  /*d5b0*/  S2R R11, SR_TID.X ;  /* 0x00000000000b7919 */ /* 0x000e620000002100 */
[----:B------:R-:W-:Y:S01]  /*d5c0*/  ISETP.NE.AND P0, PT, R4, 0x1, PT ;  /* 0x000000010400780c */ /* 0x000fe20003f05270 */
[----:B------:R-:W-:-:S04]  /*d5d0*/  IMAD.WIDE.U32 R4, R0, c[0x0][0x3a0], RZ ;  /* 0x0000e80000047a25 */ /* 0x000fc800078e00ff */
[----:B------:R-:W-:-:S05]  /*d5e0*/  IMAD R0, R0, c[0x0][0x3a4], R2 ;  /* 0x0000e90000007a24 */ /* 0x000fca00078e0202 */
[----:B------:R-:W-:-:S05]  /*d5f0*/  IADD3 R5, R5, R0, RZ ;  /* 0x0000000005057210 */ /* 0x000fca0007ffe0ff */
[----:B------:R-:W-:-:S04]  /*d600*/  IMAD.WIDE.U32 R4, R245, c[0x0][0x3e8], R4 ;  /* 0x0000fa00f5047a25 */ /* 0x000fc800078e0004 */
[----:B------:R-:W-:Y:S01]  /*d610*/  IMAD R5, R245, c[0x0][0x3ec], R5 ;  /* 0x0000fb00f5057a24 */ /* 0x000fe200078e0205 */
[----:B-1----:R-:W-:-:S04]  /*d620*/  SHF.R.S32.HI R10, RZ, 0x1f, R11 ;  /* 0x0000001fff0a7819 */ /* 0x002fc8000001140b */
[----:B------:R-:W-:-:S04]  /*d630*/  LEA.HI R10, R10, R11, RZ, 0x3 ;  /* 0x0000000b0a0a7211 */ /* 0x000fc800078f18ff */
[----:B------:R-:W-:-:S04]  /*d640*/  SHF.R.S32.HI R10, RZ, 0x3, R10 ;  /* 0x00000003ff0a7819 */ /* 0x000fc8000001140a */
[C---:B------:R-:W-:Y:S02]  /*d650*/  LEA R14, R241.reuse, R10, 0x7 ;  /* 0x0000000af10e7211 */ /* 0x040fe400078e38ff */
[----:B--2---:R-:W-:Y:S01]  /*d660*/  LEA R2, R241, R6, 0x7 ;  /* 0x00000006f1027211 */ /* 0x004fe200078e38ff */
[----:B------:R-:W-:-:S03]  /*d670*/  IMAD R6, R20, c[0x0][0x3f0], RZ ;  /* 0x0000fc0014067a24 */ /* 0x000fc600078e02ff */
[----:B------:R-:W-:Y:S01]  /*d680*/  MOV R0, R2 ;  /* 0x0000000200007202 */ /* 0x000fe20000000f00 */
[----:B------:R-:W-:-:S04]  /*d690*/  @P0 IMAD.HI.U32 R7, R2, c[0x0][0x4ec], RZ ;  /* 0x00013b0002070a27 */ /* 0x000fc800078e00ff */
[C---:B------:R-:W-:Y:S01]  /*d6a0*/  IMAD R9, R3.reuse, c[0x0][0x3f4], R6 ;  /* 0x0000fd0003097a24 */ /* 0x040fe200078e0206 */
[----:B------:R-:W-:Y:S01]  /*d6b0*/  @P0 SHF.R.U32.HI R0, RZ, c[0x0][0x4f0], R7 ;  /* 0x00013c00ff000a19 */ /* 0x000fe20000011607 */
[----:B------:R-:W-:-:S03]  /*d6c0*/  IMAD.WIDE.U32 R6, R3, c[0x0][0x3f0], R4 ;  /* 0x0000fc0003067a25 */ /* 0x000fc600078e0004 */
[----:B------:R-:W-:Y:S02]  /*d6d0*/  IADD3 R4, -R0, RZ, RZ ;  /* 0x000000ff00047210 */ /* 0x000fe40007ffe1ff */
[----:B------:R-:W-:Y:S02]  /*d6e0*/  SHF.R.S32.HI R8, RZ, 0x1f, R0 ;  /* 0x0000001fff087819 */ /* 0x000fe40000011400 */
[----:B------:R-:W-:Y:S01]  /*d6f0*/  IADD3 R3, R7, R9, RZ ;  /* 0x0000000907037210 */ /* 0x000fe20007ffe0ff */
[----:B------:R-:W-:Y:S01]  /*d700*/  IMAD R4, R4, c[0x0][0x4e8], R2 ;  /* 0x00013a0004047a24 */ /* 0x000fe200078e0202 */
[----:B------:R-:W-:Y:S01]  /*d710*/  MOV R2, R6 ;  /* 0x0000000600027202 */ /* 0x000fe20000000f00 */
[----:B------:R-:W-:-:S04]  /*d720*/  IMAD R5, R8, c[0x0][0x3e0], RZ ;  /* 0x0000f80008057a24 */ /* 0x000fc800078e02ff */
        /* <DEDUP_REMOVED lines=12> */
.L_x_1336:
[----:B------:R-:W-:Y:S05]  /*d7f0*/  BRA.DIV ~URZ, `(.L_x_1286) ;  /* 0x00001f027f007947 */ /* 0x000fea000b800000 */
[----:B------:R3:W4:Y:S02]  /*d800*/  SHFL.IDX PT, R0, R15, RZ, 0x181f ;  /* 0x00181fff0f007589 */ /* 0x00072400000e0000 */
.L_x_1337:
[----:B------:R-:W-:Y:S01]  /*d810*/  IMAD R13, R17, c[0x0][0x4e8], RZ ;  /* 0x00013a00110d7a24 */ /* 0x000fe200078e02ff */
[----:B------:R-:W-:Y:S04]  /*d820*/  BSSY B0, `(.L_x_1287) ;  /* 0x0000014000007945 */ /* 0x000fe80003800000 */
        /* <DEDUP_REMOVED lines=15> */
[----:B-----5:R-:W-:-:S05]  /*d920*/  @!P2 LEA.HI.X R9, R237, R4, R5, 0x1, P6 ;  /* 0x00000004ed09a211 */ /* 0x020fca00030f0c05 */
[----:B------:R2:W-:Y:S04]  /*d930*/  @!P2 ST.E.128 [R8.64], RZ ;  /* 0x000000ff0800a985 */ /* 0x0005e8000c101d06 */
[----:B------:R2:W-:Y:S04]  /*d940*/  @!P1 ST.E.128 [R6.64], RZ ;  /* 0x000000ff06009985 */ /* 0x0005e8000c101d06 */
[----:B------:R2:W-:Y:S02]  /*d950*/  @!P0 ST.E.128 [R2.64], RZ ;  /* 0x000000ff02008985 */ /* 0x0005e4000c101d06 */
.L_x_1288:
[----:B------:R-:W-:Y:S05]  /*d960*/  BSYNC B0 ;  /* 0x0000000000007941 */ /* 0x000fea0003800000 */
.L_x_1287:
[----:B------:R-:W-:Y:S05]  /*d970*/  BRA.DIV ~URZ, `(.L_x_1289) ;  /* 0x00001de27f007947 */ /* 0x000fea000b800000 */
[----:B--2---:R2:W1:Y:S04]  /*d980*/  SHFL.IDX PT, R4, R12, 0x1, 0x181f ;  /* 0x00381f000c047f89 */ /* 0x00446800000e0000 */
[----:B----4-:R2:W4:Y:S02]  /*d990*/  SHFL.IDX PT, R0, R15, 0x1, 0x181f ;  /* 0x00381f000f007f89 */ /* 0x01052400000e0000 */
.L_x_1338:
        /* <DEDUP_REMOVED lines=21> */
.L_x_1291:
[----:B------:R-:W-:Y:S05]  /*daf0*/  BSYNC B0 ;  /* 0x0000000000007941 */ /* 0x000fea0003800000 */
.L_x_1290:
[----:B------:R-:W-:Y:S05]  /*db00*/  BRA.DIV ~URZ, `(.L_x_1292) ;  /* 0x00001d127f007947 */ /* 0x000fea000b800000 */
[----:B-1----:R1:W2:Y:S02]  /*db10*/  SHFL.IDX PT, R4, R12, 0x2, 0x181f ;  /* 0x00581f000c047f89 */ /* 0x0022a400000e0000 */
.L_x_1339:
[----:B------:R-:W-:Y:S05]  /*db20*/  BRA.DIV ~URZ, `(.L_x_1293) ;  /* 0x00001d627f007947 */ /* 0x000fea000b800000 */
[----:B----4-:R4:W1:Y:S02]  /*db30*/  SHFL.IDX PT, R0, R15, 0x2, 0x181f ;  /* 0x00581f000f007f89 */ /* 0x01086400000e0000 */
.L_x_1340:
        /* <DEDUP_REMOVED lines=21> */
.L_x_1295:
[----:B------:R-:W-:Y:S05]  /*dc90*/  BSYNC B0 ;  /* 0x0000000000007941 */ /* 0x000fea0003800000 */
.L_x_1294:
[----:B------:R-:W-:Y:S05]  /*dca0*/  BRA.DIV ~URZ, `(.L_x_1296) ;  /* 0x00001c427f007947 */ /* 0x000fea000b800000 */
[----:B--2---:R2:W3:Y:S04]  /*dcb0*/  SHFL.IDX PT, R4, R12, 0x3, 0x181f ;  /* 0x00781f000c047f89 */ /* 0x0044e800000e0000 */
[----:B-1----:R2:W1:Y:S02]  /*dcc0*/  SHFL.IDX PT, R0, R15, 0x3, 0x181f ;  /* 0x00781f000f007f89 */ /* 0x00246400000e0000 */
.L_x_1341:
[----:B------:R-:W-:-:S04]  /*dcd0*/  IADD3 R14, R14, 0x60, RZ ;  /* 0x000000600e0e7810 */ /* 0x000fc80007ffe0ff */
        /* <DEDUP_REMOVED lines=10> */
[----:B---3--:R-:W-:Y:S02]  /*dd80*/  @!P3 LEA.HI.X R11, R234, R4, R235, 0x1, P4 ;  /* 0x00000004ea0bb211 */ /* 0x008fe400020f0ceb */
        /* <DEDUP_REMOVED lines=8> */
.L_x_1276:
[----:B------:R-:W-:Y:S05]  /*de10*/  BSYNC B1 ;  /* 0x0000000000017941 */ /* 0x000fea0003800000 */
.L_x_1260:
[----:B-1--4-:R-:W4:Y:S02]  /*de20*/  LDL R0, [R1+0x30] ;  /* 0x0000300001007983 */ /* 0x012f240000100800 */
[----:B----4-:R-:W-:-:S13]  /*de30*/  ISETP.NE.AND P0, PT, R0, RZ, PT ;  /* 0x000000ff0000720c */ /* 0x010fda0003f05270 */
[----:B------:R-:W-:Y:S01]  /*de40*/  @P0 WARPSYNC 0xffffffff ;  /* 0xffffffff00000948 */ /* 0x000fe20003800000 */
[----:B------:R-:W-:Y:S06]  /*de50*/  @P0 BAR.SYNC.DEFER_BLOCKING 0x5, 0x100 ;  /* 0x0144000000000b1d */ /* 0x000fec0000010000 */
[----:B------:R-:W1:Y:S04]  /*de60*/  @P0 LDS.128 R240, [0x20100] ;  /* 0x02010000fff00984 */ /* 0x000e680000000c00 */
[----:B------:R-:W-:Y:S06]  /*de70*/  @P0 BAR.ARV 0x4, 0x100 ;  /* 0x0104000000000b1d */ /* 0x000fec0000002000 */
[----:B------:R-:W-:Y:S05]  /*de80*/  @P0 BRA `(.L_x_1297) ;  /* 0x00000ae000000947 */ /* 0x000fea0003800000 */
[----:B------:R-:W4:Y:S01]  /*de90*/  S2R R0, SR_TID.X ;  /* 0x0000000000007919 */ /* 0x000f220000002100 */
[----:B---3--:R-:W-:Y:S01]  /*dea0*/  IMAD.MOV.U32 R7, RZ, RZ, RZ ;  /* 0x000000ffff077224 */ /* 0x008fe200078e00ff */
[----:B--2-4-:R-:W-:-:S04]  /*deb0*/  LOP3.LUT R14, R0, 0x1f, RZ, 0xc0, !PT ;  /* 0x0000001f000e7812 */ /* 0x014fc800078ec0ff */
[----:B------:R-:W-:Y:S01]  /*dec0*/  ISETP.NE.AND P5, PT, R14, 0x1f, PT ;  /* 0x0000001f0e00780c */ /* 0x000fe20003fa5270 */
[----:B------:R-:W-:Y:S10]  /*ded0*/  BRA.DIV ~URZ, `(.L_x_1298) ;  /* 0x00001ad27f007947 */ /* 0x000ff4000b800000 */
[----:B------:R2:W3:Y:S02]  /*dee0*/  SHFL.IDX PT, R9, R122, RZ, 0x1f ;  /* 0x00001fff7a097589 */ /* 0x0004e400000e0000 */
.L_x_1342:
[----:B------:R-:W-:Y:S05]  /*def0*/  BRA.DIV ~URZ, `(.L_x_1299) ;  /* 0x00001b227f007947 */ /* 0x000fea000b800000 */
[----:B------:R4:W2:Y:S02]  /*df00*/  SHFL.IDX PT, R8, R122, 0x1, 0x1f ;  /* 0x00201f007a087f89 */ /* 0x0008a400000e0000 */
.L_x_1343:
[----:B-1----:R-:W-:Y:S02]  /*df10*/  IMAD.IADD R0, R243, 0x1, R14 ;  /* 0x00000001f3007824 */ /* 0x002fe400078e020e */
[----:B------:R-:W-:-:S03]  /*df20*/  IMAD.MOV.U32 R6, RZ, RZ, RZ ;  /* 0x000000ffff067224 */ /* 0x000fc600078e00ff */
        /* <DEDUP_REMOVED lines=16> */
.L_x_1344:
        /* <DEDUP_REMOVED lines=16> */
.L_x_1345:
[----:B----4-:R-:W-:Y:S01]  /*e130*/  IMAD R0, R0, c[0x0][0x538], RZ ;  /* 0x00014e0000007a24 */ /* 0x010fe200078e02ff */
[----:B------:R-:W-:Y:S04]  /*e140*/  BSSY B1, `(.L_x_1302) ;  /* 0x000007d000017945 */ /* 0x000fe80003800000 */
[----:B--2---:R-:W-:-:S04]  /*e150*/  IADD3 R8, R0, R8, RZ ;  /* 0x0000000800087210 */ /* 0x004fc80007ffe0ff */
[----:B---3--:R-:W-:-:S13]  /*e160*/  ISETP.GT.AND P6, PT, R8, R9, PT ;  /* 0x000000090800720c */ /* 0x008fda0003fc4270 */
[----:B------:R-:W-:Y:S05]  /*e170*/  @P6 BRA `(.L_x_1303) ;  /* 0x0000024000006947 */ /* 0x000fea0003800000 */
.L_x_1307:
        /* <DEDUP_REMOVED lines=16> */
.L_x_1346:
        /* <DEDUP_REMOVED lines=16> */
.L_x_1347:
[----:B--2---:R-:W-:-:S05]  /*e380*/  IMAD R0, R0, c[0x0][0x538], RZ ;  /* 0x00014e0000007a24 */ /* 0x004fca00078e02ff */
[----:B------:R-:W-:-:S04]  /*e390*/  IADD3 R8, R0, R8, RZ ;  /* 0x0000000800087210 */ /* 0x000fc80007ffe0ff */
[----:B------:R-:W-:-:S13]  /*e3a0*/  ISETP.GT.AND P6, PT, R8, R9, PT ;  /* 0x000000090800720c */ /* 0x000fda0003fc4270 */
[----:B-1----:R-:W-:Y:S05]  /*e3b0*/  @!P6 BRA `(.L_x_1307) ;  /* 0xfffffdc00000e947 */ /* 0x002fea000383ffff */
.L_x_1303:
[----:B------:R-:W-:-:S05]  /*e3c0*/  IADD3 R12, -R0, R8, RZ ;  /* 0x00000008000c7210 */ /* 0x000fca0007ffe1ff */
[----:B------:R-:W-:-:S05]  /*e3d0*/  IMAD R0, R4, c[0x0][0x538], R12 ;  /* 0x00014e0004007a24 */ /* 0x000fca00078e020c */
[----:B------:R-:W-:Y:S01]  /*e3e0*/  ISETP.GT.AND P0, PT, R0, R9, PT ;  /* 0x000000090000720c */ /* 0x000fe20003f04270 */
[----:B------:R-:W-:-:S12]  /*e3f0*/  BRA.DIV ~URZ, `(.L_x_1308) ;  /* 0x00001a627f007947 */ /* 0x000fd8000b800000 */
[----:B------:R-:W-:-:S04]  /*e400*/  VOTE.ANY R11, PT, !P0 ;  /* 0x00000000000b7806 */ /* 0x000fc800040e0100 */
.L_x_1348:
[----:B------:R2:W3:Y:S01]  /*e410*/  POPC R10, R11 ;  /* 0x0000000b000a7309 */ /* 0x0004e20000000000 */
[----:B------:R-:W-:Y:S05]  /*e420*/  BRA.DIV ~URZ, `(.L_x_1309) ;  /* 0x00001a827f007947 */ /* 0x000fea000b800000 */
[----:B---3--:R3:W4:Y:S04]  /*e430*/  SHFL.IDX PT, R8, R6, R10, 0x1f ;  /* 0x00001f0a06087589 */ /* 0x00872800000e0000 */
[----:B------:R3:W1:Y:S02]  /*e440*/  SHFL.IDX PT, R7, R7, R10, 0x1f ;  /* 0x00001f0a07077589 */ /* 0x00066400000e0000 */
.L_x_1349:
[----:B------:R-:W-:Y:S01]  /*e450*/  ISETP.NE.AND P0, PT, R11, RZ, PT ;  /* 0x000000ff0b00720c */ /* 0x000fe20003f05270 */
[----:B------:R-:W-:-:S12]  /*e460*/  BSSY B0, `(.L_x_1310) ;  /* 0x0000005000007945 */ /* 0x000fd80003800000 */
[----:B------:R-:W-:Y:S05]  /*e470*/  @!P0 BRA `(.L_x_1311) ;  /* 0x0000003000008947 */ /* 0x000fea0003800000 */
[----:B------:R-:W-:Y:S01]  /*e480*/  IADD3 R3, R10, -0x1, RZ ;  /* 0xffffffff0a037810 */ /* 0x000fe20007ffe0ff */
[----:B------:R-:W-:Y:S05]  /*e490*/  BRA.DIV ~URZ, `(.L_x_1312) ;  /* 0x00001ae27f007947 */ /* 0x000fea000b800000 */
[----:B------:R2:W3:Y:S02]  /*e4a0*/  SHFL.IDX PT, R13, R4, R3, 0x1f ;  /* 0x00001f03040d7589 */ /* 0x0004e400000e0000 */
.L_x_1311:
[----:B------:R-:W-:Y:S05]  /*e4b0*/  BSYNC B0 ;  /* 0x0000000000007941 */ /* 0x000fea0003800000 */
.L_x_1310:
[----:B----4-:R-:W-:Y:S01]  /*e4c0*/  IABS R2, R8 ;  /* 0x0000000800027213 */ /* 0x010fe20000000000 */
[----:B---3--:R-:W-:Y:S01]  /*e4d0*/  IMAD R240, R13, c[0x0][0x538], R12 ;  /* 0x00014e000df07a24 */ /* 0x008fe200078e020c */
[----:B-12---:R-:W-:Y:S01]  /*e4e0*/  IABS R3, R7 ;  /* 0x0000000700037213 */ /* 0x006fe20000000000 */
[----:B------:R-:W-:Y:S01]  /*e4f0*/  IMAD.IADD R243, R10, 0x1, R243 ;  /* 0x000000010af37824 */ /* 0x000fe200078e02f3 */
[----:B------:R-:W1:Y:S01]  /*e500*/  I2F.RP R4, R2 ;  /* 0x0000000200047306 */ /* 0x000e620000209400 */
[----:B------:R-:W-:Y:S01]  /*e510*/  IMAD.IADD R9, R9, 0x1, -R240 ;  /* 0x0000000109097824 */ /* 0x000fe200078e0af0 */
[----:B------:R-:W-:-:S04]  /*e520*/  MOV R6, R3 ;  /* 0x0000000300067202 */ /* 0x000fc80000000f00 */
[----:B------:R-:W-:Y:S02]  /*e530*/  IABS R11, R9 ;  /* 0x00000009000b7213 */ /* 0x000fe40000000000 */
[----:B------:R-:W-:Y:S08]  /*e540*/  I2F.RP R12, R6 ;  /* 0x00000006000c7306 */ /* 0x000ff00000209400 */
        /* <DEDUP_REMOVED lines=9> */
[----:B------:R-:W-:-:S03]  /*e5e0*/  IMAD.HI.U32 R5, R5, R3, R4 ;  /* 0x0000000305057227 */ /* 0x000fc600078e0004 */
[----:B------:R-:W-:Y:S01]  /*e5f0*/  MOV R4, R0 ;  /* 0x0000000000047202 */ /* 0x000fe20000000f00 */
        /* <DEDUP_REMOVED lines=45> */
.L_x_1304:
[----:B------:R-:W-:Y:S01]  /*e8d0*/  IMAD.MOV.U32 R240, RZ, RZ, R9 ;  /* 0x000000fffff07224 */ /* 0x000fe200078e0009 */
[----:B------:R-:W-:Y:S01]  /*e8e0*/  MOV R242, RZ ;  /* 0x000000ff00f27202 */ /* 0x000fe20000000f00 */
[----:B------:R-:W-:Y:S01]  /*e8f0*/  IMAD.MOV.U32 R241, RZ, RZ, RZ ;  /* 0x000000fffff17224 */ /* 0x000fe200078e00ff */
[----:B------:R-:W-:Y:S02]  /*e900*/  MOV R243, c[0x0][0x53c] ;  /* 0x00014f0000f37a02 */ /* 0x000fe40000000f00 */
.L_x_1313:
[----:B------:R-:W-:Y:S05]  /*e910*/  BSYNC B1 ;  /* 0x0000000000017941 */ /* 0x000fea0003800000 */
.L_x_1302:
[----:B------:R-:W-:Y:S01]  /*e920*/  WARPSYNC 0xffffffff ;  /* 0xffffffff00007948 */ /* 0x000fe20003800000 */
[----:B------:R-:W-:Y:S01]  /*e930*/  BAR.SYNC.DEFER_BLOCKING 0x4, 0x100 ;  /* 0x0104000000007b1d */ /* 0x000fe20000010000 */
[----:B------:R-:W-:-:S13]  /*e940*/  ISETP.NE.AND P0, PT, R14, RZ, PT ;  /* 0x000000ff0e00720c */ /* 0x000fda0003f05270 */
[----:B------:R2:W-:Y:S04]  /*e950*/  @!P0 STS.128 [0x20100], R240 ;  /* 0x020100f0ff008388 */ /* 0x0005e80000000c00 */
[----:B------:R-:W-:Y:S06]  /*e960*/  BAR.ARV 0x5, 0x100 ;  /* 0x0144000000007b1d */ /* 0x000fec0000002000 */
.L_x_1297:
[----:B-1----:R-:W-:-:S13]  /*e970*/  ISETP.GE.AND P0, PT, R243, c[0x0][0x53c], PT ;  /* 0x00014f00f3007a0c */ /* 0x002fda0003f06270 */
[----:B--23--:R-:W-:Y:S01]  /*e980*/  @P0 CALL.REL.NOINC `(.L_x_1314) ;  /* 0x0000001000000944 */ /* 0x00cfe20003c00000 */
[----:B------:R-:W-:Y:S05]  /*e990*/  BRA `(.L_x_1315) ;  /* 0xffff2cc000007947 */ /* 0x000fea000383ffff */
.L_x_1314:
[----:B------:R-:W-:Y:S05]  /*e9a0*/  EXIT ;  /* 0x000000000000794d */ /* 0x000fea0003800000 */
.L_x_1226:
[----:B------:R-:W-:Y:S01]  /*e9b0*/  IMAD.MOV.U32 R0, RZ, RZ, R5 ;  /* 0x000000ffff007224 */ /* 0x000fe200078e0005 */
[----:B------:R-:W-:Y:S02]  /*e9c0*/  MOV R2, 0x1 ;  /* 0x0000000100027802 */ /* 0x000fe40000000f00 */
[----:B------:R-:W-:Y:S02]  /*e9d0*/  MOV R3, 0xe9f0 ;  /* 0x0000e9f000037802 */ /* 0x000fe40000000f00 */
[----:B--2---:R-:W-:Y:S05]  /*e9e0*/  CALL.REL.NOINC `($__internal_28_$__cuda_sm70_shflsync_up_p) ;  /* 0x0000169000007944 */ /* 0x004fea0003c00000 */
[----:B------:R-:W-:Y:S01]  /*e9f0*/  MOV R0, R4 ;  /* 0x0000000400007202 */ /* 0x000fe20000000f00 */
[----:B------:R-:W-:Y:S05]  /*ea00*/  BRA `(.L_x_1316) ;  /* 0xffff1a4000007947 */ /* 0x000fea000383ffff */
.L_x_1227:
[----:B------:R-:W-:Y:S01]  /*ea10*/  IMAD.MOV.U32 R0, RZ, RZ, R5 ;  /* 0x000000ffff007224 */ /* 0x000fe200078e0005 */
[----:B------:R-:W-:Y:S02]  /*ea20*/  MOV R2, 0x2 ;  /* 0x0000000200027802 */ /* 0x000fe40000000f00 */
[----:B------:R-:W-:Y:S02]  /*ea30*/  MOV R3, 0xea50 ;  /* 0x0000ea5000037802 */ /* 0x000fe40000000f00 */
[----:B--2---:R-:W-:Y:S05]  /*ea40*/  CALL.REL.NOINC `($__internal_28_$__cuda_sm70_shflsync_up_p) ;  /* 0x0000163000007944 */ /* 0x004fea0003c00000 */
[----:B------:R-:W-:Y:S01]  /*ea50*/  SEL R0, R4, RZ, P4 ;  /* 0x000000ff04007207 */ /* 0x000fe20002000000 */
[----:B------:R-:W-:Y:S01]  /*ea60*/  IMAD.MOV.U32 R2, RZ, RZ, 0x4 ;  /* 0x00000004ff027424 */ /* 0x000fe200078e00ff */
[----:B------:R-:W-:-:S03]  /*ea70*/  MOV R3, 0xeaa0 ;  /* 0x0000eaa000037802 */ /* 0x000fc60000000f00 */
[----:B------:R-:W-:Y:S02]  /*ea80*/  IMAD.IADD R0, R5, 0x1, R0 ;  /* 0x0000000105007824 */ /* 0x000fe400078e0200 */
[----:B------:R-:W-:Y:S05]  /*ea90*/  CALL.REL.NOINC `($__internal_28_$__cuda_sm70_shflsync_up_p) ;  /* 0x000015e000007944 */ /* 0x000fea0003c00000 */
        /* <DEDUP_REMOVED lines=13> */
[----:B------:R-:W-:Y:S01]  /*eb70*/  IMAD.IADD R4, R0, 0x1, R4 ;  /* 0x0000000100047824 */ /* 0x000fe200078e0204 */
[----:B------:R-:W-:-:S03]  /*eb80*/  MOV R0, 0x1f ;  /* 0x0000001f00007802 */ /* 0x000fc60000000f00 */
[----:B------:R-:W-:Y:S02]  /*eb90*/  IMAD.MOV.U32 R5, RZ, RZ, R4 ;  /* 0x000000ffff057224 */ /* 0x000fe400078e0004 */
[----:B------:R-:W-:Y:S05]  /*eba0*/  CALL.REL.NOINC `($__internal_27_$__cuda_sm70_shflsync_idx_p) ;  /* 0x0000148000007944 */ /* 0x000fea0003c00000 */
[----:B------:R-:W-:Y:S05]  /*ebb0*/  BRA `(.L_x_1317) ;  /* 0xffff199000007947 */ /* 0x000fea000383ffff */
.L_x_1229:
[----:B------:R-:W-:Y:S02]  /*ebc0*/  SEL R0, RZ, 0x1, P0 ;  /* 0x00000001ff007807 */ /* 0x000fe40000000000 */
[----:B------:R-:W-:Y:S02]  /*ebd0*/  MOV R2, 0xebf0 ;  /* 0x0000ebf000027802 */ /* 0x000fe40000000f00 */
[----:B------:R-:W-:Y:S05]  /*ebe0*/  CALL.REL.NOINC `($__internal_29_$__cuda_sm70_votesync_ballot) ;  /* 0x0000150000007944 */ /* 0x000fea0003c00000 */
[----:B------:R-:W-:Y:S01]  /*ebf0*/  MOV R6, R0 ;  /* 0x0000000000067202 */ /* 0x000fe20000000f00 */
[----:B------:R-:W-:Y:S05]  /*ec00*/  BRA `(.L_x_1318) ;  /* 0xffff19d000007947 */ /* 0x000fea000383ffff */
.L_x_1230:
[----:B------:R-:W-:Y:S01]  /*ec10*/  IMAD.MOV.U32 R5, RZ, RZ, R8 ;  /* 0x000000ffff057224 */ /* 0x000fe200078e0008 */
[----:B--2---:R-:W-:Y:S01]  /*ec20*/  MOV R3, R243 ;  /* 0x000000f300037202 */ /* 0x004fe20000000f00 */
[----:B------:R-:W-:Y:S01]  /*ec30*/  IMAD.MOV.U32 R0, RZ, RZ, 0x1f ;  /* 0x0000001fff007424 */ /* 0x000fe200078e00ff */
[----:B------:R-:W-:Y:S02]  /*ec40*/  MOV R2, 0xec60 ;  /* 0x0000ec6000027802 */ /* 0x000fe40000000f00 */
[----:B-1----:R-:W-:Y:S05]  /*ec50*/  CALL.REL.NOINC `($__internal_27_$__cuda_sm70_shflsync_idx_p) ;  /* 0x000013d000007944 */ /* 0x002fea0003c00000 */
[----:B------:R-:W-:Y:S01]  /*ec60*/  IMAD.MOV.U32 R11, RZ, RZ, R0 ;  /* 0x000000ffff0b7224 */ /* 0x000fe200078e0000 */
[----:B------:R-:W-:Y:S01]  /*ec70*/  MOV R5, R7 ;  /* 0x0000000700057202 */ /* 0x000fe20000000f00 */
[----:B------:R-:W-:Y:S01]  /*ec80*/  IMAD.MOV.U32 R7, RZ, RZ, RZ ;  /* 0x000000ffff077224 */ /* 0x000fe200078e00ff */
[----:B------:R-:W-:Y:S01]  /*ec90*/  MOV R3, R243 ;  /* 0x000000f300037202 */ /* 0x000fe20000000f00 */
[----:B------:R-:W-:Y:S01]  /*eca0*/  IMAD.MOV.U32 R0, RZ, RZ, 0x1f ;  /* 0x0000001fff007424 */ /* 0x000fe200078e00ff */
[----:B------:R-:W-:-:S02]  /*ecb0*/  MOV R2, 0xecd0 ;  /* 0x0000ecd000027802 */ /* 0x000fc40000000f00 */
[----:B------:R-:W-:Y:S05]  /*ecc0*/  CALL.REL.NOINC `($__internal_27_$__cuda_sm70_shflsync_idx_p) ;  /* 0x0000136000007944 */ /* 0x000fea0003c00000 */
[----:B------:R-:W-:Y:S01]  /*ecd0*/  MOV R10, R0 ;  /* 0x00000000000a7202 */ /* 0x000fe20000000f00 */
[----:B------:R-:W-:Y:S05]  /*ece0*/  BRA `(.L_x_1319) ;  /* 0xffff194000007947 */ /* 0x000fea000383ffff */
.L_x_1233:
[----:B------:R-:W-:Y:S01]  /*ecf0*/  IMAD.MOV.U32 R5, RZ, RZ, R4 ;  /* 0x000000ffff057224 */ /* 0x000fe200078e0004 */
[----:B------:R-:W-:-:S02]  /*ed00*/  MOV R0, 0x1f ;  /* 0x0000001f00007802 */ /* 0x000fc40000000f00 */
[----:B------:R-:W-:Y:S02]  /*ed10*/  MOV R2, 0xed30 ;  /* 0x0000ed3000027802 */ /* 0x000fe40000000f00 */
[----:B-1----:R-:W-:Y:S05]  /*ed20*/  CALL.REL.NOINC `($__internal_27_$__cuda_sm70_shflsync_idx_p) ;  /* 0x0000130000007944 */ /* 0x002fea0003c00000 */
[----:B------:R-:W-:Y:S01]  /*ed30*/  MOV R7, R0 ;  /* 0x0000000000077202 */ /* 0x000fe20000000f00 */
[----:B------:R-:W-:Y:S05]  /*ed40*/  BRA `(.L_x_1232) ;  /* 0xffff194000007947 */ /* 0x000fea000383ffff */
.L_x_1241:
[----:B------:R-:W-:Y:S01]  /*ed50*/  IMAD.MOV.U32 R5, RZ, RZ, R14 ;  /* 0x000000ffff057224 */ /* 0x000fe200078e000e */
[----:B------:R-:W-:Y:S01]  /*ed60*/  MOV R3, RZ ;  /* 0x000000ff00037202 */ /* 0x000fe20000000f00 */
[----:B------:R-:W-:Y:S01]  /*ed70*/  IMAD.MOV.U32 R0, RZ, RZ, 0x181f ;  /* 0x0000181fff007424 */ /* 0x000fe200078e00ff */
[----:B------:R-:W-:Y:S02]  /*ed80*/  MOV R2, 0xeda0 ;  /* 0x0000eda000027802 */ /* 0x000fe40000000f00 */
[----:B------:R-:W-:Y:S05]  /*ed90*/  CALL.REL.NOINC `($__internal_27_$__cuda_sm70_shflsync_idx_p) ;  /* 0x0000129000007944 */ /* 0x000fea0003c00000 */
[----:B------:R-:W-:Y:S01]  /*eda0*/  MOV R4, R0 ;  /* 0x0000000000047202 */ /* 0x000fe20000000f00 */
[----:B------:R-:W-:Y:S05]  /*edb0*/  BRA `(.L_x_1320) ;  /* 0xffff390000007947 */ /* 0x000fea000383ffff */
.L_x_1242:
[----:B------:R-:W-:Y:S01]  /*edc0*/  IMAD.MOV.U32 R5, RZ, RZ, R15 ;  /* 0x000000ffff057224 */ /* 0x000fe200078e000f */
[----:B------:R-:W-:Y:S01]  /*edd0*/  MOV R3, RZ ;  /* 0x000000ff00037202 */ /* 0x000fe20000000f00 */
[----:B------:R-:W-:Y:S01]  /*ede0*/  IMAD.MOV.U32 R0, RZ, RZ, 0x181f ;  /* 0x0000181fff007424 */ /* 0x000fe200078e00ff */
[----:B------:R-:W-:Y:S02]  /*edf0*/  MOV R2, 0xee10 ;  /* 0x0000ee1000027802 */ /* 0x000fe40000000f00 */
[----:B-12---:R-:W-:Y:S05]  /*ee00*/  CALL.REL.NOINC `($__internal_27_$__cuda_sm70_shflsync_idx_p) ;  /* 0x0000122000007944 */ /* 0x006fea0003c00000 */
[----:B------:R-:W-:Y:S05]  /*ee10*/  BRA `(.L_x_1321) ;  /* 0xffff38c000007947 */ /* 0x000fea000383ffff */
.L_x_1245:
[----:B------:R-:W-:Y:S01]  /*ee20*/  IMAD.MOV.U32 R5, RZ, RZ, R14 ;  /* 0x000000ffff057224 */ /* 0x000fe200078e000e */
[----:B--2---:R-:W-:Y:S01]  /*ee30*/  MOV R3, 0x1 ;  /* 0x0000000100037802 */ /* 0x004fe20000000f00 */
[----:B----4-:R-:W-:Y:S01]  /*ee40*/  IMAD.MOV.U32 R0, RZ, RZ, 0x181f ;  /* 0x0000181fff007424 */ /* 0x010fe200078e00ff */
[----:B------:R-:W-:-:S02]  /*ee50*/  MOV R2, 0xee70 ;  /* 0x0000ee7000027802 */ /* 0x000fc40000000f00 */
[----:B-1-3--:R-:W-:Y:S05]  /*ee60*/  CALL.REL.NOINC `($__internal_27_$__cuda_sm70_shflsync_idx_p) ;  /* 0x000011c000007944 */ /* 0x00afea0003c00000 */
[----:B------:R-:W-:Y:S01]  /*ee70*/  IMAD.MOV.U32 R4, RZ, RZ, R0 ;  /* 0x000000ffff047224 */ /* 0x000fe200078e0000 */
[----:B------:R-:W-:Y:S01]  /*ee80*/  MOV R3, 0x1 ;  /* 0x0000000100037802 */ /* 0x000fe20000000f00 */
[----:B------:R-:W-:Y:S01]  /*ee90*/  IMAD.MOV.U32 R5, RZ, RZ, R15 ;  /* 0x000000ffff057224 */ /* 0x000fe200078e000f */
[----:B------:R-:W-:-:S02]  /*eea0*/  MOV R0, 0x181f ;  /* 0x0000181f00007802 */ /* 0x000fc40000000f00 */
[----:B------:R-:W-:Y:S02]  /*eeb0*/  MOV R2, 0xeed0 ;  /* 0x0000eed000027802 */ /* 0x000fe40000000f00 */
[----:B------:R-:W-:Y:S05]  /*eec0*/  CALL.REL.NOINC `($__internal_27_$__cuda_sm70_shflsync_idx_p) ;  /* 0x0000116000007944 */ /* 0x000fea0003c00000 */
[----:B------:R-:W-:Y:S05]  /*eed0*/  BRA `(.L_x_1322) ;  /* 0xffff398000007947 */ /* 0x000fea000383ffff */
.L_x_1248:
[----:B------:R-:W-:Y:S01]  /*eee0*/  IMAD.MOV.U32 R5, RZ, RZ, R14 ;  /* 0x000000ffff057224 */ /* 0x000fe200078e000e */
[----:B-1----:R-:W-:Y:S01]  /*eef0*/  MOV R3, 0x2 ;  /* 0x0000000200037802 */ /* 0x002fe20000000f00 */
[----:B----4-:R-:W-:Y:S01]  /*ef00*/  IMAD.MOV.U32 R0, RZ, RZ, 0x181f ;  /* 0x0000181fff007424 */ /* 0x010fe200078e00ff */
[----:B------:R-:W-:Y:S02]  /*ef10*/  MOV R2, 0xef30 ;  /* 0x0000ef3000027802 */ /* 0x000fe40000000f00 */
[----:B--23--:R-:W-:Y:S05]  /*ef20*/  CALL.REL.NOINC `($__internal_27_$__cuda_sm70_shflsync_idx_p) ;  /* 0x0000110000007944 */ /* 0x00cfea0003c00000 */
[----:B------:R-:W-:Y:S01]  /*ef30*/  MOV R4, R0 ;  /* 0x0000000000047202 */ /* 0x000fe20000000f00 */
[----:B------:R-:W-:Y:S05]  /*ef40*/  BRA `(.L_x_1323) ;  /* 0xffff3a8000007947 */ /* 0x000fea000383ffff */
.L_x_1249:
[----:B------:R-:W-:Y:S01]  /*ef50*/  IMAD.MOV.U32 R5, RZ, RZ, R15 ;  /* 0x000000ffff057224 */ /* 0x000fe200078e000f */
[----:B------:R-:W-:Y:S01]  /*ef60*/  MOV R3, 0x2 ;  /* 0x0000000200037802 */ /* 0x000fe20000000f00 */
[----:B----4-:R-:W-:Y:S01]  /*ef70*/  IMAD.MOV.U32 R0, RZ, RZ, 0x181f ;  /* 0x0000181fff007424 */ /* 0x010fe200078e00ff */
[----:B------:R-:W-:Y:S02]  /*ef80*/  MOV R2, 0xefa0 ;  /* 0x0000efa000027802 */ /* 0x000fe40000000f00 */
[----:B-123--:R-:W-:Y:S05]  /*ef90*/  CALL.REL.NOINC `($__internal_27_$__cuda_sm70_shflsync_idx_p) ;  /* 0x0000109000007944 */ /* 0x00efea0003c00000 */
[----:B------:R-:W-:Y:S05]  /*efa0*/  BRA `(.L_x_1324) ;  /* 0xffff3a4000007947 */ /* 0x000fea000383ffff */
.L_x_1252:
[----:B------:R-:W-:Y:S01]  /*efb0*/  IMAD.MOV.U32 R5, RZ, RZ, R14 ;  /* 0x000000ffff057224 */ /* 0x000fe200078e000e */
[----:B-1----:R-:W-:Y:S01]  /*efc0*/  MOV R3, 0x3 ;  /* 0x0000000300037802 */ /* 0x002fe20000000f00 */
[----:B------:R-:W-:Y:S01]  /*efd0*/  IMAD.MOV.U32 R0, RZ, RZ, 0x181f ;  /* 0x0000181fff007424 */ /* 0x000fe200078e00ff */
[----:B------:R-:W-:-:S02]  /*efe0*/  MOV R2, 0xf000 ;  /* 0x0000f00000027802 */ /* 0x000fc40000000f00 */
[----:B--234-:R-:W-:Y:S05]  /*eff0*/  CALL.REL.NOINC `($__internal_27_$__cuda_sm70_shflsync_idx_p) ;  /* 0x0000103000007944 */ /* 0x01cfea0003c00000 */
[----:B------:R-:W-:Y:S01]  /*f000*/  IMAD.MOV.U32 R4, RZ, RZ, R0 ;  /* 0x000000ffff047224 */ /* 0x000fe200078e0000 */
[----:B------:R-:W-:Y:S01]  /*f010*/  MOV R3, 0x3 ;  /* 0x0000000300037802 */ /* 0x000fe20000000f00 */
[----:B------:R-:W-:Y:S01]  /*f020*/  IMAD.MOV.U32 R5, RZ, RZ, R15 ;  /* 0x000000ffff057224 */ /* 0x000fe200078e000f */
[----:B------:R-:W-:-:S02]  /*f030*/  MOV R0, 0x181f ;  /* 0x0000181f00007802 */ /* 0x000fc40000000f00 */
[----:B------:R-:W-:Y:S02]  /*f040*/  MOV R2, 0xf060 ;  /* 0x0000f06000027802 */ /* 0x000fe40000000f00 */
[----:B------:R-:W-:Y:S05]  /*f050*/  CALL.REL.NOINC `($__internal_27_$__cuda_sm70_shflsync_idx_p) ;  /* 0x00000fd000007944 */ /* 0x000fea0003c00000 */
[----:B------:R-:W-:Y:S05]  /*f060*/  BRA `(.L_x_1325) ;  /* 0xffff3b0000007947 */ /* 0x000fea000383ffff */
.L_x_1257:
[----:B------:R-:W-:Y:S01]  /*f070*/  IMAD.MOV.U32 R2, RZ, RZ, R233 ;  /* 0x000000ffff027224 */ /* 0x000fe200078e00e9 */
[----:B------:R-:W-:Y:S01]  /*f080*/  MOV R7, 0x1f ;  /* 0x0000001f00077802 */ /* 0x000fe20000000f00 */
[----:B------:R-:W-:Y:S01]  /*f090*/  IMAD.MOV.U32 R5, RZ, RZ, 0x2 ;  /* 0x00000002ff057424 */ /* 0x000fe200078e00ff */
[----:B------:R-:W-:Y:S02]  /*f0a0*/  MOV R6, 0xffffffff ;  /* 0xffffffff00067802 */ /* 0x000fe40000000f00 */
[----:B------:R-:W-:Y:S02]  /*f0b0*/  MOV R3, 0xf0d0 ;  /* 0x0000f0d000037802 */ /* 0x000fe40000000f00 */
[----:B------:R-:W-:Y:S05]  /*f0c0*/  CALL.REL.NOINC `($__internal_26_$__cuda_sm70_shflsync_bfly_p) ;  /* 0x00000f1000007944 */ /* 0x000fea0003c00000 */
[----:B------:R-:W-:Y:S01]  /*f0d0*/  FADD.FTZ R0, R233, R5 ;  /* 0x00000005e9007221 */ /* 0x000fe20000010000 */
[----:B------:R-:W-:Y:S02]  /*f0e0*/  MOV R5, 0x1 ;  /* 0x0000000100057802 */ /* 0x000fe40000000f00 */
[----:B------:R-:W-:Y:S02]  /*f0f0*/  MOV R3, 0xf120 ;  /* 0x0000f12000037802 */ /* 0x000fe40000000f00 */
[----:B------:R-:W-:-:S02]  /*f100*/  MOV R2, R0 ;  /* 0x0000000000027202 */ /* 0x000fc40000000f00 */
[----:B------:R-:W-:Y:S05]  /*f110*/  CALL.REL.NOINC `($__internal_26_$__cuda_sm70_shflsync_bfly_p) ;  /* 0x00000ec000007944 */ /* 0x000fea0003c00000 */
[----:B------:R-:W-:Y:S01]  /*f120*/  FADD.FTZ R0, R0, R5 ;  /* 0x0000000500007221 */ /* 0x000fe20000010000 */
[----:B------:R-:W-:-:S02]  /*f130*/  MOV R2, R232 ;  /* 0x000000e800027202 */ /* 0x000fc40000000f00 */
[----:B------:R-:W-:Y:S02]  /*f140*/  MOV R5, 0x2 ;  /* 0x0000000200057802 */ /* 0x000fe40000000f00 */
[----:B------:R-:W-:Y:S02]  /*f150*/  MOV R3, 0xf170 ;  /* 0x0000f17000037802 */ /* 0x000fe40000000f00 */
[----:B------:R-:W-:Y:S05]  /*f160*/  CALL.REL.NOINC `($__internal_26_$__cuda_sm70_shflsync_bfly_p) ;  /* 0x00000e7000007944 */ /* 0x000fea0003c00000 */
[----:B------:R-:W-:Y:S01]  /*f170*/  FADD.FTZ R4, R232, R5 ;  /* 0x00000005e8047221 */ /* 0x000fe20000010000 */
[----:B------:R-:W-:Y:S02]  /*f180*/  MOV R5, 0x1 ;  /* 0x0000000100057802 */ /* 0x000fe40000000f00 */
[----:B------:R-:W-:Y:S02]  /*f190*/  MOV R3, 0xf1c0 ;  /* 0x0000f1c000037802 */ /* 0x000fe40000000f00 */
[----:B------:R-:W-:Y:S02]  /*f1a0*/  MOV R2, R4 ;  /* 0x0000000400027202 */ /* 0x000fe40000000f00 */
[----:B------:R-:W-:Y:S05]  /*f1b0*/  CALL.REL.NOINC `($__internal_26_$__cuda_sm70_shflsync_bfly_p) ;  /* 0x00000e2000007944 */ /* 0x000fea0003c00000 */
[----:B------:R-:W-:Y:S01]  /*f1c0*/  MOV R3, R5 ;  /* 0x0000000500037202 */ /* 0x000fe20000000f00 */
[----:B------:R-:W-:Y:S05]  /*f1d0*/  BRA `(.L_x_1326) ;  /* 0xffff9fc000007947 */ /* 0x000fea000383ffff */
.L_x_1264:
[----:B-1-34-:R-:W-:Y:S01]  /*f1e0*/  IMAD.MOV.U32 R5, RZ, RZ, R14 ;  /* 0x000000ffff057224 */ /* 0x01afe200078e000e */
[----:B------:R-:W-:Y:S01]  /*f1f0*/  MOV R3, RZ ;  /* 0x000000ff00037202 */ /* 0x000fe20000000f00 */
[----:B------:R-:W-:Y:S01]  /*f200*/  IMAD.MOV.U32 R0, RZ, RZ, 0x181f ;  /* 0x0000181fff007424 */ /* 0x000fe200078e00ff */
[----:B------:R-:W-:-:S02]  /*f210*/  MOV R2, 0xf230 ;  /* 0x0000f23000027802 */ /* 0x000fc40000000f00 */
[----:B------:R-:W-:Y:S05]  /*f220*/  CALL.REL.NOINC `($__internal_27_$__cuda_sm70_shflsync_idx_p) ;  /* 0x00000e0000007944 */ /* 0x000fea0003c00000 */
[----:B------:R-:W-:Y:S01]  /*f230*/  MOV R6, R0 ;  /* 0x0000000000067202 */ /* 0x000fe20000000f00 */
[----:B------:R-:W-:Y:S05]  /*f240*/  BRA `(.L_x_1327) ;  /* 0xffffbbc000007947 */ /* 0x000fea000383ffff */
.L_x_1265:
[----:B------:R-:W-:Y:S01]  /*f250*/  IMAD.MOV.U32 R5, RZ, RZ, R15 ;  /* 0x000000ffff057224 */ /* 0x000fe200078e000f */
[----:B------:R-:W-:Y:S01]  /*f260*/  MOV R3, RZ ;  /* 0x000000ff00037202 */ /* 0x000fe20000000f00 */
[----:B------:R-:W-:Y:S01]  /*f270*/  IMAD.MOV.U32 R0, RZ, RZ, 0x181f ;  /* 0x0000181fff007424 */ /* 0x000fe200078e00ff */
[----:B------:R-:W-:-:S02]  /*f280*/  MOV R2, 0xf2a0 ;  /* 0x0000f2a000027802 */ /* 0x000fc40000000f00 */
[----:B-12---:R-:W-:Y:S05]  /*f290*/  CALL.REL.NOINC `($__internal_27_$__cuda_sm70_shflsync_idx_p) ;  /* 0x00000d9000007944 */ /* 0x006fea0003c00000 */
[----:B------:R-:W-:Y:S05]  /*f2a0*/  BRA `(.L_x_1328) ;  /* 0xffffbb8000007947 */ /* 0x000fea000383ffff */
.L_x_1268:
        /* <DEDUP_REMOVED lines=12> */
.L_x_1271:
[----:B------:R-:W-:Y:S01]  /*f370*/  IMAD.MOV.U32 R5, RZ, RZ, R14 ;  /* 0x000000ffff057224 */ /* 0x000fe200078e000e */
[----:B-1----:R-:W-:Y:S01]  /*f380*/  MOV R3, 0x2 ;  /* 0x0000000200037802 */ /* 0x002fe20000000f00 */
[----:B----4-:R-:W-:Y:S01]  /*f390*/  IMAD.MOV.U32 R0, RZ, RZ, 0x181f ;  /* 0x0000181fff007424 */ /* 0x010fe200078e00ff */
[----:B------:R-:W-:Y:S02]  /*f3a0*/  MOV R2, 0xf3c0 ;  /* 0x0000f3c000027802 */ /* 0x000fe40000000f00 */
[----:B--23--:R-:W-:Y:S05]  /*f3b0*/  CALL.REL.NOINC `($__internal_27_$__cuda_sm70_shflsync_idx_p) ;  /* 0x00000c7000007944 */ /* 0x00cfea0003c00000 */
[----:B------:R-:W-:Y:S01]  /*f3c0*/  MOV R6, R0 ;  /* 0x0000000000067202 */ /* 0x000fe20000000f00 */
[----:B------:R-:W-:Y:S05]  /*f3d0*/  BRA `(.L_x_1330) ;  /* 0xffffbd5000007947 */ /* 0x000fea000383ffff */
.L_x_1272:
[----:B------:R-:W-:Y:S01]  /*f3e0*/  IMAD.MOV.U32 R5, RZ, RZ, R15 ;  /* 0x000000ffff057224 */ /* 0x000fe200078e000f */
[----:B------:R-:W-:Y:S01]  /*f3f0*/  MOV R3, 0x2 ;  /* 0x0000000200037802 */ /* 0x000fe20000000f00 */
[----:B----4-:R-:W-:Y:S01]  /*f400*/  IMAD.MOV.U32 R0, RZ, RZ, 0x181f ;  /* 0x0000181fff007424 */ /* 0x010fe200078e00ff */
[----:B------:R-:W-:Y:S02]  /*f410*/  MOV R2, 0xf430 ;  /* 0x0000f43000027802 */ /* 0x000fe40000000f00 */
[----:B-123--:R-:W-:Y:S05]  /*f420*/  CALL.REL.NOINC `($__internal_27_$__cuda_sm70_shflsync_idx_p) ;  /* 0x00000c0000007944 */ /* 0x00efea0003c00000 */
[----:B------:R-:W-:Y:S05]  /*f430*/  BRA `(.L_x_1331) ;  /* 0xffffbd1000007947 */ /* 0x000fea000383ffff */
.L_x_1275:
        /* <DEDUP_REMOVED lines=12> */
.L_x_1277:
[----:B------:R-:W-:Y:S01]  /*f500*/  IMAD.MOV.U32 R5, RZ, RZ, R20 ;  /* 0x000000ffff057224 */ /* 0x000fe200078e0014 */
[----:B------:R-:W-:Y:S01]  /*f510*/  MOV R3, RZ ;  /* 0x000000ff00037202 */ /* 0x000fe20000000f00 */
[----:B------:R-:W-:Y:S01]  /*f520*/  IMAD.MOV.U32 R0, RZ, RZ, 0x1c1f ;  /* 0x00001c1fff007424 */ /* 0x000fe200078e00ff */
[----:B------:R-:W-:Y:S02]  /*f530*/  MOV R2, 0xf550 ;  /* 0x0000f55000027802 */ /* 0x000fe40000000f00 */
[----:B------:R-:W-:Y:S05]  /*f540*/  CALL.REL.NOINC `($__internal_27_$__cuda_sm70_shflsync_idx_p) ;  /* 0x00000ae000007944 */ /* 0x000fea0003c00000 */
[----:B------:R-:W-:Y:S01]  /*f550*/  MOV R4, R0 ;  /* 0x0000000000047202 */ /* 0x000fe20000000f00 */
[----:B------:R-:W-:Y:S05]  /*f560*/  BRA `(.L_x_1333) ;  /* 0xffffc0e000007947 */ /* 0x000fea000383ffff */
.L_x_1278:
[----:B------:R-:W-:Y:S01]  /*f570*/  IMAD.MOV.U32 R5, RZ, RZ, R21 ;  /* 0x000000ffff057224 */ /* 0x000fe200078e0015 */
[----:B------:R-:W-:Y:S01]  /*f580*/  MOV R3, RZ ;  /* 0x000000ff00037202 */ /* 0x000fe20000000f00 */
[----:B------:R-:W-:Y:S01]  /*f590*/  IMAD.MOV.U32 R0, RZ, RZ, 0x1c1f ;  /* 0x00001c1fff007424 */ /* 0x000fe200078e00ff */
[----:B------:R-:W-:Y:S02]  /*f5a0*/  MOV R2, 0xf5c0 ;  /* 0x0000f5c000027802 */ /* 0x000fe40000000f00 */
[----:B-12---:R-:W-:Y:S05]  /*f5b0*/  CALL.REL.NOINC `($__internal_27_$__cuda_sm70_shflsync_idx_p) ;  /* 0x00000a7000007944 */ /* 0x006fea0003c00000 */
[----:B------:R-:W-:Y:S05]  /*f5c0*/  BRA `(.L_x_1334) ;  /* 0xffffc0a000007947 */ /* 0x000fea000383ffff */
.L_x_1281:
        /* <DEDUP_REMOVED lines=12> */
.L_x_1285:
[----:B------:R-:W-:Y:S01]  /*f690*/  IMAD.MOV.U32 R5, RZ, RZ, R12 ;  /* 0x000000ffff057224 */ /* 0x000fe200078e000c */
[----:B------:R-:W-:Y:S01]  /*f6a0*/  MOV R3, RZ ;  /* 0x000000ff00037202 */ /* 0x000fe20000000f00 */
[----:B------:R-:W-:Y:S01]  /*f6b0*/  IMAD.MOV.U32 R0, RZ, RZ, 0x181f ;  /* 0x0000181fff007424 */ /* 0x000fe200078e00ff */
[----:B------:R-:W-:Y:S02]  /*f6c0*/  MOV R2, 0xf6e0 ;  /* 0x0000f6e000027802 */ /* 0x000fe40000000f00 */
[----:B------:R-:W-:Y:S05]  /*f6d0*/  CALL.REL.NOINC `($__internal_27_$__cuda_sm70_shflsync_idx_p) ;  /* 0x0000095000007944 */ /* 0x000fea0003c00000 */
[----:B------:R-:W-:Y:S01]  /*f6e0*/  MOV R4, R0 ;  /* 0x0000000000047202 */ /* 0x000fe20000000f00 */
[----:B------:R-:W-:Y:S05]  /*f6f0*/  BRA `(.L_x_1336) ;  /* 0xffffe0f000007947 */ /* 0x000fea000383ffff */
.L_x_1286:
[----:B------:R-:W-:Y:S01]  /*f700*/  IMAD.MOV.U32 R5, RZ, RZ, R15 ;  /* 0x000000ffff057224 */ /* 0x000fe200078e000f */
[----:B------:R-:W-:Y:S01]  /*f710*/  MOV R3, RZ ;  /* 0x000000ff00037202 */ /* 0x000fe20000000f00 */
[----:B------:R-:W-:Y:S01]  /*f720*/  IMAD.MOV.U32 R0, RZ, RZ, 0x181f ;  /* 0x0000181fff007424 */ /* 0x000fe200078e00ff */
[----:B------:R-:W-:Y:S02]  /*f730*/  MOV R2, 0xf750 ;  /* 0x0000f75000027802 */ /* 0x000fe40000000f00 */
[----:B-12---:R-:W-:Y:S05]  /*f740*/  CALL.REL.NOINC `($__internal_27_$__cuda_sm70_shflsync_idx_p) ;  /* 0x000008e000007944 */ /* 0x006fea0003c00000 */
[----:B------:R-:W-:Y:S05]  /*f750*/  BRA `(.L_x_1337) ;  /* 0xffffe0b000007947 */ /* 0x000fea000383ffff */
.L_x_1289:
        /* <DEDUP_REMOVED lines=12> */
.L_x_1292:
[----:B------:R-:W-:Y:S01]  /*f820*/  IMAD.MOV.U32 R5, RZ, RZ, R12 ;  /* 0x000000ffff057224 */ /* 0x000fe200078e000c */
[----:B-1----:R-:W-:Y:S01]  /*f830*/  MOV R3, 0x2 ;  /* 0x0000000200037802 */ /* 0x002fe20000000f00 */
[----:B----4-:R-:W-:Y:S01]  /*f840*/  IMAD.MOV.U32 R0, RZ, RZ, 0x181f ;  /* 0x0000181fff007424 */ /* 0x010fe200078e00ff */
[----:B------:R-:W-:Y:S02]  /*f850*/  MOV R2, 0xf870 ;  /* 0x0000f87000027802 */ /* 0x000fe40000000f00 */
[----:B--23--:R-:W-:Y:S05]  /*f860*/  CALL.REL.NOINC `($__internal_27_$__cuda_sm70_shflsync_idx_p) ;  /* 0x000007c000007944 */ /* 0x00cfea0003c00000 */
[----:B------:R-:W-:Y:S01]  /*f870*/  MOV R4, R0 ;  /* 0x0000000000047202 */ /* 0x000fe20000000f00 */
[----:B------:R-:W-:Y:S05]  /*f880*/  BRA `(.L_x_1339) ;  /* 0xffffe29000007947 */ /* 0x000fea000383ffff */
.L_x_1293:
[----:B------:R-:W-:Y:S01]  /*f890*/  IMAD.MOV.U32 R5, RZ, RZ, R15 ;  /* 0x000000ffff057224 */ /* 0x000fe200078e000f */
[----:B------:R-:W-:Y:S01]  /*f8a0*/  MOV R3, 0x2 ;  /* 0x0000000200037802 */ /* 0x000fe20000000f00 */
[----:B----4-:R-:W-:Y:S01]  /*f8b0*/  IMAD.MOV.U32 R0, RZ, RZ, 0x181f ;  /* 0x0000181fff007424 */ /* 0x010fe200078e00ff */
[----:B------:R-:W-:Y:S02]  /*f8c0*/  MOV R2, 0xf8e0 ;  /* 0x0000f8e000027802 */ /* 0x000fe40000000f00 */
[----:B-123--:R-:W-:Y:S05]  /*f8d0*/  CALL.REL.NOINC `($__internal_27_$__cuda_sm70_shflsync_idx_p) ;  /* 0x0000075000007944 */ /* 0x00efea0003c00000 */
[----:B------:R-:W-:Y:S05]  /*f8e0*/  BRA `(.L_x_1340) ;  /* 0xffffe25000007947 */ /* 0x000fea000383ffff */
.L_x_1296:
        /* <DEDUP_REMOVED lines=12> */
.L_x_1298:
[----:B------:R-:W-:Y:S01]  /*f9b0*/  IMAD.MOV.U32 R5, RZ, RZ, R122 ;  /* 0x000000ffff057224 */ /* 0x000fe200078e007a */
[----:B------:R-:W-:Y:S01]  /*f9c0*/  MOV R3, RZ ;  /* 0x000000ff00037202 */ /* 0x000fe20000000f00 */
[----:B------:R-:W-:Y:S01]  /*f9d0*/  IMAD.MOV.U32 R0, RZ, RZ, 0x1f ;  /* 0x0000001fff007424 */ /* 0x000fe200078e00ff */
[----:B------:R-:W-:Y:S02]  /*f9e0*/  MOV R2, 0xfa00 ;  /* 0x0000fa0000027802 */ /* 0x000fe40000000f00 */
[----:B-1----:R-:W-:Y:S05]  /*f9f0*/  CALL.REL.NOINC `($__internal_27_$__cuda_sm70_shflsync_idx_p) ;  /* 0x0000063000007944 */ /* 0x002fea0003c00000 */
[----:B------:R-:W-:Y:S01]  /*fa00*/  MOV R9, R0 ;  /* 0x0000000000097202 */ /* 0x000fe20000000f00 */
[----:B------:R-:W-:Y:S05]  /*fa10*/  BRA `(.L_x_1342) ;  /* 0xffffe4d000007947 */ /* 0x000fea000383ffff */
.L_x_1299:
[----:B------:R-:W-:Y:S01]  /*fa20*/  IMAD.MOV.U32 R5, RZ, RZ, R122 ;  /* 0x000000ffff057224 */ /* 0x000fe200078e007a */
[----:B------:R-:W-:Y:S01]  /*fa30*/  MOV R3, 0x1 ;  /* 0x0000000100037802 */ /* 0x000fe20000000f00 */
[----:B------:R-:W-:Y:S01]  /*fa40*/  IMAD.MOV.U32 R0, RZ, RZ, 0x1f ;  /* 0x0000001fff007424 */ /* 0x000fe200078e00ff */
[----:B------:R-:W-:Y:S02]  /*fa50*/  MOV R2, 0xfa70 ;  /* 0x0000fa7000027802 */ /* 0x000fe40000000f00 */
[----:B-123--:R-:W-:Y:S05]  /*fa60*/  CALL.REL.NOINC `($__internal_27_$__cuda_sm70_shflsync_idx_p) ;  /* 0x000005c000007944 */ /* 0x00efea0003c00000 */
[----:B------:R-:W-:Y:S01]  /*fa70*/  MOV R8, R0 ;  /* 0x0000000000087202 */ /* 0x000fe20000000f00 */
[----:B------:R-:W-:Y:S05]  /*fa80*/  BRA `(.L_x_1343) ;  /* 0xffffe48000007947 */ /* 0x000fea000383ffff */
.L_x_1300:
[----:B------:R-:W-:Y:S02]  /*fa90*/  MOV R2, 0x1 ;  /* 0x0000000100027802 */ /* 0x000fe40000000f00 */
[----:B------:R-:W-:-:S02]  /*faa0*/  MOV R3, 0xfac0 ;  /* 0x0000fac000037802 */ /* 0x000fc40000000f00 */
[----:B--234-:R-:W-:Y:S05]  /*fab0*/  CALL.REL.NOINC `($__internal_28_$__cuda_sm70_shflsync_up_p) ;  /* 0x000005c000007944 */ /* 0x01cfea0003c00000 */
[----:B------:R-:W-:Y:S05]  /*fac0*/  BRA `(.L_x_1344) ;  /* 0xffffe56000007947 */ /* 0x000fea000383ffff */
.L_x_1301:
[----:B------:R-:W-:Y:S02]  /*fad0*/  MOV R2, 0x2 ;  /* 0x0000000200027802 */ /* 0x000fe40000000f00 */
[----:B------:R-:W-:-:S02]  /*fae0*/  MOV R3, 0xfb00 ;  /* 0x0000fb0000037802 */ /* 0x000fc40000000f00 */
[----:B--23--:R-:W-:Y:S05]  /*faf0*/  CALL.REL.NOINC `($__internal_28_$__cuda_sm70_shflsync_up_p) ;  /* 0x0000058000007944 */ /* 0x00cfea0003c00000 */
        /* <DEDUP_REMOVED lines=23> */
.L_x_1305:
[----:B------:R-:W-:Y:S02]  /*fc70*/  MOV R2, 0x1 ;  /* 0x0000000100027802 */ /* 0x000fe40000000f00 */
[----:B------:R-:W-:Y:S02]  /*fc80*/  MOV R3, 0xfca0 ;  /* 0x0000fca000037802 */ /* 0x000fe40000000f00 */
[----:B------:R-:W-:Y:S05]  /*fc90*/  CALL.REL.NOINC `($__internal_28_$__cuda_sm70_shflsync_up_p) ;  /* 0x000003e000007944 */ /* 0x000fea0003c00000 */
[----:B------:R-:W-:Y:S01]  /*fca0*/  MOV R2, R4 ;  /* 0x0000000400027202 */ /* 0x000fe20000000f00 */
[----:B------:R-:W-:Y:S05]  /*fcb0*/  BRA `(.L_x_1346) ;  /* 0xffffe5c000007947 */ /* 0x000fea000383ffff */
.L_x_1306:
[----:B------:R-:W-:Y:S02]  /*fcc0*/  MOV R2, 0x2 ;  /* 0x0000000200027802 */ /* 0x000fe40000000f00 */
[----:B------:R-:W-:Y:S02]  /*fcd0*/  MOV R3, 0xfcf0 ;  /* 0x0000fcf000037802 */ /* 0x000fe40000000f00 */
        /* <DEDUP_REMOVED lines=24> */
.L_x_1308:
[----:B------:R-:W-:Y:S02]  /*fe60*/  SEL R0, RZ, 0x1, P0 ;  /* 0x00000001ff007807 */ /* 0x000fe40000000000 */
[----:B------:R-:W-:Y:S02]  /*fe70*/  MOV R2, 0xfe90 ;  /* 0x0000fe9000027802 */ /* 0x000fe40000000f00 */
[----:B-1----:R-:W-:Y:S05]  /*fe80*/  CALL.REL.NOINC `($__internal_29_$__cuda_sm70_votesync_ballot) ;  /* 0x0000026000007944 */ /* 0x002fea0003c00000 */
[----:B------:R-:W-:Y:S01]  /*fe90*/  MOV R11, R0 ;  /* 0x00000000000b7202 */ /* 0x000fe20000000f00 */
[----:B------:R-:W-:Y:S05]  /*fea0*/  BRA `(.L_x_1348) ;  /* 0xffffe56000007947 */ /* 0x000fea000383ffff */
.L_x_1309:
[----:B------:R-:W-:Y:S01]  /*feb0*/  IMAD.MOV.U32 R5, RZ, RZ, R6 ;  /* 0x000000ffff057224 */ /* 0x000fe200078e0006 */
[----:B---3--:R-:W-:Y:S01]  /*fec0*/  MOV R3, R10 ;  /* 0x0000000a00037202 */ /* 0x008fe20000000f00 */
[----:B------:R-:W-:Y:S01]  /*fed0*/  IMAD.MOV.U32 R0, RZ, RZ, 0x1f ;  /* 0x0000001fff007424 */ /* 0x000fe200078e00ff */
[----:B------:R-:W-:Y:S02]  /*fee0*/  MOV R2, 0xff00 ;  /* 0x0000ff0000027802 */ /* 0x000fe40000000f00 */
[----:B-12---:R-:W-:Y:S05]  /*fef0*/  CALL.REL.NOINC `($__internal_27_$__cuda_sm70_shflsync_idx_p) ;  /* 0x0000013000007944 */ /* 0x006fea0003c00000 */
[----:B------:R-:W-:Y:S01]  /*ff00*/  IMAD.MOV.U32 R8, RZ, RZ, R0 ;  /* 0x000000ffff087224 */ /* 0x000fe200078e0000 */
[----:B------:R-:W-:Y:S01]  /*ff10*/  MOV R3, R10 ;  /* 0x0000000a00037202 */ /* 0x000fe20000000f00 */
[----:B------:R-:W-:Y:S01]  /*ff20*/  IMAD.MOV.U32 R5, RZ, RZ, R7 ;  /* 0x000000ffff057224 */ /* 0x000fe200078e0007 */
[----:B------:R-:W-:Y:S02]  /*ff30*/  MOV R0, 0x1f ;  /* 0x0000001f00007802 */ /* 0x000fe40000000f00 */
[----:B------:R-:W-:-:S02]  /*ff40*/  MOV R2, 0xff60 ;  /* 0x0000ff6000027802 */ /* 0x000fc40000000f00 */
[----:B------:R-:W-:Y:S05]  /*ff50*/  CALL.REL.NOINC `($__internal_27_$__cuda_sm70_shflsync_idx_p) ;  /* 0x000000d000007944 */ /* 0x000fea0003c00000 */
[----:B------:R-:W-:Y:S01]  /*ff60*/  MOV R7, R0 ;  /* 0x0000000000077202 */ /* 0x000fe20000000f00 */
[----:B------:R-:W-:Y:S05]  /*ff70*/  BRA `(.L_x_1349) ;  /* 0xffffe4d000007947 */ /* 0x000fea000383ffff */
.L_x_1312:
[----:B------:R-:W-:Y:S01]  /*ff80*/  IMAD.MOV.U32 R5, RZ, RZ, R4 ;  /* 0x000000ffff057224 */ /* 0x000fe200078e0004 */
[----:B------:R-:W-:-:S02]  /*ff90*/  MOV R0, 0x1f ;  /* 0x0000001f00007802 */ /* 0x000fc40000000f00 */
[----:B------:R-:W-:Y:S02]  /*ffa0*/  MOV R2, 0xffc0 ;  /* 0x0000ffc000027802 */ /* 0x000fe40000000f00 */
[----:B-1234-:R-:W-:Y:S05]  /*ffb0*/  CALL.REL.NOINC `($__internal_27_$__cuda_sm70_shflsync_idx_p) ;  /* 0x0000007000007944 */ /* 0x01efea0003c00000 */
[----:B------:R-:W-:Y:S01]  /*ffc0*/  MOV R13, R0 ;  /* 0x00000000000d7202 */ /* 0x000fe20000000f00 */
[----:B------:R-:W-:Y:S05]  /*ffd0*/  BRA `(.L_x_1311) ;  /* 0xffffe4d000007947 */ /* 0x000fea000383ffff */
        .weak           $__internal_26_$__cuda_sm70_shflsync_bfly_p
        .type           $__internal_26_$__cuda_sm70_shflsync_bfly_p,@function
        .size           $__internal_26_$__cuda_sm70_shflsync_bfly_p,($__internal_27_$__cuda_sm70_shflsync_idx_p - $__internal_26_$__cuda_sm70_shflsync_bfly_p)
$__internal_26_$__cuda_sm70_shflsync_bfly_p:
[----:B------:R-:W-:Y:S04]  /*ffe0*/  WARPSYNC R6 ;  /* 0x0000000600007348 */ /* 0x000fe80003800000 */
[----:B------:R1:W2:Y:S02]  /*fff0*/  SHFL.BFLY PT, R5, R2, R5, R7 ;  /* 0x0c00000502057389 */ /* 0x0002a400000e0007 */
[----:B-1----:R-:W-:Y:S02]  /*10000*/  MOV R2, R3 ;  /* 0x0000000300027202 */ /* 0x002fe40000000f00 */
[----:B------:R-:W-:-:S04]  /*10010*/  MOV R3, 0x0 ;  /* 0x0000000000037802 */ /* 0x000fc80000000f00 */
[----:B--2---:R-:W-:Y:S05]  /*10020*/  RET.REL.NODEC R2 `(_ZN7cutlass13device_kernelIN5flash19enable_sm80_to_sm89INS1_16FlashAttnFwdSm80INS1_25CollectiveMainloopFwdSm80ILi8ELi1ELb0EN4cute5tupleIJNS5_1CILi128EEENS7_ILi64EEENS7_ILi256EEEEEELi256ENS_10bfloat16_tEfNS_4arch4Sm80ELb0ELb0ELb0ELb1ELb0ELb0ELb1ELb1EEENS1_21CollectiveEpilogueFwdINS6_IJS8_SA_S9_EEENS6_IJNS7_ILi1EEESI_SI_EEESC_SE_Li256ELb1ELb1ELb1ELb0EEENS1_36VarlenDynamicPersistentTileSchedulerILi128ELi64ELi256ELi256ELb1ELb1ELb0ELb0ELb1ELb1EEEEEEEEEvNT_6ParamsE) ;  /* 0xfffeffd002007950 */ /* 0x004fea0003c3ffff */
        .weak           $__internal_27_$__cuda_sm70_shflsync_idx_p
        .type           $__internal_27_$__cuda_sm70_shflsync_idx_p,@function
        .size           $__internal_27_$__cuda_sm70_shflsync_idx_p,($__internal_28_$__cuda_sm70_shflsync_up_p - $__internal_27_$__cuda_sm70_shflsync_idx_p)
$__internal_27_$__cuda_sm70_shflsync_idx_p:
[----:B------:R-:W-:-:S04]  /*10030*/  MOV R123, 0xffffffff ;  /* 0xffffffff007b7802 */ /* 0x000fc80000000f00 */
[----:B------:R-:W-:Y:S04]  /*10040*/  WARPSYNC R123 ;  /* 0x0000007b00007348 */ /* 0x000fe80003800000 */
[----:B------:R1:W2:Y:S02]  /*10050*/  SHFL.IDX PT, R0, R5, R3, R0 ;  /* 0x0000000305007389 */ /* 0x0002a400000e0000 */
[----:B-1----:R-:W-:-:S04]  /*10060*/  MOV R3, 0x0 ;  /* 0x0000000000037802 */ /* 0x002fc80000000f00 */
[----:B--2---:R-:W-:Y:S05]  /*10070*/  RET.REL.NODEC R2 `(_ZN7cutlass13device_kernelIN5flash19enable_sm80_to_sm89INS1_16FlashAttnFwdSm80INS1_25CollectiveMainloopFwdSm80ILi8ELi1ELb0EN4cute5tupleIJNS5_1CILi128EEENS7_ILi64EEENS7_ILi256EEEEEELi256ENS_10bfloat16_tEfNS_4arch4Sm80ELb0ELb0ELb0ELb1ELb0ELb0ELb1ELb1EEENS1_21CollectiveEpilogueFwdINS6_IJS8_SA_S9_EEENS6_IJNS7_ILi1EEESI_SI_EEESC_SE_Li256ELb1ELb1ELb1ELb0EEENS1_36VarlenDynamicPersistentTileSchedulerILi128ELi64ELi256ELi256ELb1ELb1ELb0ELb0ELb1ELb1EEEEEEEEEvNT_6ParamsE) ;  /* 0xfffeff8002007950 */ /* 0x004fea0003c3ffff */
        .weak           $__internal_28_$__cuda_sm70_shflsync_up_p
        .type           $__internal_28_$__cuda_sm70_shflsync_up_p,@function
        .size           $__internal_28_$__cuda_sm70_shflsync_up_p,($__internal_29_$__cuda_sm70_votesync_ballot - $__internal_28_$__cuda_sm70_shflsync_up_p)
$__internal_28_$__cuda_sm70_shflsync_up_p:
[----:B------:R-:W-:Y:S02]  /*10080*/  IMAD.MOV.U32 R4, RZ, RZ, RZ ;  /* 0x000000ffff047224 */ /* 0x000fe400078e00ff */
[----:B------:R-:W-:-:S04]  /*10090*/  IMAD.MOV.U32 R10, RZ, RZ, -0x1 ;  /* 0xffffffffff0a7424 */ /* 0x000fc800078e00ff */
[----:B------:R-:W-:Y:S04]  /*100a0*/  WARPSYNC R10 ;  /* 0x0000000a00007348 */ /* 0x000fe80003800000 */
[----:B------:R1:W2:Y:S02]  /*100b0*/  SHFL.UP PT, R4, R0, R2, R4 ;  /* 0x0400000200047389 */ /* 0x0002a400000e0004 */
[----:B-1----:R-:W-:Y:S02]  /*100c0*/  MOV R2, R3 ;  /* 0x0000000300027202 */ /* 0x002fe40000000f00 */
[----:B------:R-:W-:-:S04]  /*100d0*/  MOV R3, 0x0 ;  /* 0x0000000000037802 */ /* 0x000fc80000000f00 */
[----:B--2---:R-:W-:Y:S05]  /*100e0*/  RET.REL.NODEC R2 `(_ZN7cutlass13device_kernelIN5flash19enable_sm80_to_sm89INS1_16FlashAttnFwdSm80INS1_25CollectiveMainloopFwdSm80ILi8ELi1ELb0EN4cute5tupleIJNS5_1CILi128EEENS7_ILi64EEENS7_ILi256EEEEEELi256ENS_10bfloat16_tEfNS_4arch4Sm80ELb0ELb0ELb0ELb1ELb0ELb0ELb1ELb1EEENS1_21CollectiveEpilogueFwdINS6_IJS8_SA_S9_EEENS6_IJNS7_ILi1EEESI_SI_EEESC_SE_Li256ELb1ELb1ELb1ELb0EEENS1_36VarlenDynamicPersistentTileSchedulerILi128ELi64ELi256ELi256ELb1ELb1ELb0ELb0ELb1ELb1EEEEEEEEEvNT_6ParamsE) ;  /* 0xfffeff1002007950 */ /* 0x004fea0003c3ffff */
        .weak           $__internal_29_$__cuda_sm70_votesync_ballot
        .type           $__internal_29_$__cuda_sm70_votesync_ballot,@function
        .size           $__internal_29_$__cuda_sm70_votesync_ballot,(.L_x_2620 - $__internal_29_$__cuda_sm70_votesync_ballot)
$__internal_29_$__cuda_sm70_votesync_ballot:
[----:B------:R-:W-:Y:S01]  /*100f0*/  ISETP.NE.U32.AND P0, PT, R0, 0x1, PT ;  /* 0x000000010000780c */ /* 0x000fe20003f05070 */
[----:B------:R-:W-:-:S04]  /*10100*/  IMAD.MOV.U32 R3, RZ, RZ, -0x1 ;  /* 0xffffffffff037424 */ /* 0x000fc800078e00ff */
[----:B------:R-:W-:Y:S08]  /*10110*/  WARPSYNC R3 ;  /* 0x0000000300007348 */ /* 0x000ff00003800000 */
[----:B------:R-:W-:-:S04]  /*10120*/  VOTE.ANY R0, PT, !P0 ;  /* 0x0000000000007806 */ /* 0x000fc800040e0100 */
[----:B------:R-:W-:Y:S01]  /*10130*/  LOP3.LUT R0, R0, R3, RZ, 0xc0, !PT ;  /* 0x0000000300007212 */ /* 0x000fe200078ec0ff */
[----:B------:R-:W-:-:S04]  /*10140*/  IMAD.MOV.U32 R3, RZ, RZ, 0x0 ;  /* 0x00000000ff037424 */ /* 0x000fc800078e00ff */
[----:B------:R-:W-:Y:S05]  /*10150*/  RET.REL.NODEC R2 `(_ZN7cutlass13device_kernelIN5flash19enable_sm80_to_sm89INS1_16FlashAttnFwdSm80INS1_25CollectiveMainloopFwdSm80ILi8ELi1ELb0EN4cute5tupleIJNS5_1CILi128EEENS7_ILi64EEENS7_ILi256EEEEEELi256ENS_10bfloat16_tEfNS_4arch4Sm80ELb0ELb0ELb0ELb1ELb0ELb0ELb1ELb1EEENS1_21CollectiveEpilogueFwdINS6_IJS8_SA_S9_EEENS6_IJNS7_ILi1EEESI_SI_EEESC_SE_Li256ELb1ELb1ELb1ELb0EEENS1_36VarlenDynamicPersistentTileSchedulerILi128ELi64ELi256ELi256ELb1ELb1ELb0ELb0ELb1ELb1EEEEEEEEEvNT_6ParamsE) ;  /* 0xfffefea002007950 */ /* 0x000fea0003c3ffff */
.L_x_1350:
        /* <DEDUP_REMOVED lines=10> */
.L_x_2620:


//--------------------- .text._ZN7cutlass13device_kernelIN5flash19enable_sm80_to_sm89INS1_16FlashAttnFwdSm80INS1_25CollectiveMainloopFwdSm80ILi8ELi1ELb0EN4cute5tupleIJNS5_1CILi128EEENS7_ILi48EEENS7_ILi256EEEEEELi256ENS_10bfloat16_tEfNS_4arch4Sm80ELb0ELb0ELb0ELb1ELb0ELb1ELb1ELb1EEENS1_21CollectiveEpilogueFwdINS6_IJS8_SA_S9_EEENS6_IJNS7_ILi1EEESI_SI_EEESC_SE_Li256ELb1ELb1ELb1ELb0EEENS1_36VarlenDynamicPersistentTileSchedulerILi128ELi48ELi256ELi256ELb1ELb1ELb0ELb0ELb1ELb1EEEEEEEEEvNT_6ParamsE --------------------------
	.section	.text._ZN7cutlass13device_kernelIN5flash19enable_sm80_to_sm89INS1_16FlashAttnFwdSm80INS1_25CollectiveMainloopFwdSm80ILi8ELi1ELb0EN4cute5tupleIJNS5_1CILi128EEENS7_ILi48EEENS7_ILi256EEEEEELi256ENS_10bfloat16_tEfNS_4arch4Sm80ELb0ELb0ELb0ELb1ELb0ELb1ELb1ELb1EEENS1_21CollectiveEpilogueFwdINS6_IJS8_SA_S9_EEENS6_IJNS7_ILi1EEESI_SI_EEESC_SE_Li256ELb1ELb1ELb1ELb0EEENS1_36VarlenDynamicPersistentTileSchedulerILi128ELi48ELi256ELi256ELb1ELb1ELb0ELb0ELb1ELb1EEEEEEEEEvNT_6ParamsE,"ax",@progbits
	.sectioninfo	@"SHI_REGISTERS=255"
	.align	128
.text._ZN7cutlass13device_kernelIN5flash19enable_sm80_to_sm89INS1_16FlashAttnFwdSm80INS1_25CollectiveMainloopFwdSm80ILi8ELi1ELb0EN4cute5tupleIJNS5_1CILi128EEENS7_ILi48EEENS7_ILi256EEEEEELi256ENS_10bfloat16_tEfNS_4arch4Sm80ELb0ELb0ELb0ELb1ELb0ELb1ELb1ELb1EEENS1_21CollectiveEpilogueFwdINS6_IJS8_SA_S9_EEENS6_IJNS7_ILi1EEESI_SI_EEESC_SE_Li256ELb1ELb1ELb1ELb0EEENS1_36VarlenDynamicPersistentTileSchedulerILi128ELi48ELi256ELi256ELb1ELb1ELb0ELb0ELb1ELb1EEEEEEEEEvNT_6ParamsE:
        .type           _ZN7cutlass13device_kernelIN5flash19enable_sm80_to_sm89INS1_16FlashAttnFwdSm80INS1_25CollectiveMainloopFwdSm80ILi8ELi1ELb0EN4cute5tupleIJNS5_1CILi128EEENS7_ILi48EEENS7_ILi256EEEEEELi256ENS_10bfloat16_tEfNS_4arch4Sm80ELb0ELb0ELb0ELb1ELb0ELb1ELb1ELb1EEENS1_21CollectiveEpilogueFwdINS6_IJS8_SA_S9_EEENS6_IJNS7_ILi1EEESI_SI_EEESC_SE_Li256ELb1ELb1ELb1ELb0EEENS1_36VarlenDynamicPersistentTileSchedulerILi128ELi48ELi256ELi256ELb1ELb1ELb0ELb0ELb1ELb1EEEEEEEEEvNT_6ParamsE,@function
        .size           _ZN7cutlass13device_kernelIN5flash19enable_sm80_to_sm89INS1_16FlashAttnFwdSm80INS1_25CollectiveMainloopFwdSm80ILi8ELi1ELb0EN4cute5tupleIJNS5_1CILi128EEENS7_ILi48EEENS7_ILi256EEEEEELi256ENS_10bfloat16_tEfNS_4arch4Sm80ELb0ELb0ELb0ELb1ELb0ELb1ELb1ELb1EEENS1_21CollectiveEpilogueFwdINS6_IJS8_SA_S9_EEENS6_IJNS7_ILi1EEESI_SI_EEESC_SE_Li256ELb1ELb1ELb1ELb0EEENS1_36VarlenDynamicPersistentTileSchedulerILi128ELi48ELi256ELi256ELb1ELb1ELb0ELb0ELb1ELb1EEEEEEEEEvNT_6ParamsE,(.L_x_2625 - _ZN7cutlass13device_kernelIN5flash19enable_sm80_to_sm89INS1_16FlashAttnFwdSm80INS1_25CollectiveMainloopFwdSm80ILi8ELi1ELb0EN4cute5tupleIJNS5_1CILi128EEENS7_ILi48EEENS7_ILi256EEEEEELi256ENS_10bfloat16_tEfNS_4arch4Sm80ELb0ELb0ELb0ELb1ELb0ELb1ELb1ELb1EEENS1_21CollectiveEpilogueFwdINS6_IJS8_SA_S9_EEENS6_IJNS7_ILi1EEESI_SI_EEESC_SE_Li256ELb1ELb1ELb1ELb0EEENS1_36VarlenDynamicPersistentTileSchedulerILi128ELi48ELi256ELi256ELb1ELb1ELb0ELb0ELb1ELb1EEEEEEEEEvNT_6ParamsE)
        .other          _ZN7cutlass13device_kernelIN5flash19enable_sm80_to_sm89INS1_16FlashAttnFwdSm80INS1_25CollectiveMainloopFwdSm80ILi8ELi1ELb0EN4cute5tupleIJNS5_1CILi128EEENS7_ILi48EEENS7_ILi256EEEEEELi256ENS_10bfloat16_tEfNS_4arch4Sm80ELb0ELb0ELb0ELb1ELb0ELb1ELb1ELb1EEENS1_21CollectiveEpilogueFwdINS6_IJS8_SA_S9_EEENS6_IJNS7_ILi1EEESI_SI_EEESC_SE_Li256ELb1ELb1ELb1ELb0EEENS1_36VarlenDynamicPersistentTileSchedulerILi128ELi48ELi256ELi256ELb1ELb1ELb0ELb0ELb1ELb1EEEEEEEEEvNT_6ParamsE,@"STO_CUDA_ENTRY STV_DEFAULT"
_ZN7cutlass13device_kernelIN5flash19enable_sm80_to_sm89INS1_16FlashAttnFwdSm80INS1_25CollectiveMainloopFwdSm80ILi8ELi1ELb0EN4cute5tupleIJNS5_1CILi128EEENS7_ILi48EEENS7_ILi256EEEEEELi256ENS_10bfloat16_tEfNS_4arch4Sm80ELb0ELb0ELb0ELb1ELb0ELb1ELb1ELb1EEENS1_21CollectiveEpilogueFwdINS6_IJS8_SA_S9_EEENS6_IJNS7_ILi1EEESI_SI_EEESC_SE_Li256ELb1ELb1ELb1ELb0EEENS1_36VarlenDynamicPersistentTileSchedulerILi128ELi48ELi256ELi256ELb1ELb1ELb0ELb0ELb1ELb1EEEEEEEEEvNT_6ParamsE:
        /* <DEDUP_REMOVED lines=10> */
[----:B-1----:R1:W-:Y:S04]  /*00a0*/  @P0 STL.64 [R1], R4 ;  /* 0x0000000401000387 */ /* 0x0023e80000100a00 */
        /* <DEDUP_REMOVED lines=43> */
.L_x_1356:
        /* <DEDUP_REMOVED lines=17> */
.L_x_1542:
        /* <DEDUP_REMOVED lines=16> */
.L_x_1543:
[----:B--2---:R-:W-:-:S05]  /*0570*/  IMAD R0, R0, c[0x0][0x538], RZ ;  /* 0x00014e0000007a24 */ /* 0x004fca00078e02ff */
[----:B------:R-:W-:-:S04]  /*0580*/  IADD3 R6, R0, R6, RZ ;  /* 0x0000000600067210 */ /* 0x000fc80007ffe0ff */
[----:B------:R-:W-:-:S13]  /*0590*/  ISETP.GT.AND P0, PT, R6, UR4, PT ;  /* 0x0000000406007c0c */ /* 0x000fda000bf04270 */
[----:B-1----:R-:W-:Y:S05]  /*05a0*/  @!P0 BRA `(.L_x_1356) ;  /* 0xfffffdb000008947 */ /* 0x002fea000383ffff */
.L_x_1352:
[----:B------:R-:W-:-:S05]  /*05b0*/  IADD3 R12, -R0, R6, RZ ;  /* 0x00000006000c7210 */ /* 0x000fca0007ffe1ff */
[----:B------:R-:W-:-:S05]  /*05c0*/  IMAD R0, R4, c[0x0][0x538], R12 ;  /* 0x00014e0004007a24 */ /* 0x000fca00078e020c */
[----:B------:R-:W-:Y:S01]  /*05d0*/  ISETP.GT.AND P0, PT, R0, UR4, PT ;  /* 0x0000000400007c0c */ /* 0x000fe2000bf04270 */
[----:B------:R-:W-:-:S12]  /*05e0*/  BRA.DIV ~URZ, `(.L_x_1357) ;  /* 0x0001ac727f007947 */ /* 0x000fd8000b800000 */
[----:B------:R-:W-:-:S04]  /*05f0*/  VOTE.ANY R6, PT, !P0 ;  /* 0x0000000000067806 */ /* 0x000fc800040e0100 */
.L_x_1544:
[----:B------:R1:W2:Y:S01]  /*0600*/  POPC R13, R6 ;  /* 0x00000006000d7309 */ /* 0x0002a20000000000 */
[----:B------:R-:W-:Y:S05]  /*0610*/  BRA.DIV ~URZ, `(.L_x_1358) ;  /* 0x0001ac927f007947 */ /* 0x000fea000b800000 */
[----:B--2---:R-:W2:Y:S04]  /*0620*/  SHFL.IDX PT, R11, R8, R13, 0x1f ;  /* 0x00001f0d080b7589 */ /* 0x004ea800000e0000 */
[----:B------:R3:W4:Y:S02]  /*0630*/  SHFL.IDX PT, R10, R7, R13, 0x1f ;  /* 0x00001f0d070a7589 */ /* 0x00072400000e0000 */
[----:B---3--:R-:W-:Y:S02]  /*0640*/  MOV R7, RZ ;  /* 0x000000ff00077202 */ /* 0x008fe40000000f00 */
.L_x_1545:
[----:B--2-4-:R-:W-:Y:S01]  /*0650*/  ISETP.NE.AND P0, PT, R6, RZ, PT ;  /* 0x000000ff0600720c */ /* 0x014fe20003f05270 */
[----:B------:R-:W-:-:S12]  /*0660*/  BSSY B0, `(.L_x_1359) ;  /* 0x0000005000007945 */ /* 0x000fd80003800000 */
[----:B------:R-:W-:Y:S05]  /*0670*/  @!P0 BRA `(.L_x_1360) ;  /* 0x0000003000008947 */ /* 0x000fea0003800000 */
[----:B------:R-:W-:Y:S01]  /*0680*/  IADD3 R3, R13, -0x1, RZ ;  /* 0xffffffff0d037810 */ /* 0x000fe20007ffe0ff */
[----:B------:R-:W-:Y:S05]  /*0690*/  BRA.DIV ~URZ, `(.L_x_1361) ;  /* 0x0001acf27f007947 */ /* 0x000fea000b800000 */
[----:B------:R2:W3:Y:S02]  /*06a0*/  SHFL.IDX PT, R7, R4, R3, 0x1f ;  /* 0x00001f0304077589 */ /* 0x0004e400000e0000 */
.L_x_1360:
[----:B------:R-:W-:Y:S05]  /*06b0*/  BSYNC B0 ;  /* 0x0000000000007941 */ /* 0x000fea0003800000 */
.L_x_1359:
[----:B------:R-:W-:Y:S01]  /*06c0*/  IABS R0, R11 ;  /* 0x0000000b00007213 */ /* 0x000fe20000000000 */
[----:B--23--:R-:W-:-:S04]  /*06d0*/  IMAD R4, R7, c[0x0][0x538], R12 ;  /* 0x00014e0007047a24 */ /* 0x00cfc800078e020c */
[----:B------:R-:W-:Y:S01]  /*06e0*/  IMAD.MOV.U32 R5, RZ, RZ, R0 ;  /* 0x000000ffff057224 */ /* 0x000fe200078e0000 */
[----:B------:R-:W-:Y:S01]  /*06f0*/  IABS R0, R10 ;  /* 0x0000000a00007213 */ /* 0x000fe20000000000 */
[----:B------:R2:W-:Y:S01]  /*0700*/  STL [R1], R4 ;  /* 0x0000000401007387 */ /* 0x0005e20000100800 */
        /* <DEDUP_REMOVED lines=64> */
.L_x_1353:
[----:B------:R-:W-:Y:S01]  /*0b10*/  MOV R0, UR4 ;  /* 0x0000000400007c02 */ /* 0x000fe20008000f00 */
[----:B------:R-:W-:Y:S04]  /*0b20*/  STL [R1+0x4], RZ ;  /* 0x000004ff01007387 */ /* 0x000fe80000100800 */
[----:B------:R-:W-:Y:S04]  /*0b30*/  STL [R1+0x8], RZ ;  /* 0x000008ff01007387 */ /* 0x000fe80000100800 */
[----:B------:R1:W-:Y:S02]  /*0b40*/  STL [R1], R0 ;  /* 0x0000000001007387 */ /* 0x0003e40000100800 */
[----:B-1----:R-:W-:-:S05]  /*0b50*/  MOV R0, c[0x0][0x53c] ;  /* 0x00014f0000007a02 */ /* 0x002fca0000000f00 */
[----:B------:R1:W-:Y:S02]  /*0b60*/  STL [R1+0xc], R0 ;  /* 0x00000c0001007387 */ /* 0x0003e40000100800 */
.L_x_1362:
[----:B-1----:R-:W2:Y:S04]  /*0b70*/  LDL R4, [R1] ;  /* 0x0000000001047983 */ /* 0x002ea80000100800 */
[----:B------:R-:W2:Y:S04]  /*0b80*/  LDL R5, [R1+0x4] ;  /* 0x0000040001057983 */ /* 0x000ea80000100800 */
[----:B------:R-:W2:Y:S04]  /*0b90*/  LDL R6, [R1+0x8] ;  /* 0x0000080001067983 */ /* 0x000ea80000100800 */
[----:B------:R-:W2:Y:S01]  /*0ba0*/  LDL R7, [R1+0xc] ;  /* 0x00000c0001077983 */ /* 0x000ea20000100800 */
[----:B------:R-:W-:Y:S01]  /*0bb0*/  ISETP.NE.AND P0, PT, R14, RZ, PT ;  /* 0x000000ff0e00720c */ /* 0x000fe20003f05270 */
[----:B------:R-:W-:-:S12]  /*0bc0*/  WARPSYNC 0xffffffff ;  /* 0xffffffff00007948 */ /* 0x000fd80003800000 */
[----:B--2---:R1:W-:Y:S04]  /*0bd0*/  @!P0 STS.128 [0x20080], R4 ;  /* 0x02008004ff008388 */ /* 0x0043e80000000c00 */
[----:B------:R-:W-:Y:S06]  /*0be0*/  BAR.ARV 0x5, 0x100 ;  /* 0x0144000000007b1d */ /* 0x000fec0000002000 */
.L_x_1351:
        /* <DEDUP_REMOVED lines=10> */
[----:B------:R-:W-:-:S02]  /*0c90*/  SHF.R.S32.HI R9, RZ, 0x2, R14 ;  /* 0x00000002ff097819 */ /* 0x000fc4000001140e */
[----:B------:R-:W-:Y:S02]  /*0ca0*/  LOP3.LUT R0, R0, 0xfffffffe, RZ, 0xc0, !PT ;  /* 0xfffffffe00007812 */ /* 0x000fe400078ec0ff */
[----:B------:R-:W-:Y:S02]  /*0cb0*/  SHF.R.S32.HI R206, RZ, 0x3, R11 ;  /* 0x00000003ffce7819 */ /* 0x000fe4000001140b */
[----:B-1----:R-:W-:Y:S01]  /*0cc0*/  LEA.HI R7, R8, R15, RZ, 0x5 ;  /* 0x0000000f08077211 */ /* 0x002fe200078f28ff */
[----:B------:R-:W-:Y:S01]  /*0cd0*/  IMAD.IADD R12, R3, 0x1, -R0 ;  /* 0x00000001030c7824 */ /* 0x000fe200078e0a00 */
[----:B------:R-:W-:Y:S01]  /*0ce0*/  LOP3.LUT R0, R2, 0xfffffff0, RZ, 0xc0, !PT ;  /* 0xfffffff002007812 */ /* 0x000fe200078ec0ff */
[----:B------:R-:W-:Y:S01]  /*0cf0*/  IMAD.SHL.U32 R4, R206, 0x40, RZ ;  /* 0x00000040ce047824 */ /* 0x000fe200078e00ff */
[----:B------:R-:W-:Y:S02]  /*0d00*/  SHF.R.S32.HI R2, RZ, 0x1f, R14 ;  /* 0x0000001fff027819 */ /* 0x000fe4000001140e */
[----:B------:R-:W-:Y:S01]  /*0d10*/  LOP3.LUT R3, R11, 0xfffffff8, RZ, 0xc0, !PT ;  /* 0xfffffff80b037812 */ /* 0x000fe200078ec0ff */
[----:B------:R-:W-:Y:S01]  /*0d20*/  IMAD.IADD R0, R15, 0x1, -R0 ;  /* 0x000000010f007824 */ /* 0x000fe200078e0a00 */
[----:B------:R-:W-:-:S02]  /*0d30*/  LEA.HI R2, R2, R9, RZ, 0x3 ;  /* 0x0000000902027211 */ /* 0x000fc400078f18ff */
[----:B------:R-:W-:Y:S01]  /*0d40*/  IADD3 R19, R206, 0x40, RZ ;  /* 0x00000040ce137810 */ /* 0x000fe20007ffe0ff */
[----:B------:R-:W-:Y:S01]  /*0d50*/  IMAD.IADD R216, R15, 0x1, -R3 ;  /* 0x000000010fd87824 */ /* 0x000fe200078e0a03 */
[----:B------:R-:W-:Y:S02]  /*0d60*/  SHF.R.S32.HI R5, RZ, 0x1f, R0 ;  /* 0x0000001fff057819 */ /* 0x000fe40000011400 */
[----:B------:R-:W-:Y:S01]  /*0d70*/  LOP3.LUT R3, R2, 0xfffffff8, RZ, 0xc0, !PT ;  /* 0xfffffff802037812 */ /* 0x000fe200078ec0ff */
[----:B------:R-:W-:Y:S01]  /*0d80*/  IMAD.SHL.U32 R134, R216, 0x8, RZ ;  /* 0x00000008d8867824 */ /* 0x000fe200078e00ff */
[----:B------:R-:W-:Y:S01]  /*0d90*/  LOP3.LUT R2, R4, 0x1c0, RZ, 0xc0, !PT ;  /* 0x000001c004027812 */ /* 0x000fe200078ec0ff */
[C---:B------:R-:W-:Y:S01]  /*0da0*/  IMAD.SHL.U32 R138, R216.reuse, 0x4, RZ ;  /* 0x00000004d88a7824 */ /* 0x040fe200078e00ff */
[----:B------:R-:W-:Y:S01]  /*0db0*/  LEA.HI R13, R5, R0, RZ, 0x3 ;  /* 0x00000000050d7211 */ /* 0x000fe200078f18ff */
[----:B------:R-:W-:Y:S01]  /*0dc0*/  IMAD.IADD R9, R9, 0x1, -R3 ;  /* 0x0000000109097824 */ /* 0x000fe200078e0a03 */
[----:B------:R-:W-:Y:S01]  /*0dd0*/  SHF.R.U32.HI R4, RZ, 0x3, R2 ;  /* 0x00000003ff047819 */ /* 0x000fe20000011602 */
[----:B------:R-:W-:Y:S01]  /*0de0*/  IMAD.SHL.U32 R5, R216, 0x40, RZ ;  /* 0x00000040d8057824 */ /* 0x000fe200078e00ff */
[----:B------:R-:W-:-:S02]  /*0df0*/  LOP3.LUT R3, R2, 0x38, R134, 0xf8, !PT ;  /* 0x0000003802037812 */ /* 0x000fc400078ef886 */
[----:B------:R-:W-:Y:S02]  /*0e00*/  LOP3.LUT R2, R13, 0xfffffff8, RZ, 0xc0, !PT ;  /* 0xfffffff80d027812 */ /* 0x000fe400078ec0ff */
[----:B------:R-:W-:Y:S02]  /*0e10*/  LOP3.LUT R10, R3, R4, RZ, 0x3c, !PT ;  /* 0x00000004030a7212 */ /* 0x000fe400078e3cff */
[----:B------:R-:W-:Y:S01]  /*0e20*/  LOP3.LUT R3, R7, 0xffffffe0, RZ, 0xc0, !PT ;  /* 0xffffffe007037812 */ /* 0x000fe200078ec0ff */
[----:B------:R-:W-:Y:S01]  /*0e30*/  IMAD.IADD R6, R0, 0x1, -R2 ;  /* 0x0000000100067824 */ /* 0x000fe200078e0a02 */
[----:B------:R-:W-:Y:S02]  /*0e40*/  LOP3.LUT R0, R5, 0x1c0, RZ, 0xc0, !PT ;  /* 0x000001c005007812 */ /* 0x000fe400078ec0ff */
[----:B------:R-:W-:Y:S01]  /*0e50*/  SHF.R.S32.HI R2, RZ, 0x5, R7 ;  /* 0x00000005ff027819 */ /* 0x000fe20000011407 */
[----:B------:R-:W-:Y:S01]  /*0e60*/  IMAD.IADD R17, R15, 0x1, -R3 ;  /* 0x000000010f117824 */ /* 0x000fe200078e0a03 */
[----:B------:R-:W-:-:S02]  /*0e70*/  SHF.R.S32.HI R4, RZ, 0x1f, R7 ;  /* 0x0000001fff047819 */ /* 0x000fc40000011407 */
[----:B------:R-:W-:Y:S02]  /*0e80*/  LOP3.LUT R7, R0, 0x8, R11, 0xf8, !PT ;  /* 0x0000000800077812 */ /* 0x000fe400078ef80b */
[----:B------:R-:W-:Y:S02]  /*0e90*/  SHF.R.U32.HI R5, RZ, 0x3, R0 ;  /* 0x00000003ff057819 */ /* 0x000fe40000011600 */
[----:B------:R-:W-:Y:S02]  /*0ea0*/  LEA.HI R3, R8, R15, RZ, 0x6 ;  /* 0x0000000f08037211 */ /* 0x000fe400078f30ff */
[----:B------:R-:W-:Y:S02]  /*0eb0*/  LEA.HI R0, R4, R2, RZ, 0x3 ;  /* 0x0000000204007211 */ /* 0x000fe400078f18ff */
[----:B------:R-:W-:Y:S01]  /*0ec0*/  SHF.R.S32.HI R4, RZ, 0x1f, R17 ;  /* 0x0000001fff047819 */ /* 0x000fe20000011411 */
[----:B------:R-:W-:Y:S01]  /*0ed0*/  IMAD.SHL.U32 R3, R3, 0x8, RZ ;  /* 0x0000000803037824 */ /* 0x000fe200078e00ff */
[----:B------:R-:W-:-:S02]  /*0ee0*/  LOP3.LUT R0, R0, 0xffffff8, RZ, 0xc0, !PT ;  /* 0x0ffffff800007812 */ /* 0x000fc400078ec0ff */
[----:B------:R-:W-:Y:S02]  /*0ef0*/  LOP3.LUT R8, R14, 0xfffffffc, RZ, 0xc0, !PT ;  /* 0xfffffffc0e087812 */ /* 0x000fe400078ec0ff */
[----:B------:R-:W-:Y:S01]  /*0f00*/  LEA.HI R14, R4, R17, RZ, 0x2 ;  /* 0x00000011040e7211 */ /* 0x000fe200078f10ff */
[----:B------:R-:W-:Y:S01]  /*0f10*/  IMAD.IADD R4, R2, 0x1, -R0 ;  /* 0x0000000102047824 */ /* 0x000fe200078e0a00 */
[----:B------:R-:W-:Y:S01]  /*0f20*/  LOP3.LUT R11, R7, R5, RZ, 0x3c, !PT ;  /* 0x00000005070b7212 */ /* 0x000fe200078e3cff */
[----:B------:R-:W-:Y:S01]  /*0f30*/  IMAD.IADD R0, R15, 0x1, -R8 ;  /* 0x000000010f007824 */ /* 0x000fe200078e0a08 */
[----:B------:R-:W-:Y:S02]  /*0f40*/  LOP3.LUT R7, R3, 0xfffffe00, RZ, 0xc0, !PT ;  /* 0xfffffe0003077812 */ /* 0x000fe400078ec0ff */
[----:B------:R-:W-:Y:S02]  /*0f50*/  LOP3.LUT R5, R9, 0x1, RZ, 0xc0, !PT ;  /* 0x0000000109057812 */ /* 0x000fe400078ec0ff */
[----:B------:R-:W-:-:S02]  /*0f60*/  SHF.R.S32.HI R3, RZ, 0x2, R14 ;  /* 0x00000002ff037819 */ /* 0x000fc4000001140e */
[----:B------:R-:W-:Y:S01]  /*0f70*/  LOP3.LUT R202, R10, R7, RZ, 0xfc, !PT ;  /* 0x000000070aca7212 */ /* 0x000fe200078efcff */
[----:B------:R-:W-:Y:S01]  /*0f80*/  IMAD.SHL.U32 R10, R2, 0x400, RZ ;  /* 0x00000400020a7824 */ /* 0x000fe200078e00ff */
[----:B------:R-:W-:Y:S01]  /*0f90*/  ISETP.NE.U32.AND P0, PT, R5, 0x1, PT ;  /* 0x000000010500780c */ /* 0x000fe20003f05070 */
[----:B------:R-:W-:Y:S01]  /*0fa0*/  IMAD R16, R4, 0x10, R3 ;  /* 0x0000001004107824 */ /* 0x000fe200078e0203 */
[----:B------:R-:W-:Y:S01]  /*0fb0*/  LEA.HI R2, R0, R0, RZ, 0x1 ;  /* 0x0000000000027211 */ /* 0x000fe200078f08ff */
[C---:B------:R-:W-:Y:S01]  /*0fc0*/  IMAD.SHL.U32 R3, R9.reuse, 0x40, RZ ;  /* 0x0000004009037824 */ /* 0x040fe200078e00ff */
[----:B------:R-:W-:Y:S01]  /*0fd0*/  R2P PR, R9, 0x6 ;  /* 0x0000000609007804 */ /* 0x000fe20000000000 */
[C---:B------:R-:W-:Y:S01]  /*0fe0*/  IMAD.SHL.U32 R5, R6.reuse, 0x40, RZ ;  /* 0x0000004006057824 */ /* 0x040fe200078e00ff */
[C---:B------:R-:W-:Y:S01]  /*0ff0*/  LOP3.LUT P4, RZ, R6.reuse, 0x2, RZ, 0xc0, !PT ;  /* 0x0000000206ff7812 */ /* 0x040fe2000788c0ff */
[----:B------:R-:W-:Y:S01]  /*1000*/  STL [R1+0x58], R16 ;  /* 0x0000581001007387 */ /* 0x000fe20000100800 */
[----:B------:R-:W-:Y:S01]  /*1010*/  LOP3.LUT P3, RZ, R6, 0x4, RZ, 0xc0, !PT ;  /* 0x0000000406ff7812 */ /* 0x000fe2000786c0ff */
[----:B------:R-:W-:Y:S01]  /*1020*/  IMAD.SHL.U32 R6, R12, 0x8, RZ ;  /* 0x000000080c067824 */ /* 0x000fe200078e00ff */
[----:B------:R-:W-:Y:S01]  /*1030*/  LOP3.LUT R4, R2, 0x1ffffffe, RZ, 0xc0, !PT ;  /* 0x1ffffffe02047812 */ /* 0x000fe200078ec0ff */
[----:B------:R-:W-:Y:S01]  /*1040*/  IMAD.SHL.U32 R202, R202, 0x2, RZ ;  /* 0x00000002caca7824 */ /* 0x000fe200078e00ff */
[----:B------:R-:W-:-:S02]  /*1050*/  LOP3.LUT R3, R3, 0x1c0, RZ, 0xc0, !PT ;  /* 0x000001c003037812 */ /* 0x000fc400078ec0ff */
[----:B------:R-:W-:Y:S01]  /*1060*/  LOP3.LUT R2, R5, 0x1c0, RZ, 0xc0, !PT ;  /* 0x000001c005027812 */ /* 0x000fe200078ec0ff */
[C---:B------:R-:W-:Y:S01]  /*1070*/  IMAD.IADD R15, R0.reuse, 0x1, -R4 ;  /* 0x00000001000f7824 */ /* 0x040fe200078e0a04 */
[----:B------:R-:W-:Y:S01]  /*1080*/  LEA.HI R3, R3, R3, RZ, 0x1d ;  /* 0x0000000303037211 */ /* 0x000fe200078fe8ff */
[----:B------:R-:W-:Y:S01]  /*1090*/  IMAD R5, R0, 0x2, R10 ;  /* 0x0000000200057824 */ /* 0x000fe200078e020a */
[----:B------:R-:W-:Y:S01]  /*10a0*/  LOP3.LUT R4, R2, 0x8, R6, 0xf8, !PT ;  /* 0x0000000802047812 */ /* 0x000fe200078ef806 */
[----:B------:R-:W-:Y:S01]  /*10b0*/  IMAD R0, R12, 0x200, R11 ;  /* 0x000002000c007824 */ /* 0x000fe200078e020b */
[----:B------:R-:W-:Y:S01]  /*10c0*/  SHF.R.U32.HI R2, RZ, 0x3, R2 ;  /* 0x00000003ff027819 */ /* 0x000fe20000011602 */
[----:B------:R-:W-:Y:S01]  /*10d0*/  IMAD.IADD R11, R5, 0x1, R3 ;  /* 0x00000001050b7824 */ /* 0x000fe200078e0203 */
[----:B------:R-:W-:Y:S02]  /*10e0*/  IADD3 R18, R206, 0x60, RZ ;  /* 0x00000060ce127810 */ /* 0x000fe40007ffe0ff */
[----:B------:R-:W-:-:S02]  /*10f0*/  IADD3 R140, R138, 0x40, RZ ;  /* 0x000000408a8c7810 */ /* 0x000fc40007ffe0ff */
[----:B------:R-:W-:Y:S01]  /*1100*/  LOP3.LUT R7, R4, R2, RZ, 0x3c, !PT ;  /* 0x0000000204077212 */ /* 0x000fe200078e3cff */
[----:B------:R-:W-:Y:S01]  /*1110*/  IMAD.SHL.U32 R2, R19, 0x40, RZ ;  /* 0x0000004013027824 */ /* 0x000fe200078e00ff */
[----:B------:R-:W-:Y:S01]  /*1120*/  SHF.R.S32.HI R3, RZ, 0x1f, R18 ;  /* 0x0000001fff037819 */ /* 0x000fe20000011412 */
[----:B------:R-:W-:Y:S01]  /*1130*/  IMAD.IADD R133, R138, 0x1, R140 ;  /* 0x000000018a857824 */ /* 0x000fe200078e028c */
[----:B------:R-:W-:Y:S01]  /*1140*/  SHF.R.S32.HI R4, RZ, 0x1f, R19 ;  /* 0x0000001fff047819 */ /* 0x000fe20000011413 */
[----:B------:R-:W-:Y:S01]  /*1150*/  IMAD.SHL.U32 R5, R18, 0x40, RZ ;  /* 0x0000004012057824 */ /* 0x000fe200078e00ff */
[----:B------:R-:W-:Y:S02]  /*1160*/  LEA.HI R3, R3, R18, RZ, 0x3 ;  /* 0x0000001203037211 */ /* 0x000fe400078f18ff */
[----:B------:R-:W-:Y:S02]  /*1170*/  LOP3.LUT R6, R2, 0x1c0, RZ, 0xc0, !PT ;  /* 0x000001c002067812 */ /* 0x000fe400078ec0ff */
[----:B------:R-:W-:Y:S01]  /*1180*/  SHF.R.S32.HI R2, RZ, 0x1f, R133 ;  /* 0x0000001fff027819 */ /* 0x000fe20000011485 */
[----:B------:R-:W-:Y:S01]  /*1190*/  IMAD.SHL.U32 R9, R3, 0x40, RZ ;  /* 0x0000004003097824 */ /* 0x000fe200078e00ff */
[----:B------:R-:W-:-:S02]  /*11a0*/  LEA.HI R4, R4, R19, RZ, 0x3 ;  /* 0x0000001304047211 */ /* 0x000fc400078f18ff */
[----:B------:R-:W-:Y:S01]  /*11b0*/  LOP3.LUT R19, R5, 0x1c0, RZ, 0xc0, !PT ;  /* 0x000001c005137812 */ /* 0x000fe200078ec0ff */
[----:B------:R-:W-:Y:S01]  /*11c0*/  IMAD.SHL.U32 R5, R13, 0x40, RZ ;  /* 0x000000400d057824 */ /* 0x000fe200078e00ff */
[-C--:B------:R-:W-:Y:S01]  /*11d0*/  LEA.HI R3, R2, R133.reuse, RZ, 0x6 ;  /* 0x0000008502037211 */ /* 0x080fe200078f30ff */
[----:B------:R-:W-:Y:S01]  /*11e0*/  IMAD.SHL.U32 R8, R4, 0x40, RZ ;  /* 0x0000004004087824 */ /* 0x000fe200078e00ff */
[----:B------:R-:W-:Y:S02]  /*11f0*/  LEA.HI R2, R2, R133, RZ, 0x3 ;  /* 0x0000008502027211 */ /* 0x000fe400078f18ff */
[----:B------:R-:W-:Y:S01]  /*1200*/  LOP3.LUT R4, R5, 0xfffffe00, RZ, 0xc0, !PT ;  /* 0xfffffe0005047812 */ /* 0x000fe200078ec0ff */
[----:B------:R-:W-:Y:S01]  /*1210*/  IMAD.SHL.U32 R5, R3, 0x80, RZ ;  /* 0x0000008003057824 */ /* 0x000fe200078e00ff */
[----:B------:R-:W-:Y:S02]  /*1220*/  SHF.R.U32.HI R12, RZ, 0x3, R6 ;  /* 0x00000003ff0c7819 */ /* 0x000fe40000011606 */
[----:B------:R-:W-:-:S02]  /*1230*/  LOP3.LUT R6, R6, 0x38, R2, 0xf8, !PT ;  /* 0x0000003806067812 */ /* 0x000fc400078ef802 */
[----:B------:R-:W-:Y:S02]  /*1240*/  LOP3.LUT R3, R19, 0x38, R2, 0xf8, !PT ;  /* 0x0000003813037812 */ /* 0x000fe400078ef802 */
[----:B------:R-:W-:Y:S02]  /*1250*/  LOP3.LUT R2, R5, 0xffffe000, RZ, 0xc0, !PT ;  /* 0xffffe00005027812 */ /* 0x000fe400078ec0ff */
[----:B------:R-:W-:Y:S02]  /*1260*/  SHF.R.U32.HI R18, RZ, 0x3, R19 ;  /* 0x00000003ff127819 */ /* 0x000fe40000011613 */
[----:B------:R-:W-:Y:S02]  /*1270*/  LOP3.LUT R13, R8, 0xfffffe00, RZ, 0xc0, !PT ;  /* 0xfffffe00080d7812 */ /* 0x000fe400078ec0ff */
[----:B------:R-:W-:Y:S01]  /*1280*/  LOP3.LUT R5, R6, R12, RZ, 0x3c, !PT ;  /* 0x0000000c06057212 */ /* 0x000fe200078e3cff */
[----:B------:R-:W-:Y:S01]  /*1290*/  IMAD.SHL.U32 R12, R11, 0x2, RZ ;  /* 0x000000020b0c7824 */ /* 0x000fe200078e00ff */
[----:B------:R-:W-:Y:S01]  /*12a0*/  LOP3.LUT R8, R9, 0xfffffe00, RZ, 0xc0, !PT ;  /* 0xfffffe0009087812 */ /* 0x000fe200078ec0ff */
[----:B------:R1:W-:Y:S01]  /*12b0*/  STL [R1+0x48], R13 ;  /* 0x0000480d01007387 */ /* 0x0003e20000100800 */
[----:B------:R-:W-:-:S02]  /*12c0*/  LOP3.LUT R3, R3, R18, RZ, 0x3c, !PT ;  /* 0x0000001203037212 */ /* 0x000fc400078e3cff */
[----:B------:R-:W-:Y:S01]  /*12d0*/  IADD3 R9, R5, R2, R13 ;  /* 0x0000000205097210 */ /* 0x000fe20007ffe00d */
[----:B------:R-:W-:Y:S01]  /*12e0*/  STL [R1+0x1c], R12 ;  /* 0x00001c0c01007387 */ /* 0x000fe20000100800 */
[C---:B------:R-:W-:Y:S02]  /*12f0*/  IADD3 R5, R12.reuse, 0x80, RZ ;  /* 0x000000800c057810 */ /* 0x040fe40007ffe0ff */
[----:B------:R-:W-:Y:S01]  /*1300*/  IADD3 R11, R12, 0x70, RZ ;  /* 0x000000700c0b7810 */ /* 0x000fe20007ffe0ff */
[----:B------:R2:W-:Y:S01]  /*1310*/  STL [R1+0x44], R8 ;  /* 0x0000440801007387 */ /* 0x0005e20000100800 */
[----:B------:R-:W-:Y:S02]  /*1320*/  @P0 IADD3 R11, R5, 0x10, RZ ;  /* 0x00000010050b0810 */ /* 0x000fe40007ffe0ff */
[----:B------:R-:W-:Y:S02]  /*1330*/  LEA R188, R0, 0xa080, 0x1 ;  /* 0x0000a08000bc7811 */ /* 0x000fe400078e08ff */
[----:B------:R-:W-:Y:S01]  /*1340*/  LEA R9, R9, 0x10080, 0x1 ;  /* 0x0001008009097811 */ /* 0x000fe200078e08ff */
[----:B------:R-:W-:Y:S01]  /*1350*/  STL [R1+0x20], R11 ;  /* 0x0000200b01007387 */ /* 0x000fe20000100800 */
[----:B------:R-:W-:-:S02]  /*1360*/  SHF.R.S32.HI R135, RZ, 0x1f, R134 ;  /* 0x0000001fff877819 */ /* 0x000fc40000011486 */
[C---:B------:R-:W-:Y:S02]  /*1370*/  IADD3 R142, R138.reuse, 0x20, RZ ;  /* 0x000000208a8e7810 */ /* 0x040fe40007ffe0ff */
[----:B------:R-:W-:Y:S02]  /*1380*/  IADD3 R141, R138, 0x60, RZ ;  /* 0x000000608a8d7810 */ /* 0x000fe40007ffe0ff */
[C---:B------:R-:W-:Y:S02]  /*1390*/  IADD3 R208, R134.reuse, 0x80, RZ ;  /* 0x0000008086d07810 */ /* 0x040fe40007ffe0ff */
[----:B------:R-:W-:Y:S01]  /*13a0*/  IADD3 R209, R134, 0xc0, RZ ;  /* 0x000000c086d17810 */ /* 0x000fe20007ffe0ff */
[----:B-1----:R-:W-:-:S05]  /*13b0*/  IMAD R13, R15, 0x8, R16 ;  /* 0x000000080f0d7824 */ /* 0x002fca00078e0210 */
[----:B------:R1:W-:Y:S01]  /*13c0*/  STL [R1+0x5c], R13 ;  /* 0x00005c0d01007387 */ /* 0x0003e20000100800 */
[----:B--2---:R-:W-:Y:S02]  /*13d0*/  IADD3 R8, R3, R2, R8 ;  /* 0x0000000203087210 */ /* 0x004fe40007ffe008 */
[----:B------:R-:W-:Y:S02]  /*13e0*/  IADD3 R2, R206, 0x20, RZ ;  /* 0x00000020ce027810 */ /* 0x000fe40007ffe0ff */
[----:B------:R-:W-:Y:S02]  /*13f0*/  LOP3.LUT R2, R14, 0x7ffffffc, RZ, 0xc0, !PT ;  /* 0x7ffffffc0e027812 */ /* 0x000fe400078ec0ff */
[CC--:B------:R-:W-:Y:S01]  /*1400*/  IADD3 R3, R7.reuse, R4.reuse, R10 ;  /* 0x0000000407037210 */ /* 0x0c0fe20007ffe00a */
[----:B------:R-:W-:Y:S01]  /*1410*/  IMAD.MOV.U32 R10, RZ, RZ, 0x40 ;  /* 0x00000040ff0a7424 */ /* 0x000fe200078e00ff */
[----:B------:R-:W-:Y:S01]  /*1420*/  LOP3.LUT R4, R7, R4, RZ, 0xfc, !PT ;  /* 0x0000000407047212 */ /* 0x000fe200078efcff */
[----:B------:R-:W-:Y:S01]  /*1430*/  IMAD.IADD R2, R17, 0x1, -R2 ;  /* 0x0000000111027824 */ /* 0x000fe200078e0a02 */
[----:B------:R-:W-:Y:S01]  /*1440*/  LEA R194, R3, 0x10080, 0x1 ;  /* 0x0001008003c27811 */ /* 0x000fe200078e08ff */
[----:B------:R-:W-:Y:S01]  /*1450*/  IMAD.MOV.U32 R7, RZ, RZ, 0x20 ;  /* 0x00000020ff077424 */ /* 0x000fe200078e00ff */
[----:B------:R-:W-:Y:S01]  /*1460*/  SEL R5, R10, 0xffffffc0, !P2 ;  /* 0xffffffc00a057807 */ /* 0x000fe20005000000 */
[----:B------:R-:W-:Y:S01]  /*1470*/  IMAD.SHL.U32 R217, R2, 0x2, RZ ;  /* 0x0000000202d97824 */ /* 0x000fe200078e00ff */
[----:B------:R-:W-:-:S02]  /*1480*/  SEL R0, R10, 0xffffffc0, !P3 ;  /* 0xffffffc00a007807 */ /* 0x000fc40005800000 */
[----:B------:R-:W-:Y:S01]  /*1490*/  SEL R6, R7, 0xffffffe0, !P1 ;  /* 0xffffffe007067807 */ /* 0x000fe20004800000 */
[----:B------:R-:W-:Y:S01]  /*14a0*/  IMAD.IADD R3, R5, 0x1, R11 ;  /* 0x0000000105037824 */ /* 0x000fe200078e020b */
[C---:B------:R-:W-:Y:S01]  /*14b0*/  IADD3 R22, R217.reuse, 0x8, RZ ;  /* 0x00000008d9167810 */ /* 0x040fe20007ffe0ff */
[----:B------:R-:W-:Y:S01]  /*14c0*/  IMAD.IADD R197, R194, 0x1, R0 ;  /* 0x00000001c2c57824 */ /* 0x000fe200078e0200 */
[C---:B------:R-:W-:Y:S02]  /*14d0*/  IADD3 R21, R217.reuse, 0x10, RZ ;  /* 0x00000010d9157810 */ /* 0x040fe40007ffe0ff */
[C---:B------:R-:W-:Y:S02]  /*14e0*/  IADD3 R18, R217.reuse, 0x28, RZ ;  /* 0x00000028d9127810 */ /* 0x040fe40007ffe0ff */
[C---:B------:R-:W-:Y:S02]  /*14f0*/  IADD3 R19, R217.reuse, 0x20, RZ ;  /* 0x00000020d9137810 */ /* 0x040fe40007ffe0ff */
[----:B------:R-:W-:-:S02]  /*1500*/  IADD3 R14, R217, 0x40, RZ ;  /* 0x00000040d90e7810 */ /* 0x000fc40007ffe0ff */
[----:B------:R-:W-:Y:S02]  /*1510*/  SEL R2, R7, 0xffffffe0, !P4 ;  /* 0xffffffe007027807 */ /* 0x000fe40006000000 */
[C---:B------:R-:W-:Y:S02]  /*1520*/  IADD3 R16, R217.reuse, 0x38, RZ ;  /* 0x00000038d9107810 */ /* 0x040fe40007ffe0ff */
[----:B------:R-:W-:Y:S01]  /*1530*/  IADD3 R7, R217, 0x50, RZ ;  /* 0x00000050d9077810 */ /* 0x000fe20007ffe0ff */
[----:B------:R-:W-:Y:S01]  /*1540*/  IMAD.IADD R195, R194, 0x1, R2 ;  /* 0x00000001c2c37824 */ /* 0x000fe200078e0202 */
[----:B------:R-:W-:Y:S02]  /*1550*/  SHF.R.S32.HI R10, RZ, 0x1f, R22 ;  /* 0x0000001fff0a7819 */ /* 0x000fe40000011416 */
[----:B------:R-:W-:Y:S01]  /*1560*/  SHF.R.S32.HI R7, RZ, 0x1f, R21 ;  /* 0x0000001fff077819 */ /* 0x000fe20000011415 */
[----:B------:R-:W-:Y:S01]  /*1570*/  IMAD.IADD R196, R195, 0x1, R0 ;  /* 0x00000001c3c47824 */ /* 0x000fe200078e0200 */
[----:B------:R-:W-:-:S02]  /*1580*/  SHF.R.S32.HI R10, RZ, 0x1f, R18 ;  /* 0x0000001fff0a7819 */ /* 0x000fc40000011412 */
[----:B------:R-:W-:Y:S02]  /*1590*/  SHF.R.S32.HI R7, RZ, 0x1f, R19 ;  /* 0x0000001fff077819 */ /* 0x000fe40000011413 */
[----:B------:R-:W-:Y:S01]  /*15a0*/  SHF.R.S32.HI R10, RZ, 0x1f, R14 ;  /* 0x0000001fff0a7819 */ /* 0x000fe2000001140e */
[C---:B------:R-:W-:Y:S01]  /*15b0*/  IMAD.IADD R10, R12.reuse, 0x1, R5 ;  /* 0x000000010c0a7824 */ /* 0x040fe200078e0205 */
[----:B------:R-:W-:Y:S01]  /*15c0*/  SHF.R.S32.HI R7, RZ, 0x1f, R16 ;  /* 0x0000001fff077819 */ /* 0x000fe20000011410 */
[----:B------:R-:W-:Y:S01]  /*15d0*/  IMAD.IADD R7, R12, 0x1, R6 ;  /* 0x000000010c077824 */ /* 0x000fe200078e0206 */
[----:B------:R-:W-:Y:S01]  /*15e0*/  LEA R190, R4, 0x4080, 0x1 ;  /* 0x0000408004be7811 */ /* 0x000fe200078e08ff */
[----:B------:R-:W-:Y:S01]  /*15f0*/  IMAD.IADD R6, R6, 0x1, R11 ;  /* 0x0000000106067824 */ /* 0x000fe200078e020b */
[----:B------:R-:W-:Y:S01]  /*1600*/  STL [R1+0x3c], R10 ;  /* 0x00003c0a01007387 */ /* 0x000fe20000100800 */
[----:B------:R-:W-:Y:S02]  /*1610*/  LEA R8, R8, 0x10080, 0x1 ;  /* 0x0001008008087811 */ /* 0x000fe400078e08ff */
[--C-:B------:R-:W-:Y:S01]  /*1620*/  IMAD.IADD R191, R2, 0x1, R190.reuse ;  /* 0x0000000102bf7824 */ /* 0x100fe200078e02be */
[----:B------:R2:W-:Y:S01]  /*1630*/  STL [R1+0x28], R7 ;  /* 0x0000280701007387 */ /* 0x0005e20000100800 */
[----:B------:R-:W-:Y:S01]  /*1640*/  IMAD.IADD R2, R6, 0x1, R5 ;  /* 0x0000000106027824 */ /* 0x000fe200078e0205 */
[C---:B------:R-:W-:Y:S01]  /*1650*/  IADD3 R20, R217.reuse, 0x18, RZ ;  /* 0x00000018d9147810 */ /* 0x040fe20007ffe0ff */
[C---:B------:R-:W-:Y:S01]  /*1660*/  IMAD.IADD R193, R0.reuse, 0x1, R190 ;  /* 0x0000000100c17824 */ /* 0x040fe200078e02be */
[----:B------:R3:W-:Y:S01]  /*1670*/  STL [R1+0x50], R9 ;  /* 0x0000500901007387 */ /* 0x0007e20000100800 */
[C---:B------:R-:W-:Y:S01]  /*1680*/  IADD3 R17, R217.reuse, 0x30, RZ ;  /* 0x00000030d9117810 */ /* 0x040fe20007ffe0ff */
[----:B------:R-:W-:Y:S01]  /*1690*/  IMAD.IADD R192, R0, 0x1, R191 ;  /* 0x0000000100c07824 */ /* 0x000fe200078e02bf */
[----:B-1----:R-:W-:Y:S01]  /*16a0*/  IADD3 R13, R217, 0x48, RZ ;  /* 0x00000048d90d7810 */ /* 0x002fe20007ffe0ff */
[----:B------:R3:W-:Y:S01]  /*16b0*/  STL [R1+0x4c], R8 ;  /* 0x00004c0801007387 */ /* 0x0007e20000100800 */
[----:B------:R-:W-:-:S02]  /*16c0*/  SHF.R.S32.HI R15, RZ, 0x1f, R20 ;  /* 0x0000001fff0f7819 */ /* 0x000fc40000011414 */
[----:B------:R-:W-:Y:S02]  /*16d0*/  SHF.R.S32.HI R15, RZ, 0x1f, R17 ;  /* 0x0000001fff0f7819 */ /* 0x000fe40000011411 */
[----:B------:R-:W-:Y:S01]  /*16e0*/  SHF.R.S32.HI R13, RZ, 0x1f, R13 ;  /* 0x0000001fff0d7819 */ /* 0x000fe2000001140d */
[----:B--2---:R-:W-:-:S05]  /*16f0*/  IMAD.IADD R7, R5, 0x1, R7 ;  /* 0x0000000105077824 */ /* 0x004fca00078e0207 */
[----:B------:R3:W-:Y:S04]  /*1700*/  STL [R1+0x38], R7 ;  /* 0x0000380701007387 */ /* 0x0007e80000100800 */
[----:B------:R3:W-:Y:S04]  /*1710*/  STL [R1+0x30], R3 ;  /* 0x0000300301007387 */ /* 0x0007e80000100800 */
[----:B------:R3:W-:Y:S04]  /*1720*/  STL [R1+0x24], R6 ;  /* 0x0000240601007387 */ /* 0x0007e80000100800 */
[----:B------:R3:W-:Y:S02]  /*1730*/  STL [R1+0x2c], R2 ;  /* 0x00002c0201007387 */ /* 0x0007e40000100800 */
.L_x_1541:
[----:B------:R-:W2:Y:S01]  /*1740*/  LDL R0, [R1+0xc] ;  /* 0x00000c0001007983 */ /* 0x000ea20000100800 */
[----:B------:R-:W-:Y:S01]  /*1750*/  IMAD.MOV.U32 R12, RZ, RZ, 0x4 ;  /* 0x00000004ff0c7424 */ /* 0x000fe200078e00ff */
[----:B------:R-:W-:-:S02]  /*1760*/  ISETP.NE.U32.AND P4, PT, RZ, c[0x0][0x360], PT ;  /* 0x0000d800ff007a0c */ /* 0x000fc40003f85070 */
[----:B------:R-:W-:Y:S01]  /*1770*/  ISETP.NE.U32.AND P0, PT, RZ, c[0x0][0x370], PT ;  /* 0x0000dc00ff007a0c */ /* 0x000fe20003f05070 */
[----:B---3--:R-:W3:Y:S01]  /*1780*/  LDL R9, [R1+0x8] ;  /* 0x0000080001097983 */ /* 0x008ee20000100800 */
[----:B------:R-:W-:Y:S01]  /*1790*/  ISETP.NE.AND.EX P4, PT, RZ, c[0x0][0x364], PT, P4 ;  /* 0x0000d900ff007a0c */ /* 0x000fe20003f85340 */
[----:B--2---:R-:W-:-:S05]  /*17a0*/  IMAD.WIDE R2, R0, R12, c[0x0][0x588] ;  /* 0x0001620000027625 */ /* 0x004fca00078e020c */
[----:B------:R-:W2:Y:S01]  /*17b0*/  LDG.E R218, [R2.64] ;  /* 0x0000000602da7981 */ /* 0x000ea2000c1e1900 */
[----:B------:R-:W-:Y:S01]  /*17c0*/  ISETP.NE.AND.EX P2, PT, RZ, c[0x0][0x374], PT, P0 ;  /* 0x0000dd00ff007a0c */ /* 0x000fe20003f45300 */
[----:B------:R-:W-:Y:S01]  /*17d0*/  IMAD.MOV.U32 R162, RZ, RZ, RZ ;  /* 0x000000ffffa27224 */ /* 0x000fe200078e00ff */
[----:B------:R-:W-:Y:S02]  /*17e0*/  ISETP.NE.U32.AND P3, PT, RZ, c[0x0][0x348], PT ;  /* 0x0000d200ff007a0c */ /* 0x000fe40003f65070 */
[----:B------:R-:W-:Y:S02]  /*17f0*/  ISETP.NE.U32.AND P5, PT, RZ, c[0x0][0x358], PT ;  /* 0x0000d600ff007a0c */ /* 0x000fe40003fa5070 */
[----:B------:R-:W-:Y:S02]  /*1800*/  ISETP.NE.AND.EX P3, PT, RZ, c[0x0][0x34c], PT, P3 ;  /* 0x0000d300ff007a0c */ /* 0x000fe40003f65330 */
[----:B------:R-:W-:Y:S01]  /*1810*/  ISETP.NE.AND.EX P5, PT, RZ, c[0x0][0x35c], PT, P5 ;  /* 0x0000d700ff007a0c */ /* 0x000fe20003fa5350 */
[----:B------:R-:W-:-:S02]  /*1820*/  IMAD.MOV.U32 R176, RZ, RZ, RZ ;  /* 0x000000ffffb07224 */ /* 0x000fc400078e00ff */
[----:B------:R-:W-:Y:S02]  /*1830*/  IMAD.MOV.U32 R161, RZ, RZ, RZ ;  /* 0x000000ffffa17224 */ /* 0x000fe400078e00ff */
[----:B------:R-:W-:Y:S01]  /*1840*/  IMAD.MOV.U32 R11, RZ, RZ, RZ ;  /* 0x000000ffff0b7224 */ /* 0x000fe200078e00ff */
[----:B--2---:R-:W-:Y:S02]  /*1850*/  SHF.R.S32.HI R29, RZ, 0x1f, R218 ;  /* 0x0000001fff1d7819 */ /* 0x004fe400000114da */
[C---:B------:R-:W-:Y:S02]  /*1860*/  @P4 LEA R2, P0, R218.reuse, c[0x0][0x360], 0x2 ;  /* 0x0000d800da024a11 */ /* 0x040fe400078010ff */
[C---:B------:R-:W-:Y:S02]  /*1870*/  @P2 LEA R4, P1, R218.reuse, c[0x0][0x370], 0x2 ;  /* 0x0000dc00da042a11 */ /* 0x040fe400078210ff */
[----:B------:R-:W-:Y:S02]  /*1880*/  @P4 LEA.HI.X R3, R218, c[0x0][0x364], R29, 0x2, P0 ;  /* 0x0000d900da034a11 */ /* 0x000fe400000f141d */
[----:B------:R-:W-:-:S02]  /*1890*/  ISETP.NE.U32.AND P0, PT, RZ, c[0x0][0x350], PT ;  /* 0x0000d400ff007a0c */ /* 0x000fc40003f05070 */
        /* <DEDUP_REMOVED lines=13> */
[----:B---3--:R-:W-:-:S03]  /*1970*/  LOP3.LUT R28, R9, 0xffff, RZ, 0xc0, !PT ;  /* 0x0000ffff091c7812 */ /* 0x008fc600078ec0ff */
[----:B------:R4:W-:Y:S04]  /*1980*/  STL [R1+0x14], R29 ;  /* 0x0000141d01007387 */ /* 0x0009e80000100800 */
[----:B------:R4:W-:Y:S01]  /*1990*/  STL [R1+0x10], R28 ;  /* 0x0000101c01007387 */ /* 0x0009e20000100800 */
[----:B------:R-:W-:Y:S01]  /*19a0*/  YIELD ;  /* 0x0000000000007946 */ /* 0x000fe20003800000 */
[----:B------:R-:W-:Y:S01]  /*19b0*/  P2R R19, PR, RZ, 0x40 ;  /* 0x00000040ff137803 */ /* 0x000fe20000000000 */
[----:B------:R-:W-:Y:S05]  /*19c0*/  @P4 BRA `(.L_x_1363) ;  /* 0x0000005000004947 */ /* 0x000fea0003800000 */
[----:B-----5:R-:W-:Y:S01]  /*19d0*/  MOV R177, c[0x0][0x168] ;  /* 0x00005a0000b17a02 */ /* 0x020fe20000000f00 */
[----:B------:R-:W-:Y:S05]  /*19e0*/  @!P3 BRA `(.L_x_1363) ;  /* 0x000000300000b947 */ /* 0x000fea0003800000 */
[----:B------:R-:W2:Y:S04]  /*19f0*/  LDG.E R8, [R6.64] ;  /* 0x0000000606087981 */ /* 0x000ea8000c1e1900 */
[----:B------:R-:W2:Y:S02]  /*1a00*/  LDG.E R0, [R6.64+0x4] ;  /* 0x0000040606007981 */ /* 0x000ea4000c1e1900 */
[----:B--2---:R-:W-:-:S02]  /*1a10*/  IADD3 R177, -R8, R0, RZ ;  /* 0x0000000008b17210 */ /* 0x004fc40007ffe1ff */
.L_x_1363:
[----:B------:R-:W-:-:S04]  /*1a20*/  ISETP.NE.U32.AND P0, PT, RZ, c[0x0][0x368], PT ;  /* 0x0000da00ff007a0c */ /* 0x000fc80003f05070 */
[----:B------:R-:W-:-:S13]  /*1a30*/  ISETP.NE.AND.EX P0, PT, RZ, c[0x0][0x36c], PT, P0 ;  /* 0x0000db00ff007a0c */ /* 0x000fda0003f05300 */
[----:B------:R-:W-:Y:S05]  /*1a40*/  @!P0 BRA `(.L_x_1364) ;  /* 0x0000004000008947 */ /* 0x000fea0003800000 */
[----:B----4-:R-:W-:-:S04]  /*1a50*/  LEA R4, P0, R218, c[0x0][0x368], 0x2 ;  /* 0x0000da00da047a11 */ /* 0x010fc800078010ff */
[----:B------:R-:W-:-:S05]  /*1a60*/  LEA.HI.X R5, R218, c[0x0][0x36c], R29, 0x2, P0 ;  /* 0x0000db00da057a11 */ /* 0x000fca00000f141d */
[----:B------:R1:W5:Y:S01]  /*1a70*/  LDG.E R10, [R4.64] ;  /* 0x00000006040a7981 */ /* 0x000362000c1e1900 */
[----:B------:R-:W-:Y:S05]  /*1a80*/  BRA `(.L_x_1365) ;  /* 0x0000005000007947 */ /* 0x000fea0003800000 */
.L_x_1364:
[----:B------:R-:W-:Y:S01]  /*1a90*/  MOV R10, c[0x0][0x1d0] ;  /* 0x00007400000a7a02 */ /* 0x000fe20000000f00 */
[----:B------:R-:W-:Y:S05]  /*1aa0*/  @!P6 BRA `(.L_x_1365) ;  /* 0x000000300000e947 */ /* 0x000fea0003800000 */
[----:B----4-:R-:W2:Y:S04]  /*1ab0*/  LDG.E R6, [R4.64] ;  /* 0x0000000604067981 */ /* 0x010ea8000c1e1900 */
[----:B------:R-:W2:Y:S02]  /*1ac0*/  LDG.E R0, [R4.64+0x4] ;  /* 0x0000040604007981 */ /* 0x000ea4000c1e1900 */
[----:B--2---:R-:W-:Y:S02]  /*1ad0*/  IADD3 R10, -R6, R0, RZ ;  /* 0x00000000060a7210 */ /* 0x004fe40007ffe1ff */
.L_x_1365:
[----:B----4-:R2:W3:Y:S04]  /*1ae0*/  @P5 LDG.E R6, [R2.64] ;  /* 0x0000000602065981 */ /* 0x0104e8000c1e1900 */
[----:B-1----:R2:W3:Y:S01]  /*1af0*/  @P5 LDG.E R4, [R2.64+0x4] ;  /* 0x0000040602045981 */ /* 0x0024e2000c1e1900 */
[----:B------:R-:W-:Y:S01]  /*1b00*/  ISETP.NE.U32.AND P0, PT, RZ, c[0x0][0x378], PT ;  /* 0x0000de00ff007a0c */ /* 0x000fe20003f05070 */
[----:B-----5:R-:W-:-:S03]  /*1b10*/  IMAD.MOV.U32 R158, RZ, RZ, R10 ;  /* 0x000000ffff9e7224 */ /* 0x020fc600078e000a */
[----:B------:R-:W-:Y:S01]  /*1b20*/  ISETP.NE.AND.EX P1, PT, RZ, c[0x0][0x37c], PT, P0 ;  /* 0x0000df00ff007a0c */ /* 0x000fe20003f25300 */
[----:B------:R-:W-:-:S12]  /*1b30*/  IMAD.MOV.U32 R0, RZ, RZ, c[0x0][0x228] ;  /* 0x00008a00ff007624 */ /* 0x000fd800078e00ff */
[----:B--2---:R-:W-:-:S04]  /*1b40*/  @P1 LEA R2, P0, R218, c[0x0][0x378], 0x2 ;  /* 0x0000de00da021a11 */ /* 0x004fc800078010ff */
[----:B------:R-:W-:-:S05]  /*1b50*/  @P1 LEA.HI.X R3, R218, c[0x0][0x37c], R29, 0x2, P0 ;  /* 0x0000df00da031a11 */ /* 0x000fca00000f141d */
[----:B------:R1:W5:Y:S01]  /*1b60*/  @P1 LDG.E R158, [R2.64] ;  /* 0x00000006029e1981 */ /* 0x000362000c1e1900 */
[----:B------:R-:W-:Y:S01]  /*1b70*/  IMAD.IADD R5, R10, 0x1, -R162 ;  /* 0x000000010a057824 */ /* 0x000fe200078e0aa2 */
[----:B------:R-:W-:Y:S01]  /*1b80*/  BSSY B0, `(.L_x_1366) ;  /* 0x0000031000007945 */ /* 0x000fe20003800000 */
[C---:B-1----:R-:W-:Y:S02]  /*1b90*/  LOP3.LUT R2, R9.reuse, 0xff000000, RZ, 0xc0, !PT ;  /* 0xff00000009027812 */ /* 0x042fe400078ec0ff */
[----:B------:R-:W-:Y:S01]  /*1ba0*/  LOP3.LUT R3, R9, 0xff0000, RZ, 0xc0, !PT ;  /* 0x00ff000009037812 */ /* 0x000fe200078ec0ff */
[----:B---3--:R-:W-:Y:S01]  /*1bb0*/  @P5 IMAD.IADD R0, R4, 0x1, -R6 ;  /* 0x0000000104005824 */ /* 0x008fe200078e0a06 */
[----:B------:R-:W-:-:S03]  /*1bc0*/  SHF.R.U32.HI R4, RZ, 0x8, R2 ;  /* 0x00000008ff047819 */ /* 0x000fc60000011602 */
[----:B------:R-:W-:Y:S01]  /*1bd0*/  IMAD.IADD R178, R5, 0x1, R0 ;  /* 0x0000000105b27824 */ /* 0x000fe200078e0200 */
[----:B------:R-:W-:-:S04]  /*1be0*/  LEA.HI R4, R3, R4, RZ, 0x10 ;  /* 0x0000000403047211 */ /* 0x000fc800078f80ff */
[----:B------:R-:W-:Y:S02]  /*1bf0*/  SHF.R.U32.HI R6, RZ, 0x10, R4 ;  /* 0x00000010ff067819 */ /* 0x000fe40000011604 */
[----:B------:R-:W-:Y:S02]  /*1c00*/  LOP3.LUT R13, R4, 0xff, RZ, 0xc0, !PT ;  /* 0x000000ff040d7812 */ /* 0x000fe400078ec0ff */
[C---:B------:R-:W-:Y:S01]  /*1c10*/  IADD3 R2, R178.reuse, 0x2f, RZ ;  /* 0x0000002fb2027810 */ /* 0x040fe20007ffe0ff */
[----:B------:R1:W-:Y:S01]  /*1c20*/  STL [R1+0x34], R6 ;  /* 0x0000340601007387 */ /* 0x0003e20000100800 */
[----:B------:R-:W-:Y:S02]  /*1c30*/  ISETP.GE.AND P0, PT, R178, 0x1, PT ;  /* 0x00000001b200780c */ /* 0x000fe40003f06270 */
[----:B------:R-:W-:Y:S01]  /*1c40*/  ISETP.NE.AND P1, PT, R6, RZ, PT ;  /* 0x000000ff0600720c */ /* 0x000fe20003f25270 */
[----:B------:R1:W-:Y:S01]  /*1c50*/  STL [R1+0x40], R13 ;  /* 0x0000400d01007387 */ /* 0x0003e20000100800 */
[----:B------:R-:W-:-:S02]  /*1c60*/  IMAD.HI R2, R2, 0x2aaaaaab, RZ ;  /* 0x2aaaaaab02027827 */ /* 0x000fc400078e02ff */
[----:B------:R-:W-:-:S03]  /*1c70*/  SEL R147, R6, c[0x0][0x338], P1 ;  /* 0x0000ce0006937a07 */ /* 0x000fc60000800000 */
[----:B------:R-:W-:-:S04]  /*1c80*/  SHF.R.U32.HI R3, RZ, 0x1f, R2 ;  /* 0x0000001fff037819 */ /* 0x000fc80000011602 */
[----:B------:R-:W-:Y:S01]  /*1c90*/  LEA.HI.SX32 R156, R2, R3, 0x1d ;  /* 0x00000003029c7211 */ /* 0x000fe200078feaff */
[----:B------:R-:W-:Y:S01]  /*1ca0*/  IMAD.MOV.U32 R2, RZ, RZ, RZ ;  /* 0x000000ffff027224 */ /* 0x000fe200078e00ff */
        /* <DEDUP_REMOVED lines=13> */
[----:B------:R-:W-:Y:S02]  /*1d80*/  IMAD.MOV R8, RZ, RZ, -R2 ;  /* 0x000000ffff087224 */ /* 0x000fe400078e0a02 */
[----:B------:R-:W-:-:S04]  /*1d90*/  IMAD.MOV.U32 R2, RZ, RZ, RZ ;  /* 0x000000ffff027224 */ /* 0x000fc800078e00ff */
        /* <DEDUP_REMOVED lines=15> */
.L_x_1367:
[----:B------:R-:W-:Y:S05]  /*1e90*/  BSYNC B0 ;  /* 0x0000000000007941 */ /* 0x000fea0003800000 */
.L_x_1366:
[----:B------:R-:W-:Y:S01]  /*1ea0*/  IMAD R3, R13, R2, RZ ;  /* 0x000000020d037224 */ /* 0x000fe200078e02ff */
[----:B------:R-:W2:Y:S01]  /*1eb0*/  S2R R7, SR_TID.X ;  /* 0x0000000000077919 */ /* 0x000ea20000002100 */
[----:B------:R-:W-:Y:S02]  /*1ec0*/  IADD3 R27, R206, 0x20, RZ ;  /* 0x00000020ce1b7810 */ /* 0x000fe40007ffe0ff */
[C---:B------:R-:W-:Y:S02]  /*1ed0*/  IMAD.IADD R2, R3.reuse, 0x1, R2 ;  /* 0x0000000103027824 */ /* 0x040fe400078e0202 */
[----:B------:R-:W-:-:S03]  /*1ee0*/  IMAD R3, R3, 0x30, -R5 ;  /* 0x0000003003037824 */ /* 0x000fc600078e0a05 */
[----:B------:R-:W-:Y:S02]  /*1ef0*/  IMNMX R2, R156, R2, PT ;  /* 0x000000029c027217 */ /* 0x000fe40003800200 */
[----:B------:R-:W-:-:S03]  /*1f00*/  IMNMX R3, RZ, R3, !PT ;  /* 0x00000003ff037217 */ /* 0x000fc60007800200 */
[----:B------:R-:W-:Y:S02]  /*1f10*/  IMAD R2, R2, 0x30, -R5 ;  /* 0x0000003002027824 */ /* 0x000fe400078e0a05 */
[----:B------:R-:W-:-:S03]  /*1f20*/  IMAD.WIDE.U32 R4, R3, -0x55555555, RZ ;  /* 0xaaaaaaab03047825 */ /* 0x000fc600078e00ff */
[----:B------:R-:W-:Y:S01]  /*1f30*/  IMNMX R2, R2, R0, PT ;  /* 0x0000000002027217 */ /* 0x000fe20003800200 */
[----:B------:R-:W-:Y:S01]  /*1f40*/  IMAD.SHL.U32 R4, R206, 0x40, RZ ;  /* 0x00000040ce047824 */ /* 0x000fe200078e00ff */
[----:B------:R-:W-:Y:S02]  /*1f50*/  SHF.R.U32.HI R137, RZ, 0x5, R5 ;  /* 0x00000005ff897819 */ /* 0x000fe40000011605 */
[----:B------:R-:W-:Y:S02]  /*1f60*/  ISETP.GT.AND P0, PT, R2, R3, PT ;  /* 0x000000030200720c */ /* 0x000fe40003f04270 */
[----:B-12---:R-:W-:Y:S02]  /*1f70*/  SHF.R.S32.HI R6, RZ, 0x1f, R7 ;  /* 0x0000001fff067819 */ /* 0x006fe40000011407 */
[----:B------:R-:W-:-:S04]  /*1f80*/  LOP3.LUT R174, R4, 0x1c0, RZ, 0xc0, !PT ;  /* 0x000001c004ae7812 */ /* 0x000fc800078ec0ff */
[----:B------:R-:W-:Y:S02]  /*1f90*/  SHF.R.U32.HI R179, RZ, 0x3, R174 ;  /* 0x00000003ffb37819 */ /* 0x000fe400000116ae */
[----:B------:R-:W-:-:S03]  /*1fa0*/  LOP3.LUT R5, R174, 0x38, R134, 0xf8, !PT ;  /* 0x00000038ae057812 */ /* 0x000fc600078ef886 */
[----:B------:R-:W-:Y:S02]  /*1fb0*/  @P0 IADD3 R3, R2, 0x2f, RZ ;  /* 0x0000002f02030810 */ /* 0x000fe40007ffe0ff */
[----:B------:R-:W-:-:S03]  /*1fc0*/  LEA.HI R2, R6, R7, RZ, 0x6 ;  /* 0x0000000706027211 */ /* 0x000fc600078f30ff */
[----:B------:R-:W-:-:S04]  /*1fd0*/  @P0 IMAD.HI R3, R3, 0x2aaaaaab, RZ ;  /* 0x2aaaaaab03030827 */ /* 0x000fc800078e02ff */
[----:B------:R-:W-:Y:S01]  /*1fe0*/  IMAD.SHL.U32 R4, R2, 0x8, RZ ;  /* 0x0000000802047824 */ /* 0x000fe200078e00ff */
[----:B------:R-:W-:Y:S01]  /*1ff0*/  @P0 SHF.R.U32.HI R6, RZ, 0x1f, R3 ;  /* 0x0000001fff060819 */ /* 0x000fe20000011603 */
[----:B------:R-:W-:-:S03]  /*2000*/  IMAD.MOV.U32 R2, RZ, RZ, R137 ;  /* 0x000000ffff027224 */ /* 0x000fc600078e0089 */
[----:B------:R-:W-:Y:S02]  /*2010*/  @P0 LEA.HI.SX32 R2, R3, R6, 0x1d ;  /* 0x0000000603020211 */ /* 0x000fe400078feaff */
[----:B------:R-:W-:Y:S01]  /*2020*/  LOP3.LUT R175, R4, 0xfffffe00, RZ, 0xc0, !PT ;  /* 0xfffffe0004af7812 */ /* 0x000fe200078ec0ff */
[----:B------:R-:W-:Y:S01]  /*2030*/  IMAD.SHL.U32 R4, R27, 0x40, RZ ;  /* 0x000000401b047824 */ /* 0x000fe200078e00ff */
[----:B------:R-:W-:Y:S02]  /*2040*/  ISETP.GT.AND P0, PT, R2, R137, PT ;  /* 0x000000890200720c */ /* 0x000fe40003f04270 */
[----:B------:R-:W-:Y:S02]  /*2050*/  LOP3.LUT R3, R5, R179, RZ, 0x3c, !PT ;  /* 0x000000b305037212 */ /* 0x000fe400078e3cff */
[----:B------:R-:W-:-:S03]  /*2060*/  LOP3.LUT R159, R4, 0x1c0, RZ, 0xc0, !PT ;  /* 0x000001c0049f7812 */ /* 0x000fc600078ec0ff */
[----:B------:R-:W-:-:S04]  /*2070*/  IMAD.IADD R3, R175, 0x1, R3 ;  /* 0x00000001af037824 */ /* 0x000fc800078e0203 */
[----:B------:R-:W-:Y:S02]  /*2080*/  IMAD.SHL.U32 R200, R3, 0x2, RZ ;  /* 0x0000000203c87824 */ /* 0x000fe400078e00ff */
[----:B------:R-:W-:Y:S05]  /*2090*/  @!P0 BRA `(.L_x_1368) ;  /* 0x0000677000008947 */ /* 0x000fea0003800000 */
[----:B------:R-:W-:Y:S01]  /*20a0*/  SHF.R.S32.HI R24, RZ, 0x1f, R206 ;  /* 0x0000001fff187819 */ /* 0x000fe200000114ce */
[----:B------:R-:W-:Y:S01]  /*20b0*/  IMAD.MOV.U32 R150, RZ, RZ, 0x30 ;  /* 0x00000030ff967424 */ /* 0x000fe200078e00ff */
[----:B------:R-:W-:Y:S01]  /*20c0*/  IADD3 R127, P0, R206, R11, RZ ;  /* 0x0000000bce7f7210 */ /* 0x000fe20007f1e0ff */
[----:B------:R-:W-:Y:S01]  /*20d0*/  IMAD.MOV.U32 R163, RZ, RZ, 0x5 ;  /* 0x00000005ffa37424 */ /* 0x000fe200078e00ff */
[----:B------:R-:W-:Y:S01]  /*20e0*/  IADD3 R34, R2, -0x1, RZ ;  /* 0xffffffff02227810 */ /* 0x000fe20007ffe0ff */
[----:B------:R-:W-:Y:S01]  /*20f0*/  IMAD R164, R150, c[0x0][0x23c], RZ ;  /* 0x00008f0096a47a24 */ /* 0x000fe200078e02ff */
[----:B------:R-:W-:Y:S01]  /*2100*/  LEA.HI.X.SX32 R144, R11, R24, 0x1, P0 ;  /* 0x000000180b907211 */ /* 0x000fe200000f0eff */
[----:B------:R-:W-:Y:S01]  /*2110*/  IMAD.WIDE.U32 R4, R127, c[0x0][0x238], R134 ;  /* 0x00008e007f047a25 */ /* 0x000fe200078e0086 */
[----:B------:R-:W-:-:S02]  /*2120*/  SEL R23, R29, RZ, !P5 ;  /* 0x000000ff1d177207 */ /* 0x000fc40006800000 */
[----:B------:R-:W-:Y:S01]  /*2130*/  SEL R22, R218, RZ, !P5 ;  /* 0x000000ffda167207 */ /* 0x000fe20006800000 */
[----:B------:R-:W-:Y:S01]  /*2140*/  IMAD R3, R144, c[0x0][0x238], RZ ;  /* 0x00008e0090037a24 */ /* 0x000fe200078e02ff */
[----:B------:R-:W-:Y:S01]  /*2150*/  MOV R2, R4 ;  /* 0x0000000400027202 */ /* 0x000fe20000000f00 */
[----:B------:R-:W-:Y:S01]  /*2160*/  IMAD.WIDE.U32 R148, R150, c[0x0][0x238], RZ ;  /* 0x00008e0096947a25 */ /* 0x000fe200078e00ff */
[----:B------:R-:W-:Y:S02]  /*2170*/  ISETP.GE.AND P2, PT, R134, c[0x0][0x1d4], PT ;  /* 0x0000750086007a0c */ /* 0x000fe40003f46270 */
[----:B------:R-:W-:Y:S01]  /*2180*/  ISETP.GE.AND P6, PT, R133, c[0x0][0x1d4], PT ;  /* 0x0000750085007a0c */ /* 0x000fe20003fc6270 */
[----:B------:R-:W-:Y:S01]  /*2190*/  IMAD R3, R127, c[0x0][0x23c], R3 ;  /* 0x00008f007f037a24 */ /* 0x000fe200078e0203 */
[----:B------:R-:W-:Y:S01]  /*21a0*/  ISETP.GE.AND P5, PT, R208, c[0x0][0x1d4], PT ;  /* 0x00007500d0007a0c */ /* 0x000fe20003fa6270 */
[----:B------:R-:W-:Y:S01]  /*21b0*/  IMAD R4, R23, c[0x0][0x248], RZ ;  /* 0x0000920017047a24 */ /* 0x000fe200078e02ff */
[----:B------:R-:W-:Y:S01]  /*21c0*/  ISETP.GE.AND P4, PT, R209, c[0x0][0x1d4], PT ;  /* 0x00007500d1007a0c */ /* 0x000fe20003f86270 */
[----:B------:R-:W-:Y:S01]  /*21d0*/  IMAD.IADD R164, R149, 0x1, R164 ;  /* 0x0000000195a47824 */ /* 0x000fe200078e02a4 */
[----:B------:R-:W-:Y:S01]  /*21e0*/  IADD3 R3, R5, R3, RZ ;  /* 0x0000000305037210 */ /* 0x000fe20007ffe0ff */
[----:B------:R-:W-:Y:S01]  /*21f0*/  IMAD R5, R34, -0x30, R0 ;  /* 0xffffffd022057824 */ /* 0x000fe200078e0200 */
[----:B------:R-:W-:Y:S01]  /*2200*/  MOV R168, c[0x0][0x238] ;  /* 0x00008e0000a87a02 */ /* 0x000fe20000000f00 */
[----:B------:R-:W-:Y:S01]  /*2210*/  IMAD R4, R22, c[0x0][0x24c], R4 ;  /* 0x0000930016047a24 */ /* 0x000fe200078e0204 */
[----:B------:R-:W-:Y:S01]  /*2220*/  LOP3.LUT R207, R207, 0xfffffffe, RZ, 0xc0, !PT ;  /* 0xfffffffecfcf7812 */ /* 0x000fe200078ec0ff */
[----:B------:R-:W-:Y:S01]  /*2230*/  IMAD.WIDE.U32 R2, R28, c[0x0][0x240], R2 ;  /* 0x000090001c027a25 */ /* 0x000fe200078e0002 */
[----:B------:R-:W-:-:S02]  /*2240*/  IMNMX R5, R5, 0x30, PT ;  /* 0x0000003005057817 */ /* 0x000fc40003800200 */
[----:B------:R-:W-:Y:S01]  /*2250*/  SHF.L.U32 R182, R168, 0x5, RZ ;  /* 0x00000005a8b67819 */ /* 0x000fe200000006ff */
[----:B------:R-:W-:Y:S01]  /*2260*/  IMAD R3, R28, c[0x0][0x244], R3 ;  /* 0x000091001c037a24 */ /* 0x000fe200078e0203 */
[----:B------:R-:W-:Y:S02]  /*2270*/  IADD3 R6, -R206, R5, RZ ;  /* 0x00000005ce067210 */ /* 0x000fe40007ffe1ff */
[----:B------:R-:W-:Y:S01]  /*2280*/  SHF.L.U64.HI R168, R168, R163, c[0x0][0x23c] ;  /* 0x00008f00a8a87619 */ /* 0x000fe200000102a3 */
[----:B------:R-:W-:Y:S01]  /*2290*/  IMAD.WIDE.U32 R122, R22, c[0x0][0x248], R2 ;  /* 0x00009200167a7a25 */ /* 0x000fe200078e0002 */
[----:B------:R-:W-:Y:S02]  /*22a0*/  ISETP.GE.AND P1, PT, R6, 0x1, PT ;  /* 0x000000010600780c */ /* 0x000fe40003f26270 */
[----:B------:R-:W-:Y:S01]  /*22b0*/  SHF.R.S32.HI R3, RZ, 0x1f, R34 ;  /* 0x0000001fff037819 */ /* 0x000fe20000011422 */
[----:B------:R-:W-:Y:S01]  /*22c0*/  IMAD R2, R164, R34, RZ ;  /* 0x00000022a4027224 */ /* 0x000fe200078e02ff */
[----:B------:R-:W-:Y:S01]  /*22d0*/  MOV R120, R122 ;  /* 0x0000007a00787202 */ /* 0x000fe20000000f00 */
[----:B------:R-:W-:Y:S01]  /*22e0*/  IMAD.IADD R121, R123, 0x1, R4 ;  /* 0x000000017b797824 */ /* 0x000fe200078e0204 */
[----:B------:R-:W-:Y:S01]  /*22f0*/  IADD3 R18, R10, R161, RZ ;  /* 0x000000a10a127210 */ /* 0x000fe20007ffe0ff */
[-C--:B------:R-:W-:Y:S01]  /*2300*/  IMAD R2, R3, R148.reuse, R2 ;  /* 0x0000009403027224 */ /* 0x080fe200078e0202 */
[----:B------:R-:W-:Y:S01]  /*2310*/  SHF.R.S32.HI R139, RZ, 0x1f, R138 ;  /* 0x0000001fff8b7819 */ /* 0x000fe2000001148a */
[----:B------:R-:W-:-:S04]  /*2320*/  IMAD.WIDE.U32 R4, R34, R148, R120 ;  /* 0x0000009422047225 */ /* 0x000fc800078e0078 */
[----:B------:R-:W-:Y:S01]  /*2330*/  IMAD.WIDE.U32 R14, R206, c[0x0][0x290], R134 ;  /* 0x0000a400ce0e7a25 */ /* 0x000fe200078e0086 */
[----:B------:R-:W-:Y:S02]  /*2340*/  ISETP.NE.AND P3, PT, R19, RZ, PT ;  /* 0x000000ff1300720c */ /* 0x000fe40003f65270 */
[----:B------:R-:W-:Y:S01]  /*2350*/  MOV R169, c[0x0][0x290] ;  /* 0x0000a40000a97a02 */ /* 0x000fe20000000f00 */
[----:B------:R-:W-:Y:S01]  /*2360*/  IMAD.IADD R5, R5, 0x1, R2 ;  /* 0x0000000105057824 */ /* 0x000fe200078e0202 */
[----:B------:R-:W-:Y:S01]  /*2370*/  @P1 LEA R2, P0, R4, c[0x0][0x220], 0x1 ;  /* 0x0000880004021a11 */ /* 0x000fe200078008ff */
[----:B------:R-:W-:Y:S02]  /*2380*/  IMAD R8, R24, c[0x0][0x290], RZ ;  /* 0x0000a40018087a24 */ /* 0x000fe400078e02ff */
[----:B------:R-:W-:Y:S01]  /*2390*/  IMAD.MOV.U32 R170, RZ, RZ, c[0x0][0x280] ;  /* 0x0000a000ffaa7624 */ /* 0x000fe200078e00ff */
[----:B------:R-:W-:Y:S02]  /*23a0*/  @P1 LEA.HI.X R3, R4, c[0x0][0x224], R5, 0x1, P0 ;  /* 0x0000890004031a11 */ /* 0x000fe400000f0c05 */
[----:B------:R-:W-:Y:S01]  /*23b0*/  ISETP.GT.AND P0, PT, R6, 0x20, PT ;  /* 0x000000200600780c */ /* 0x000fe20003f04270 */
[----:B------:R-:W-:Y:S01]  /*23c0*/  IMAD.WIDE.U32 R180, R206, c[0x0][0x1e0], RZ ;  /* 0x00007800ceb47a25 */ /* 0x000fe200078e00ff */
[----:B------:R-:W-:Y:S01]  /*23d0*/  MOV R183, c[0x0][0x27c] ;  /* 0x00009f0000b77a02 */ /* 0x000fe20000000f00 */
[----:B------:R-:W-:Y:S01]  /*23e0*/  @!PT LDS RZ, [RZ] ;  /* 0x00000000fffff984 */ /* 0x000fe20000000800 */
[----:B------:R-:W-:Y:S01]  /*23f0*/  @!PT LDS RZ, [RZ] ;  /* 0x00000000fffff984 */ /* 0x000fe20000000800 */
[----:B------:R-:W-:Y:S01]  /*2400*/  @!PT LDS RZ, [RZ] ;  /* 0x00000000fffff984 */ /* 0x000fe20000000800 */
[----:B------:R1:W-:Y:S01]  /*2410*/  @P1 LDGSTS.E.BYPASS.LTC128B.128 [R200+0xa080], [R2.64], !P2 ;  /* 0x0a08000002c81fae */ /* 0x0003e2000d101d46 */
[----:B------:R-:W-:-:S03]  /*2420*/  @P2 LOP3.LUT R207, R207, 0x1, RZ, 0xfc, !PT ;  /* 0x00000001cfcf2812 */ /* 0x000fc600078efcff */
[----:B------:R1:W-:Y:S04]  /*2430*/  @P1 LDGSTS.E.BYPASS.LTC128B.128 [R200+0xb880], [R2.64+0x80], !P6 ;  /* 0x0b88008002c81fae */ /* 0x0003e8000f101d46 */
[----:B------:R1:W-:Y:S04]  /*2440*/  @P1 LDGSTS.E.BYPASS.LTC128B.128 [R200+0xd080], [R2.64+0x100], !P5 ;  /* 0x0d08010002c81fae */ /* 0x0003e8000e901d46 */
[----:B------:R1:W-:Y:S02]  /*2450*/  @P1 LDGSTS.E.BYPASS.LTC128B.128 [R200+0xe880], [R2.64+0x180], !P4 ;  /* 0x0e88018002c81fae */ /* 0x0003e4000e101d46 */
[----:B-1----:R-:W-:-:S05]  /*2460*/  @P0 IADD3 R3, P1, R182, R4, RZ ;  /* 0x00000004b6030210 */ /* 0x002fca0007f3e0ff */
[----:B------:R-:W-:Y:S01]  /*2470*/  @P0 IMAD.X R5, R5, 0x1, R168, P1 ;  /* 0x0000000105050824 */ /* 0x000fe200008e06a8 */
[----:B------:R-:W-:-:S04]  /*2480*/  @P0 LEA R2, P1, R3, c[0x0][0x220], 0x1 ;  /* 0x0000880003020a11 */ /* 0x000fc800078208ff */
[----:B------:R-:W-:Y:S02]  /*2490*/  @P0 LEA.HI.X R3, R3, c[0x0][0x224], R5, 0x1, P1 ;  /* 0x0000890003030a11 */ /* 0x000fe400008f0c05 */
[----:B------:R-:W-:Y:S02]  /*24a0*/  ISETP.NE.U32.AND P1, PT, RZ, c[0x0][0x340], PT ;  /* 0x0000d000ff007a0c */ /* 0x000fe40003f25070 */
[----:B------:R-:W-:Y:S01]  /*24b0*/  SHF.R.S32.HI R21, RZ, 0x1f, R18 ;  /* 0x0000001fff157819 */ /* 0x000fe20000011412 */
[C---:B------:R-:W-:Y:S01]  /*24c0*/  IMAD R17, R206.reuse, c[0x0][0x294], R8 ;  /* 0x0000a500ce117a24 */ /* 0x040fe200078e0208 */
[----:B------:R-:W-:Y:S01]  /*24d0*/  ISETP.NE.AND.EX P1, PT, RZ, c[0x0][0x344], PT, P1 ;  /* 0x0000d100ff007a0c */ /* 0x000fe20003f25310 */
[----:B------:R1:W-:Y:S02]  /*24e0*/  @P0 LDGSTS.E.BYPASS.LTC128B.128 [R202+0xb080], [R2.64], !P2 ;  /* 0x0b08000002ca0fae */ /* 0x0003e4000d101d46 */
[----:B------:R-:W-:Y:S02]  /*24f0*/  IMAD R6, R21, c[0x0][0x1e0], RZ ;  /* 0x0000780015067a24 */ /* 0x000fe400078e02ff */
[----:B------:R-:W-:Y:S01]  /*2500*/  IMAD.WIDE.U32 R8, R206, c[0x0][0x280], R134 ;  /* 0x0000a000ce087a25 */ /* 0x000fe200078e0086 */
[----:B------:R1:W-:Y:S07]  /*2510*/  @P0 LDGSTS.E.BYPASS.LTC128B.128 [R202+0xc880], [R2.64+0x80], !P6 ;  /* 0x0c88008002ca0fae */ /* 0x0003ee000f101d46 */
[----:B------:R-:W-:Y:S01]  /*2520*/  @P1 IMAD.WIDE R4, R218, R12, c[0x0][0x340] ;  /* 0x0000d000da041625 */ /* 0x000fe200078e020c */
[----:B------:R1:W-:Y:S04]  /*2530*/  @P0 LDGSTS.E.BYPASS.LTC128B.128 [R202+0xe080], [R2.64+0x100], !P5 ;  /* 0x0e08010002ca0fae */ /* 0x0003e8000e901d46 */
[----:B------:R1:W-:Y:S04]  /*2540*/  @P0 LDGSTS.E.BYPASS.LTC128B.128 [R202+0xf880], [R2.64+0x180], !P4 ;  /* 0x0f88018002ca0fae */ /* 0x0003e8000e101d46 */
[----:B------:R-:W0:Y:S04]  /*2550*/  LDGDEPBAR ;  /* 0x00000000000079af */ /* 0x000e280000000000 */
[----:B------:R2:W3:Y:S01]  /*2560*/  @P1 LDG.E R16, [R4.64] ;  /* 0x0000000604101981 */ /* 0x0004e2000c1e1900 */
[----:B------:R-:W-:Y:S01]  /*2570*/  IMAD R6, R18, c[0x0][0x1e4], R6 ;  /* 0x0000790012067a24 */ /* 0x000fe200078e0206 */
[----:B------:R-:W-:Y:S01]  /*2580*/  WARPSYNC 0xffffffff ;  /* 0xffffffff00007948 */ /* 0x000fe20003800000 */
[----:B------:R-:W-:Y:S01]  /*2590*/  IMAD.WIDE.U32 R10, R206, c[0x0][0x290], R138 ;  /* 0x0000a400ce0a7a25 */ /* 0x000fe200078e008a */
[----:B------:R-:W-:-:S02]  /*25a0*/  SHF.L.U64.HI R160, R170, R163, c[0x0][0x284] ;  /* 0x0000a100aaa07619 */ /* 0x000fc400000102a3 */
[----:B------:R-:W-:Y:S01]  /*25b0*/  SHF.L.U64.HI R157, R169, R163, c[0x0][0x294] ;  /* 0x0000a500a99d7619 */ /* 0x000fe200000102a3 */
[----:B------:R-:W-:Y:S01]  /*25c0*/  IMAD.IADD R11, R11, 0x1, R17 ;  /* 0x000000010b0b7824 */ /* 0x000fe200078e0211 */
[----:B------:R-:W-:Y:S01]  /*25d0*/  ISETP.GE.AND P2, PT, R134, c[0x0][0x27c], PT ;  /* 0x00009f0086007a0c */ /* 0x000fe20003f46270 */
[C---:B------:R-:W-:Y:S01]  /*25e0*/  IMAD R165, R150.reuse, c[0x0][0x1e4], RZ ;  /* 0x0000790096a57a24 */ /* 0x040fe200078e02ff */
[----:B------:R-:W-:Y:S01]  /*25f0*/  SHF.R.U32.HI R25, RZ, 0x3, R159 ;  /* 0x00000003ff197819 */ /* 0x000fe2000001169f */
[C---:B------:R-:W-:Y:S01]  /*2600*/  IMAD R166, R150.reuse, c[0x0][0x284], RZ ;  /* 0x0000a10096a67a24 */ /* 0x040fe200078e02ff */
[----:B------:R-:W-:Y:S01]  /*2610*/  SHF.L.U32 R169, R169, 0x5, RZ ;  /* 0x00000005a9a97819 */ /* 0x000fe200000006ff */
[C---:B------:R-:W-:Y:S01]  /*2620*/  IMAD R167, R150.reuse, c[0x0][0x294], RZ ;  /* 0x0000a50096a77a24 */ /* 0x040fe200078e02ff */
[----:B------:R-:W-:Y:S01]  /*2630*/  SHF.L.U32 R26, R183, 0x1, RZ ;  /* 0x00000001b71a7819 */ /* 0x000fe200000006ff */
[----:B------:R-:W-:Y:S01]  /*2640*/  IMAD.WIDE.U32 R154, R150, c[0x0][0x1e0], RZ ;  /* 0x00007800969a7a25 */ /* 0x000fe200078e00ff */
[----:B-1---5:R-:W-:-:S03]  /*2650*/  SHF.R.S32.HI R2, RZ, 0x1f, R158 ;  /* 0x0000001fff027819 */ /* 0x022fc6000001149e */
[----:B------:R-:W-:Y:S01]  /*2660*/  IMAD.WIDE.U32 R152, R150, c[0x0][0x280], RZ ;  /* 0x0000a00096987a25 */ /* 0x000fe200078e00ff */
[----:B------:R-:W-:-:S03]  /*2670*/  SHF.R.S32.HI R3, RZ, 0x1f, R27 ;  /* 0x0000001fff037819 */ /* 0x000fc6000001141b */
[----:B------:R-:W-:Y:S01]  /*2680*/  IMAD.WIDE.U32 R150, R150, c[0x0][0x290], RZ ;  /* 0x0000a40096967a25 */ /* 0x000fe200078e00ff */
[----:B------:R-:W-:Y:S02]  /*2690*/  LEA.HI R3, R3, R27, RZ, 0x3 ;  /* 0x0000001b03037211 */ /* 0x000fe400078f18ff */
[----:B------:R-:W-:Y:S01]  /*26a0*/  IADD3 R166, R153, R166, RZ ;  /* 0x000000a699a67210 */ /* 0x000fe20007ffe0ff */
[----:B--2---:R-:W-:Y:S01]  /*26b0*/  IMAD.WIDE.U32 R4, R18, c[0x0][0x1e0], RZ ;  /* 0x0000780012047a25 */ /* 0x004fe200078e00ff */
[----:B------:R-:W-:-:S03]  /*26c0*/  IADD3 R167, R151, R167, RZ ;  /* 0x000000a797a77210 */ /* 0x000fc60007ffe0ff */
[----:B------:R-:W-:Y:S02]  /*26d0*/  IMAD.IADD R5, R5, 0x1, R6 ;  /* 0x0000000105057824 */ /* 0x000fe400078e0206 */
[----:B------:R-:W-:Y:S02]  /*26e0*/  IMAD R6, R24, c[0x0][0x280], RZ ;  /* 0x0000a00018067a24 */ /* 0x000fe400078e02ff */
[----:B------:R-:W-:-:S04]  /*26f0*/  IMAD.WIDE.U32 R4, R28, c[0x0][0x1e8], R4 ;  /* 0x00007a001c047a25 */ /* 0x000fc800078e0004 */
[C---:B------:R-:W-:Y:S02]  /*2700*/  IMAD R12, R206.reuse, c[0x0][0x284], R6 ;  /* 0x0000a100ce0c7a24 */ /* 0x040fe400078e0206 */
[----:B------:R-:W-:-:S03]  /*2710*/  IMAD.WIDE.U32 R6, R206, c[0x0][0x280], R138 ;  /* 0x0000a000ce067a25 */ /* 0x000fc600078e008a */
[----:B------:R-:W-:Y:S01]  /*2720*/  IADD3 R9, R12, R9, RZ ;  /* 0x000000090c097210 */ /* 0x000fe20007ffe0ff */
[----:B------:R-:W-:Y:S01]  /*2730*/  IMAD R5, R28, c[0x0][0x1ec], R5 ;  /* 0x00007b001c057a24 */ /* 0x000fe200078e0205 */
[----:B------:R-:W-:Y:S01]  /*2740*/  IADD3 R13, R7, R12, RZ ;  /* 0x0000000c070d7210 */ /* 0x000fe20007ffe0ff */
[----:B------:R-:W-:Y:S01]  /*2750*/  IMAD.IADD R7, R17, 0x1, R15 ;  /* 0x0000000111077824 */ /* 0x000fe200078e020f */
[----:B------:R-:W-:Y:S01]  /*2760*/  MOV R12, R6 ;  /* 0x00000006000c7202 */ /* 0x000fe20000000f00 */
[C---:B------:R-:W-:Y:S01]  /*2770*/  IMAD R15, R2.reuse, c[0x0][0x290], RZ ;  /* 0x0000a400020f7a24 */ /* 0x040fe200078e02ff */
[----:B------:R-:W-:Y:S01]  /*2780*/  MOV R6, R14 ;  /* 0x0000000e00067202 */ /* 0x000fe20000000f00 */
[----:B------:R-:W-:Y:S02]  /*2790*/  IMAD R14, R2, c[0x0][0x280], RZ ;  /* 0x0000a000020e7a24 */ /* 0x000fe400078e02ff */
[----:B------:R-:W-:Y:S02]  /*27a0*/  IMAD R2, R24, c[0x0][0x1e0], RZ ;  /* 0x0000780018027a24 */ /* 0x000fe400078e02ff */
[----:B------:R-:W-:-:S02]  /*27b0*/  IMAD.SHL.U32 R17, R3, 0x40, RZ ;  /* 0x0000004003117824 */ /* 0x000fc400078e00ff */
[----:B------:R-:W-:Y:S02]  /*27c0*/  IMAD R20, R206, c[0x0][0x1e4], R2 ;  /* 0x00007900ce147a24 */ /* 0x000fe400078e0202 */
[C---:B------:R-:W-:Y:S02]  /*27d0*/  IMAD R3, R158.reuse, c[0x0][0x294], R15 ;  /* 0x0000a5009e037a24 */ /* 0x040fe400078e020f */
[C---:B------:R-:W-:Y:S02]  /*27e0*/  IMAD R14, R158.reuse, c[0x0][0x284], R14 ;  /* 0x0000a1009e0e7a24 */ /* 0x040fe400078e020e */
[----:B------:R-:W-:Y:S02]  /*27f0*/  IMAD.IADD R143, R181, 0x1, R20 ;  /* 0x00000001b58f7824 */ /* 0x000fe400078e0214 */
[----:B------:R-:W-:-:S04]  /*2800*/  IMAD.WIDE.U32 R104, R158, c[0x0][0x280], R12 ;  /* 0x0000a0009e687a25 */ /* 0x000fc800078e000c */
[----:B------:R-:W-:Y:S01]  /*2810*/  IMAD.WIDE.U32 R102, R158, c[0x0][0x290], R10 ;  /* 0x0000a4009e667a25 */ /* 0x000fe200078e000a */
[----:B------:R-:W-:-:S03]  /*2820*/  IADD3 R119, R105, R14, RZ ;  /* 0x0000000e69777210 */ /* 0x000fc60007ffe0ff */
[----:B------:R-:W-:Y:S01]  /*2830*/  IMAD.WIDE.U32 R98, R158, c[0x0][0x290], R6 ;  /* 0x0000a4009e627a25 */ /* 0x000fe200078e0006 */
[----:B------:R-:W-:-:S03]  /*2840*/  IADD3 R117, R103, R3, RZ ;  /* 0x0000000367757210 */ /* 0x000fc60007ffe0ff */
[----:B------:R-:W-:Y:S01]  /*2850*/  IMAD.WIDE.U32 R100, R158, c[0x0][0x280], R8 ;  /* 0x0000a0009e647a25 */ /* 0x000fe200078e0008 */
[----:B------:R-:W-:-:S03]  /*2860*/  IADD3 R115, R3, R99, RZ ;  /* 0x0000006303737210 */ /* 0x000fc60007ffe0ff */
[----:B------:R-:W-:Y:S02]  /*2870*/  IMAD.SHL.U32 R170, R170, 0x20, RZ ;  /* 0x00000020aaaa7824 */ /* 0x000fe400078e00ff */
[----:B------:R-:W-:Y:S02]  /*2880*/  IMAD.IADD R165, R155, 0x1, R165 ;  /* 0x000000019ba57824 */ /* 0x000fe400078e02a5 */
[----:B------:R-:W-:Y:S01]  /*2890*/  IMAD.IADD R116, R14, 0x1, R101 ;  /* 0x000000010e747824 */ /* 0x000fe200078e0265 */
[----:B---3--:R-:W-:Y:S02]  /*28a0*/  @P1 SHF.R.S32.HI R2, RZ, 0x1f, R16 ;  /* 0x0000001fff021819 */ /* 0x008fe40000011410 */
[----:B------:R-:W-:Y:S02]  /*28b0*/  @!P1 MOV R2, R29 ;  /* 0x0000001d00029202 */ /* 0x000fe40000000f00 */
[----:B------:R-:W-:Y:S02]  /*28c0*/  @!P1 MOV R16, R218 ;  /* 0x000000da00109202 */ /* 0x000fe40000000f00 */
[----:B------:R-:W-:-:S02]  /*28d0*/  SEL R19, R2, RZ, !P3 ;  /* 0x000000ff02137207 */ /* 0x000fc40005800000 */
[----:B------:R-:W-:Y:S02]  /*28e0*/  SEL R15, R16, RZ, !P3 ;  /* 0x000000ff100f7207 */ /* 0x000fe40005800000 */
[----:B------:R-:W-:Y:S01]  /*28f0*/  LOP3.LUT R16, R17, 0xfffffe00, RZ, 0xc0, !PT ;  /* 0xfffffe0011107812 */ /* 0x000fe200078ec0ff */
[----:B------:R-:W-:Y:S02]  /*2900*/  IMAD R2, R19, c[0x0][0x1f0], RZ ;  /* 0x00007c0013027a24 */ /* 0x000fe400078e02ff */
[----:B------:R-:W-:-:S04]  /*2910*/  IMAD.WIDE.U32 R88, R15, c[0x0][0x1f0], R4 ;  /* 0x00007c000f587a25 */ /* 0x000fc800078e0004 */
[----:B------:R-:W-:Y:S01]  /*2920*/  IMAD R2, R15, c[0x0][0x1f4], R2 ;  /* 0x00007d000f027a24 */ /* 0x000fe200078e0202 */
[----:B------:R-:W-:-:S04]  /*2930*/  IADD3 R118, P1, P0, R88, R180, R134 ;  /* 0x000000b458767210 */ /* 0x000fc8000783e086 */
[----:B------:R-:W-:-:S04]  /*2940*/  IADD3 R90, R89, R2, RZ ;  /* 0x00000002595a7210 */ /* 0x000fc80007ffe0ff */
[----:B------:R-:W-:Y:S02]  /*2950*/  IADD3.X R114, R90, R143, R135, P1, P0 ;  /* 0x0000008f5a727210 */ /* 0x000fe40000fe0487 */
[----:B------:R-:W-:Y:S01]  /*2960*/  SEL R6, RZ, c[0x0][0x27c], !P2 ;  /* 0x00009f00ff067a07 */ /* 0x000fe20005000000 */
[----:B------:R-:W-:Y:S01]  /*2970*/  IMAD.WIDE.U32 R2, R28, c[0x0][0x260], R134 ;  /* 0x000098001c027a25 */ /* 0x000fe200078e0086 */
[----:B------:R-:W-:Y:S01]  /*2980*/  ISETP.GE.AND P0, PT, R133, c[0x0][0x27c], PT ;  /* 0x00009f0085007a0c */ /* 0x000fe20003f06270 */
[----:B------:R-:W-:Y:S01]  /*2990*/  ULDC.U8 UR4, c[0x0][0x298] ;  /* 0x0000a60000047ab9 */ /* 0x000fe20000000000 */
[----:B------:R-:W-:Y:S01]  /*29a0*/  IADD3 R9, -R26, c[0x0][0x1d4], RZ ;  /* 0x000075001a097a10 */ /* 0x000fe20007ffe1ff */
[----:B------:R-:W-:Y:S01]  /*29b0*/  IMAD.IADD R8, R134, 0x1, R6 ;  /* 0x0000000186087824 */ /* 0x000fe200078e0206 */
[----:B------:R-:W-:Y:S01]  /*29c0*/  IADD3 R146, P1, R206, R18, RZ ;  /* 0x00000012ce927210 */ /* 0x000fe20007f3e0ff */
[----:B------:R-:W-:Y:S01]  /*29d0*/  IMAD.MOV.U32 R6, RZ, RZ, R2 ;  /* 0x000000ffff067224 */ /* 0x000fe200078e0002 */
[-C--:B------:R-:W-:Y:S01]  /*29e0*/  SEL R10, R26, R9.reuse, !P2 ;  /* 0x000000091a0a7207 */ /* 0x080fe20005000000 */
[C---:B------:R-:W-:Y:S01]  /*29f0*/  IMAD R7, R28.reuse, c[0x0][0x264], R3 ;  /* 0x000099001c077a24 */ /* 0x040fe200078e0203 */
[----:B------:R-:W-:Y:S01]  /*2a00*/  SHF.R.S32.HI R2, RZ, 0x1f, R8 ;  /* 0x0000001fff027819 */ /* 0x000fe20000011408 */
[----:B------:R-:W-:Y:S01]  /*2a10*/  IMAD.WIDE.U32 R4, R28, c[0x0][0x210], R134 ;  /* 0x000084001c047a25 */ /* 0x000fe200078e0086 */
[----:B------:R-:W-:Y:S01]  /*2a20*/  SEL R9, R26, R9, !P0 ;  /* 0x000000091a097207 */ /* 0x000fe20004000000 */
[----:B------:R-:W-:Y:S01]  /*2a30*/  BAR.SYNC.DEFER_BLOCKING 0x0 ;  /* 0x0000000000007b1d */ /* 0x000fe20000010000 */
[-C--:B------:R-:W-:Y:S01]  /*2a40*/  LEA.HI R3, R2, R8.reuse, RZ, 0x3 ;  /* 0x0000000802037211 */ /* 0x080fe200078f18ff */
[----:B------:R-:W-:Y:S01]  /*2a50*/  IMAD R5, R28, c[0x0][0x214], R5 ;  /* 0x000085001c057a24 */ /* 0x000fe200078e0205 */
[----:B------:R-:W-:Y:S01]  /*2a60*/  LEA.HI R13, R2, R8, RZ, 0x6 ;  /* 0x00000008020d7211 */ /* 0x000fe200078f30ff */
[----:B------:R-:W-:Y:S01]  /*2a70*/  IMAD.WIDE.U32 R96, R22, c[0x0][0x268], R6 ;  /* 0x00009a0016607a25 */ /* 0x000fe200078e0006 */
[----:B------:R-:W-:-:S02]  /*2a80*/  SEL R2, RZ, c[0x0][0x27c], !P0 ;  /* 0x00009f00ff027a07 */ /* 0x000fc40004000000 */
[----:B------:R-:W-:Y:S01]  /*2a90*/  SHF.R.S32.HI R11, RZ, 0x1f, R10 ;  /* 0x0000001fff0b7819 */ /* 0x000fe2000001140a */
[----:B------:R-:W-:Y:S01]  /*2aa0*/  IMAD R8, R19, c[0x0][0x218], RZ ;  /* 0x0000860013087a24 */ /* 0x000fe200078e02ff */
[----:B------:R-:W-:Y:S01]  /*2ab0*/  SHF.R.S32.HI R12, RZ, 0x1f, R9 ;  /* 0x0000001fff0c7819 */ /* 0x000fe20000011409 */
[----:B------:R-:W-:Y:S01]  /*2ac0*/  IMAD.IADD R2, R133, 0x1, R2 ;  /* 0x0000000185027824 */ /* 0x000fe200078e0202 */
[----:B------:R-:W-:Y:S01]  /*2ad0*/  SHF.R.S32.HI R6, RZ, 0x6, R13 ;  /* 0x00000006ff067819 */ /* 0x000fe2000001140d */
[----:B------:R-:W-:Y:S01]  /*2ae0*/  IMAD.WIDE.U32 R94, R15, c[0x0][0x218], R4 ;  /* 0x000086000f5e7a25 */ /* 0x000fe200078e0004 */
[----:B------:R-:W-:Y:S02]  /*2af0*/  LOP3.LUT R5, R159, 0x38, R3, 0xf8, !PT ;  /* 0x000000389f057812 */ /* 0x000fe400078ef803 */
[----:B------:R-:W-:Y:S01]  /*2b00*/  SHF.R.S32.HI R4, RZ, 0x1f, R2 ;  /* 0x0000001fff047819 */ /* 0x000fe20000011402 */
[----:B------:R-:W-:Y:S01]  /*2b10*/  IMAD R18, R15, c[0x0][0x21c], R8 ;  /* 0x000087000f127a24 */ /* 0x000fe200078e0208 */
[----:B------:R-:W-:Y:S01]  /*2b20*/  LEA.HI R14, R11, R10, RZ, 0x4 ;  /* 0x0000000a0b0e7211 */ /* 0x000fe200078f20ff */
[----:B------:R-:W-:Y:S01]  /*2b30*/  IMAD R8, R6, 0xc00, R16 ;  /* 0x00000c0006087824 */ /* 0x000fe200078e0210 */
[----:B------:R-:W-:Y:S01]  /*2b40*/  LEA.HI R11, R12, R9, RZ, 0x4 ;  /* 0x000000090c0b7211 */ /* 0x000fe200078f20ff */
[----:B------:R-:W-:Y:S01]  /*2b50*/  IMAD R9, R6, 0xc00, R175 ;  /* 0x00000c0006097824 */ /* 0x000fe200078e02af */
[----:B------:R-:W-:Y:S01]  /*2b60*/  LOP3.LUT R7, R174, 0x38, R3, 0xf8, !PT ;  /* 0x00000038ae077812 */ /* 0x000fe200078ef803 */
[----:B------:R-:W-:Y:S01]  /*2b70*/  IMAD R10, R23, c[0x0][0x268], RZ ;  /* 0x00009a00170a7a24 */ /* 0x000fe200078e02ff */
[----:B------:R-:W-:Y:S01]  /*2b80*/  LOP3.LUT R5, R5, R25, RZ, 0x3c, !PT ;  /* 0x0000001905057212 */ /* 0x000fe200078e3cff */
[----:B------:R-:W-:Y:S01]  /*2b90*/  IMAD.MOV.U32 R171, RZ, RZ, c[0x0][0x1e0] ;  /* 0x00007800ffab7624 */ /* 0x000fe200078e00ff */
[-C--:B------:R-:W-:Y:S01]  /*2ba0*/  LEA.HI R6, R4, R2.reuse, RZ, 0x6 ;  /* 0x0000000204067211 */ /* 0x080fe200078f30ff */
[----:B------:R-:W-:Y:S01]  /*2bb0*/  IMAD R19, R22, c[0x0][0x26c], R10 ;  /* 0x00009b0016137a24 */ /* 0x000fe200078e020a */
[----:B------:R-:W-:Y:S01]  /*2bc0*/  LEA.HI R2, R4, R2, RZ, 0x3 ;  /* 0x0000000204027211 */ /* 0x000fe200078f18ff */
[----:B------:R-:W-:Y:S01]  /*2bd0*/  IMAD.IADD R15, R8, 0x1, R5 ;  /* 0x00000001080f7824 */ /* 0x000fe200078e0205 */
[----:B------:R-:W-:Y:S01]  /*2be0*/  LOP3.LUT R7, R7, R179, RZ, 0x3c, !PT ;  /* 0x000000b307077212 */ /* 0x000fe200078e3cff */
[----:B------:R-:W-:Y:S01]  /*2bf0*/  IMAD.WIDE.U32 R172, R27, c[0x0][0x1e0], RZ ;  /* 0x000078001bac7a25 */ /* 0x000fe200078e00ff */
[----:B------:R-:W-:-:S02]  /*2c00*/  SHF.R.S32.HI R4, RZ, 0x6, R6 ;  /* 0x00000006ff047819 */ /* 0x000fc40000011406 */
[--C-:B------:R-:W-:Y:S01]  /*2c10*/  LOP3.LUT R6, R174, 0x38, R2.reuse, 0xf8, !PT ;  /* 0x00000038ae067812 */ /* 0x100fe200078ef802 */
[----:B------:R-:W-:Y:S01]  /*2c20*/  IMAD.IADD R17, R9, 0x1, R7 ;  /* 0x0000000109117824 */ /* 0x000fe200078e0207 */
[----:B------:R-:W-:Y:S01]  /*2c30*/  LOP3.LUT R5, R159, 0x38, R2, 0xf8, !PT ;  /* 0x000000389f057812 */ /* 0x000fe200078ef802 */
[----:B------:R-:W-:Y:S01]  /*2c40*/  IMAD R10, R4, 0xc00, R16 ;  /* 0x00000c00040a7824 */ /* 0x000fe200078e0210 */
[----:B------:R-:W-:Y:S01]  /*2c50*/  SHF.R.S32.HI R7, RZ, 0x4, R14 ;  /* 0x00000004ff077819 */ /* 0x000fe2000001140e */
[----:B------:R-:W-:Y:S01]  /*2c60*/  IMAD.X R145, R24, 0x1, R21, P1 ;  /* 0x0000000118917824 */ /* 0x000fe200008e0615 */
[----:B------:R-:W-:Y:S01]  /*2c70*/  SHF.R.S32.HI R9, RZ, 0x4, R11 ;  /* 0x00000004ff097819 */ /* 0x000fe2000001140b */
[----:B------:R-:W-:Y:S01]  /*2c80*/  IMAD R11, R4, 0xc00, R175 ;  /* 0x00000c00040b7824 */ /* 0x000fe200078e02af */
[----:B------:R-:W-:Y:S01]  /*2c90*/  LOP3.LUT R8, R6, R179, RZ, 0x3c, !PT ;  /* 0x000000b306087212 */ /* 0x000fe200078e3cff */
[----:B------:R-:W-:Y:S01]  /*2ca0*/  IMAD.IADD R107, R97, 0x1, R19 ;  /* 0x00000001616b7824 */ /* 0x000fe200078e0213 */
[----:B------:R-:W-:Y:S01]  /*2cb0*/  LOP3.LUT R6, R5, R25, RZ, 0x3c, !PT ;  /* 0x0000001905067212 */ /* 0x000fe200078e3cff */
[----:B------:R-:W-:Y:S01]  /*2cc0*/  IMAD.IADD R106, R95, 0x1, R18 ;  /* 0x000000015f6a7824 */ /* 0x000fe200078e0212 */
[----:B------:R-:W-:Y:S01]  /*2cd0*/  LEA.HI.SX32 R5, R3, R7, 0x1d ;  /* 0x0000000703057211 */ /* 0x000fe200078feaff */
[----:B------:R-:W-:Y:S01]  /*2ce0*/  IMAD.IADD R14, R11, 0x1, R8 ;  /* 0x000000010b0e7824 */ /* 0x000fe200078e0208 */
[----:B------:R-:W-:Y:S01]  /*2cf0*/  LEA.HI.SX32 R4, R2, R9, 0x1d ;  /* 0x0000000902047211 */ /* 0x000fe200078feaff */
[----:B------:R-:W-:Y:S01]  /*2d00*/  IMAD.IADD R13, R10, 0x1, R6 ;  /* 0x000000010a0d7824 */ /* 0x000fe200078e0206 */
[----:B------:R-:W-:Y:S01]  /*2d10*/  SHF.R.S32.HI R6, RZ, 0x1f, R5 ;  /* 0x0000001fff067819 */ /* 0x000fe20000011405 */
[----:B------:R-:W-:Y:S01]  /*2d20*/  IMAD.SHL.U32 R92, R5, 0x8, RZ ;  /* 0x00000008055c7824 */ /* 0x000fe200078e00ff */
[----:B------:R-:W-:Y:S01]  /*2d30*/  SHF.R.S32.HI R7, RZ, 0x1f, R4 ;  /* 0x0000001fff077819 */ /* 0x000fe20000011404 */
[----:B------:R-:W-:Y:S01]  /*2d40*/  IMAD.SHL.U32 R93, R4, 0x8, RZ ;  /* 0x00000008045d7824 */ /* 0x000fe200078e00ff */
[----:B------:R-:W-:Y:S01]  /*2d50*/  ISETP.NE.AND P0, PT, RZ, UR4, PT ;  /* 0x00000004ff007c0c */ /* 0x000fe2000bf05270 */
[----:B------:R-:W-:Y:S01]  /*2d60*/  IMAD.SHL.U32 R132, R17, 0x2, RZ ;  /* 0x0000000211847824 */ /* 0x000fe200078e00ff */
[----:B------:R-:W-:Y:S01]  /*2d70*/  LEA.HI R5, R6, R5, RZ, 0x3 ;  /* 0x0000000506057211 */ /* 0x000fe200078f18ff */
[----:B------:R-:W-:Y:S01]  /*2d80*/  IMAD.SHL.U32 R131, R15, 0x2, RZ ;  /* 0x000000020f837824 */ /* 0x000fe200078e00ff */
[----:B------:R-:W-:Y:S01]  /*2d90*/  LEA.HI R4, R7, R4, RZ, 0x3 ;  /* 0x0000000407047211 */ /* 0x000fe200078f18ff */
[----:B------:R-:W-:Y:S01]  /*2da0*/  IMAD.SHL.U32 R130, R14, 0x2, RZ ;  /* 0x000000020e827824 */ /* 0x000fe200078e00ff */
[----:B------:R-:W-:Y:S01]  /*2db0*/  LOP3.LUT R8, R159, 0x38, R93, 0xf8, !PT ;  /* 0x000000389f087812 */ /* 0x000fe200078ef85d */
[----:B------:R-:W-:Y:S01]  /*2dc0*/  IMAD.SHL.U32 R129, R13, 0x2, RZ ;  /* 0x000000020d817824 */ /* 0x000fe200078e00ff */
[----:B------:R-:W-:-:S02]  /*2dd0*/  LOP3.LUT R9, R159, 0x38, R92, 0xf8, !PT ;  /* 0x000000389f097812 */ /* 0x000fc400078ef85c */
[----:B------:R-:W-:Y:S02]  /*2de0*/  SHF.R.S32.HI R5, RZ, 0x3, R5 ;  /* 0x00000003ff057819 */ /* 0x000fe40000011405 */
[----:B------:R-:W-:Y:S02]  /*2df0*/  LOP3.LUT R6, R174, 0x38, R92, 0xf8, !PT ;  /* 0x00000038ae067812 */ /* 0x000fe400078ef85c */
[----:B------:R-:W-:Y:S01]  /*2e00*/  SHF.R.S32.HI R4, RZ, 0x3, R4 ;  /* 0x00000003ff047819 */ /* 0x000fe20000011404 */
[----:B------:R-:W-:Y:S01]  /*2e10*/  IMAD R7, R5, 0xc00, R16 ;  /* 0x00000c0005077824 */ /* 0x000fe200078e0210 */
[----:B------:R-:W-:Y:S02]  /*2e20*/  LOP3.LUT R11, R8, R25, RZ, 0x3c, !PT ;  /* 0x00000019080b7212 */ /* 0x000fe400078e3cff */
[----:B------:R-:W-:Y:S02]  /*2e30*/  LOP3.LUT R8, R174, 0x38, R93, 0xf8, !PT ;  /* 0x00000038ae087812 */ /* 0x000fe400078ef85d */
[----:B------:R-:W-:-:S02]  /*2e40*/  LOP3.LUT R207, R207, 0xfffffffb, RZ, 0xc0, !PT ;  /* 0xfffffffbcfcf7812 */ /* 0x000fc400078ec0ff */
[----:B------:R-:W-:Y:S01]  /*2e50*/  LOP3.LUT R12, R9, R25, RZ, 0x3c, !PT ;  /* 0x00000019090c7212 */ /* 0x000fe200078e3cff */
[--C-:B------:R-:W-:Y:S01]  /*2e60*/  IMAD R9, R5, 0xc00, R175.reuse ;  /* 0x00000c0005097824 */ /* 0x100fe200078e02af */
[-C--:B------:R-:W-:Y:S01]  /*2e70*/  LOP3.LUT R10, R6, R179.reuse, RZ, 0x3c, !PT ;  /* 0x000000b3060a7212 */ /* 0x080fe200078e3cff */
[C---:B------:R-:W-:Y:S01]  /*2e80*/  IMAD R6, R4.reuse, 0xc00, R16 ;  /* 0x00000c0004067824 */ /* 0x040fe200078e0210 */
[----:B------:R-:W-:Y:S01]  /*2e90*/  @P0 LOP3.LUT R207, R207, 0x4, RZ, 0xfc, !PT ;  /* 0x00000004cfcf0812 */ /* 0x000fe200078efcff */
[----:B------:R-:W-:Y:S01]  /*2ea0*/  IMAD R5, R4, 0xc00, R175 ;  /* 0x00000c0004057824 */ /* 0x000fe200078e02af */
[----:B------:R-:W-:Y:S01]  /*2eb0*/  LOP3.LUT R4, R8, R179, RZ, 0x3c, !PT ;  /* 0x000000b308047212 */ /* 0x000fe200078e3cff */
[----:B------:R-:W-:Y:S01]  /*2ec0*/  IMAD.IADD R8, R7, 0x1, R12 ;  /* 0x0000000107087824 */ /* 0x000fe200078e020c */
[----:B------:R-:W-:Y:S01]  /*2ed0*/  SHF.R.S32.HI R20, RZ, 0x1f, R27 ;  /* 0x0000001fff147819 */ /* 0x000fe2000001141b */
[----:B------:R-:W-:Y:S01]  /*2ee0*/  IMAD.IADD R6, R6, 0x1, R11 ;  /* 0x0000000106067824 */ /* 0x000fe200078e020b */
[----:B------:R-:W-:Y:S01]  /*2ef0*/  ISETP.GE.AND P0, PT, R183, 0x1, PT ;  /* 0x00000001b700780c */ /* 0x000fe20003f06270 */
[----:B------:R-:W-:Y:S01]  /*2f00*/  IMAD.IADD R5, R5, 0x1, R4 ;  /* 0x0000000105057824 */ /* 0x000fe200078e0204 */
[----:B------:R-:W-:Y:S01]  /*2f10*/  LOP3.LUT R109, R3, 0xfffffff8, RZ, 0xc0, !PT ;  /* 0xfffffff8036d7812 */ /* 0x000fe200078ec0ff */
[----:B------:R-:W-:Y:S01]  /*2f20*/  IMAD R4, R20, c[0x0][0x1e0], RZ ;  /* 0x0000780014047a24 */ /* 0x000fe200078e02ff */
[----:B------:R-:W-:Y:S01]  /*2f30*/  LOP3.LUT R108, R2, 0xfffffff8, RZ, 0xc0, !PT ;  /* 0xfffffff8026c7812 */ /* 0x000fe200078ec0ff */
[----:B------:R-:W-:Y:S01]  /*2f40*/  IMAD.IADD R7, R9, 0x1, R10 ;  /* 0x0000000109077824 */ /* 0x000fe200078e020a */
[----:B------:R-:W-:Y:S01]  /*2f50*/  LOP3.LUT R207, R207, 0xfffffffd, RZ, 0xc0, !PT ;  /* 0xfffffffdcfcf7812 */ /* 0x000fe200078ec0ff */
[----:B------:R-:W-:Y:S01]  /*2f60*/  IMAD R4, R27, c[0x0][0x1e4], R4 ;  /* 0x000079001b047a24 */ /* 0x000fe200078e0204 */
[C---:B------:R-:W-:Y:S01]  /*2f70*/  SHF.L.U64.HI R163, R171.reuse, R163, c[0x0][0x1e4] ;  /* 0x00007900aba37619 */ /* 0x040fe200000102a3 */
[----:B------:R-:W-:Y:S01]  /*2f80*/  IMAD.SHL.U32 R171, R171, 0x20, RZ ;  /* 0x00000020abab7824 */ /* 0x000fe200078e00ff */
[----:B------:R-:W-:Y:S01]  /*2f90*/  SHF.R.S32.HI R113, RZ, 0x1f, R109 ;  /* 0x0000001fff717819 */ /* 0x000fe2000001146d */
[----:B------:R-:W-:Y:S01]  /*2fa0*/  IMAD.IADD R136, R173, 0x1, R4 ;  /* 0x00000001ad887824 */ /* 0x000fe200078e0204 */
[----:B------:R-:W-:Y:S01]  /*2fb0*/  SHF.R.S32.HI R112, RZ, 0x1f, R108 ;  /* 0x0000001fff707819 */ /* 0x000fe2000001146c */
[----:B------:R-:W-:Y:S01]  /*2fc0*/  IMAD.SHL.U32 R128, R8, 0x2, RZ ;  /* 0x0000000208807824 */ /* 0x000fe200078e00ff */
[----:B------:R-:W-:Y:S01]  /*2fd0*/  SHF.R.S32.HI R111, RZ, 0x1f, R92 ;  /* 0x0000001fff6f7819 */ /* 0x000fe2000001145c */
[----:B------:R-:W-:Y:S01]  /*2fe0*/  IMAD.SHL.U32 R126, R6, 0x2, RZ ;  /* 0x00000002067e7824 */ /* 0x000fe200078e00ff */
[----:B------:R-:W-:Y:S01]  /*2ff0*/  SHF.R.S32.HI R110, RZ, 0x1f, R93 ;  /* 0x0000001fff6e7819 */ /* 0x000fe2000001145d */
[----:B------:R-:W-:Y:S01]  /*3000*/  IMAD.SHL.U32 R125, R7, 0x2, RZ ;  /* 0x00000002077d7824 */ /* 0x000fe200078e00ff */
[----:B------:R-:W-:Y:S01]  /*3010*/  @P0 LOP3.LUT R207, R207, 0x2, RZ, 0xfc, !PT ;  /* 0x00000002cfcf0812 */ /* 0x000fe200078efcff */
[----:B------:R-:W-:-:S02]  /*3020*/  IMAD.SHL.U32 R124, R5, 0x2, RZ ;  /* 0x00000002057c7824 */ /* 0x000fc400078e00ff */
.L_x_1409:
[----:B------:R-:W-:Y:S01]  /*3030*/  SHF.R.S32.HI R91, RZ, 0x1f, R34 ;  /* 0x0000001fff5b7819 */ /* 0x000fe20000011422 */
[-C--:B-1----:R-:W-:Y:S01]  /*3040*/  IMAD R2, R165, R34.reuse, RZ ;  /* 0x00000022a5027224 */ /* 0x082fe200078e02ff */
[----:B------:R-:W-:Y:S01]  /*3050*/  ISETP.GE.AND P2, PT, R183, 0x1, PT ;  /* 0x00000001b700780c */ /* 0x000fe20003f46270 */
[----:B------:R-:W-:Y:S01]  /*3060*/  IMAD.WIDE.U32 R76, R154, R34, RZ ;  /* 0x000000229a4c7225 */ /* 0x000fe200078e00ff */
[----:B------:R-:W-:Y:S01]  /*3070*/  IADD3 R184, R206, 0x20, RZ ;  /* 0x00000020ceb87810 */ /* 0x000fe20007ffe0ff */
[----:B------:R-:W-:Y:S04]  /*3080*/  DEPBAR.LE SB0, 0x0 ;  /* 0x000080000000791a */ /* 0x000fe80000000000 */
[----:B------:R-:W-:Y:S01]  /*3090*/  IADD3 R3, P1, P0, R118, R76, R171 ;  /* 0x0000004c76037210 */ /* 0x000fe2000783e0ab */
[----:B------:R-:W-:Y:S01]  /*30a0*/  IMAD R2, R91, R154, R2 ;  /* 0x0000009a5b027224 */ /* 0x000fe200078e0202 */
[----:B------:R-:W-:Y:S01]  /*30b0*/  WARPSYNC 0xffffffff ;  /* 0xffffffff00007948 */ /* 0x000fe20003800000 */
[----:B------:R-:W-:Y:S02]  /*30c0*/  BAR.SYNC.DEFER_BLOCKING 0x0 ;  /* 0x0000000000007b1d */ /* 0x000fe40000010000 */
[----:B------:R-:W-:Y:S05]  /*30d0*/  IMAD.IADD R85, R77, 0x1, R2 ;  /* 0x000000014d557824 */ /* 0x000fea00078e0202 */
[----:B------:R-:W-:Y:S02]  /*30e0*/  IADD3.X R5, R114, R85, R163, P1, P0 ;  /* 0x0000005572057210 */ /* 0x000fe40000fe04a3 */
[----:B------:R-:W-:Y:S05]  /*30f0*/  IADD3 R2, P0, R118, R76, RZ ;  /* 0x0000004c76027210 */ /* 0x000fea0007f1e0ff */
[----:B------:R-:W-:Y:S01]  /*3100*/  IMAD.X R4, R85, 0x1, R114, P0 ;  /* 0x0000000155047824 */ /* 0x000fe200000e0672 */
[C---:B------:R-:W-:Y:S04]  /*3110*/  LEA R62, P0, R2.reuse, c[0x0][0x1c8], 0x1 ;  /* 0x00007200023e7a11 */ /* 0x040fe800078008ff */
[----:B------:R-:W-:Y:S02]  /*3120*/  LEA.HI.X R63, R2, c[0x0][0x1cc], R4, 0x1, P0 ;  /* 0x00007300023f7a11 */ /* 0x000fe400000f0c04 */
[C---:B------:R-:W-:Y:S04]  /*3130*/  LEA R68, P0, R3.reuse, c[0x0][0x1c8], 0x1 ;  /* 0x0000720003447a11 */ /* 0x040fe800078008ff */
[----:B------:R-:W-:Y:S01]  /*3140*/  LEA.HI.X R69, R3, c[0x0][0x1cc], R5, 0x1, P0 ;  /* 0x0000730003457a11 */ /* 0x000fe200000f0c05 */
[----:B------:R-:W-:Y:S01]  /*3150*/  BSSY B2, `(.L_x_1369) ;  /* 0x00004d9000027945 */ /* 0x000fe20003800000 */
[----:B------:R-:W-:-:S05]  /*3160*/  @!P2 BRA `(.L_x_1370) ;  /* 0x00004ad00000a947 */ /* 0x000fca0003800000 */
[-C--:B------:R-:W-:Y:S01]  /*3170*/  IMAD R4, R166, R34.reuse, RZ ;  /* 0x00000022a6047224 */ /* 0x080fe200078e02ff */
[----:B------:R-:W-:Y:S01]  /*3180*/  LOP3.LUT P2, RZ, R207, 0x4, RZ, 0xc0, !PT ;  /* 0x00000004cfff7812 */ /* 0x000fe2000784c0ff */
        /* <DEDUP_REMOVED lines=54> */
.L_x_1373:
[----:B------:R-:W-:Y:S05]  /*34f0*/  BSYNC B0 ;  /* 0x0000000000007941 */ /* 0x000fea0003800000 */
.L_x_1372:
[----:B-1---5:R-:W-:Y:S01]  /*3500*/  MOV R4, R15 ;  /* 0x0000000f00047202 */ /* 0x022fe20000000f00 */
[----:B------:R-:W-:Y:S01]  /*3510*/  IMAD.MOV.U32 R7, RZ, RZ, R16 ;  /* 0x000000ffff077224 */ /* 0x000fe200078e0010 */
[----:B------:R-:W-:Y:S01]  /*3520*/  ISETP.GE.AND P3, PT, R184, R87, PT ;  /* 0x00000057b800720c */ /* 0x000fe20003f66270 */
[----:B------:R-:W-:Y:S01]  /*3530*/  IMAD.MOV.U32 R6, RZ, RZ, R17 ;  /* 0x000000ffff067224 */ /* 0x000fe200078e0011 */
[----:B------:R-:W-:Y:S01]  /*3540*/  BSSY B0, `(.L_x_1374) ;  /* 0x000003e000007945 */ /* 0x000fe20003800000 */
[----:B------:R-:W-:Y:S01]  /*3550*/  IMAD.MOV.U32 R5, RZ, RZ, R14 ;  /* 0x000000ffff057224 */ /* 0x000fe200078e000e */
[----:B------:R-:W-:Y:S01]  /*3560*/  CS2R R24, SRZ ;  /* 0x0000000000187805 */ /* 0x000fe2000001ff00 */
[----:B------:R-:W-:Y:S01]  /*3570*/  CS2R R22, SRZ ;  /* 0x0000000000167805 */ /* 0x000fe2000001ff00 */
[----:B------:R-:W-:Y:S01]  /*3580*/  PRMT R29, R6, 0x5410, R7 ;  /* 0x00005410061d7816 */ /* 0x000fe20000000007 */
[----:B------:R-:W-:Y:S01]  /*3590*/  IMAD.MOV.U32 R7, RZ, RZ, R12 ;  /* 0x000000ffff077224 */ /* 0x000fe200078e000c */
[----:B------:R-:W-:Y:S01]  /*35a0*/  PRMT R28, R4, 0x5410, R5 ;  /* 0x00005410041c7816 */ /* 0x000fe20000000005 */
[----:B------:R-:W-:Y:S01]  /*35b0*/  IMAD.MOV.U32 R6, RZ, RZ, R13 ;  /* 0x000000ffff067224 */ /* 0x000fe200078e000d */
[----:B------:R-:W-:Y:S01]  /*35c0*/  MOV R5, R2 ;  /* 0x0000000200057202 */ /* 0x000fe20000000f00 */
        /* <DEDUP_REMOVED lines=16> */
[----:B------:R-:W-:Y:S01]  /*36d0*/  CS2R R46, SRZ ;  /* 0x00000000002e7805 */ /* 0x000fe2000001ff00 */
[----:B------:R-:W-:Y:S02]  /*36e0*/  MOV R4, R37 ;  /* 0x0000002500047202 */ /* 0x000fe40000000f00 */
[----:B------:R-:W-:Y:S02]  /*36f0*/  PRMT R54, R7, 0x5410, R6 ;  /* 0x0000541007367816 */ /* 0x000fe40000000006 */
[----:B------:R-:W-:Y:S01]  /*3700*/  PRMT R35, R5, 0x5410, R4 ;  /* 0x0000541005237816 */ /* 0x000fe20000000004 */
[----:B------:R-:W-:-:S05]  /*3710*/  @P3 BRA `(.L_x_1375) ;  /* 0x0000020000003947 */ /* 0x000fca0003800000 */
[----:B------:R-:W-:Y:S01]  /*3720*/  IADD3 R4, P1, P0, R104, R30, R170 ;  /* 0x0000001e68047210 */ /* 0x000fe2000783e0aa */
[----:B------:R-:W-:Y:S01]  /*3730*/  CS2R R18, SRZ ;  /* 0x0000000000127805 */ /* 0x000fe2000001ff00 */
[----:B------:R-:W-:Y:S01]  /*3740*/  CS2R R46, SRZ ;  /* 0x00000000002e7805 */ /* 0x000fe2000001ff00 */
[----:B------:R-:W-:Y:S01]  /*3750*/  CS2R R22, SRZ ;  /* 0x0000000000167805 */ /* 0x000fe2000001ff00 */
[----:B------:R-:W-:Y:S01]  /*3760*/  IADD3.X R7, R119, R66, R160, P1, P0 ;  /* 0x0000004277077210 */ /* 0x000fe20000fe04a0 */
[----:B------:R-:W-:Y:S01]  /*3770*/  CS2R R48, SRZ ;  /* 0x0000000000307805 */ /* 0x000fe2000001ff00 */
[----:B------:R-:W-:Y:S01]  /*3780*/  IADD3 R5, P1, P0, R102, R32, R169 ;  /* 0x0000002066057210 */ /* 0x000fe2000783e0a9 */
[----:B------:R-:W-:Y:S01]  /*3790*/  CS2R R24, SRZ ;  /* 0x0000000000187805 */ /* 0x000fe2000001ff00 */
[----:B------:R-:W-:Y:S01]  /*37a0*/  CS2R R50, SRZ ;  /* 0x0000000000327805 */ /* 0x000fe2000001ff00 */
[----:B------:R-:W-:Y:S01]  /*37b0*/  CS2R R26, SRZ ;  /* 0x00000000001a7805 */ /* 0x000fe2000001ff00 */
[----:B------:R-:W-:Y:S01]  /*37c0*/  IADD3.X R8, R117, R67, R157, P1, P0 ;  /* 0x0000004375087210 */ /* 0x000fe20000fe049d */
[----:B------:R-:W-:Y:S01]  /*37d0*/  CS2R R52, SRZ ;  /* 0x0000000000347805 */ /* 0x000fe2000001ff00 */
[C---:B------:R-:W-:Y:S04]  /*37e0*/  LEA R6, P0, R4.reuse, c[0x0][0x270], 0x1 ;  /* 0x00009c0004067a11 */ /* 0x040fe800078008ff */
[----:B------:R-:W-:Y:S02]  /*37f0*/  LEA.HI.X R7, R4, c[0x0][0x274], R7, 0x1, P0 ;  /* 0x00009d0004077a11 */ /* 0x000fe400000f0c07 */
[C---:B------:R-:W-:Y:S04]  /*3800*/  LEA R4, P0, R5.reuse, c[0x0][0x288], 0x1 ;  /* 0x0000a20005047a11 */ /* 0x040fe800078008ff */
[----:B------:R-:W-:Y:S02]  /*3810*/  LEA.HI.X R5, R5, c[0x0][0x28c], R8, 0x1, P0 ;  /* 0x0000a30005057a11 */ /* 0x000fe400000f0c08 */
[----:B------:R-:W-:Y:S11]  /*3820*/  ISETP.GE.AND P0, PT, R138, c[0x0][0x27c], PT ;  /* 0x00009f008a007a0c */ /* 0x000ff60003f06270 */
[----:B------:R-:W-:Y:S02]  /*3830*/  @!UPT UIADD3 URZ, URZ, URZ, URZ ;  /* 0x0000003f3f3ff290 */ /* 0x000fe4000fffe03f */
        /* <DEDUP_REMOVED lines=14> */
.L_x_1375:
[----:B------:R-:W-:Y:S05]  /*3920*/  BSYNC B0 ;  /* 0x0000000000007941 */ /* 0x000fea0003800000 */
.L_x_1374:
[----:B-1---5:R-:W-:Y:S01]  /*3930*/  MOV R4, R25 ;  /* 0x0000001900047202 */ /* 0x022fe20000000f00 */
[----:B------:R-:W-:Y:S01]  /*3940*/  IMAD.MOV.U32 R7, RZ, RZ, R26 ;  /* 0x000000ffff077224 */ /* 0x000fe200078e001a */
[----:B------:R-:W-:Y:S01]  /*3950*/  BSSY B1, `(.L_x_1376) ;  /* 0x00000fa000017945 */ /* 0x000fe20003800000 */
[----:B------:R-:W-:Y:S02]  /*3960*/  IMAD.MOV.U32 R6, RZ, RZ, R27 ;  /* 0x000000ffff067224 */ /* 0x000fe400078e001b */
        /* <DEDUP_REMOVED lines=23> */
[----:B------:R-:W-:Y:S01]  /*3ae0*/  @!UPT UIADD3 URZ, URZ, URZ, URZ ;  /* 0x0000003f3f3ff290 */ /* 0x000fe2000fffe03f */
[----:B------:R-:W-:Y:S11]  /*3af0*/  BSSY B0, `(.L_x_1378) ;  /* 0x0000036000007945 */ /* 0x000ff60003800000 */
[----:B------:R-:W-:-:S05]  /*3b00*/  @P0 BRA `(.L_x_1379) ;  /* 0x0000034000000947 */ /* 0x000fca0003800000 */
[----:B------:R-:W-:Y:S01]  /*3b10*/  ISETP.GE.AND P0, PT, R138, c[0x0][0x27c], PT ;  /* 0x00009f008a007a0c */ /* 0x000fe20003f06270 */
[----:B------:R-:W1:Y:S11]  /*3b20*/  LDS.128 R8, [R200+0xa080] ;  /* 0x00a08000c8087984 */ /* 0x000e760000000c00 */
[----:B------:R-:W-:Y:S01]  /*3b30*/  @!UPT UIADD3 URZ, URZ, URZ, URZ ;  /* 0x0000003f3f3ff290 */ /* 0x000fe2000fffe03f */
[----:B------:R-:W-:Y:S02]  /*3b40*/  @!P0 SHF.R.U64 R5, R36, 0x10, R37 ;  /* 0x0000001024058819 */ /* 0x000fe40000001225 */
[--C-:B------:R-:W-:Y:S02]  /*3b50*/  @!P0 SHF.R.U64 R2, R2, 0x10, R3.reuse ;  /* 0x0000001002028819 */ /* 0x100fe40000001203 */
[----:B------:R-:W-:Y:S02]  /*3b60*/  @!P0 SHF.R.U32.HI R3, RZ, 0x10, R3 ;  /* 0x00000010ff038819 */ /* 0x000fe40000011603 */
[----:B------:R-:W-:Y:S02]  /*3b70*/  @!P0 PRMT R5, R35, 0x5410, R5 ;  /* 0x0000541023058816 */ /* 0x000fe40000000005 */
[C---:B------:R-:W-:Y:S02]  /*3b80*/  @!P0 PRMT R2, R20.reuse, 0x5432, R2 ;  /* 0x0000543214028816 */ /* 0x040fe40000000002 */
[----:B------:R-:W-:Y:S02]  /*3b90*/  @!P0 SHF.R.U32.HI R4, RZ, 0x10, R37 ;  /* 0x00000010ff048819 */ /* 0x000fe40000011625 */
[----:B------:R-:W-:Y:S01]  /*3ba0*/  @!P0 PRMT R6, R20, 0x5410, R3 ;  /* 0x0000541014068816 */ /* 0x000fe20000000003 */
[----:B------:R-:W-:Y:S01]  /*3bb0*/  @!P0 IMAD.U32 R20, R5, 0x10000, RZ ;  /* 0x0001000005148824 */ /* 0x000fe200078e00ff */
[----:B------:R-:W-:Y:S01]  /*3bc0*/  @!P0 PRMT R38, R35, 0x5432, R4 ;  /* 0x0000543223268816 */ /* 0x000fe20000000004 */
[C---:B------:R-:W-:Y:S01]  /*3bd0*/  @!P0 IMAD.U32 R7, R2.reuse, 0x10000, RZ ;  /* 0x0001000002078824 */ /* 0x040fe200078e00ff */
        /* <DEDUP_REMOVED lines=39> */
.L_x_1379:
[----:B------:R-:W-:Y:S05]  /*3e50*/  BSYNC B0 ;  /* 0x0000000000007941 */ /* 0x000fea0003800000 */
.L_x_1378:
        /* <DEDUP_REMOVED lines=8> */
[--C-:B------:R-:W-:Y:S02]  /*3ee0*/  @!P0 SHF.R.U64 R2, R12, 0x10, R13.reuse ;  /* 0x000000100c028819 */ /* 0x100fe4000000120d */
[----:B------:R-:W-:Y:S02]  /*3ef0*/  @!P0 SHF.R.U32.HI R3, RZ, 0x10, R13 ;  /* 0x00000010ff038819 */ /* 0x000fe4000001160d */
[C---:B------:R-:W-:Y:S02]  /*3f00*/  @!P0 PRMT R2, R21.reuse, 0x5432, R2 ;  /* 0x0000543215028816 */ /* 0x040fe40000000002 */
[----:B------:R-:W-:Y:S02]  /*3f10*/  @!P0 PRMT R5, R54, 0x5410, R5 ;  /* 0x0000541036058816 */ /* 0x000fe40000000005 */
[----:B------:R-:W-:Y:S01]  /*3f20*/  @!P0 SHF.R.U32.HI R4, RZ, 0x10, R41 ;  /* 0x00000010ff048819 */ /* 0x000fe20000011629 */
[----:B------:R-:W-:Y:S01]  /*3f30*/  @!P0 IMAD.U32 R7, R2, 0x10000, RZ ;  /* 0x0001000002078824 */ /* 0x000fe200078e00ff */
[----:B------:R-:W-:Y:S01]  /*3f40*/  @!P0 PRMT R6, R21, 0x5410, R3 ;  /* 0x0000541015068816 */ /* 0x000fe20000000003 */
[C---:B------:R-:W-:Y:S01]  /*3f50*/  @!P0 IMAD.U32 R12, R5.reuse, 0x10000, RZ ;  /* 0x00010000050c8824 */ /* 0x040fe200078e00ff */
[----:B------:R-:W-:Y:S02]  /*3f60*/  @!P0 PRMT R35, R54, 0x5432, R4 ;  /* 0x0000543236238816 */ /* 0x000fe40000000004 */
        /* <DEDUP_REMOVED lines=38> */
[----:B------:R1:W-:Y:S02]  /*41d0*/  STG.E.128 [R62.64+0x80], R8 ;  /* 0x000080083e007986 */ /* 0x0003e4000c101d06 */
.L_x_1381:
[----:B------:R-:W-:Y:S05]  /*41e0*/  BSYNC B0 ;  /* 0x0000000000007941 */ /* 0x000fea0003800000 */
.L_x_1380:
        /* <DEDUP_REMOVED lines=10> */
[----:B------:R-:W-:Y:S02]  /*4290*/  @!P0 PRMT R5, R55, 0x5410, R5 ;  /* 0x0000541037058816 */ /* 0x000fe40000000005 */
[C---:B------:R-:W-:Y:S02]  /*42a0*/  @!P0 PRMT R2, R28.reuse, 0x5432, R2 ;  /* 0x000054321c028816 */ /* 0x040fe40000000002 */
        /* <DEDUP_REMOVED lines=44> */
.L_x_1383:
[----:B------:R-:W-:Y:S05]  /*4570*/  BSYNC B0 ;  /* 0x0000000000007941 */ /* 0x000fea0003800000 */
.L_x_1382:
[----:B------:R-:W-:Y:S11]  /*4580*/  ISETP.GE.AND P0, PT, R209, c[0x0][0x1d4], PT ;  /* 0x00007500d1007a0c */ /* 0x000ff60003f06270 */
[----:B------:R-:W-:Y:S02]  /*4590*/  @!UPT UIADD3 URZ, URZ, URZ, URZ ;  /* 0x0000003f3f3ff290 */ /* 0x000fe4000fffe03f */
        /* <DEDUP_REMOVED lines=8> */
[----:B------:R-:W-:Y:S02]  /*4620*/  @!P0 PRMT R2, R29, 0x5432, R2 ;  /* 0x000054321d028816 */ /* 0x000fe40000000002 */
[----:B------:R-:W-:Y:S01]  /*4630*/  @!P0 SHF.R.U32.HI R4, RZ, 0x10, R45 ;  /* 0x00000010ff048819 */ /* 0x000fe2000001162d */
[----:B------:R-:W-:Y:S01]  /*4640*/  @!P0 IMAD.U32 R12, R5, 0x10000, RZ ;  /* 0x00010000050c8824 */ /* 0x000fe200078e00ff */
[----:B------:R-:W-:Y:S01]  /*4650*/  @!P0 PRMT R6, R29, 0x5410, R3 ;  /* 0x000054101d068816 */ /* 0x000fe20000000003 */
[----:B------:R-:W-:Y:S01]  /*4660*/  @!P0 IMAD.U32 R7, R2, 0x10000, RZ ;  /* 0x0001000002078824 */ /* 0x000fe200078e00ff */
        /* <DEDUP_REMOVED lines=40> */
.L_x_1377:
[----:B------:R-:W-:Y:S05]  /*48f0*/  BSYNC B1 ;  /* 0x0000000000017941 */ /* 0x000fea0003800000 */
.L_x_1376:
[----:B------:R-:W-:-:S05]  /*4900*/  @P3 BRA `(.L_x_1384) ;  /* 0x000035d000003947 */ /* 0x000fca0003800000 */
        /* <DEDUP_REMOVED lines=56> */
.L_x_1386:
[----:B------:R-:W-:Y:S05]  /*4c90*/  BSYNC B0 ;  /* 0x0000000000007941 */ /* 0x000fea0003800000 */
.L_x_1385:
        /* <DEDUP_REMOVED lines=56> */
.L_x_1388:
[----:B------:R-:W-:Y:S05]  /*5020*/  BSYNC B0 ;  /* 0x0000000000007941 */ /* 0x000fea0003800000 */
.L_x_1387:
        /* <DEDUP_REMOVED lines=56> */
.L_x_1390:
[----:B------:R-:W-:Y:S05]  /*53b0*/  BSYNC B0 ;  /* 0x0000000000007941 */ /* 0x000fea0003800000 */
.L_x_1389:
        /* <DEDUP_REMOVED lines=54> */
[----:B------:R1:W-:Y:S01]  /*5720*/  STG.E.128 [R68.64+0x180], R8 ;  /* 0x0001800844007986 */ /* 0x0003e2000c101d06 */
[----:B------:R-:W-:-:S05]  /*5730*/  BRA `(.L_x_1384) ;  /* 0x000027a000007947 */ /* 0x000fca0003800000 */
.L_x_1371:
        /* <DEDUP_REMOVED lines=30> */
[----:B------:R1:W5:Y:S04]  /*5920*/  @!P0 LDG.E.128 R4, [R8.64] ;  /* 0x0000000608048981 */ /* 0x000368000c1e1d00 */
[----:B------:R1:W5:Y:S01]  /*5930*/  @!P0 LDG.E.128 R36, [R2.64] ;  /* 0x0000000602248981 */ /* 0x000362000c1e1d00 */
[----:B------:R-:W-:Y:S11]  /*5940*/  ISETP.GE.AND P0, PT, R133, c[0x0][0x27c], PT ;  /* 0x00009f0085007a0c */ /* 0x000ff60003f06270 */
[----:B------:R-:W-:Y:S02]  /*5950*/  @!UPT UIADD3 URZ, URZ, URZ, URZ ;  /* 0x0000003f3f3ff290 */ /* 0x000fe4000fffe03f */
[----:B------:R1:W5:Y:S04]  /*5960*/  @!P0 LDG.E.128 R16, [R8.64+0x80] ;  /* 0x0000800608108981 */ /* 0x000368000c1e1d00 */
[----:B------:R1:W5:Y:S02]  /*5970*/  @!P0 LDG.E.128 R52, [R2.64+0x80] ;  /* 0x0000800602348981 */ /* 0x000364000c1e1d00 */
.L_x_1392:
[----:B------:R-:W-:Y:S05]  /*5980*/  BSYNC B0 ;  /* 0x0000000000007941 */ /* 0x000fea0003800000 */
.L_x_1391:
[----:B------:R-:W-:Y:S01]  /*5990*/  ISETP.GE.AND P3, PT, R184, R87, PT ;  /* 0x00000057b800720c */ /* 0x000fe20003f66270 */
[----:B-1---5:R-:W-:Y:S01]  /*59a0*/  IMAD.MOV.U32 R9, RZ, RZ, R18 ;  /* 0x000000ffff097224 */ /* 0x022fe200078e0012 */
[----:B------:R-:W-:Y:S01]  /*59b0*/  BSSY B0, `(.L_x_1393) ;  /* 0x0000039000007945 */ /* 0x000fe20003800000 */
[----:B------:R-:W-:Y:S01]  /*59c0*/  IMAD.MOV.U32 R8, RZ, RZ, R19 ;  /* 0x000000ffff087224 */ /* 0x000fe200078e0013 */
[----:B------:R-:W-:Y:S01]  /*59d0*/  CS2R R24, SRZ ;  /* 0x0000000000187805 */ /* 0x000fe2000001ff00 */
[----:B------:R-:W-:Y:S01]  /*59e0*/  IMAD.MOV.U32 R3, RZ, RZ, R16 ;  /* 0x000000ffff037224 */ /* 0x000fe200078e0010 */
[----:B------:R-:W-:Y:S01]  /*59f0*/  CS2R R22, SRZ ;  /* 0x0000000000167805 */ /* 0x000fe2000001ff00 */
[----:B------:R-:W-:Y:S01]  /*5a00*/  IMAD.MOV.U32 R2, RZ, RZ, R17 ;  /* 0x000000ffff027224 */ /* 0x000fe200078e0011 */
[----:B------:R-:W-:Y:S01]  /*5a10*/  PRMT R29, R8, 0x5410, R9 ;  /* 0x00005410081d7816 */ /* 0x000fe20000000009 */
[----:B------:R-:W-:Y:S01]  /*5a20*/  IMAD.MOV.U32 R8, RZ, RZ, R7 ;  /* 0x000000ffff087224 */ /* 0x000fe200078e0007 */
[----:B------:R-:W-:Y:S01]  /*5a30*/  MOV R9, R6 ;  /* 0x0000000600097202 */ /* 0x000fe20000000f00 */
        /* <DEDUP_REMOVED lines=19> */
[----:B------:R-:W-:Y:S02]  /*5b70*/  CS2R R56, SRZ ;  /* 0x0000000000387805 */ /* 0x000fe4000001ff00 */
[----:B------:R-:W-:Y:S02]  /*5b80*/  PRMT R41, R8, 0x7610, R41 ;  /* 0x0000761008297816 */ /* 0x000fe40000000029 */
        /* <DEDUP_REMOVED lines=27> */
.L_x_1394:
[----:B------:R-:W-:Y:S05]  /*5d40*/  BSYNC B0 ;  /* 0x0000000000007941 */ /* 0x000fea0003800000 */
.L_x_1393:
        /* <DEDUP_REMOVED lines=26> */
[----:B------:R-:W-:Y:S01]  /*5ef0*/  IADD3 R70, P0, R180, R76, RZ ;  /* 0x0000004cb4467210 */ /* 0x000fe20007f1e0ff */
[----:B------:R-:W-:Y:S04]  /*5f00*/  BSSY B0, `(.L_x_1397) ;  /* 0x0000074000007945 */ /* 0x000fe80003800000 */
[----:B------:R-:W-:Y:S01]  /*5f10*/  IMAD.X R71, R85, 0x1, R143, P0 ;  /* 0x0000000155477824 */ /* 0x000fe200000e068f */
[----:B------:R-:W-:Y:S11]  /*5f20*/  ISETP.GE.AND P0, PT, R134, c[0x0][0x1d4], PT ;  /* 0x0000750086007a0c */ /* 0x000ff60003f06270 */
[----:B------:R-:W-:Y:S02]  /*5f30*/  @!UPT UIADD3 URZ, URZ, URZ, URZ ;  /* 0x0000003f3f3ff290 */ /* 0x000fe4000fffe03f */
[----:B------:R-:W-:-:S05]  /*5f40*/  @P0 BRA `(.L_x_1398) ;  /* 0x000006f000000947 */ /* 0x000fca0003800000 */
[----:B------:R-:W-:Y:S01]  /*5f50*/  ISETP.GE.AND P2, PT, R92, c[0x0][0x1d4], PT ;  /* 0x000075005c007a0c */ /* 0x000fe20003f46270 */
[----:B------:R-:W-:Y:S01]  /*5f60*/  LDS.128 R12, [R125+0xa080] ;  /* 0x00a080007d0c7984 */ /* 0x000fe20000000c00 */
[-C--:B------:R-:W-:Y:S04]  /*5f70*/  IADD3 R2, P1, P0, R88, R70.reuse, R109 ;  /* 0x0000004658027210 */ /* 0x080fe8000783e06d */
[-C--:B------:R-:W-:Y:S03]  /*5f80*/  IADD3.X R8, R90, R71.reuse, R113, P1, P0 ;  /* 0x000000475a087210 */ /* 0x080fe60000fe0471 */
[----:B------:R-:W1:Y:S04]  /*5f90*/  LDS.128 R48, [R132+0xa080] ;  /* 0x00a0800084307984 */ /* 0x000e680000000c00 */
[----:B------:R-:W-:Y:S04]  /*5fa0*/  @!P2 IADD3 R3, P1, P0, R88, R70, R92 ;  /* 0x000000465803a210 */ /* 0x000fe8000783e05c */
[----:B------:R-:W-:Y:S02]  /*5fb0*/  @!P2 IADD3.X R9, R90, R71, R111, P1, P0 ;  /* 0x000000475a09a210 */ /* 0x000fe40000fe046f */
[C---:B------:R-:W-:Y:S04]  /*5fc0*/  LEA R78, P0, R2.reuse, c[0x0][0x1c8], 0x1 ;  /* 0x00007200024e7a11 */ /* 0x040fe800078008ff */
[----:B------:R-:W-:Y:S02]  /*5fd0*/  LEA.HI.X R79, R2, c[0x0][0x1cc], R8, 0x1, P0 ;  /* 0x00007300024f7a11 */ /* 0x000fe400000f0c08 */
[C---:B------:R-:W-:Y:S04]  /*5fe0*/  @!P2 LEA R74, P0, R3.reuse, c[0x0][0x1c8], 0x1 ;  /* 0x00007200034aaa11 */ /* 0x040fe800078008ff */
[----:B------:R-:W-:Y:S02]  /*5ff0*/  @!P2 LEA.HI.X R75, R3, c[0x0][0x1cc], R9, 0x1, P0 ;  /* 0x00007300034baa11 */ /* 0x000fe400000f0c09 */
[----:B------:R-:W-:Y:S11]  /*6000*/  ISETP.GE.AND P0, PT, R134, c[0x0][0x27c], PT ;  /* 0x00009f0086007a0c */ /* 0x000ff60003f06270 */
[----:B------:R-:W-:Y:S02]  /*6010*/  @!UPT UIADD3 URZ, URZ, URZ, URZ ;  /* 0x0000003f3f3ff290 */ /* 0x000fe4000fffe03f */
[----:B------:R-:W-:Y:S02]  /*6020*/  @!P0 SHF.R.U64 R8, R36, 0x10, R37 ;  /* 0x0000001024088819 */ /* 0x000fe40000001225 */
[----:B------:R-:W-:Y:S02]  /*6030*/  @!P0 SHF.R.U32.HI R2, RZ, 0x10, R5 ;  /* 0x00000010ff028819 */ /* 0x000fe40000011605 */
[----:B------:R-:W-:Y:S02]  /*6040*/  @!P0 SHF.R.U64 R38, R38, 0x10, R39 ;  /* 0x0000001026268819 */ /* 0x000fe40000001227 */
[----:B-1----:R-:W-:Y:S02]  /*6050*/  @!P0 LOP3.LUT R36, R48, 0xffff0000, RZ, 0xc0, !PT ;  /* 0xffff000030248812 */ /* 0x002fe400078ec0ff */
[C---:B------:R-:W-:Y:S02]  /*6060*/  @!P0 SHF.L.U32 R44, R51.reuse, 0x10, RZ ;  /* 0x00000010332c8819 */ /* 0x040fe400000006ff */
[----:B------:R-:W-:Y:S02]  /*6070*/  @!P0 LOP3.LUT R46, R51, 0xffff0000, RZ, 0xc0, !PT ;  /* 0xffff0000332e8812 */ /* 0x000fe400078ec0ff */
[----:B------:R-:W-:Y:S01]  /*6080*/  @!P0 PRMT R47, R40, 0x5432, R38 ;  /* 0x00005432282f8816 */ /* 0x000fe20000000026 */
[----:B------:R-:W-:Y:S01]  /*6090*/  @!P0 IMAD.U32 R38, R49, 0x10000, RZ ;  /* 0x0001000031268824 */ /* 0x000fe200078e00ff */
[----:B------:R-:W-:Y:S02]  /*60a0*/  @!P0 SHF.R.U64 R3, R4, 0x10, R5 ;  /* 0x0000001004038819 */ /* 0x000fe40000001205 */
[----:B------:R-:W-:Y:S02]  /*60b0*/  @!P0 SHF.R.U32.HI R5, RZ, 0x10, R39 ;  /* 0x00000010ff058819 */ /* 0x000fe40000011627 */
[----:B------:R-:W-:Y:S02]  /*60c0*/  @!P0 PRMT R35, R35, 0x5410, R8 ;  /* 0x0000541023238816 */ /* 0x000fe40000000008 */
[----:B------:R-:W-:Y:S02]  /*60d0*/  @!P0 PRMT R41, R41, 0x5410, R5 ;  /* 0x0000541029298816 */ /* 0x000fe40000000005 */
[----:B------:R-:W-:Y:S01]  /*60e0*/  @!P0 LOP3.LUT R5, R12, 0xffff0000, RZ, 0xc0, !PT ;  /* 0xffff00000c058812 */ /* 0x000fe200078ec0ff */
[C---:B------:R-:W-:Y:S01]  /*60f0*/  @!P0 IMAD.U32 R8, R35.reuse, 0x10000, RZ ;  /* 0x0001000023088824 */ /* 0x040fe200078e00ff */
[----:B------:R-:W-:Y:S01]  /*6100*/  @!P0 LOP3.LUT R35, R35, 0xffff0000, RZ, 0xc0, !PT ;  /* 0xffff000023238812 */ /* 0x000fe200078ec0ff */
[----:B------:R-:W-:Y:S01]  /*6110*/  @!P0 IMAD.U32 R43, R41, 0x10000, RZ ;  /* 0x00010000292b8824 */ /* 0x000fe200078e00ff */
[----:B------:R-:W-:Y:S02]  /*6120*/  @!P0 PRMT R3, R10, 0x5432, R3 ;  /* 0x000054320a038816 */ /* 0x000fe40000000003 */
[----:B------:R-:W-:Y:S02]  /*6130*/  @!P0 SHF.R.U32.HI R9, RZ, 0x10, R37 ;  /* 0x00000010ff098819 */ /* 0x000fe40000011625 */
[--C-:B------:R-:W-:Y:S02]  /*6140*/  @!P0 SHF.R.U32.HI R4, RZ, 0x10, R7.reuse ;  /* 0x00000010ff048819 */ /* 0x100fe40000011607 */
[----:B------:R-:W-:Y:S02]  /*6150*/  @!P0 SHF.R.U64 R7, R6, 0x10, R7 ;  /* 0x0000001006078819 */ /* 0x000fe40000001207 */
[----:B------:R-:W-:Y:S02]  /*6160*/  @!P0 PRMT R39, R40, 0x5410, R9 ;  /* 0x0000541028278816 */ /* 0x000fe40000000009 */
[----:B------:R-:W-:Y:S02]  /*6170*/  @!P0 LOP3.LUT R40, R49, 0xffff0000, RZ, 0xc0, !PT ;  /* 0xffff000031288812 */ /* 0x000fe400078ec0ff */
[----:B------:R-:W-:Y:S01]  /*6180*/  @!P0 PRMT R6, R10, 0x5410, R2 ;  /* 0x000054100a068816 */ /* 0x000fe20000000002 */
[----:B------:R-:W-:Y:S01]  /*6190*/  @!P0 IMAD.U32 R2, R12, 0x10000, RZ ;  /* 0x000100000c028824 */ /* 0x000fe200078e00ff */
[C---:B------:R-:W-:Y:S01]  /*61a0*/  @!P0 PRMT R10, R11.reuse, 0x5432, R7 ;  /* 0x000054320b0a8816 */ /* 0x040fe20000000007 */
[----:B------:R-:W-:Y:S01]  /*61b0*/  @!P0 IMAD.U32 R7, R48, 0x10000, RZ ;  /* 0x0001000030078824 */ /* 0x000fe200078e00ff */
[----:B------:R-:W-:Y:S01]  /*61c0*/  @!P0 PRMT R9, R11, 0x5410, R4 ;  /* 0x000054100b098816 */ /* 0x000fe20000000004 */
[----:B------:R-:W-:Y:S01]  /*61d0*/  @!P0 IMAD.U32 R4, R3, 0x10000, RZ ;  /* 0x0001000003048824 */ /* 0x000fe200078e00ff */
[----:B------:R-:W-:Y:S01]  /*61e0*/  @!P0 LOP3.LUT R45, R41, 0xffff0000, RZ, 0xc0, !PT ;  /* 0xffff0000292d8812 */ /* 0x000fe200078ec0ff */
[C---:B------:R-:W-:Y:S02]  /*61f0*/  @!P0 FMUL.FTZ R11, R2.reuse, R8 ;  /* 0x00000008020b8220 */ /* 0x040fe40000410000 */
[-C--:B------:R-:W-:Y:S02]  /*6200*/  @!P0 FMUL.FTZ R2, R2, R4.reuse ;  /* 0x0000000402028220 */ /* 0x080fe40000410000 */
[----:B------:R-:W-:Y:S02]  /*6210*/  @!P0 FFMA.FTZ R86, R7, R4, -R11 ;  /* 0x0000000407568223 */ /* 0x000fe4000001080b */
[----:B------:R-:W-:Y:S01]  /*6220*/  @!P0 FFMA.FTZ R2, R8, R7, R2 ;  /* 0x0000000708028223 */ /* 0x000fe20000010002 */
[----:B------:R-:W-:Y:S01]  /*6230*/  @!P0 LOP3.LUT R7, R3, 0xffff0000, RZ, 0xc0, !PT ;  /* 0xffff000003078812 */ /* 0x000fe200078ec0ff */
[----:B------:R-:W-:Y:S02]  /*6240*/  @!P0 FMUL.FTZ R8, R5, R35 ;  /* 0x0000002305088220 */ /* 0x000fe40000410000 */
[----:B------:R-:W-:Y:S02]  /*6250*/  @!P0 IMAD.U32 R4, R13, 0x10000, RZ ;  /* 0x000100000d048824 */ /* 0x000fe400078e00ff */
[C---:B------:R-:W-:Y:S01]  /*6260*/  @!P0 IMAD.U32 R37, R39.reuse, 0x10000, RZ ;  /* 0x0001000027258824 */ /* 0x040fe200078e00ff */
[----:B------:R-:W-:Y:S01]  /*6270*/  @!P0 LOP3.LUT R39, R39, 0xffff0000, RZ, 0xc0, !PT ;  /* 0xffff000027278812 */ /* 0x000fe200078ec0ff */
[-C--:B------:R-:W-:Y:S01]  /*6280*/  @!P0 FMUL.FTZ R3, R5, R7.reuse ;  /* 0x0000000705038220 */ /* 0x080fe20000410000 */
[----:B------:R-:W-:Y:S01]  /*6290*/  @!P0 LOP3.LUT R5, R13, 0xffff0000, RZ, 0xc0, !PT ;  /* 0xffff00000d058812 */ /* 0x000fe200078ec0ff */
[----:B------:R-:W-:Y:S01]  /*62a0*/  @!P0 FFMA.FTZ R84, R36, R7, -R8 ;  /* 0x0000000724548223 */ /* 0x000fe20000010808 */
[----:B------:R-:W-:Y:S01]  /*62b0*/  @!P0 SHF.L.U32 R7, R6, 0x10, RZ ;  /* 0x0000001006078819 */ /* 0x000fe200000006ff */
[----:B------:R-:W-:Y:S01]  /*62c0*/  @!P0 FMUL.FTZ R8, R4, R37 ;  /* 0x0000002504088220 */ /* 0x000fe20000410000 */
[----:B------:R-:W-:Y:S01]  /*62d0*/  @!P0 LOP3.LUT R6, R6, 0xffff0000, RZ, 0xc0, !PT ;  /* 0xffff000006068812 */ /* 0x000fe200078ec0ff */
[----:B------:R-:W-:Y:S02]  /*62e0*/  @!P0 IMAD.U32 R11, R9, 0x10000, RZ ;  /* 0x00010000090b8824 */ /* 0x000fe400078e00ff */
[-C--:B------:R-:W-:Y:S02]  /*62f0*/  @!P0 FMUL.FTZ R4, R4, R7.reuse ;  /* 0x0000000704048220 */ /* 0x080fe40000410000 */
[----:B------:R-:W-:Y:S02]  /*6300*/  @!P0 FFMA.FTZ R83, R38, R7, -R8 ;  /* 0x0000000726538223 */ /* 0x000fe40000010808 */
[----:B------:R-:W-:Y:S02]  /*6310*/  @!P0 FMUL.FTZ R8, R5, R39 ;  /* 0x0000002705088220 */ /* 0x000fe40000410000 */
[----:B------:R-:W-:Y:S02]  /*6320*/  @!P0 IMAD.U32 R7, R15, 0x10000, RZ ;  /* 0x000100000f078824 */ /* 0x000fe400078e00ff */
[-C--:B------:R-:W-:Y:S02]  /*6330*/  @!P0 FMUL.FTZ R5, R5, R6.reuse ;  /* 0x0000000605058220 */ /* 0x080fe40000410000 */
[----:B------:R-:W-:Y:S01]  /*6340*/  @!P0 FFMA.FTZ R82, R40, R6, -R8 ;  /* 0x0000000628528223 */ /* 0x000fe20000010808 */
[----:B------:R-:W-:Y:S01]  /*6350*/  @!P0 LOP3.LUT R6, R15, 0xffff0000, RZ, 0xc0, !PT ;  /* 0xffff00000f068812 */ /* 0x000fe200078ec0ff */
[C---:B------:R-:W-:Y:S02]  /*6360*/  @!P0 FMUL.FTZ R42, R7.reuse, R43 ;  /* 0x0000002b072a8220 */ /* 0x040fe40000410000 */
[-C--:B------:R-:W-:Y:S02]  /*6370*/  @!P0 FMUL.FTZ R8, R7, R11.reuse ;  /* 0x0000000b07088220 */ /* 0x080fe40000410000 */
[----:B------:R-:W-:Y:S01]  /*6380*/  @!P0 FFMA.FTZ R80, R44, R11, -R42 ;  /* 0x0000000b2c508223 */ /* 0x000fe2000001082a */
[----:B------:R-:W-:Y:S01]  /*6390*/  @!P0 LOP3.LUT R11, R9, 0xffff0000, RZ, 0xc0, !PT ;  /* 0xffff0000090b8812 */ /* 0x000fe200078ec0ff */
[----:B------:R-:W-:Y:S02]  /*63a0*/  @!P0 FMUL.FTZ R42, R6, R45 ;  /* 0x0000002d062a8220 */ /* 0x000fe40000410000 */
[----:B------:R-:W-:Y:S02]  /*63b0*/  @!P0 IMAD.U32 R7, R14, 0x10000, RZ ;  /* 0x000100000e078824 */ /* 0x000fe400078e00ff */
[----:B------:R-:W-:Y:S02]  /*63c0*/  @!P0 IMAD.U32 R41, R47, 0x10000, RZ ;  /* 0x000100002f298824 */ /* 0x000fe400078e00ff */
[-C--:B------:R-:W-:Y:S02]  /*63d0*/  @!P0 FMUL.FTZ R9, R6, R11.reuse ;  /* 0x0000000b06098220 */ /* 0x080fe40000410000 */
[----:B------:R-:W-:Y:S02]  /*63e0*/  @!P0 FFMA.FTZ R73, R46, R11, -R42 ;  /* 0x0000000b2e498223 */ /* 0x000fe4000001082a */
[C---:B------:R-:W-:Y:S01]  /*63f0*/  @!P0 IMAD.U32 R11, R10.reuse, 0x10000, RZ ;  /* 0x000100000a0b8824 */ /* 0x040fe200078e00ff */
[----:B------:R-:W-:Y:S01]  /*6400*/  @!P0 LOP3.LUT R10, R10, 0xffff0000, RZ, 0xc0, !PT ;  /* 0xffff00000a0a8812 */ /* 0x000fe200078ec0ff */
[----:B------:R-:W-:Y:S02]  /*6410*/  @!P0 IMAD.U32 R42, R50, 0x10000, RZ ;  /* 0x00010000322a8824 */ /* 0x000fe400078e00ff */
[C---:B------:R-:W-:Y:S02]  /*6420*/  @!P0 FMUL.FTZ R72, R7.reuse, R41 ;  /* 0x0000002907488220 */ /* 0x040fe40000410000 */
[-C--:B------:R-:W-:Y:S01]  /*6430*/  @!P0 FMUL.FTZ R6, R7, R11.reuse ;  /* 0x0000000b07068220 */ /* 0x080fe20000410000 */
[----:B------:R-:W-:Y:S01]  /*6440*/  @!P0 LOP3.LUT R7, R14, 0xffff0000, RZ, 0xc0, !PT ;  /* 0xffff00000e078812 */ /* 0x000fe200078ec0ff */
[----:B------:R-:W-:Y:S01]  /*6450*/  @!P0 FFMA.FTZ R81, R42, R11, -R72 ;  /* 0x0000000b2a518223 */ /* 0x000fe20000010848 */
[----:B------:R-:W-:Y:S01]  /*6460*/  @!P0 LOP3.LUT R11, R47, 0xffff0000, RZ, 0xc0, !PT ;  /* 0xffff00002f0b8812 */ /* 0x000fe200078ec0ff */
[----:B------:R-:W-:Y:S01]  /*6470*/  @!P0 FFMA.FTZ R3, R35, R36, R3 ;  /* 0x0000002423038223 */ /* 0x000fe20000010003 */
[----:B------:R-:W-:Y:S01]  /*6480*/  @!P0 LOP3.LUT R35, R50, 0xffff0000, RZ, 0xc0, !PT ;  /* 0xffff000032238812 */ /* 0x000fe200078ec0ff */
[----:B------:R-:W-:Y:S01]  /*6490*/  @!P0 FFMA.FTZ R4, R37, R38, R4 ;  /* 0x0000002625048223 */ /* 0x000fe20000010004 */
[----:B------:R-:W-:Y:S01]  /*64a0*/  @!P0 F2FP.BF16.PACK_AB R72, R82, R83 ;  /* 0x000000535248823e */ /* 0x000fe200000010ff */
[C---:B------:R-:W-:Y:S01]  /*64b0*/  @!P0 FMUL.FTZ R36, R7.reuse, R11 ;  /* 0x0000000b07248220 */ /* 0x040fe20000410000 */
[----:B------:R-:W-:Y:S01]  /*64c0*/  @!P0 F2FP.BF16.PACK_AB R47, R84, R86 ;  /* 0x00000056542f823e */ /* 0x000fe200000010ff */
[-C--:B------:R-:W-:Y:S02]  /*64d0*/  @!P0 FMUL.FTZ R7, R7, R10.reuse ;  /* 0x0000000a07078220 */ /* 0x080fe40000410000 */
[----:B------:R-:W-:Y:S01]  /*64e0*/  @!P0 FFMA.FTZ R10, R35, R10, -R36 ;  /* 0x0000000a230a8223 */ /* 0x000fe20000010824 */
[----:B------:R-:W-:Y:S01]  /*64f0*/  @!P0 MOV R48, R47 ;  /* 0x0000002f00308202 */ /* 0x000fe20000000f00 */
[----:B------:R-:W-:Y:S01]  /*6500*/  @!P0 FFMA.FTZ R5, R39, R40, R5 ;  /* 0x0000002827058223 */ /* 0x000fe20000010005 */
[----:B------:R-:W-:Y:S01]  /*6510*/  @!P0 F2FP.BF16.PACK_AB R36, R73, R80 ;  /* 0x000000504924823e */ /* 0x000fe200000010ff */
[----:B------:R-:W-:Y:S02]  /*6520*/  @!P0 FFMA.FTZ R6, R41, R42, R6 ;  /* 0x0000002a29068223 */ /* 0x000fe40000010006 */
[----:B------:R-:W-:Y:S01]  /*6530*/  @!P0 FFMA.FTZ R7, R11, R35, R7 ;  /* 0x000000230b078223 */ /* 0x000fe20000010007 */
[----:B------:R-:W-:Y:S01]  /*6540*/  @!P0 F2FP.BF16.PACK_AB R11, R10, R81 ;  /* 0x000000510a0b823e */ /* 0x000fe200000010ff */
[----:B------:R-:W-:Y:S01]  /*6550*/  @!P0 FFMA.FTZ R8, R43, R44, R8 ;  /* 0x0000002c2b088223 */ /* 0x000fe20000010008 */
[----:B------:R-:W-:Y:S01]  /*6560*/  @!P0 F2FP.BF16.PACK_AB R10, R3, R2 ;  /* 0x00000002030a823e */ /* 0x000fe200000010ff */
[----:B------:R-:W-:Y:S01]  /*6570*/  @!P0 FFMA.FTZ R9, R45, R46, R9 ;  /* 0x0000002e2d098223 */ /* 0x000fe20000010009 */
[----:B------:R-:W-:Y:S01]  /*6580*/  @!P0 F2FP.BF16.PACK_AB R3, R7, R6 ;  /* 0x000000060703823e */ /* 0x000fe200000010ff */
[----:B------:R-:W-:Y:S01]  /*6590*/  @!P0 IMAD.MOV.U32 R49, RZ, RZ, R72 ;  /* 0x000000ffff318224 */ /* 0x000fe200078e0048 */
[----:B------:R-:W-:Y:S01]  /*65a0*/  @!P0 F2FP.BF16.PACK_AB R4, R5, R4 ;  /* 0x000000040504823e */ /* 0x000fe200000010ff */
[----:B------:R-:W-:Y:S01]  /*65b0*/  @!P0 IMAD.MOV.U32 R50, RZ, RZ, R11 ;  /* 0x000000ffff328224 */ /* 0x000fe200078e000b */
[----:B------:R-:W-:Y:S01]  /*65c0*/  @!P0 F2FP.BF16.PACK_AB R2, R9, R8 ;  /* 0x000000080902823e */ /* 0x000fe200000010ff */
[----:B------:R-:W-:Y:S01]  /*65d0*/  @!P0 IMAD.MOV.U32 R51, RZ, RZ, R36 ;  /* 0x000000ffff338224 */ /* 0x000fe200078e0024 */
[----:B------:R-:W-:Y:S01]  /*65e0*/  @!P0 MOV R13, R4 ;  /* 0x00000004000d8202 */ /* 0x000fe20000000f00 */
[----:B------:R-:W-:Y:S02]  /*65f0*/  @!P0 IMAD.MOV.U32 R12, RZ, RZ, R10 ;  /* 0x000000ffff0c8224 */ /* 0x000fe400078e000a */
[----:B------:R-:W-:Y:S01]  /*6600*/  @!P0 IMAD.MOV.U32 R14, RZ, RZ, R3 ;  /* 0x000000ffff0e8224 */ /* 0x000fe200078e0003 */
[----:B------:R1:W-:Y:S01]  /*6610*/  STG.E.128 [R78.64], R48 ;  /* 0x000000304e007986 */ /* 0x0003e2000c101d06 */
[----:B------:R-:W-:Y:S07]  /*6620*/  @!P0 IMAD.MOV.U32 R15, RZ, RZ, R2 ;  /* 0x000000ffff0f8224 */ /* 0x000fee00078e0002 */
[----:B------:R1:W-:Y:S02]  /*6630*/  @!P2 STG.E.128 [R74.64], R12 ;  /* 0x0000000c4a00a986 */ /* 0x0003e4000c101d06 */
.L_x_1398:
[----:B------:R-:W-:Y:S05]  /*6640*/  BSYNC B0 ;  /* 0x0000000000007941 */ /* 0x000fea0003800000 */
.L_x_1397:
[----:B------:R-:W-:Y:S11]  /*6650*/  ISETP.GE.AND P0, PT, R133, c[0x0][0x1d4], PT ;  /* 0x0000750085007a0c */ /* 0x000ff60003f06270 */
[----:B------:R-:W-:Y:S02]  /*6660*/  @!UPT UIADD3 URZ, URZ, URZ, URZ ;  /* 0x0000003f3f3ff290 */ /* 0x000fe4000fffe03f */
[----:B------:R-:W-:-:S05]  /*6670*/  @P0 BRA `(.L_x_1396) ;  /* 0x000006f000000947 */ /* 0x000fca0003800000 */
[----:B------:R-:W-:Y:S01]  /*6680*/  ISETP.GE.AND P2, PT, R93, c[0x0][0x1d4], PT ;  /* 0x000075005d007a0c */ /* 0x000fe20003f46270 */
[----:B-1----:R-:W-:Y:S01]  /*6690*/  LDS.128 R12, [R124+0xa080] ;  /* 0x00a080007c0c7984 */ /* 0x002fe20000000c00 */
        /* <DEDUP_REMOVED lines=12> */
[--C-:B------:R-:W-:Y:S02]  /*6760*/  @!P0 SHF.R.U32.HI R4, RZ, 0x10, R19.reuse ;  /* 0x00000010ff048819 */ /* 0x100fe40000011613 */
[----:B------:R-:W-:Y:S01]  /*6770*/  @!P0 SHF.R.U64 R3, R18, 0x10, R19 ;  /* 0x0000001012038819 */ /* 0x000fe20000001213 */
[----:B-1----:R-:W-:Y:S01]  /*6780*/  @!P0 IMAD.U32 R11, R44, 0x10000, RZ ;  /* 0x000100002c0b8824 */ /* 0x002fe200078e00ff */
[C---:B------:R-:W-:Y:S01]  /*6790*/  @!P0 LOP3.LUT R42, R47.reuse, 0xffff0000, RZ, 0xc0, !PT ;  /* 0xffff00002f2a8812 */ /* 0x040fe200078ec0ff */
[----:B------:R-:W-:Y:S01]  /*67a0*/  @!P0 IMAD.U32 R40, R47, 0x10000, RZ ;  /* 0x000100002f288824 */ /* 0x000fe200078e00ff */
[----:B------:R-:W-:Y:S02]  /*67b0*/  @!P0 LOP3.LUT R38, R46, 0xffff0000, RZ, 0xc0, !PT ;  /* 0xffff00002e268812 */ /* 0x000fe400078ec0ff */
[----:B------:R-:W-:Y:S01]  /*67c0*/  @!P0 PRMT R10, R29, 0x5432, R3 ;  /* 0x000054321d0a8816 */ /* 0x000fe20000000003 */
[----:B------:R-:W-:Y:S01]  /*67d0*/  @!P0 IMAD.U32 R3, R12, 0x10000, RZ ;  /* 0x000100000c038824 */ /* 0x000fe200078e00ff */
[----:B------:R-:W-:Y:S02]  /*67e0*/  @!P0 SHF.R.U32.HI R6, RZ, 0x10, R17 ;  /* 0x00000010ff068819 */ /* 0x000fe40000011611 */
[----:B------:R-:W-:Y:S02]  /*67f0*/  @!P0 LOP3.LUT R17, R44, 0xffff0000, RZ, 0xc0, !PT ;  /* 0xffff00002c118812 */ /* 0x000fe400078ec0ff */
[----:B------:R-:W-:Y:S02]  /*6800*/  @!P0 SHF.R.U64 R5, R52, 0x10, R53 ;  /* 0x0000001034058819 */ /* 0x000fe40000001235 */
[----:B------:R-:W-:Y:S02]  /*6810*/  @!P0 SHF.R.U32.HI R8, RZ, 0x10, R55 ;  /* 0x00000010ff088819 */ /* 0x000fe40000011637 */
[----:B------:R-:W-:Y:S02]  /*6820*/  @!P0 PRMT R5, R64, 0x5410, R5 ;  /* 0x0000541040058816 */ /* 0x000fe40000000005 */
[----:B------:R-:W-:Y:S02]  /*6830*/  @!P0 SHF.R.U64 R9, R54, 0x10, R55 ;  /* 0x0000001036098819 */ /* 0x000fe40000001237 */
[----:B------:R-:W-:Y:S02]  /*6840*/  @!P0 LOP3.LUT R16, R5, 0xffff0000, RZ, 0xc0, !PT ;  /* 0xffff000005108812 */ /* 0x000fe400078ec0ff */
[----:B------:R-:W-:Y:S02]  /*6850*/  @!P0 PRMT R2, R28, 0x5432, R2 ;  /* 0x000054321c028816 */ /* 0x000fe40000000002 */
[----:B------:R-:W-:Y:S02]  /*6860*/  @!P0 PRMT R36, R65, 0x5410, R8 ;  /* 0x0000541041248816 */ /* 0x000fe40000000008 */
[----:B------:R-:W-:Y:S02]  /*6870*/  @!P0 PRMT R8, R29, 0x5410, R4 ;  /* 0x000054101d088816 */ /* 0x000fe40000000004 */
[----:B------:R-:W-:Y:S01]  /*6880*/  @!P0 LOP3.LUT R4, R12, 0xffff0000, RZ, 0xc0, !PT ;  /* 0xffff00000c048812 */ /* 0x000fe200078ec0ff */
[----:B------:R-:W-:Y:S01]  /*6890*/  @!P0 IMAD.U32 R39, R36, 0x10000, RZ ;  /* 0x0001000024278824 */ /* 0x000fe200078e00ff */
[----:B------:R-:W-:Y:S02]  /*68a0*/  @!P0 LOP3.LUT R29, R45, 0xffff0000, RZ, 0xc0, !PT ;  /* 0xffff00002d1d8812 */ /* 0x000fe400078ec0ff */
[----:B------:R-:W-:Y:S01]  /*68b0*/  @!P0 SHF.R.U32.HI R7, RZ, 0x10, R53 ;  /* 0x00000010ff078819 */ /* 0x000fe20000011635 */
[----:B------:R-:W-:Y:S01]  /*68c0*/  @!P0 FMUL.FTZ R19, R4, R16 ;  /* 0x0000001004138220 */ /* 0x000fe20000410000 */
[----:B------:R-:W-:Y:S02]  /*68d0*/  @!P0 PRMT R6, R28, 0x5410, R6 ;  /* 0x000054101c068816 */ /* 0x000fe40000000006 */
[----:B------:R-:W-:Y:S01]  /*68e0*/  @!P0 PRMT R35, R64, 0x5432, R7 ;  /* 0x0000543240238816 */ /* 0x000fe20000000007 */
[----:B------:R-:W-:Y:S01]  /*68f0*/  @!P0 IMAD.U32 R7, R2, 0x10000, RZ ;  /* 0x0001000002078824 */ /* 0x000fe200078e00ff */
[----:B------:R-:W-:Y:S02]  /*6900*/  @!P0 LOP3.LUT R41, R36, 0xffff0000, RZ, 0xc0, !PT ;  /* 0xffff000024298812 */ /* 0x000fe400078ec0ff */
[----:B------:R-:W-:Y:S02]  /*6910*/  @!P0 LOP3.LUT R28, R35, 0xffff0000, RZ, 0xc0, !PT ;  /* 0xffff0000231c8812 */ /* 0x000fe400078ec0ff */
[----:B------:R-:W-:Y:S01]  /*6920*/  @!P0 PRMT R37, R65, 0x5432, R9 ;  /* 0x0000543241258816 */ /* 0x000fe20000000009 */
[----:B------:R-:W-:Y:S01]  /*6930*/  @!P0 IMAD.U32 R9, R5, 0x10000, RZ ;  /* 0x0001000005098824 */ /* 0x000fe200078e00ff */
[----:B------:R-:W-:Y:S01]  /*6940*/  @!P0 LOP3.LUT R5, R2, 0xffff0000, RZ, 0xc0, !PT ;  /* 0xffff000002058812 */ /* 0x000fe200078ec0ff */
[C---:B------:R-:W-:Y:S02]  /*6950*/  @!P0 FMUL.FTZ R2, R3.reuse, R7 ;  /* 0x0000000703028220 */ /* 0x040fe40000410000 */
[----:B------:R-:W-:Y:S02]  /*6960*/  @!P0 FMUL.FTZ R18, R3, R9 ;  /* 0x0000000903128220 */ /* 0x000fe40000410000 */
[-C--:B------:R-:W-:Y:S02]  /*6970*/  @!P0 FMUL.FTZ R3, R4, R5.reuse ;  /* 0x0000000504038220 */ /* 0x080fe40000410000 */
[----:B------:R-:W-:Y:S01]  /*6980*/  @!P0 FFMA.FTZ R55, R17, R5, -R19 ;  /* 0x0000000511378223 */ /* 0x000fe20000010813 */
[----:B------:R-:W-:Y:S01]  /*6990*/  @!P0 LOP3.LUT R5, R13, 0xffff0000, RZ, 0xc0, !PT ;  /* 0xffff00000d058812 */ /* 0x000fe200078ec0ff */
[----:B------:R-:W-:Y:S01]  /*69a0*/  @!P0 FFMA.FTZ R64, R11, R7, -R18 ;  /* 0x000000070b408223 */ /* 0x000fe20000010812 */
[----:B------:R-:W-:Y:S01]  /*69b0*/  @!P0 SHF.L.U32 R18, R35, 0x10, RZ ;  /* 0x0000001023128819 */ /* 0x000fe200000006ff */
[----:B------:R-:W-:Y:S02]  /*69c0*/  @!P0 IMAD.U32 R4, R13, 0x10000, RZ ;  /* 0x000100000d048824 */ /* 0x000fe400078e00ff */
[C---:B------:R-:W-:Y:S01]  /*69d0*/  @!P0 IMAD.U32 R7, R6.reuse, 0x10000, RZ ;  /* 0x0001000006078824 */ /* 0x040fe200078e00ff */
[----:B------:R-:W-:Y:S01]  /*69e0*/  @!P0 LOP3.LUT R6, R6, 0xffff0000, RZ, 0xc0, !PT ;  /* 0xffff000006068812 */ /* 0x000fe200078ec0ff */
[----:B------:R-:W-:Y:S02]  /*69f0*/  @!P0 FFMA.FTZ R2, R9, R11, R2 ;  /* 0x0000000b09028223 */ /* 0x000fe40000010002 */
[----:B------:R-:W-:Y:S02]  /*6a00*/  @!P0 FMUL.FTZ R11, R5, R28 ;  /* 0x0000001c050b8220 */ /* 0x000fe40000410000 */
[----:B------:R-:W-:Y:S02]  /*6a10*/  @!P0 IMAD.U32 R19, R45, 0x10000, RZ ;  /* 0x000100002d138824 */ /* 0x000fe400078e00ff */
[----:B------:R-:W-:Y:S02]  /*6a20*/  @!P0 FMUL.FTZ R9, R4, R18 ;  /* 0x0000001204098220 */ /* 0x000fe40000410000 */
[-C--:B------:R-:W-:Y:S02]  /*6a30*/  @!P0 FMUL.FTZ R5, R5, R6.reuse ;  /* 0x0000000605058220 */ /* 0x080fe40000410000 */
[----:B------:R-:W-:Y:S01]  /*6a40*/  @!P0 FFMA.FTZ R53, R29, R6, -R11 ;  /* 0x000000061d358223 */ /* 0x000fe2000001080b */
[----:B------:R-:W-:Y:S01]  /*6a50*/  @!P0 LOP3.LUT R11, R8, 0xffff0000, RZ, 0xc0, !PT ;  /* 0xffff0000080b8812 */ /* 0x000fe200078ec0ff */
[----:B------:R-:W-:Y:S02]  /*6a60*/  @!P0 IMAD.U32 R6, R15, 0x10000, RZ ;  /* 0x000100000f068824 */ /* 0x000fe400078e00ff */
[-C--:B------:R-:W-:Y:S02]  /*6a70*/  @!P0 FMUL.FTZ R4, R4, R7.reuse ;  /* 0x0000000704048220 */ /* 0x080fe40000410000 */
[----:B------:R-:W-:Y:S01]  /*6a80*/  @!P0 FFMA.FTZ R54, R19, R7, -R9 ;  /* 0x0000000713368223 */ /* 0x000fe20000010809 */
[----:B------:R-:W-:Y:S01]  /*6a90*/  @!P0 LOP3.LUT R7, R15, 0xffff0000, RZ, 0xc0, !PT ;  /* 0xffff00000f078812 */ /* 0x000fe200078ec0ff */
[----:B------:R-:W-:Y:S01]  /*6aa0*/  @!P0 FMUL.FTZ R35, R6, R39 ;  /* 0x0000002706238220 */ /* 0x000fe20000410000 */
[----:B------:R-:W-:Y:S01]  /*6ab0*/  @!P0 SHF.L.U32 R9, R8, 0x10, RZ ;  /* 0x0000001008098819 */ /* 0x000fe200000006ff */
[----:B------:R-:W-:Y:S01]  /*6ac0*/  @!P0 FFMA.FTZ R3, R16, R17, R3 ;  /* 0x0000001110038223 */ /* 0x000fe20000010003 */
[----:B------:R-:W-:Y:S01]  /*6ad0*/  @!P0 F2FP.BF16.PACK_AB R17, R55, R64 ;  /* 0x000000403711823e */ /* 0x000fe200000010ff */
[C---:B------:R-:W-:Y:S02]  /*6ae0*/  @!P0 FMUL.FTZ R36, R7.reuse, R41 ;  /* 0x0000002907248220 */ /* 0x040fe40000410000 */
[----:B------:R-:W-:Y:S01]  /*6af0*/  @!P0 FMUL.FTZ R8, R6, R9 ;  /* 0x0000000906088220 */ /* 0x000fe20000410000 */
[----:B------:R-:W-:Y:S01]  /*6b00*/  @!P0 MOV R44, R17 ;  /* 0x00000011002c8202 */ /* 0x000fe20000000f00 */
[----:B------:R-:W-:Y:S02]  /*6b10*/  @!P0 FFMA.FTZ R52, R40, R9, -R35 ;  /* 0x0000000928348223 */ /* 0x000fe40000010823 */
[-C--:B------:R-:W-:Y:S01]  /*6b20*/  @!P0 FMUL.FTZ R9, R7, R11.reuse ;  /* 0x0000000b07098220 */ /* 0x080fe20000410000 */
[C---:B------:R-:W-:Y:S01]  /*6b30*/  @!P0 LOP3.LUT R7, R14.reuse, 0xffff0000, RZ, 0xc0, !PT ;  /* 0xffff00000e078812 */ /* 0x040fe200078ec0ff */
[C---:B------:R-:W-:Y:S01]  /*6b40*/  @!P0 IMAD.U32 R35, R37.reuse, 0x10000, RZ ;  /* 0x0001000025238824 */ /* 0x040fe200078e00ff */
[----:B------:R-:W-:Y:S01]  /*6b50*/  @!P0 LOP3.LUT R37, R37, 0xffff0000, RZ, 0xc0, !PT ;  /* 0xffff000025258812 */ /* 0x000fe200078ec0ff */
[----:B------:R-:W-:Y:S02]  /*6b60*/  @!P0 IMAD.U32 R6, R14, 0x10000, RZ ;  /* 0x000100000e068824 */ /* 0x000fe400078e00ff */
[----:B------:R-:W-:Y:S02]  /*6b70*/  @!P0 FFMA.FTZ R49, R42, R11, -R36 ;  /* 0x0000000b2a318223 */ /* 0x000fe40000010824 */
[C---:B------:R-:W-:Y:S01]  /*6b80*/  @!P0 IMAD.U32 R11, R10.reuse, 0x10000, RZ ;  /* 0x000100000a0b8824 */ /* 0x040fe200078e00ff */
[----:B------:R-:W-:Y:S01]  /*6b90*/  @!P0 LOP3.LUT R10, R10, 0xffff0000, RZ, 0xc0, !PT ;  /* 0xffff00000a0a8812 */ /* 0x000fe200078ec0ff */
[----:B------:R-:W-:Y:S01]  /*6ba0*/  @!P0 IMAD.U32 R36, R46, 0x10000, RZ ;  /* 0x000100002e248824 */ /* 0x000fe200078e00ff */
[----:B------:R-:W-:Y:S01]  /*6bb0*/  @!P0 F2FP.BF16.PACK_AB R16, R49, R52 ;  /* 0x000000343110823e */ /* 0x000fe200000010ff */
[C---:B------:R-:W-:Y:S02]  /*6bc0*/  @!P0 FMUL.FTZ R43, R6.reuse, R35 ;  /* 0x00000023062b8220 */ /* 0x040fe40000410000 */
[----:B------:R-:W-:Y:S02]  /*6bd0*/  @!P0 FMUL.FTZ R48, R7, R37 ;  /* 0x0000002507308220 */ /* 0x000fe40000410000 */
[----:B------:R-:W-:Y:S02]  /*6be0*/  @!P0 FMUL.FTZ R6, R6, R11 ;  /* 0x0000000b06068220 */ /* 0x000fe40000410000 */
[----:B------:R-:W-:Y:S02]  /*6bf0*/  @!P0 FFMA.FTZ R4, R18, R19, R4 ;  /* 0x0000001312048223 */ /* 0x000fe40000010004 */
[----:B------:R-:W-:Y:S01]  /*6c00*/  @!P0 FFMA.FTZ R11, R36, R11, -R43 ;  /* 0x0000000b240b8223 */ /* 0x000fe2000001082b */
[----:B------:R-:W-:Y:S01]  /*6c10*/  @!P0 F2FP.BF16.PACK_AB R43, R53, R54 ;  /* 0x00000036352b823e */ /* 0x000fe200000010ff */
[-C--:B------:R-:W-:Y:S02]  /*6c20*/  @!P0 FMUL.FTZ R7, R7, R10.reuse ;  /* 0x0000000a07078220 */ /* 0x080fe40000410000 */
[----:B------:R-:W-:Y:S01]  /*6c30*/  @!P0 FFMA.FTZ R48, R38, R10, -R48 ;  /* 0x0000000a26308223 */ /* 0x000fe20000010830 */
[----:B------:R-:W-:Y:S01]  /*6c40*/  @!P0 F2FP.BF16.PACK_AB R10, R3, R2 ;  /* 0x00000002030a823e */ /* 0x000fe200000010ff */
[----:B------:R-:W-:Y:S02]  /*6c50*/  @!P0 FFMA.FTZ R5, R28, R29, R5 ;  /* 0x0000001d1c058223 */ /* 0x000fe40000010005 */
[----:B------:R-:W-:Y:S01]  /*6c60*/  @!P0 FFMA.FTZ R6, R35, R36, R6 ;  /* 0x0000002423068223 */ /* 0x000fe20000010006 */
[----:B------:R-:W-:Y:S01]  /*6c70*/  @!P0 F2FP.BF16.PACK_AB R11, R48, R11 ;  /* 0x0000000b300b823e */ /* 0x000fe200000010ff */
[----:B------:R-:W-:Y:S01]  /*6c80*/  @!P0 FFMA.FTZ R7, R37, R38, R7 ;  /* 0x0000002625078223 */ /* 0x000fe20000010007 */
[----:B------:R-:W-:Y:S01]  /*6c90*/  @!P0 F2FP.BF16.PACK_AB R4, R5, R4 ;  /* 0x000000040504823e */ /* 0x000fe200000010ff */
[----:B------:R-:W-:Y:S02]  /*6ca0*/  @!P0 FFMA.FTZ R8, R39, R40, R8 ;  /* 0x0000002827088223 */ /* 0x000fe40000010008 */
[----:B------:R-:W-:Y:S01]  /*6cb0*/  @!P0 FFMA.FTZ R9, R41, R42, R9 ;  /* 0x0000002a29098223 */ /* 0x000fe20000010009 */
[----:B------:R-:W-:Y:S01]  /*6cc0*/  @!P0 F2FP.BF16.PACK_AB R3, R7, R6 ;  /* 0x000000060703823e */ /* 0x000fe200000010ff */
[----:B------:R-:W-:Y:S01]  /*6cd0*/  @!P0 IMAD.MOV.U32 R45, RZ, RZ, R43 ;  /* 0x000000ffff2d8224 */ /* 0x000fe200078e002b */
[----:B------:R-:W-:Y:S01]  /*6ce0*/  @!P0 MOV R13, R4 ;  /* 0x00000004000d8202 */ /* 0x000fe20000000f00 */
[----:B------:R-:W-:Y:S01]  /*6cf0*/  @!P0 IMAD.MOV.U32 R46, RZ, RZ, R11 ;  /* 0x000000ffff2e8224 */ /* 0x000fe200078e000b */
[----:B------:R-:W-:Y:S01]  /*6d00*/  @!P0 F2FP.BF16.PACK_AB R2, R9, R8 ;  /* 0x000000080902823e */ /* 0x000fe200000010ff */
[----:B------:R-:W-:Y:S02]  /*6d10*/  @!P0 IMAD.MOV.U32 R47, RZ, RZ, R16 ;  /* 0x000000ffff2f8224 */ /* 0x000fe400078e0010 */
[----:B------:R-:W-:Y:S02]  /*6d20*/  @!P0 IMAD.MOV.U32 R12, RZ, RZ, R10 ;  /* 0x000000ffff0c8224 */ /* 0x000fe400078e000a */
[----:B------:R-:W-:Y:S01]  /*6d30*/  @!P0 IMAD.MOV.U32 R14, RZ, RZ, R3 ;  /* 0x000000ffff0e8224 */ /* 0x000fe200078e0003 */
[----:B------:R1:W-:Y:S01]  /*6d40*/  STG.E.128 [R70.64], R44 ;  /* 0x0000002c46007986 */ /* 0x0003e2000c101d06 */
[----:B------:R-:W-:Y:S07]  /*6d50*/  @!P0 IMAD.MOV.U32 R15, RZ, RZ, R2 ;  /* 0x000000ffff0f8224 */ /* 0x000fee00078e0002 */
[----:B------:R1:W-:Y:S02]  /*6d60*/  @!P2 STG.E.128 [R50.64], R12 ;  /* 0x0000000c3200a986 */ /* 0x0003e4000c101d06 */
.L_x_1396:
[----:B------:R-:W-:Y:S05]  /*6d70*/  BSYNC B1 ;  /* 0x0000000000017941 */ /* 0x000fea0003800000 */
.L_x_1395:
[----:B-1----:R-:W-:Y:S04]  /*6d80*/  IADD3 R51, P0, R172, R76, RZ ;  /* 0x0000004cac337210 */ /* 0x002fe80007f1e0ff */
[----:B------:R-:W-:Y:S01]  /*6d90*/  IADD3.X R52, R85, R136, RZ, P0, !PT ;  /* 0x0000008855347210 */ /* 0x000fe200007fe4ff */
[----:B------:R-:W-:-:S05]  /*6da0*/  @P3 BRA `(.L_x_1384) ;  /* 0x0000113000003947 */ /* 0x000fca0003800000 */
[----:B------:R-:W-:Y:S01]  /*6db0*/  ISETP.GE.AND P0, PT, R134, c[0x0][0x1d4], PT ;  /* 0x0000750086007a0c */ /* 0x000fe20003f06270 */
[----:B------:R-:W-:Y:S01]  /*6dc0*/  @!UPT UIADD3 URZ, URZ, URZ, URZ ;  /* 0x0000003f3f3ff290 */ /* 0x000fe2000fffe03f */
[----:B------:R-:W-:Y:S11]  /*6dd0*/  BSSY B0, `(.L_x_1399) ;  /* 0x0000071000007945 */ /* 0x000ff60003800000 */
        /* <DEDUP_REMOVED lines=15> */
[----:B------:R-:W-:Y:S02]  /*6ed0*/  @!P0 SHF.R.U64 R4, R22, 0x10, R23 ;  /* 0x0000001016048819 */ /* 0x000fe40000001217 */
[----:B------:R-:W-:Y:S01]  /*6ee0*/  @!P0 SHF.R.U32.HI R3, RZ, 0x10, R21 ;  /* 0x00000010ff038819 */ /* 0x000fe20000011615 */
[C---:B-1----:R-:W-:Y:S01]  /*6ef0*/  @!P0 IMAD.U32 R10, R40.reuse, 0x10000, RZ ;  /* 0x00010000280a8824 */ /* 0x042fe200078e00ff */
[----:B------:R-:W-:Y:S02]  /*6f00*/  @!P0 LOP3.LUT R17, R40, 0xffff0000, RZ, 0xc0, !PT ;  /* 0xffff000028118812 */ /* 0x000fe400078ec0ff */
[----:B------:R-:W-:Y:S02]  /*6f10*/  @!P0 LOP3.LUT R21, R41, 0xffff0000, RZ, 0xc0, !PT ;  /* 0xffff000029158812 */ /* 0x000fe400078ec0ff */
[----:B------:R-:W-:Y:S02]  /*6f20*/  @!P0 LOP3.LUT R36, R43, 0xffff0000, RZ, 0xc0, !PT ;  /* 0xffff00002b248812 */ /* 0x000fe400078ec0ff */
[----:B------:R-:W-:Y:S02]  /*6f30*/  @!P0 LOP3.LUT R29, R42, 0xffff0000, RZ, 0xc0, !PT ;  /* 0xffff00002a1d8812 */ /* 0x000fe400078ec0ff */
[----:B------:R-:W-:Y:S02]  /*6f40*/  @!P0 PRMT R11, R31, 0x5432, R4 ;  /* 0x000054321f0b8816 */ /* 0x000fe40000000004 */
[----:B------:R-:W-:Y:S02]  /*6f50*/  @!P0 LOP3.LUT R4, R12, 0xffff0000, RZ, 0xc0, !PT ;  /* 0xffff00000c048812 */ /* 0x000fe400078ec0ff */
[----:B------:R-:W-:Y:S02]  /*6f60*/  @!P0 SHF.R.U64 R6, R56, 0x10, R57 ;  /* 0x0000001038068819 */ /* 0x000fe40000001239 */
[----:B------:R-:W-:Y:S02]  /*6f70*/  @!P0 SHF.R.U32.HI R8, RZ, 0x10, R59 ;  /* 0x00000010ff088819 */ /* 0x000fe4000001163b */
[----:B------:R-:W-:Y:S02]  /*6f80*/  @!P0 PRMT R16, R66, 0x5410, R6 ;  /* 0x0000541042108816 */ /* 0x000fe40000000006 */
[----:B------:R-:W-:Y:S01]  /*6f90*/  @!P0 PRMT R6, R30, 0x5410, R3 ;  /* 0x000054101e068816 */ /* 0x000fe20000000003 */
[----:B------:R-:W-:Y:S01]  /*6fa0*/  @!P0 IMAD.U32 R3, R12, 0x10000, RZ ;  /* 0x000100000c038824 */ /* 0x000fe200078e00ff */
[----:B------:R-:W-:Y:S02]  /*6fb0*/  @!P0 SHF.R.U32.HI R5, RZ, 0x10, R23 ;  /* 0x00000010ff058819 */ /* 0x000fe40000011617 */
[----:B------:R-:W-:Y:S02]  /*6fc0*/  @!P0 PRMT R2, R30, 0x5432, R2 ;  /* 0x000054321e028816 */ /* 0x000fe40000000002 */
[----:B------:R-:W-:Y:S02]  /*6fd0*/  @!P0 PRMT R22, R67, 0x5410, R8 ;  /* 0x0000541043168816 */ /* 0x000fe40000000008 */
[----:B------:R-:W-:Y:S01]  /*6fe0*/  @!P0 PRMT R8, R31, 0x5410, R5 ;  /* 0x000054101f088816 */ /* 0x000fe20000000005 */
[----:B------:R-:W-:Y:S01]  /*6ff0*/  @!P0 IMAD.U32 R31, R43, 0x10000, RZ ;  /* 0x000100002b1f8824 */ /* 0x000fe200078e00ff */
[----:B------:R-:W-:Y:S01]  /*7000*/  @!P0 LOP3.LUT R5, R2, 0xffff0000, RZ, 0xc0, !PT ;  /* 0xffff000002058812 */ /* 0x000fe200078ec0ff */
[C---:B------:R-:W-:Y:S01]  /*7010*/  @!P0 IMAD.U32 R30, R22.reuse, 0x10000, RZ ;  /* 0x00010000161e8824 */ /* 0x040fe200078e00ff */
[----:B------:R-:W-:Y:S02]  /*7020*/  @!P0 LOP3.LUT R35, R22, 0xffff0000, RZ, 0xc0, !PT ;  /* 0xffff000016238812 */ /* 0x000fe400078ec0ff */
[----:B------:R-:W-:Y:S02]  /*7030*/  @!P0 SHF.R.U64 R9, R58, 0x10, R59 ;  /* 0x000000103a098819 */ /* 0x000fe4000000123b */
[----:B------:R-:W-:Y:S02]  /*7040*/  @!P0 SHF.R.U32.HI R7, RZ, 0x10, R57 ;  /* 0x00000010ff078819 */ /* 0x000fe40000011639 */
[----:B------:R-:W-:Y:S01]  /*7050*/  @!P0 PRMT R28, R67, 0x5432, R9 ;  /* 0x00005432431c8816 */ /* 0x000fe20000000009 */
[C---:B------:R-:W-:Y:S01]  /*7060*/  @!P0 IMAD.U32 R9, R16.reuse, 0x10000, RZ ;  /* 0x0001000010098824 */ /* 0x040fe200078e00ff */
[----:B------:R-:W-:Y:S02]  /*7070*/  @!P0 LOP3.LUT R16, R16, 0xffff0000, RZ, 0xc0, !PT ;  /* 0xffff000010108812 */ /* 0x000fe400078ec0ff */
[----:B------:R-:W-:Y:S01]  /*7080*/  @!P0 PRMT R20, R66, 0x5432, R7 ;  /* 0x0000543242148816 */ /* 0x000fe20000000007 */
[----:B------:R-:W-:Y:S02]  /*7090*/  @!P0 IMAD.U32 R7, R2, 0x10000, RZ ;  /* 0x0001000002078824 */ /* 0x000fe400078e00ff */
[C---:B------:R-:W-:Y:S02]  /*70a0*/  @!P0 FMUL.FTZ R18, R3.reuse, R9 ;  /* 0x0000000903128220 */ /* 0x040fe40000410000 */
[----:B------:R-:W-:Y:S02]  /*70b0*/  @!P0 FMUL.FTZ R19, R4, R16 ;  /* 0x0000001004138220 */ /* 0x000fe40000410000 */
[-C--:B------:R-:W-:Y:S02]  /*70c0*/  @!P0 FMUL.FTZ R2, R3, R7.reuse ;  /* 0x0000000703028220 */ /* 0x080fe40000410000 */
[----:B------:R-:W-:Y:S01]  /*70d0*/  @!P0 FFMA.FTZ R54, R10, R7, -R18 ;  /* 0x000000070a368223 */ /* 0x000fe20000010812 */
[----:B------:R-:W-:Y:S01]  /*70e0*/  @!P0 SHF.L.U32 R18, R20, 0x10, RZ ;  /* 0x0000001014128819 */ /* 0x000fe200000006ff */
[-C--:B------:R-:W-:Y:S01]  /*70f0*/  @!P0 FMUL.FTZ R3, R4, R5.reuse ;  /* 0x0000000504038220 */ /* 0x080fe20000410000 */
[----:B------:R-:W-:Y:S01]  /*7100*/  @!P0 LOP3.LUT R20, R20, 0xffff0000, RZ, 0xc0, !PT ;  /* 0xffff000014148812 */ /* 0x000fe200078ec0ff */
[----:B------:R-:W-:Y:S01]  /*7110*/  @!P0 FFMA.FTZ R53, R17, R5, -R19 ;  /* 0x0000000511358223 */ /* 0x000fe20000010813 */
[C---:B------:R-:W-:Y:S01]  /*7120*/  @!P0 LOP3.LUT R5, R13.reuse, 0xffff0000, RZ, 0xc0, !PT ;  /* 0xffff00000d058812 */ /* 0x040fe200078ec0ff */
        /* <DEDUP_REMOVED lines=18> */
[----:B------:R-:W-:Y:S02]  /*7250*/  @!P0 FMUL.FTZ R23, R7, R35 ;  /* 0x0000002307178220 */ /* 0x000fe40000410000 */
[----:B------:R-:W-:Y:S01]  /*7260*/  @!P0 FMUL.FTZ R8, R6, R9 ;  /* 0x0000000906088220 */ /* 0x000fe20000410000 */
[----:B------:R-:W-:Y:S01]  /*7270*/  @!P0 MOV R40, R17 ;  /* 0x0000001100288202 */ /* 0x000fe20000000f00 */
[----:B------:R-:W-:Y:S02]  /*7280*/  @!P0 FFMA.FTZ R44, R31, R9, -R22 ;  /* 0x000000091f2c8223 */ /* 0x000fe40000010816 */
[-C--:B------:R-:W-:Y:S01]  /*7290*/  @!P0 FMUL.FTZ R9, R7, R10.reuse ;  /* 0x0000000a07098220 */ /* 0x080fe20000410000 */
[----:B------:R-:W-:Y:S01]  /*72a0*/  @!P0 LOP3.LUT R7, R14, 0xffff0000, RZ, 0xc0, !PT ;  /* 0xffff00000e078812 */ /* 0x000fe200078ec0ff */
        /* <DEDUP_REMOVED lines=10> */
[-C--:B------:R-:W-:Y:S02]  /*7350*/  @!P0 FMUL.FTZ R6, R6, R10.reuse ;  /* 0x0000000a06068220 */ /* 0x080fe40000410000 */
[----:B------:R-:W-:Y:S02]  /*7360*/  @!P0 FFMA.FTZ R4, R18, R19, R4 ;  /* 0x0000001312048223 */ /* 0x000fe40000010004 */
[----:B------:R-:W-:Y:S01]  /*7370*/  @!P0 FFMA.FTZ R10, R23, R10, -R37 ;  /* 0x0000000a170a8223 */ /* 0x000fe20000010825 */
[----:B------:R-:W-:Y:S01]  /*7380*/  @!P0 F2FP.BF16.PACK_AB R37, R45, R50 ;  /* 0x000000322d25823e */ /* 0x000fe200000010ff */
[-C--:B------:R-:W-:Y:S02]  /*7390*/  @!P0 FMUL.FTZ R7, R7, R11.reuse ;  /* 0x0000000b07078220 */ /* 0x080fe40000410000 */
[----:B------:R-:W-:Y:S02]  /*73a0*/  @!P0 FFMA.FTZ R38, R29, R11, -R38 ;  /* 0x0000000b1d268223 */ /* 0x000fe40000010826 */
[----:B------:R-:W-:Y:S02]  /*73b0*/  @!P0 FFMA.FTZ R5, R20, R21, R5 ;  /* 0x0000001514058223 */ /* 0x000fe40000010005 */
[----:B------:R-:W-:Y:S01]  /*73c0*/  @!P0 FFMA.FTZ R6, R22, R23, R6 ;  /* 0x0000001716068223 */ /* 0x000fe20000010006 */
[----:B------:R-:W-:Y:S01]  /*73d0*/  @!P0 F2FP.BF16.PACK_AB R11, R38, R10 ;  /* 0x0000000a260b823e */ /* 0x000fe200000010ff */
[----:B------:R-:W-:Y:S01]  /*73e0*/  @!P0 FFMA.FTZ R7, R28, R29, R7 ;  /* 0x0000001d1c078223 */ /* 0x000fe20000010007 */
[----:B------:R-:W-:Y:S01]  /*73f0*/  @!P0 F2FP.BF16.PACK_AB R10, R3, R2 ;  /* 0x00000002030a823e */ /* 0x000fe200000010ff */
[----:B------:R-:W-:Y:S01]  /*7400*/  @!P0 FFMA.FTZ R8, R30, R31, R8 ;  /* 0x0000001f1e088223 */ /* 0x000fe20000010008 */
[----:B------:R-:W-:Y:S01]  /*7410*/  @!P0 F2FP.BF16.PACK_AB R4, R5, R4 ;  /* 0x000000040504823e */ /* 0x000fe200000010ff */
        /* <DEDUP_REMOVED lines=12> */
.L_x_1400:
[----:B------:R-:W-:Y:S05]  /*74e0*/  BSYNC B0 ;  /* 0x0000000000007941 */ /* 0x000fea0003800000 */
.L_x_1399:
[----:B------:R-:W-:Y:S11]  /*74f0*/  ISETP.GE.AND P0, PT, R133, c[0x0][0x1d4], PT ;  /* 0x0000750085007a0c */ /* 0x000ff60003f06270 */
[----:B------:R-:W-:Y:S02]  /*7500*/  @!UPT UIADD3 URZ, URZ, URZ, URZ ;  /* 0x0000003f3f3ff290 */ /* 0x000fe4000fffe03f */
[----:B------:R-:W-:-:S05]  /*7510*/  @P0 BRA `(.L_x_1384) ;  /* 0x000009c000000947 */ /* 0x000fca0003800000 */
[----:B------:R-:W-:Y:S01]  /*7520*/  IADD3 R2, P1, P0, R88, R51, R108 ;  /* 0x0000003358027210 */ /* 0x000fe2000783e06c */
[----:B-1----:R-:W1:Y:S03]  /*7530*/  LDS.128 R12, [R126+0xa080] ;  /* 0x00a080007e0c7984 */ /* 0x002e660000000c00 */
[----:B------:R-:W-:Y:S02]  /*7540*/  IADD3.X R3, R90, R52, R112, P1, P0 ;  /* 0x000000345a037210 */ /* 0x000fe40000fe0470 */
[C---:B------:R-:W-:Y:S03]  /*7550*/  LEA R46, P0, R2.reuse, c[0x0][0x1c8], 0x1 ;  /* 0x00007200022e7a11 */ /* 0x040fe600078008ff */
[----:B------:R-:W2:Y:S01]  /*7560*/  LDS.128 R36, [R129+0xa080] ;  /* 0x00a0800081247984 */ /* 0x000ea20000000c00 */
[----:B------:R-:W-:Y:S02]  /*7570*/  LEA.HI.X R47, R2, c[0x0][0x1cc], R3, 0x1, P0 ;  /* 0x00007300022f7a11 */ /* 0x000fe400000f0c03 */
[----:B------:R-:W-:Y:S11]  /*7580*/  ISETP.GE.AND P0, PT, R133, c[0x0][0x27c], PT ;  /* 0x00009f0085007a0c */ /* 0x000ff60003f06270 */
[----:B------:R-:W-:Y:S02]  /*7590*/  @!UPT UIADD3 URZ, URZ, URZ, URZ ;  /* 0x0000003f3f3ff290 */ /* 0x000fe4000fffe03f */
[----:B------:R-:W-:Y:S02]  /*75a0*/  @!P0 SHF.R.U64 R5, R26, 0x10, R27 ;  /* 0x000000101a058819 */ /* 0x000fe4000000121b */
[----:B------:R-:W-:Y:S02]  /*75b0*/  @!P0 SHF.R.U64 R4, R24, 0x10, R25 ;  /* 0x0000001018048819 */ /* 0x000fe40000001219 */
[----:B------:R-:W-:Y:S02]  /*75c0*/  @!P0 SHF.R.U32.HI R3, RZ, 0x10, R61 ;  /* 0x00000010ff038819 */ /* 0x000fe4000001163d */
[----:B------:R-:W-:Y:S02]  /*75d0*/  @!P0 SHF.R.U32.HI R2, RZ, 0x10, R25 ;  /* 0x00000010ff028819 */ /* 0x000fe40000011619 */
[----:B------:R-:W-:Y:S02]  /*75e0*/  @!P0 PRMT R8, R68, 0x5410, R3 ;  /* 0x0000541044088816 */ /* 0x000fe40000000003 */
[----:B------:R-:W-:Y:S02]  /*75f0*/  @!P0 PRMT R3, R32, 0x5410, R2 ;  /* 0x0000541020038816 */ /* 0x000fe40000000002 */
[----:B------:R-:W-:Y:S01]  /*7600*/  @!P0 SHF.R.U64 R7, R60, 0x10, R61 ;  /* 0x000000103c078819 */ /* 0x000fe2000000123d */
[----:B------:R-:W-:Y:S01]  /*7610*/  @!P0 IMAD.U32 R21, R8, 0x10000, RZ ;  /* 0x0001000008158824 */ /* 0x000fe200078e00ff */
[----:B------:R-:W-:Y:S01]  /*7620*/  @!P0 PRMT R11, R33, 0x5410, R5 ;  /* 0x00005410210b8816 */ /* 0x000fe20000000005 */
[----:B------:R-:W-:Y:S01]  /*7630*/  @!P0 IMAD.U32 R5, R3, 0x10000, RZ ;  /* 0x0001000003058824 */ /* 0x000fe200078e00ff */
[----:B------:R-:W-:Y:S01]  /*7640*/  @!P0 PRMT R9, R68, 0x5432, R7 ;  /* 0x0000543244098816 */ /* 0x000fe20000000007 */
[----:B-1----:R-:W-:Y:S01]  /*7650*/  @!P0 IMAD.U32 R2, R13, 0x10000, RZ ;  /* 0x000100000d028824 */ /* 0x002fe200078e00ff */
[----:B------:R-:W-:Y:S02]  /*7660*/  @!P0 PRMT R7, R32, 0x5432, R4 ;  /* 0x0000543220078816 */ /* 0x000fe40000000004 */
[----:B------:R-:W-:Y:S01]  /*7670*/  @!P0 LOP3.LUT R3, R3, 0xffff0000, RZ, 0xc0, !PT ;  /* 0xffff000003038812 */ /* 0x000fe200078ec0ff */
[----:B------:R-:W-:Y:S01]  /*7680*/  @!P0 FMUL.FTZ R17, R2, R21 ;  /* 0x0000001502118220 */ /* 0x000fe20000410000 */
[----:B------:R-:W-:Y:S01]  /*7690*/  @!P0 SHF.R.U64 R10, R62, 0x10, R63 ;  /* 0x000000103e0a8819 */ /* 0x000fe2000000123f */
[-C--:B------:R-:W-:Y:S01]  /*76a0*/  @!P0 FMUL.FTZ R4, R2, R5.reuse ;  /* 0x0000000502048220 */ /* 0x080fe20000410000 */
[C---:B--2---:R-:W-:Y:S01]  /*76b0*/  @!P0 LOP3.LUT R24, R37.reuse, 0xffff0000, RZ, 0xc0, !PT ;  /* 0xffff000025188812 */ /* 0x044fe200078ec0ff */
[----:B------:R-:W-:Y:S01]  /*76c0*/  @!P0 IMAD.U32 R22, R37, 0x10000, RZ ;  /* 0x0001000025168824 */ /* 0x000fe200078e00ff */
[C---:B------:R-:W-:Y:S01]  /*76d0*/  @!P0 SHF.L.U32 R30, R39.reuse, 0x10, RZ ;  /* 0x00000010271e8819 */ /* 0x040fe200000006ff */
[----:B------:R-:W-:Y:S01]  /*76e0*/  @!P0 IMAD.U32 R18, R36, 0x10000, RZ ;  /* 0x0001000024128824 */ /* 0x000fe200078e00ff */
[----:B------:R-:W-:Y:S01]  /*76f0*/  @!P0 LOP3.LUT R32, R39, 0xffff0000, RZ, 0xc0, !PT ;  /* 0xffff000027208812 */ /* 0x000fe200078ec0ff */
[----:B------:R-:W-:Y:S01]  /*7700*/  @!P0 FFMA.FTZ R49, R22, R5, -R17 ;  /* 0x0000000516318223 */ /* 0x000fe20000010811 */
[----:B------:R-:W-:Y:S01]  /*7710*/  @!P0 SHF.R.U32.HI R6, RZ, 0x10, R27 ;  /* 0x00000010ff068819 */ /* 0x000fe2000001161b */
[----:B------:R-:W-:Y:S01]  /*7720*/  @!P0 IMAD.U32 R17, R9, 0x10000, RZ ;  /* 0x0001000009118824 */ /* 0x000fe200078e00ff */
[----:B------:R-:W-:Y:S01]  /*7730*/  @!P0 LOP3.LUT R2, R13, 0xffff0000, RZ, 0xc0, !PT ;  /* 0xffff00000d028812 */ /* 0x000fe200078ec0ff */
[----:B------:R-:W-:Y:S01]  /*7740*/  @!P0 IMAD.U32 R26, R38, 0x10000, RZ ;  /* 0x00010000261a8824 */ /* 0x000fe200078e00ff */
[----:B------:R-:W-:Y:S01]  /*7750*/  @!P0 LOP3.LUT R23, R8, 0xffff0000, RZ, 0xc0, !PT ;  /* 0xffff000008178812 */ /* 0x000fe200078ec0ff */
[C---:B------:R-:W-:Y:S01]  /*7760*/  @!P0 IMAD.U32 R8, R7.reuse, 0x10000, RZ ;  /* 0x0001000007088824 */ /* 0x040fe200078e00ff */
[----:B------:R-:W-:Y:S01]  /*7770*/  @!P0 LOP3.LUT R7, R7, 0xffff0000, RZ, 0xc0, !PT ;  /* 0xffff000007078812 */ /* 0x000fe200078ec0ff */
[C---:B------:R-:W-:Y:S01]  /*7780*/  @!P0 FMUL.FTZ R5, R2.reuse, R3 ;  /* 0x0000000302058220 */ /* 0x040fe20000410000 */
[----:B------:R-:W-:Y:S01]  /*7790*/  @!P0 PRMT R27, R69, 0x5410, R10 ;  /* 0x00005410451b8816 */ /* 0x000fe2000000000a */
[----:B------:R-:W-:Y:S01]  /*77a0*/  @!P0 FMUL.FTZ R19, R2, R23 ;  /* 0x0000001702138220 */ /* 0x000fe20000410000 */
[----:B------:R-:W-:Y:S02]  /*77b0*/  @!P0 PRMT R10, R33, 0x5432, R6 ;  /* 0x00005432210a8816 */ /* 0x000fe40000000006 */
[----:B------:R-:W-:Y:S01]  /*77c0*/  @!P0 SHF.L.U32 R6, R12, 0x10, RZ ;  /* 0x000000100c068819 */ /* 0x000fe200000006ff */
[----:B------:R-:W-:Y:S01]  /*77d0*/  @!P0 FFMA.FTZ R48, R24, R3, -R19 ;  /* 0x0000000318308223 */ /* 0x000fe20000010813 */
[----:B------:R-:W-:Y:S01]  /*77e0*/  @!P0 LOP3.LUT R3, R12, 0xffff0000, RZ, 0xc0, !PT ;  /* 0xffff00000c038812 */ /* 0x000fe200078ec0ff */
[----:B------:R-:W-:Y:S01]  /*77f0*/  @!P0 IMAD.U32 R25, R27, 0x10000, RZ ;  /* 0x000100001b198824 */ /* 0x000fe200078e00ff */
[----:B------:R-:W-:Y:S01]  /*7800*/  @!P0 LOP3.LUT R19, R9, 0xffff0000, RZ, 0xc0, !PT ;  /* 0xffff000009138812 */ /* 0x000fe200078ec0ff */
[C---:B------:R-:W-:Y:S01]  /*7810*/  @!P0 FMUL.FTZ R20, R6.reuse, R17 ;  /* 0x0000001106148220 */ /* 0x040fe20000410000 */
[----:B------:R-:W-:Y:S01]  /*7820*/  @!P0 SHF.R.U32.HI R16, RZ, 0x10, R63 ;  /* 0x00000010ff108819 */ /* 0x000fe2000001163f */
[-C--:B------:R-:W-:Y:S01]  /*7830*/  @!P0 FMUL.FTZ R2, R6, R8.reuse ;  /* 0x0000000806028220 */ /* 0x080fe20000410000 */
[----:B------:R-:W-:Y:S01]  /*7840*/  @!P0 SHF.L.U32 R6, R14, 0x10, RZ ;  /* 0x000000100e068819 */ /* 0x000fe200000006ff */
[----:B------:R-:W-:Y:S01]  /*7850*/  @!P0 FFMA.FTZ R45, R18, R8, -R20 ;  /* 0x00000008122d8223 */ /* 0x000fe20000010814 */
[----:B------:R-:W-:Y:S01]  /*7860*/  @!P0 LOP3.LUT R20, R36, 0xffff0000, RZ, 0xc0, !PT ;  /* 0xffff000024148812 */ /* 0x000fe200078ec0ff */
[----:B------:R-:W-:Y:S01]  /*7870*/  @!P0 FMUL.FTZ R9, R3, R19 ;  /* 0x0000001303098220 */ /* 0x000fe20000410000 */
[----:B------:R-:W-:Y:S01]  /*7880*/  @!P0 PRMT R16, R69, 0x5432, R16 ;  /* 0x0000543245108816 */ /* 0x000fe20000000010 */
[----:B------:R-:W-:Y:S01]  /*7890*/  @!P0 IMAD.U32 R8, R11, 0x10000, RZ ;  /* 0x000100000b088824 */ /* 0x000fe200078e00ff */
[----:B------:R-:W-:Y:S01]  /*78a0*/  @!P0 LOP3.LUT R27, R27, 0xffff0000, RZ, 0xc0, !PT ;  /* 0xffff00001b1b8812 */ /* 0x000fe200078ec0ff */
[----:B------:R-:W-:Y:S01]  /*78b0*/  @!P0 FMUL.FTZ R28, R6, R25 ;  /* 0x00000019061c8220 */ /* 0x000fe20000410000 */
[----:B------:R-:W-:Y:S01]  /*78c0*/  @!P0 LOP3.LUT R31, R16, 0xffff0000, RZ, 0xc0, !PT ;  /* 0xffff0000101f8812 */ /* 0x000fe200078ec0ff */
[-C--:B------:R-:W-:Y:S02]  /*78d0*/  @!P0 FMUL.FTZ R3, R3, R7.reuse ;  /* 0x0000000703038220 */ /* 0x080fe40000410000 */
[----:B------:R-:W-:Y:S01]  /*78e0*/  @!P0 FFMA.FTZ R44, R20, R7, -R9 ;  /* 0x00000007142c8223 */ /* 0x000fe20000010809 */
[----:B------:R-:W-:Y:S01]  /*78f0*/  @!P0 LOP3.LUT R7, R14, 0xffff0000, RZ, 0xc0, !PT ;  /* 0xffff00000e078812 */ /* 0x000fe200078ec0ff */
[-C--:B------:R-:W-:Y:S01]  /*7900*/  @!P0 FMUL.FTZ R6, R6, R8.reuse ;  /* 0x0000000806068220 */ /* 0x080fe20000410000 */
[C---:B------:R-:W-:Y:S01]  /*7910*/  @!P0 LOP3.LUT R9, R15.reuse, 0xffff0000, RZ, 0xc0, !PT ;  /* 0xffff00000f098812 */ /* 0x040fe200078ec0ff */
[----:B------:R-:W-:Y:S01]  /*7920*/  @!P0 FFMA.FTZ R43, R26, R8, -R28 ;  /* 0x000000081a2b8223 */ /* 0x000fe2000001081c */
[----:B------:R-:W-:Y:S01]  /*7930*/  @!P0 LOP3.LUT R28, R38, 0xffff0000, RZ, 0xc0, !PT ;  /* 0xffff0000261c8812 */ /* 0x000fe200078ec0ff */
[----:B------:R-:W-:Y:S02]  /*7940*/  @!P0 IMAD.U32 R8, R15, 0x10000, RZ ;  /* 0x000100000f088824 */ /* 0x000fe400078e00ff */
[----:B------:R-:W-:Y:S01]  /*7950*/  @!P0 IMAD.U32 R29, R16, 0x10000, RZ ;  /* 0x00010000101d8824 */ /* 0x000fe200078e00ff */
        /* <DEDUP_REMOVED lines=46> */
.L_x_1370:
[----:B------:R-:W-:Y:S01]  /*7c40*/  IMAD R2, R34, -0x30, R0 ;  /* 0xffffffd022027824 */ /* 0x000fe200078e0200 */
[----:B------:R-:W-:Y:S04]  /*7c50*/  BSSY B0, `(.L_x_1401) ;  /* 0x0000015000007945 */ /* 0x000fe80003800000 */
        /* <DEDUP_REMOVED lines=20> */
.L_x_1402:
[----:B------:R-:W-:Y:S05]  /*7da0*/  BSYNC B0 ;  /* 0x0000000000007941 */ /* 0x000fea0003800000 */
.L_x_1401:
[----:B------:R-:W-:Y:S11]  /*7db0*/  ISETP.GE.AND P0, PT, R184, R87, PT ;  /* 0x00000057b800720c */ /* 0x000ff60003f06270 */
[----:B------:R-:W-:Y:S02]  /*7dc0*/  @!UPT UIADD3 URZ, URZ, URZ, URZ ;  /* 0x0000003f3f3ff290 */ /* 0x000fe4000fffe03f */
[----:B------:R-:W-:-:S05]  /*7dd0*/  @P0 BRA `(.L_x_1384) ;  /* 0x0000010000000947 */ /* 0x000fca0003800000 */
[----:B------:R-:W-:Y:S11]  /*7de0*/  ISETP.GE.AND P0, PT, R134, c[0x0][0x1d4], PT ;  /* 0x0000750086007a0c */ /* 0x000ff60003f06270 */
[----:B------:R-:W-:Y:S02]  /*7df0*/  @!UPT UIADD3 URZ, URZ, URZ, URZ ;  /* 0x0000003f3f3ff290 */ /* 0x000fe4000fffe03f */
[----:B------:R-:W2:Y:S04]  /*7e00*/  @!P0 LDS.128 R8, [R200+0xb080] ;  /* 0x00b08000c8088984 */ /* 0x000ea80000000c00 */
[----:B--2---:R-:W-:Y:S01]  /*7e10*/  @!P0 STG.E.128 [R68.64], R8 ;  /* 0x0000000844008986 */ /* 0x004fe2000c101d06 */
[----:B------:R-:W-:Y:S11]  /*7e20*/  ISETP.GE.AND P0, PT, R133, c[0x0][0x1d4], PT ;  /* 0x0000750085007a0c */ /* 0x000ff60003f06270 */
[----:B------:R-:W-:Y:S02]  /*7e30*/  @!UPT UIADD3 URZ, URZ, URZ, URZ ;  /* 0x0000003f3f3ff290 */ /* 0x000fe4000fffe03f */
[----:B-1----:R-:W1:Y:S04]  /*7e40*/  @!P0 LDS.128 R4, [R200+0xc880] ;  /* 0x00c88000c8048984 */ /* 0x002e680000000c00 */
        /* <DEDUP_REMOVED lines=9> */
.L_x_1384:
[----:B------:R-:W-:Y:S05]  /*7ee0*/  BSYNC B2 ;  /* 0x0000000000027941 */ /* 0x000fea0003800000 */
.L_x_1369:
[----:B--2---:R-:W-:Y:S01]  /*7ef0*/  IMAD R2, R91, 0x30, RZ ;  /* 0x000000305b027824 */ /* 0x004fe200078e02ff */
[----:B------:R-:W-:Y:S01]  /*7f00*/  LOP3.LUT P3, RZ, R207, 0x1, RZ, 0xc0, !PT ;  /* 0x00000001cfff7812 */ /* 0x000fe2000786c0ff */
[----:B-1----:R-:W-:Y:S01]  /*7f10*/  IMAD.WIDE.U32 R8, R34, 0x30, RZ ;  /* 0x0000003022087825 */ /* 0x002fe200078e00ff */
[----:B------:R-:W-:Y:S03]  /*7f20*/  BSSY B0, `(.L_x_1403) ;  /* 0x0000045000007945 */ /* 0x000fe60003800000 */
[----:B------:R-:W-:Y:S01]  /*7f30*/  IMAD.IADD R3, R87, 0x1, -R206 ;  /* 0x0000000157037824 */ /* 0x000fe200078e0ace */
[----:B------:R-:W-:Y:S01]  /*7f40*/  IADD3 R4, P0, R127, R8, RZ ;  /* 0x000000087f047210 */ /* 0x000fe20007f1e0ff */
[----:B------:R-:W-:Y:S05]  /*7f50*/  IMAD.IADD R10, R9, 0x1, R2 ;  /* 0x00000001090a7824 */ /* 0x000fea00078e0202 */
[----:B------:R-:W-:Y:S02]  /*7f60*/  IADD3.X R2, R10, R144, RZ, P0, !PT ;  /* 0x000000900a027210 */ /* 0x000fe400007fe4ff */
[C---:B------:R-:W-:Y:S11]  /*7f70*/  ISETP.GE.AND P0, PT, R3.reuse, 0x21, PT ;  /* 0x000000210300780c */ /* 0x040ff60003f06270 */
[----:B------:R-:W-:Y:S02]  /*7f80*/  @!UPT UIADD3 URZ, URZ, URZ, URZ ;  /* 0x0000003f3f3ff290 */ /* 0x000fe4000fffe03f */
[----:B------:R-:W-:Y:S02]  /*7f90*/  @P0 IADD3 R9, P1, R4, 0x20, RZ ;  /* 0x0000002004090810 */ /* 0x000fe40007f3e0ff */
[----:B------:R-:W-:Y:S03]  /*7fa0*/  @P0 MOV R7, R107 ;  /* 0x0000006b00070202 */ /* 0x000fe60000000f00 */
[----:B------:R-:W-:Y:S01]  /*7fb0*/  @P0 IMAD.X R6, RZ, RZ, R2, P1 ;  /* 0x000000ffff060224 */ /* 0x000fe200008e0602 */
[----:B------:R-:W-:Y:S11]  /*7fc0*/  ISETP.GE.AND P1, PT, R3, 0x1, PT ;  /* 0x000000010300780c */ /* 0x000ff60003f26270 */
[----:B------:R-:W-:Y:S02]  /*7fd0*/  @!UPT UIADD3 URZ, URZ, URZ, URZ ;  /* 0x0000003f3f3ff290 */ /* 0x000fe4000fffe03f */
[----:B------:R-:W-:Y:S01]  /*7fe0*/  @P1 IMAD R5, R2, c[0x0][0x258], RZ ;  /* 0x0000960002051a24 */ /* 0x000fe200078e02ff */
[----:B------:R-:W-:Y:S01]  /*7ff0*/  @P1 MOV R2, R96 ;  /* 0x0000006000021202 */ /* 0x000fe20000000f00 */
[----:B------:R-:W-:Y:S04]  /*8000*/  @P1 IMAD.MOV.U32 R3, RZ, RZ, R107 ;  /* 0x000000ffff031224 */ /* 0x000fe800078e006b */
[C---:B------:R-:W-:Y:S04]  /*8010*/  @P1 IMAD.WIDE.U32 R2, R4.reuse, c[0x0][0x258], R2 ;  /* 0x0000960004021a25 */ /* 0x040fe800078e0002 */
[----:B------:R-:W-:Y:S05]  /*8020*/  @P1 IMAD R4, R4, c[0x0][0x25c], R5 ;  /* 0x0000970004041a24 */ /* 0x000fea00078e0205 */
[----:B------:R-:W-:Y:S02]  /*8030*/  @P1 IADD3 R3, R3, R4, RZ ;  /* 0x0000000403031210 */ /* 0x000fe40007ffe0ff */
[C---:B------:R-:W-:Y:S04]  /*8040*/  @P1 LEA R4, P2, R2.reuse, c[0x0][0x250], 0x1 ;  /* 0x0000940002041a11 */ /* 0x040fe800078408ff */
[----:B------:R-:W-:Y:S01]  /*8050*/  @P1 LEA.HI.X R5, R2, c[0x0][0x254], R3, 0x1, P2 ;  /* 0x0000950002051a11 */ /* 0x000fe200010f0c03 */
[----:B------:R-:W-:Y:S02]  /*8060*/  @P0 IMAD R2, R6, c[0x0][0x258], RZ ;  /* 0x0000960006020a24 */ /* 0x000fe400078e02ff */
[----:B------:R-:W-:Y:S02]  /*8070*/  @P0 IMAD.MOV.U32 R6, RZ, RZ, R96 ;  /* 0x000000ffff060224 */ /* 0x000fe400078e0060 */
[----:B------:R-:W-:Y:S01]  /*8080*/  @!PT LDS RZ, [RZ] ;  /* 0x00000000fffff984 */ /* 0x000fe20000000800 */
[----:B------:R-:W-:Y:S01]  /*8090*/  @!PT LDS RZ, [RZ] ;  /* 0x00000000fffff984 */ /* 0x000fe20000000800 */
[----:B------:R-:W-:Y:S01]  /*80a0*/  @!PT LDS RZ, [RZ] ;  /* 0x00000000fffff984 */ /* 0x000fe20000000800 */
[----:B------:R1:W-:Y:S01]  /*80b0*/  @P1 LDGSTS.E.BYPASS.LTC128B.128 [R200+0x4080], [R4.64], !P3 ;  /* 0x0408000004c81fae */ /* 0x0003e2000d901d46 */
[C---:B------:R-:W-:Y:S02]  /*80c0*/  @P0 IMAD R2, R9.reuse, c[0x0][0x25c], R2 ;  /* 0x0000970009020a24 */ /* 0x040fe400078e0202 */
[----:B------:R-:W-:Y:S01]  /*80d0*/  @P0 IMAD.WIDE.U32 R6, R9, c[0x0][0x258], R6 ;  /* 0x0000960009060a25 */ /* 0x000fe200078e0006 */
[----:B------:R1:W-:Y:S03]  /*80e0*/  @P1 LDGSTS.E.BYPASS.LTC128B.128 [R200+0x5880], [R4.64+0x80], !P6 ;  /* 0x0588008004c81fae */ /* 0x0003e6000f101d46 */
[----:B------:R-:W-:Y:S01]  /*80f0*/  @P0 IMAD.IADD R3, R7, 0x1, R2 ;  /* 0x0000000107030824 */ /* 0x000fe200078e0202 */
[----:B------:R1:W-:Y:S01]  /*8100*/  @P1 LDGSTS.E.BYPASS.LTC128B.128 [R200+0x7080], [R4.64+0x100], !P5 ;  /* 0x0708010004c81fae */ /* 0x0003e2000e901d46 */
[C---:B------:R-:W-:Y:S03]  /*8110*/  @P0 LEA R2, P2, R6.reuse, c[0x0][0x250], 0x1 ;  /* 0x0000940006020a11 */ /* 0x040fe600078408ff */
[----:B------:R1:W-:Y:S01]  /*8120*/  @P1 LDGSTS.E.BYPASS.LTC128B.128 [R200+0x8880], [R4.64+0x180], !P4 ;  /* 0x0888018004c81fae */ /* 0x0003e2000e101d46 */
[----:B------:R-:W-:Y:S05]  /*8130*/  @P0 LEA.HI.X R3, R6, c[0x0][0x254], R3, 0x1, P2 ;  /* 0x0000950006030a11 */ /* 0x000fea00010f0c03 */
[----:B------:R1:W-:Y:S04]  /*8140*/  @P0 LDGSTS.E.BYPASS.LTC128B.128 [R202+0x5080], [R2.64], !P3 ;  /* 0x0508000002ca0fae */ /* 0x0003e8000d901d46 */
[----:B------:R1:W-:Y:S04]  /*8150*/  @P0 LDGSTS.E.BYPASS.LTC128B.128 [R202+0x6880], [R2.64+0x80], !P6 ;  /* 0x0688008002ca0fae */ /* 0x0003e8000f101d46 */
[----:B------:R1:W-:Y:S04]  /*8160*/  @P0 LDGSTS.E.BYPASS.LTC128B.128 [R202+0x8080], [R2.64+0x100], !P5 ;  /* 0x0808010002ca0fae */ /* 0x0003e8000e901d46 */
[----:B------:R1:W-:Y:S01]  /*8170*/  @P0 LDGSTS.E.BYPASS.LTC128B.128 [R202+0x9880], [R2.64+0x180], !P4 ;  /* 0x0988018002ca0fae */ /* 0x0003e2000e101d46 */
[----:B------:R-:W-:Y:S03]  /*8180*/  IADD3 R6, P0, R146, R8, RZ ;  /* 0x0000000892067210 */ /* 0x000fe60007f1e0ff */
[----:B------:R-:W0:Y:S01]  /*8190*/  LDGDEPBAR ;  /* 0x00000000000079af */ /* 0x000e220000000000 */
[----:B------:R-:W-:Y:S02]  /*81a0*/  IADD3.X R7, R10, R145, RZ, P0, !PT ;  /* 0x000000910a077210 */ /* 0x000fe400007fe4ff */
[----:B------:R-:W-:Y:S01]  /*81b0*/  ISETP.GT.AND P0, PT, R87, R206, PT ;  /* 0x000000ce5700720c */ /* 0x000fe20003f04270 */
[----:B------:R-:W-:Y:S04]  /*81c0*/  DEPBAR.LE SB0, 0x0 ;  /* 0x000080000000791a */ /* 0x000fe80000000000 */
[----:B------:R-:W-:Y:S08]  /*81d0*/  BAR.SYNC.DEFER_BLOCKING 0x0 ;  /* 0x0000000000007b1d */ /* 0x000ff00000010000 */
[----:B------:R-:W-:-:S05]  /*81e0*/  @!P0 BRA `(.L_x_1404) ;  /* 0x0000018000008947 */ /* 0x000fca0003800000 */
[----:B-1----:R-:W-:Y:S02]  /*81f0*/  IMAD R2, R7, c[0x0][0x208], RZ ;  /* 0x0000820007027a24 */ /* 0x002fe400078e02ff */
[----:B------:R-:W-:Y:S02]  /*8200*/  IMAD.MOV.U32 R4, RZ, RZ, R94 ;  /* 0x000000ffff047224 */ /* 0x000fe400078e005e */
[----:B------:R-:W-:Y:S02]  /*8210*/  IMAD.MOV.U32 R5, RZ, RZ, R106 ;  /* 0x000000ffff057224 */ /* 0x000fe400078e006a */
[C---:B------:R-:W-:Y:S02]  /*8220*/  IMAD R2, R6.reuse, c[0x0][0x20c], R2 ;  /* 0x0000830006027a24 */ /* 0x040fe400078e0202 */
[----:B------:R-:W-:Y:S04]  /*8230*/  IMAD.WIDE.U32 R4, R6, c[0x0][0x208], R4 ;  /* 0x0000820006047a25 */ /* 0x000fe800078e0004 */
[----:B------:R-:W-:Y:S01]  /*8240*/  IMAD.IADD R3, R5, 0x1, R2 ;  /* 0x0000000105037824 */ /* 0x000fe200078e0202 */
[C---:B------:R-:W-:Y:S04]  /*8250*/  LEA R2, P0, R4.reuse, c[0x0][0x1f8], 0x1 ;  /* 0x00007e0004027a11 */ /* 0x040fe800078008ff */
        /* <DEDUP_REMOVED lines=17> */
.L_x_1404:
[----:B-1----:R-:W-:Y:S05]  /*8370*/  BSYNC B0 ;  /* 0x0000000000007941 */ /* 0x002fea0003800000 */
.L_x_1403:
[----:B------:R-:W-:Y:S01]  /*8380*/  ISETP.GE.AND P0, PT, R184, R87, PT ;  /* 0x00000057b800720c */ /* 0x000fe20003f06270 */
[----:B------:R-:W-:Y:S01]  /*8390*/  @!UPT UIADD3 URZ, URZ, URZ, URZ ;  /* 0x0000003f3f3ff290 */ /* 0x000fe2000fffe03f */
[----:B------:R-:W-:Y:S11]  /*83a0*/  BSSY B0, `(.L_x_1405) ;  /* 0x000001c000007945 */ /* 0x000ff60003800000 */
[----:B------:R-:W-:-:S05]  /*83b0*/  @P0 BRA `(.L_x_1406) ;  /* 0x000001a000000947 */ /* 0x000fca0003800000 */
[----:B------:R-:W-:Y:S01]  /*83c0*/  IADD3 R2, P0, R6, 0x20, RZ ;  /* 0x0000002006027810 */ /* 0x000fe20007f1e0ff */
[----:B------:R-:W-:Y:S02]  /*83d0*/  IMAD.MOV.U32 R4, RZ, RZ, R94 ;  /* 0x000000ffff047224 */ /* 0x000fe400078e005e */
[----:B------:R-:W-:Y:S02]  /*83e0*/  IMAD.MOV.U32 R5, RZ, RZ, R106 ;  /* 0x000000ffff057224 */ /* 0x000fe400078e006a */
[----:B------:R-:W-:Y:S02]  /*83f0*/  IMAD.X R3, RZ, RZ, R7, P0 ;  /* 0x000000ffff037224 */ /* 0x000fe400000e0607 */
[C---:B------:R-:W-:Y:S04]  /*8400*/  IMAD.WIDE.U32 R4, R2.reuse, c[0x0][0x208], R4 ;  /* 0x0000820002047a25 */ /* 0x040fe800078e0004 */
        /* <DEDUP_REMOVED lines=21> */
.L_x_1406:
[----:B------:R-:W-:Y:S05]  /*8560*/  BSYNC B0 ;  /* 0x0000000000007941 */ /* 0x000fea0003800000 */
.L_x_1405:
[----:B------:R-:W-:Y:S01]  /*8570*/  ISETP.GT.AND P3, PT, R34, R137, PT ;  /* 0x000000892200720c */ /* 0x000fe20003f64270 */
[----:B------:R-:W-:Y:S01]  /*8580*/  @!UPT UIADD3 URZ, URZ, URZ, URZ ;  /* 0x0000003f3f3ff290 */ /* 0x000fe2000fffe03f */
[----:B------:R-:W-:Y:S11]  /*8590*/  BSSY B0, `(.L_x_1407) ;  /* 0x0000022000007945 */ /* 0x000ff60003800000 */
[----:B------:R-:W-:-:S05]  /*85a0*/  @!P3 BRA `(.L_x_1408) ;  /* 0x000002000000b947 */ /* 0x000fca0003800000 */
[----:B-1----:R-:W-:Y:S01]  /*85b0*/  IADD3 R4, R34, -0x1, RZ ;  /* 0xffffffff22047810 */ /* 0x002fe20007ffe0ff */
[----:B------:R-:W-:Y:S02]  /*85c0*/  IMAD.MOV.U32 R2, RZ, RZ, R122 ;  /* 0x000000ffff027224 */ /* 0x000fe400078e007a */
[----:B------:R-:W-:Y:S01]  /*85d0*/  IMAD.MOV.U32 R3, RZ, RZ, R121 ;  /* 0x000000ffff037224 */ /* 0x000fe200078e0079 */
[----:B------:R-:W-:Y:S01]  /*85e0*/  SHF.R.S32.HI R6, RZ, 0x1f, R4 ;  /* 0x0000001fff067819 */ /* 0x000fe20000011404 */
[----:B------:R-:W-:Y:S02]  /*85f0*/  IMAD R5, R164, R4, RZ ;  /* 0x00000004a4057224 */ /* 0x000fe400078e02ff */
[-C--:B------:R-:W-:Y:S04]  /*8600*/  IMAD.WIDE.U32 R2, R4, R148.reuse, R2 ;  /* 0x0000009404027225 */ /* 0x080fe800078e0002 */
[----:B------:R-:W-:Y:S01]  /*8610*/  IMAD R4, R6, R148, R5 ;  /* 0x0000009406047224 */ /* 0x000fe200078e0205 */
[----:B------:R-:W-:Y:S03]  /*8620*/  IADD3 R6, -R206, 0x30, RZ ;  /* 0x00000030ce067810 */ /* 0x000fe60007ffe1ff */
[----:B------:R-:W-:Y:S01]  /*8630*/  IMAD.IADD R3, R3, 0x1, R4 ;  /* 0x0000000103037824 */ /* 0x000fe200078e0204 */
[----:B------:R-:W-:Y:S11]  /*8640*/  ISETP.GE.AND P1, PT, R6, 0x1, PT ;  /* 0x000000010600780c */ /* 0x000ff60003f26270 */
[----:B------:R-:W-:Y:S02]  /*8650*/  @!UPT UIADD3 URZ, URZ, URZ, URZ ;  /* 0x0000003f3f3ff290 */ /* 0x000fe4000fffe03f */
[C---:B------:R-:W-:Y:S04]  /*8660*/  @P1 LEA R4, P0, R2.reuse, c[0x0][0x220], 0x1 ;  /* 0x0000880002041a11 */ /* 0x040fe800078008ff */
[----:B------:R-:W-:Y:S02]  /*8670*/  @P1 LEA.HI.X R5, R2, c[0x0][0x224], R3, 0x1, P0 ;  /* 0x0000890002051a11 */ /* 0x000fe400000f0c03 */
[----:B------:R-:W-:Y:S11]  /*8680*/  ISETP.GE.AND P0, PT, R6, 0x21, PT ;  /* 0x000000210600780c */ /* 0x000ff60003f06270 */
[----:B------:R-:W-:Y:S02]  /*8690*/  @!UPT UIADD3 URZ, URZ, URZ, URZ ;  /* 0x0000003f3f3ff290 */ /* 0x000fe4000fffe03f */
[----:B------:R-:W-:Y:S05]  /*86a0*/  @P0 IADD3 R6, P2, R182, R2, RZ ;  /* 0x00000002b6060210 */ /* 0x000fea0007f5e0ff */
[----:B------:R-:W-:Y:S01]  /*86b0*/  @P0 IMAD.X R3, R3, 0x1, R168, P2 ;  /* 0x0000000103030824 */ /* 0x000fe200010e06a8 */
[C---:B------:R-:W-:Y:S04]  /*86c0*/  @P0 LEA R2, P2, R6.reuse, c[0x0][0x220], 0x1 ;  /* 0x0000880006020a11 */ /* 0x040fe800078408ff */
[----:B------:R-:W-:Y:S02]  /*86d0*/  @P0 LEA.HI.X R3, R6, c[0x0][0x224], R3, 0x1, P2 ;  /* 0x0000890006030a11 */ /* 0x000fe400010f0c03 */
[----:B------:R-:W-:Y:S11]  /*86e0*/  LOP3.LUT P2, RZ, R207, 0x1, RZ, 0xc0, !PT ;  /* 0x00000001cfff7812 */ /* 0x000ff6000784c0ff */
[----:B------:R-:W-:Y:S02]  /*86f0*/  @!UPT UIADD3 URZ, URZ, URZ, URZ ;  /* 0x0000003f3f3ff290 */ /* 0x000fe4000fffe03f */
[----:B------:R-:W-:Y:S01]  /*8700*/  @!PT LDS RZ, [RZ] ;  /* 0x00000000fffff984 */ /* 0x000fe20000000800 */
[----:B------:R-:W-:Y:S01]  /*8710*/  @!PT LDS RZ, [RZ] ;  /* 0x00000000fffff984 */ /* 0x000fe20000000800 */
[----:B------:R-:W-:Y:S01]  /*8720*/  @!PT LDS RZ, [RZ] ;  /* 0x00000000fffff984 */ /* 0x000fe20000000800 */
[----:B------:R1:W-:Y:S04]  /*8730*/  @P1 LDGSTS.E.BYPASS.LTC128B.128 [R200+0xa080], [R4.64], !P2 ;  /* 0x0a08000004c81fae */ /* 0x0003e8000d101d46 */
[----:B------:R1:W-:Y:S04]  /*8740*/  @P1 LDGSTS.E.BYPASS.LTC128B.128 [R200+0xb880], [R4.64+0x80], !P6 ;  /* 0x0b88008004c81fae */ /* 0x0003e8000f101d46 */
[----:B------:R1:W-:Y:S04]  /*8750*/  @P1 LDGSTS.E.BYPASS.LTC128B.128 [R200+0xd080], [R4.64+0x100], !P5 ;  /* 0x0d08010004c81fae */ /* 0x0003e8000e901d46 */
[----:B------:R1:W-:Y:S04]  /*8760*/  @P1 LDGSTS.E.BYPASS.LTC128B.128 [R200+0xe880], [R4.64+0x180], !P4 ;  /* 0x0e88018004c81fae */ /* 0x0003e8000e101d46 */
[----:B------:R1:W-:Y:S04]  /*8770*/  @P0 LDGSTS.E.BYPASS.LTC128B.128 [R202+0xb080], [R2.64], !P2 ;  /* 0x0b08000002ca0fae */ /* 0x0003e8000d101d46 */
[----:B------:R1:W-:Y:S04]  /*8780*/  @P0 LDGSTS.E.BYPASS.LTC128B.128 [R202+0xc880], [R2.64+0x80], !P6 ;  /* 0x0c88008002ca0fae */ /* 0x0003e8000f101d46 */
[----:B------:R1:W-:Y:S04]  /*8790*/  @P0 LDGSTS.E.BYPASS.LTC128B.128 [R202+0xe080], [R2.64+0x100], !P5 ;  /* 0x0e08010002ca0fae */ /* 0x0003e8000e901d46 */
[----:B------:R1:W-:Y:S02]  /*87a0*/  @P0 LDGSTS.E.BYPASS.LTC128B.128 [R202+0xf880], [R2.64+0x180], !P4 ;  /* 0x0f88018002ca0fae */ /* 0x0003e4000e101d46 */
.L_x_1408:
[----:B------:R-:W-:Y:S05]  /*87b0*/  BSYNC B0 ;  /* 0x0000000000007941 */ /* 0x000fea0003800000 */
.L_x_1407:
[----:B------:R-:W0:Y:S01]  /*87c0*/  LDGDEPBAR ;  /* 0x00000000000079af */ /* 0x000e220000000000 */
[----:B------:R-:W-:Y:S01]  /*87d0*/  IADD3 R34, R34, -0x1, RZ ;  /* 0xffffffff22227810 */ /* 0x000fe20007ffe0ff */
[----:B------:R-:W-:-:S05]  /*87e0*/  @P3 BRA `(.L_x_1409) ;  /* 0xffffa84000003947 */ /* 0x000fca000383ffff */
[----:B------:R-:W-:Y:S01]  /*87f0*/  WARPSYNC 0xffffffff ;  /* 0xffffffff00007948 */ /* 0x000fe20003800000 */
[----:B------:R-:W-:Y:S06]  /*8800*/  BAR.SYNC.DEFER_BLOCKING 0x0 ;  /* 0x0000000000007b1d */ /* 0x000fec0000010000 */
.L_x_1368:
        /* <DEDUP_REMOVED lines=34> */
.L_x_1411:
[----:B------:R-:W-:Y:S05]  /*8a30*/  BSYNC B0 ;  /* 0x0000000000007941 */ /* 0x000fea0003800000 */
.L_x_1410:
[----:B-1----:R-:W2:Y:S01]  /*8a40*/  LDL R2, [R1+0x40] ;  /* 0x0000400001027983 */ /* 0x002ea20000100800 */
        /* <DEDUP_REMOVED lines=64> */
[----:B--2---:R-:W-:-:S04]  /*8e50*/  IMAD R219, R2, R0, RZ ;  /* 0x0000000002db7224 */ /* 0x004fc800078e02ff */
[--C-:B------:R-:W-:Y:S01]  /*8e60*/  IMAD.IADD R2, R219, 0x1, R0.reuse ;  /* 0x00000001db027824 */ /* 0x100fe200078e0200 */
[----:B------:R-:W-:-:S04]  /*8e70*/  PRMT R0, RZ, 0x7610, R0 ;  /* 0x00007610ff007816 */ /* 0x000fc80000000000 */
[----:B------:R-:W-:Y:S02]  /*8e80*/  IMNMX R114, R156, R2, PT ;  /* 0x000000029c727217 */ /* 0x000fe40003800200 */
[----:B------:R-:W-:Y:S02]  /*8e90*/  CS2R R156, SRZ ;  /* 0x00000000009c7805 */ /* 0x000fe4000001ff00 */
[----:B------:R-:W-:Y:S01]  /*8ea0*/  ISETP.GT.AND P0, PT, R114, R219, PT ;  /* 0x000000db7200720c */ /* 0x000fe20003f04270 */
[----:B------:R1:W-:-:S12]  /*8eb0*/  STL [R1+0x18], R114 ;  /* 0x0000187201007387 */ /* 0x0003d80000100800 */
[----:B------:R-:W-:Y:S05]  /*8ec0*/  @!P0 BRA `(.L_x_1412) ;  /* 0x0000d17000008947 */ /* 0x000fea0003800000 */
[----:B------:R-:W2:Y:S04]  /*8ed0*/  LDL R118, [R1+0x14] ;  /* 0x0000140001767983 */ /* 0x000ea80000100800 */
[----:B------:R-:W3:Y:S04]  /*8ee0*/  LDL R115, [R1+0x10] ;  /* 0x0000100001737983 */ /* 0x000ee80000100800 */
[----:B------:R-:W4:Y:S01]  /*8ef0*/  LDL R19, [R1+0x4] ;  /* 0x0000040001137983 */ /* 0x000f220000100800 */
[----:B------:R-:W-:-:S04]  /*8f00*/  ISETP.NE.U32.AND P0, PT, RZ, c[0x0][0x340], PT ;  /* 0x0000d000ff007a0c */ /* 0x000fc80003f05070 */
[----:B------:R-:W-:-:S13]  /*8f10*/  ISETP.NE.AND.EX P0, PT, RZ, c[0x0][0x344], PT, P0 ;  /* 0x0000d100ff007a0c */ /* 0x000fda0003f05300 */
[----:B------:R-:W-:-:S04]  /*8f20*/  @P0 IMAD.MOV.U32 R2, RZ, RZ, 0x4 ;  /* 0x00000004ff020424 */ /* 0x000fc800078e00ff */
[----:B------:R-:W-:-:S05]  /*8f30*/  @P0 IMAD.WIDE R2, R218, R2, c[0x0][0x340] ;  /* 0x0000d000da020625 */ /* 0x000fca00078e0202 */
[----:B------:R1:W4:Y:S01]  /*8f40*/  @P0 LDG.E R16, [R2.64] ;  /* 0x0000000602100981 */ /* 0x000322000c1e1900 */
[----:B------:R-:W-:Y:S01]  /*8f50*/  SHF.R.S32.HI R0, RZ, 0x1f, R176 ;  /* 0x0000001fff007819 */ /* 0x000fe200000114b0 */
[----:B------:R-:W-:Y:S01]  /*8f60*/  IMAD.MOV.U32 R4, RZ, RZ, c[0x0][0x2c4] ;  /* 0x0000b100ff047624 */ /* 0x000fe200078e00ff */
[----:B------:R-:W-:Y:S02]  /*8f70*/  ISETP.NE.U32.AND P2, PT, RZ, c[0x0][0x348], PT ;  /* 0x0000d200ff007a0c */ /* 0x000fe40003f45070 */
[----:B------:R-:W-:Y:S01]  /*8f80*/  ISETP.GE.AND P5, PT, R133, c[0x0][0x1d4], PT ;  /* 0x0000750085007a0c */ /* 0x000fe20003fa6270 */
[----:B------:R-:W-:Y:S01]  /*8f90*/  IMAD R0, R0, c[0x0][0x178], RZ ;  /* 0x00005e0000007a24 */ /* 0x000fe200078e02ff */
[----:B------:R-:W-:Y:S02]  /*8fa0*/  ISETP.NE.AND.EX P2, PT, RZ, c[0x0][0x34c], PT, P2 ;  /* 0x0000d300ff007a0c */ /* 0x000fe40003f45320 */
[----:B------:R-:W-:Y:S01]  /*8fb0*/  ISETP.NE.AND P3, PT, R4, 0x1, PT ;  /* 0x000000010400780c */ /* 0x000fe20003f65270 */
[----:B------:R-:W-:Y:S01]  /*8fc0*/  IMAD R0, R176, c[0x0][0x17c], R0 ;  /* 0x00005f00b0007a24 */ /* 0x000fe200078e0200 */
[----:B------:R-:W-:-:S02]  /*8fd0*/  SEL R6, R218, RZ, !P2 ;  /* 0x000000ffda067207 */ /* 0x000fc40005000000 */
[----:B------:R-:W-:Y:S02]  /*8fe0*/  SHF.R.S32.HI R10, RZ, 0x1f, R206 ;  /* 0x0000001fff0a7819 */ /* 0x000fe400000114ce */
[----:B------:R-:W-:Y:S02]  /*8ff0*/  IADD3 R4, P1, R206, R9, RZ ;  /* 0x00000009ce047210 */ /* 0x000fe40007f3e0ff */
[----:B------:R-:W-:Y:S02]  /*9000*/  ISETP.GE.AND P4, PT, R134, c[0x0][0x1d4], PT ;  /* 0x0000750086007a0c */ /* 0x000fe40003f86270 */
[----:B------:R-:W-:Y:S02]  /*9010*/  LEA.HI.X.SX32 R12, R9, R10, 0x1, P1 ;  /* 0x0000000a090c7211 */ /* 0x000fe400008f0eff */
[----:B------:R-:W-:Y:S02]  /*9020*/  LOP3.LUT R207, R207, 0xfffffffb, RZ, 0xc0, !PT ;  /* 0xfffffffbcfcf7812 */ /* 0x000fe400078ec0ff */
[----:B------:R-:W-:Y:S01]  /*9030*/  ISETP.GE.AND P1, PT, R209, c[0x0][0x1d4], PT ;  /* 0x00007500d1007a0c */ /* 0x000fe20003f26270 */
[----:B-1----:R-:W-:Y:S01]  /*9040*/  IMAD.WIDE.U32 R2, R176, c[0x0][0x178], RZ ;  /* 0x00005e00b0027a25 */ /* 0x002fe200078e00ff */
[----:B------:R-:W-:-:S02]  /*9050*/  @P5 LOP3.LUT R207, R207, 0x4, RZ, 0xfc, !PT ;  /* 0x00000004cfcf5812 */ /* 0x000fc400078efcff */
[----:B------:R-:W-:Y:S01]  /*9060*/  SEL R14, RZ, 0x1, P4 ;  /* 0x00000001ff0e7807 */ /* 0x000fe20002000000 */
[----:B------:R-:W-:Y:S01]  /*9070*/  IMAD.IADD R3, R3, 0x1, R0 ;  /* 0x0000000103037824 */ /* 0x000fe200078e0200 */
[----:B------:R-:W-:Y:S02]  /*9080*/  LEA R0, R216, R206, 0x5 ;  /* 0x000000ced8007211 */ /* 0x000fe400078e28ff */
[----:B------:R-:W-:Y:S02]  /*9090*/  LOP3.LUT R207, R207, 0xfffffff7, RZ, 0xc0, !PT ;  /* 0xfffffff7cfcf7812 */ /* 0x000fe400078ec0ff */
[----:B------:R-:W-:Y:S02]  /*90a0*/  IADD3 R64, R114, -0x1, RZ ;  /* 0xffffffff72407810 */ /* 0x000fe40007ffe0ff */
[----:B------:R-:W-:Y:S02]  /*90b0*/  @P4 LOP3.LUT R207, R207, 0x8, RZ, 0xfc, !PT ;  /* 0x00000008cfcf4812 */ /* 0x000fe400078efcff */
[----:B------:R-:W-:-:S02]  /*90c0*/  ISETP.GE.AND P4, PT, R133, c[0x0][0x198], PT ;  /* 0x0000660085007a0c */ /* 0x000fc40003f86270 */
[----:B------:R-:W-:Y:S02]  /*90d0*/  LOP3.LUT R207, R207, 0xfffffffd, RZ, 0xc0, !PT ;  /* 0xfffffffdcfcf7812 */ /* 0x000fe400078ec0ff */
[----:B--2---:R-:W-:Y:S02]  /*90e0*/  SEL R7, R118, RZ, !P2 ;  /* 0x000000ff76077207 */ /* 0x004fe40005000000 */
[----:B------:R-:W-:Y:S01]  /*90f0*/  ISETP.GE.AND P2, PT, R208, c[0x0][0x1d4], PT ;  /* 0x00007500d0007a0c */ /* 0x000fe20003f46270 */
[----:B---3--:R-:W-:-:S04]  /*9100*/  IMAD.WIDE.U32 R2, R115, c[0x0][0x1b8], R2 ;  /* 0x00006e0073027a25 */ /* 0x008fc800078e0002 */
[----:B------:R-:W-:Y:S02]  /*9110*/  IMAD R7, R7, c[0x0][0x1c0], RZ ;  /* 0x0000700007077a24 */ /* 0x000fe400078e02ff */
[----:B----4-:R-:W-:Y:S02]  /*9120*/  IMAD R5, R19, 0x80, R0 ;  /* 0x0000008013057824 */ /* 0x010fe400078e0200 */
[----:B------:R-:W-:Y:S02]  /*9130*/  IMAD R3, R115, c[0x0][0x1bc], R3 ;  /* 0x00006f0073037a24 */ /* 0x000fe400078e0203 */
[----:B------:R-:W-:Y:S02]  /*9140*/  IMAD R15, R6, c[0x0][0x1c4], R7 ;  /* 0x00007100060f7a24 */ /* 0x000fe400078e0207 */
[----:B------:R-:W-:Y:S01]  /*9150*/  @P2 LOP3.LUT R207, R207, 0x2, RZ, 0xfc, !PT ;  /* 0x00000002cfcf2812 */ /* 0x000fe200078efcff */
[----:B------:R-:W-:-:S03]  /*9160*/  @P3 IMAD.HI.U32 R8, R5, c[0x0][0x2c8], RZ ;  /* 0x0000b20005083a27 */ /* 0x000fc600078e00ff */
[----:B------:R-:W-:Y:S01]  /*9170*/  LOP3.LUT R207, R207, 0xfffffffe, RZ, 0xc0, !PT ;  /* 0xfffffffecfcf7812 */ /* 0x000fe200078ec0ff */
[----:B------:R-:W-:Y:S01]  /*9180*/  IMAD.WIDE.U32 R6, R6, c[0x0][0x1c0], R2 ;  /* 0x0000700006067a25 */ /* 0x000fe200078e0002 */
[----:B------:R-:W-:Y:S02]  /*9190*/  MOV R2, R134 ;  /* 0x0000008600027202 */ /* 0x000fe40000000f00 */
[----:B------:R-:W-:Y:S01]  /*91a0*/  @P1 LOP3.LUT R207, R207, 0x1, RZ, 0xfc, !PT ;  /* 0x00000001cfcf1812 */ /* 0x000fe200078efcff */
[----:B------:R-:W-:Y:S02]  /*91b0*/  IMAD.MOV.U32 R3, RZ, RZ, R135 ;  /* 0x000000ffff037224 */ /* 0x000fe400078e0087 */
[----:B------:R-:W-:Y:S01]  /*91c0*/  IMAD.MOV.U32 R0, RZ, RZ, R5 ;  /* 0x000000ffff007224 */ /* 0x000fe200078e0005 */
[----:B------:R-:W-:Y:S01]  /*91d0*/  @P3 SHF.R.U32.HI R0, RZ, c[0x0][0x2cc], R8 ;  /* 0x0000b300ff003a19 */ /* 0x000fe20000011608 */
[----:B------:R-:W-:Y:S01]  /*91e0*/  IMAD.WIDE.U32 R10, R4, c[0x0][0x1e0], R2 ;  /* 0x00007800040a7a25 */ /* 0x000fe200078e0002 */
[----:B------:R-:W-:-:S02]  /*91f0*/  ISETP.GE.AND P3, PT, R208, c[0x0][0x198], PT ;  /* 0x00006600d0007a0c */ /* 0x000fc40003f66270 */
[----:B------:R-:W-:Y:S01]  /*9200*/  SHF.R.S32.HI R13, RZ, 0x1f, R0 ;  /* 0x0000001fff0d7819 */ /* 0x000fe20000011400 */
[----:B------:R-:W-:Y:S01]  /*9210*/  IMAD.WIDE.U32 R8, R4, c[0x0][0x208], R2 ;  /* 0x0000820004087a25 */ /* 0x000fe200078e0002 */
[----:B------:R-:W-:Y:S02]  /*9220*/  SEL R3, RZ, 0xffffffff, P5 ;  /* 0xffffffffff037807 */ /* 0x000fe40002800000 */
[----:B------:R-:W-:Y:S01]  /*9230*/  ISETP.GE.AND P5, PT, R134, c[0x0][0x198], PT ;  /* 0x0000660086007a0c */ /* 0x000fe20003fa6270 */
[C---:B------:R-:W-:Y:S02]  /*9240*/  IMAD R2, R12.reuse, c[0x0][0x1e0], RZ ;  /* 0x000078000c027a24 */ /* 0x040fe400078e02ff */
[----:B------:R-:W-:Y:S02]  /*9250*/  IMAD R12, R12, c[0x0][0x208], RZ ;  /* 0x000082000c0c7a24 */ /* 0x000fe400078e02ff */
[----:B------:R-:W-:Y:S01]  /*9260*/  IMAD R17, R4, c[0x0][0x1e4], R2 ;  /* 0x0000790004117a24 */ /* 0x000fe200078e0202 */
[----:B------:R-:W-:Y:S01]  /*9270*/  IADD3 R2, -R0, RZ, RZ ;  /* 0x000000ff00027210 */ /* 0x000fe20007ffe1ff */
[----:B------:R-:W-:-:S02]  /*9280*/  IMAD.SHL.U32 R18, R3, 0x2, RZ ;  /* 0x0000000203127824 */ /* 0x000fc400078e00ff */
[----:B------:R-:W-:Y:S01]  /*9290*/  IMAD.IADD R3, R7, 0x1, R15 ;  /* 0x0000000107037824 */ /* 0x000fe200078e020f */
[----:B------:R-:W-:Y:S01]  /*92a0*/  IADD3 R7, R11, R17, RZ ;  /* 0x000000110b077210 */ /* 0x000fe20007ffe0ff */
[----:B------:R-:W-:Y:S01]  /*92b0*/  IMAD R15, R4, c[0x0][0x20c], R12 ;  /* 0x00008300040f7a24 */ /* 0x000fe200078e020c */
[----:B------:R-:W-:Y:S01]  /*92c0*/  LOP3.LUT R14, R18, 0x2, R14, 0xe2, !PT ;  /* 0x00000002120e7812 */ /* 0x000fe200078ee20e */
[----:B------:R-:W-:Y:S01]  /*92d0*/  IMAD R12, R2, c[0x0][0x2c4], R5 ;  /* 0x0000b100020c7a24 */ /* 0x000fe200078e0205 */
[----:B------:R-:W-:Y:S01]  /*92e0*/  LEA R11, R19, R206, 0x7 ;  /* 0x000000ce130b7211 */ /* 0x000fe200078e38ff */
[----:B------:R-:W-:Y:S02]  /*92f0*/  IMAD R4, R13, c[0x0][0x1b0], RZ ;  /* 0x00006c000d047a24 */ /* 0x000fe400078e02ff */
[----:B------:R-:W-:Y:S01]  /*9300*/  IMAD.MOV.U32 R2, RZ, RZ, R6 ;  /* 0x000000ffff027224 */ /* 0x000fe200078e0006 */
[----:B------:R-:W-:Y:S01]  /*9310*/  SEL R6, RZ, 0x4, P2 ;  /* 0x00000004ff067807 */ /* 0x000fe20001000000 */
[C---:B------:R-:W-:Y:S01]  /*9320*/  IMAD R13, R0.reuse, c[0x0][0x1b4], R4 ;  /* 0x00006d00000d7a24 */ /* 0x040fe200078e0204 */
[----:B------:R-:W-:Y:S01]  /*9330*/  SEL R4, RZ, 0x8, P1 ;  /* 0x00000008ff047807 */ /* 0x000fe20000800000 */
[----:B------:R-:W-:Y:S01]  /*9340*/  IMAD.WIDE.U32 R2, R0, c[0x0][0x1b0], R2 ;  /* 0x00006c0000027a25 */ /* 0x000fe200078e0002 */
[----:B------:R-:W-:-:S02]  /*9350*/  SHF.R.S32.HI R0, RZ, 0x1f, R12 ;  /* 0x0000001fff007819 */ /* 0x000fc4000001140c */
[----:B------:R-:W-:Y:S01]  /*9360*/  LOP3.LUT R54, R4, R14, R6, 0xfe, !PT ;  /* 0x0000000e04367212 */ /* 0x000fe200078efe06 */
[----:B------:R-:W-:Y:S01]  /*9370*/  IMAD.IADD R3, R3, 0x1, R13 ;  /* 0x0000000103037824 */ /* 0x000fe200078e020d */
[----:B------:R-:W-:Y:S01]  /*9380*/  MOV R6, R10 ;  /* 0x0000000a00067202 */ /* 0x000fe20000000f00 */
[----:B------:R-:W-:Y:S01]  /*9390*/  IMAD R0, R0, c[0x0][0x1a8], RZ ;  /* 0x00006a0000007a24 */ /* 0x000fe200078e02ff */
[----:B------:R-:W-:Y:S01]  /*93a0*/  ISETP.NE.U32.AND P1, PT, RZ, c[0x0][0x350], PT ;  /* 0x0000d400ff007a0c */ /* 0x000fe20003f25070 */
[----:B------:R-:W-:Y:S01]  /*93b0*/  IMAD.IADD R5, R9, 0x1, R15 ;  /* 0x0000000109057824 */ /* 0x000fe200078e020f */
[----:B------:R-:W-:Y:S01]  /*93c0*/  ISETP.GE.AND P2, PT, R209, c[0x0][0x198], PT ;  /* 0x00006600d1007a0c */ /* 0x000fe20003f46270 */
[----:B------:R-:W-:Y:S01]  /*93d0*/  IMAD R10, R12, c[0x0][0x1ac], R0 ;  /* 0x00006b000c0a7a24 */ /* 0x000fe200078e0200 */
[----:B------:R-:W-:Y:S01]  /*93e0*/  @P0 SHF.R.S32.HI R0, RZ, 0x1f, R16 ;  /* 0x0000001fff000819 */ /* 0x000fe20000011410 */
[----:B------:R-:W-:Y:S01]  /*93f0*/  IMAD.MOV.U32 R4, RZ, RZ, R8 ;  /* 0x000000ffff047224 */ /* 0x000fe200078e0008 */
[----:B------:R-:W-:Y:S01]  /*9400*/  ISETP.NE.AND.EX P1, PT, RZ, c[0x0][0x354], PT, P1 ;  /* 0x0000d500ff007a0c */ /* 0x000fe20003f25310 */
[----:B------:R-:W-:Y:S01]  /*9410*/  IMAD.WIDE.U32 R6, R115, c[0x0][0x1e8], R6 ;  /* 0x00007a0073067a25 */ /* 0x000fe200078e0006 */
[----:B------:R-:W-:-:S03]  /*9420*/  @!P0 MOV R16, R218 ;  /* 0x000000da00108202 */ /* 0x000fc60000000f00 */
[----:B------:R-:W-:Y:S02]  /*9430*/  @!P0 IMAD.MOV.U32 R0, RZ, RZ, R118 ;  /* 0x000000ffff008224 */ /* 0x000fe400078e0076 */
[----:B------:R-:W-:-:S04]  /*9440*/  IMAD.WIDE.U32 R8, R12, c[0x0][0x1a8], R2 ;  /* 0x00006a000c087a25 */ /* 0x000fc800078e0002 */
[----:B------:R-:W-:Y:S01]  /*9450*/  IMAD.WIDE.U32 R2, R115, c[0x0][0x210], R4 ;  /* 0x0000840073027a25 */ /* 0x000fe200078e0004 */
[----:B------:R-:W-:-:S03]  /*9460*/  LEA R15, P0, R8, c[0x0][0x160], 0x1 ;  /* 0x00005800080f7a11 */ /* 0x000fc600078008ff */
[C---:B------:R-:W-:Y:S01]  /*9470*/  IMAD R5, R115.reuse, c[0x0][0x1ec], R7 ;  /* 0x00007b0073057a24 */ /* 0x040fe200078e0207 */
[----:B------:R-:W-:Y:S01]  /*9480*/  SEL R7, R0, RZ, !P1 ;  /* 0x000000ff00077207 */ /* 0x000fe20004800000 */
[----:B------:R-:W-:Y:S01]  /*9490*/  IMAD R3, R115, c[0x0][0x214], R3 ;  /* 0x0000850073037a24 */ /* 0x000fe200078e0203 */
[----:B------:R-:W-:Y:S01]  /*94a0*/  SEL R0, R16, RZ, !P1 ;  /* 0x000000ff10007207 */ /* 0x000fe20004800000 */
[----:B------:R-:W-:Y:S02]  /*94b0*/  IMAD.MOV.U32 R4, RZ, RZ, R6 ;  /* 0x000000ffff047224 */ /* 0x000fe400078e0006 */
[C---:B------:R-:W-:Y:S02]  /*94c0*/  IMAD R6, R7.reuse, c[0x0][0x1f0], RZ ;  /* 0x00007c0007067a24 */ /* 0x040fe400078e02ff */
[----:B------:R-:W-:Y:S02]  /*94d0*/  IMAD R7, R7, c[0x0][0x218], RZ ;  /* 0x0000860007077a24 */ /* 0x000fe400078e02ff */
[----:B------:R-:W-:-:S04]  /*94e0*/  IMAD.WIDE.U32 R212, R0, c[0x0][0x218], R2 ;  /* 0x0000860000d47a25 */ /* 0x000fc800078e0002 */
[----:B------:R-:W-:-:S04]  /*94f0*/  IMAD.WIDE.U32 R210, R0, c[0x0][0x1f0], R4 ;  /* 0x00007c0000d27a25 */ /* 0x000fc800078e0004 */
[C---:B------:R-:W-:Y:S02]  /*9500*/  IMAD R2, R0.reuse, c[0x0][0x1f4], R6 ;  /* 0x00007d0000027a24 */ /* 0x040fe400078e0206 */
[----:B------:R-:W-:Y:S02]  /*9510*/  IMAD.IADD R9, R9, 0x1, R10 ;  /* 0x0000000109097824 */ /* 0x000fe400078e020a */
[----:B------:R-:W-:Y:S02]  /*9520*/  IMAD R0, R0, c[0x0][0x21c], R7 ;  /* 0x0000870000007a24 */ /* 0x000fe400078e0207 */
[----:B------:R-:W-:Y:S01]  /*9530*/  IMAD.IADD R214, R211, 0x1, R2 ;  /* 0x00000001d3d67824 */ /* 0x000fe200078e0202 */
[----:B------:R-:W-:Y:S02]  /*9540*/  LEA.HI.X R13, R8, c[0x0][0x164], R9, 0x1, P0 ;  /* 0x00005900080d7a11 */ /* 0x000fe400000f0c09 */
[----:B------:R-:W-:Y:S01]  /*9550*/  IADD3 R215, R213, R0, RZ ;  /* 0x00000000d5d77210 */ /* 0x000fe20007ffe0ff */
[----:B------:R-:W-:Y:S05]  /*9560*/  BRA.DIV ~URZ, `(.L_x_1413) ;  /* 0x00011e827f007947 */ /* 0x000fea000b800000 */
[----:B------:R1:W2:Y:S02]  /*9570*/  SHFL.IDX PT, R10, R13, RZ, 0x181f ;  /* 0x00181fff0d0a7589 */ /* 0x0002a400000e0000 */
.L_x_1546:
[----:B------:R-:W-:Y:S05]  /*9580*/  BRA.DIV ~URZ, `(.L_x_1414) ;  /* 0x00011ed27f007947 */ /* 0x000fea000b800000 */
[----:B------:R3:W4:Y:S02]  /*9590*/  SHFL.IDX PT, R0, R15, RZ, 0x181f ;  /* 0x00181fff0f007589 */ /* 0x00072400000e0000 */
.L_x_1547:
[----:B------:R-:W-:Y:S01]  /*95a0*/  IMAD R37, R177, c[0x0][0x2c4], RZ ;  /* 0x0000b100b1257a24 */ /* 0x000fe200078e02ff */
[----:B------:R-:W-:Y:S01]  /*95b0*/  SHF.R.S32.HI R50, RZ, 0x1f, R133 ;  /* 0x0000001fff327819 */ /* 0x000fe20000011485 */
[----:B------:R-:W-:Y:S01]  /*95c0*/  BSSY B0, `(.L_x_1415) ;  /* 0x0000017000007945 */ /* 0x000fe20003800000 */
[----:B------:R-:W-:-:S02]  /*95d0*/  SHF.R.S32.HI R12, RZ, 0x1f, R208 ;  /* 0x0000001fff0c7819 */ /* 0x000fc400000114d0 */
[----:B------:R-:W-:Y:S02]  /*95e0*/  ISETP.GE.AND P6, PT, R11, R37, PT ;  /* 0x000000250b00720c */ /* 0x000fe40003fc6270 */
[----:B------:R-:W-:Y:S02]  /*95f0*/  LEA.HI R49, R50, R133, RZ, 0x3 ;  /* 0x0000008532317211 */ /* 0x000fe400078f18ff */
[----:B------:R-:W-:Y:S02]  /*9600*/  SHF.R.S32.HI R14, RZ, 0x1f, R209 ;  /* 0x0000001fff0e7819 */ /* 0x000fe400000114d1 */
        /* <DEDUP_REMOVED lines=18> */
.L_x_1416:
[----:B------:R-:W-:Y:S05]  /*9730*/  BSYNC B0 ;  /* 0x0000000000007941 */ /* 0x000fea0003800000 */
.L_x_1415:
[----:B------:R-:W-:Y:S05]  /*9740*/  BRA.DIV ~URZ, `(.L_x_1417) ;  /* 0x00011d727f007947 */ /* 0x000fea000b800000 */
[----:B--2---:R2:W1:Y:S04]  /*9750*/  SHFL.IDX PT, R10, R13, 0x1, 0x181f ;  /* 0x00381f000d0a7f89 */ /* 0x00446800000e0000 */
[----:B----4-:R2:W4:Y:S02]  /*9760*/  SHFL.IDX PT, R0, R15, 0x1, 0x181f ;  /* 0x00381f000f007f89 */ /* 0x01052400000e0000 */
.L_x_1548:
[----:B------:R-:W-:Y:S01]  /*9770*/  IADD3 R2, R11, 0x20, RZ ;  /* 0x000000200b027810 */ /* 0x000fe20007ffe0ff */
[----:B------:R-:W-:Y:S03]  /*9780*/  BSSY B0, `(.L_x_1418) ;  /* 0x0000012000007945 */ /* 0x000fe60003800000 */
[----:B------:R-:W-:-:S13]  /*9790*/  ISETP.GE.AND P0, PT, R2, R37, PT ;  /* 0x000000250200720c */ /* 0x000fda0003f06270 */
        /* <DEDUP_REMOVED lines=16> */
.L_x_1419:
[----:B------:R-:W-:Y:S05]  /*98a0*/  BSYNC B0 ;  /* 0x0000000000007941 */ /* 0x000fea0003800000 */
.L_x_1418:
[----:B------:R-:W-:Y:S05]  /*98b0*/  BRA.DIV ~URZ, `(.L_x_1420) ;  /* 0x00011cc27f007947 */ /* 0x000fea000b800000 */
[----:B-1----:R1:W2:Y:S02]  /*98c0*/  SHFL.IDX PT, R10, R13, 0x2, 0x181f ;  /* 0x00581f000d0a7f89 */ /* 0x0022a400000e0000 */
.L_x_1549:
[----:B------:R-:W-:Y:S05]  /*98d0*/  BRA.DIV ~URZ, `(.L_x_1421) ;  /* 0x00011d127f007947 */ /* 0x000fea000b800000 */
[----:B----4-:R4:W1:Y:S02]  /*98e0*/  SHFL.IDX PT, R0, R15, 0x2, 0x181f ;  /* 0x00581f000f007f89 */ /* 0x01086400000e0000 */
.L_x_1550:
        /* <DEDUP_REMOVED lines=19> */
.L_x_1423:
[----:B------:R-:W-:Y:S05]  /*9a20*/  BSYNC B0 ;  /* 0x0000000000007941 */ /* 0x000fea0003800000 */
.L_x_1422:
[----:B------:R-:W-:Y:S05]  /*9a30*/  BRA.DIV ~URZ, `(.L_x_1424) ;  /* 0x00011c127f007947 */ /* 0x000fea000b800000 */
[----:B--2---:R2:W3:Y:S04]  /*9a40*/  SHFL.IDX PT, R10, R13, 0x3, 0x181f ;  /* 0x00781f000d0a7f89 */ /* 0x0044e800000e0000 */
[----:B-1----:R2:W1:Y:S02]  /*9a50*/  SHFL.IDX PT, R0, R15, 0x3, 0x181f ;  /* 0x00781f000f007f89 */ /* 0x00246400000e0000 */
.L_x_1551:
[----:B--2---:R-:W2:Y:S01]  /*9a60*/  LDL R103, [R1+0x18] ;  /* 0x0000180001677983 */ /* 0x004ea20000100800 */
[----:B------:R-:W-:Y:S01]  /*9a70*/  IADD3 R2, R11, 0x60, RZ ;  /* 0x000000600b027810 */ /* 0x000fe20007ffe0ff */
[----:B------:R-:W-:Y:S01]  /*9a80*/  IMAD.MOV.U32 R56, RZ, RZ, 0x30 ;  /* 0x00000030ff387424 */ /* 0x000fe200078e00ff */
[----:B------:R-:W-:Y:S01]  /*9a90*/  SHF.R.S32.HI R55, RZ, 0x1f, R64 ;  /* 0x0000001fff377819 */ /* 0x000fe20000011440 */
[----:B------:R-:W-:Y:S01]  /*9aa0*/  IMAD.MOV.U32 R66, RZ, RZ, R210 ;  /* 0x000000ffff427224 */ /* 0x000fe200078e00d2 */
[----:B------:R-:W-:Y:S01]  /*9ab0*/  ISETP.GE.AND P0, PT, R2, R37, PT ;  /* 0x000000250200720c */ /* 0x000fe20003f06270 */
[----:B------:R-:W-:-:S12]  /*9ac0*/  IMAD.MOV.U32 R67, RZ, RZ, R214 ;  /* 0x000000ffff437224 */ /* 0x000fd800078e00d6 */
        /* <DEDUP_REMOVED lines=10> */
[----:B------:R-:W-:Y:S02]  /*9b70*/  @!P0 LEA R4, P1, R209, R0, 0x1 ;  /* 0x00000000d1048211 */ /* 0x000fe400078208ff */
[----:B------:R-:W-:Y:S01]  /*9b80*/  LOP3.LUT P5, RZ, R207, 0x1, RZ, 0xc0, !PT ;  /* 0x00000001cfff7812 */ /* 0x000fe200078ac0ff */
[----:B------:R3:W-:Y:S01]  /*9b90*/  @!P0 LDGSTS.E.BYPASS.LTC128B.128 [R202+0x17080], [R6.64], !P4 ;  /* 0x1708000006ca8fae */ /* 0x0007e2000e101d46 */
[----:B------:R-:W-:Y:S02]  /*9ba0*/  @!P0 LEA.HI.X R5, R209, R10, R14, 0x1, P1 ;  /* 0x0000000ad1058211 */ /* 0x000fe400008f0c0e */
[C---:B------:R-:W-:Y:S01]  /*9bb0*/  LOP3.LUT P4, RZ, R207.reuse, 0x2, RZ, 0xc0, !PT ;  /* 0x00000002cfff7812 */ /* 0x040fe2000788c0ff */
[----:B------:R4:W-:Y:S01]  /*9bc0*/  @!P0 LDGSTS.E.BYPASS.LTC128B.128 [R202+0x1b080], [R2.64], !P3 ;  /* 0x1b08000002ca8fae */ /* 0x0009e2000d901d46 */
[----:B------:R-:W-:-:S03]  /*9bd0*/  LOP3.LUT P3, RZ, R207, 0x4, RZ, 0xc0, !PT ;  /* 0x00000004cfff7812 */ /* 0x000fc6000786c0ff */
[----:B------:R1:W-:Y:S04]  /*9be0*/  @!P0 LDGSTS.E.BYPASS.LTC128B.128 [R202+0x1f080], [R4.64], !P2 ;  /* 0x1f08000004ca8fae */ /* 0x0003e8000d101d46 */
[----:B------:R-:W0:Y:S01]  /*9bf0*/  LDGDEPBAR ;  /* 0x00000000000079af */ /* 0x000e220000000000 */
[----:B------:R-:W-:Y:S01]  /*9c00*/  WARPSYNC 0xffffffff ;  /* 0xffffffff00007948 */ /* 0x000fe20003800000 */
[----:B---3--:R-:W-:Y:S02]  /*9c10*/  IMAD R7, R55, c[0x0][0x1e0], RZ ;  /* 0x0000780037077a24 */ /* 0x008fe400078e02ff */
[----:B----4-:R-:W-:Y:S01]  /*9c20*/  IMAD.WIDE.U32 R2, R64, c[0x0][0x1e0], RZ ;  /* 0x0000780040027a25 */ /* 0x010fe200078e00ff */
[----:B------:R-:W-:Y:S03]  /*9c30*/  BAR.SYNC.DEFER_BLOCKING 0x0 ;  /* 0x0000000000007b1d */ /* 0x000fe60000010000 */
[----:B--2---:R-:W-:-:S04]  /*9c40*/  IMAD R56, R103, -0x30, R56 ;  /* 0xffffffd067387824 */ /* 0x004fc800078e0238 */
[----:B------:R-:W-:-:S05]  /*9c50*/  IMAD.IADD R65, R178, 0x1, R56 ;  /* 0x00000001b2417824 */ /* 0x000fca00078e0238 */
[----:B------:R-:W-:-:S05]  /*9c60*/  IMNMX R0, R65, 0x30, PT ;  /* 0x0000003041007817 */ /* 0x000fca0003800200 */
[----:B------:R-:W-:Y:S02]  /*9c70*/  IMAD.IADD R6, R0, 0x1, -R206 ;  /* 0x0000000100067824 */ /* 0x000fe400078e0ace */
[----:B------:R-:W-:Y:S02]  /*9c80*/  IMAD R0, R64, c[0x0][0x1e4], R7 ;  /* 0x0000790040007a24 */ /* 0x000fe400078e0207 */
[----:B------:R-:W-:Y:S01]  /*9c90*/  IMAD.MOV.U32 R7, RZ, RZ, 0x20 ;  /* 0x00000020ff077424 */ /* 0x000fe200078e00ff */
[----:B------:R-:W-:Y:S01]  /*9ca0*/  ISETP.GE.AND P0, PT, R6, 0x21, PT ;  /* 0x000000210600780c */ /* 0x000fe20003f06270 */
[----:B------:R-:W-:Y:S02]  /*9cb0*/  IMAD.IADD R0, R3, 0x1, R0 ;  /* 0x0000000103007824 */ /* 0x000fe400078e0200 */
[----:B------:R-:W-:-:S04]  /*9cc0*/  IMAD.WIDE.U32 R2, R2, 0x30, R66 ;  /* 0x0000003002027825 */ /* 0x000fc800078e0042 */
[----:B------:R-:W-:Y:S02]  /*9cd0*/  IMAD R0, R0, 0x30, RZ ;  /* 0x0000003000007824 */ /* 0x000fe400078e02ff */
[----:B-1----:R-:W-:-:S04]  /*9ce0*/  IMAD.WIDE.U32 R4, R7, c[0x0][0x1e0], RZ ;  /* 0x0000780007047a25 */ /* 0x002fc800078e00ff */
[----:B------:R-:W-:Y:S02]  /*9cf0*/  IMAD R7, R7, c[0x0][0x1e4], RZ ;  /* 0x0000790007077a24 */ /* 0x000fe400078e02ff */
[----:B------:R-:W-:Y:S01]  /*9d00*/  IMAD.IADD R0, R3, 0x1, R0 ;  /* 0x0000000103007824 */ /* 0x000fe200078e0200 */
[----:B------:R-:W-:-:S04]  /*9d10*/  @P0 IADD3 R3, P1, R2, R4, RZ ;  /* 0x0000000402030210 */ /* 0x000fc80007f3e0ff */
[----:B------:R-:W-:Y:S02]  /*9d20*/  @P0 IADD3.X R7, R0, R5, R7, P1, !PT ;  /* 0x0000000500070210 */ /* 0x000fe40000ffe407 */
[----:B------:R-:W-:-:S13]  /*9d30*/  ISETP.GE.AND P1, PT, R6, 0x1, PT ;  /* 0x000000010600780c */ /* 0x000fda0003f26270 */
[----:B------:R-:W-:-:S04]  /*9d40*/  @P1 LEA R4, P2, R2, c[0x0][0x1c8], 0x1 ;  /* 0x0000720002041a11 */ /* 0x000fc800078408ff */
[----:B------:R-:W-:Y:S02]  /*9d50*/  @P1 LEA.HI.X R5, R2, c[0x0][0x1cc], R0, 0x1, P2 ;  /* 0x0000730002051a11 */ /* 0x000fe400010f0c00 */
[----:B------:R-:W-:-:S04]  /*9d60*/  @P0 LEA R2, P2, R3, c[0x0][0x1c8], 0x1 ;  /* 0x0000720003020a11 */ /* 0x000fc800078408ff */
[----:B------:R-:W-:Y:S02]  /*9d70*/  @P0 LEA.HI.X R3, R3, c[0x0][0x1cc], R7, 0x1, P2 ;  /* 0x0000730003030a11 */ /* 0x000fe400010f0c07 */
[----:B------:R-:W-:-:S13]  /*9d80*/  LOP3.LUT P2, RZ, R207, 0x8, RZ, 0xc0, !PT ;  /* 0x00000008cfff7812 */ /* 0x000fda000784c0ff */
        /* <DEDUP_REMOVED lines=10> */
[----:B------:R1:W-:Y:S01]  /*9e30*/  @P0 LDGSTS.E.BYPASS.LTC128B.128 [R202+0xf880], [R2.64+0x180], !P5 ;  /* 0x0f88018002ca0fae */ /* 0x0003e2000e901d46 */
[----:B------:R-:W-:-:S03]  /*9e40*/  ISETP.LT.AND P0, PT, RZ, c[0x0][0x27c], PT ;  /* 0x00009f00ff007a0c */ /* 0x000fc60003f01270 */
[----:B------:R-:W0:Y:S10]  /*9e50*/  LDGDEPBAR ;  /* 0x00000000000079af */ /* 0x000e340000000000 */
[----:B------:R-:W-:Y:S05]  /*9e60*/  @P0 BRA `(.L_x_1425) ;  /* 0x0000002000000947 */ /* 0x000fea0003800000 */
[----:B------:R-:W-:-:S04]  /*9e70*/  DEPBAR.LE SB0, 0x1 ;  /* 0x000080400000791a */ /* 0x000fc80000000000 */
[----:B------:R-:W-:Y:S05]  /*9e80*/  BRA `(.L_x_1426) ;  /* 0x0000695000007947 */ /* 0x000fea0003800000 */
.L_x_1425:
        /* <DEDUP_REMOVED lines=19> */
[----:B------:R-:W-:Y:S01]  /*9fc0*/  CS2R R20, SRZ ;  /* 0x0000000000147805 */ /* 0x000fe2000001ff00 */
        /* <DEDUP_REMOVED lines=54> */
.L_x_1429:
[----:B-123--:R-:W-:Y:S05]  /*a330*/  BSYNC B0 ;  /* 0x0000000000007941 */ /* 0x00efea0003800000 */
.L_x_1428:
[----:B------:R-:W2:Y:S01]  /*a340*/  LDL R38, [R1+0x4] ;  /* 0x0000040001267983 */ /* 0x000ea20000100800 */
[----:B-----5:R-:W-:Y:S01]  /*a350*/  IMAD.MOV.U32 R35, RZ, RZ, R14 ;  /* 0x000000ffff237224 */ /* 0x020fe200078e000e */
[----:B------:R-:W-:Y:S01]  /*a360*/  SHF.R.U64 R2, R14, 0x10, R15 ;  /* 0x000000100e027819 */ /* 0x000fe2000000120f */
[----:B------:R-:W-:Y:S01]  /*a370*/  IMAD.MOV.U32 R30, RZ, RZ, R18 ;  /* 0x000000ffff1e7224 */ /* 0x000fe200078e0012 */
[--C-:B------:R-:W-:Y:S01]  /*a380*/  SHF.R.U64 R28, R18, 0x10, R19.reuse ;  /* 0x00000010121c7819 */ /* 0x100fe20000001213 */
[----:B------:R-:W-:Y:S01]  /*a390*/  IMAD.MOV.U32 R29, RZ, RZ, R19 ;  /* 0x000000ffff1d7224 */ /* 0x000fe200078e0013 */
[----:B------:R-:W-:Y:S01]  /*a3a0*/  PRMT R35, R35, 0x5410, R2 ;  /* 0x0000541023237816 */ /* 0x000fe20000000002 */
[----:B------:R-:W-:Y:S01]  /*a3b0*/  IMAD.MOV.U32 R36, RZ, RZ, R15 ;  /* 0x000000ffff247224 */ /* 0x000fe200078e000f */
[----:B------:R-:W-:Y:S01]  /*a3c0*/  PRMT R28, R30, 0x5410, R28 ;  /* 0x000054101e1c7816 */ /* 0x000fe2000000001c */
        /* <DEDUP_REMOVED lines=20> */
[--C-:B------:R-:W-:Y:S01]  /*a510*/  IMAD.MOV.U32 R9, RZ, RZ, R11.reuse ;  /* 0x000000ffff097224 */ /* 0x100fe200078e000b */
        /* <DEDUP_REMOVED lines=20> */
[----:B------:R-:W-:Y:S01]  /*a660*/  PRMT R25, R5, 0x5410, R0 ;  /* 0x0000541005197816 */ /* 0x000fe20000000000 */
[----:B------:R-:W-:Y:S01]  /*a670*/  BAR.SYNC.DEFER_BLOCKING 0x0 ;  /* 0x0000000000007b1d */ /* 0x000fe20000010000 */
[----:B--2---:R-:W-:-:S05]  /*a680*/  IMAD R2, R38, -0x80, R37 ;  /* 0xffffff8026027824 */ /* 0x004fca00078e0225 */
[----:B------:R-:W-:-:S04]  /*a690*/  IMNMX R30, R2, 0x80, PT ;  /* 0x00000080021e7817 */ /* 0x000fc80003800200 */
[----:B------:R-:W-:-:S13]  /*a6a0*/  ISETP.GE.AND P0, PT, R206, R30, PT ;  /* 0x0000001ece00720c */ /* 0x000fda0003f06270 */
        /* <DEDUP_REMOVED lines=42> */
.L_x_1433:
[----:B------:R-:W-:Y:S05]  /*a950*/  BSYNC B0 ;  /* 0x0000000000007941 */ /* 0x000fea0003800000 */
.L_x_1432:
        /* <DEDUP_REMOVED lines=41> */
.L_x_1435:
[----:B------:R-:W-:Y:S05]  /*abf0*/  BSYNC B0 ;  /* 0x0000000000007941 */ /* 0x000fea0003800000 */
.L_x_1434:
        /* <DEDUP_REMOVED lines=41> */
.L_x_1437:
[----:B------:R-:W-:Y:S05]  /*ae90*/  BSYNC B0 ;  /* 0x0000000000007941 */ /* 0x000fea0003800000 */
.L_x_1436:
        /* <DEDUP_REMOVED lines=40> */
.L_x_1431:
[----:B------:R-:W-:Y:S05]  /*b120*/  BSYNC B1 ;  /* 0x0000000000017941 */ /* 0x000fea0003800000 */
.L_x_1430:
        /* <DEDUP_REMOVED lines=45> */
.L_x_1441:
[----:B------:R-:W-:Y:S05]  /*b400*/  BSYNC B0 ;  /* 0x0000000000007941 */ /* 0x000fea0003800000 */
.L_x_1440:
        /* <DEDUP_REMOVED lines=41> */
.L_x_1443:
[----:B------:R-:W-:Y:S05]  /*b6a0*/  BSYNC B0 ;  /* 0x0000000000007941 */ /* 0x000fea0003800000 */
.L_x_1442:
        /* <DEDUP_REMOVED lines=41> */
.L_x_1445:
[----:B------:R-:W-:Y:S05]  /*b940*/  BSYNC B0 ;  /* 0x0000000000007941 */ /* 0x000fea0003800000 */
.L_x_1444:
        /* <DEDUP_REMOVED lines=40> */
.L_x_1439:
[----:B------:R-:W-:Y:S05]  /*bbd0*/  BSYNC B1 ;  /* 0x0000000000017941 */ /* 0x000fea0003800000 */
.L_x_1438:
        /* <DEDUP_REMOVED lines=45> */
.L_x_1449:
[----:B------:R-:W-:Y:S05]  /*beb0*/  BSYNC B0 ;  /* 0x0000000000007941 */ /* 0x000fea0003800000 */
.L_x_1448:
        /* <DEDUP_REMOVED lines=41> */
.L_x_1451:
[----:B------:R-:W-:Y:S05]  /*c150*/  BSYNC B0 ;  /* 0x0000000000007941 */ /* 0x000fea0003800000 */
.L_x_1450:
        /* <DEDUP_REMOVED lines=41> */
.L_x_1453:
[----:B------:R-:W-:Y:S05]  /*c3f0*/  BSYNC B0 ;  /* 0x0000000000007941 */ /* 0x000fea0003800000 */
.L_x_1452:
        /* <DEDUP_REMOVED lines=40> */
.L_x_1447:
[----:B------:R-:W-:Y:S05]  /*c680*/  BSYNC B1 ;  /* 0x0000000000017941 */ /* 0x000fea0003800000 */
.L_x_1446:
        /* <DEDUP_REMOVED lines=44> */
.L_x_1456:
[----:B------:R-:W-:Y:S05]  /*c950*/  BSYNC B0 ;  /* 0x0000000000007941 */ /* 0x000fea0003800000 */
.L_x_1455:
        /* <DEDUP_REMOVED lines=41> */
.L_x_1458:
[----:B------:R-:W-:Y:S05]  /*cbf0*/  BSYNC B0 ;  /* 0x0000000000007941 */ /* 0x000fea0003800000 */
.L_x_1457:
        /* <DEDUP_REMOVED lines=41> */
.L_x_1460:
[----:B------:R-:W-:Y:S05]  /*ce90*/  BSYNC B0 ;  /* 0x0000000000007941 */ /* 0x000fea0003800000 */
.L_x_1459:
        /* <DEDUP_REMOVED lines=41> */
.L_x_1427:
        /* <DEDUP_REMOVED lines=36> */
.L_x_1462:
[----:B-123--:R-:W-:Y:S05]  /*d370*/  BSYNC B0 ;  /* 0x0000000000007941 */ /* 0x00efea0003800000 */
.L_x_1461:
[----:B------:R-:W2:Y:S01]  /*d380*/  LDL R36, [R1+0x4] ;  /* 0x0000040001247983 */ /* 0x000ea20000100800 */
[--C-:B-----5:R-:W-:Y:S01]  /*d390*/  IMAD.MOV.U32 R34, RZ, RZ, R17.reuse ;  /* 0x000000ffff227224 */ /* 0x120fe200078e0011 */
[----:B------:R-:W-:Y:S01]  /*d3a0*/  SHF.R.U32.HI R0, RZ, 0x10, R17 ;  /* 0x00000010ff007819 */ /* 0x000fe20000011611 */
[----:B------:R-:W-:Y:S01]  /*d3b0*/  IMAD.MOV.U32 R32, RZ, RZ, R18 ;  /* 0x000000ffff207224 */ /* 0x000fe200078e0012 */
[--C-:B------:R-:W-:Y:S01]  /*d3c0*/  SHF.R.U64 R30, R18, 0x10, R19.reuse ;  /* 0x00000010121e7819 */ /* 0x100fe20000001213 */
[--C-:B------:R-:W-:Y:S01]  /*d3d0*/  IMAD.MOV.U32 R31, RZ, RZ, R19.reuse ;  /* 0x000000ffff1f7224 */ /* 0x100fe200078e0013 */
[----:B------:R-:W-:Y:S01]  /*d3e0*/  PRMT R40, R34, 0x5410, R0 ;  /* 0x0000541022287816 */ /* 0x000fe20000000000 */
[----:B------:R-:W-:Y:S01]  /*d3f0*/  IMAD.MOV.U32 R25, RZ, RZ, R10 ;  /* 0x000000ffff197224 */ /* 0x000fe200078e000a */
[----:B------:R-:W-:Y:S01]  /*d400*/  SHF.R.U32.HI R26, RZ, 0x10, R19 ;  /* 0x00000010ff1a7819 */ /* 0x000fe20000011613 */
[--C-:B------:R-:W-:Y:S01]  /*d410*/  IMAD.MOV.U32 R24, RZ, RZ, R11.reuse ;  /* 0x000000ffff187224 */ /* 0x100fe200078e000b */
[--C-:B------:R-:W-:Y:S01]  /*d420*/  SHF.R.U64 R23, R10, 0x10, R11.reuse ;  /* 0x000000100a177819 */ /* 0x100fe2000000120b */
[----:B------:R-:W-:Y:S01]  /*d430*/  IMAD.MOV.U32 R35, RZ, RZ, R16 ;  /* 0x000000ffff237224 */ /* 0x000fe200078e0010 */
[----:B------:R-:W-:Y:S01]  /*d440*/  SHF.R.U32.HI R18, RZ, 0x10, R11 ;  /* 0x00000010ff127819 */ /* 0x000fe2000001160b */
[----:B------:R-:W-:Y:S01]  /*d450*/  IMAD.MOV.U32 R29, RZ, RZ, R8 ;  /* 0x000000ffff1d7224 */ /* 0x000fe200078e0008 */
[----:B------:R-:W-:Y:S01]  /*d460*/  SHF.R.U64 R33, R16, 0x10, R17 ;  /* 0x0000001010217819 */ /* 0x000fe20000001211 */
[----:B------:R-:W-:Y:S01]  /*d470*/  IMAD.MOV.U32 R21, RZ, RZ, R12 ;  /* 0x000000ffff157224 */ /* 0x000fe200078e000c */
[----:B------:R-:W-:Y:S01]  /*d480*/  SHF.R.U64 R27, R8, 0x10, R9 ;  /* 0x00000010081b7819 */ /* 0x000fe20000001209 */
[----:B------:R-:W-:Y:S01]  /*d490*/  IMAD.MOV.U32 R11, RZ, RZ, R5 ;  /* 0x000000ffff0b7224 */ /* 0x000fe200078e0005 */
[----:B------:R-:W-:Y:S01]  /*d4a0*/  SHF.R.U64 R19, R12, 0x10, R13 ;  /* 0x000000100c137819 */ /* 0x000fe2000000120d */
[----:B------:R-:W-:Y:S01]  /*d4b0*/  IMAD.MOV.U32 R28, RZ, RZ, R9 ;  /* 0x000000ffff1c7224 */ /* 0x000fe200078e0009 */
[----:B------:R-:W-:Y:S01]  /*d4c0*/  SHF.R.U64 R10, R4, 0x10, R5 ;  /* 0x00000010040a7819 */ /* 0x000fe20000001205 */
[----:B------:R-:W-:Y:S01]  /*d4d0*/  IMAD.MOV.U32 R20, RZ, RZ, R13 ;  /* 0x000000ffff147224 */ /* 0x000fe200078e000d */
[----:B------:R-:W-:Y:S01]  /*d4e0*/  SHF.R.U32.HI R3, RZ, 0x10, R5 ;  /* 0x00000010ff037819 */ /* 0x000fe20000011605 */
[----:B------:R-:W-:Y:S01]  /*d4f0*/  IMAD.MOV.U32 R17, RZ, RZ, R14 ;  /* 0x000000ffff117224 */ /* 0x000fe200078e000e */
[----:B------:R-:W-:Y:S01]  /*d500*/  SHF.R.U32.HI R22, RZ, 0x10, R9 ;  /* 0x00000010ff167819 */ /* 0x000fe20000011609 */
        /* <DEDUP_REMOVED lines=8> */
[----:B------:R-:W-:-:S04]  /*d590*/  DEPBAR.LE SB0, 0x1 ;  /* 0x000080400000791a */ /* 0x000fc80000000000 */
[----:B------:R-:W-:Y:S01]  /*d5a0*/  SHF.R.U32.HI R2, RZ, 0x10, R7 ;  /* 0x00000010ff027819 */ /* 0x000fe20000011607 */
[----:B------:R-:W-:Y:S01]  /*d5b0*/  BSSY B1, `(.L_x_1463) ;  /* 0x00000d1000017945 */ /* 0x000fe20003800000 */
        /* <DEDUP_REMOVED lines=11> */
[----:B------:R-:W-:Y:S02]  /*d670*/  SHF.R.S32.HI R53, RZ, 0x3, R49 ;  /* 0x00000003ff357819 */ /* 0x000fe40000011431 */
[----:B------:R-:W-:Y:S02]  /*d680*/  PRMT R43, R8, 0x5410, R4 ;  /* 0x00005410082b7816 */ /* 0x000fe40000000004 */
[----:B------:R-:W-:Y:S01]  /*d690*/  PRMT R45, R5, 0x5410, R2 ;  /* 0x00005410052d7816 */ /* 0x000fe20000000002 */
[----:B------:R-:W-:Y:S01]  /*d6a0*/  BAR.SYNC.DEFER_BLOCKING 0x0 ;  /* 0x0000000000007b1d */ /* 0x000fe20000010000 */
[----:B--2---:R-:W-:Y:S01]  /*d6b0*/  IMAD R0, R36, -0x80, R37 ;  /* 0xffffff8024007824 */ /* 0x004fe200078e0225 */
[----:B------:R-:W-:Y:S02]  /*d6c0*/  PRMT R36, R20, 0x5410, R13 ;  /* 0x0000541014247816 */ /* 0x000fe4000000000d */
[----:B------:R-:W-:Y:S02]  /*d6d0*/  PRMT R37, R16, 0x5410, R9 ;  /* 0x0000541010257816 */ /* 0x000fe40000000009 */
[----:B------:R-:W-:-:S04]  /*d6e0*/  IMNMX R51, R0, 0x80, PT ;  /* 0x0000008000337817 */ /* 0x000fc80003800200 */
[----:B------:R-:W-:-:S13]  /*d6f0*/  ISETP.GE.AND P0, PT, R206, R51, PT ;  /* 0x00000033ce00720c */ /* 0x000fda0003f06270 */
        /* <DEDUP_REMOVED lines=91> */
.L_x_1466:
[----:B------:R-:W-:Y:S05]  /*dcb0*/  BSYNC B0 ;  /* 0x0000000000007941 */ /* 0x000fea0003800000 */
.L_x_1465:
        /* <DEDUP_REMOVED lines=32> */
[C---:B------:R-:W-:Y:S01]  /*dec0*/  IMAD.U32 R2, R4.reuse, 0x10000, RZ ;  /* 0x0001000004027824 */ /* 0x040fe200078e00ff */
[----:B------:R-:W-:Y:S01]  /*ded0*/  LOP3.LUT R20, R5, 0xffff0000, RZ, 0xc0, !PT ;  /* 0xffff000005147812 */ /* 0x000fe200078ec0ff */
[C---:B------:R-:W-:Y:S01]  /*dee0*/  IMAD.U32 R5, R41.reuse, 0x10000, RZ ;  /* 0x0001000029057824 */ /* 0x040fe200078e00ff */
        /* <DEDUP_REMOVED lines=61> */
.L_x_1464:
[----:B------:R-:W-:Y:S05]  /*e2c0*/  BSYNC B1 ;  /* 0x0000000000017941 */ /* 0x000fea0003800000 */
.L_x_1463:
[----:B------:R-:W-:Y:S01]  /*e2d0*/  IADD3 R2, R206, 0x20, RZ ;  /* 0x00000020ce027810 */ /* 0x000fe20007ffe0ff */
[----:B------:R-:W-:Y:S03]  /*e2e0*/  BSSY B1, `(.L_x_1467) ;  /* 0x00000c6000017945 */ /* 0x000fe60003800000 */
[----:B------:R-:W-:-:S13]  /*e2f0*/  ISETP.GE.AND P0, PT, R2, R51, PT ;  /* 0x000000330200720c */ /* 0x000fda0003f06270 */
[----:B------:R-:W-:Y:S05]  /*e300*/  @P0 BRA `(.L_x_1468) ;  /* 0x00000c3000000947 */ /* 0x000fea0003800000 */
[----:B------:R-:W-:Y:S01]  /*e310*/  ISETP.GE.AND P0, PT, R134, c[0x0][0x27c], PT ;  /* 0x00009f0086007a0c */ /* 0x000fe20003f06270 */
[----:B------:R-:W-:Y:S01]  /*e320*/  BSSY B0, `(.L_x_1469) ;  /* 0x0000061000007945 */ /* 0x000fe20003800000 */
[----:B------:R-:W-:Y:S02]  /*e330*/  SHF.R.S32.HI R0, RZ, 0x1f, R2 ;  /* 0x0000001fff007819 */ /* 0x000fe40000011402 */
[----:B------:R-:W-:Y:S02]  /*e340*/  SHF.R.U32.HI R52, RZ, 0x3, R159 ;  /* 0x00000003ff347819 */ /* 0x000fe4000001169f */
[----:B------:R-:W-:-:S05]  /*e350*/  LEA.HI R0, R0, R2, RZ, 0x3 ;  /* 0x0000000200007211 */ /* 0x000fca00078f18ff */
[----:B------:R-:W-:-:S05]  /*e360*/  IMAD.SHL.U32 R0, R0, 0x40, RZ ;  /* 0x0000004000007824 */ /* 0x000fca00078e00ff */
[----:B------:R-:W-:Y:S01]  /*e370*/  LOP3.LUT R18, R0, 0xfffffe00, RZ, 0xc0, !PT ;  /* 0xfffffe0000127812 */ /* 0x000fe200078ec0ff */
        /* <DEDUP_REMOVED lines=56> */
[C---:B------:R-:W-:Y:S01]  /*e700*/  FMUL.FTZ R9, R2.reuse, R5 ;  /* 0x0000000502097220 */ /* 0x040fe20000410000 */
        /* <DEDUP_REMOVED lines=21> */
[-C--:B------:R-:W-:Y:S01]  /*e860*/  FFMA.FTZ R9, R4, R23.reuse, -R8 ;  /* 0x0000001704097223 */ /* 0x080fe20000010808 */
        /* <DEDUP_REMOVED lines=12> */
.L_x_1470:
[----:B------:R-:W-:Y:S05]  /*e930*/  BSYNC B0 ;  /* 0x0000000000007941 */ /* 0x000fea0003800000 */
.L_x_1469:
[----:B------:R-:W-:-:S13]  /*e940*/  ISETP.GE.AND P0, PT, R133, c[0x0][0x27c], PT ;  /* 0x00009f0085007a0c */ /* 0x000fda0003f06270 */
[----:B------:R-:W-:Y:S05]  /*e950*/  @P0 BRA `(.L_x_1468) ;  /* 0x000005e000000947 */ /* 0x000fea0003800000 */
[----:B------:R-:W-:Y:S01]  /*e960*/  IMAD.MOV.U32 R0, RZ, RZ, c[0x0][0x27c] ;  /* 0x00009f00ff007624 */ /* 0x000fe200078e00ff */
[----:B------:R-:W-:Y:S02]  /*e970*/  LEA.HI R3, R50, R133, RZ, 0x6 ;  /* 0x0000008532037211 */ /* 0x000fe400078f30ff */
[----:B------:R-:W-:Y:S02]  /*e980*/  LOP3.LUT R2, R159, 0x38, R49, 0xf8, !PT ;  /* 0x000000389f027812 */ /* 0x000fe400078ef831 */
[----:B------:R-:W-:Y:S01]  /*e990*/  LEA.HI R0, R0, R53, RZ, 0x1d ;  /* 0x0000003500007211 */ /* 0x000fe200078fe8ff */
[----:B-1----:R-:W-:Y:S01]  /*e9a0*/  IMAD.SHL.U32 R5, R3, 0x80, RZ ;  /* 0x0000008003057824 */ /* 0x002fe200078e00ff */
[----:B------:R-:W-:Y:S02]  /*e9b0*/  LOP3.LUT R2, R2, R52, RZ, 0x3c, !PT ;  /* 0x0000003402027212 */ /* 0x000fe400078e3cff */
        /* <DEDUP_REMOVED lines=10> */
[----:B------:R-:W1:Y:S01]  /*ea60*/  LDS.128 R8, [R26] ;  /* 0x000000001a087984 */ /* 0x000e620000000c00 */
[----:B------:R-:W-:Y:S02]  /*ea70*/  IMAD.U32 R2, R41, 0x10000, RZ ;  /* 0x0001000029027824 */ /* 0x000fe400078e00ff */
        /* <DEDUP_REMOVED lines=41> */
[C---:B------:R-:W-:Y:S02]  /*ed10*/  FMUL.FTZ R9, R2.reuse, R5 ;  /* 0x0000000502097220 */ /* 0x040fe40000410000 */
        /* <DEDUP_REMOVED lines=34> */
.L_x_1468:
[----:B------:R-:W-:Y:S05]  /*ef40*/  BSYNC B1 ;  /* 0x0000000000017941 */ /* 0x000fea0003800000 */
.L_x_1467:
[----:B------:R-:W-:Y:S01]  /*ef50*/  IADD3 R0, R206, 0x40, RZ ;  /* 0x00000040ce007810 */ /* 0x000fe20007ffe0ff */
[----:B------:R-:W-:Y:S03]  /*ef60*/  BSSY B1, `(.L_x_1471) ;  /* 0x00000c3000017945 */ /* 0x000fe60003800000 */
[----:B------:R-:W-:-:S13]  /*ef70*/  ISETP.GE.AND P0, PT, R0, R51, PT ;  /* 0x000000330000720c */ /* 0x000fda0003f06270 */
[----:B------:R-:W-:Y:S05]  /*ef80*/  @P0 BRA `(.L_x_1472) ;  /* 0x00000c0000000947 */ /* 0x000fea0003800000 */
[----:B------:R2:W5:Y:S01]  /*ef90*/  LDL R32, [R1+0x48] ;  /* 0x0000480001207983 */ /* 0x0005620000100800 */
[----:B------:R-:W-:Y:S01]  /*efa0*/  ISETP.GE.AND P0, PT, R134, c[0x0][0x27c], PT ;  /* 0x00009f0086007a0c */ /* 0x000fe20003f06270 */
[----:B------:R-:W-:Y:S01]  /*efb0*/  BSSY B0, `(.L_x_1473) ;  /* 0x0000063000007945 */ /* 0x000fe20003800000 */
[C---:B------:R-:W-:Y:S02]  /*efc0*/  IADD3 R49, R206.reuse, 0x40, RZ ;  /* 0x00000040ce317810 */ /* 0x040fe40007ffe0ff */
[----:B------:R-:W-:-:S03]  /*efd0*/  IADD3 R50, R206, 0x40, RZ ;  /* 0x00000040ce327810 */ /* 0x000fc60007ffe0ff */
[----:B------:R-:W-:Y:S02]  /*efe0*/  IMAD.SHL.U32 R49, R49, 0x40, RZ ;  /* 0x0000004031317824 */ /* 0x000fe400078e00ff */
[----:B------:R-:W-:-:S03]  /*eff0*/  IMAD.SHL.U32 R50, R50, 0x40, RZ ;  /* 0x0000004032327824 */ /* 0x000fc600078e00ff */
[----:B------:R-:W-:Y:S02]  /*f000*/  LOP3.LUT R49, R49, 0x1c0, RZ, 0xc0, !PT ;  /* 0x000001c031317812 */ /* 0x000fe400078ec0ff */
[----:B------:R-:W-:Y:S02]  /*f010*/  LOP3.LUT R50, R50, 0x1c0, RZ, 0xc0, !PT ;  /* 0x000001c032327812 */ /* 0x000fe400078ec0ff */
[----:B------:R-:W-:Y:S01]  /*f020*/  SHF.R.U32.HI R49, RZ, 0x3, R49 ;  /* 0x00000003ff317819 */ /* 0x000fe20000011631 */
[----:B------:R-:W-:Y:S05]  /*f030*/  @P0 BRA `(.L_x_1474) ;  /* 0x000005a000000947 */ /* 0x000fea0003800000 */
[----:B------:R-:W-:Y:S01]  /*f040*/  IMAD.MOV.U32 R3, RZ, RZ, c[0x0][0x27c] ;  /* 0x00009f00ff037624 */ /* 0x000fe200078e00ff */
[----:B------:R-:W-:-:S04]  /*f050*/  LOP3.LUT R0, R50, 0x38, R134, 0xf8, !PT ;  /* 0x0000003832007812 */ /* 0x000fc800078ef886 */
[----:B------:R-:W-:Y:S02]  /*f060*/  LEA.HI R3, R3, R216, RZ, 0x1d ;  /* 0x000000d803037211 */ /* 0x000fe400078fe8ff */
[----:B-----5:R-:W-:Y:S02]  /*f070*/  LOP3.LUT R0, R32, R0, R49, 0xf6, !PT ;  /* 0x0000000020007212 */ /* 0x020fe400078ef631 */
        /* <DEDUP_REMOVED lines=13> */
[----:B------:R-:W3:Y:S01]  /*f150*/  LDS.128 R4, [R24+0x10080] ;  /* 0x0100800018047984 */ /* 0x000ee20000000c00 */
        /* <DEDUP_REMOVED lines=8> */
[C---:B---3--:R-:W-:Y:S01]  /*f1e0*/  SHF.L.U32 R3, R4.reuse, 0x10, RZ ;  /* 0x0000001004037819 */ /* 0x048fe200000006ff */
        /* <DEDUP_REMOVED lines=63> */
.L_x_1474:
[----:B------:R-:W-:Y:S05]  /*f5e0*/  BSYNC B0 ;  /* 0x0000000000007941 */ /* 0x000fea0003800000 */
.L_x_1473:
[----:B------:R-:W-:-:S13]  /*f5f0*/  ISETP.GE.AND P0, PT, R133, c[0x0][0x27c], PT ;  /* 0x00009f0085007a0c */ /* 0x000fda0003f06270 */
[----:B------:R-:W-:Y:S05]  /*f600*/  @P0 BRA `(.L_x_1472) ;  /* 0x0000058000000947 */ /* 0x000fea0003800000 */
[----:B------:R-:W3:Y:S01]  /*f610*/  LDL R31, [R1+0x50] ;  /* 0x00005000011f7983 */ /* 0x000ee20000100800 */
[----:B------:R-:W-:-:S04]  /*f620*/  MOV R0, c[0x0][0x27c] ;  /* 0x00009f0000007a02 */ /* 0x000fc80000000f00 */
        /* <DEDUP_REMOVED lines=8> */
[----:B-----5:R-:W-:Y:S02]  /*f6b0*/  IADD3 R0, R2, R0, R32 ;  /* 0x0000000002007210 */ /* 0x020fe40007ffe020 */
[----:B------:R-:W-:-:S03]  /*f6c0*/  SHF.L.U32 R2, R41, 0x10, RZ ;  /* 0x0000001029027819 */ /* 0x000fc600000006ff */
[----:B-1----:R-:W-:Y:S02]  /*f6d0*/  IMAD.SHL.U32 R24, R0, 0x2, RZ ;  /* 0x0000000200187824 */ /* 0x002fe400078e00ff */
[----:B------:R-:W-:-:S03]  /*f6e0*/  IMAD.U32 R0, R42, 0x10000, RZ ;  /* 0x000100002a007824 */ /* 0x000fc600078e00ff */
[----:B------:R-:W1:Y:S02]  /*f6f0*/  LDS.128 R4, [R24+0x10080] ;  /* 0x0100800018047984 */ /* 0x000e640000000c00 */
[----:B-1----:R-:W-:Y:S01]  /*f700*/  SHF.L.U32 R3, R4, 0x10, RZ ;  /* 0x0000001004037819 */ /* 0x002fe200000006ff */
[----:B------:R-:W-:Y:S01]  /*f710*/  IMAD.U32 R15, R7, 0x10000, RZ ;  /* 0x00010000070f7824 */ /* 0x000fe200078e00ff */
[----:B------:R-:W-:Y:S02]  /*f720*/  LOP3.LUT R19, R5, 0xffff0000, RZ, 0xc0, !PT ;  /* 0xffff000005137812 */ /* 0x000fe400078ec0ff */
[----:B------:R-:W-:Y:S01]  /*f730*/  LOP3.LUT R18, R7, 0xffff0000, RZ, 0xc0, !PT ;  /* 0xffff000007127812 */ /* 0x000fe200078ec0ff */
[----:B---3--:R-:W1:Y:S02]  /*f740*/  LDS.128 R8, [R31] ;  /* 0x000000001f087984 */ /* 0x008e640000000c00 */
[C---:B-1----:R-:W-:Y:S01]  /*f750*/  SHF.L.U32 R12, R8.reuse, 0x10, RZ ;  /* 0x00000010080c7819 */ /* 0x042fe200000006ff */
[----:B------:R-:W-:Y:S01]  /*f760*/  IMAD.U32 R20, R11, 0x10000, RZ ;  /* 0x000100000b147824 */ /* 0x000fe200078e00ff */
[----:B------:R-:W-:Y:S01]  /*f770*/  LOP3.LUT R13, R8, 0xffff0000, RZ, 0xc0, !PT ;  /* 0xffff0000080d7812 */ /* 0x000fe200078ec0ff */
[----:B------:R-:W-:Y:S01]  /*f780*/  IMAD.U32 R14, R9, 0x10000, RZ ;  /* 0x00010000090e7824 */ /* 0x000fe200078e00ff */
[----:B------:R-:W-:Y:S01]  /*f790*/  LOP3.LUT R21, R11, 0xffff0000, RZ, 0xc0, !PT ;  /* 0xffff00000b157812 */ /* 0x000fe200078ec0ff */
[----:B------:R-:W-:Y:S01]  /*f7a0*/  FMUL.FTZ R11, R2, R3 ;  /* 0x00000003020b7220 */ /* 0x000fe20000410000 */
[----:B------:R-:W-:-:S02]  /*f7b0*/  LOP3.LUT R8, R4, 0xffff0000, RZ, 0xc0, !PT ;  /* 0xffff000004087812 */ /* 0x000fc400078ec0ff */
[----:B------:R-:W-:Y:S01]  /*f7c0*/  LOP3.LUT R22, R9, 0xffff0000, RZ, 0xc0, !PT ;  /* 0xffff000009167812 */ /* 0x000fe200078ec0ff */
[----:B------:R-:W-:Y:S01]  /*f7d0*/  IMAD.U32 R9, R5, 0x10000, RZ ;  /* 0x0001000005097824 */ /* 0x000fe200078e00ff */
[----:B------:R-:W-:Y:S01]  /*f7e0*/  LOP3.LUT R4, R41, 0xffff0000, RZ, 0xc0, !PT ;  /* 0xffff000029047812 */ /* 0x000fe200078ec0ff */
[----:B------:R-:W-:Y:S01]  /*f7f0*/  FFMA.FTZ R30, R0, R12, -R11 ;  /* 0x0000000c001e7223 */ /* 0x000fe2000001080b */
[C---:B------:R-:W-:Y:S02]  /*f800*/  SHF.L.U32 R16, R10.reuse, 0x10, RZ ;  /* 0x000000100a107819 */ /* 0x040fe400000006ff */
[----:B------:R-:W-:Y:S01]  /*f810*/  LOP3.LUT R17, R10, 0xffff0000, RZ, 0xc0, !PT ;  /* 0xffff00000a117812 */ /* 0x000fe200078ec0ff */
[----:B------:R-:W-:Y:S01]  /*f820*/  FMUL.FTZ R7, R4, R8 ;  /* 0x0000000804077220 */ /* 0x000fe20000410000 */
[C---:B------:R-:W-:Y:S02]  /*f830*/  SHF.L.U32 R5, R6.reuse, 0x10, RZ ;  /* 0x0000001006057819 */ /* 0x040fe400000006ff */
[----:B------:R-:W-:Y:S01]  /*f840*/  LOP3.LUT R10, R6, 0xffff0000, RZ, 0xc0, !PT ;  /* 0xffff0000060a7812 */ /* 0x000fe200078ec0ff */
[----:B------:R-:W-:Y:S01]  /*f850*/  FMUL.FTZ R6, R0, R3 ;  /* 0x0000000300067220 */ /* 0x000fe20000410000 */
[----:B------:R-:W-:-:S02]  /*f860*/  LOP3.LUT R3, R42, 0xffff0000, RZ, 0xc0, !PT ;  /* 0xffff00002a037812 */ /* 0x000fc400078ec0ff */
[----:B------:R-:W-:Y:S01]  /*f870*/  SHF.L.U32 R0, R44, 0x10, RZ ;  /* 0x000000102c007819 */ /* 0x000fe200000006ff */
[----:B------:R-:W-:Y:S01]  /*f880*/  FFMA.FTZ R29, R2, R12, R6 ;  /* 0x0000000c021d7223 */ /* 0x000fe20000010006 */
[----:B------:R-:W-:Y:S01]  /*f890*/  SHF.L.U32 R6, R43, 0x10, RZ ;  /* 0x000000102b067819 */ /* 0x000fe200000006ff */
[C---:B------:R-:W-:Y:S02]  /*f8a0*/  FFMA.FTZ R28, R3.reuse, R13, -R7 ;  /* 0x0000000d031c7223 */ /* 0x040fe40000010807 */
[----:B------:R-:W-:Y:S02]  /*f8b0*/  IMAD.U32 R2, R48, 0x10000, RZ ;  /* 0x0001000030027824 */ /* 0x000fe400078e00ff */
[-C--:B------:R-:W-:Y:S02]  /*f8c0*/  FMUL.FTZ R7, R0, R9.reuse ;  /* 0x0000000900077220 */ /* 0x080fe40000410000 */
[----:B------:R-:W-:Y:S02]  /*f8d0*/  FMUL.FTZ R8, R3, R8 ;  /* 0x0000000803087220 */ /* 0x000fe40000410000 */
[----:B------:R-:W-:-:S02]  /*f8e0*/  FMUL.FTZ R3, R2, R9 ;  /* 0x0000000902037220 */ /* 0x000fc40000410000 */
[-C--:B------:R-:W-:Y:S02]  /*f8f0*/  FFMA.FTZ R26, R2, R14.reuse, -R7 ;  /* 0x0000000e021a7223 */ /* 0x080fe40000010807 */
[----:B------:R-:W-:Y:S02]  /*f900*/  IMAD.U32 R2, R46, 0x10000, RZ ;  /* 0x000100002e027824 */ /* 0x000fe400078e00ff */
[----:B------:R-:W-:Y:S02]  /*f910*/  FFMA.FTZ R27, R4, R13, R8 ;  /* 0x0000000d041b7223 */ /* 0x000fe40000010008 */
[----:B------:R-:W-:Y:S01]  /*f920*/  FFMA.FTZ R25, R0, R14, R3 ;  /* 0x0000000e00197223 */ /* 0x000fe20000010003 */
[----:B------:R-:W-:Y:S01]  /*f930*/  LOP3.LUT R3, R46, 0xffff0000, RZ, 0xc0, !PT ;  /* 0xffff00002e037812 */ /* 0x000fe200078ec0ff */
[-C--:B------:R-:W-:Y:S01]  /*f940*/  FMUL.FTZ R4, R6, R5.reuse ;  /* 0x0000000506047220 */ /* 0x080fe20000410000 */
[----:B------:R-:W-:Y:S01]  /*f950*/  LOP3.LUT R0, R43, 0xffff0000, RZ, 0xc0, !PT ;  /* 0xffff00002b007812 */ /* 0x000fe200078ec0ff */
[C---:B------:R-:W-:Y:S01]  /*f960*/  FMUL.FTZ R9, R2.reuse, R5 ;  /* 0x0000000502097220 */ /* 0x040fe20000410000 */
[----:B------:R-:W-:Y:S01]  /*f970*/  SHF.L.U32 R5, R45, 0x10, RZ ;  /* 0x000000102d057819 */ /* 0x000fe200000006ff */
        /* <DEDUP_REMOVED lines=33> */
.L_x_1472:
[----:B------:R-:W-:Y:S05]  /*fb90*/  BSYNC B1 ;  /* 0x0000000000017941 */ /* 0x000fea0003800000 */
.L_x_1471:
[----:B------:R-:W-:-:S04]  /*fba0*/  IADD3 R0, R206, 0x60, RZ ;  /* 0x00000060ce007810 */ /* 0x000fc80007ffe0ff */
[----:B------:R-:W-:-:S13]  /*fbb0*/  ISETP.GE.AND P0, PT, R0, R51, PT ;  /* 0x000000330000720c */ /* 0x000fda0003f06270 */
[----:B------:R-:W-:Y:S05]  /*fbc0*/  @P0 BRA `(.L_x_1454) ;  /* 0x00000c0000000947 */ /* 0x000fea0003800000 */
[----:B-----5:R3:W5:Y:S01]  /*fbd0*/  LDL R32, [R1+0x44] ;  /* 0x0000440001207983 */ /* 0x0207620000100800 */
        /* <DEDUP_REMOVED lines=27> */
[----:B------:R-:W4:Y:S01]  /*fd90*/  LDS.128 R4, [R24+0x10080] ;  /* 0x0100800018047984 */ /* 0x000f220000000c00 */
        /* <DEDUP_REMOVED lines=8> */
[C---:B----4-:R-:W-:Y:S01]  /*fe20*/  SHF.L.U32 R3, R4.reuse, 0x10, RZ ;  /* 0x0000001004037819 */ /* 0x050fe200000006ff */
        /* <DEDUP_REMOVED lines=63> */
.L_x_1476:
[----:B------:R-:W-:Y:S05]  /*10220*/  BSYNC B0 ;  /* 0x0000000000007941 */ /* 0x000fea0003800000 */
.L_x_1475:
[----:B------:R-:W-:-:S13]  /*10230*/  ISETP.GE.AND P0, PT, R133, c[0x0][0x27c], PT ;  /* 0x00009f0085007a0c */ /* 0x000fda0003f06270 */
[----:B------:R-:W-:Y:S05]  /*10240*/  @P0 BRA `(.L_x_1454) ;  /* 0x0000058000000947 */ /* 0x000fea0003800000 */
[----:B-1----:R-:W4:Y:S01]  /*10250*/  LDL R31, [R1+0x4c] ;  /* 0x00004c00011f7983 */ /* 0x002f220000100800 */
        /* <DEDUP_REMOVED lines=11> */
[----:B------:R-:W-:Y:S02]  /*10310*/  IMAD.SHL.U32 R24, R0, 0x2, RZ ;  /* 0x0000000200187824 */ /* 0x000fe400078e00ff */
[----:B------:R-:W-:-:S03]  /*10320*/  IMAD.U32 R0, R42, 0x10000, RZ ;  /* 0x000100002a007824 */ /* 0x000fc600078e00ff */
[----:B------:R-:W1:Y:S02]  /*10330*/  LDS.128 R4, [R24+0x10080] ;  /* 0x0100800018047984 */ /* 0x000e640000000c00 */
[----:B-1----:R-:W-:Y:S01]  /*10340*/  SHF.L.U32 R3, R4, 0x10, RZ ;  /* 0x0000001004037819 */ /* 0x002fe200000006ff */
[----:B------:R-:W-:Y:S01]  /*10350*/  IMAD.U32 R15, R7, 0x10000, RZ ;  /* 0x00010000070f7824 */ /* 0x000fe200078e00ff */
[----:B------:R-:W-:Y:S02]  /*10360*/  LOP3.LUT R19, R5, 0xffff0000, RZ, 0xc0, !PT ;  /* 0xffff000005137812 */ /* 0x000fe400078ec0ff */
[----:B------:R-:W-:Y:S01]  /*10370*/  LOP3.LUT R18, R7, 0xffff0000, RZ, 0xc0, !PT ;  /* 0xffff000007127812 */ /* 0x000fe200078ec0ff */
[----:B----4-:R-:W1:Y:S02]  /*10380*/  LDS.128 R8, [R31] ;  /* 0x000000001f087984 */ /* 0x010e640000000c00 */
        /* <DEDUP_REMOVED lines=68> */
.L_x_1454:
[----:B------:R-:W-:Y:S05]  /*107d0*/  BSYNC B2 ;  /* 0x0000000000027941 */ /* 0x000fea0003800000 */
.L_x_1426:
[----:B-1----:R-:W1:Y:S01]  /*107e0*/  S2R R2, SR_TID.X ;  /* 0x0000000000027919 */ /* 0x002e620000002100 */
[----:B------:R-:W-:Y:S01]  /*107f0*/  IMAD R0, R55, c[0x0][0x208], RZ ;  /* 0x0000820037007a24 */ /* 0x000fe200078e02ff */
[----:B------:R-:W-:-:S04]  /*10800*/  DEPBAR.LE SB0, 0x0 ;  /* 0x000080000000791a */ /* 0x000fc80000000000 */
[----:B------:R-:W-:Y:S01]  /*10810*/  IMAD R0, R64, c[0x0][0x20c], R0 ;  /* 0x0000830040007a24 */ /* 0x000fe200078e0200 */
[----:B------:R-:W-:Y:S01]  /*10820*/  BAR.SYNC.DEFER_BLOCKING 0x0 ;  /* 0x0000000000007b1d */ /* 0x000fe20000010000 */
[----:B------:R-:W-:Y:S01]  /*10830*/  IMAD.MOV.U32 R4, RZ, RZ, R212 ;  /* 0x000000ffff047224 */ /* 0x000fe200078e00d4 */
[----:B------:R-:W-:Y:S01]  /*10840*/  LOP3.LUT P5, RZ, R216, 0x2, RZ, 0xc0, !PT ;  /* 0x00000002d8ff7812 */ /* 0x000fe200078ac0ff */
[----:B------:R-:W-:Y:S01]  /*10850*/  IMAD.MOV.U32 R5, RZ, RZ, R215 ;  /* 0x000000ffff057224 */ /* 0x000fe200078e00d7 */
[----:B------:R-:W-:Y:S02]  /*10860*/  LOP3.LUT P4, RZ, R54, 0x1, RZ, 0xc0, !PT ;  /* 0x0000000136ff7812 */ /* 0x000fe4000788c0ff */
[----:B------:R-:W-:Y:S01]  /*10870*/  IADD3 R189, R188, 0x20, RZ ;  /* 0x00000020bcbd7810 */ /* 0x000fe20007ffe0ff */
[----:B------:R-:W-:Y:S01]  /*10880*/  BSSY B0, `(.L_x_1477) ;  /* 0x00000fa000007945 */ /* 0x000fe20003800000 */
[C---:B------:R-:W-:Y:S02]  /*10890*/  LOP3.LUT P3, RZ, R54.reuse, 0x2, RZ, 0xc0, !PT ;  /* 0x0000000236ff7812 */ /* 0x040fe4000786c0ff */
[----:B------:R-:W-:-:S02]  /*108a0*/  LOP3.LUT P2, RZ, R54, 0x4, RZ, 0xc0, !PT ;  /* 0x0000000436ff7812 */ /* 0x000fc4000784c0ff */
[----:B-1----:R-:W-:Y:S01]  /*108b0*/  ISETP.GT.AND P6, PT, R2, 0x7f, PT ;  /* 0x0000007f0200780c */ /* 0x002fe20003fc4270 */
[----:B------:R-:W-:-:S04]  /*108c0*/  IMAD.WIDE.U32 R2, R64, c[0x0][0x208], RZ ;  /* 0x0000820040027a25 */ /* 0x000fc800078e00ff */
[----:B------:R-:W-:Y:S02]  /*108d0*/  IMAD.IADD R0, R3, 0x1, R0 ;  /* 0x0000000103007824 */ /* 0x000fe400078e0200 */
[----:B------:R-:W-:Y:S01]  /*108e0*/  IMAD.WIDE.U32 R6, R2, 0x30, R4 ;  /* 0x0000003002067825 */ /* 0x000fe200078e0004 */
[----:B------:R-:W-:Y:S03]  /*108f0*/  LDSM.16.M88.4 R16, [R188] ;  /* 0x00000000bc10783b */ /* 0x000fe60000000200 */
[----:B------:R-:W-:Y:S01]  /*10900*/  IMAD R0, R0, 0x30, RZ ;  /* 0x0000003000007824 */ /* 0x000fe200078e02ff */
[----:B------:R-:W-:Y:S01]  /*10910*/  LEA R2, P1, R6, c[0x0][0x1f8], 0x1 ;  /* 0x00007e0006027a11 */ /* 0x000fe200078208ff */
[----:B------:R-:W-:Y:S01]  /*10920*/  @!P6 IMAD.MOV.U32 R8, RZ, RZ, c[0x0][0x208] ;  /* 0x00008200ff08e624 */ /* 0x000fe200078e00ff */
[----:B------:R-:W-:Y:S01]  /*10930*/  LDSM.16.M88.4 R28, [R188+0x800] ;  /* 0x00080000bc1c783b */ /* 0x000fe20000000200 */
[----:B------:R-:W-:-:S02]  /*10940*/  IMAD.IADD R0, R7, 0x1, R0 ;  /* 0x0000000107007824 */ /* 0x000fc400078e0200 */
[----:B------:R-:W-:Y:S01]  /*10950*/  @!P6 IMAD.MOV.U32 R5, RZ, RZ, c[0x0][0x20c] ;  /* 0x00008300ff05e624 */ /* 0x000fe200078e00ff */
[----:B------:R-:W-:Y:S01]  /*10960*/  @!P6 LEA R4, P0, R8, R2, 0x6 ;  /* 0x000000020804e211 */ /* 0x000fe200078030ff */
[----:B------:R-:W-:Y:S01]  /*10970*/  IMAD.MOV.U32 R7, RZ, RZ, R189 ;  /* 0x000000ffff077224 */ /* 0x000fe200078e00bd */
[----:B------:R-:W-:Y:S01]  /*10980*/  LEA.HI.X R3, R6, c[0x0][0x1fc], R0, 0x1, P1 ;  /* 0x00007f0006037a11 */ /* 0x000fe200008f0c00 */
[----:B------:R-:W-:Y:S01]  /*10990*/  IMAD.MOV.U32 R0, RZ, RZ, 0x40 ;  /* 0x00000040ff007424 */ /* 0x000fe200078e00ff */
[----:B------:R-:W-:Y:S01]  /*109a0*/  IADD3 R6, R56, R178, -R206 ;  /* 0x000000b238067210 */ /* 0x000fe20007ffe8ce */
[----:B------:R-:W-:Y:S01]  /*109b0*/  LDSM.16.M88.4 R24, [R188+0x1000] ;  /* 0x00100000bc18783b */ /* 0x000fe20000000200 */
[----:B------:R-:W-:Y:S02]  /*109c0*/  @!P6 LEA.HI.X R5, R8, R3, R5, 0x6, P0 ;  /* 0x000000030805e211 */ /* 0x000fe400000f3405 */
[----:B------:R-:W-:Y:S01]  /*109d0*/  LOP3.LUT P0, RZ, R216, 0x4, RZ, 0xc0, !PT ;  /* 0x00000004d8ff7812 */ /* 0x000fe2000780c0ff */
[----:B------:R-:W1:Y:S01]  /*109e0*/  LDSM.16.M88.4 R8, [R194] ;  /* 0x00000000c208783b */ /* 0x000e620000000200 */
[----:B------:R-:W-:-:S02]  /*109f0*/  @P5 IADD3 R7, R188, -0x20, RZ ;  /* 0xffffffe0bc075810 */ /* 0x000fc40007ffe0ff */
[----:B------:R-:W-:Y:S01]  /*10a00*/  SEL R0, R0, 0xffffffc0, !P0 ;  /* 0xffffffc000007807 */ /* 0x000fe20004000000 */
[----:B------:R-:W-:Y:S01]  /*10a10*/  LDSM.16.M88.4 R12, [R195] ;  /* 0x00000000c30c783b */ /* 0x000fe20000000200 */
[----:B------:R-:W-:Y:S02]  /*10a20*/  ISETP.LT.OR P0, PT, R6, 0x1, !P4 ;  /* 0x000000010600780c */ /* 0x000fe40006701670 */
[----:B------:R-:W-:Y:S01]  /*10a30*/  LOP3.LUT P1, RZ, R54, 0x8, RZ, 0xc0, !PT ;  /* 0x0000000836ff7812 */ /* 0x000fe2000782c0ff */
[----:B------:R-:W4:Y:S01]  /*10a40*/  LDSM.16.M88.4 R36, [R7] ;  /* 0x000000000724783b */ /* 0x000f220000000200 */
[----:B------:R-:W-:-:S03]  /*10a50*/  @P5 IADD3 R189, R188, -0x20, RZ ;  /* 0xffffffe0bcbd5810 */ /* 0x000fc60007ffe0ff */
[----:B------:R-:W2:Y:S02]  /*10a60*/  LDSM.16.M88.4 R48, [R7+0x800] ;  /* 0x000800000730783b */ /* 0x000ea40000000200 */
[----:B------:R-:W-:Y:S02]  /*10a70*/  IMAD.IADD R143, R0, 0x1, R189 ;  /* 0x00000001008f7824 */ /* 0x000fe400078e02bd */
[----:B------:R-:W3:Y:S04]  /*10a80*/  LDSM.16.M88.4 R56, [R7+0x1000] ;  /* 0x001000000738783b */ /* 0x000ee80000000200 */
[----:B------:R-:W-:Y:S01]  /*10a90*/  @!PT LDS RZ, [RZ] ;  /* 0x00000000fffff984 */ /* 0x000fe20000000800 */
[----:B------:R-:W-:Y:S01]  /*10aa0*/  @!PT LDS RZ, [RZ] ;  /* 0x00000000fffff984 */ /* 0x000fe20000000800 */
[----:B------:R-:W-:Y:S01]  /*10ab0*/  @!PT LDS RZ, [RZ] ;  /* 0x00000000fffff984 */ /* 0x000fe20000000800 */
[----:B------:R2:W-:Y:S01]  /*10ac0*/  LDGSTS.E.BYPASS.LTC128B.128 [R200+0x4080], [R2.64], !P0 ;  /* 0x0408000002c87fae */ /* 0x0005e2000c101d46 */
[----:B------:R-:W-:-:S13]  /*10ad0*/  ISETP.LT.OR P0, PT, R6, 0x1, !P3 ;  /* 0x000000010600780c */ /* 0x000fda0005f01670 */
[----:B------:R2:W-:Y:S01]  /*10ae0*/  LDGSTS.E.BYPASS.LTC128B.128 [R200+0x5880], [R2.64+0x80], !P0 ;  /* 0x0588008002c87fae */ /* 0x0005e2000c101d46 */
[C---:B------:R-:W-:Y:S01]  /*10af0*/  ISETP.LT.OR P0, PT, R6.reuse, 0x1, !P2 ;  /* 0x000000010600780c */ /* 0x040fe20005701670 */
[C---:B-1----:R-:W-:Y:S11]  /*10b00*/  HMMA.16816.F32.BF16 R20, R8.reuse, R16, RZ ;  /* 0x000000100814723c */ /* 0x042ff600000418ff */
[----:B------:R-:W-:Y:S01]  /*10b10*/  @!UPT UIADD3 URZ, URZ, URZ, URZ ;  /* 0x0000003f3f3ff290 */ /* 0x000fe2000fffe03f */
[----:B------:R2:W-:Y:S01]  /*10b20*/  LDGSTS.E.BYPASS.LTC128B.128 [R200+0x7080], [R2.64+0x100], !P0 ;  /* 0x0708010002c87fae */ /* 0x0005e2000c101d46 */
[C---:B------:R-:W-:Y:S01]  /*10b30*/  ISETP.LT.OR P0, PT, R6.reuse, 0x1, !P1 ;  /* 0x000000010600780c */ /* 0x040fe20004f01670 */
[C---:B------:R-:W-:Y:S08]  /*10b40*/  HMMA.16816.F32.BF16 R16, R8.reuse, R18, RZ ;  /* 0x000000120810723c */ /* 0x040ff000000418ff */
[----:B-----5:R-:W-:Y:S04]  /*10b50*/  HMMA.16816.F32.BF16 R32, R8, R28, RZ ;  /* 0x0000001c0820723c */ /* 0x020fe800000418ff */
[----:B------:R2:W-:Y:S01]  /*10b60*/  LDGSTS.E.BYPASS.LTC128B.128 [R200+0x8880], [R2.64+0x180], !P0 ;  /* 0x0888018002c87fae */ /* 0x0005e2000c101d46 */
[----:B------:R-:W-:-:S03]  /*10b70*/  @!P6 ISETP.LT.OR P0, PT, R6, 0x21, !P4 ;  /* 0x000000210600e80c */ /* 0x000fc60006701670 */
[C---:B------:R-:W-:Y:S08]  /*10b80*/  HMMA.16816.F32.BF16 R28, R8.reuse, R30, RZ ;  /* 0x0000001e081c723c */ /* 0x040ff000000418ff */
[----:B------:R-:W-:Y:S02]  /*10b90*/  HMMA.16816.F32.BF16 R40, R8, R24, RZ ;  /* 0x000000180828723c */ /* 0x000fe400000418ff */
[----:B------:R1:W-:Y:S01]  /*10ba0*/  @!P6 LDGSTS.E.BYPASS.LTC128B.128 [R202+0x5080], [R4.64], !P0 ;  /* 0x0508000004caefae */ /* 0x0003e2000c101d46 */
[----:B------:R-:W-:-:S05]  /*10bb0*/  @!P6 ISETP.LT.OR P0, PT, R6, 0x21, !P3 ;  /* 0x000000210600e80c */ /* 0x000fca0005f01670 */
[----:B------:R-:W-:Y:S01]  /*10bc0*/  HMMA.16816.F32.BF16 R8, R8, R26, RZ ;  /* 0x0000001a0808723c */ /* 0x000fe200000418ff */
[----:B--2---:R-:W-:-:S07]  /*10bd0*/  IMAD.IADD R2, R188, 0x1, R0 ;  /* 0x00000001bc027824 */ /* 0x004fce00078e0200 */
[----:B------:R1:W-:Y:S01]  /*10be0*/  @!P6 LDGSTS.E.BYPASS.LTC128B.128 [R202+0x6880], [R4.64+0x80], !P0 ;  /* 0x0688008004caefae */ /* 0x0003e2000c101d46 */
[C---:B------:R-:W-:Y:S01]  /*10bf0*/  @!P6 ISETP.LT.OR P0, PT, R6.reuse, 0x21, !P2 ;  /* 0x000000210600e80c */ /* 0x040fe20005701670 */
[C---:B----4-:R-:W-:Y:S08]  /*10c00*/  HMMA.16816.F32.BF16 R20, R12.reuse, R36, R20 ;  /* 0x000000240c14723c */ /* 0x050ff00000041814 */
[----:B------:R-:W-:Y:S04]  /*10c10*/  HMMA.16816.F32.BF16 R16, R12, R38, R16 ;  /* 0x000000260c10723c */ /* 0x000fe80000041810 */
[----:B------:R1:W-:Y:S01]  /*10c20*/  @!P6 LDGSTS.E.BYPASS.LTC128B.128 [R202+0x8080], [R4.64+0x100], !P0 ;  /* 0x0808010004caefae */ /* 0x0003e2000c101d46 */
[----:B------:R-:W-:-:S03]  /*10c30*/  @!P6 ISETP.LT.OR P0, PT, R6, 0x21, !P1 ;  /* 0x000000210600e80c */ /* 0x000fc60004f01670 */
[C---:B------:R-:W-:Y:S08]  /*10c40*/  HMMA.16816.F32.BF16 R24, R12.reuse, R48, R32 ;  /* 0x000000300c18723c */ /* 0x040ff00000041820 */
[----:B------:R-:W-:Y:S02]  /*10c50*/  HMMA.16816.F32.BF16 R28, R12, R50, R28 ;  /* 0x000000320c1c723c */ /* 0x000fe4000004181c */
[----:B------:R1:W-:Y:S01]  /*10c60*/  @!P6 LDGSTS.E.BYPASS.LTC128B.128 [R202+0x9880], [R4.64+0x180], !P0 ;  /* 0x0988018004caefae */ /* 0x0003e2000c101d46 */
[----:B------:R-:W-:-:S03]  /*10c70*/  ISETP.GT.AND P0, PT, R64, R219, PT ;  /* 0x000000db4000720c */ /* 0x000fc60003f04270 */
[----:B------:R-:W-:Y:S02]  /*10c80*/  LDSM.16.M88.4 R44, [R2] ;  /* 0x00000000022c783b */ /* 0x000fe40000000200 */
[C---:B---3--:R-:W-:Y:S02]  /*10c90*/  HMMA.16816.F32.BF16 R32, R12.reuse, R56, R40 ;  /* 0x000000380c20723c */ /* 0x048fe40000041828 */
[----:B------:R-:W-:Y:S04]  /*10ca0*/  LDSM.16.M88.4 R52, [R2+0x800] ;  /* 0x000800000234783b */ /* 0x000fe80000000200 */
[----:B------:R-:W-:Y:S02]  /*10cb0*/  LDSM.16.M88.4 R60, [R2+0x1000] ;  /* 0x00100000023c783b */ /* 0x000fe40000000200 */
[----:B------:R-:W-:Y:S02]  /*10cc0*/  HMMA.16816.F32.BF16 R12, R12, R58, R8 ;  /* 0x0000003a0c0c723c */ /* 0x000fe40000041808 */
[----:B------:R-:W-:Y:S04]  /*10cd0*/  LDSM.16.M88.4 R8, [R196] ;  /* 0x00000000c408783b */ /* 0x000fe80000000200 */
[----:B------:R-:W-:Y:S04]  /*10ce0*/  LDSM.16.M88.4 R40, [R143] ;  /* 0x000000008f28783b */ /* 0x000fe80000000200 */
[----:B------:R-:W-:Y:S04]  /*10cf0*/  LDSM.16.M88.4 R48, [R143+0x800] ;  /* 0x000800008f30783b */ /* 0x000fe80000000200 */
[----:B-1----:R-:W1:Y:S04]  /*10d00*/  LDSM.16.M88.4 R4, [R197] ;  /* 0x00000000c504783b */ /* 0x002e680000000200 */
[----:B------:R-:W2:Y:S04]  /*10d10*/  LDSM.16.M88.4 R56, [R143+0x1000] ;  /* 0x001000008f38783b */ /* 0x000ea80000000200 */
[----:B------:R-:W0:Y:S01]  /*10d20*/  LDGDEPBAR ;  /* 0x00000000000079af */ /* 0x000e220000000000 */
[C---:B-1----:R-:W-:Y:S03]  /*10d30*/  HMMA.16816.F32.BF16 R36, R4.reuse, R44, R20 ;  /* 0x0000002c0424723c */ /* 0x042fe60000041814 */
[----:B------:R-:W-:Y:S05]  /*10d40*/  LDSM.16.M88.4 R20, [R188+0x1800] ;  /* 0x00180000bc14783b */ /* 0x000fea0000000200 */
        /* <DEDUP_REMOVED lines=8> */
[----:B------:R-:W-:Y:S03]  /*10dd0*/  LDSM.16.M88.4 R60, [R143+0x4000] ;  /* 0x004000008f3c783b */ /* 0x000fe60000000200 */
[C---:B------:R-:W-:Y:S08]  /*10de0*/  HMMA.16816.F32.BF16 R36, R8.reuse, R40, R36 ;  /* 0x000000280824723c */ /* 0x040ff00000041824 */
[C---:B------:R-:W-:Y:S01]  /*10df0*/  HMMA.16816.F32.BF16 R16, R8.reuse, R42, R16 ;  /* 0x0000002a0810723c */ /* 0x040fe20000041810 */
[----:B------:R-:W-:Y:S07]  /*10e00*/  LDSM.16.M88.4 R40, [R189+0x1800] ;  /* 0x00180000bd28783b */ /* 0x000fee0000000200 */
[C---:B------:R-:W-:Y:S08]  /*10e10*/  HMMA.16816.F32.BF16 R24, R8.reuse, R48, R24 ;  /* 0x000000300818723c */ /* 0x040ff00000041818 */
[C---:B------:R-:W-:Y:S01]  /*10e20*/  HMMA.16816.F32.BF16 R28, R8.reuse, R50, R28 ;  /* 0x00000032081c723c */ /* 0x040fe2000004181c */
[----:B------:R-:W-:Y:S07]  /*10e30*/  LDSM.16.M88.4 R48, [R189+0x2000] ;  /* 0x00200000bd30783b */ /* 0x000fee0000000200 */
[C---:B--2---:R-:W-:Y:S08]  /*10e40*/  HMMA.16816.F32.BF16 R32, R8.reuse, R56, R32 ;  /* 0x000000380820723c */ /* 0x044ff00000041820 */
        /* <DEDUP_REMOVED lines=64> */
[C---:B------:R-:W-:Y:S08]  /*11250*/  HMMA.16816.F32.BF16 R20, R4.reuse, R22, R16 ;  /* 0x000000160414723c */ /* 0x040ff00000041810 */
[C---:B------:R-:W-:Y:S08]  /*11260*/  HMMA.16816.F32.BF16 R16, R4.reuse, R44, R24 ;  /* 0x0000002c0410723c */ /* 0x040ff00000041818 */
[C---:B------:R-:W-:Y:S01]  /*11270*/  HMMA.16816.F32.BF16 R28, R4.reuse, R46, R28 ;  /* 0x0000002e041c723c */ /* 0x040fe2000004181c */
[----:B------:R-:W-:Y:S07]  /*11280*/  LDSM.16.M88.4 R44, [R188+0x4800] ;  /* 0x00480000bc2c783b */ /* 0x000fee0000000200 */
[C---:B----4-:R-:W-:Y:S08]  /*11290*/  HMMA.16816.F32.BF16 R32, R4.reuse, R52, R32 ;  /* 0x000000340420723c */ /* 0x050ff00000041820 */
[----:B------:R-:W-:Y:S01]  /*112a0*/  HMMA.16816.F32.BF16 R12, R4, R54, R12 ;  /* 0x00000036040c723c */ /* 0x000fe2000004180c */
[----:B------:R-:W1:Y:S04]  /*112b0*/  LDSM.16.M88.4 R4, [R194+0xc000] ;  /* 0x00c00000c204783b */ /* 0x000e680000000200 */
[----:B------:R-:W3:Y:S03]  /*112c0*/  LDSM.16.M88.4 R52, [R188+0x5000] ;  /* 0x00500000bc34783b */ /* 0x000ee60000000200 */
        /* <DEDUP_REMOVED lines=8> */
[----:B------:R-:W2:Y:S04]  /*11350*/  LDSM.16.M88.4 R12, [R195+0xc000] ;  /* 0x00c00000c30c783b */ /* 0x000ea80000000200 */
[----:B------:R-:W4:Y:S03]  /*11360*/  LDSM.16.M88.4 R60, [R189+0x5800] ;  /* 0x00580000bd3c783b */ /* 0x000f260000000200 */
[C---:B-1----:R-:W-:Y:S08]  /*11370*/  HMMA.16816.F32.BF16 R28, R4.reuse, R46, R24 ;  /* 0x0000002e041c723c */ /* 0x042ff00000041818 */
[C---:B------:R-:W-:Y:S01]  /*11380*/  HMMA.16816.F32.BF16 R36, R4.reuse, R44, R36 ;  /* 0x0000002c0424723c */ /* 0x040fe20000041824 */
[----:B------:R-:W-:Y:S07]  /*11390*/  LDSM.16.M88.4 R44, [R2+0x4800] ;  /* 0x00480000022c783b */ /* 0x000fee0000000200 */
[C---:B---3--:R-:W-:Y:S08]  /*113a0*/  HMMA.16816.F32.BF16 R24, R4.reuse, R52, R20 ;  /* 0x000000340418723c */ /* 0x048ff00000041814 */
[C---:B------:R-:W-:Y:S01]  /*113b0*/  HMMA.16816.F32.BF16 R20, R4.reuse, R54, R16 ;  /* 0x000000360414723c */ /* 0x040fe20000041810 */
[----:B------:R-:W-:Y:S07]  /*113c0*/  LDSM.16.M88.4 R52, [R2+0x5000] ;  /* 0x005000000234783b */ /* 0x000fee0000000200 */
[C---:B------:R-:W-:Y:S08]  /*113d0*/  HMMA.16816.F32.BF16 R16, R4.reuse, R56, R32 ;  /* 0x000000380410723c */ /* 0x040ff00000041820 */
[----:B------:R-:W-:Y:S01]  /*113e0*/  HMMA.16816.F32.BF16 R4, R4, R58, R8 ;  /* 0x0000003a0404723c */ /* 0x000fe20000041808 */
[----:B------:R-:W1:Y:S04]  /*113f0*/  LDSM.16.M88.4 R8, [R197+0xc000] ;  /* 0x00c00000c508783b */ /* 0x000e680000000200 */
[----:B------:R-:W3:Y:S03]  /*11400*/  LDSM.16.M88.4 R56, [R2+0x5800] ;  /* 0x005800000238783b */ /* 0x000ee60000000200 */
[C---:B--2---:R-:W-:Y:S01]  /*11410*/  HMMA.16816.F32.BF16 R32, R12.reuse, R40, R36 ;  /* 0x000000280c20723c */ /* 0x044fe20000041824 */
[----:B------:R-:W-:Y:S07]  /*11420*/  LDSM.16.M88.4 R36, [R143+0x5000] ;  /* 0x005000008f24783b */ /* 0x000fee0000000200 */
[C---:B------:R-:W-:Y:S01]  /*11430*/  HMMA.16816.F32.BF16 R28, R12.reuse, R42, R28 ;  /* 0x0000002a0c1c723c */ /* 0x040fe2000004181c */
[----:B------:R-:W-:Y:S07]  /*11440*/  LDSM.16.M88.4 R40, [R143+0x4800] ;  /* 0x004800008f28783b */ /* 0x000fee0000000200 */
[C---:B------:R-:W-:Y:S08]  /*11450*/  HMMA.16816.F32.BF16 R24, R12.reuse, R48, R24 ;  /* 0x000000300c18723c */ /* 0x040ff00000041818 */
[C---:B------:R-:W-:Y:S01]  /*11460*/  HMMA.16816.F32.BF16 R20, R12.reuse, R50, R20 ;  /* 0x000000320c14723c */ /* 0x040fe20000041814 */
[----:B------:R-:W-:Y:S07]  /*11470*/  LDSM.16.M88.4 R48, [R143+0x5800] ;  /* 0x005800008f30783b */ /* 0x000fee0000000200 */
[C---:B----4-:R-:W-:Y:S08]  /*11480*/  HMMA.16816.F32.BF16 R16, R12.reuse, R60, R16 ;  /* 0x0000003c0c10723c */ /* 0x050ff00000041810 */
[----:B------:R-:W-:Y:S01]  /*11490*/  HMMA.16816.F32.BF16 R12, R12, R62, R4 ;  /* 0x0000003e0c0c723c */ /* 0x000fe20000041804 */
[----:B------:R-:W2:Y:S01]  /*114a0*/  LDSM.16.M88.4 R4, [R196+0xc000] ;  /* 0x00c00000c404783b */ /* 0x000ea20000000200 */
[----:B------:R-:W-:-:S06]  /*114b0*/  DEPBAR.LE SB0, 0x0 ;  /* 0x000080000000791a */ /* 0x000fcc0000000000 */
[C---:B-1----:R-:W-:Y:S08]  /*114c0*/  HMMA.16816.F32.BF16 R32, R8.reuse, R44, R32 ;  /* 0x0000002c0820723c */ /* 0x042ff00000041820 */
[C---:B------:R-:W-:Y:S08]  /*114d0*/  HMMA.16816.F32.BF16 R28, R8.reuse, R46, R28 ;  /* 0x0000002e081c723c */ /* 0x040ff0000004181c */
[C---:B------:R-:W-:Y:S08]  /*114e0*/  HMMA.16816.F32.BF16 R24, R8.reuse, R52, R24 ;  /* 0x000000340818723c */ /* 0x040ff00000041818 */
[C---:B------:R-:W-:Y:S08]  /*114f0*/  HMMA.16816.F32.BF16 R20, R8.reuse, R54, R20 ;  /* 0x000000360814723c */ /* 0x040ff00000041814 */
[C---:B---3--:R-:W-:Y:S08]  /*11500*/  HMMA.16816.F32.BF16 R16, R8.reuse, R56, R16 ;  /* 0x000000380810723c */ /* 0x048ff00000041810 */
[----:B------:R-:W-:Y:S08]  /*11510*/  HMMA.16816.F32.BF16 R8, R8, R58, R12 ;  /* 0x0000003a0808723c */ /* 0x000ff0000004180c */
[C---:B--2---:R-:W-:Y:S08]  /*11520*/  HMMA.16816.F32.BF16 R12, R4.reuse, R40, R32 ;  /* 0x00000028040c723c */ /* 0x044ff00000041820 */
        /* <DEDUP_REMOVED lines=13> */
[C---:B------:R-:W-:Y:S01]  /*11600*/  LOP3.LUT P5, RZ, R207.reuse, 0x8, RZ, 0xc0, !PT ;  /* 0x00000008cfff7812 */ /* 0x040fe200078ac0ff */
[----:B------:R-:W-:Y:S01]  /*11610*/  IMAD R2, R2, c[0x0][0x1e0], RZ ;  /* 0x0000780002027a24 */ /* 0x000fe200078e02ff */
[C---:B------:R-:W-:Y:S02]  /*11620*/  LOP3.LUT P6, RZ, R207.reuse, 0x4, RZ, 0xc0, !PT ;  /* 0x00000004cfff7812 */ /* 0x040fe400078cc0ff */
[C---:B------:R-:W-:Y:S01]  /*11630*/  LOP3.LUT P3, RZ, R207.reuse, 0x2, RZ, 0xc0, !PT ;  /* 0x00000002cfff7812 */ /* 0x040fe2000786c0ff */
[----:B------:R-:W-:Y:S01]  /*11640*/  IMAD R4, R0, c[0x0][0x1e4], R2 ;  /* 0x0000790000047a24 */ /* 0x000fe200078e0202 */
[----:B------:R-:W-:Y:S01]  /*11650*/  LOP3.LUT P4, RZ, R207, 0x1, RZ, 0xc0, !PT ;  /* 0x00000001cfff7812 */ /* 0x000fe2000788c0ff */
[----:B------:R-:W-:-:S02]  /*11660*/  @P0 IMAD.MOV.U32 R6, RZ, RZ, c[0x0][0x1e0] ;  /* 0x00007800ff060624 */ /* 0x000fc400078e00ff */
        /* <DEDUP_REMOVED lines=27> */
.L_x_1478:
[----:B------:R-:W-:Y:S05]  /*11820*/  BSYNC B0 ;  /* 0x0000000000007941 */ /* 0x000fea0003800000 */
.L_x_1477:
[----:B------:R-:W-:Y:S01]  /*11830*/  IMAD.IADD R0, R65, 0x1, -R217 ;  /* 0x0000000141007824 */ /* 0x000fe200078e0ad9 */
[----:B------:R-:W-:Y:S04]  /*11840*/  LDSM.16.MT88.4 R44, [R192] ;  /* 0x00000000c02c783b */ /* 0x000fe80000004200 */
        /* <DEDUP_REMOVED lines=8> */
[----:B------:R-:W-:Y:S02]  /*118d0*/  ISETP.GT.AND P4, PT, R0, 0x9, PT ;  /* 0x000000090000780c */ /* 0x000fe40003f84270 */
[----:B------:R-:W-:Y:S01]  /*118e0*/  FSEL R7, R40, -INF , P0 ;  /* 0xff80000028077808 */ /* 0x000fe20000000000 */
[----:B------:R-:W-:Y:S01]  /*118f0*/  LDSM.16.MT88.4 R64, [R193+0x3000] ;  /* 0x00300000c140783b */ /* 0x000fe20000004200 */
[----:B------:R-:W-:-:S02]  /*11900*/  FMNMX.FTZ R2, R5, R6, !PT ;  /* 0x0000000605027209 */ /* 0x000fc40007810000 */
[C---:B------:R-:W-:Y:S01]  /*11910*/  ISETP.GT.AND P6, PT, R0.reuse, 0x10, PT ;  /* 0x000000100000780c */ /* 0x040fe20003fc4270 */
[----:B------:R-:W-:Y:S01]  /*11920*/  LDSM.16.MT88.4 R68, [R191+0x3000] ;  /* 0x00300000bf44783b */ /* 0x000fe20000004200 */
[----:B------:R-:W-:Y:S02]  /*11930*/  FSEL R9, R41, -INF , P4 ;  /* 0xff80000029097808 */ /* 0x000fe40002000000 */
[----:B------:R-:W-:Y:S01]  /*11940*/  FMNMX.FTZ R2, R7, R2, !PT ;  /* 0x0000000207027209 */ /* 0x000fe20007810000 */
[----:B------:R-:W-:Y:S01]  /*11950*/  LDSM.16.MT88.4 R72, [R191+0x3800] ;  /* 0x00380000bf48783b */ /* 0x000fe20000004200 */
[----:B------:R-:W-:Y:S02]  /*11960*/  ISETP.GT.AND P5, PT, R0, 0x11, PT ;  /* 0x000000110000780c */ /* 0x000fe40003fa4270 */
[----:B------:R-:W-:Y:S01]  /*11970*/  FSEL R8, R28, -INF , P6 ;  /* 0xff8000001c087808 */ /* 0x000fe20003000000 */
[----:B------:R-:W-:Y:S01]  /*11980*/  LDSM.16.MT88.4 R76, [R192+0x3000] ;  /* 0x00300000c04c783b */ /* 0x000fe20000004200 */
[----:B------:R-:W-:-:S02]  /*11990*/  FMNMX.FTZ R2, R9, R2, !PT ;  /* 0x0000000209027209 */ /* 0x000fc40007810000 */
[----:B------:R-:W-:Y:S01]  /*119a0*/  ISETP.GT.AND P3, PT, R0, 0x18, PT ;  /* 0x000000180000780c */ /* 0x000fe20003f64270 */
[----:B------:R-:W-:Y:S01]  /*119b0*/  LDSM.16.MT88.4 R160, [R190+0x1000] ;  /* 0x00100000bea0783b */ /* 0x000fe20000004200 */
[----:B------:R-:W-:Y:S02]  /*119c0*/  FSEL R10, R29, -INF , P5 ;  /* 0xff8000001d0a7808 */ /* 0x000fe40002800000 */
[----:B------:R-:W-:Y:S01]  /*119d0*/  FMNMX.FTZ R2, R8, R2, !PT ;  /* 0x0000000208027209 */ /* 0x000fe20007810000 */
[----:B------:R-:W-:Y:S01]  /*119e0*/  LDSM.16.MT88.4 R152, [R191+0x1000] ;  /* 0x00100000bf98783b */ /* 0x000fe20000004200 */
[----:B------:R-:W-:Y:S02]  /*119f0*/  ISETP.GT.AND P5, PT, R0, 0x19, PT ;  /* 0x000000190000780c */ /* 0x000fe40003fa4270 */
[----:B------:R-:W-:Y:S01]  /*11a00*/  FSEL R11, R20, -INF , P3 ;  /* 0xff800000140b7808 */ /* 0x000fe20001800000 */
[----:B------:R-:W0:Y:S01]  /*11a10*/  LDGDEPBAR ;  /* 0x00000000000079af */ /* 0x000e220000000000 */
[----:B------:R-:W-:-:S02]  /*11a20*/  FMNMX.FTZ R2, R10, R2, !PT ;  /* 0x000000020a027209 */ /* 0x000fc40007810000 */
        /* <DEDUP_REMOVED lines=15> */
[----:B------:R-:W-:Y:S02]  /*11b20*/  FMNMX.FTZ R3, R14, R20, !PT ;  /* 0x000000140e037209 */ /* 0x000fe40007810000 */
[----:B------:R-:W-:Y:S02]  /*11b30*/  FSEL R91, R25, -INF , P0 ;  /* 0xff800000195b7808 */ /* 0x000fe40000000000 */
[----:B------:R-:W-:-:S02]  /*11b40*/  FMNMX.FTZ R2, R92, R2, !PT ;  /* 0x000000025c027209 */ /* 0x000fc40007810000 */
[----:B------:R-:W-:Y:S02]  /*11b50*/  FSEL R18, R43, -INF , P4 ;  /* 0xff8000002b127808 */ /* 0x000fe40002000000 */
[----:B------:R-:W-:Y:S01]  /*11b60*/  FMNMX.FTZ R3, R19, R3, !PT ;  /* 0x0000000313037209 */ /* 0x000fe20007810000 */
[----:B------:R-:W-:Y:S01]  /*11b70*/  LDSM.16.MT88.4 R40, [R191+0x800] ;  /* 0x00080000bf28783b */ /* 0x000fe20000004200 */
[----:B------:R-:W-:Y:S02]  /*11b80*/  FSEL R17, R30, -INF , P6 ;  /* 0xff8000001e117808 */ /* 0x000fe40003000000 */
[----:B------:R-:W-:Y:S02]  /*11b90*/  FMNMX.FTZ R2, R91, R2, !PT ;  /* 0x000000025b027209 */ /* 0x000fe40007810000 */
[C---:B------:R-:W-:Y:S02]  /*11ba0*/  ISETP.GT.AND P6, PT, R0.reuse, 0x11, PT ;  /* 0x000000110000780c */ /* 0x040fe40003fc4270 */
[----:B------:R-:W-:Y:S01]  /*11bb0*/  ISETP.GT.AND P4, PT, R0, 0x18, PT ;  /* 0x000000180000780c */ /* 0x000fe20003f84270 */
[----:B------:R-:W1:Y:S01]  /*11bc0*/  SHFL.BFLY PT, R4, R2, 0x2, 0x1f ;  /* 0x0c401f0002047f89 */ /* 0x000e6200000e0000 */
[----:B------:R-:W-:-:S02]  /*11bd0*/  FMNMX.FTZ R0, R18, R3, !PT ;  /* 0x0000000312007209 */ /* 0x000fc40007810000 */
[----:B------:R-:W-:Y:S02]  /*11be0*/  FSEL R13, R31, -INF , P6 ;  /* 0xff8000001f0d7808 */ /* 0x000fe40003000000 */
[----:B------:R-:W-:Y:S01]  /*11bf0*/  FMNMX.FTZ R0, R17, R0, !PT ;  /* 0x0000000011007209 */ /* 0x000fe20007810000 */
[----:B------:R-:W-:Y:S01]  /*11c00*/  LDSM.16.MT88.4 R28, [R193] ;  /* 0x00000000c11c783b */ /* 0x000fe20000004200 */
[----:B------:R-:W-:Y:S02]  /*11c10*/  FSEL R16, R22, -INF , P4 ;  /* 0xff80000016107808 */ /* 0x000fe40002000000 */
[----:B------:R-:W-:Y:S02]  /*11c20*/  FMNMX.FTZ R0, R13, R0, !PT ;  /* 0x000000000d007209 */ /* 0x000fe40007810000 */
[----:B------:R-:W-:Y:S02]  /*11c30*/  FSEL R15, R23, -INF , P5 ;  /* 0xff800000170f7808 */ /* 0x000fe40002800000 */
[----:B------:R-:W-:-:S02]  /*11c40*/  FMNMX.FTZ R0, R16, R0, !PT ;  /* 0x0000000010007209 */ /* 0x000fc40007810000 */
[----:B------:R-:W-:Y:S02]  /*11c50*/  FSEL R90, R34, -INF , P3 ;  /* 0xff800000225a7808 */ /* 0x000fe40001800000 */
[----:B------:R-:W-:Y:S02]  /*11c60*/  FMNMX.FTZ R0, R15, R0, !PT ;  /* 0x000000000f007209 */ /* 0x000fe40007810000 */
[----:B------:R-:W-:Y:S02]  /*11c70*/  FSEL R89, R35, -INF , P2 ;  /* 0xff80000023597808 */ /* 0x000fe40001000000 */
[----:B------:R-:W-:Y:S01]  /*11c80*/  FMNMX.FTZ R3, R90, R0, !PT ;  /* 0x000000005a037209 */ /* 0x000fe20007810000 */
[----:B------:R-:W-:Y:S01]  /*11c90*/  LDSM.16.MT88.4 R32, [R191] ;  /* 0x00000000bf20783b */ /* 0x000fe20000004200 */
[----:B------:R-:W-:Y:S02]  /*11ca0*/  FSEL R88, R26, -INF , P1 ;  /* 0xff8000001a587808 */ /* 0x000fe40000800000 */
[----:B------:R-:W-:-:S02]  /*11cb0*/  FMNMX.FTZ R3, R89, R3, !PT ;  /* 0x0000000359037209 */ /* 0x000fc40007810000 */
[----:B-1----:R-:W-:Y:S02]  /*11cc0*/  FMNMX.FTZ R0, R2, R4, !PT ;  /* 0x0000000402007209 */ /* 0x002fe40007810000 */
[----:B------:R-:W-:Y:S02]  /*11cd0*/  FSEL R87, R27, -INF , P0 ;  /* 0xff8000001b577808 */ /* 0x000fe40000000000 */
[----:B------:R-:W-:Y:S01]  /*11ce0*/  FMNMX.FTZ R3, R88, R3, !PT ;  /* 0x0000000358037209 */ /* 0x000fe20007810000 */
[----:B------:R-:W1:Y:S03]  /*11cf0*/  SHFL.BFLY PT, R2, R0, 0x1, 0x1f ;  /* 0x0c201f0000027f89 */ /* 0x000e6600000e0000 */
[----:B------:R-:W-:Y:S01]  /*11d00*/  FMNMX.FTZ R3, R87, R3, !PT ;  /* 0x0000000357037209 */ /* 0x000fe20007810000 */
[----:B------:R-:W-:Y:S04]  /*11d10*/  LDSM.16.MT88.4 R24, [R190+0x800] ;  /* 0x00080000be18783b */ /* 0x000fe80000004200 */
[----:B------:R-:W2:Y:S01]  /*11d20*/  SHFL.BFLY PT, R4, R3, 0x2, 0x1f ;  /* 0x0c401f0003047f89 */ /* 0x000ea200000e0000 */
[----:B-1----:R-:W-:-:S04]  /*11d30*/  FMNMX.FTZ R137, R0, R2, !PT ;  /* 0x0000000200897209 */ /* 0x002fc80007810000 */
[C---:B------:R-:W-:Y:S01]  /*11d40*/  FSETP.NEU.FTZ.AND P0, PT, R137.reuse, -INF , PT ;  /* 0xff8000008900780b */ /* 0x040fe20003f1d000 */
[----:B------:R-:W-:Y:S01]  /*11d50*/  FMUL.FTZ R2, R137, c[0x0][0x2d0] ;  /* 0x0000b40089027a20 */ /* 0x000fe20000410000 */
[----:B--2---:R-:W-:-:S04]  /*11d60*/  FMNMX.FTZ R0, R3, R4, !PT ;  /* 0x0000000403007209 */ /* 0x004fc80007810000 */
[----:B------:R-:W-:Y:S01]  /*11d70*/  FSEL R2, R2, RZ, P0 ;  /* 0x000000ff02027208 */ /* 0x000fe20000000000 */
[----:B------:R-:W1:Y:S04]  /*11d80*/  SHFL.BFLY PT, R4, R0, 0x1, 0x1f ;  /* 0x0c201f0000047f89 */ /* 0x000e6800000e0000 */
[----:B------:R-:W-:-:S04]  /*11d90*/  FFMA.FTZ R3, R5, c[0x0][0x2d0], -R2 ;  /* 0x0000b40005037a23 */ /* 0x000fc80000010802 */
[----:B------:R2:W-:Y:S02]  /*11da0*/  MUFU.EX2 R84, R3 ;  /* 0x0000000300547308 */ /* 0x0005e40000000800 */
[--C-:B--2---:R-:W-:Y:S01]  /*11db0*/  FFMA.FTZ R3, R6, c[0x0][0x2d0], -R2.reuse ;  /* 0x0000b40006037a23 */ /* 0x104fe20000010802 */
[----:B-1----:R-:W-:Y:S01]  /*11dc0*/  FMNMX.FTZ R136, R0, R4, !PT ;  /* 0x0000000400887209 */ /* 0x002fe20007810000 */
[----:B------:R-:W-:-:S04]  /*11dd0*/  FFMA.FTZ R0, R10, c[0x0][0x2d0], -R2 ;  /* 0x0000b4000a007a23 */ /* 0x000fc80000010802 */
[----:B------:R1:W2:Y:S01]  /*11de0*/  MUFU.EX2 R83, R3 ;  /* 0x0000000300537308 */ /* 0x0002a20000000800 */
[----:B------:R-:W-:-:S07]  /*11df0*/  FSETP.NEU.FTZ.AND P0, PT, R136, -INF , PT ;  /* 0xff8000008800780b */ /* 0x000fce0003f1d000 */
[----:B------:R3:W-:Y:S01]  /*11e00*/  MUFU.EX2 R252, R0 ;  /* 0x0000000000fc7308 */ /* 0x0007e20000000800 */
[----:B-1----:R-:W-:Y:S02]  /*11e10*/  FFMA.FTZ R3, R7, c[0x0][0x2d0], -R2 ;  /* 0x0000b40007037a23 */ /* 0x002fe40000010802 */
[----:B------:R-:W1:Y:S05]  /*11e20*/  LDSM.16.MT88.4 R4, [R190] ;  /* 0x00000000be04783b */ /* 0x000e6a0000004200 */
[----:B------:R4:W-:Y:S01]  /*11e30*/  MUFU.EX2 R86, R3 ;  /* 0x0000000300567308 */ /* 0x0009e20000000800 */
[----:B---3--:R-:W-:-:S05]  /*11e40*/  FMUL.FTZ R0, R136, c[0x0][0x2d0] ;  /* 0x0000b40088007a20 */ /* 0x008fca0000410000 */
[----:B------:R-:W-:Y:S01]  /*11e50*/  FSEL R0, R0, RZ, P0 ;  /* 0x000000ff00007208 */ /* 0x000fe20000000000 */
[----:B----4-:R-:W-:-:S04]  /*11e60*/  FFMA.FTZ R3, R9, c[0x0][0x2d0], -R2 ;  /* 0x0000b40009037a23 */ /* 0x010fc80000010802 */
[----:B------:R3:W4:Y:S02]  /*11e70*/  MUFU.EX2 R85, R3 ;  /* 0x0000000300557308 */ /* 0x0007240000000800 */
[----:B---3--:R-:W-:Y:S01]  /*11e80*/  FFMA.FTZ R3, R8, c[0x0][0x2d0], -R2 ;  /* 0x0000b40008037a23 */ /* 0x008fe20000010802 */
[----:B--2---:R-:W-:Y:S02]  /*11e90*/  F2FP.BF16.PACK_AB R8, R83, R84 ;  /* 0x000000545308723e */ /* 0x004fe400000010ff */
[----:B----4-:R-:W-:-:S03]  /*11ea0*/  F2FP.BF16.PACK_AB R10, R85, R86 ;  /* 0x00000056550a723e */ /* 0x010fc600000010ff */
[----:B------:R2:W-:Y:S02]  /*11eb0*/  MUFU.EX2 R95, R3 ;  /* 0x00000003005f7308 */ /* 0x0005e40000000800 */
[----:B--2---:R-:W-:-:S06]  /*11ec0*/  FFMA.FTZ R3, R11, c[0x0][0x2d0], -R2 ;  /* 0x0000b4000b037a23 */ /* 0x004fcc0000010802 */
[----:B------:R2:W-:Y:S02]  /*11ed0*/  MUFU.EX2 R205, R3 ;  /* 0x0000000300cd7308 */ /* 0x0005e40000000800 */
[----:B--2---:R-:W-:-:S06]  /*11ee0*/  FFMA.FTZ R3, R12, c[0x0][0x2d0], -R2 ;  /* 0x0000b4000c037a23 */ /* 0x004fcc0000010802 */
[----:B------:R2:W-:Y:S02]  /*11ef0*/  MUFU.EX2 R204, R3 ;  /* 0x0000000300cc7308 */ /* 0x0005e40000000800 */
[----:B--2---:R-:W-:-:S06]  /*11f00*/  FFMA.FTZ R3, R14, c[0x0][0x2d0], -R0 ;  /* 0x0000b4000e037a23 */ /* 0x004fcc0000010800 */
[----:B------:R2:W-:Y:S02]  /*11f10*/  MUFU.EX2 R82, R3 ;  /* 0x0000000300527308 */ /* 0x0005e40000000800 */
[----:B--2---:R-:W-:-:S06]  /*11f20*/  FFMA.FTZ R3, R20, c[0x0][0x2d0], -R0 ;  /* 0x0000b40014037a23 */ /* 0x004fcc0000010800 */
[----:B------:R2:W3:Y:S02]  /*11f30*/  MUFU.EX2 R81, R3 ;  /* 0x0000000300517308 */ /* 0x0004e40000000800 */
[----:B--2---:R-:W-:Y:S01]  /*11f40*/  FFMA.FTZ R3, R19, c[0x0][0x2d0], -R0 ;  /* 0x0000b40013037a23 */ /* 0x004fe20000010800 */
[----:B---3--:R-:W-:-:S05]  /*11f50*/  F2FP.BF16.PACK_AB R9, R81, R82 ;  /* 0x000000525109723e */ /* 0x008fca00000010ff */
[----:B------:R2:W-:Y:S02]  /*11f60*/  MUFU.EX2 R80, R3 ;  /* 0x0000000300507308 */ /* 0x0005e40000000800 */
[----:B--2---:R-:W-:-:S06]  /*11f70*/  FFMA.FTZ R3, R18, c[0x0][0x2d0], -R0 ;  /* 0x0000b40012037a23 */ /* 0x004fcc0000010800 */
[----:B------:R2:W3:Y:S02]  /*11f80*/  MUFU.EX2 R203, R3 ;  /* 0x0000000300cb7308 */ /* 0x0004e40000000800 */
[----:B--2---:R-:W-:Y:S01]  /*11f90*/  FFMA.FTZ R3, R17, c[0x0][0x2d0], -R0 ;  /* 0x0000b40011037a23 */ /* 0x004fe20000010800 */
[----:B---3--:R-:W-:-:S05]  /*11fa0*/  F2FP.BF16.PACK_AB R11, R203, R80 ;  /* 0x00000050cb0b723e */ /* 0x008fca00000010ff */
[----:B------:R2:W-:Y:S02]  /*11fb0*/  MUFU.EX2 R201, R3 ;  /* 0x0000000300c97308 */ /* 0x0005e40000000800 */
[----:B-1----:R-:W-:Y:S07]  /*11fc0*/  HMMA.16816.F32.BF16 R20, R8, R4, RZ ;  /* 0x000000040814723c */ /* 0x002fee00000418ff */
[----:B------:R-:W-:Y:S01]  /*11fd0*/  F2FP.BF16.PACK_AB R4, R252, R95 ;  /* 0x0000005ffc04723e */ /* 0x000fe200000010ff */
[----:B--2---:R-:W-:-:S04]  /*11fe0*/  FFMA.FTZ R3, R13, c[0x0][0x2d0], -R0 ;  /* 0x0000b4000d037a23 */ /* 0x004fc80000010800 */
[----:B------:R1:W2:Y:S02]  /*11ff0*/  MUFU.EX2 R199, R3 ;  /* 0x0000000300c77308 */ /* 0x0002a40000000800 */
[--C-:B-1----:R-:W-:Y:S01]  /*12000*/  FFMA.FTZ R3, R16, c[0x0][0x2d0], -R0.reuse ;  /* 0x0000b40010037a23 */ /* 0x102fe20000010800 */
[----:B--2---:R-:W-:Y:S01]  /*12010*/  F2FP.BF16.PACK_AB R5, R199, R201 ;  /* 0x000000c9c705723e */ /* 0x004fe200000010ff */
[----:B------:R-:W-:Y:S04]  /*12020*/  HMMA.16816.F32.BF16 R16, R8, R6, RZ ;  /* 0x000000060810723c */ /* 0x000fe800000418ff */
[----:B------:R1:W-:Y:S03]  /*12030*/  MUFU.EX2 R198, R3 ;  /* 0x0000000300c67308 */ /* 0x0003e60000000800 */
[----:B------:R-:W-:Y:S01]  /*12040*/  F2FP.BF16.PACK_AB R6, R204, R205 ;  /* 0x000000cdcc06723e */ /* 0x000fe200000010ff */
[----:B-1----:R-:W-:-:S02]  /*12050*/  FFMA.FTZ R3, R15, c[0x0][0x2d0], -R0 ;  /* 0x0000b4000f037a23 */ /* 0x002fc40000010800 */
[----:B------:R-:W-:Y:S02]  /*12060*/  HMMA.16816.F32.BF16 R12, R8, R32, RZ ;  /* 0x00000020080c723c */ /* 0x000fe400000418ff */
[----:B------:R-:W1:Y:S02]  /*12070*/  MUFU.EX2 R132, R3 ;  /* 0x0000000300847308 */ /* 0x000e640000000800 */
[----:B-1----:R-:W-:-:S07]  /*12080*/  F2FP.BF16.PACK_AB R7, R132, R198 ;  /* 0x000000c68407723e */ /* 0x002fce00000010ff */
[C---:B------:R-:W-:Y:S08]  /*12090*/  HMMA.16816.F32.BF16 R164, R4.reuse, R24, R20 ;  /* 0x0000001804a4723c */ /* 0x040ff00000041814 */
[----:B------:R-:W-:Y:S01]  /*120a0*/  HMMA.16816.F32.BF16 R36, R4, R26, R16 ;  /* 0x0000001a0424723c */ /* 0x000fe20000041810 */
[----:B------:R-:W1:Y:S07]  /*120b0*/  LDSM.16.MT88.4 R24, [R193+0x800] ;  /* 0x00080000c118783b */ /* 0x000e6e0000004200 */
[----:B------:R-:W-:Y:S08]  /*120c0*/  HMMA.16816.F32.BF16 R20, R8, R28, RZ ;  /* 0x0000001c0814723c */ /* 0x000ff000000418ff */
[----:B------:R-:W-:Y:S08]  /*120d0*/  HMMA.16816.F32.BF16 R156, R4, R40, R12 ;  /* 0x00000028049c723c */ /* 0x000ff0000004180c */
[----:B------:R-:W-:Y:S01]  /*120e0*/  HMMA.16816.F32.BF16 R12, R8, R34, RZ ;  /* 0x00000022080c723c */ /* 0x000fe200000418ff */
[----:B------:R-:W-:Y:S01]  /*120f0*/  IMAD.MOV.U32 R98, RZ, RZ, R36 ;  /* 0x000000ffff627224 */ /* 0x000fe200078e0024 */
[----:B------:R-:W-:Y:S01]  /*12100*/  LDSM.16.MT88.4 R32, [R190+0x2000] ;  /* 0x00200000be20783b */ /* 0x000fe20000004200 */
[----:B------:R-:W-:-:S02]  /*12110*/  IMAD.MOV.U32 R97, RZ, RZ, R37 ;  /* 0x000000ffff617224 */ /* 0x000fc400078e0025 */
[----:B------:R-:W-:Y:S02]  /*12120*/  IMAD.MOV.U32 R96, RZ, RZ, R38 ;  /* 0x000000ffff607224 */ /* 0x000fe400078e0026 */
[----:B------:R-:W-:Y:S01]  /*12130*/  IMAD.MOV.U32 R3, RZ, RZ, R39 ;  /* 0x000000ffff037224 */ /* 0x000fe200078e0027 */
[----:B------:R-:W-:Y:S01]  /*12140*/  HMMA.16816.F32.BF16 R16, R8, R30, RZ ;  /* 0x0000001e0810723c */ /* 0x000fe200000418ff */
[----:B------:R-:W2:Y:S07]  /*12150*/  LDSM.16.MT88.4 R36, [R190+0x1800] ;  /* 0x00180000be24783b */ /* 0x000eae0000004200 */
[----:B-1----:R-:W-:Y:S08]  /*12160*/  HMMA.16816.F32.BF16 R148, R4, R24, R20 ;  /* 0x000000180494723c */ /* 0x002ff00000041814 */
[----:B------:R-:W-:Y:S08]  /*12170*/  HMMA.16816.F32.BF16 R20, R8, R46, RZ ;  /* 0x0000002e0814723c */ /* 0x000ff000000418ff */
[----:B------:R-:W-:Y:S01]  /*12180*/  HMMA.16816.F32.BF16 R144, R4, R42, R12 ;  /* 0x0000002a0490723c */ /* 0x000fe2000004180c */
[----:B------:R-:W-:Y:S07]  /*12190*/  LDSM.16.MT88.4 R40, [R190+0x3800] ;  /* 0x00380000be28783b */ /* 0x000fee0000004200 */
[----:B------:R-:W-:Y:S01]  /*121a0*/  HMMA.16816.F32.BF16 R12, R8, R44, RZ ;  /* 0x0000002c080c723c */ /* 0x000fe200000418ff */
[----:B------:R-:W-:Y:S07]  /*121b0*/  LDSM.16.MT88.4 R44, [R192+0x2000] ;  /* 0x00200000c02c783b */ /* 0x000fee0000004200 */
[C---:B------:R-:W-:Y:S01]  /*121c0*/  HMMA.16816.F32.BF16 R56, R4.reuse, R26, R16 ;  /* 0x0000001a0438723c */ /* 0x040fe20000041810 */
[----:B------:R-:W1:Y:S07]  /*121d0*/  LDSM.16.MT88.4 R24, [R193+0x1800] ;  /* 0x00180000c118783b */ /* 0x000e6e0000004200 */
[C---:B------:R-:W-:Y:S01]  /*121e0*/  HMMA.16816.F32.BF16 R236, R4.reuse, R54, R20 ;  /* 0x0000003604ec723c */ /* 0x040fe20000041814 */
[----:B------:R-:W3:Y:S07]  /*121f0*/  LDSM.16.MT88.4 R20, [R192+0x1800] ;  /* 0x00180000c014783b */ /* 0x000eee0000004200 */
[----:B------:R-:W-:Y:S01]  /*12200*/  HMMA.16816.F32.BF16 R248, R4, R52, R12 ;  /* 0x0000003404f8723c */ /* 0x000fe2000004180c */
[----:B------:R-:W4:Y:S07]  /*12210*/  LDSM.16.MT88.4 R52, [R193+0x2000] ;  /* 0x00200000c134783b */ /* 0x000f2e0000004200 */
[----:B--2---:R-:W-:Y:S01]  /*12220*/  HMMA.16816.F32.BF16 R28, R8, R36, RZ ;  /* 0x00000024081c723c */ /* 0x004fe200000418ff */
[----:B------:R-:W-:-:S02]  /*12230*/  IMAD.MOV.U32 R102, RZ, RZ, R56 ;  /* 0x000000ffff667224 */ /* 0x000fc400078e0038 */
[----:B------:R-:W-:Y:S02]  /*12240*/  IMAD.MOV.U32 R101, RZ, RZ, R57 ;  /* 0x000000ffff657224 */ /* 0x000fe400078e0039 */
[----:B------:R-:W-:Y:S02]  /*12250*/  IMAD.MOV.U32 R100, RZ, RZ, R58 ;  /* 0x000000ffff647224 */ /* 0x000fe400078e003a */
[----:B------:R-:W-:Y:S01]  /*12260*/  IMAD.MOV.U32 R99, RZ, RZ, R59 ;  /* 0x000000ffff637224 */ /* 0x000fe200078e003b */
[C---:B------:R-:W-:Y:S01]  /*12270*/  HMMA.16816.F32.BF16 R16, R8.reuse, R38, RZ ;  /* 0x000000260810723c */ /* 0x040fe200000418ff */
[----:B------:R-:W2:Y:S07]  /*12280*/  LDSM.16.MT88.4 R56, [R191+0x2000] ;  /* 0x00200000bf38783b */ /* 0x000eae0000004200 */
[C---:B------:R-:W-:Y:S08]  /*12290*/  HMMA.16816.F32.BF16 R12, R8.reuse, R48, RZ ;  /* 0x00000030080c723c */ /* 0x040ff000000418ff */
[----:B-1----:R-:W-:Y:S08]  /*122a0*/  HMMA.16816.F32.BF16 R36, R8, R24, RZ ;  /* 0x000000180824723c */ /* 0x002ff000000418ff */
[C---:B------:R-:W-:Y:S08]  /*122b0*/  HMMA.16816.F32.BF16 R244, R4.reuse, R32, R28 ;  /* 0x0000002004f4723c */ /* 0x040ff0000004181c */
[----:B------:R-:W-:Y:S08]  /*122c0*/  HMMA.16816.F32.BF16 R240, R4, R34, R16 ;  /* 0x0000002204f0723c */ /* 0x000ff00000041810 */
[C---:B------:R-:W-:Y:S08]  /*122d0*/  HMMA.16816.F32.BF16 R32, R8.reuse, R26, RZ ;  /* 0x0000001a0820723c */ /* 0x040ff000000418ff */
[C---:B---3--:R-:W-:Y:S08]  /*122e0*/  HMMA.16816.F32.BF16 R28, R8.reuse, R20, RZ ;  /* 0x00000014081c723c */ /* 0x048ff000000418ff */
[C---:B------:R-:W-:Y:S08]  /*122f0*/  HMMA.16816.F32.BF16 R24, R8.reuse, R22, RZ ;  /* 0x000000160818723c */ /* 0x040ff000000418ff */
[----:B------:R-:W-:Y:S08]  /*12300*/  HMMA.16816.F32.BF16 R20, R8, R60, RZ ;  /* 0x0000003c0814723c */ /* 0x000ff000000418ff */
[----:B----4-:R-:W-:Y:S01]  /*12310*/  HMMA.16816.F32.BF16 R228, R4, R52, R36 ;  /* 0x0000003404e4723c */ /* 0x010fe20000041824 */
[----:B------:R-:W1:Y:S06]  /*12320*/  LDSM.16.MT88.4 R36, [R193+0x3800] ;  /* 0x00380000c124783b */ /* 0x000e6c0000004200 */
[----:B------:R-:W-:Y:S01]  /*12330*/  IMAD.MOV.U32 R52, RZ, RZ, R102 ;  /* 0x000000ffff347224 */ /* 0x000fe200078e0066 */
[----:B------:R-:W-:Y:S01]  /*12340*/  HMMA.16816.F32.BF16 R48, R8, R50, RZ ;  /* 0x000000320830723c */ /* 0x000fe200000418ff */
[----:B------:R-:W-:-:S07]  /*12350*/  IMAD.MOV.U32 R53, RZ, RZ, R101 ;  /* 0x000000ffff357224 */ /* 0x000fce00078e0065 */
[----:B------:R-:W-:Y:S08]  /*12360*/  HMMA.16816.F32.BF16 R16, R8, R62, RZ ;  /* 0x0000003e0810723c */ /* 0x000ff000000418ff */
[C---:B------:R-:W-:Y:S07]  /*12370*/  HMMA.16816.F32.BF16 R176, R4.reuse, R46, R24 ;  /* 0x0000002e04b0723c */ /* 0x040fee0000041818 */
[----:B------:R-:W-:Y:S01]  /*12380*/  IMAD.MOV.U32 R46, RZ, RZ, R96 ;  /* 0x000000ffff2e7224 */ /* 0x000fe200078e0060 */
[----:B------:R-:W-:Y:S01]  /*12390*/  HMMA.16816.F32.BF16 R224, R4, R40, R20 ;  /* 0x0000002804e0723c */ /* 0x000fe20000041814 */
[----:B------:R-:W-:-:S02]  /*123a0*/  IMAD.MOV.U32 R47, RZ, RZ, R3 ;  /* 0x000000ffff2f7224 */ /* 0x000fc400078e0003 */
[----:B------:R-:W-:-:S05]  /*123b0*/  FFMA.FTZ R3, R94, c[0x0][0x2d0], -R2 ;  /* 0x0000b4005e037a23 */ /* 0x000fca0000010802 */
[----:B------:R-:W-:Y:S01]  /*123c0*/  HMMA.16816.F32.BF16 R220, R4, R54, R32 ;  /* 0x0000003604dc723c */ /* 0x000fe20000041820 */
[----:B------:R-:W3:Y:S06]  /*123d0*/  LDSM.16.MT88.4 R32, [R190+0x4800] ;  /* 0x00480000be20783b */ /* 0x000eec0000004200 */
[----:B------:R-:W-:Y:S01]  /*123e0*/  IMAD.MOV.U32 R55, RZ, RZ, R99 ;  /* 0x000000ffff377224 */ /* 0x000fe200078e0063 */
[----:B------:R-:W-:Y:S01]  /*123f0*/  HMMA.16816.F32.BF16 R24, R8, R64, RZ ;  /* 0x000000400818723c */ /* 0x000fe200000418ff */
[----:B------:R-:W-:-:S07]  /*12400*/  IMAD.MOV.U32 R54, RZ, RZ, R100 ;  /* 0x000000ffff367224 */ /* 0x000fce00078e0064 */
[----:B------:R-:W-:Y:S01]  /*12410*/  HMMA.16816.F32.BF16 R20, R8, R66, RZ ;  /* 0x000000420814723c */ /* 0x000fe200000418ff */
[----:B------:R-:W-:Y:S07]  /*12420*/  LDSM.16.MT88.4 R64, [R192+0x2800] ;  /* 0x00280000c040783b */ /* 0x000fee0000004200 */
[----:B--2---:R-:W-:Y:S08]  /*12430*/  HMMA.16816.F32.BF16 R232, R4, R56, R12 ;  /* 0x0000003804e8723c */ /* 0x004ff0000004180c */
[----:B------:R-:W-:Y:S07]  /*12440*/  HMMA.16816.F32.BF16 R12, R8, R68, RZ ;  /* 0x00000044080c723c */ /* 0x000fee00000418ff */
[----:B------:R-:W-:Y:S01]  /*12450*/  IMAD.MOV.U32 R69, RZ, RZ, R103 ;  /* 0x000000ffff457224 */ /* 0x000fe200078e0067 */
[C---:B------:R-:W-:Y:S01]  /*12460*/  HMMA.16816.F32.BF16 R56, R4.reuse, R58, R48 ;  /* 0x0000003a0438723c */ /* 0x040fe20000041830 */
[----:B------:R-:W2:Y:S07]  /*12470*/  LDSM.16.MT88.4 R48, [R192+0x3800] ;  /* 0x00380000c030783b */ /* 0x000eae0000004200 */
[C---:B------:R-:W-:Y:S07]  /*12480*/  HMMA.16816.F32.BF16 R60, R4.reuse, R44, R28 ;  /* 0x0000002c043c723c */ /* 0x040fee000004181c */
[----:B------:R-:W-:Y:S01]  /*12490*/  IMAD.MOV.U32 R44, RZ, RZ, R98 ;  /* 0x000000ffff2c7224 */ /* 0x000fe200078e0062 */
[----:B------:R-:W-:Y:S01]  /*124a0*/  HMMA.16816.F32.BF16 R184, R4, R42, R16 ;  /* 0x0000002a04b8723c */ /* 0x000fe20000041810 */
[----:B------:R-:W4:Y:S01]  /*124b0*/  LDSM.16.MT88.4 R40, [R191+0x4800] ;  /* 0x00480000bf28783b */ /* 0x000f220000004200 */
[----:B------:R-:W-:-:S06]  /*124c0*/  IMAD.MOV.U32 R45, RZ, RZ, R97 ;  /* 0x000000ffff2d7224 */ /* 0x000fcc00078e0061 */
[----:B------:R-:W-:Y:S08]  /*124d0*/  HMMA.16816.F32.BF16 R28, R8, R70, RZ ;  /* 0x00000046081c723c */ /* 0x000ff000000418ff */
[C---:B-1----:R-:W-:Y:S08]  /*124e0*/  HMMA.16816.F32.BF16 R172, R4.reuse, R36, R24 ;  /* 0x0000002404ac723c */ /* 0x042ff00000041818 */
[C---:B------:R-:W-:Y:S01]  /*124f0*/  HMMA.16816.F32.BF16 R168, R4.reuse, R38, R20 ;  /* 0x0000002604a8723c */ /* 0x040fe20000041814 */
[----:B------:R-:W1:Y:S07]  /*12500*/  LDSM.16.MT88.4 R36, [R190+0x5000] ;  /* 0x00500000be24783b */ /* 0x000e6e0000004200 */
[----:B------:R-:W-:Y:S08]  /*12510*/  HMMA.16816.F32.BF16 R180, R4, R72, R12 ;  /* 0x0000004804b4723c */ /* 0x000ff0000004180c */
[C---:B------:R-:W-:Y:S08]  /*12520*/  HMMA.16816.F32.BF16 R16, R8.reuse, R76, RZ ;  /* 0x0000004c0810723c */ /* 0x040ff000000418ff */
[----:B------:R-:W-:Y:S08]  /*12530*/  HMMA.16816.F32.BF16 R12, R8, R78, RZ ;  /* 0x0000004e080c723c */ /* 0x000ff000000418ff */
[----:B------:R-:W-:Y:S01]  /*12540*/  HMMA.16816.F32.BF16 R96, R4, R74, R28 ;  /* 0x0000004a0460723c */ /* 0x000fe2000004181c */
[----:B------:R-:W5:Y:S04]  /*12550*/  LDSM.16.MT88.4 R28, [R191+0x5000] ;  /* 0x00500000bf1c783b */ /* 0x000f680000004200 */
[----:B------:R-:W-:Y:S03]  /*12560*/  LDSM.16.MT88.4 R72, [R190+0x4000] ;  /* 0x00400000be48783b */ /* 0x000fe60000004200 */
[C---:B---3--:R-:W-:Y:S08]  /*12570*/  HMMA.16816.F32.BF16 R24, R8.reuse, R32, RZ ;  /* 0x000000200818723c */ /* 0x048ff000000418ff */
[----:B------:R-:W-:Y:S01]  /*12580*/  HMMA.16816.F32.BF16 R20, R8, R34, RZ ;  /* 0x000000220814723c */ /* 0x000fe200000418ff */
[----:B------:R-:W3:Y:S07]  /*12590*/  LDSM.16.MT88.4 R32, [R193+0x4800] ;  /* 0x00480000c120783b */ /* 0x000eee0000004200 */
[C---:B--2---:R-:W-:Y:S08]  /*125a0*/  HMMA.16816.F32.BF16 R112, R4.reuse, R48, R16 ;  /* 0x000000300470723c */ /* 0x044ff00000041810 */
[----:B------:R-:W-:Y:S01]  /*125b0*/  HMMA.16816.F32.BF16 R104, R4, R50, R12 ;  /* 0x000000320468723c */ /* 0x000fe2000004180c */
[----:B------:R-:W-:Y:S07]  /*125c0*/  LDSM.16.MT88.4 R48, [R191+0x2800] ;  /* 0x00280000bf30783b */ /* 0x000fee0000004200 */
[C---:B----4-:R-:W-:Y:S08]  /*125d0*/  HMMA.16816.F32.BF16 R16, R8.reuse, R40, RZ ;  /* 0x000000280810723c */ /* 0x050ff000000418ff */
[----:B------:R-:W-:Y:S01]  /*125e0*/  HMMA.16816.F32.BF16 R12, R8, R42, RZ ;  /* 0x0000002a080c723c */ /* 0x000fe200000418ff */
[----:B------:R-:W-:Y:S07]  /*125f0*/  LDSM.16.MT88.4 R40, [R190+0x2800] ;  /* 0x00280000be28783b */ /* 0x000fee0000004200 */
[C---:B-1----:R-:W-:Y:S01]  /*12600*/  HMMA.16816.F32.BF16 R120, R4.reuse, R38, R20 ;  /* 0x000000260478723c */ /* 0x042fe20000041814 */
[----:B------:R-:W1:Y:S07]  /*12610*/  LDSM.16.MT88.4 R20, [R193+0x5000] ;  /* 0x00500000c114783b */ /* 0x000e6e0000004200 */
[C---:B------:R-:W-:Y:S08]  /*12620*/  HMMA.16816.F32.BF16 R100, R4.reuse, R36, R24 ;  /* 0x000000240464723c */ /* 0x040ff00000041818 */
[C---:B-----5:R-:W-:Y:S08]  /*12630*/  HMMA.16816.F32.BF16 R108, R4.reuse, R28, R16 ;  /* 0x0000001c046c723c */ /* 0x060ff00000041810 */
[----:B------:R-:W-:Y:S08]  /*12640*/  HMMA.16816.F32.BF16 R24, R4, R30, R12 ;  /* 0x0000001e0418723c */ /* 0x000ff0000004180c */
[C---:B---3--:R-:W-:Y:S08]  /*12650*/  HMMA.16816.F32.BF16 R16, R8.reuse, R32, RZ ;  /* 0x000000200810723c */ /* 0x048ff000000418ff */
[----:B------:R-:W-:Y:S01]  /*12660*/  HMMA.16816.F32.BF16 R12, R8, R34, RZ ;  /* 0x00000022080c723c */ /* 0x000fe200000418ff */
[----:B------:R-:W-:Y:S11]  /*12670*/  LDSM.16.MT88.4 R32, [R192+0x1000] ;  /* 0x00100000c020783b */ /* 0x000ff60000004200 */
[----:B------:R-:W-:Y:S04]  /*12680*/  @!UPT UIADD3 URZ, URZ, URZ, URZ ;  /* 0x0000003f3f3ff290 */ /* 0x000fe8000fffe03f */
[C---:B-1----:R-:W-:Y:S08]  /*12690*/  HMMA.16816.F32.BF16 R116, R4.reuse, R20, R16 ;  /* 0x000000140474723c */ /* 0x042ff00000041810 */
[----:B------:R-:W-:Y:S01]  /*126a0*/  HMMA.16816.F32.BF16 R20, R4, R22, R12 ;  /* 0x000000160414723c */ /* 0x000fe2000004180c */
[----:B------:R-:W1:Y:S07]  /*126b0*/  LDSM.16.MT88.4 R12, [R192+0x4800] ;  /* 0x00480000c00c783b */ /* 0x000e6e0000004200 */
[C---:B-1----:R-:W-:Y:S08]  /*126c0*/  HMMA.16816.F32.BF16 R16, R8.reuse, R12, RZ ;  /* 0x0000000c0810723c */ /* 0x042ff000000418ff */
[----:B------:R-:W-:Y:S01]  /*126d0*/  HMMA.16816.F32.BF16 R8, R8, R14, RZ ;  /* 0x0000000e0808723c */ /* 0x000fe200000418ff */
[----:B------:R-:W1:Y:S11]  /*126e0*/  LDSM.16.MT88.4 R12, [R192+0x5000] ;  /* 0x00500000c00c783b */ /* 0x000e760000004200 */
[----:B------:R-:W-:Y:S04]  /*126f0*/  @!UPT UIADD3 URZ, URZ, URZ, URZ ;  /* 0x0000003f3f3ff290 */ /* 0x000fe8000fffe03f */
[C---:B-1----:R-:W-:Y:S01]  /*12700*/  HMMA.16816.F32.BF16 R124, R4.reuse, R12, R16 ;  /* 0x0000000c047c723c */ /* 0x042fe20000041810 */
[----:B------:R1:W-:Y:S07]  /*12710*/  MUFU.EX2 R12, R3 ;  /* 0x00000003000c7308 */ /* 0x0003ee0000000800 */
[----:B------:R-:W-:Y:S01]  /*12720*/  HMMA.16816.F32.BF16 R16, R4, R14, R8 ;  /* 0x0000000e0410723c */ /* 0x000fe20000041808 */
[----:B------:R-:W-:Y:S01]  /*12730*/  LDSM.16.MT88.4 R8, [R192+0x5800] ;  /* 0x00580000c008783b */ /* 0x000fe20000004200 */
[----:B-1----:R-:W-:-:S04]  /*12740*/  FFMA.FTZ R3, R93, c[0x0][0x2d0], -R2 ;  /* 0x0000b4005d037a23 */ /* 0x002fc80000010802 */
[----:B------:R1:W2:Y:S02]  /*12750*/  MUFU.EX2 R13, R3 ;  /* 0x00000003000d7308 */ /* 0x0002a40000000800 */
[--C-:B-1----:R-:W-:Y:S01]  /*12760*/  FFMA.FTZ R3, R92, c[0x0][0x2d0], -R2.reuse ;  /* 0x0000b4005c037a23 */ /* 0x102fe20000010802 */
[----:B--2---:R-:W-:Y:S01]  /*12770*/  F2FP.BF16.PACK_AB R128, R13, R12 ;  /* 0x0000000c0d80723e */ /* 0x004fe200000010ff */
[----:B------:R-:W-:-:S04]  /*12780*/  FFMA.FTZ R2, R91, c[0x0][0x2d0], -R2 ;  /* 0x0000b4005b027a23 */ /* 0x000fc80000010802 */
[----:B------:R1:W-:Y:S08]  /*12790*/  MUFU.EX2 R15, R3 ;  /* 0x00000003000f7308 */ /* 0x0003f00000000800 */
[----:B------:R2:W3:Y:S01]  /*127a0*/  MUFU.EX2 R14, R2 ;  /* 0x00000002000e7308 */ /* 0x0004e20000000800 */
[----:B-1----:R-:W-:Y:S02]  /*127b0*/  FADD.FTZ R3, R84, R83 ;  /* 0x0000005354037221 */ /* 0x002fe40000010000 */
[----:B--2---:R-:W-:Y:S01]  /*127c0*/  FFMA.FTZ R2, R90, c[0x0][0x2d0], -R0 ;  /* 0x0000b4005a027a23 */ /* 0x004fe20000010800 */
[----:B---3--:R-:W-:-:S04]  /*127d0*/  F2FP.BF16.PACK_AB R130, R14, R15 ;  /* 0x0000000f0e82723e */ /* 0x008fc800000010ff */
[----:B------:R1:W-:Y:S02]  /*127e0*/  MUFU.EX2 R7, R2 ;  /* 0x0000000200077308 */ /* 0x0003e40000000800 */
[----:B-1----:R-:W-:-:S06]  /*127f0*/  FFMA.FTZ R2, R89, c[0x0][0x2d0], -R0 ;  /* 0x0000b40059027a23 */ /* 0x002fcc0000010800 */
[----:B------:R1:W2:Y:S02]  /*12800*/  MUFU.EX2 R6, R2 ;  /* 0x0000000200067308 */ /* 0x0002a40000000800 */
[--C-:B-1----:R-:W-:Y:S01]  /*12810*/  FFMA.FTZ R2, R88, c[0x0][0x2d0], -R0.reuse ;  /* 0x0000b40058027a23 */ /* 0x102fe20000010800 */
[----:B--2---:R-:W-:Y:S01]  /*12820*/  F2FP.BF16.PACK_AB R129, R6, R7 ;  /* 0x000000070681723e */ /* 0x004fe200000010ff */
[----:B------:R-:W-:Y:S01]  /*12830*/  FFMA.FTZ R0, R87, c[0x0][0x2d0], -R0 ;  /* 0x0000b40057007a23 */ /* 0x000fe20000010800 */
[----:B------:R-:W-:Y:S03]  /*12840*/  LDSM.16.MT88.4 R88, [R193+0x4000] ;  /* 0x00400000c158783b */ /* 0x000fe60000004200 */
[----:B------:R1:W-:Y:S08]  /*12850*/  MUFU.EX2 R5, R2 ;  /* 0x0000000200057308 */ /* 0x0003f00000000800 */
[----:B------:R2:W3:Y:S01]  /*12860*/  MUFU.EX2 R4, R0 ;  /* 0x0000000000047308 */ /* 0x0004e20000000800 */
[----:B-1----:R-:W-:-:S02]  /*12870*/  FADD.FTZ R2, R82, R81 ;  /* 0x0000005152027221 */ /* 0x002fc40000010000 */
[----:B--2---:R-:W-:Y:S01]  /*12880*/  FADD.FTZ R0, R86, R3 ;  /* 0x0000000356007221 */ /* 0x004fe20000010000 */
[----:B---3--:R-:W-:Y:S01]  /*12890*/  F2FP.BF16.PACK_AB R131, R4, R5 ;  /* 0x000000050483723e */ /* 0x008fe200000010ff */
[----:B------:R-:W-:Y:S02]  /*128a0*/  FADD.FTZ R3, R80, R2 ;  /* 0x0000000250037221 */ /* 0x000fe40000010000 */
[----:B------:R-:W1:Y:S01]  /*128b0*/  LDSM.16.MT88.4 R80, [R191+0x4000] ;  /* 0x00400000bf50783b */ /* 0x000e620000004200 */
[----:B------:R-:W-:Y:S02]  /*128c0*/  FADD.FTZ R2, R85, R0 ;  /* 0x0000000055027221 */ /* 0x000fe40000010000 */
[----:B------:R-:W-:Y:S01]  /*128d0*/  FADD.FTZ R0, R203, R3 ;  /* 0x00000003cb007221 */ /* 0x000fe20000010000 */
[----:B------:R-:W-:Y:S03]  /*128e0*/  HMMA.16816.F32.BF16 R28, R128, R32, R248 ;  /* 0x00000020801c723c */ /* 0x000fe600000418f8 */
[----:B------:R-:W-:-:S04]  /*128f0*/  FADD.FTZ R0, R201, R0 ;  /* 0x00000000c9007221 */ /* 0x000fc80000010000 */
[----:B------:R-:W-:Y:S01]  /*12900*/  IMAD.MOV.U32 R250, RZ, RZ, R95 ;  /* 0x000000fffffa7224 */ /* 0x000fe200078e005f */
[C---:B------:R-:W-:Y:S01]  /*12910*/  HMMA.16816.F32.BF16 R164, R128.reuse, R160, R164 ;  /* 0x000000a080a4723c */ /* 0x040fe200000418a4 */
[----:B------:R-:W-:Y:S02]  /*12920*/  IMAD.MOV.U32 R251, RZ, RZ, R69 ;  /* 0x000000fffffb7224 */ /* 0x000fe400078e0045 */
[----:B------:R-:W-:Y:S02]  /*12930*/  FADD.FTZ R2, R250, R2 ;  /* 0x00000002fa027221 */ /* 0x000fe40000010000 */
[----:B------:R-:W-:Y:S01]  /*12940*/  FADD.FTZ R0, R199, R0 ;  /* 0x00000000c7007221 */ /* 0x000fe20000010000 */
[----:B------:R-:W-:Y:S01]  /*12950*/  IADD3 R201, R251, -0x2, RZ ;  /* 0xfffffffefbc97810 */ /* 0x000fe20007ffe0ff */
[----:B------:R-:W-:Y:S01]  /*12960*/  FADD.FTZ R2, R252, R2 ;  /* 0x00000002fc027221 */ /* 0x000fe20000010000 */
[----:B------:R-:W-:Y:S01]  /*12970*/  HMMA.16816.F32.BF16 R156, R128, R152, R156 ;  /* 0x00000098809c723c */ /* 0x000fe2000004189c */
[----:B------:R-:W-:Y:S01]  /*12980*/  FADD.FTZ R0, R198, R0 ;  /* 0x00000000c6007221 */ /* 0x000fe20000010000 */
[----:B------:R-:W-:Y:S01]  /*12990*/  ISETP.GE.AND P0, PT, R201, R219, PT ;  /* 0x000000dbc900720c */ /* 0x000fe20003f06270 */
        /* <DEDUP_REMOVED lines=9> */
[----:B------:R-:W2:Y:S01]  /*12a30*/  LDSM.16.MT88.4 R144, [R193+0x1000] ;  /* 0x00100000c190783b */ /* 0x000ea20000004200 */
[----:B------:R-:W-:-:S02]  /*12a40*/  FADD.FTZ R0, R5, R0 ;  /* 0x0000000005007221 */ /* 0x000fc40000010000 */
[----:B------:R-:W-:Y:S02]  /*12a50*/  FADD.FTZ R2, R15, R2 ;  /* 0x000000020f027221 */ /* 0x000fe40000010000 */
[----:B------:R-:W-:Y:S02]  /*12a60*/  FADD.FTZ R205, R4, R0 ;  /* 0x0000000004cd7221 */ /* 0x000fe40000010000 */
[----:B-1----:R-:W-:Y:S01]  /*12a70*/  HMMA.16816.F32.BF16 R76, R128, R80, R180 ;  /* 0x00000050804c723c */ /* 0x002fe200000418b4 */
[----:B------:R-:W-:-:S07]  /*12a80*/  FADD.FTZ R204, R14, R2 ;  /* 0x000000020ecc7221 */ /* 0x000fce0000010000 */
[C---:B------:R-:W-:Y:S01]  /*12a90*/  HMMA.16816.F32.BF16 R80, R128.reuse, R82, R96 ;  /* 0x000000528050723c */ /* 0x040fe20000041860 */
[----:B------:R-:W1:Y:S07]  /*12aa0*/  LDSM.16.MT88.4 R96, [R192+0x4000] ;  /* 0x00400000c060783b */ /* 0x000e6e0000004200 */
[C---:B------:R-:W-:Y:S08]  /*12ab0*/  HMMA.16816.F32.BF16 R44, R128.reuse, R48, R232 ;  /* 0x00000030802c723c */ /* 0x040ff000000418e8 */
[C---:B------:R-:W-:Y:S01]  /*12ac0*/  HMMA.16816.F32.BF16 R48, R128.reuse, R50, R56 ;  /* 0x000000328030723c */ /* 0x040fe20000041838 */
[----:B------:R-:W3:Y:S07]  /*12ad0*/  LDSM.16.MT88.4 R56, [R193+0x2800] ;  /* 0x00280000c138783b */ /* 0x000eee0000004200 */
[C---:B------:R-:W-:Y:S08]  /*12ae0*/  HMMA.16816.F32.BF16 R36, R128.reuse, R40, R244 ;  /* 0x000000288024723c */ /* 0x040ff000000418f4 */
[C---:B--2---:R-:W-:Y:S08]  /*12af0*/  HMMA.16816.F32.BF16 R148, R128.reuse, R144, R148 ;  /* 0x000000908094723c */ /* 0x044ff00000041894 */
[C---:B------:R-:W-:Y:S08]  /*12b00*/  HMMA.16816.F32.BF16 R144, R128.reuse, R146, R52 ;  /* 0x000000928090723c */ /* 0x040ff00000041834 */
[C---:B-1----:R-:W-:Y:S01]  /*12b10*/  HMMA.16816.F32.BF16 R92, R128.reuse, R96, R112 ;  /* 0x00000060805c723c */ /* 0x042fe20000041870 */
[----:B------:R-:W1:Y:S07]  /*12b20*/  LDSM.16.MT88.4 R112, [R191+0x5800] ;  /* 0x00580000bf70783b */ /* 0x000e6e0000004200 */
[C---:B------:R-:W-:Y:S01]  /*12b30*/  HMMA.16816.F32.BF16 R96, R128.reuse, R98, R104 ;  /* 0x000000628060723c */ /* 0x040fe20000041868 */
[----:B------:R-:W2:Y:S07]  /*12b40*/  LDSM.16.MT88.4 R104, [R190+0x5800] ;  /* 0x00580000be68783b */ /* 0x000eae0000004200 */
[C---:B---3--:R-:W-:Y:S08]  /*12b50*/  HMMA.16816.F32.BF16 R52, R128.reuse, R56, R228 ;  /* 0x000000388034723c */ /* 0x048ff000000418e4 */
[C---:B------:R-:W-:Y:S08]  /*12b60*/  HMMA.16816.F32.BF16 R60, R128.reuse, R64, R60 ;  /* 0x00000040803c723c */ /* 0x040ff0000004183c */
[C---:B------:R-:W-:Y:S08]  /*12b70*/  HMMA.16816.F32.BF16 R68, R128.reuse, R72, R224 ;  /* 0x000000488044723c */ /* 0x040ff000000418e0 */
[C---:B------:R-:W-:Y:S08]  /*12b80*/  HMMA.16816.F32.BF16 R84, R128.reuse, R88, R172 ;  /* 0x000000588054723c */ /* 0x040ff000000418ac */
[C---:B-1----:R-:W-:Y:S08]  /*12b90*/  HMMA.16816.F32.BF16 R108, R128.reuse, R112, R108 ;  /* 0x00000070806c723c */ /* 0x042ff0000004186c */
[C---:B--2---:R-:W-:Y:S08]  /*12ba0*/  HMMA.16816.F32.BF16 R100, R128.reuse, R104, R100 ;  /* 0x000000688064723c */ /* 0x044ff00000041864 */
[C---:B------:R-:W-:Y:S01]  /*12bb0*/  HMMA.16816.F32.BF16 R104, R128.reuse, R106, R120 ;  /* 0x0000006a8068723c */ /* 0x040fe20000041878 */
[----:B------:R-:W1:Y:S07]  /*12bc0*/  LDSM.16.MT88.4 R120, [R193+0x5800] ;  /* 0x00580000c178783b */ /* 0x000e6e0000004200 */
[C---:B------:R-:W-:Y:S08]  /*12bd0*/  HMMA.16816.F32.BF16 R32, R128.reuse, R34, R236 ;  /* 0x000000228020723c */ /* 0x040ff000000418ec */
[C---:B------:R-:W-:Y:S08]  /*12be0*/  HMMA.16816.F32.BF16 R40, R128.reuse, R42, R240 ;  /* 0x0000002a8028723c */ /* 0x040ff000000418f0 */
[C---:B------:R-:W-:Y:S08]  /*12bf0*/  HMMA.16816.F32.BF16 R56, R128.reuse, R58, R220 ;  /* 0x0000003a8038723c */ /* 0x040ff000000418dc */
        /* <DEDUP_REMOVED lines=8> */
[----:B------:R-:W-:Y:S07]  /*12c80*/  @!UPT UIADD3 URZ, URZ, URZ, URZ ;  /* 0x0000003f3f3ff290 */ /* 0x000fee000fffe03f */
[----:B------:R-:W-:Y:S11]  /*12c90*/  @!P0 BRA `(.L_x_1479) ;  /* 0x000029d000008947 */ /* 0x000ff60003800000 */
[----:B------:R-:W1:Y:S01]  /*12ca0*/  S2R R251, SR_TID.X ;  /* 0x0000000000fb7919 */ /* 0x000e620000002100 */
[----:B------:R-:W-:Y:S01]  /*12cb0*/  LOP3.LUT P0, RZ, R216, 0x2, RZ, 0xc0, !PT ;  /* 0x00000002d8ff7812 */ /* 0x000fe2000780c0ff */
[----:B------:R-:W-:Y:S01]  /*12cc0*/  IMAD.MOV.U32 R220, RZ, RZ, c[0x0][0x208] ;  /* 0x00008200ffdc7624 */ /* 0x000fe200078e00ff */
[----:B------:R-:W-:Y:S01]  /*12cd0*/  LOP3.LUT R207, R207, 0xffffffef, RZ, 0xc0, !PT ;  /* 0xffffffefcfcf7812 */ /* 0x000fe200078ec0ff */
[----:B------:R-:W-:Y:S01]  /*12ce0*/  IMAD.MOV.U32 R221, RZ, RZ, c[0x0][0x20c] ;  /* 0x00008300ffdd7624 */ /* 0x000fe200078e00ff */
[----:B------:R-:W-:-:S02]  /*12cf0*/  ISETP.GE.AND P1, PT, R209, c[0x0][0x1d4], PT ;  /* 0x00007500d1007a0c */ /* 0x000fc40003f26270 */
[----:B------:R-:W-:Y:S02]  /*12d00*/  ISETP.GE.AND P6, PT, R133, c[0x0][0x1d4], PT ;  /* 0x0000750085007a0c */ /* 0x000fe40003fc6270 */
[----:B------:R-:W-:-:S05]  /*12d10*/  ISETP.GE.AND P5, PT, R134, c[0x0][0x1d4], PT ;  /* 0x0000750086007a0c */ /* 0x000fca0003fa6270 */
[----:B------:R-:W-:Y:S02]  /*12d20*/  @P0 LOP3.LUT R207, R207, 0x10, RZ, 0xfc, !PT ;  /* 0x00000010cfcf0812 */ /* 0x000fe400078efcff */
[----:B------:R-:W-:Y:S02]  /*12d30*/  ISETP.GE.AND P0, PT, R208, c[0x0][0x1d4], PT ;  /* 0x00007500d0007a0c */ /* 0x000fe40003f06270 */
[----:B------:R-:W-:Y:S02]  /*12d40*/  LOP3.LUT R207, R207, 0xfffffffb, RZ, 0xc0, !PT ;  /* 0xfffffffbcfcf7812 */ /* 0x000fe400078ec0ff */
[----:B-1----:R-:W-:-:S13]  /*12d50*/  ISETP.GT.AND P2, PT, R251, 0x7f, PT ;  /* 0x0000007ffb00780c */ /* 0x002fda0003f44270 */
[----:B------:R-:W-:-:S04]  /*12d60*/  @P2 LOP3.LUT R207, R207, 0x4, RZ, 0xfc, !PT ;  /* 0x00000004cfcf2812 */ /* 0x000fc800078efcff */
[----:B------:R-:W-:-:S04]  /*12d70*/  LOP3.LUT R207, R207, 0xfffffffd, RZ, 0xc0, !PT ;  /* 0xfffffffdcfcf7812 */ /* 0x000fc800078ec0ff */
[----:B------:R-:W-:-:S04]  /*12d80*/  @P1 LOP3.LUT R207, R207, 0x2, RZ, 0xfc, !PT ;  /* 0x00000002cfcf1812 */ /* 0x000fc800078efcff */
[----:B------:R-:W-:-:S04]  /*12d90*/  LOP3.LUT R207, R207, 0xfffffffe, RZ, 0xc0, !PT ;  /* 0xfffffffecfcf7812 */ /* 0x000fc800078ec0ff */
[----:B------:R-:W-:Y:S02]  /*12da0*/  @P0 LOP3.LUT R207, R207, 0x1, RZ, 0xfc, !PT ;  /* 0x00000001cfcf0812 */ /* 0x000fe400078efcff */
[----:B------:R-:W-:Y:S02]  /*12db0*/  LOP3.LUT P0, RZ, R216, 0x4, RZ, 0xc0, !PT ;  /* 0x00000004d8ff7812 */ /* 0x000fe4000780c0ff */
[----:B------:R-:W-:-:S11]  /*12dc0*/  LOP3.LUT R207, R207, 0xfffffff7, RZ, 0xc0, !PT ;  /* 0xfffffff7cfcf7812 */ /* 0x000fd600078ec0ff */
[----:B------:R-:W-:Y:S02]  /*12dd0*/  @P0 LOP3.LUT R207, R207, 0x8, RZ, 0xfc, !PT ;  /* 0x00000008cfcf0812 */ /* 0x000fe400078efcff */
.L_x_1482:
[----:B------:R-:W-:Y:S04]  /*12de0*/  DEPBAR.LE SB0, 0x0 ;  /* 0x000080000000791a */ /* 0x000fe80000000000 */
[----:B------:R-:W-:Y:S01]  /*12df0*/  WARPSYNC 0xffffffff ;  /* 0xffffffff00007948 */ /* 0x000fe20003800000 */
[----:B------:R-:W-:Y:S01]  /*12e00*/  BAR.SYNC.DEFER_BLOCKING 0x0 ;  /* 0x0000000000007b1d */ /* 0x000fe20000010000 */
[----:B------:R-:W-:Y:S01]  /*12e10*/  SHF.R.S32.HI R0, RZ, 0x1f, R201 ;  /* 0x0000001fff007819 */ /* 0x000fe200000114c9 */
[----:B------:R-:W-:Y:S01]  /*12e20*/  IMAD.WIDE.U32 R2, R201, c[0x0][0x208], RZ ;  /* 0x00008200c9027a25 */ /* 0x000fe200078e00ff */
[----:B------:R-:W-:Y:S02]  /*12e30*/  LOP3.LUT P4, RZ, R216, 0x2, RZ, 0xc0, !PT ;  /* 0x00000002d8ff7812 */ /* 0x000fe4000788c0ff */
[C---:B------:R-:W-:Y:S01]  /*12e40*/  LOP3.LUT P3, RZ, R207.reuse, 0x1, RZ, 0xc0, !PT ;  /* 0x00000001cfff7812 */ /* 0x040fe2000786c0ff */
[----:B------:R-:W-:Y:S01]  /*12e50*/  IMAD R0, R0, c[0x0][0x208], RZ ;  /* 0x0000820000007a24 */ /* 0x000fe200078e02ff */
[----:B------:R-:W-:Y:S01]  /*12e60*/  LOP3.LUT P1, RZ, R207, 0x2, RZ, 0xc0, !PT ;  /* 0x00000002cfff7812 */ /* 0x000fe2000782c0ff */
[----:B------:R-:W-:Y:S02]  /*12e70*/  IMAD.MOV.U32 R132, RZ, RZ, R137 ;  /* 0x000000ffff847224 */ /* 0x000fe400078e0089 */
[----:B------:R-:W-:Y:S04]  /*12e80*/  IMAD R0, R201, c[0x0][0x20c], R0 ;  /* 0x00008300c9007a24 */ /* 0x000fe800078e0200 */
[----:B------:R-:W-:Y:S02]  /*12e90*/  IMAD.IADD R0, R3, 0x1, R0 ;  /* 0x0000000103007824 */ /* 0x000fe400078e0200 */
[----:B------:R-:W-:Y:S04]  /*12ea0*/  IMAD.WIDE.U32 R2, R2, 0x30, RZ ;  /* 0x0000003002027825 */ /* 0x000fe800078e00ff */
[----:B------:R-:W-:Y:S01]  /*12eb0*/  IMAD R0, R0, 0x30, RZ ;  /* 0x0000003000007824 */ /* 0x000fe200078e02ff */
[----:B------:R-:W-:Y:S03]  /*12ec0*/  LDSM.16.M88.4 R24, [R194] ;  /* 0x00000000c218783b */ /* 0x000fe60000000200 */
[----:B------:R-:W-:Y:S01]  /*12ed0*/  IMAD.IADD R0, R3, 0x1, R0 ;  /* 0x0000000103007824 */ /* 0x000fe200078e0200 */
[-C--:B------:R-:W-:Y:S01]  /*12ee0*/  IADD3 R3, P0, R212, R2.reuse, RZ ;  /* 0x00000002d4037210 */ /* 0x080fe20007f1e0ff */
[----:B------:R-:W-:Y:S01]  /*12ef0*/  BSSY B0, `(.L_x_1480) ;  /* 0x00000e7000007945 */ /* 0x000fe20003800000 */
[----:B------:R-:W1:Y:S03]  /*12f00*/  S2R R4, SR_TID.X ;  /* 0x0000000000047919 */ /* 0x000e660000002100 */
[----:B------:R-:W-:Y:S01]  /*12f10*/  IMAD.X R6, R0, 0x1, R215, P0 ;  /* 0x0000000100067824 */ /* 0x000fe200000e06d7 */
[----:B------:R-:W2:Y:S04]  /*12f20*/  LDSM.16.M88.4 R8, [R188] ;  /* 0x00000000bc08783b */ /* 0x000ea80000000200 */
[----:B------:R-:W3:Y:S04]  /*12f30*/  LDSM.16.M88.4 R16, [R188+0x800] ;  /* 0x00080000bc10783b */ /* 0x000ee80000000200 */
[----:B------:R-:W4:Y:S04]  /*12f40*/  LDSM.16.M88.4 R168, [R188+0x1000] ;  /* 0x00100000bca8783b */ /* 0x000f280000000200 */
[----:B------:R-:W-:Y:S01]  /*12f50*/  LDSM.16.M88.4 R172, [R195] ;  /* 0x00000000c3ac783b */ /* 0x000fe20000000200 */
[----:B-1----:R-:W-:Y:S11]  /*12f60*/  ISETP.GT.AND P2, PT, R4, 0x7f, PT ;  /* 0x0000007f0400780c */ /* 0x002ff60003f44270 */
[----:B------:R-:W-:Y:S02]  /*12f70*/  @!UPT UIADD3 URZ, URZ, URZ, URZ ;  /* 0x0000003f3f3ff290 */ /* 0x000fe4000fffe03f */
[C---:B------:R-:W-:Y:S04]  /*12f80*/  @!P2 LEA R5, P0, R220.reuse, R2, 0x5 ;  /* 0x00000002dc05a211 */ /* 0x040fe800078028ff */
[----:B------:R-:W-:Y:S02]  /*12f90*/  @!P2 LEA.HI.X R4, R220, R0, R221, 0x5, P0 ;  /* 0x00000000dc04a211 */ /* 0x000fe400000f2cdd */
[C---:B------:R-:W-:Y:S04]  /*12fa0*/  LEA R2, P0, R3.reuse, c[0x0][0x1f8], 0x1 ;  /* 0x00007e0003027a11 */ /* 0x040fe800078008ff */
[----:B------:R-:W-:Y:S02]  /*12fb0*/  LEA.HI.X R3, R3, c[0x0][0x1fc], R6, 0x1, P0 ;  /* 0x00007f0003037a11 */ /* 0x000fe400000f0c06 */
[----:B------:R-:W-:Y:S05]  /*12fc0*/  @!P2 IADD3 R0, P0, R5, R212, RZ ;  /* 0x000000d40500a210 */ /* 0x000fea0007f1e0ff */
[----:B------:R-:W-:Y:S01]  /*12fd0*/  @!P2 IMAD.X R4, R4, 0x1, R215, P0 ;  /* 0x000000010404a824 */ /* 0x000fe200000e06d7 */
[C---:B------:R-:W-:Y:S04]  /*12fe0*/  @!P2 LEA R198, P0, R0.reuse, c[0x0][0x1f8], 0x1 ;  /* 0x00007e0000c6aa11 */ /* 0x040fe800078008ff */
[----:B------:R-:W-:Y:S02]  /*12ff0*/  @!P2 LEA.HI.X R199, R0, c[0x0][0x1fc], R4, 0x1, P0 ;  /* 0x00007f0000c7aa11 */ /* 0x000fe400000f0c04 */
[C---:B--2---:R-:W-:Y:S03]  /*13000*/  HMMA.16816.F32.BF16 R4, R24.reuse, R8, RZ ;  /* 0x000000081804723c */ /* 0x044fe600000418ff */
[C---:B------:R-:W-:Y:S02]  /*13010*/  IADD3 R0, R188.reuse, 0x20, RZ ;  /* 0x00000020bc007810 */ /* 0x040fe40007ffe0ff */
[C---:B------:R-:W-:Y:S02]  /*13020*/  @P4 IADD3 R0, R188.reuse, -0x20, RZ ;  /* 0xffffffe0bc004810 */ /* 0x040fe40007ffe0ff */
[----:B------:R-:W-:Y:S01]  /*13030*/  ISETP.GT.AND P4, PT, R201, R219, PT ;  /* 0x000000dbc900720c */ /* 0x000fe20003f84270 */
[C---:B------:R-:W-:Y:S02]  /*13040*/  HMMA.16816.F32.BF16 R8, R24.reuse, R10, RZ ;  /* 0x0000000a1808723c */ /* 0x040fe400000418ff */
[----:B------:R-:W1:Y:S04]  /*13050*/  LDSM.16.M88.4 R176, [R0] ;  /* 0x0000000000b0783b */ /* 0x000e680000000200 */
[----:B------:R-:W2:Y:S02]  /*13060*/  LDSM.16.M88.4 R180, [R0+0x800] ;  /* 0x0008000000b4783b */ /* 0x000ea40000000200 */
[C---:B---3--:R-:W-:Y:S02]  /*13070*/  HMMA.16816.F32.BF16 R12, R24.reuse, R16, RZ ;  /* 0x00000010180c723c */ /* 0x048fe400000418ff */
[----:B------:R3:W5:Y:S04]  /*13080*/  LDSM.16.M88.4 R184, [R0+0x1000] ;  /* 0x0010000000b8783b */ /* 0x0007680000000200 */
[----:B------:R-:W-:Y:S01]  /*13090*/  @!PT LDS RZ, [RZ] ;  /* 0x00000000fffff984 */ /* 0x000fe20000000800 */
[----:B------:R-:W-:Y:S01]  /*130a0*/  @!PT LDS RZ, [RZ] ;  /* 0x00000000fffff984 */ /* 0x000fe20000000800 */
[----:B------:R-:W-:Y:S01]  /*130b0*/  @!PT LDS RZ, [RZ] ;  /* 0x00000000fffff984 */ /* 0x000fe20000000800 */
[----:B------:R1:W-:Y:S02]  /*130c0*/  LDGSTS.E.BYPASS.LTC128B.128 [R200+0x4080], [R2.64], !P5 ;  /* 0x0408000002c87fae */ /* 0x0003e4000e901d46 */
[C---:B------:R-:W-:Y:S02]  /*130d0*/  HMMA.16816.F32.BF16 R16, R24.reuse, R18, RZ ;  /* 0x000000121810723c */ /* 0x040fe400000418ff */
[----:B------:R2:W-:Y:S04]  /*130e0*/  LDGSTS.E.BYPASS.LTC128B.128 [R200+0x5880], [R2.64+0x80], !P6 ;  /* 0x0588008002c87fae */ /* 0x0005e8000f101d46 */
[----:B------:R2:W-:Y:S02]  /*130f0*/  LDGSTS.E.BYPASS.LTC128B.128 [R200+0x7080], [R2.64+0x100], !P3 ;  /* 0x0708010002c87fae */ /* 0x0005e4000d901d46 */
[C---:B----4-:R-:W-:Y:S02]  /*13100*/  HMMA.16816.F32.BF16 R20, R24.reuse, R168, RZ ;  /* 0x000000a81814723c */ /* 0x050fe400000418ff */
[----:B------:R4:W-:Y:S04]  /*13110*/  LDGSTS.E.BYPASS.LTC128B.128 [R200+0x8880], [R2.64+0x180], !P1 ;  /* 0x0888018002c87fae */ /* 0x0009e8000c901d46 */
[----:B------:R4:W-:Y:S02]  /*13120*/  @!P2 LDGSTS.E.BYPASS.LTC128B.128 [R202+0x5080], [R198.64], !P5 ;  /* 0x05080000c6caafae */ /* 0x0009e4000e901d46 */
[----:B------:R-:W-:Y:S01]  /*13130*/  HMMA.16816.F32.BF16 R24, R24, R170, RZ ;  /* 0x000000aa1818723c */ /* 0x000fe200000418ff */
[----:B---3--:R-:W-:Y:S01]  /*13140*/  IADD3 R0, R188, 0x40, RZ ;  /* 0x00000040bc007810 */ /* 0x008fe20007ffe0ff */
[----:B------:R4:W-:Y:S04]  /*13150*/  @!P2 LDGSTS.E.BYPASS.LTC128B.128 [R202+0x6880], [R198.64+0x80], !P6 ;  /* 0x06880080c6caafae */ /* 0x0009e8000f101d46 */
[----:B------:R4:W-:Y:S02]  /*13160*/  @!P2 LDGSTS.E.BYPASS.LTC128B.128 [R202+0x8080], [R198.64+0x100], !P3 ;  /* 0x08080100c6caafae */ /* 0x0009e4000d901d46 */
[C---:B-1----:R-:W-:Y:S02]  /*13170*/  HMMA.16816.F32.BF16 R4, R172.reuse, R176, R4 ;  /* 0x000000b0ac04723c */ /* 0x042fe40000041804 */
[----:B------:R4:W-:Y:S03]  /*13180*/  @!P2 LDGSTS.E.BYPASS.LTC128B.128 [R202+0x9880], [R198.64+0x180], !P1 ;  /* 0x09880180c6caafae */ /* 0x0009e6000c901d46 */
[----:B------:R-:W-:Y:S01]  /*13190*/  LOP3.LUT P1, RZ, R216, 0x4, RZ, 0xc0, !PT ;  /* 0x00000004d8ff7812 */ /* 0x000fe2000782c0ff */
[----:B------:R-:W-:Y:S02]  /*131a0*/  LDSM.16.M88.4 R168, [R197] ;  /* 0x00000000c5a8783b */ /* 0x000fe40000000200 */
[C---:B------:R-:W-:Y:S02]  /*131b0*/  HMMA.16816.F32.BF16 R8, R172.reuse, R178, R8 ;  /* 0x000000b2ac08723c */ /* 0x040fe40000041808 */
[----:B------:R-:W0:Y:S06]  /*131c0*/  LDGDEPBAR ;  /* 0x00000000000079af */ /* 0x000e2c0000000000 */
[C---:B--2---:R-:W-:Y:S04]  /*131d0*/  HMMA.16816.F32.BF16 R12, R172.reuse, R180, R12 ;  /* 0x000000b4ac0c723c */ /* 0x044fe8000004180c */
[----:B------:R-:W-:Y:S04]  /*131e0*/  @P1 IADD3 R0, R188, -0x40, RZ ;  /* 0xffffffc0bc001810 */ /* 0x000fe80007ffe0ff */
[C---:B------:R-:W-:Y:S01]  /*131f0*/  HMMA.16816.F32.BF16 R16, R172.reuse, R182, R16 ;  /* 0x000000b6ac10723c */ /* 0x040fe20000041810 */
[----:B------:R-:W1:Y:S04]  /*13200*/  LDSM.16.M88.4 R176, [R0] ;  /* 0x0000000000b0783b */ /* 0x000e680000000200 */
[----:B------:R-:W-:Y:S03]  /*13210*/  LDSM.16.M88.4 R180, [R0+0x1000] ;  /* 0x0010000000b4783b */ /* 0x000fe60000000200 */
[C---:B-----5:R-:W-:Y:S08]  /*13220*/  HMMA.16816.F32.BF16 R20, R172.reuse, R184, R20 ;  /* 0x000000b8ac14723c */ /* 0x060ff00000041814 */
[----:B------:R-:W-:Y:S01]  /*13230*/  HMMA.16816.F32.BF16 R24, R172, R186, R24 ;  /* 0x000000baac18723c */ /* 0x000fe20000041818 */
[----:B------:R-:W2:Y:S07]  /*13240*/  LDSM.16.M88.4 R172, [R0+0x800] ;  /* 0x0008000000ac783b */ /* 0x000eae0000000200 */
[C---:B-1----:R-:W-:Y:S08]  /*13250*/  HMMA.16816.F32.BF16 R4, R168.reuse, R176, R4 ;  /* 0x000000b0a804723c */ /* 0x042ff00000041804 */
[C---:B------:R-:W-:Y:S01]  /*13260*/  HMMA.16816.F32.BF16 R8, R168.reuse, R178, R8 ;  /* 0x000000b2a808723c */ /* 0x040fe20000041808 */
[----:B------:R-:W-:Y:S07]  /*13270*/  LDSM.16.M88.4 R176, [R143] ;  /* 0x000000008fb0783b */ /* 0x000fee0000000200 */
[C---:B--2---:R-:W-:Y:S08]  /*13280*/  HMMA.16816.F32.BF16 R12, R168.reuse, R172, R12 ;  /* 0x000000aca80c723c */ /* 0x044ff0000004180c */
[C---:B------:R-:W-:Y:S01]  /*13290*/  HMMA.16816.F32.BF16 R16, R168.reuse, R174, R16 ;  /* 0x000000aea810723c */ /* 0x040fe20000041810 */
[----:B------:R-:W1:Y:S07]  /*132a0*/  LDSM.16.M88.4 R172, [R196] ;  /* 0x00000000c4ac783b */ /* 0x000e6e0000000200 */
[C---:B------:R-:W-:Y:S08]  /*132b0*/  HMMA.16816.F32.BF16 R20, R168.reuse, R180, R20 ;  /* 0x000000b4a814723c */ /* 0x040ff00000041814 */
[----:B------:R-:W-:Y:S01]  /*132c0*/  HMMA.16816.F32.BF16 R24, R168, R182, R24 ;  /* 0x000000b6a818723c */ /* 0x000fe20000041818 */
[----:B------:R-:W2:Y:S04]  /*132d0*/  LDSM.16.M88.4 R168, [R143+0x800] ;  /* 0x000800008fa8783b */ /* 0x000ea80000000200 */
[----:B------:R-:W3:Y:S03]  /*132e0*/  LDSM.16.M88.4 R180, [R143+0x1000] ;  /* 0x001000008fb4783b */ /* 0x000ee60000000200 */
[C---:B-1----:R-:W-:Y:S08]  /*132f0*/  HMMA.16816.F32.BF16 R4, R172.reuse, R176, R4 ;  /* 0x000000b0ac04723c */ /* 0x042ff00000041804 */
[C---:B------:R-:W-:Y:S01]  /*13300*/  HMMA.16816.F32.BF16 R8, R172.reuse, R178, R8 ;  /* 0x000000b2ac08723c */ /* 0x040fe20000041808 */
[----:B------:R-:W-:Y:S07]  /*13310*/  LDSM.16.M88.4 R176, [R188+0x1800] ;  /* 0x00180000bcb0783b */ /* 0x000fee0000000200 */
[C---:B--2---:R-:W-:Y:S08]  /*13320*/  HMMA.16816.F32.BF16 R12, R172.reuse, R168, R12 ;  /* 0x000000a8ac0c723c */ /* 0x044ff0000004180c */
[C---:B------:R-:W-:Y:S01]  /*13330*/  HMMA.16816.F32.BF16 R16, R172.reuse, R170, R16 ;  /* 0x000000aaac10723c */ /* 0x040fe20000041810 */
[----:B------:R-:W1:Y:S07]  /*13340*/  LDSM.16.M88.4 R168, [R194+0x4000] ;  /* 0x00400000c2a8783b */ /* 0x000e6e0000000200 */
[C---:B---3--:R-:W-:Y:S08]  /*13350*/  HMMA.16816.F32.BF16 R20, R172.reuse, R180, R20 ;  /* 0x000000b4ac14723c */ /* 0x048ff00000041814 */
        /* <DEDUP_REMOVED lines=113> */
[----:B------:R-:W-:Y:S04]  /*13a70*/  DEPBAR.LE SB0, 0x0 ;  /* 0x000080000000791a */ /* 0x000fe80000000000 */
[----:B------:R-:W-:Y:S01]  /*13a80*/  BAR.SYNC.DEFER_BLOCKING 0x0 ;  /* 0x0000000000007b1d */ /* 0x000fe20000010000 */
[C---:B-1----:R-:W-:Y:S08]  /*13a90*/  HMMA.16816.F32.BF16 R4, R172.reuse, R176, R4 ;  /* 0x000000b0ac04723c */ /* 0x042ff00000041804 */
[C---:B------:R-:W-:Y:S08]  /*13aa0*/  HMMA.16816.F32.BF16 R8, R172.reuse, R178, R8 ;  /* 0x000000b2ac08723c */ /* 0x040ff00000041808 */
[C---:B--2---:R-:W-:Y:S08]  /*13ab0*/  HMMA.16816.F32.BF16 R12, R172.reuse, R168, R12 ;  /* 0x000000a8ac0c723c */ /* 0x044ff0000004180c */
[C---:B------:R-:W-:Y:S08]  /*13ac0*/  HMMA.16816.F32.BF16 R16, R172.reuse, R170, R16 ;  /* 0x000000aaac10723c */ /* 0x040ff00000041810 */
[C---:B---3--:R-:W-:Y:S08]  /*13ad0*/  HMMA.16816.F32.BF16 R20, R172.reuse, R180, R20 ;  /* 0x000000b4ac14723c */ /* 0x048ff00000041814 */
[----:B------:R-:W-:Y:S01]  /*13ae0*/  HMMA.16816.F32.BF16 R24, R172, R182, R24 ;  /* 0x000000b6ac18723c */ /* 0x000fe20000041818 */
[----:B------:R-:W-:Y:S07]  /*13af0*/  @!UPT UIADD3 URZ, URZ, URZ, URZ ;  /* 0x0000003f3f3ff290 */ /* 0x000fee000fffe03f */
[----:B------:R-:W-:-:S11]  /*13b00*/  @!P4 BRA `(.L_x_1481) ;  /* 0x000002500000c947 */ /* 0x000fd60003800000 */
[----:B----4-:R-:W-:Y:S04]  /*13b10*/  IADD3 R0, R201, -0x1, RZ ;  /* 0xffffffffc9007810 */ /* 0x010fe80007ffe0ff */
[----:B------:R-:W-:Y:S05]  /*13b20*/  SHF.R.S32.HI R2, RZ, 0x1f, R0 ;  /* 0x0000001fff027819 */ /* 0x000fea0000011400 */
[----:B------:R-:W-:Y:S01]  /*13b30*/  IMAD R168, R2, c[0x0][0x1e0], RZ ;  /* 0x0000780002a87a24 */ /* 0x000fe200078e02ff */
[----:B------:R-:W-:Y:S03]  /*13b40*/  IADD3 R2, -R206, 0x30, RZ ;  /* 0x00000030ce027810 */ /* 0x000fe60007ffe1ff */
[----:B------:R-:W-:Y:S01]  /*13b50*/  IMAD R168, R0, c[0x0][0x1e4], R168 ;  /* 0x0000790000a87a24 */ /* 0x000fe200078e02a8 */
[C---:B------:R-:W-:Y:S02]  /*13b60*/  ISETP.GE.AND P0, PT, R2.reuse, 0x21, PT ;  /* 0x000000210200780c */ /* 0x040fe40003f06270 */
[----:B------:R-:W-:Y:S01]  /*13b70*/  ISETP.GE.AND P1, PT, R2, 0x1, PT ;  /* 0x000000010200780c */ /* 0x000fe20003f26270 */
[----:B------:R-:W-:Y:S04]  /*13b80*/  IMAD.WIDE.U32 R2, R0, c[0x0][0x1e0], RZ ;  /* 0x0000780000027a25 */ /* 0x000fe800078e00ff */
[----:B------:R-:W-:Y:S02]  /*13b90*/  IMAD.IADD R0, R3, 0x1, R168 ;  /* 0x0000000103007824 */ /* 0x000fe400078e02a8 */
[----:B------:R-:W-:Y:S04]  /*13ba0*/  IMAD.WIDE.U32 R2, R2, 0x30, RZ ;  /* 0x0000003002027825 */ /* 0x000fe800078e00ff */
[----:B------:R-:W-:Y:S02]  /*13bb0*/  @P0 IMAD.MOV.U32 R168, RZ, RZ, c[0x0][0x1e0] ;  /* 0x00007800ffa80624 */ /* 0x000fe400078e00ff */
[----:B------:R-:W-:Y:S01]  /*13bc0*/  IMAD R0, R0, 0x30, RZ ;  /* 0x0000003000007824 */ /* 0x000fe200078e02ff */
[-C--:B------:R-:W-:Y:S02]  /*13bd0*/  @P1 IADD3 R169, P3, R210, R2.reuse, RZ ;  /* 0x00000002d2a91210 */ /* 0x080fe40007f7e0ff */
[----:B------:R-:W-:Y:S01]  /*13be0*/  @P0 LEA R2, P2, R168, R2, 0x5 ;  /* 0x00000002a8020211 */ /* 0x000fe200078428ff */
[----:B------:R-:W-:Y:S02]  /*13bf0*/  IMAD.IADD R0, R3, 0x1, R0 ;  /* 0x0000000103007824 */ /* 0x000fe400078e0200 */
[----:B------:R-:W-:Y:S02]  /*13c00*/  @P0 IMAD.MOV.U32 R3, RZ, RZ, c[0x0][0x1e4] ;  /* 0x00007900ff030624 */ /* 0x000fe400078e00ff */
[--C-:B------:R-:W-:Y:S01]  /*13c10*/  @P1 IMAD.X R170, R0, 0x1, R214.reuse, P3 ;  /* 0x0000000100aa1824 */ /* 0x100fe200018e06d6 */
[----:B------:R-:W-:Y:S02]  /*13c20*/  LOP3.LUT P3, RZ, R207, 0x2, RZ, 0xc0, !PT ;  /* 0x00000002cfff7812 */ /* 0x000fe4000786c0ff */
[----:B------:R-:W-:Y:S02]  /*13c30*/  @P0 LEA.HI.X R3, R168, R0, R3, 0x5, P2 ;  /* 0x00000000a8030211 */ /* 0x000fe400010f2c03 */
[----:B------:R-:W-:Y:S05]  /*13c40*/  @P0 IADD3 R0, P2, R2, R210, RZ ;  /* 0x000000d202000210 */ /* 0x000fea0007f5e0ff */
        /* <DEDUP_REMOVED lines=17> */
.L_x_1481:
[----:B----4-:R-:W-:Y:S05]  /*13d60*/  BSYNC B0 ;  /* 0x0000000000007941 */ /* 0x010fea0003800000 */
.L_x_1480:
[----:B-1----:R-:W-:Y:S01]  /*13d70*/  FMNMX.FTZ R3, R4, R137, !PT ;  /* 0x0000008904037209 */ /* 0x002fe20007810000 */
[----:B------:R-:W0:Y:S01]  /*13d80*/  LDGDEPBAR ;  /* 0x00000000000079af */ /* 0x000e220000000000 */
        /* <DEDUP_REMOVED lines=23> */
[----:B------:R-:W-:Y:S01]  /*13f00*/  IADD3 R201, R201, -0x1, RZ ;  /* 0xffffffffc9c97810 */ /* 0x000fe20007ffe0ff */
[----:B------:R-:W1:Y:S02]  /*13f10*/  SHFL.BFLY PT, R2, R3, 0x2, 0x1f ;  /* 0x0c401f0003027f89 */ /* 0x000e6400000e0000 */
[----:B-1----:R-:W-:Y:S06]  /*13f20*/  FMNMX.FTZ R3, R3, R2, !PT ;  /* 0x0000000203037209 */ /* 0x002fec0007810000 */
[----:B------:R-:W1:Y:S08]  /*13f30*/  SHFL.BFLY PT, R2, R0, 0x2, 0x1f ;  /* 0x0c401f0000027f89 */ /* 0x000e7000000e0000 */
[----:B------:R-:W2:Y:S01]  /*13f40*/  SHFL.BFLY PT, R137, R3, 0x1, 0x1f ;  /* 0x0c201f0003897f89 */ /* 0x000ea200000e0000 */
[----:B-1----:R-:W-:Y:S02]  /*13f50*/  FMNMX.FTZ R0, R0, R2, !PT ;  /* 0x0000000200007209 */ /* 0x002fe40007810000 */
[----:B--2---:R-:W-:Y:S05]  /*13f60*/  FMNMX.FTZ R137, R3, R137, !PT ;  /* 0x0000008903897209 */ /* 0x004fea0007810000 */
[----:B------:R-:W1:Y:S01]  /*13f70*/  SHFL.BFLY PT, R3, R0, 0x1, 0x1f ;  /* 0x0c201f0000037f89 */ /* 0x000e6200000e0000 */
[C---:B------:R-:W-:Y:S02]  /*13f80*/  FADD.FTZ R2, -R137.reuse, R132 ;  /* 0x0000008489027221 */ /* 0x040fe40000010100 */
[----:B------:R-:W-:Y:S02]  /*13f90*/  FMUL.FTZ R132, R137, c[0x0][0x2d0] ;  /* 0x0000b40089847a20 */ /* 0x000fe40000410000 */
        /* <DEDUP_REMOVED lines=10> */
[----:B-1----:R-:W-:Y:S01]  /*14040*/  FMNMX.FTZ R3, R0, R3, !PT ;  /* 0x0000000300037209 */ /* 0x002fe20007810000 */
[--C-:B------:R-:W-:Y:S02]  /*14050*/  FFMA.FTZ R180, R12, c[0x0][0x2d0], -R132.reuse ;  /* 0x0000b4000cb47a23 */ /* 0x100fe40000010884 */
[----:B------:R-:W-:Y:S02]  /*14060*/  FFMA.FTZ R198, R24, c[0x0][0x2d0], -R132 ;  /* 0x0000b40018c67a23 */ /* 0x000fe40000010884 */
[----:B------:R-:W-:Y:S02]  /*14070*/  FADD.FTZ R0, -R3, R136 ;  /* 0x0000008803007221 */ /* 0x000fe40000010100 */
[--C-:B------:R-:W-:Y:S02]  /*14080*/  FFMA.FTZ R136, R5, c[0x0][0x2d0], -R132.reuse ;  /* 0x0000b40005887a23 */ /* 0x100fe40000010884 */
[----:B------:R-:W-:Y:S02]  /*14090*/  FMUL.FTZ R0, R0, c[0x0][0x2d0] ;  /* 0x0000b40000007a20 */ /* 0x000fe40000410000 */
[--C-:B------:R-:W-:Y:S01]  /*140a0*/  FFMA.FTZ R5, R8, c[0x0][0x2d0], -R132.reuse ;  /* 0x0000b40008057a23 */ /* 0x100fe20000010884 */
[----:B------:R-:W1:Y:S01]  /*140b0*/  MUFU.EX2 R171, R136 ;  /* 0x0000008800ab7308 */ /* 0x000e620000000800 */
[----:B--2---:R-:W-:Y:S02]  /*140c0*/  FMUL.FTZ R4, R3, c[0x0][0x2d0] ;  /* 0x0000b40003047a20 */ /* 0x004fe40000410000 */
[----:B------:R-:W-:Y:S02]  /*140d0*/  FFMA.FTZ R132, R25, c[0x0][0x2d0], -R132 ;  /* 0x0000b40019847a23 */ /* 0x000fe40000010884 */
[--C-:B------:R-:W-:Y:S02]  /*140e0*/  FFMA.FTZ R183, R22, c[0x0][0x2d0], -R4.reuse ;  /* 0x0000b40016b77a23 */ /* 0x100fe40000010804 */
[--C-:B------:R-:W-:Y:S02]  /*140f0*/  FFMA.FTZ R182, R23, c[0x0][0x2d0], -R4.reuse ;  /* 0x0000b40017b67a23 */ /* 0x100fe40000010804 */
[--C-:B------:R-:W-:Y:S01]  /*14100*/  FFMA.FTZ R169, R10, c[0x0][0x2d0], -R4.reuse ;  /* 0x0000b4000aa97a23 */ /* 0x100fe20000010804 */
[----:B------:R-:W2:Y:S01]  /*14110*/  MUFU.EX2 R0, R0 ;  /* 0x0000000000007308 */ /* 0x000ea20000000800 */
[C---:B---3--:R-:W-:Y:S02]  /*14120*/  FMUL.FTZ R20, R2.reuse, R148 ;  /* 0x0000009402147220 */ /* 0x048fe40000410000 */
[----:B------:R-:W-:Y:S02]  /*14130*/  FMUL.FTZ R21, R2, R149 ;  /* 0x0000009502157220 */ /* 0x000fe40000410000 */
[--C-:B------:R-:W-:Y:S02]  /*14140*/  FFMA.FTZ R170, R11, c[0x0][0x2d0], -R4.reuse ;  /* 0x0000b4000baa7a23 */ /* 0x100fe40000010804 */
[--C-:B------:R-:W-:Y:S02]  /*14150*/  FFMA.FTZ R6, R6, c[0x0][0x2d0], -R4.reuse ;  /* 0x0000b40006067a23 */ /* 0x100fe40000010804 */
[--C-:B------:R-:W-:Y:S01]  /*14160*/  FFMA.FTZ R7, R7, c[0x0][0x2d0], -R4.reuse ;  /* 0x0000b40007077a23 */ /* 0x100fe20000010804 */
[----:B------:R3:W-:Y:S01]  /*14170*/  MUFU.EX2 R199, R5 ;  /* 0x0000000500c77308 */ /* 0x0007e20000000800 */
[C---:B------:R-:W-:Y:S02]  /*14180*/  FMUL.FTZ R8, R2.reuse, R160 ;  /* 0x000000a002087220 */ /* 0x040fe40000410000 */
[C---:B------:R-:W-:Y:S02]  /*14190*/  FMUL.FTZ R9, R2.reuse, R161 ;  /* 0x000000a102097220 */ /* 0x040fe40000410000 */
[----:B------:R-:W-:Y:S02]  /*141a0*/  FMUL.FTZ R13, R2, R157 ;  /* 0x0000009d020d7220 */ /* 0x000fe40000410000 */
[--C-:B------:R-:W-:Y:S02]  /*141b0*/  FFMA.FTZ R175, R18, c[0x0][0x2d0], -R4.reuse ;  /* 0x0000b40012af7a23 */ /* 0x100fe40000010804 */
[--C-:B------:R-:W-:Y:S01]  /*141c0*/  FFMA.FTZ R177, R19, c[0x0][0x2d0], -R4.reuse ;  /* 0x0000b40013b17a23 */ /* 0x100fe20000010804 */
[----:B------:R-:W4:Y:S01]  /*141d0*/  MUFU.EX2 R160, R168 ;  /* 0x000000a800a07308 */ /* 0x000f220000000800 */
[C---:B------:R-:W-:Y:S01]  /*141e0*/  FMUL.FTZ R24, R2.reuse, R144 ;  /* 0x0000009002187220 */ /* 0x040fe20000410000 */
[----:B-1----:R-:W-:Y:S01]  /*141f0*/  F2FP.BF16.PACK_AB R144, R171, R181 ;  /* 0x000000b5ab90723e */ /* 0x002fe200000010ff */
[----:B------:R-:W-:Y:S02]  /*14200*/  FMUL.FTZ R25, R2, R145 ;  /* 0x0000009102197220 */ /* 0x000fe40000410000 */
[C---:B--2---:R-:W-:Y:S02]  /*14210*/  FMUL.FTZ R22, R0.reuse, R150 ;  /* 0x0000009600167220 */ /* 0x044fe40000410000 */
[----:B------:R-:W-:Y:S02]  /*14220*/  FMUL.FTZ R23, R0, R151 ;  /* 0x0000009700177220 */ /* 0x000fe40000410000 */
[----:B------:R-:W1:Y:S01]  /*14230*/  LDSM.16.MT88.4 R148, [R190] ;  /* 0x00000000be94783b */ /* 0x000e620000004200 */
[----:B------:R-:W-:Y:S01]  /*14240*/  MUFU.EX2 R161, R170 ;  /* 0x000000aa00a17308 */ /* 0x000fe20000000800 */
[--C-:B------:R-:W-:Y:S02]  /*14250*/  FFMA.FTZ R173, R14, c[0x0][0x2d0], -R4.reuse ;  /* 0x0000b4000ead7a23 */ /* 0x100fe40000010804 */
[--C-:B------:R-:W-:Y:S02]  /*14260*/  FFMA.FTZ R172, R15, c[0x0][0x2d0], -R4.reuse ;  /* 0x0000b4000fac7a23 */ /* 0x100fe40000010804 */
[----:B---3--:R-:W-:Y:S02]  /*14270*/  FMUL.FTZ R5, R2, R165 ;  /* 0x000000a502057220 */ /* 0x008fe40000410000 */
[--C-:B------:R-:W-:Y:S02]  /*14280*/  FFMA.FTZ R184, R26, c[0x0][0x2d0], -R4.reuse ;  /* 0x0000b4001ab87a23 */ /* 0x100fe40000010804 */
[----:B------:R-:W-:Y:S01]  /*14290*/  FMUL.FTZ R26, R0, R146 ;  /* 0x00000092001a7220 */ /* 0x000fe20000410000 */
[----:B------:R-:W2:Y:S01]  /*142a0*/  MUFU.EX2 R157, R169 ;  /* 0x000000a9009d7308 */ /* 0x000ea20000000800 */
[----:B------:R-:W-:Y:S02]  /*142b0*/  FFMA.FTZ R185, R27, c[0x0][0x2d0], -R4 ;  /* 0x0000b4001bb97a23 */ /* 0x000fe40000010804 */
[----:B------:R-:W-:Y:S01]  /*142c0*/  FMUL.FTZ R4, R2, R164 ;  /* 0x000000a402047220 */ /* 0x000fe20000410000 */
[----:B----4-:R-:W-:Y:S01]  /*142d0*/  F2FP.BF16.PACK_AB R146, R160, R199 ;  /* 0x000000c7a092723e */ /* 0x010fe200000010ff */
[C---:B------:R-:W-:Y:S02]  /*142e0*/  FMUL.FTZ R27, R0.reuse, R147 ;  /* 0x00000093001b7220 */ /* 0x040fe40000410000 */
[C---:B------:R-:W-:Y:S02]  /*142f0*/  FMUL.FTZ R10, R0.reuse, R162 ;  /* 0x000000a2000a7220 */ /* 0x040fe40000410000 */
[----:B------:R-:W-:Y:S01]  /*14300*/  FMUL.FTZ R11, R0, R163 ;  /* 0x000000a3000b7220 */ /* 0x000fe20000410000 */
[----:B------:R3:W-:Y:S01]  /*14310*/  MUFU.EX2 R174, R6 ;  /* 0x0000000600ae7308 */ /* 0x0007e20000000800 */
[----:B------:R-:W-:Y:S02]  /*14320*/  FMUL.FTZ R12, R2, R156 ;  /* 0x0000009c020c7220 */ /* 0x000fe40000410000 */
[C---:B------:R-:W-:Y:S02]  /*14330*/  FMUL.FTZ R14, R0.reuse, R158 ;  /* 0x0000009e000e7220 */ /* 0x040fe40000410000 */
[----:B------:R-:W-:Y:S02]  /*14340*/  FMUL.FTZ R15, R0, R159 ;  /* 0x0000009f000f7220 */ /* 0x000fe40000410000 */
[C---:B------:R-:W-:Y:S02]  /*14350*/  FMUL.FTZ R16, R2.reuse, R152 ;  /* 0x0000009802107220 */ /* 0x040fe40000410000 */
[----:B------:R-:W-:Y:S01]  /*14360*/  FMUL.FTZ R17, R2, R153 ;  /* 0x0000009902117220 */ /* 0x000fe20000410000 */
[----:B------:R-:W4:Y:S01]  /*14370*/  MUFU.EX2 R203, R7 ;  /* 0x0000000700cb7308 */ /* 0x000f220000000800 */
[C---:B------:R-:W-:Y:S02]  /*14380*/  FMUL.FTZ R18, R0.reuse, R154 ;  /* 0x0000009a00127220 */ /* 0x040fe40000410000 */
[----:B------:R-:W-:Y:S01]  /*14390*/  FMUL.FTZ R19, R0, R155 ;  /* 0x0000009b00137220 */ /* 0x000fe20000410000 */
[----:B--2---:R-:W-:Y:S01]  /*143a0*/  F2FP.BF16.PACK_AB R147, R161, R157 ;  /* 0x0000009da193723e */ /* 0x004fe200000010ff */
[C---:B------:R-:W-:Y:S01]  /*143b0*/  FMUL.FTZ R28, R2.reuse, R28 ;  /* 0x0000001c021c7220 */ /* 0x040fe20000410000 */
[----:B------:R-:W-:Y:S01]  /*143c0*/  LDSM.16.MT88.4 R152, [R191+0x800] ;  /* 0x00080000bf98783b */ /* 0x000fe20000004200 */
[----:B------:R-:W-:Y:S02]  /*143d0*/  FMUL.FTZ R29, R2, R29 ;  /* 0x0000001d021d7220 */ /* 0x000fe40000410000 */
[C---:B------:R-:W-:Y:S01]  /*143e0*/  FMUL.FTZ R30, R0.reuse, R30 ;  /* 0x0000001e001e7220 */ /* 0x040fe20000410000 */
[----:B------:R-:W-:Y:S01]  /*143f0*/  MUFU.EX2 R156, R180 ;  /* 0x000000b4009c7308 */ /* 0x000fe20000000800 */
[----:B------:R-:W-:Y:S02]  /*14400*/  FMUL.FTZ R31, R0, R31 ;  /* 0x0000001f001f7220 */ /* 0x000fe40000410000 */
[----:B------:R-:W-:Y:S02]  /*14410*/  FMUL.FTZ R32, R2, R32 ;  /* 0x0000002002207220 */ /* 0x000fe40000410000 */
[----:B---3--:R-:W-:Y:S02]  /*14420*/  FMUL.FTZ R6, R0, R166 ;  /* 0x000000a600067220 */ /* 0x008fe40000410000 */
[----:B------:R-:W-:Y:S02]  /*14430*/  FMUL.FTZ R33, R2, R33 ;  /* 0x0000002102217220 */ /* 0x000fe40000410000 */
[C---:B------:R-:W-:Y:S01]  /*14440*/  FMUL.FTZ R34, R0.reuse, R34 ;  /* 0x0000002200227220 */ /* 0x040fe20000410000 */
[----:B------:R-:W-:Y:S01]  /*14450*/  MUFU.EX2 R165, R179 ;  /* 0x000000b300a57308 */ /* 0x000fe20000000800 */
[----:B------:R-:W-:Y:S02]  /*14460*/  FMUL.FTZ R35, R0, R35 ;  /* 0x0000002300237220 */ /* 0x000fe40000410000 */
[----:B------:R-:W-:Y:S01]  /*14470*/  FMUL.FTZ R36, R2, R36 ;  /* 0x0000002402247220 */ /* 0x000fe20000410000 */
[----:B----4-:R-:W-:Y:S01]  /*14480*/  F2FP.BF16.PACK_AB R145, R203, R174 ;  /* 0x000000aecb91723e */ /* 0x010fe200000010ff */
[----:B------:R-:W-:Y:S02]  /*14490*/  FMUL.FTZ R7, R0, R167 ;  /* 0x000000a700077220 */ /* 0x000fe40000410000 */
[----:B------:R-:W-:Y:S02]  /*144a0*/  FMUL.FTZ R37, R2, R37 ;  /* 0x0000002502257220 */ /* 0x000fe40000410000 */
[C---:B------:R-:W-:Y:S01]  /*144b0*/  FMUL.FTZ R38, R0.reuse, R38 ;  /* 0x0000002600267220 */ /* 0x040fe20000410000 */
[----:B------:R-:W-:Y:S01]  /*144c0*/  MUFU.EX2 R158, R173 ;  /* 0x000000ad009e7308 */ /* 0x000fe20000000800 */
[----:B------:R-:W-:Y:S01]  /*144d0*/  FMUL.FTZ R39, R0, R39 ;  /* 0x0000002700277220 */ /* 0x000fe20000410000 */
[C---:B-1----:R-:W-:Y:S05]  /*144e0*/  HMMA.16816.F32.BF16 R4, R144.reuse, R148, R4 ;  /* 0x000000949004723c */ /* 0x042fea0000041804 */
[C---:B------:R-:W-:Y:S02]  /*144f0*/  FMUL.FTZ R40, R2.reuse, R40 ;  /* 0x0000002802287220 */ /* 0x040fe40000410000 */
[----:B------:R-:W-:Y:S01]  /*14500*/  FMUL.FTZ R41, R2, R41 ;  /* 0x0000002902297220 */ /* 0x000fe20000410000 */
[C---:B------:R-:W-:Y:S01]  /*14510*/  HMMA.16816.F32.BF16 R8, R144.reuse, R150, R8 ;  /* 0x000000969008723c */ /* 0x040fe20000041808 */
[----:B------:R-:W1:Y:S01]  /*14520*/  LDSM.16.MT88.4 R148, [R191] ;  /* 0x00000000bf94783b */ /* 0x000e620000004200 */
[----:B------:R-:W-:Y:S02]  /*14530*/  MUFU.EX2 R159, R172 ;  /* 0x000000ac009f7308 */ /* 0x000fe40000000800 */
[C---:B------:R-:W-:Y:S02]  /*14540*/  FMUL.FTZ R42, R0.reuse, R42 ;  /* 0x0000002a002a7220 */ /* 0x040fe40000410000 */
[----:B------:R-:W-:Y:S02]  /*14550*/  FMUL.FTZ R43, R0, R43 ;  /* 0x0000002b002b7220 */ /* 0x000fe40000410000 */
[C---:B------:R-:W-:Y:S04]  /*14560*/  FMUL.FTZ R44, R2.reuse, R44 ;  /* 0x0000002c022c7220 */ /* 0x040fe80000410000 */
[----:B------:R-:W-:Y:S01]  /*14570*/  FMUL.FTZ R45, R2, R45 ;  /* 0x0000002d022d7220 */ /* 0x000fe20000410000 */
[----:B------:R-:W-:Y:S01]  /*14580*/  MUFU.EX2 R164, R178 ;  /* 0x000000b200a47308 */ /* 0x000fe20000000800 */
[C---:B------:R-:W-:Y:S02]  /*14590*/  FMUL.FTZ R46, R0.reuse, R46 ;  /* 0x0000002e002e7220 */ /* 0x040fe40000410000 */
[----:B------:R-:W-:Y:S02]  /*145a0*/  FMUL.FTZ R47, R0, R47 ;  /* 0x0000002f002f7220 */ /* 0x000fe40000410000 */
[C---:B------:R-:W-:Y:S02]  /*145b0*/  FMUL.FTZ R48, R2.reuse, R48 ;  /* 0x0000003002307220 */ /* 0x040fe40000410000 */
[----:B------:R-:W-:Y:S02]  /*145c0*/  FMUL.FTZ R49, R2, R49 ;  /* 0x0000003102317220 */ /* 0x000fe40000410000 */
[C---:B------:R-:W-:Y:S01]  /*145d0*/  FMUL.FTZ R50, R0.reuse, R50 ;  /* 0x0000003200327220 */ /* 0x040fe20000410000 */
[----:B------:R-:W-:Y:S01]  /*145e0*/  MUFU.EX2 R180, R175 ;  /* 0x000000af00b47308 */ /* 0x000fe20000000800 */
[----:B------:R-:W-:Y:S02]  /*145f0*/  FMUL.FTZ R51, R0, R51 ;  /* 0x0000003300337220 */ /* 0x000fe40000410000 */
[C---:B------:R-:W-:Y:S02]  /*14600*/  FMUL.FTZ R52, R2.reuse, R52 ;  /* 0x0000003402347220 */ /* 0x040fe40000410000 */
[----:B------:R-:W-:Y:S02]  /*14610*/  FMUL.FTZ R53, R2, R53 ;  /* 0x0000003502357220 */ /* 0x000fe40000410000 */
[C---:B------:R-:W-:Y:S02]  /*14620*/  FMUL.FTZ R54, R0.reuse, R54 ;  /* 0x0000003600367220 */ /* 0x040fe40000410000 */
[----:B------:R-:W-:Y:S01]  /*14630*/  FMUL.FTZ R55, R0, R55 ;  /* 0x0000003700377220 */ /* 0x000fe20000410000 */
[----:B------:R-:W-:Y:S01]  /*14640*/  MUFU.EX2 R179, R177 ;  /* 0x000000b100b37308 */ /* 0x000fe20000000800 */
[C---:B------:R-:W-:Y:S02]  /*14650*/  FMUL.FTZ R56, R2.reuse, R56 ;  /* 0x0000003802387220 */ /* 0x040fe40000410000 */
[----:B------:R-:W-:Y:S02]  /*14660*/  FMUL.FTZ R57, R2, R57 ;  /* 0x0000003902397220 */ /* 0x000fe40000410000 */
[C---:B------:R-:W-:Y:S02]  /*14670*/  FMUL.FTZ R58, R0.reuse, R58 ;  /* 0x0000003a003a7220 */ /* 0x040fe40000410000 */
[----:B------:R-:W-:Y:S01]  /*14680*/  FMUL.FTZ R59, R0, R59 ;  /* 0x0000003b003b7220 */ /* 0x000fe20000410000 */
[C---:B-1----:R-:W-:Y:S02]  /*14690*/  HMMA.16816.F32.BF16 R12, R144.reuse, R148, R12 ;  /* 0x00000094900c723c */ /* 0x042fe4000004180c */
[----:B------:R-:W-:Y:S01]  /*146a0*/  MUFU.EX2 R173, R186 ;  /* 0x000000ba00ad7308 */ /* 0x000fe20000000800 */
[C---:B------:R-:W-:Y:S02]  /*146b0*/  FMUL.FTZ R60, R2.reuse, R60 ;  /* 0x0000003c023c7220 */ /* 0x040fe40000410000 */
[----:B------:R-:W-:Y:S02]  /*146c0*/  FMUL.FTZ R61, R2, R61 ;  /* 0x0000003d023d7220 */ /* 0x000fe40000410000 */
[C---:B------:R-:W-:Y:S01]  /*146d0*/  FMUL.FTZ R62, R0.reuse, R62 ;  /* 0x0000003e003e7220 */ /* 0x040fe20000410000 */
[C---:B------:R-:W-:Y:S01]  /*146e0*/  HMMA.16816.F32.BF16 R16, R144.reuse, R150, R16 ;  /* 0x000000969010723c */ /* 0x040fe20000041810 */
[----:B------:R-:W1:Y:S03]  /*146f0*/  LDSM.16.MT88.4 R148, [R193] ;  /* 0x00000000c194783b */ /* 0x000e660000004200 */
[----:B------:R-:W-:Y:S01]  /*14700*/  FMUL.FTZ R63, R0, R63 ;  /* 0x0000003f003f7220 */ /* 0x000fe20000410000 */
[----:B------:R-:W2:Y:S01]  /*14710*/  MUFU.EX2 R175, R187 ;  /* 0x000000bb00af7308 */ /* 0x000ea20000000800 */
[C---:B------:R-:W-:Y:S02]  /*14720*/  FMUL.FTZ R64, R2.reuse, R64 ;  /* 0x0000004002407220 */ /* 0x040fe40000410000 */
[----:B------:R-:W-:Y:S04]  /*14730*/  FMUL.FTZ R65, R2, R65 ;  /* 0x0000004102417220 */ /* 0x000fe80000410000 */
[C---:B------:R-:W-:Y:S02]  /*14740*/  FMUL.FTZ R66, R0.reuse, R66 ;  /* 0x0000004200427220 */ /* 0x040fe40000410000 */
[----:B------:R-:W-:Y:S01]  /*14750*/  FMUL.FTZ R67, R0, R67 ;  /* 0x0000004300437220 */ /* 0x000fe20000410000 */
[----:B------:R-:W-:Y:S01]  /*14760*/  MUFU.EX2 R177, R198 ;  /* 0x000000c600b17308 */ /* 0x000fe20000000800 */
[C---:B------:R-:W-:Y:S02]  /*14770*/  FMUL.FTZ R68, R2.reuse, R68 ;  /* 0x0000004402447220 */ /* 0x040fe40000410000 */
[----:B------:R-:W-:Y:S02]  /*14780*/  FMUL.FTZ R69, R2, R69 ;  /* 0x0000004502457220 */ /* 0x000fe40000410000 */
[C---:B------:R-:W-:Y:S02]  /*14790*/  FMUL.FTZ R70, R0.reuse, R70 ;  /* 0x0000004600467220 */ /* 0x040fe40000410000 */
[----:B------:R-:W-:Y:S02]  /*147a0*/  FMUL.FTZ R71, R0, R71 ;  /* 0x0000004700477220 */ /* 0x000fe40000410000 */
[C---:B------:R-:W-:Y:S01]  /*147b0*/  FMUL.FTZ R72, R2.reuse, R72 ;  /* 0x0000004802487220 */ /* 0x040fe20000410000 */
[----:B------:R-:W3:Y:S01]  /*147c0*/  MUFU.EX2 R178, R132 ;  /* 0x0000008400b27308 */ /* 0x000ee20000000800 */
[----:B------:R-:W-:Y:S02]  /*147d0*/  FMUL.FTZ R73, R2, R73 ;  /* 0x0000004902497220 */ /* 0x000fe40000410000 */
[C---:B------:R-:W-:Y:S01]  /*147e0*/  FMUL.FTZ R74, R0.reuse, R74 ;  /* 0x0000004a004a7220 */ /* 0x040fe20000410000 */
[----:B--2---:R-:W-:Y:S01]  /*147f0*/  F2FP.BF16.PACK_AB R168, R175, R173 ;  /* 0x000000adafa8723e */ /* 0x004fe200000010ff */
[----:B------:R-:W-:Y:S02]  /*14800*/  FMUL.FTZ R75, R0, R75 ;  /* 0x0000004b004b7220 */ /* 0x000fe40000410000 */
[C---:B------:R-:W-:Y:S02]  /*14810*/  FMUL.FTZ R76, R2.reuse, R76 ;  /* 0x0000004c024c7220 */ /* 0x040fe40000410000 */
[----:B------:R-:W-:Y:S01]  /*14820*/  FMUL.FTZ R77, R2, R77 ;  /* 0x0000004d024d7220 */ /* 0x000fe20000410000 */
[----:B------:R-:W-:Y:S01]  /*14830*/  MUFU.EX2 R172, R185 ;  /* 0x000000b900ac7308 */ /* 0x000fe20000000800 */
        /* <DEDUP_REMOVED lines=8> */
[----:B------:R-:W1:Y:S03]  /*148c0*/  LDSM.16.MT88.4 R148, [R192] ;  /* 0x00000000c094783b */ /* 0x000e660000004200 */
[----:B------:R-:W-:Y:S01]  /*148d0*/  FMUL.FTZ R84, R2, R84 ;  /* 0x0000005402547220 */ /* 0x000fe20000410000 */
[----:B---3--:R-:W-:Y:S01]  /*148e0*/  F2FP.BF16.PACK_AB R170, R178, R177 ;  /* 0x000000b1b2aa723e */ /* 0x008fe200000010ff */
[----:B------:R-:W-:Y:S02]  /*148f0*/  FMUL.FTZ R85, R2, R85 ;  /* 0x0000005502557220 */ /* 0x000fe40000410000 */
[C---:B------:R-:W-:Y:S04]  /*14900*/  FMUL.FTZ R86, R0.reuse, R86 ;  /* 0x0000005600567220 */ /* 0x040fe80000410000 */
        /* <DEDUP_REMOVED lines=47> */
[C---:B------:R-:W-:Y:S04]  /*14c00*/  FMUL.FTZ R128, R2.reuse, R128 ;  /* 0x0000008002807220 */ /* 0x040fe80000410000 */
[----:B------:R-:W-:Y:S02]  /*14c10*/  FMUL.FTZ R129, R2, R129 ;  /* 0x0000008102817220 */ /* 0x000fe40000410000 */
[C---:B------:R-:W-:Y:S02]  /*14c20*/  FMUL.FTZ R130, R0.reuse, R130 ;  /* 0x0000008200827220 */ /* 0x040fe40000410000 */
[----:B------:R-:W-:Y:S02]  /*14c30*/  FMUL.FTZ R131, R0, R131 ;  /* 0x0000008300837220 */ /* 0x000fe40000410000 */
[----:B------:R-:W-:Y:S02]  /*14c40*/  FFMA.FTZ R136, R2, R204, R181 ;  /* 0x000000cc02887223 */ /* 0x000fe400000100b5 */
[----:B------:R-:W-:Y:S01]  /*14c50*/  MUFU.EX2 R181, R176 ;  /* 0x000000b000b57308 */ /* 0x000fe20000000800 */
[----:B------:R-:W-:Y:S02]  /*14c60*/  FFMA.FTZ R2, R0, R205, R174 ;  /* 0x000000cd00027223 */ /* 0x000fe400000100ae */
[----:B------:R-:W-:Y:S02]  /*14c70*/  FADD.FTZ R136, R171, R136 ;  /* 0x00000088ab887221 */ /* 0x000fe40000010000 */
[----:B------:R-:W-:Y:S02]  /*14c80*/  FADD.FTZ R0, R203, R2 ;  /* 0x00000002cb007221 */ /* 0x000fe40000010000 */
[----:B------:R-:W-:Y:S02]  /*14c90*/  FADD.FTZ R2, R199, R136 ;  /* 0x00000088c7027221 */ /* 0x000fe40000010000 */
[----:B------:R-:W-:Y:S01]  /*14ca0*/  FADD.FTZ R0, R157, R0 ;  /* 0x000000009d007221 */ /* 0x000fe20000010000 */
[----:B------:R-:W-:Y:S01]  /*14cb0*/  MUFU.EX2 R174, R183 ;  /* 0x000000b700ae7308 */ /* 0x000fe20000000800 */
[----:B------:R-:W-:Y:S02]  /*14cc0*/  FADD.FTZ R136, R160, R2 ;  /* 0x00000002a0887221 */ /* 0x000fe40000010000 */
[----:B------:R-:W-:Y:S02]  /*14cd0*/  FADD.FTZ R2, R161, R0 ;  /* 0x00000000a1027221 */ /* 0x000fe40000010000 */
[----:B------:R-:W-:Y:S01]  /*14ce0*/  LDSM.16.MT88.4 R160, [R190+0x1000] ;  /* 0x00100000bea0783b */ /* 0x000fe20000004200 */
[----:B------:R-:W-:Y:S02]  /*14cf0*/  FADD.FTZ R0, R156, R136 ;  /* 0x000000889c007221 */ /* 0x000fe40000010000 */
[----:B------:R-:W-:Y:S02]  /*14d00*/  FADD.FTZ R2, R158, R2 ;  /* 0x000000029e027221 */ /* 0x000fe40000010000 */
[----:B------:R-:W-:Y:S01]  /*14d10*/  FADD.FTZ R0, R165, R0 ;  /* 0x00000000a5007221 */ /* 0x000fe20000010000 */
[C---:B-1----:R-:W-:Y:S01]  /*14d20*/  HMMA.16816.F32.BF16 R44, R144.reuse, R148, R44 ;  /* 0x00000094902c723c */ /* 0x042fe2000004182c */
[----:B------:R-:W1:Y:S02]  /*14d30*/  MUFU.EX2 R176, R182 ;  /* 0x000000b600b07308 */ /* 0x000e640000000800 */
[----:B------:R-:W-:Y:S02]  /*14d40*/  FADD.FTZ R132, R159, R2 ;  /* 0x000000029f847221 */ /* 0x000fe40000010000 */
[----:B------:R-:W-:Y:S02]  /*14d50*/  FADD.FTZ R2, R164, R0 ;  /* 0x00000000a4027221 */ /* 0x000fe40000010000 */
[----:B------:R-:W-:Y:S01]  /*14d60*/  FADD.FTZ R0, R180, R132 ;  /* 0x00000084b4007221 */ /* 0x000fe20000010000 */
[C---:B------:R-:W-:Y:S01]  /*14d70*/  HMMA.16816.F32.BF16 R48, R144.reuse, R150, R48 ;  /* 0x000000969030723c */ /* 0x040fe20000041830 */
[----:B------:R-:W2:Y:S02]  /*14d80*/  LDSM.16.MT88.4 R148, [R193+0x1800] ;  /* 0x00180000c194783b */ /* 0x000ea40000004200 */
[----:B------:R-:W3:Y:S01]  /*14d90*/  MUFU.EX2 R136, R184 ;  /* 0x000000b800887308 */ /* 0x000ee20000000800 */
[----:B-1----:R-:W-:Y:S02]  /*14da0*/  F2FP.BF16.PACK_AB R169, R176, R174 ;  /* 0x000000aeb0a9723e */ /* 0x002fe400000010ff */
[----:B---3--:R-:W-:Y:S02]  /*14db0*/  F2FP.BF16.PACK_AB R171, R172, R136 ;  /* 0x00000088acab723e */ /* 0x008fe400000010ff */
        /* <DEDUP_REMOVED lines=29> */
[----:B------:R-:W1:Y:S06]  /*14f90*/  LDSM.16.MT88.4 R148, [R190+0x800] ;  /* 0x00080000be94783b */ /* 0x000e6c0000004200 */
[----:B------:R-:W-:Y:S02]  /*14fa0*/  F2FP.BF16.PACK_AB R144, R165, R156 ;  /* 0x0000009ca590723e */ /* 0x000fe400000010ff */
[----:B------:R-:W-:Y:S03]  /*14fb0*/  F2FP.BF16.PACK_AB R145, R159, R158 ;  /* 0x0000009e9f91723e */ /* 0x000fe600000010ff */
[----:B------:R-:W-:Y:S02]  /*14fc0*/  F2FP.BF16.PACK_AB R146, R181, R164 ;  /* 0x000000a4b592723e */ /* 0x000fe400000010ff */
[----:B------:R-:W-:Y:S07]  /*14fd0*/  F2FP.BF16.PACK_AB R147, R179, R180 ;  /* 0x000000b4b393723e */ /* 0x000fee00000010ff */
[C---:B-1----:R-:W-:Y:S08]  /*14fe0*/  HMMA.16816.F32.BF16 R4, R144.reuse, R148, R4 ;  /* 0x000000949004723c */ /* 0x042ff00000041804 */
[C---:B------:R-:W-:Y:S01]  /*14ff0*/  HMMA.16816.F32.BF16 R8, R144.reuse, R150, R8 ;  /* 0x000000969008723c */ /* 0x040fe20000041808 */
[----:B------:R-:W1:Y:S07]  /*15000*/  LDSM.16.MT88.4 R148, [R193+0x800] ;  /* 0x00080000c194783b */ /* 0x000e6e0000004200 */
        /* <DEDUP_REMOVED lines=101> */
[----:B------:R-:W-:-:S05]  /*15660*/  @P4 BRA `(.L_x_1482) ;  /* 0xffffd77000004947 */ /* 0x000fca000383ffff */
.L_x_1479:
        /* <DEDUP_REMOVED lines=8> */
.L_x_1552:
[----:B------:R-:W-:Y:S01]  /*156f0*/  FSETP.NE.FTZ.AND P1, PT, R0, RZ, PT ;  /* 0x000000ff0000720b */ /* 0x000fe20003f35000 */
[----:B---3--:R-:W-:Y:S01]  /*15700*/  FADD.FTZ R3, R3, R4 ;  /* 0x0000000403037221 */ /* 0x008fe20000010000 */
[----:B------:R-:W-:Y:S02]  /*15710*/  MOV R2, RZ ;  /* 0x000000ff00027202 */ /* 0x000fe40000000f00 */
[----:B------:R-:W-:Y:S02]  /*15720*/  MOV R21, 0xff800000 ;  /* 0xff80000000157802 */ /* 0x000fe40000000f00 */
[----:B------:R-:W-:-:S02]  /*15730*/  FSETP.NE.FTZ.AND P0, PT, R3, RZ, PT ;  /* 0x000000ff0300720b */ /* 0x000fc40003f15000 */
[----:B------:R-:W-:-:S05]  /*15740*/  MOV R20, 0xff800000 ;  /* 0xff80000000147802 */ /* 0x000fca0000000f00 */
        /* <DEDUP_REMOVED lines=75> */
[----:B------:R-:W-:Y:S02]  /*15c00*/  @P1 FMUL.FTZ R5, R5, 0.69314718246459960938 ;  /* 0x3f31721805051820 */ /* 0x000fe40000410000 */
[C---:B------:R-:W-:Y:S02]  /*15c10*/  FMUL.FTZ R34, R0.reuse, R42 ;  /* 0x0000002a00227220 */ /* 0x040fe40000410000 */
[----:B------:R-:W-:-:S02]  /*15c20*/  FMUL.FTZ R35, R0, R43 ;  /* 0x0000002b00237220 */ /* 0x000fc40000410000 */
[C---:B------:R-:W-:Y:S01]  /*15c30*/  FMUL.FTZ R42, R0.reuse, R50 ;  /* 0x00000032002a7220 */ /* 0x040fe20000410000 */
[----:B--2---:R-:W-:Y:S01]  /*15c40*/  @P0 MOV R3, 0x3f317218 ;  /* 0x3f31721800030802 */ /* 0x004fe20000000f00 */
        /* <DEDUP_REMOVED lines=11> */
[----:B---3--:R-:W-:-:S02]  /*15d00*/  @P0 FMUL.FTZ R2, R2, 0.69314718246459960938 ;  /* 0x3f31721802020820 */ /* 0x008fc40000410000 */
        /* <DEDUP_REMOVED lines=51> */
.L_x_1412:
[----:B------:R2:W5:Y:S04]  /*16040*/  LDL R6, [R1] ;  /* 0x0000000001067983 */ /* 0x0005680000100800 */
[----:B------:R-:W3:Y:S01]  /*16050*/  S2R R2, SR_TID.X ;  /* 0x0000000000027919 */ /* 0x000ee20000002100 */
[----:B------:R-:W-:Y:S01]  /*16060*/  BSSY B0, `(.L_x_1484) ;  /* 0x0000011000007945 */ /* 0x000fe20003800000 */
        /* <DEDUP_REMOVED lines=15> */
[----:B------:R2:W-:Y:S02]  /*16160*/  STL [R1], R6 ;  /* 0x0000000601007387 */ /* 0x0005e40000100800 */
.L_x_1485:
[----:B--2---:R-:W-:Y:S05]  /*16170*/  BSYNC B0 ;  /* 0x0000000000007941 */ /* 0x004fea0003800000 */
.L_x_1484:
[----:B------:R-:W-:Y:S01]  /*16180*/  PRMT R0, R0, 0x9910, RZ ;  /* 0x0000991000007816 */ /* 0x000fe200000000ff */
[----:B------:R-:W-:Y:S01]  /*16190*/  BSSY B1, `(.L_x_1486) ;  /* 0x0000423000017945 */ /* 0x000fe20003800000 */
[----:B-1---5:R-:W-:Y:S02]  /*161a0*/  IMAD.MOV.U32 R114, RZ, RZ, R6 ;  /* 0x000000ffff727224 */ /* 0x022fe400078e0006 */
        /* <DEDUP_REMOVED lines=15> */
[----:B------:R-:W-:Y:S01]  /*162a0*/  F2FP.BF16.PACK_AB R4, R97, R96 ;  /* 0x000000606104723e */ /* 0x000fe200000010ff */
[----:B--2---:R1:W-:Y:S04]  /*162b0*/  STS [R9+0x80], R0 ;  /* 0x0000800009007388 */ /* 0x0043e80000000800 */
[----:B------:R2:W-:Y:S04]  /*162c0*/  STS [R9+0x480], R2 ;  /* 0x0004800209007388 */ /* 0x0005e80000000800 */
[----:B---3--:R3:W-:Y:S01]  /*162d0*/  STS [R12], R3 ;  /* 0x000000030c007388 */ /* 0x0087e20000000800 */
[----:B-1----:R-:W-:-:S02]  /*162e0*/  F2FP.BF16.PACK_AB R0, R163, R162 ;  /* 0x000000a2a300723e */ /* 0x002fc400000010ff */
[----:B--2---:R-:W-:-:S03]  /*162f0*/  F2FP.BF16.PACK_AB R2, R25, R24 ;  /* 0x000000181902723e */ /* 0x004fc600000010ff */
[----:B------:R1:W-:Y:S01]  /*16300*/  STS [R12+0x400], R0 ;  /* 0x000400000c007388 */ /* 0x0003e20000000800 */
[----:B---3--:R-:W-:-:S03]  /*16310*/  F2FP.BF16.PACK_AB R3, R125, R124 ;  /* 0x0000007c7d03723e */ /* 0x008fc600000010ff */
[----:B----4-:R2:W-:Y:S04]  /*16320*/  STS [R8+0x80], R2 ;  /* 0x0000800208007388 */ /* 0x0105e80000000800 */
        /* <DEDUP_REMOVED lines=87> */
[----:B------:R1:W-:Y:S04]  /*168a0*/  STS [R9+0xc080], R0 ;  /* 0x00c0800009007388 */ /* 0x0003e80000000800 */
[----:B------:R2:W-:Y:S01]  /*168b0*/  STS [R9+0xc480], R2 ;  /* 0x00c4800209007388 */ /* 0x0005e20000000800 */
[----:B---3--:R-:W-:Y:S02]  /*168c0*/  F2FP.BF16.PACK_AB R3, R109, R108 ;  /* 0x0000006c6d03723e */ /* 0x008fe400000010ff */
[----:B-1----:R-:W-:Y:S01]  /*168d0*/  F2FP.BF16.PACK_AB R0, R173, R172 ;  /* 0x000000acad00723e */ /* 0x002fe200000010ff */
[----:B--2---:R-:W2:Y:S01]  /*168e0*/  LDL R9, [R1+0x14] ;  /* 0x0000140001097983 */ /* 0x004ea20000100800 */
[----:B------:R-:W-:-:S03]  /*168f0*/  F2FP.BF16.PACK_AB R2, R161, R160 ;  /* 0x000000a0a102723e */ /* 0x000fc600000010ff */
[----:B------:R1:W-:Y:S04]  /*16900*/  STS [R12+0xc000], R4 ;  /* 0x00c000040c007388 */ /* 0x0003e80000000800 */
[----:B------:R3:W-:Y:S04]  /*16910*/  STS [R12+0xc400], R0 ;  /* 0x00c400000c007388 */ /* 0x0007e80000000800 */
[----:B------:R4:W-:Y:S01]  /*16920*/  STS [R8+0xc080], R3 ;  /* 0x00c0800308007388 */ /* 0x0009e20000000800 */
[----:B-1----:R-:W-:Y:S02]  /*16930*/  F2FP.BF16.PACK_AB R4, R171, R170 ;  /* 0x000000aaab04723e */ /* 0x002fe400000010ff */
[----:B---3--:R-:W-:-:S03]  /*16940*/  F2FP.BF16.PACK_AB R0, R111, R110 ;  /* 0x0000006e6f00723e */ /* 0x008fc600000010ff */
[----:B------:R1:W-:Y:S01]  /*16950*/  STS [R8+0xc480], R4 ;  /* 0x00c4800408007388 */ /* 0x0003e20000000800 */
[----:B----4-:R-:W-:-:S03]  /*16960*/  F2FP.BF16.PACK_AB R3, R157, R156 ;  /* 0x0000009c9d03723e */ /* 0x010fc600000010ff */
[----:B------:R3:W-:Y:S04]  /*16970*/  STS [R11+0xc000], R2 ;  /* 0x00c000020b007388 */ /* 0x0007e80000000800 */
[----:B------:R4:W-:Y:S04]  /*16980*/  STS [R11+0xc400], R0 ;  /* 0x00c400000b007388 */ /* 0x0009e80000000800 */
[----:B------:R4:W-:Y:S01]  /*16990*/  STS [R7+0xc080], R3 ;  /* 0x00c0800307007388 */ /* 0x0009e20000000800 */
[----:B------:R-:W-:Y:S02]  /*169a0*/  ISETP.NE.U32.AND P0, PT, RZ, c[0x0][0x508], PT ;  /* 0x00014200ff007a0c */ /* 0x000fe40003f05070 */
[----:B------:R-:W-:Y:S01]  /*169b0*/  ISETP.NE.U32.AND P2, PT, RZ, c[0x0][0x500], PT ;  /* 0x00014000ff007a0c */ /* 0x000fe20003f45070 */
[----:B------:R-:W-:Y:S01]  /*169c0*/  IMAD.MOV.U32 R13, RZ, RZ, c[0x0][0x388] ;  /* 0x0000e200ff0d7624 */ /* 0x000fe200078e00ff */
[----:B-1----:R-:W2:Y:S01]  /*169d0*/  LDL.LU R8, [R1+0x34] ;  /* 0x0000340001087983 */ /* 0x002ea20000300800 */
[----:B------:R-:W-:-:S02]  /*169e0*/  ISETP.NE.AND.EX P1, PT, RZ, c[0x0][0x50c], PT, P0 ;  /* 0x00014300ff007a0c */ /* 0x000fc40003f25300 */
[----:B------:R-:W-:Y:S02]  /*169f0*/  ISETP.NE.AND.EX P2, PT, RZ, c[0x0][0x504], PT, P2 ;  /* 0x00014100ff007a0c */ /* 0x000fe40003f45320 */
[----:B---3--:R-:W-:Y:S02]  /*16a00*/  F2FP.BF16.PACK_AB R2, R107, R106 ;  /* 0x0000006a6b02723e */ /* 0x008fe400000010ff */
[----:B----4-:R-:W-:-:S03]  /*16a10*/  F2FP.BF16.PACK_AB R0, R117, R116 ;  /* 0x000000747500723e */ /* 0x010fc600000010ff */
[----:B------:R1:W-:Y:S01]  /*16a20*/  STS [R7+0xc480], R2 ;  /* 0x00c4800207007388 */ /* 0x0003e20000000800 */
[----:B------:R-:W-:-:S03]  /*16a30*/  F2FP.BF16.PACK_AB R3, R103, R102 ;  /* 0x000000666703723e */ /* 0x000fc600000010ff */
[----:B------:R3:W-:Y:S01]  /*16a40*/  STS [R6+0xc000], R0 ;  /* 0x00c0000006007388 */ /* 0x0007e20000000800 */
[----:B------:R-:W-:-:S03]  /*16a50*/  @P1 LEA R4, P0, R218, c[0x0][0x508], 0x2 ;  /* 0x00014200da041a11 */ /* 0x000fc600078010ff */
[----:B------:R4:W-:Y:S01]  /*16a60*/  STS [R6+0xc400], R3 ;  /* 0x00c4000306007388 */ /* 0x0009e20000000800 */
[----:B-1----:R-:W-:Y:S02]  /*16a70*/  F2FP.BF16.PACK_AB R2, R113, R112 ;  /* 0x000000707102723e */ /* 0x002fe400000010ff */
[----:B---3--:R-:W-:-:S03]  /*16a80*/  F2FP.BF16.PACK_AB R0, R99, R98 ;  /* 0x000000626300723e */ /* 0x008fc600000010ff */
[----:B------:R1:W-:Y:S01]  /*16a90*/  STS [R5+0xc080], R2 ;  /* 0x00c0800205007388 */ /* 0x0003e20000000800 */
[----:B----4-:R-:W-:-:S03]  /*16aa0*/  F2FP.BF16.PACK_AB R3, R105, R104 ;  /* 0x000000686903723e */ /* 0x010fc600000010ff */
[----:B------:R3:W-:Y:S01]  /*16ab0*/  STS [R5+0xc480], R0 ;  /* 0x00c4800005007388 */ /* 0x0007e20000000800 */
[----:B------:R-:W-:-:S03]  /*16ac0*/  IMAD.MOV.U32 R6, RZ, RZ, 0x4 ;  /* 0x00000004ff067424 */ /* 0x000fc600078e00ff */
[----:B------:R4:W-:Y:S01]  /*16ad0*/  STS [R10+0xc000], R3 ;  /* 0x00c000030a007388 */ /* 0x0009e20000000800 */
[----:B------:R-:W-:-:S04]  /*16ae0*/  IMAD.WIDE R6, R218, R6, c[0x0][0x500] ;  /* 0x00014000da067625 */ /* 0x000fc800078e0206 */
[----:B-1----:R-:W-:Y:S01]  /*16af0*/  IMAD.MOV.U32 R2, RZ, RZ, RZ ;  /* 0x000000ffff027224 */ /* 0x002fe200078e00ff */
[----:B---3--:R-:W-:-:S05]  /*16b00*/  F2FP.BF16.PACK_AB R0, R95, R94 ;  /* 0x0000005e5f00723e */ /* 0x008fca00000010ff */
[----:B------:R1:W-:Y:S04]  /*16b10*/  STS [R10+0xc400], R0 ;  /* 0x00c400000a007388 */ /* 0x0003e80000000800 */
[----:B------:R-:W-:Y:S06]  /*16b20*/  BAR.SYNC.DEFER_BLOCKING 0x1, 0x100 ;  /* 0x0044000000007b1d */ /* 0x000fec0000010000 */
[----:B------:R1:W5:Y:S01]  /*16b30*/  @P2 LDG.E R2, [R6.64] ;  /* 0x0000000606022981 */ /* 0x000362000c1e1900 */
[----:B--2---:R-:W-:-:S05]  /*16b40*/  @P1 LEA.HI.X R5, R218, c[0x0][0x50c], R9, 0x2, P0 ;  /* 0x00014300da051a11 */ /* 0x004fca00000f1409 */
[----:B------:R1:W5:Y:S01]  /*16b50*/  @P1 LDG.E R13, [R4.64] ;  /* 0x00000006040d1981 */ /* 0x000362000c1e1900 */
[----:B------:R-:W-:-:S04]  /*16b60*/  ISETP.NE.AND P0, PT, R8, RZ, PT ;  /* 0x000000ff0800720c */ /* 0x000fc80003f05270 */
[----:B----4-:R-:W-:Y:S01]  /*16b70*/  SEL R3, R8, c[0x0][0x3d4], P0 ;  /* 0x0000f50008037a07 */ /* 0x010fe20000000000 */
[----:B------:R-:W-:Y:S05]  /*16b80*/  @P1 BRA `(.L_x_1488) ;  /* 0x0000004000001947 */ /* 0x000fea0003800000 */
[----:B-1----:R-:W-:Y:S05]  /*16b90*/  @!P2 BRA `(.L_x_1488) ;  /* 0x000000300000a947 */ /* 0x002fea0003800000 */
[----:B------:R1:W2:Y:S04]  /*16ba0*/  LDG.E R0, [R6.64] ;  /* 0x0000000606007981 */ /* 0x0002a8000c1e1900 */
[----:B-1----:R-:W2:Y:S02]  /*16bb0*/  LDG.E R6, [R6.64+0x4] ;  /* 0x0000040606067981 */ /* 0x002ea4000c1e1900 */
[----:B--2--5:R-:W-:Y:S02]  /*16bc0*/  IADD3 R13, -R0, R6, RZ ;  /* 0x00000006000d7210 */ /* 0x024fe40007ffe1ff */
.L_x_1488:
[----:B-1----:R-:W2:Y:S04]  /*16bd0*/  LDL R4, [R1+0x5c] ;  /* 0x00005c0001047983 */ /* 0x002ea80000100800 */
[----:B------:R-:W2:Y:S04]  /*16be0*/  LDL R115, [R1+0x4] ;  /* 0x0000040001737983 */ /* 0x000ea80000100800 */
[----:B------:R-:W3:Y:S04]  /*16bf0*/  LDL R118, [R1+0x10] ;  /* 0x0000100001767983 */ /* 0x000ee80000100800 */
[----:B------:R-:W4:Y:S04]  /*16c00*/  LDL R12, [R1+0x40] ;  /* 0x00004000010c7983 */ /* 0x000f280000100800 */
[----:B------:R-:W3:Y:S01]  /*16c10*/  LDL R119, [R1+0x58] ;  /* 0x0000580001777983 */ /* 0x000ee20000100800 */
[----:B------:R-:W-:Y:S01]  /*16c20*/  IMAD.MOV.U32 R11, RZ, RZ, 0x368 ;  /* 0x00000368ff0b7424 */ /* 0x000fe200078e00ff */
[----:B------:R-:W-:-:S04]  /*16c30*/  ISETP.GT.AND P2, PT, R3, 0x1, PT ;  /* 0x000000010300780c */ /* 0x000fc80003f44270 */
[----:B------:R-:W-:-:S04]  /*16c40*/  SEL R11, R11, 0x328, P2 ;  /* 0x000003280b0b7807 */ /* 0x000fc80001000000 */
[----:B------:R-:W1:Y:S08]  /*16c50*/  LDC.64 R6, c[0x0][R11+0x170] ;  /* 0x00005c000b067b82 */ /* 0x000e700000000a00 */
[----:B------:R1:W3:Y:S08]  /*16c60*/  LDC.64 R14, c[0x0][R11+0x168] ;  /* 0x00005a000b0e7b82 */ /* 0x0002f00000000a00 */
[----:B------:R1:W2:Y:S08]  /*16c70*/  LDC.64 R16, c[0x0][R11+0x178] ;  /* 0x00005e000b107b82 */ /* 0x0002b00000000a00 */
[----:B------:R1:W2:Y:S01]  /*16c80*/  LDC.64 R18, c[0x0][R11+0x160] ;  /* 0x000058000b127b82 */ /* 0x0002a20000000a00 */
[----:B------:R-:W-:Y:S01]  /*16c90*/  IMAD.MOV.U32 R0, RZ, RZ, c[0x0][0x4e8] ;  /* 0x00013a00ff007624 */ /* 0x000fe200078e00ff */
[----:B------:R-:W-:-:S04]  /*16ca0*/  ISETP.NE.U32.AND P0, PT, RZ, c[0x0][0x500], PT ;  /* 0x00014000ff007a0c */ /* 0x000fc80003f05070 */
[----:B------:R-:W-:Y:S02]  /*16cb0*/  ISETP.NE.AND P3, PT, R0, 0x1, PT ;  /* 0x000000010000780c */ /* 0x000fe40003f65270 */
[----:B------:R-:W-:-:S04]  /*16cc0*/  ISETP.NE.AND.EX P0, PT, RZ, c[0x0][0x504], PT, P0 ;  /* 0x00014100ff007a0c */ /* 0x000fc80003f05300 */
[----:B------:R-:W-:Y:S01]  /*16cd0*/  SEL R0, R218, RZ, !P0 ;  /* 0x000000ffda007207 */ /* 0x000fe20004000000 */
[----:B------:R-:W2:Y:S04]  /*16ce0*/  S2R R122, SR_TID.X ;  /* 0x00000000007a7919 */ /* 0x000ea80000002100 */
[----:B-1----:R-:W-:Y:S02]  /*16cf0*/  IMAD R3, R7, R0, RZ ;  /* 0x0000000007037224 */ /* 0x002fe400078e02ff */
[----:B-----5:R-:W-:Y:S01]  /*16d00*/  IMAD R13, R13, c[0x0][0x4e8], RZ ;  /* 0x00013a000d0d7a24 */ /* 0x020fe200078e02ff */
[----:B------:R-:W-:Y:S01]  /*16d10*/  LOP3.LUT R207, R207, 0xfffffffd, RZ, 0xc0, !PT ;  /* 0xfffffffdcfcf7812 */ /* 0x000fe200078ec0ff */
[----:B--2---:R-:W-:Y:S01]  /*16d20*/  IMAD R8, R115, 0x80, R4 ;  /* 0x0000008073087824 */ /* 0x004fe200078e0204 */
[----:B------:R-:W-:-:S03]  /*16d30*/  SEL R4, R9, RZ, !P0 ;  /* 0x000000ff09047207 */ /* 0x000fc60004000000 */
[----:B------:R-:W-:-:S04]  /*16d40*/  @P3 IMAD.HI.U32 R9, R8, c[0x0][0x4ec], RZ ;  /* 0x00013b0008093a27 */ /* 0x000fc800078e00ff */
[C---:B------:R-:W-:Y:S02]  /*16d50*/  IMAD R11, R6.reuse, R4, R3 ;  /* 0x00000004060b7224 */ /* 0x040fe400078e0203 */
[----:B------:R-:W-:-:S04]  /*16d60*/  IMAD.WIDE.U32 R4, R6, R0, RZ ;  /* 0x0000000006047225 */ /* 0x000fc800078e00ff */
[----:B---3--:R-:W-:-:S04]  /*16d70*/  IMAD.WIDE.U32 R6, R14, R118, RZ ;  /* 0x000000760e067225 */ /* 0x008fc800078e00ff */
[----:B------:R-:W-:Y:S01]  /*16d80*/  IMAD.MOV.U32 R3, RZ, RZ, R8 ;  /* 0x000000ffff037224 */ /* 0x000fe200078e0008 */
[----:B------:R-:W-:Y:S01]  /*16d90*/  @P3 SHF.R.U32.HI R3, RZ, c[0x0][0x4f0], R9 ;  /* 0x00013c00ff033a19 */ /* 0x000fe20000011609 */
[----:B------:R-:W-:Y:S01]  /*16da0*/  IMAD R10, R15, R118, RZ ;  /* 0x000000760f0a7224 */ /* 0x000fe200078e02ff */
[----:B----4-:R-:W-:Y:S01]  /*16db0*/  SEL R9, R12, RZ, P2 ;  /* 0x000000ff0c097207 */ /* 0x010fe20001000000 */
        /* <DEDUP_REMOVED lines=30> */
[----:B------:R2:W-:Y:S02]  /*16fa0*/  SHFL.IDX PT, R4, R3, 0x1, 0x1c1f ;  /* 0x003c1f0003047f89 */ /* 0x0005e400000e0000 */
[----:B------:R-:W-:Y:S02]  /*16fb0*/  LOP3.LUT P0, RZ, R15, 0x3, RZ, 0xc0, !PT ;  /* 0x000000030fff7812 */ /* 0x000fe4000780c0ff */
[----:B------:R-:W3:Y:S01]  /*16fc0*/  SHFL.IDX PT, R5, R5, 0x1, 0x1c1f ;  /* 0x003c1f0005057f89 */ /* 0x000ee200000e0000 */
[----:B--2---:R-:W-:-:S05]  /*16fd0*/  IMAD R3, R115, 0x80, R119 ;  /* 0x0000008073037824 */ /* 0x004fca00078e0277 */
        /* <DEDUP_REMOVED lines=59> */
.L_x_1553:
[----:B------:R-:W-:Y:S05]  /*17390*/  BRA.DIV ~URZ, `(.L_x_1491) ;  /* 0x000045527f007947 */ /* 0x000fea000b800000 */
[----:B------:R4:W2:Y:S02]  /*173a0*/  SHFL.IDX PT, R0, R16, RZ, 0x181f ;  /* 0x00181fff10007589 */ /* 0x0008a400000e0000 */
.L_x_1554:
[----:B------:R-:W-:Y:S01]  /*173b0*/  ISETP.GE.AND P0, PT, R14, R13, PT ;  /* 0x0000000d0e00720c */ /* 0x000fe20003f06270 */
[----:B------:R-:W-:Y:S01]  /*173c0*/  BSSY B0, `(.L_x_1492) ;  /* 0x0000018000007945 */ /* 0x000fe20003800000 */
[----:B------:R-:W-:Y:S02]  /*173d0*/  SHF.R.S32.HI R2, RZ, 0x1f, R133 ;  /* 0x0000001fff027819 */ /* 0x000fe40000011485 */
[----:B------:R-:W-:Y:S02]  /*173e0*/  SHF.R.S32.HI R17, RZ, 0x1f, R208 ;  /* 0x0000001fff117819 */ /* 0x000fe400000114d0 */
[----:B------:R-:W-:Y:S02]  /*173f0*/  LEA.HI R2, R2, R133, RZ, 0x3 ;  /* 0x0000008502027211 */ /* 0x000fe400078f18ff */
[----:B------:R-:W-:Y:S02]  /*17400*/  SHF.R.S32.HI R19, RZ, 0x1f, R209 ;  /* 0x0000001fff137819 */ /* 0x000fe400000114d1 */
[----:B------:R-:W-:-:S04]  /*17410*/  LOP3.LUT R4, R2, 0xfffffff8, RZ, 0xc0, !PT ;  /* 0xfffffff802047812 */ /* 0x000fc800078ec0ff */
        /* <DEDUP_REMOVED lines=18> */
.L_x_1493:
[----:B------:R-:W-:Y:S05]  /*17540*/  BSYNC B0 ;  /* 0x0000000000007941 */ /* 0x000fea0003800000 */
.L_x_1492:
[----:B------:R-:W-:Y:S05]  /*17550*/  BRA.DIV ~URZ, `(.L_x_1494) ;  /* 0x000043f27f007947 */ /* 0x000fea000b800000 */
[----:B---3--:R3:W4:Y:S04]  /*17560*/  SHFL.IDX PT, R12, R15, 0x1, 0x181f ;  /* 0x00381f000f0c7f89 */ /* 0x00872800000e0000 */
[----:B--2---:R3:W2:Y:S02]  /*17570*/  SHFL.IDX PT, R0, R16, 0x1, 0x181f ;  /* 0x00381f0010007f89 */ /* 0x0046a400000e0000 */
.L_x_1555:
        /* <DEDUP_REMOVED lines=20> */
.L_x_1496:
[----:B------:R-:W-:Y:S05]  /*176c0*/  BSYNC B0 ;  /* 0x0000000000007941 */ /* 0x000fea0003800000 */
.L_x_1495:
[----:B------:R-:W-:Y:S05]  /*176d0*/  BRA.DIV ~URZ, `(.L_x_1497) ;  /* 0x000043327f007947 */ /* 0x000fea000b800000 */
[----:B----4-:R4:W3:Y:S02]  /*176e0*/  SHFL.IDX PT, R12, R15, 0x2, 0x181f ;  /* 0x00581f000f0c7f89 */ /* 0x0108e400000e0000 */
.L_x_1556:
[----:B------:R-:W-:Y:S05]  /*176f0*/  BRA.DIV ~URZ, `(.L_x_1498) ;  /* 0x000043827f007947 */ /* 0x000fea000b800000 */
[----:B--2---:R2:W4:Y:S02]  /*17700*/  SHFL.IDX PT, R0, R16, 0x2, 0x181f ;  /* 0x00581f0010007f89 */ /* 0x00452400000e0000 */
.L_x_1557:
        /* <DEDUP_REMOVED lines=20> */
.L_x_1500:
[----:B------:R-:W-:Y:S05]  /*17850*/  BSYNC B0 ;  /* 0x0000000000007941 */ /* 0x000fea0003800000 */
.L_x_1499:
[----:B------:R-:W-:Y:S05]  /*17860*/  BRA.DIV ~URZ, `(.L_x_1501) ;  /* 0x000042727f007947 */ /* 0x000fea000b800000 */
[----:B---3--:R3:W2:Y:S04]  /*17870*/  SHFL.IDX PT, R10, R15, 0x3, 0x181f ;  /* 0x00781f000f0a7f89 */ /* 0x0086a800000e0000 */
[----:B----4-:R3:W4:Y:S02]  /*17880*/  SHFL.IDX PT, R0, R16, 0x3, 0x181f ;  /* 0x00781f0010007f89 */ /* 0x01072400000e0000 */
.L_x_1558:
        /* <DEDUP_REMOVED lines=8> */
[----:B------:R-:W-:Y:S02]  /*17910*/  @!P0 LEA R2, P3, R208, R0, 0x1 ;  /* 0x00000000d0028211 */ /* 0x000fe400078608ff */
        /* <DEDUP_REMOVED lines=12> */
.L_x_1489:
        /* <DEDUP_REMOVED lines=35> */
.L_x_1559:
[----:B------:R-:W-:Y:S05]  /*17c10*/  BRA.DIV ~URZ, `(.L_x_1504) ;  /* 0x00003ff27f007947 */ /* 0x000fea000b800000 */
[----:B------:R3:W4:Y:S02]  /*17c20*/  SHFL.IDX PT, R0, R17, RZ, 0x1c1f ;  /* 0x001c1fff11007589 */ /* 0x00072400000e0000 */
.L_x_1560:
        /* <DEDUP_REMOVED lines=12> */
[----:B------:R-:W-:Y:S02]  /*17cf0*/  ISETP.GE.AND P6, PT, R14, c[0x0][0x3c8], PT ;  /* 0x0000f2000e007a0c */ /* 0x000fe40003fc6270 */
[----:B------:R-:W-:Y:S01]  /*17d00*/  SHF.R.S32.HI R11, RZ, 0x1f, R11 ;  /* 0x0000001fff0b7819 */ /* 0x000fe2000001140b */
[----:B------:R-:W-:Y:S01]  /*17d10*/  @!P2 IMAD.WIDE R6, R217, 0x4, R2 ;  /* 0x00000004d906a825 */ /* 0x000fe200078e0202 */
[----:B------:R-:W-:-:S02]  /*17d20*/  @!P1 LEA R2, P3, R10, R0, 0x2 ;  /* 0x000000000a029211 */ /* 0x000fc400078610ff */
[----:B------:R-:W-:Y:S02]  /*17d30*/  IADD3 R9, R217, 0x10, RZ ;  /* 0x00000010d9097810 */ /* 0x000fe40007ffe0ff */
[----:B------:R-:W-:Y:S01]  /*17d40*/  ISETP.GE.AND P5, PT, R5, c[0x0][0x3c8], PT ;  /* 0x0000f20005007a0c */ /* 0x000fe20003fa6270 */
[----:B------:R2:W-:Y:S01]  /*17d50*/  @!P2 ST.E.64 [R6.64], R164 ;  /* 0x000000a40600a985 */ /* 0x0005e2000c101b06 */
[----:B------:R-:W-:Y:S02]  /*17d60*/  IADD3 R13, R217, 0x28, RZ ;  /* 0x00000028d90d7810 */ /* 0x000fe40007ffe0ff */
[----:B------:R-:W-:Y:S02]  /*17d70*/  SHF.R.S32.HI R9, RZ, 0x1f, R9 ;  /* 0x0000001fff097819 */ /* 0x000fe40000011409 */
[----:B------:R-:W-:Y:S02]  /*17d80*/  @!P1 LEA.HI.X R3, R10, R4, R11, 0x2, P3 ;  /* 0x000000040a039211 */ /* 0x000fe400018f140b */
[----:B------:R-:W-:-:S02]  /*17d90*/  ISETP.GE.AND P4, PT, R13, c[0x0][0x3c8], PT ;  /* 0x0000f2000d007a0c */ /* 0x000fc40003f86270 */
[C---:B------:R-:W-:Y:S01]  /*17da0*/  IADD3 R15, R217.reuse, 0x18, RZ ;  /* 0x00000018d90f7810 */ /* 0x040fe20007ffe0ff */
[----:B------:R4:W-:Y:S01]  /*17db0*/  @!P1 ST.E.64 [R2.64], R22 ;  /* 0x0000001602009985 */ /* 0x0009e2000c101b06 */
[C---:B------:R-:W-:Y:S02]  /*17dc0*/  IADD3 R10, R217.reuse, 0x30, RZ ;  /* 0x00000030d90a7810 */ /* 0x040fe40007ffe0ff */
[C---:B------:R-:W-:Y:S02]  /*17dd0*/  IADD3 R11, R217.reuse, 0x20, RZ ;  /* 0x00000020d90b7810 */ /* 0x040fe40007ffe0ff */
[----:B------:R-:W-:Y:S02]  /*17de0*/  SHF.R.S32.HI R15, RZ, 0x1f, R15 ;  /* 0x0000001fff0f7819 */ /* 0x000fe4000001140f */
[----:B------:R-:W-:Y:S02]  /*17df0*/  ISETP.GE.AND P3, PT, R10, c[0x0][0x3c8], PT ;  /* 0x0000f2000a007a0c */ /* 0x000fe40003f66270 */
[----:B------:R-:W-:-:S02]  /*17e00*/  IADD3 R12, R217, 0x38, RZ ;  /* 0x00000038d90c7810 */ /* 0x000fc40007ffe0ff */
[----:B------:R-:W-:Y:S02]  /*17e10*/  SHF.R.S32.HI R11, RZ, 0x1f, R11 ;  /* 0x0000001fff0b7819 */ /* 0x000fe4000001140b */
[----:B--2---:R-:W-:-:S04]  /*17e20*/  @!P0 LEA R6, P2, R8, R0, 0x2 ;  /* 0x0000000008068211 */ /* 0x004fc800078410ff */
[----:B------:R-:W-:Y:S02]  /*17e30*/  @!P0 LEA.HI.X R7, R8, R4, R9, 0x2, P2 ;  /* 0x0000000408078211 */ /* 0x000fe400010f1409 */
[----:B------:R-:W-:-:S03]  /*17e40*/  ISETP.GE.AND P2, PT, R12, c[0x0][0x3c8], PT ;  /* 0x0000f2000c007a0c */ /* 0x000fc60003f46270 */
[----:B------:R2:W-:Y:S01]  /*17e50*/  @!P0 ST.E.64 [R6.64], R24 ;  /* 0x0000001806008985 */ /* 0x0005e2000c101b06 */
[CC--:B----4-:R-:W-:Y:S02]  /*17e60*/  @!P6 LEA R2, P1, R14.reuse, R0.reuse, 0x2 ;  /* 0x000000000e02e211 */ /* 0x0d0fe400078210ff */
[----:B------:R-:W-:Y:S02]  /*17e70*/  @!P5 LEA R8, P0, R5, R0, 0x2 ;  /* 0x000000000508d211 */ /* 0x000fe400078010ff */
[-C--:B------:R-:W-:Y:S02]  /*17e80*/  @!P6 LEA.HI.X R3, R14, R4.reuse, R15, 0x2, P1 ;  /* 0x000000040e03e211 */ /* 0x080fe400008f140f */
[----:B------:R-:W-:Y:S02]  /*17e90*/  IADD3 R15, R217, 0x28, RZ ;  /* 0x00000028d90f7810 */ /* 0x000fe40007ffe0ff */
[----:B------:R-:W-:Y:S01]  /*17ea0*/  @!P5 LEA.HI.X R9, R5, R4, R11, 0x2, P0 ;  /* 0x000000040509d211 */ /* 0x000fe200000f140b */
[----:B------:R4:W-:Y:S01]  /*17eb0*/  @!P6 ST.E.64 [R2.64], R26 ;  /* 0x0000001a0200e985 */ /* 0x0009e2000c101b06 */
[----:B------:R-:W-:-:S02]  /*17ec0*/  SHF.R.S32.HI R15, RZ, 0x1f, R15 ;  /* 0x0000001fff0f7819 */ /* 0x000fc4000001140f */
[C---:B------:R-:W-:Y:S01]  /*17ed0*/  IADD3 R11, R217.reuse, 0x30, RZ ;  /* 0x00000030d90b7810 */ /* 0x040fe20007ffe0ff */
[----:B------:R5:W-:Y:S01]  /*17ee0*/  @!P5 ST.E.64 [R8.64], R148 ;  /* 0x000000940800d985 */ /* 0x000be2000c101b06 */
[C---:B------:R-:W-:Y:S02]  /*17ef0*/  IADD3 R14, R217.reuse, 0x40, RZ ;  /* 0x00000040d90e7810 */ /* 0x040fe40007ffe0ff */
[----:B------:R-:W-:Y:S02]  /*17f00*/  IADD3 R5, R217, 0x48, RZ ;  /* 0x00000048d9057810 */ /* 0x000fe40007ffe0ff */
[----:B------:R-:W-:Y:S02]  /*17f10*/  SHF.R.S32.HI R11, RZ, 0x1f, R11 ;  /* 0x0000001fff0b7819 */ /* 0x000fe4000001140b */
[----:B------:R-:W-:Y:S02]  /*17f20*/  ISETP.GE.AND P1, PT, R14, c[0x0][0x3c8], PT ;  /* 0x0000f2000e007a0c */ /* 0x000fe40003f26270 */
[----:B--2---:R-:W-:-:S04]  /*17f30*/  @!P4 LEA R6, P0, R13, R0, 0x2 ;  /* 0x000000000d06c211 */ /* 0x004fc800078010ff */
[----:B------:R-:W-:Y:S02]  /*17f40*/  @!P4 LEA.HI.X R7, R13, R4, R15, 0x2, P0 ;  /* 0x000000040d07c211 */ /* 0x000fe400000f140f */
[----:B------:R-:W-:Y:S02]  /*17f50*/  IADD3 R15, R217, 0x38, RZ ;  /* 0x00000038d90f7810 */ /* 0x000fe40007ffe0ff */
[----:B------:R-:W-:Y:S01]  /*17f60*/  ISETP.GE.AND P0, PT, R5, c[0x0][0x3c8], PT ;  /* 0x0000f20005007a0c */ /* 0x000fe20003f06270 */
[----:B------:R2:W-:Y:S01]  /*17f70*/  @!P4 ST.E.64 [R6.64], R144 ;  /* 0x000000900600c985 */ /* 0x0005e2000c101b06 */
[C---:B----4-:R-:W-:Y:S02]  /*17f80*/  @!P3 LEA R2, P5, R10.reuse, R0, 0x2 ;  /* 0x000000000a02b211 */ /* 0x050fe400078a10ff */
[----:B------:R-:W-:Y:S02]  /*17f90*/  SHF.R.S32.HI R15, RZ, 0x1f, R15 ;  /* 0x0000001fff0f7819 */ /* 0x000fe4000001140f */
[----:B------:R-:W-:-:S02]  /*17fa0*/  @!P3 LEA.HI.X R3, R10, R4, R11, 0x2, P5 ;  /* 0x000000040a03b211 */ /* 0x000fc400028f140b */
[C---:B------:R-:W-:Y:S02]  /*17fb0*/  @!P2 LEA R10, P4, R12.reuse, R0, 0x2 ;  /* 0x000000000c0aa211 */ /* 0x040fe400078810ff */
[C---:B------:R-:W-:Y:S01]  /*17fc0*/  IADD3 R13, R217.reuse, 0x50, RZ ;  /* 0x00000050d90d7810 */ /* 0x040fe20007ffe0ff */
[----:B------:R4:W-:Y:S01]  /*17fd0*/  @!P3 ST.E.64 [R2.64], R28 ;  /* 0x0000001c0200b985 */ /* 0x0009e2000c101b06 */
[----:B------:R-:W-:Y:S02]  /*17fe0*/  @!P2 LEA.HI.X R11, R12, R4, R15, 0x2, P4 ;  /* 0x000000040c0ba211 */ /* 0x000fe400020f140f */
[C---:B------:R-:W-:Y:S02]  /*17ff0*/  IADD3 R15, R217.reuse, 0x40, RZ ;  /* 0x00000040d90f7810 */ /* 0x040fe40007ffe0ff */
[----:B------:R-:W-:Y:S01]  /*18000*/  IADD3 R12, R217, 0x48, RZ ;  /* 0x00000048d90c7810 */ /* 0x000fe20007ffe0ff */
[----:B------:R1:W-:Y:S01]  /*18010*/  @!P2 ST.E.64 [R10.64], R152 ;  /* 0x000000980a00a985 */ /* 0x0003e2000c101b06 */
[----:B------:R-:W-:-:S02]  /*18020*/  ISETP.GE.AND P6, PT, R13, c[0x0][0x3c8], PT ;  /* 0x0000f2000d007a0c */ /* 0x000fc40003fc6270 */
[----:B------:R-:W-:Y:S02]  /*18030*/  SHF.R.S32.HI R15, RZ, 0x1f, R15 ;  /* 0x0000001fff0f7819 */ /* 0x000fe4000001140f */
[----:B-----5:R-:W-:Y:S02]  /*18040*/  @!P0 LEA R8, P4, R5, R0, 0x2 ;  /* 0x0000000005088211 */ /* 0x020fe400078810ff */
[----:B------:R-:W-:-:S04]  /*18050*/  SHF.R.S32.HI R12, RZ, 0x1f, R12 ;  /* 0x0000001fff0c7819 */ /* 0x000fc8000001140c */
[----:B------:R-:W-:Y:S02]  /*18060*/  @!P0 LEA.HI.X R9, R5, R4, R12, 0x2, P4 ;  /* 0x0000000405098211 */ /* 0x000fe400020f140c */
[C---:B--2---:R-:W-:Y:S02]  /*18070*/  @!P1 LEA R6, P3, R14.reuse, R0, 0x2 ;  /* 0x000000000e069211 */ /* 0x044fe400078610ff */
[----:B------:R-:W-:Y:S02]  /*18080*/  IADD3 R5, R217, 0x68, RZ ;  /* 0x00000068d9057810 */ /* 0x000fe40007ffe0ff */
        /* <DEDUP_REMOVED lines=8> */
[----:B-1----:R-:W-:Y:S02]  /*18110*/  @!P6 LEA R10, P0, R13, R0, 0x2 ;  /* 0x000000000d0ae211 */ /* 0x002fe400078010ff */
[----:B------:R-:W-:-:S02]  /*18120*/  SHF.R.S32.HI R12, RZ, 0x1f, R2 ;  /* 0x0000001fff0c7819 */ /* 0x000fc40000011402 */
[----:B--2---:R-:W-:Y:S02]  /*18130*/  SHF.R.S32.HI R6, RZ, 0x1f, R13 ;  /* 0x0000001fff067819 */ /* 0x004fe4000001140d */
[----:B------:R-:W-:Y:S02]  /*18140*/  IADD3 R7, R217, 0x70, RZ ;  /* 0x00000070d9077810 */ /* 0x000fe40007ffe0ff */
[----:B----4-:R-:W-:Y:S02]  /*18150*/  SHF.R.S32.HI R9, RZ, 0x1f, R3 ;  /* 0x0000001fff097819 */ /* 0x010fe40000011403 */
[----:B------:R-:W-:Y:S02]  /*18160*/  @!P2 LEA R8, P1, R3, R0, 0x2 ;  /* 0x000000000308a211 */ /* 0x000fe400078210ff */
[----:B------:R-:W-:Y:S02]  /*18170*/  @!P6 LEA.HI.X R11, R13, R4, R6, 0x2, P0 ;  /* 0x000000040d0be211 */ /* 0x000fe400000f1406 */
[----:B------:R-:W-:-:S02]  /*18180*/  @!P5 LEA R14, P0, R2, R0, 0x2 ;  /* 0x00000000020ed211 */ /* 0x000fc400078010ff */
[----:B------:R-:W-:Y:S01]  /*18190*/  ISETP.GE.AND P4, PT, R7, c[0x0][0x3c8], PT ;  /* 0x0000f20007007a0c */ /* 0x000fe20003f86270 */
[----:B------:R1:W-:Y:S01]  /*181a0*/  @!P6 ST.E.64 [R10.64], R44 ;  /* 0x0000002c0a00e985 */ /* 0x0003e2000c101b06 */
[-C--:B------:R-:W-:Y:S02]  /*181b0*/  @!P2 LEA.HI.X R9, R3, R4.reuse, R9, 0x2, P1 ;  /* 0x000000040309a211 */ /* 0x080fe400008f1409 */
[----:B------:R-:W-:Y:S02]  /*181c0*/  @!P5 LEA.HI.X R15, R2, R4, R12, 0x2, P0 ;  /* 0x00000004020fd211 */ /* 0x000fe400000f140c */
[C---:B------:R-:W-:Y:S01]  /*181d0*/  IADD3 R6, R217.reuse, 0x78, RZ ;  /* 0x00000078d9067810 */ /* 0x040fe20007ffe0ff */
[----:B------:R2:W-:Y:S01]  /*181e0*/  @!P2 ST.E.64 [R8.64], R40 ;  /* 0x000000280800a985 */ /* 0x0005e2000c101b06 */
[----:B------:R-:W-:Y:S02]  /*181f0*/  IADD3 R2, R217, 0x80, RZ ;  /* 0x00000080d9027810 */ /* 0x000fe40007ffe0ff */
[----:B------:R-:W-:Y:S01]  /*18200*/  ISETP.GE.AND P2, PT, R6, c[0x0][0x3c8], PT ;  /* 0x0000f20006007a0c */ /* 0x000fe20003f46270 */
[----:B------:R4:W-:Y:S01]  /*18210*/  @!P5 ST.E.64 [R14.64], R52 ;  /* 0x000000340e00d985 */ /* 0x0009e2000c101b06 */
[----:B------:R-:W-:-:S02]  /*18220*/  ISETP.GE.AND P5, PT, R2, c[0x0][0x3c8], PT ;  /* 0x0000f20002007a0c */ /* 0x000fc40003fa6270 */
[----:B------:R-:W-:Y:S02]  /*18230*/  SHF.R.S32.HI R3, RZ, 0x1f, R7 ;  /* 0x0000001fff037819 */ /* 0x000fe40000011407 */
[----:B------:R-:W-:-:S04]  /*18240*/  @!P4 LEA R12, P0, R7, R0, 0x2 ;  /* 0x00000000070cc211 */ /* 0x000fc800078010ff */
[----:B------:R-:W-:Y:S02]  /*18250*/  @!P4 LEA.HI.X R13, R7, R4, R3, 0x2, P0 ;  /* 0x00000004070dc211 */ /* 0x000fe400000f1403 */
[----:B------:R-:W-:Y:S02]  /*18260*/  IADD3 R3, R217, 0x88, RZ ;  /* 0x00000088d9037810 */ /* 0x000fe40007ffe0ff */
[----:B------:R-:W-:Y:S02]  /*18270*/  SHF.R.S32.HI R7, RZ, 0x1f, R2 ;  /* 0x0000001fff077819 */ /* 0x000fe40000011402 */
[----:B-1----:R-:W-:-:S04]  /*18280*/  @!P5 LEA R10, P0, R2, R0, 0x2 ;  /* 0x00000000020ad211 */ /* 0x002fc800078010ff */
[----:B------:R-:W-:Y:S02]  /*18290*/  @!P5 LEA.HI.X R11, R2, R4, R7, 0x2, P0 ;  /* 0x00000004020bd211 */ /* 0x000fe400000f1407 */
[----:B--2---:R-:W-:Y:S02]  /*182a0*/  SHF.R.S32.HI R9, RZ, 0x1f, R5 ;  /* 0x0000001fff097819 */ /* 0x004fe40000011405 */
[----:B------:R-:W-:Y:S02]  /*182b0*/  @!P3 LEA R8, P1, R5, R0, 0x2 ;  /* 0x000000000508b211 */ /* 0x000fe400078210ff */
[----:B------:R-:W-:Y:S02]  /*182c0*/  IADD3 R7, R217, 0x98, RZ ;  /* 0x00000098d9077810 */ /* 0x000fe40007ffe0ff */
[----:B------:R-:W-:Y:S02]  /*182d0*/  @!P3 LEA.HI.X R9, R5, R4, R9, 0x2, P1 ;  /* 0x000000040509b211 */ /* 0x000fe400008f1409 */
[----:B------:R-:W-:-:S03]  /*182e0*/  IADD3 R5, R217, 0x90, RZ ;  /* 0x00000090d9057810 */ /* 0x000fc60007ffe0ff */
[----:B------:R1:W-:Y:S01]  /*182f0*/  @!P3 ST.E.64 [R8.64], R48 ;  /* 0x000000300800b985 */ /* 0x0003e2000c101b06 */
[----:B------:R-:W-:Y:S02]  /*18300*/  ISETP.GE.AND P3, PT, R3, c[0x0][0x3c8], PT ;  /* 0x0000f20003007a0c */ /* 0x000fe40003f66270 */
[----:B------:R-:W-:Y:S01]  /*18310*/  ISETP.GE.AND P6, PT, R5, c[0x0][0x3c8], PT ;  /* 0x0000f20005007a0c */ /* 0x000fe20003fc6270 */
[----:B------:R2:W-:Y:S01]  /*18320*/  @!P4 ST.E.64 [R12.64], R60 ;  /* 0x0000003c0c00c985 */ /* 0x0005e2000c101b06 */
[----:B------:R-:W-:Y:S02]  /*18330*/  ISETP.GE.AND P4, PT, R2, c[0x0][0x3c8], PT ;  /* 0x0000f20002007a0c */ /* 0x000fe40003f86270 */
[----:B------:R-:W-:-:S09]  /*18340*/  IADD3 R2, R217, 0xa8, RZ ;  /* 0x000000a8d9027810 */ /* 0x000fd20007ffe0ff */
[-C--:B----4-:R-:W-:Y:S02]  /*18350*/  @!P6 LEA R14, P0, R5, R0.reuse, 0x2 ;  /* 0x00000000050ee211 */ /* 0x090fe400078010ff */
[----:B-1----:R-:W-:Y:S02]  /*18360*/  SHF.R.S32.HI R9, RZ, 0x1f, R6 ;  /* 0x0000001fff097819 */ /* 0x002fe40000011406 */
[C---:B------:R-:W-:Y:S02]  /*18370*/  @!P2 LEA R8, P1, R6.reuse, R0, 0x2 ;  /* 0x000000000608a211 */ /* 0x040fe400078210ff */
[----:B--2---:R-:W-:Y:S02]  /*18380*/  SHF.R.S32.HI R12, RZ, 0x1f, R5 ;  /* 0x0000001fff0c7819 */ /* 0x004fe40000011405 */
[----:B------:R-:W-:Y:S02]  /*18390*/  @!P2 LEA.HI.X R9, R6, R4, R9, 0x2, P1 ;  /* 0x000000040609a211 */ /* 0x000fe400008f1409 */
[----:B------:R-:W-:-:S02]  /*183a0*/  IADD3 R6, R217, 0xa0, RZ ;  /* 0x000000a0d9067810 */ /* 0x000fc40007ffe0ff */
[----:B------:R-:W-:Y:S01]  /*183b0*/  @!P6 LEA.HI.X R15, R5, R4, R12, 0x2, P0 ;  /* 0x00000004050fe211 */ /* 0x000fe200000f140c */
[----:B------:R1:W-:Y:S01]  /*183c0*/  @!P2 ST.E.64 [R8.64], R56 ;  /* 0x000000380800a985 */ /* 0x0003e2000c101b06 */
[----:B------:R-:W-:Y:S02]  /*183d0*/  ISETP.GE.AND P2, PT, R7, c[0x0][0x3c8], PT ;  /* 0x0000f20007007a0c */ /* 0x000fe40003f46270 */
[----:B------:R-:W-:Y:S01]  /*183e0*/  ISETP.GE.AND P5, PT, R6, c[0x0][0x3c8], PT ;  /* 0x0000f20006007a0c */ /* 0x000fe20003fa6270 */
[----:B------:R2:W-:Y:S01]  /*183f0*/  @!P4 ST.E.64 [R10.64], R68 ;  /* 0x000000440a00c985 */ /* 0x0005e2000c101b06 */
[----:B------:R-:W-:-:S11]  /*18400*/  SHF.R.S32.HI R5, RZ, 0x1f, R6 ;  /* 0x0000001fff057819 */ /* 0x000fd60000011406 */
[----:B------:R-:W-:-:S04]  /*18410*/  @!P5 LEA R12, P0, R6, R0, 0x2 ;  /* 0x00000000060cd211 */ /* 0x000fc800078010ff */
[----:B------:R-:W-:Y:S02]  /*18420*/  @!P5 LEA.HI.X R13, R6, R4, R5, 0x2, P0 ;  /* 0x00000004060dd211 */ /* 0x000fe400000f1405 */
[C---:B------:R-:W-:Y:S02]  /*18430*/  IADD3 R6, R217.reuse, 0xb8, RZ ;  /* 0x000000b8d9067810 */ /* 0x040fe40007ffe0ff */
[----:B------:R-:W-:-:S04]  /*18440*/  IADD3 R5, R217, 0xc0, RZ ;  /* 0x000000c0d9057810 */ /* 0x000fc80007ffe0ff */
[----:B------:R-:W-:Y:S02]  /*18450*/  ISETP.GE.AND P4, PT, R5, c[0x0][0x3c8], PT ;  /* 0x0000f20005007a0c */ /* 0x000fe40003f86270 */
[----:B-1----:R-:W-:Y:S02]  /*18460*/  SHF.R.S32.HI R9, RZ, 0x1f, R3 ;  /* 0x0000001fff097819 */ /* 0x002fe40000011403 */
[----:B------:R-:W-:-:S04]  /*18470*/  @!P3 LEA R8, P1, R3, R0, 0x2 ;  /* 0x000000000308b211 */ /* 0x000fc800078210ff */
[----:B------:R-:W-:Y:S02]  /*18480*/  @!P3 LEA.HI.X R9, R3, R4, R9, 0x2, P1 ;  /* 0x000000040309b211 */ /* 0x000fe400008f1409 */
[----:B------:R-:W-:-:S03]  /*18490*/  IADD3 R3, R217, 0xb0, RZ ;  /* 0x000000b0d9037810 */ /* 0x000fc60007ffe0ff */
[----:B------:R1:W-:Y:S01]  /*184a0*/  @!P3 ST.E.64 [R8.64], R64 ;  /* 0x000000400800b985 */ /* 0x0003e2000c101b06 */
[----:B------:R-:W-:Y:S02]  /*184b0*/  ISETP.GE.AND P3, PT, R2, c[0x0][0x3c8], PT ;  /* 0x0000f20002007a0c */ /* 0x000fe40003f66270 */
[----:B--2---:R-:W-:Y:S01]  /*184c0*/  SHF.R.S32.HI R11, RZ, 0x1f, R3 ;  /* 0x0000001fff0b7819 */ /* 0x004fe20000011403 */
[----:B------:R-:W-:Y:S01]  /*184d0*/  @!P6 ST.E.64 [R14.64], R76 ;  /* 0x0000004c0e00e985 */ /* 0x000fe2000c101b06 */
[----:B------:R-:W-:-:S13]  /*184e0*/  ISETP.GE.AND P6, PT, R3, c[0x0][0x3c8], PT ;  /* 0x0000f20003007a0c */ /* 0x000fda0003fc6270 */
[----:B------:R-:W-:-:S04]  /*184f0*/  @!P6 LEA R10, P0, R3, R0, 0x2 ;  /* 0x00000000030ae211 */ /* 0x000fc800078010ff */
[----:B------:R-:W-:Y:S02]  /*18500*/  @!P6 LEA.HI.X R11, R3, R4, R11, 0x2, P0 ;  /* 0x00000004030be211 */ /* 0x000fe400000f140b */
[----:B------:R-:W-:Y:S02]  /*18510*/  IADD3 R3, R217, 0xc8, RZ ;  /* 0x000000c8d9037810 */ /* 0x000fe40007ffe0ff */
[----:B-1----:R-:W-:Y:S02]  /*18520*/  SHF.R.S32.HI R9, RZ, 0x1f, R7 ;  /* 0x0000001fff097819 */ /* 0x002fe40000011407 */
[----:B------:R-:W-:-:S04]  /*18530*/  @!P2 LEA R8, P1, R7, R0, 0x2 ;  /* 0x000000000708a211 */ /* 0x000fc800078210ff */
[----:B------:R-:W-:Y:S02]  /*18540*/  @!P2 LEA.HI.X R9, R7, R4, R9, 0x2, P1 ;  /* 0x000000040709a211 */ /* 0x000fe400008f1409 */
[----:B------:R-:W-:-:S03]  /*18550*/  SHF.R.S32.HI R7, RZ, 0x1f, R2 ;  /* 0x0000001fff077819 */ /* 0x000fc60000011402 */
[----:B------:R1:W-:Y:S01]  /*18560*/  @!P2 ST.E.64 [R8.64], R72 ;  /* 0x000000480800a985 */ /* 0x0003e2000c101b06 */
[----:B------:R-:W-:-:S03]  /*18570*/  ISETP.GE.AND P2, PT, R6, c[0x0][0x3c8], PT ;  /* 0x0000f20006007a0c */ /* 0x000fc60003f46270 */
[----:B------:R2:W-:Y:S01]  /*18580*/  @!P5 ST.E.64 [R12.64], R84 ;  /* 0x000000540c00d985 */ /* 0x0005e2000c101b06 */
[----:B-1----:R-:W-:-:S04]  /*18590*/  @!P3 LEA R8, P1, R2, R0, 0x2 ;  /* 0x000000000208b211 */ /* 0x002fc800078210ff */
[----:B------:R-:W-:Y:S02]  /*185a0*/  @!P3 LEA.HI.X R9, R2, R4, R7, 0x2, P1 ;  /* 0x000000040209b211 */ /* 0x000fe400008f1407 */
[----:B------:R-:W-:Y:S02]  /*185b0*/  IADD3 R2, R217, 0xd0, RZ ;  /* 0x000000d0d9027810 */ /* 0x000fe40007ffe0ff */
[----:B------:R-:W-:Y:S01]  /*185c0*/  ISETP.GE.AND P1, PT, R3, c[0x0][0x3c8], PT ;  /* 0x0000f20003007a0c */ /* 0x000fe20003f26270 */
[----:B------:R1:W-:Y:S01]  /*185d0*/  @!P3 ST.E.64 [R8.64], R80 ;  /* 0x000000500800b985 */ /* 0x0003e2000c101b06 */
[----:B------:R-:W-:Y:S02]  /*185e0*/  SHF.R.S32.HI R7, RZ, 0x1f, R5 ;  /* 0x0000001fff077819 */ /* 0x000fe40000011405 */
[----:B--2---:R-:W-:Y:S01]  /*185f0*/  @!P4 LEA R12, P0, R5, R0, 0x2 ;  /* 0x00000000050cc211 */ /* 0x004fe200078010ff */
[----:B------:R2:W-:Y:S01]  /*18600*/  @!P6 ST.E.64 [R10.64], R92 ;  /* 0x0000005c0a00e985 */ /* 0x0005e2000c101b06 */
[----:B------:R-:W-:-:S02]  /*18610*/  ISETP.GE.AND P5, PT, R2, c[0x0][0x3c8], PT ;  /* 0x0000f20002007a0c */ /* 0x000fc40003fa6270 */
[----:B------:R-:W-:Y:S02]  /*18620*/  @!P4 LEA.HI.X R13, R5, R4, R7, 0x2, P0 ;  /* 0x00000004050dc211 */ /* 0x000fe400000f1407 */
[----:B------:R-:W-:Y:S02]  /*18630*/  IADD3 R7, R217, 0xe0, RZ ;  /* 0x000000e0d9077810 */ /* 0x000fe40007ffe0ff */
[----:B------:R-:W-:Y:S02]  /*18640*/  SHF.R.S32.HI R5, RZ, 0x1f, R2 ;  /* 0x0000001fff057819 */ /* 0x000fe40000011402 */
[----:B------:R-:W-:Y:S02]  /*18650*/  ISETP.GE.AND P6, PT, R7, c[0x0][0x3c8], PT ;  /* 0x0000f20007007a0c */ /* 0x000fe40003fc6270 */
[----:B-1----:R-:W-:Y:S02]  /*18660*/  SHF.R.S32.HI R9, RZ, 0x1f, R6 ;  /* 0x0000001fff097819 */ /* 0x002fe40000011406 */
[----:B------:R-:W-:-:S02]  /*18670*/  @!P2 LEA R8, P3, R6, R0, 0x2 ;  /* 0x000000000608a211 */ /* 0x000fc400078610ff */
[----:B--2---:R-:W-:Y:S02]  /*18680*/  @!P5 LEA R10, P0, R2, R0, 0x2 ;  /* 0x00000000020ad211 */ /* 0x004fe400078010ff */
[-C--:B------:R-:W-:Y:S02]  /*18690*/  @!P2 LEA.HI.X R9, R6, R4.reuse, R9, 0x2, P3 ;  /* 0x000000040609a211 */ /* 0x080fe400018f1409 */
[C---:B------:R-:W-:Y:S02]  /*186a0*/  IADD3 R6, R217.reuse, 0xd8, RZ ;  /* 0x000000d8d9067810 */ /* 0x040fe40007ffe0ff */
[----:B------:R-:W-:Y:S01]  /*186b0*/  @!P5 LEA.HI.X R11, R2, R4, R5, 0x2, P0 ;  /* 0x00000004020bd211 */ /* 0x000fe200000f1405 */
[----:B------:R1:W-:Y:S01]  /*186c0*/  @!P2 ST.E.64 [R8.64], R88 ;  /* 0x000000580800a985 */ /* 0x0003e2000c101b06 */
[----:B------:R-:W-:Y:S02]  /*186d0*/  IADD3 R5, R217, 0xe8, RZ ;  /* 0x000000e8d9057810 */ /* 0x000fe40007ffe0ff */
[----:B------:R-:W-:Y:S01]  /*186e0*/  SHF.R.S32.HI R2, RZ, 0x1f, R6 ;  /* 0x0000001fff027819 */ /* 0x000fe20000011406 */
[----:B------:R2:W-:Y:S01]  /*186f0*/  @!P4 ST.E.64 [R12.64], R100 ;  /* 0x000000640c00c985 */ /* 0x0005e2000c101b06 */
[----:B------:R-:W-:-:S02]  /*18700*/  ISETP.GE.AND P4, PT, R6, c[0x0][0x3c8], PT ;  /* 0x0000f20006007a0c */ /* 0x000fc40003f86270 */
[----:B------:R-:W-:Y:S02]  /*18710*/  ISETP.GE.AND P3, PT, R5, c[0x0][0x3c8], PT ;  /* 0x0000f20005007a0c */ /* 0x000fe40003f66270 */
[----:B-1----:R-:W-:Y:S02]  /*18720*/  SHF.R.S32.HI R9, RZ, 0x1f, R3 ;  /* 0x0000001fff097819 */ /* 0x002fe40000011403 */
[-C--:B------:R-:W-:Y:S02]  /*18730*/  @!P1 LEA R8, P2, R3, R0.reuse, 0x2 ;  /* 0x0000000003089211 */ /* 0x080fe400078410ff */
[----:B--2---:R-:W-:Y:S02]  /*18740*/  @!P6 LEA R12, P0, R7, R0, 0x2 ;  /* 0x00000000070ce211 */ /* 0x004fe400078010ff */
        /* <DEDUP_REMOVED lines=25> */
.L_x_1506:
[----:B------:R-:W-:Y:S05]  /*188e0*/  BSYNC B0 ;  /* 0x0000000000007941 */ /* 0x000fea0003800000 */
.L_x_1505:
[----:B------:R-:W-:Y:S05]  /*188f0*/  BRA.DIV ~URZ, `(.L_x_1507) ;  /* 0x000033727f007947 */ /* 0x000fea000b800000 */
[----:B--2---:R2:W1:Y:S04]  /*18900*/  SHFL.IDX PT, R4, R16, 0x1, 0x1c1f ;  /* 0x003c1f0010047f89 */ /* 0x00446800000e0000 */
[----:B----4-:R2:W4:Y:S02]  /*18910*/  SHFL.IDX PT, R0, R17, 0x1, 0x1c1f ;  /* 0x003c1f0011007f89 */ /* 0x01052400000e0000 */
.L_x_1561:
[----:B------:R-:W-:-:S13]  /*18920*/  LOP3.LUT P0, RZ, R207, 0x2, RZ, 0xc0, !PT ;  /* 0x00000002cfff7812 */ /* 0x000fda000780c0ff */
[----:B------:R-:W-:Y:S05]  /*18930*/  @P0 BRA `(.L_x_1502) ;  /* 0x00001a8000000947 */ /* 0x000fea0003800000 */
[C---:B------:R-:W-:Y:S02]  /*18940*/  IADD3 R10, R217.reuse, 0x8, RZ ;  /* 0x00000008d90a7810 */ /* 0x040fe40007ffe0ff */
[C---:B------:R-:W-:Y:S02]  /*18950*/  ISETP.GE.AND P2, PT, R217.reuse, c[0x0][0x3c8], PT ;  /* 0x0000f200d9007a0c */ /* 0x040fe40003f46270 */
[----:B------:R-:W-:Y:S02]  /*18960*/  ISETP.GE.AND P1, PT, R10, c[0x0][0x3c8], PT ;  /* 0x0000f2000a007a0c */ /* 0x000fe40003f26270 */
[C---:B------:R-:W-:Y:S02]  /*18970*/  IADD3 R11, R217.reuse, 0x10, RZ ;  /* 0x00000010d90b7810 */ /* 0x040fe40007ffe0ff */
[----:B------:R-:W-:Y:S02]  /*18980*/  IADD3 R15, R217, 0x8, RZ ;  /* 0x00000008d90f7810 */ /* 0x000fe40007ffe0ff */
[----:B------:R-:W-:-:S02]  /*18990*/  ISETP.GE.AND P0, PT, R11, c[0x0][0x3c8], PT ;  /* 0x0000f2000b007a0c */ /* 0x000fc40003f06270 */
[----:B------:R-:W-:Y:S02]  /*189a0*/  IADD3 R5, R217, 0x18, RZ ;  /* 0x00000018d9057810 */ /* 0x000fe40007ffe0ff */
[----:B------:R-:W-:Y:S01]  /*189b0*/  SHF.R.S32.HI R15, RZ, 0x1f, R15 ;  /* 0x0000001fff0f7819 */ /* 0x000fe2000001140f */
[----:B----4-:R-:W-:Y:S01]  /*189c0*/  @!P2 IMAD.MOV.U32 R2, RZ, RZ, R0 ;  /* 0x000000ffff02a224 */ /* 0x010fe200078e0000 */
[----:B------:R-:W-:Y:S01]  /*189d0*/  ISETP.GE.AND P3, PT, R5, c[0x0][0x3c8], PT ;  /* 0x0000f20005007a0c */ /* 0x000fe20003f66270 */
[----:B-1----:R-:W-:Y:S01]  /*189e0*/  @!P2 IMAD.MOV.U32 R3, RZ, RZ, R4 ;  /* 0x000000ffff03a224 */ /* 0x002fe200078e0004 */
[C---:B------:R-:W-:Y:S02]  /*189f0*/  @!P1 LEA R8, P4, R10.reuse, R0, 0x2 ;  /* 0x000000000a089211 */ /* 0x040fe400078810ff */
[C---:B------:R-:W-:Y:S01]  /*18a00*/  IADD3 R14, R217.reuse, 0x20, RZ ;  /* 0x00000020d90e7810 */ /* 0x040fe20007ffe0ff */
[----:B------:R-:W-:Y:S01]  /*18a10*/  @!P2 IMAD.WIDE R2, R217, 0x4, R2 ;  /* 0x00000004d902a825 */ /* 0x000fe200078e0202 */
[----:B------:R-:W-:-:S02]  /*18a20*/  @!P1 LEA.HI.X R9, R10, R4, R15, 0x2, P4 ;  /* 0x000000040a099211 */ /* 0x000fc400020f140f */
[----:B------:R-:W-:Y:S02]  /*18a30*/  IADD3 R15, R217, 0x10, RZ ;  /* 0x00000010d90f7810 */ /* 0x000fe40007ffe0ff */
[----:B------:R-:W-:Y:S01]  /*18a40*/  ISETP.GE.AND P5, PT, R14, c[0x0][0x3c8], PT ;  /* 0x0000f2000e007a0c */ /* 0x000fe20003fa6270 */
[----:B------:R1:W-:Y:S01]  /*18a50*/  @!P2 ST.E.64 [R2.64], R120 ;  /* 0x000000780200a985 */ /* 0x0003e2000c101b06 */
[----:B------:R-:W-:Y:S02]  /*18a60*/  @!P0 LEA R6, P2, R11, R0, 0x2 ;  /* 0x000000000b068211 */ /* 0x000fe400078410ff */
[----:B------:R-:W-:Y:S01]  /*18a70*/  SHF.R.S32.HI R15, RZ, 0x1f, R15 ;  /* 0x0000001fff0f7819 */ /* 0x000fe2000001140f */
[----:B------:R4:W-:Y:S01]  /*18a80*/  @!P1 ST.E.64 [R8.64], R162 ;  /* 0x000000a208009985 */ /* 0x0009e2000c101b06 */
[C---:B------:R-:W-:Y:S02]  /*18a90*/  IADD3 R10, R217.reuse, 0x18, RZ ;  /* 0x00000018d90a7810 */ /* 0x040fe40007ffe0ff */
[----:B------:R-:W-:-:S02]  /*18aa0*/  IADD3 R13, R217, 0x28, RZ ;  /* 0x00000028d90d7810 */ /* 0x000fc40007ffe0ff */
[----:B------:R-:W-:Y:S02]  /*18ab0*/  @!P0 LEA.HI.X R7, R11, R4, R15, 0x2, P2 ;  /* 0x000000040b078211 */ /* 0x000fe400010f140f */
[----:B------:R-:W-:Y:S02]  /*18ac0*/  SHF.R.S32.HI R10, RZ, 0x1f, R10 ;  /* 0x0000001fff0a7819 */ /* 0x000fe4000001140a */
[----:B------:R-:W-:Y:S01]  /*18ad0*/  ISETP.GE.AND P4, PT, R13, c[0x0][0x3c8], PT ;  /* 0x0000f2000d007a0c */ /* 0x000fe20003f86270 */
[----:B------:R5:W-:Y:S01]  /*18ae0*/  @!P0 ST.E.64 [R6.64], R124 ;  /* 0x0000007c06008985 */ /* 0x000be2000c101b06 */
[C---:B------:R-:W-:Y:S02]  /*18af0*/  IADD3 R15, R217.reuse, 0x20, RZ ;  /* 0x00000020d90f7810 */ /* 0x040fe40007ffe0ff */
[----:B------:R-:W-:Y:S02]  /*18b00*/  IADD3 R12, R217, 0x30, RZ ;  /* 0x00000030d90c7810 */ /* 0x000fe40007ffe0ff */
[----:B------:R-:W-:-:S02]  /*18b10*/  SHF.R.S32.HI R15, RZ, 0x1f, R15 ;  /* 0x0000001fff0f7819 */ /* 0x000fc4000001140f */
[----:B------:R-:W-:Y:S02]  /*18b20*/  ISETP.GE.AND P2, PT, R12, c[0x0][0x3c8], PT ;  /* 0x0000f2000c007a0c */ /* 0x000fe40003f46270 */
[C---:B--23--:R-:W-:Y:S02]  /*18b30*/  IADD3 R17, R217.reuse, 0x48, RZ ;  /* 0x00000048d9117810 */ /* 0x04cfe40007ffe0ff */
[C---:B------:R-:W-:Y:S02]  /*18b40*/  IADD3 R18, R217.reuse, 0x40, RZ ;  /* 0x00000040d9127810 */ /* 0x040fe40007ffe0ff */
[----:B------:R-:W-:Y:S02]  /*18b50*/  IADD3 R16, R217, 0x50, RZ ;  /* 0x00000050d9107810 */ /* 0x000fe40007ffe0ff */
[----:B-1----:R-:W-:Y:S02]  /*18b60*/  @!P3 LEA R2, P6, R5, R0, 0x2 ;  /* 0x000000000502b211 */ /* 0x002fe400078c10ff */
[----:B------:R-:W-:-:S02]  /*18b70*/  SHF.R.S32.HI R18, RZ, 0x1f, R18 ;  /* 0x0000001fff127819 */ /* 0x000fc40000011412 */
[----:B------:R-:W-:Y:S02]  /*18b80*/  @!P3 LEA.HI.X R3, R5, R4, R10, 0x2, P6 ;  /* 0x000000040503b211 */ /* 0x000fe400030f140a */
[CC--:B------:R-:W-:Y:S02]  /*18b90*/  @!P5 LEA R10, P0, R14.reuse, R0.reuse, 0x2 ;  /* 0x000000000e0ad211 */ /* 0x0c0fe400078010ff */
[----:B----4-:R-:W-:Y:S01]  /*18ba0*/  @!P4 LEA R8, P1, R13, R0, 0x2 ;  /* 0x000000000d08c211 */ /* 0x010fe200078210ff */
[----:B------:R1:W-:Y:S01]  /*18bb0*/  @!P3 ST.E.64 [R2.64], R128 ;  /* 0x000000800200b985 */ /* 0x0003e2000c101b06 */
[----:B------:R-:W-:Y:S02]  /*18bc0*/  @!P5 LEA.HI.X R11, R14, R4, R15, 0x2, P0 ;  /* 0x000000040e0bd211 */ /* 0x000fe400000f140f */
[C---:B------:R-:W-:Y:S02]  /*18bd0*/  IADD3 R14, R217.reuse, 0x28, RZ ;  /* 0x00000028d90e7810 */ /* 0x040fe40007ffe0ff */
[----:B------:R-:W-:Y:S01]  /*18be0*/  IADD3 R5, R217, 0x40, RZ ;  /* 0x00000040d9057810 */ /* 0x000fe20007ffe0ff */
[----:B------:R2:W-:Y:S01]  /*18bf0*/  @!P5 ST.E.64 [R10.64], R150 ;  /* 0x000000960a00d985 */ /* 0x0005e2000c101b06 */
[----:B------:R-:W-:-:S02]  /*18c00*/  SHF.R.S32.HI R14, RZ, 0x1f, R14 ;  /* 0x0000001fff0e7819 */ /* 0x000fc4000001140e */
[----:B------:R-:W-:Y:S02]  /*18c10*/  ISETP.GE.AND P6, PT, R5, c[0x0][0x3c8], PT ;  /* 0x0000f20005007a0c */ /* 0x000fe40003fc6270 */
[----:B------:R-:W-:Y:S02]  /*18c20*/  @!P4 LEA.HI.X R9, R13, R4, R14, 0x2, P1 ;  /* 0x000000040d09c211 */ /* 0x000fe400008f140e */
[C---:B------:R-:W-:Y:S02]  /*18c30*/  IADD3 R14, R217.reuse, 0x38, RZ ;  /* 0x00000038d90e7810 */ /* 0x040fe40007ffe0ff */
[----:B------:R-:W-:Y:S01]  /*18c40*/  IADD3 R13, R217, 0x30, RZ ;  /* 0x00000030d90d7810 */ /* 0x000fe20007ffe0ff */
[----:B------:R3:W-:Y:S01]  /*18c50*/  @!P4 ST.E.64 [R8.64], R146 ;  /* 0x000000920800c985 */ /* 0x0007e2000c101b06 */
[----:B------:R-:W-:Y:S02]  /*18c60*/  ISETP.GE.AND P5, PT, R14, c[0x0][0x3c8], PT ;  /* 0x0000f2000e007a0c */ /* 0x000fe40003fa6270 */
[----:B-----5:R-:W-:-:S02]  /*18c70*/  @!P2 LEA R6, P0, R12, R0, 0x2 ;  /* 0x000000000c06a211 */ /* 0x020fc400078010ff */
[----:B------:R-:W-:Y:S02]  /*18c80*/  SHF.R.S32.HI R13, RZ, 0x1f, R13 ;  /* 0x0000001fff0d7819 */ /* 0x000fe4000001140d */
[----:B------:R-:W-:Y:S02]  /*18c90*/  IADD3 R15, R217, 0x38, RZ ;  /* 0x00000038d90f7810 */ /* 0x000fe40007ffe0ff */
[----:B------:R-:W-:Y:S02]  /*18ca0*/  @!P2 LEA.HI.X R7, R12, R4, R13, 0x2, P0 ;  /* 0x000000040c07a211 */ /* 0x000fe400000f140d */
[----:B------:R-:W-:Y:S02]  /*18cb0*/  ISETP.GE.AND P0, PT, R17, c[0x0][0x3c8], PT ;  /* 0x0000f20011007a0c */ /* 0x000fe40003f06270 */
[----:B-1----:R-:W-:Y:S01]  /*18cc0*/  IADD3 R2, R217, 0x58, RZ ;  /* 0x00000058d9027810 */ /* 0x002fe20007ffe0ff */
[----:B------:R1:W-:Y:S01]  /*18cd0*/  @!P2 ST.E.64 [R6.64], R30 ;  /* 0x0000001e0600a985 */ /* 0x0003e2000c101b06 */
[----:B------:R-:W-:-:S02]  /*18ce0*/  @!P5 LEA R12, P1, R14, R0, 0x2 ;  /* 0x000000000e0cd211 */ /* 0x000fc400078210ff */
[----:B------:R-:W-:Y:S02]  /*18cf0*/  ISETP.GE.AND P3, PT, R2, c[0x0][0x3c8], PT ;  /* 0x0000f20002007a0c */ /* 0x000fe40003f66270 */
[C---:B--2---:R-:W-:Y:S02]  /*18d00*/  @!P6 LEA R10, P2, R5.reuse, R0, 0x2 ;  /* 0x00000000050ae211 */ /* 0x044fe400078410ff */
[----:B------:R-:W-:Y:S02]  /*18d10*/  SHF.R.S32.HI R15, RZ, 0x1f, R15 ;  /* 0x0000001fff0f7819 */ /* 0x000fe4000001140f */
[-C--:B------:R-:W-:Y:S02]  /*18d20*/  @!P6 LEA.HI.X R11, R5, R4.reuse, R18, 0x2, P2 ;  /* 0x00000004050be211 */ /* 0x080fe400010f1412 */
[----:B------:R-:W-:Y:S02]  /*18d30*/  @!P5 LEA.HI.X R13, R14, R4, R15, 0x2, P1 ;  /* 0x000000040e0dd211 */ /* 0x000fe400008f140f */
[----:B------:R-:W-:-:S02]  /*18d40*/  IADD3 R18, R217, 0x48, RZ ;  /* 0x00000048d9127810 */ /* 0x000fc40007ffe0ff */
[----:B------:R-:W-:Y:S01]  /*18d50*/  ISETP.GE.AND P4, PT, R16, c[0x0][0x3c8], PT ;  /* 0x0000f20010007a0c */ /* 0x000fe20003f86270 */
[----:B------:R-:W-:Y:S01]  /*18d60*/  @!P5 ST.E.64 [R12.64], R154 ;  /* 0x0000009a0c00d985 */ /* 0x000fe2000c101b06 */
[----:B------:R-:W-:Y:S02]  /*18d70*/  SHF.R.S32.HI R3, RZ, 0x1f, R2 ;  /* 0x0000001fff037819 */ /* 0x000fe40000011402 */
[CC--:B------:R-:W-:Y:S01]  /*18d80*/  @!P3 LEA R14, P1, R2.reuse, R0.reuse, 0x2 ;  /* 0x00000000020eb211 */ /* 0x0c0fe200078210ff */
[----:B------:R2:W-:Y:S01]  /*18d90*/  @!P6 ST.E.64 [R10.64], R38 ;  /* 0x000000260a00e985 */ /* 0x0005e2000c101b06 */
[----:B---3--:R-:W-:Y:S02]  /*18da0*/  @!P0 LEA R8, P2, R17, R0, 0x2 ;  /* 0x0000000011088211 */ /* 0x008fe400078410ff */
[----:B------:R-:W-:Y:S02]  /*18db0*/  SHF.R.S32.HI R18, RZ, 0x1f, R18 ;  /* 0x0000001fff127819 */ /* 0x000fe40000011412 */
[----:B------:R-:W-:-:S02]  /*18dc0*/  @!P3 LEA.HI.X R15, R2, R4, R3, 0x2, P1 ;  /* 0x00000004020fb211 */ /* 0x000fc400008f1403 */
[----:B------:R-:W-:Y:S02]  /*18dd0*/  @!P0 LEA.HI.X R9, R17, R4, R18, 0x2, P2 ;  /* 0x0000000411098211 */ /* 0x000fe400010f1412 */
[C---:B-1----:R-:W-:Y:S02]  /*18de0*/  IADD3 R6, R217.reuse, 0x60, RZ ;  /* 0x00000060d9067810 */ /* 0x042fe40007ffe0ff */
[----:B------:R-:W-:Y:S01]  /*18df0*/  IADD3 R5, R217, 0x68, RZ ;  /* 0x00000068d9057810 */ /* 0x000fe20007ffe0ff */
[----:B------:R1:W-:Y:S01]  /*18e00*/  @!P0 ST.E.64 [R8.64], R34 ;  /* 0x0000002208008985 */ /* 0x0003e2000c101b06 */
[----:B------:R-:W-:Y:S02]  /*18e10*/  ISETP.GE.AND P3, PT, R6, c[0x0][0x3c8], PT ;  /* 0x0000f20006007a0c */ /* 0x000fe40003f66270 */
[----:B------:R-:W-:Y:S02]  /*18e20*/  ISETP.GE.AND P2, PT, R5, c[0x0][0x3c8], PT ;  /* 0x0000f20005007a0c */ /* 0x000fe40003f46270 */
[----:B------:R-:W-:-:S02]  /*18e30*/  IADD3 R3, R217, 0x70, RZ ;  /* 0x00000070d9037810 */ /* 0x000fc40007ffe0ff */
[----:B------:R-:W-:Y:S02]  /*18e40*/  IADD3 R7, R217, 0x78, RZ ;  /* 0x00000078d9077810 */ /* 0x000fe40007ffe0ff */
[----:B------:R-:W-:Y:S02]  /*18e50*/  ISETP.GE.AND P6, PT, R3, c[0x0][0x3c8], PT ;  /* 0x0000f20003007a0c */ /* 0x000fe40003fc6270 */
[----:B------:R-:W-:Y:S02]  /*18e60*/  ISETP.GE.AND P5, PT, R7, c[0x0][0x3c8], PT ;  /* 0x0000f20007007a0c */ /* 0x000fe40003fa6270 */
[----:B--2---:R-:W-:Y:S02]  /*18e70*/  SHF.R.S32.HI R11, RZ, 0x1f, R6 ;  /* 0x0000001fff0b7819 */ /* 0x004fe40000011406 */
[----:B------:R-:W-:Y:S02]  /*18e80*/  SHF.R.S32.HI R10, RZ, 0x1f, R5 ;  /* 0x0000001fff0a7819 */ /* 0x000fe40000011405 */
[----:B-1----:R-:W-:-:S02]  /*18e90*/  SHF.R.S32.HI R9, RZ, 0x1f, R16 ;  /* 0x0000001fff097819 */ /* 0x002fc40000011410 */
[----:B------:R-:W-:-:S04]  /*18ea0*/  @!P4 LEA R8, P0, R16, R0, 0x2 ;  /* 0x000000001008c211 */ /* 0x000fc800078010ff */
[----:B------:R-:W-:Y:S02]  /*18eb0*/  @!P4 LEA.HI.X R9, R16, R4, R9, 0x2, P0 ;  /* 0x000000041009c211 */ /* 0x000fe400000f1409 */
[CC--:B------:R-:W-:Y:S02]  /*18ec0*/  @!P3 LEA R16, P1, R6.reuse, R0.reuse, 0x2 ;  /* 0x000000000610b211 */ /* 0x0c0fe400078210ff */
[C---:B------:R-:W-:Y:S01]  /*18ed0*/  @!P2 LEA R12, P0, R5.reuse, R0, 0x2 ;  /* 0x00000000050ca211 */ /* 0x040fe200078010ff */
[----:B------:R1:W-:Y:S01]  /*18ee0*/  @!P4 ST.E.64 [R8.64], R46 ;  /* 0x0000002e0800c985 */ /* 0x0003e2000c101b06 */
[-C--:B------:R-:W-:Y:S02]  /*18ef0*/  @!P3 LEA.HI.X R17, R6, R4.reuse, R11, 0x2, P1 ;  /* 0x000000040611b211 */ /* 0x080fe400008f140b */
[----:B------:R-:W-:Y:S02]  /*18f00*/  ISETP.GE.AND P1, PT, R2, c[0x0][0x3c8], PT ;  /* 0x0000f20002007a0c */ /* 0x000fe40003f26270 */
[----:B------:R-:W-:-:S02]  /*18f10*/  @!P2 LEA.HI.X R13, R5, R4, R10, 0x2, P0 ;  /* 0x00000004050da211 */ /* 0x000fc400000f140a */
[C---:B------:R-:W-:Y:S02]  /*18f20*/  IADD3 R2, R217.reuse, 0x80, RZ ;  /* 0x00000080d9027810 */ /* 0x040fe40007ffe0ff */
[----:B------:R-:W-:Y:S02]  /*18f30*/  SHF.R.S32.HI R6, RZ, 0x1f, R3 ;  /* 0x0000001fff067819 */ /* 0x000fe40000011403 */
[----:B------:R-:W-:-:S05]  /*18f40*/  IADD3 R5, R217, 0x88, RZ ;  /* 0x00000088d9057810 */ /* 0x000fca0007ffe0ff */
[----:B------:R2:W-:Y:S01]  /*18f50*/  @!P1 ST.E.64 [R14.64], R42 ;  /* 0x0000002a0e009985 */ /* 0x0005e2000c101b06 */
[----:B------:R-:W-:-:S03]  /*18f60*/  @!P6 LEA R10, P1, R3, R0, 0x2 ;  /* 0x00000000030ae211 */ /* 0x000fc600078210ff */
[----:B------:R3:W-:Y:S01]  /*18f70*/  @!P3 ST.E.64 [R16.64], R54 ;  /* 0x000000361000b985 */ /* 0x0007e2000c101b06 */
[----:B------:R-:W-:Y:S02]  /*18f80*/  @!P6 LEA.HI.X R11, R3, R4, R6, 0x2, P1 ;  /* 0x00000004030be211 */ /* 0x000fe400008f1406 */
[----:B------:R-:W-:Y:S01]  /*18f90*/  ISETP.GE.AND P3, PT, R2, c[0x0][0x3c8], PT ;  /* 0x0000f20002007a0c */ /* 0x000fe20003f66270 */
[----:B------:R4:W-:Y:S01]  /*18fa0*/  @!P2 ST.E.64 [R12.64], R50 ;  /* 0x000000320c00a985 */ /* 0x0009e2000c101b06 */
[----:B------:R-:W-:Y:S02]  /*18fb0*/  ISETP.GE.AND P6, PT, R5, c[0x0][0x3c8], PT ;  /* 0x0000f20005007a0c */ /* 0x000fe40003fc6270 */
[----:B------:R-:W-:Y:S02]  /*18fc0*/  ISETP.GE.AND P2, PT, R3, c[0x0][0x3c8], PT ;  /* 0x0000f20003007a0c */ /* 0x000fe40003f46270 */
[----:B-1----:R-:W-:Y:S02]  /*18fd0*/  SHF.R.S32.HI R9, RZ, 0x1f, R7 ;  /* 0x0000001fff097819 */ /* 0x002fe40000011407 */
[----:B------:R-:W-:-:S02]  /*18fe0*/  @!P5 LEA R8, P0, R7, R0, 0x2 ;  /* 0x000000000708d211 */ /* 0x000fc400078010ff */
[----:B------:R-:W-:Y:S02]  /*18ff0*/  IADD3 R6, R217, 0x98, RZ ;  /* 0x00000098d9067810 */ /* 0x000fe40007ffe0ff */
[----:B------:R-:W-:Y:S02]  /*19000*/  @!P5 LEA.HI.X R9, R7, R4, R9, 0x2, P0 ;  /* 0x000000040709d211 */ /* 0x000fe400000f1409 */
[C---:B------:R-:W-:Y:S02]  /*19010*/  IADD3 R7, R217.reuse, 0x90, RZ ;  /* 0x00000090d9077810 */ /* 0x040fe40007ffe0ff */
[----:B------:R-:W-:Y:S01]  /*19020*/  IADD3 R3, R217, 0xa8, RZ ;  /* 0x000000a8d9037810 */ /* 0x000fe20007ffe0ff */
[----:B------:R1:W-:Y:S01]  /*19030*/  @!P2 ST.E.64 [R10.64], R62 ;  /* 0x0000003e0a00a985 */ /* 0x0003e2000c101b06 */
[----:B------:R-:W-:-:S03]  /*19040*/  ISETP.GE.AND P4, PT, R7, c[0x0][0x3c8], PT ;  /* 0x0000f20007007a0c */ /* 0x000fc60003f86270 */
[----:B------:R5:W-:Y:S01]  /*19050*/  @!P5 ST.E.64 [R8.64], R58 ;  /* 0x0000003a0800d985 */ /* 0x000be2000c101b06 */
[CC--:B--2---:R-:W-:Y:S02]  /*19060*/  @!P3 LEA R14, P1, R2.reuse, R0.reuse, 0x2 ;  /* 0x00000000020eb211 */ /* 0x0c4fe400078210ff */
[----:B---3--:R-:W-:Y:S02]  /*19070*/  SHF.R.S32.HI R16, RZ, 0x1f, R5 ;  /* 0x0000001fff107819 */ /* 0x008fe40000011405 */
[----:B----4-:R-:W-:Y:S02]  /*19080*/  SHF.R.S32.HI R13, RZ, 0x1f, R2 ;  /* 0x0000001fff0d7819 */ /* 0x010fe40000011402 */
[C---:B------:R-:W-:Y:S02]  /*19090*/  @!P6 LEA R12, P0, R5.reuse, R0, 0x2 ;  /* 0x00000000050ce211 */ /* 0x040fe400078010ff */
[-C--:B------:R-:W-:Y:S02]  /*190a0*/  @!P3 LEA.HI.X R15, R2, R4.reuse, R13, 0x2, P1 ;  /* 0x00000004020fb211 */ /* 0x080fe400008f140d */
[----:B------:R-:W-:-:S02]  /*190b0*/  @!P6 LEA.HI.X R13, R5, R4, R16, 0x2, P0 ;  /* 0x00000004050de211 */ /* 0x000fc400000f1410 */
[----:B------:R-:W-:Y:S02]  /*190c0*/  ISETP.GE.AND P3, PT, R6, c[0x0][0x3c8], PT ;  /* 0x0000f20006007a0c */ /* 0x000fe40003f66270 */
[----:B------:R-:W-:Y:S02]  /*190d0*/  IADD3 R5, R217, 0xa0, RZ ;  /* 0x000000a0d9057810 */ /* 0x000fe40007ffe0ff */
[----:B------:R-:W-:Y:S02]  /*190e0*/  SHF.R.S32.HI R16, RZ, 0x1f, R6 ;  /* 0x0000001fff107819 */ /* 0x000fe40000011406 */
[----:B------:R-:W-:Y:S02]  /*190f0*/  ISETP.GE.AND P2, PT, R5, c[0x0][0x3c8], PT ;  /* 0x0000f20005007a0c */ /* 0x000fe40003f46270 */
[----:B-1----:R-:W-:Y:S02]  /*19100*/  @!P4 LEA R10, P0, R7, R0, 0x2 ;  /* 0x00000000070ac211 */ /* 0x002fe400078010ff */
[----:B------:R-:W-:-:S02]  /*19110*/  ISETP.GE.AND P1, PT, R3, c[0x0][0x3c8], PT ;  /* 0x0000f20003007a0c */ /* 0x000fc40003f26270 */
[----:B-----5:R-:W-:Y:S02]  /*19120*/  SHF.R.S32.HI R9, RZ, 0x1f, R7 ;  /* 0x0000001fff097819 */ /* 0x020fe40000011407 */
[----:B------:R-:W-:Y:S02]  /*19130*/  @!P3 LEA R8, P5, R6, R0, 0x2 ;  /* 0x000000000608b211 */ /* 0x000fe400078a10ff */
[-C--:B------:R-:W-:Y:S02]  /*19140*/  @!P4 LEA.HI.X R11, R7, R4.reuse, R9, 0x2, P0 ;  /* 0x00000004070bc211 */ /* 0x080fe400000f1409 */
[----:B------:R-:W-:Y:S02]  /*19150*/  ISETP.GE.AND P0, PT, R2, c[0x0][0x3c8], PT ;  /* 0x0000f20002007a0c */ /* 0x000fe40003f06270 */
[----:B------:R-:W-:Y:S02]  /*19160*/  @!P3 LEA.HI.X R9, R6, R4, R16, 0x2, P5 ;  /* 0x000000040609b211 */ /* 0x000fe400028f1410 */
[----:B------:R-:W-:-:S02]  /*19170*/  IADD3 R7, R217, 0xb0, RZ ;  /* 0x000000b0d9077810 */ /* 0x000fc40007ffe0ff */
[----:B------:R-:W-:Y:S02]  /*19180*/  IADD3 R6, R217, 0xb8, RZ ;  /* 0x000000b8d9067810 */ /* 0x000fe40007ffe0ff */
[----:B------:R-:W-:Y:S02]  /*19190*/  ISETP.GE.AND P5, PT, R7, c[0x0][0x3c8], PT ;  /* 0x0000f20007007a0c */ /* 0x000fe40003fa6270 */
        /* <DEDUP_REMOVED lines=11> */
[----:B---3--:R-:W-:Y:S01]  /*19250*/  SHF.R.S32.HI R9, RZ, 0x1f, R7 ;  /* 0x0000001fff097819 */ /* 0x008fe20000011407 */
[----:B------:R1:W-:Y:S01]  /*19260*/  @!P2 ST.E.64 [R16.64], R86 ;  /* 0x000000561000a985 */ /* 0x0003e2000c101b06 */
[----:B------:R-:W-:Y:S02]  /*19270*/  @!P5 LEA R12, P4, R7, R0, 0x2 ;  /* 0x00000000070cd211 */ /* 0x000fe400078810ff */
[----:B------:R-:W-:Y:S01]  /*19280*/  IADD3 R3, R217, 0xc0, RZ ;  /* 0x000000c0d9037810 */ /* 0x000fe20007ffe0ff */
[----:B------:R2:W-:Y:S01]  /*19290*/  @!P1 ST.E.64 [R14.64], R82 ;  /* 0x000000520e009985 */ /* 0x0005e2000c101b06 */
[----:B------:R-:W-:-:S02]  /*192a0*/  SHF.R.S32.HI R5, RZ, 0x1f, R6 ;  /* 0x0000001fff057819 */ /* 0x000fc40000011406 */
        /* <DEDUP_REMOVED lines=56> */
.L_x_1487:
[----:B------:R-:W2:Y:S04]  /*19630*/  LDL.LU R0, [R1+0x34] ;  /* 0x0000340001007983 */ /* 0x000ea80000300800 */
[----:B------:R-:W3:Y:S01]  /*19640*/  LDL R7, [R1+0x14] ;  /* 0x0000140001077983 */ /* 0x000ee20000100800 */
        /* <DEDUP_REMOVED lines=10> */
[----:B---3--:R-:W-:-:S05]  /*196f0*/  @P1 LEA.HI.X R3, R218, c[0x0][0x50c], R7, 0x2, P0 ;  /* 0x00014300da031a11 */ /* 0x008fca00000f1407 */
        /* <DEDUP_REMOVED lines=8> */
.L_x_1508:
        /* <DEDUP_REMOVED lines=34> */
[--C-:B------:R-:W-:Y:S01]  /*199a0*/  IMAD.MOV R2, RZ, RZ, -R0.reuse ;  /* 0x000000ffff027224 */ /* 0x100fe200078e0a00 */
[----:B------:R-:W-:Y:S01]  /*199b0*/  IADD3 R3, R3, R8, RZ ;  /* 0x0000000803037210 */ /* 0x000fe20007ffe0ff */
[-C--:B-----5:R-:W-:Y:S02]  /*199c0*/  IMAD R8, R15, R7.reuse, RZ ;  /* 0x000000070f087224 */ /* 0x0a0fe400078e02ff */
        /* <DEDUP_REMOVED lines=20> */
.L_x_1510:
[----:B------:R-:W-:Y:S05]  /*19b10*/  BSYNC B0 ;  /* 0x0000000000007941 */ /* 0x000fea0003800000 */
.L_x_1509:
[----:B------:R-:W-:-:S13]  /*19b20*/  ISETP.GT.AND P0, PT, R18, 0x1, PT ;  /* 0x000000011200780c */ /* 0x000fda0003f04270 */
[----:B------:R-:W-:Y:S05]  /*19b30*/  @P0 BRA `(.L_x_1502) ;  /* 0x0000088000000947 */ /* 0x000fea0003800000 */
[----:B------:R-:W2:Y:S04]  /*19b40*/  LDL.LU R7, [R1+0x10] ;  /* 0x0000100001077983 */ /* 0x000ea80000300800 */
[----:B------:R-:W3:Y:S01]  /*19b50*/  LDL.LU R8, [R1+0x4] ;  /* 0x0000040001087983 */ /* 0x000ee20000300800 */
[----:B------:R-:W-:Y:S01]  /*19b60*/  MOV R2, c[0x0][0x4e8] ;  /* 0x00013a0000027a02 */ /* 0x000fe20000000f00 */
[----:B-1----:R-:W-:Y:S01]  /*19b70*/  IMAD R0, R17, c[0x0][0x3a0], RZ ;  /* 0x0000e80011007a24 */ /* 0x002fe200078e02ff */
[----:B------:R-:W-:Y:S01]  /*19b80*/  LEA R4, R216, R206, 0x5 ;  /* 0x000000ced8047211 */ /* 0x000fe200078e28ff */
[----:B------:R-:W-:Y:S01]  /*19b90*/  IMAD R5, R20, c[0x0][0x3f0], RZ ;  /* 0x0000fc0014057a24 */ /* 0x000fe200078e02ff */
[----:B------:R-:W-:Y:S01]  /*19ba0*/  ISETP.NE.AND P0, PT, R2, 0x1, PT ;  /* 0x000000010200780c */ /* 0x000fe20003f05270 */
[----:B------:R-:W-:-:S04]  /*19bb0*/  IMAD.WIDE.U32 R2, R6, c[0x0][0x3a0], RZ ;  /* 0x0000e80006027a25 */ /* 0x000fc800078e00ff */
[----:B------:R-:W-:-:S05]  /*19bc0*/  IMAD R6, R6, c[0x0][0x3a4], R0 ;  /* 0x0000e90006067a24 */ /* 0x000fca00078e0200 */
[----:B------:R-:W-:-:S05]  /*19bd0*/  IADD3 R3, R3, R6, RZ ;  /* 0x0000000603037210 */ /* 0x000fca0007ffe0ff */
[----:B--2---:R-:W-:Y:S01]  /*19be0*/  IMAD.WIDE.U32 R2, R7, c[0x0][0x3e8], R2 ;  /* 0x0000fa0007027a25 */ /* 0x004fe200078e0002 */
[----:B---3--:R-:W-:-:S03]  /*19bf0*/  LEA R4, R8, R4, 0x7 ;  /* 0x0000000408047211 */ /* 0x008fc600078e38ff */
[----:B------:R-:W-:Y:S01]  /*19c00*/  IMAD R3, R7, c[0x0][0x3ec], R3 ;  /* 0x0000fb0007037a24 */ /* 0x000fe200078e0203 */
[----:B------:R-:W-:Y:S01]  /*19c10*/  LEA R15, R8, R206, 0x7 ;  /* 0x000000ce080f7211 */ /* 0x000fe200078e38ff */
[----:B------:R-:W-:Y:S01]  /*19c20*/  IMAD R7, R12, c[0x0][0x3f4], R5 ;  /* 0x0000fd000c077a24 */ /* 0x000fe200078e0205 */
[----:B------:R-:W-:Y:S01]  /*19c30*/  MOV R0, R4 ;  /* 0x0000000400007202 */ /* 0x000fe20000000f00 */
[----:B------:R-:W-:-:S04]  /*19c40*/  @P0 IMAD.HI.U32 R6, R4, c[0x0][0x4ec], RZ ;  /* 0x00013b0004060a27 */ /* 0x000fc800078e00ff */
[----:B------:R-:W-:Y:S01]  /*19c50*/  IMAD.WIDE.U32 R2, R12, c[0x0][0x3f0], R2 ;  /* 0x0000fc000c027a25 */ /* 0x000fe200078e0002 */
[----:B------:R-:W-:-:S04]  /*19c60*/  @P0 SHF.R.U32.HI R0, RZ, c[0x0][0x4f0], R6 ;  /* 0x00013c00ff000a19 */ /* 0x000fc80000011606 */
[----:B------:R-:W-:Y:S02]  /*19c70*/  SHF.R.S32.HI R6, RZ, 0x1f, R0 ;  /* 0x0000001fff067819 */ /* 0x000fe40000011400 */
[----:B------:R-:W-:Y:S02]  /*19c80*/  IADD3 R5, -R0, RZ, RZ ;  /* 0x000000ff00057210 */ /* 0x000fe40007ffe1ff */
[----:B------:R-:W-:Y:S01]  /*19c90*/  IADD3 R3, R3, R7, RZ ;  /* 0x0000000703037210 */ /* 0x000fe20007ffe0ff */
[----:B------:R-:W-:Y:S02]  /*19ca0*/  IMAD R6, R6, c[0x0][0x3e0], RZ ;  /* 0x0000f80006067a24 */ /* 0x000fe400078e02ff */
        /* <DEDUP_REMOVED lines=13> */
.L_x_1562:
[----:B------:R-:W-:Y:S05]  /*19d80*/  BRA.DIV ~URZ, `(.L_x_1512) ;  /* 0x000020127f007947 */ /* 0x000fea000b800000 */
[----:B------:R3:W4:Y:S02]  /*19d90*/  SHFL.IDX PT, R0, R16, RZ, 0x181f ;  /* 0x00181fff10007589 */ /* 0x00072400000e0000 */
.L_x_1563:
        /* <DEDUP_REMOVED lines=26> */
.L_x_1514:
[----:B------:R-:W-:Y:S05]  /*19f40*/  BSYNC B0 ;  /* 0x0000000000007941 */ /* 0x000fea0003800000 */
.L_x_1513:
[----:B------:R-:W-:Y:S05]  /*19f50*/  BRA.DIV ~URZ, `(.L_x_1515) ;  /* 0x00001ea27f007947 */ /* 0x000fea000b800000 */
[----:B--2---:R2:W1:Y:S04]  /*19f60*/  SHFL.IDX PT, R12, R13, 0x1, 0x181f ;  /* 0x00381f000d0c7f89 */ /* 0x00446800000e0000 */
[----:B----4-:R2:W4:Y:S02]  /*19f70*/  SHFL.IDX PT, R0, R16, 0x1, 0x181f ;  /* 0x00381f0010007f89 */ /* 0x01052400000e0000 */
.L_x_1564:
        /* <DEDUP_REMOVED lines=20> */
.L_x_1517:
[----:B------:R-:W-:Y:S05]  /*1a0c0*/  BSYNC B0 ;  /* 0x0000000000007941 */ /* 0x000fea0003800000 */
.L_x_1516:
[----:B------:R-:W-:Y:S05]  /*1a0d0*/  BRA.DIV ~URZ, `(.L_x_1518) ;  /* 0x00001de27f007947 */ /* 0x000fea000b800000 */
[----:B-1----:R1:W2:Y:S02]  /*1a0e0*/  SHFL.IDX PT, R12, R13, 0x2, 0x181f ;  /* 0x00581f000d0c7f89 */ /* 0x0022a400000e0000 */
.L_x_1565:
[----:B------:R-:W-:Y:S05]  /*1a0f0*/  BRA.DIV ~URZ, `(.L_x_1519) ;  /* 0x00001e327f007947 */ /* 0x000fea000b800000 */
[----:B----4-:R4:W1:Y:S02]  /*1a100*/  SHFL.IDX PT, R0, R16, 0x2, 0x181f ;  /* 0x00581f0010007f89 */ /* 0x01086400000e0000 */
.L_x_1566:
        /* <DEDUP_REMOVED lines=20> */
.L_x_1521:
[----:B------:R-:W-:Y:S05]  /*1a250*/  BSYNC B0 ;  /* 0x0000000000007941 */ /* 0x000fea0003800000 */
.L_x_1520:
[----:B------:R-:W-:Y:S05]  /*1a260*/  BRA.DIV ~URZ, `(.L_x_1522) ;  /* 0x00001d227f007947 */ /* 0x000fea000b800000 */
[----:B--2---:R2:W3:Y:S04]  /*1a270*/  SHFL.IDX PT, R12, R13, 0x3, 0x181f ;  /* 0x00781f000d0c7f89 */ /* 0x0044e800000e0000 */
[----:B-1----:R2:W1:Y:S02]  /*1a280*/  SHFL.IDX PT, R0, R16, 0x3, 0x181f ;  /* 0x00781f0010007f89 */ /* 0x00246400000e0000 */
.L_x_1567:
        /* <DEDUP_REMOVED lines=19> */
.L_x_1502:
[----:B------:R-:W-:Y:S05]  /*1a3c0*/  BSYNC B1 ;  /* 0x0000000000017941 */ /* 0x000fea0003800000 */
.L_x_1486:
[----:B-1--4-:R-:W4:Y:S02]  /*1a3d0*/  LDL R0, [R1+0x54] ;  /* 0x0000540001007983 */ /* 0x012f240000100800 */
[----:B----4-:R-:W-:-:S13]  /*1a3e0*/  ISETP.NE.AND P0, PT, R0, RZ, PT ;  /* 0x000000ff0000720c */ /* 0x010fda0003f05270 */
[----:B------:R-:W-:Y:S01]  /*1a3f0*/  @P0 WARPSYNC 0xffffffff ;  /* 0xffffffff00000948 */ /* 0x000fe20003800000 */
[----:B------:R-:W-:Y:S06]  /*1a400*/  @P0 BAR.SYNC.DEFER_BLOCKING 0x5, 0x100 ;  /* 0x0144000000000b1d */ /* 0x000fec0000010000 */
[----:B------:R-:W1:Y:S04]  /*1a410*/  @P0 LDS.128 R4, [0x20080] ;  /* 0x02008000ff040984 */ /* 0x000e680000000c00 */
[----:B-1----:R1:W-:Y:S04]  /*1a420*/  @P0 STL.64 [R1], R4 ;  /* 0x0000000401000387 */ /* 0x0023e80000100a00 */
[----:B------:R1:W-:Y:S04]  /*1a430*/  @P0 STL.64 [R1+0x8], R6 ;  /* 0x0000080601000387 */ /* 0x0003e80000100a00 */
[----:B------:R-:W-:Y:S06]  /*1a440*/  @P0 BAR.ARV 0x4, 0x100 ;  /* 0x0104000000000b1d */ /* 0x000fec0000002000 */
[----:B------:R-:W-:Y:S05]  /*1a450*/  @P0 BRA `(.L_x_1523) ;  /* 0x00000ba000000947 */ /* 0x000fea0003800000 */
[----:B------:R-:W4:Y:S01]  /*1a460*/  S2R R0, SR_TID.X ;  /* 0x0000000000007919 */ /* 0x000f220000002100 */
[----:B-1----:R-:W-:Y:S01]  /*1a470*/  IMAD.MOV.U32 R7, RZ, RZ, RZ ;  /* 0x000000ffff077224 */ /* 0x002fe200078e00ff */
[----:B--2-4-:R-:W-:-:S04]  /*1a480*/  LOP3.LUT R13, R0, 0x1f, RZ, 0xc0, !PT ;  /* 0x0000001f000d7812 */ /* 0x014fc800078ec0ff */
[----:B------:R-:W-:Y:S01]  /*1a490*/  ISETP.NE.AND P6, PT, R13, 0x1f, PT ;  /* 0x0000001f0d00780c */ /* 0x000fe20003fc5270 */
[----:B------:R-:W-:Y:S10]  /*1a4a0*/  BRA.DIV ~URZ, `(.L_x_1524) ;  /* 0x00001ba27f007947 */ /* 0x000ff4000b800000 */
[----:B------:R1:W2:Y:S02]  /*1a4b0*/  SHFL.IDX PT, R9, R114, RZ, 0x1f ;  /* 0x00001fff72097589 */ /* 0x0002a400000e0000 */
.L_x_1568:
[----:B------:R-:W-:Y:S05]  /*1a4c0*/  BRA.DIV ~URZ, `(.L_x_1525) ;  /* 0x00001bf27f007947 */ /* 0x000fea000b800000 */
[----:B------:R4:W1:Y:S02]  /*1a4d0*/  SHFL.IDX PT, R8, R114, 0x1, 0x1f ;  /* 0x00201f0072087f89 */ /* 0x00086400000e0000 */
.L_x_1569:
[----:B------:R-:W5:Y:S01]  /*1a4e0*/  LDL R0, [R1+0xc] ;  /* 0x00000c0001007983 */ /* 0x000f620000100800 */
[----:B------:R-:W-:Y:S02]  /*1a4f0*/  IMAD.MOV.U32 R6, RZ, RZ, RZ ;  /* 0x000000ffff067224 */ /* 0x000fe400078e00ff */
[----:B-----5:R-:W-:-:S05]  /*1a500*/  IMAD.IADD R0, R0, 0x1, R13 ;  /* 0x0000000100007824 */ /* 0x020fca00078e020d */
        /* <DEDUP_REMOVED lines=15> */
[----:B------:R3:W4:Y:S02]  /*1a600*/  SHFL.UP PT, R4, R0, 0x1, RZ ;  /* 0x0420000000047989 */ /* 0x00072400000e00ff */
.L_x_1570:
[----:B----4-:R-:W-:-:S04]  /*1a610*/  SEL R4, R4, RZ, P5 ;  /* 0x000000ff04047207 */ /* 0x010fc80002800000 */
[----:B---3--:R-:W-:Y:S01]  /*1a620*/  IADD3 R0, R0, R4, RZ ;  /* 0x0000000400007210 */ /* 0x008fe20007ffe0ff */
[----:B------:R-:W-:Y:S05]  /*1a630*/  BRA.DIV ~URZ, `(.L_x_1527) ;  /* 0x00001b327f007947 */ /* 0x000fea000b800000 */
        /* <DEDUP_REMOVED lines=12> */
[----:B------:R3:W4:Y:S02]  /*1a700*/  SHFL.IDX PT, R0, R4, 0x1f, 0x1f ;  /* 0x03e01f0004007f89 */ /* 0x00072400000e0000 */
.L_x_1571:
[----:B----4-:R-:W-:Y:S01]  /*1a710*/  IMAD R0, R0, c[0x0][0x538], RZ ;  /* 0x00014e0000007a24 */ /* 0x010fe200078e02ff */
[----:B------:R-:W-:Y:S04]  /*1a720*/  BSSY B1, `(.L_x_1528) ;  /* 0x0000084000017945 */ /* 0x000fe80003800000 */
[----:B-1----:R-:W-:-:S04]  /*1a730*/  IADD3 R8, R0, R8, RZ ;  /* 0x0000000800087210 */ /* 0x002fc80007ffe0ff */
[----:B--2---:R-:W-:-:S13]  /*1a740*/  ISETP.GT.AND P0, PT, R8, R9, PT ;  /* 0x000000090800720c */ /* 0x004fda0003f04270 */
[----:B------:R-:W-:Y:S05]  /*1a750*/  @P0 BRA `(.L_x_1529) ;  /* 0x0000025000000947 */ /* 0x000fea0003800000 */
.L_x_1533:
[----:B------:R-:W2:Y:S02]  /*1a760*/  LDL.LU R0, [R1+0xc] ;  /* 0x00000c0001007983 */ /* 0x000ea40000300800 */
[----:B--2---:R-:W-:-:S04]  /*1a770*/  IADD3 R0, R0, 0x1f, RZ ;  /* 0x0000001f00007810 */ /* 0x004fc80007ffe0ff */
[----:B------:R-:W-:-:S13]  /*1a780*/  ISETP.GE.AND P0, PT, R0, c[0x0][0x53c], PT ;  /* 0x00014f0000007a0c */ /* 0x000fda0003f06270 */
[----:B------:R-:W-:Y:S05]  /*1a790*/  @P0 BRA `(.L_x_1530) ;  /* 0x0000077000000947 */ /* 0x000fea0003800000 */
[----:B------:R1:W-:Y:S01]  /*1a7a0*/  STL [R1+0xc], R0 ;  /* 0x00000c0001007387 */ /* 0x0003e20000100800 */
[----:B------:R-:W-:Y:S01]  /*1a7b0*/  CS2R R6, SRZ ;  /* 0x0000000000067805 */ /* 0x000fe2000001ff00 */
[----:B-1----:R-:W-:-:S04]  /*1a7c0*/  IADD3 R0, R0, R13, RZ ;  /* 0x0000000d00007210 */ /* 0x002fc80007ffe0ff */
[----:B------:R-:W-:-:S13]  /*1a7d0*/  ISETP.GE.OR P0, PT, R0, c[0x0][0x53c], !P6 ;  /* 0x00014f0000007a0c */ /* 0x000fda0007706670 */
[----:B---3--:R-:W-:Y:S02]  /*1a7e0*/  @!P0 MOV R4, 0x4 ;  /* 0x0000000400048802 */ /* 0x008fe40000000f00 */
        /* <DEDUP_REMOVED lines=8> */
.L_x_1572:
        /* <DEDUP_REMOVED lines=16> */
.L_x_1573:
[----:B--2---:R-:W-:-:S05]  /*1a970*/  IMAD R0, R0, c[0x0][0x538], RZ ;  /* 0x00014e0000007a24 */ /* 0x004fca00078e02ff */
[----:B------:R-:W-:-:S04]  /*1a980*/  IADD3 R8, R0, R8, RZ ;  /* 0x0000000800087210 */ /* 0x000fc80007ffe0ff */
[----:B------:R-:W-:-:S13]  /*1a990*/  ISETP.GT.AND P0, PT, R8, R9, PT ;  /* 0x000000090800720c */ /* 0x000fda0003f04270 */
[----:B-1----:R-:W-:Y:S05]  /*1a9a0*/  @!P0 BRA `(.L_x_1533) ;  /* 0xfffffdb000008947 */ /* 0x002fea000383ffff */
.L_x_1529:
[----:B------:R-:W-:-:S05]  /*1a9b0*/  IADD3 R10, -R0, R8, RZ ;  /* 0x00000008000a7210 */ /* 0x000fca0007ffe1ff */
[----:B------:R-:W-:-:S05]  /*1a9c0*/  IMAD R0, R4, c[0x0][0x538], R10 ;  /* 0x00014e0004007a24 */ /* 0x000fca00078e020a */
[----:B------:R-:W-:Y:S01]  /*1a9d0*/  ISETP.GT.AND P0, PT, R0, R9, PT ;  /* 0x000000090000720c */ /* 0x000fe20003f04270 */
[----:B------:R-:W-:-:S12]  /*1a9e0*/  BRA.DIV ~URZ, `(.L_x_1534) ;  /* 0x00001b127f007947 */ /* 0x000fd8000b800000 */
[----:B------:R-:W-:-:S04]  /*1a9f0*/  VOTE.ANY R8, PT, !P0 ;  /* 0x0000000000087806 */ /* 0x000fc800040e0100 */
.L_x_1574:
[----:B------:R1:W2:Y:S01]  /*1aa00*/  POPC R11, R8 ;  /* 0x00000008000b7309 */ /* 0x0002a20000000000 */
[----:B------:R-:W-:Y:S05]  /*1aa10*/  BRA.DIV ~URZ, `(.L_x_1535) ;  /* 0x00001b327f007947 */ /* 0x000fea000b800000 */
[----:B--2---:R2:W4:Y:S04]  /*1aa20*/  SHFL.IDX PT, R6, R6, R11, 0x1f ;  /* 0x00001f0b06067589 */ /* 0x00452800000e0000 */
[----:B------:R2:W1:Y:S02]  /*1aa30*/  SHFL.IDX PT, R7, R7, R11, 0x1f ;  /* 0x00001f0b07077589 */ /* 0x00046400000e0000 */
.L_x_1575:
[----:B------:R-:W-:Y:S01]  /*1aa40*/  ISETP.NE.AND P0, PT, R8, RZ, PT ;  /* 0x000000ff0800720c */ /* 0x000fe20003f05270 */
[----:B------:R-:W-:-:S12]  /*1aa50*/  BSSY B0, `(.L_x_1536) ;  /* 0x0000005000007945 */ /* 0x000fd80003800000 */
[----:B------:R-:W-:Y:S05]  /*1aa60*/  @!P0 BRA `(.L_x_1537) ;  /* 0x0000003000008947 */ /* 0x000fea0003800000 */
[----:B------:R-:W-:Y:S01]  /*1aa70*/  IADD3 R3, R11, -0x1, RZ ;  /* 0xffffffff0b037810 */ /* 0x000fe20007ffe0ff */
[----:B------:R-:W-:Y:S05]  /*1aa80*/  BRA.DIV ~URZ, `(.L_x_1538) ;  /* 0x00001b927f007947 */ /* 0x000fea000b800000 */
[----:B------:R2:W3:Y:S02]  /*1aa90*/  SHFL.IDX PT, R12, R4, R3, 0x1f ;  /* 0x00001f03040c7589 */ /* 0x0004e400000e0000 */
.L_x_1537:
[----:B------:R-:W-:Y:S05]  /*1aaa0*/  BSYNC B0 ;  /* 0x0000000000007941 */ /* 0x000fea0003800000 */
.L_x_1536:
[----:B---3--:R-:W-:Y:S01]  /*1aab0*/  IMAD R5, R12, c[0x0][0x538], R10 ;  /* 0x00014e000c057a24 */ /* 0x008fe200078e020a */
[----:B--2-4-:R-:W-:-:S03]  /*1aac0*/  IABS R4, R6 ;  /* 0x0000000600047213 */ /* 0x014fc60000000000 */
[----:B-1----:R-:W-:Y:S01]  /*1aad0*/  IMAD.IADD R8, R9, 0x1, -R5 ;  /* 0x0000000109087824 */ /* 0x002fe200078e0a05 */
[----:B------:R1:W-:Y:S01]  /*1aae0*/  STL [R1], R5 ;  /* 0x0000000501007387 */ /* 0x0003e20000100800 */
[----:B------:R-:W2:Y:S03]  /*1aaf0*/  I2F.RP R2, R4 ;  /* 0x0000000400027306 */ /* 0x000ea60000209400 */
[----:B------:R-:W3:Y:S05]  /*1ab00*/  LDL.LU R14, [R1+0xc] ;  /* 0x00000c00010e7983 */ /* 0x000eea0000300800 */
[----:B--2---:R-:W2:Y:S02]  /*1ab10*/  MUFU.RCP R2, R2 ;  /* 0x0000000200027308 */ /* 0x004ea40000001000 */
[----:B--2---:R-:W-:-:S06]  /*1ab20*/  IADD3 R2, R2, 0xffffffe, RZ ;  /* 0x0ffffffe02027810 */ /* 0x004fcc0007ffe0ff */
[----:B------:R2:W4:Y:S02]  /*1ab30*/  F2I.FTZ.U32.TRUNC.NTZ R3, R2 ;  /* 0x0000000200037305 */ /* 0x000524000021f000 */
[----:B--2---:R-:W-:Y:S01]  /*1ab40*/  IABS R2, R7 ;  /* 0x0000000700027213 */ /* 0x004fe20000000000 */
[----:B----4-:R-:W-:-:S03]  /*1ab50*/  IMAD.MOV R0, RZ, RZ, -R3 ;  /* 0x000000ffff007224 */ /* 0x010fc600078e0a03 */
[----:B-1----:R-:W-:Y:S01]  /*1ab60*/  MOV R5, R2 ;  /* 0x0000000200057202 */ /* 0x002fe20000000f00 */
[----:B------:R-:W-:Y:S01]  /*1ab70*/  IMAD.MOV.U32 R10, RZ, RZ, R0 ;  /* 0x000000ffff0a7224 */ /* 0x000fe200078e0000 */
[----:B------:R-:W-:Y:S01]  /*1ab80*/  IABS R0, R6 ;  /* 0x0000000600007213 */ /* 0x000fe20000000000 */
[----:B------:R-:W-:Y:S01]  /*1ab90*/  IMAD.MOV.U32 R2, RZ, RZ, RZ ;  /* 0x000000ffff027224 */ /* 0x000fe200078e00ff */
[----:B------:R-:W1:Y:S01]  /*1aba0*/  I2F.RP R12, R5 ;  /* 0x00000005000c7306 */ /* 0x000e620000209400 */
[----:B------:R-:W-:Y:S01]  /*1abb0*/  IMAD R9, R10, R4, RZ ;  /* 0x000000040a097224 */ /* 0x000fe200078e02ff */
[----:B------:R-:W-:Y:S01]  /*1abc0*/  IABS R10, R8 ;  /* 0x00000008000a7213 */ /* 0x000fe20000000000 */
[----:B------:R-:W-:Y:S02]  /*1abd0*/  IMAD.MOV R0, RZ, RZ, -R0 ;  /* 0x000000ffff007224 */ /* 0x000fe400078e0a00 */
[----:B------:R-:W-:-:S04]  /*1abe0*/  IMAD.HI.U32 R9, R3, R9, R2 ;  /* 0x0000000903097227 */ /* 0x000fc800078e0002 */
[----:B------:R-:W-:Y:S01]  /*1abf0*/  IMAD.MOV.U32 R2, RZ, RZ, R10 ;  /* 0x000000ffff027224 */ /* 0x000fe200078e000a */
[----:B------:R-:W-:-:S03]  /*1ac00*/  MOV R3, R0 ;  /* 0x0000000000037202 */ /* 0x000fc60000000f00 */
[----:B------:R-:W-:-:S04]  /*1ac10*/  IMAD.HI.U32 R0, R9, R2, RZ ;  /* 0x0000000209007227 */ /* 0x000fc800078e00ff */
[----:B------:R-:W-:Y:S02]  /*1ac20*/  IMAD R2, R0, R3, R2 ;  /* 0x0000000300027224 */ /* 0x000fe400078e0202 */
[----:B-1----:R-:W1:Y:S03]  /*1ac30*/  MUFU.RCP R3, R12 ;  /* 0x0000000c00037308 */ /* 0x002e660000001000 */
[----:B------:R-:W-:Y:S02]  /*1ac40*/  ISETP.GT.U32.AND P0, PT, R4, R2, PT ;  /* 0x000000020400720c */ /* 0x000fe40003f04070 */
[----:B-1----:R-:W-:-:S11]  /*1ac50*/  IADD3 R3, R3, 0xffffffe, RZ ;  /* 0x0ffffffe03037810 */ /* 0x002fd60007ffe0ff */
[----:B------:R-:W-:Y:S01]  /*1ac60*/  @!P0 IMAD.IADD R2, R2, 0x1, -R4 ;  /* 0x0000000102028824 */ /* 0x000fe200078e0a04 */
[----:B------:R-:W1:Y:S04]  /*1ac70*/  F2I.FTZ.U32.TRUNC.NTZ R3, R3 ;  /* 0x0000000300037305 */ /* 0x000e68000021f000 */
[----:B------:R-:W-:Y:S02]  /*1ac80*/  ISETP.GE.U32.AND P2, PT, R2, R4, PT ;  /* 0x000000040200720c */ /* 0x000fe40003f46070 */
[----:B------:R-:W-:Y:S02]  /*1ac90*/  LOP3.LUT R2, R8, R6, RZ, 0x3c, !PT ;  /* 0x0000000608027212 */ /* 0x000fe400078e3cff */
[----:B------:R-:W-:Y:S02]  /*1aca0*/  @!P0 IADD3 R0, R0, 0x1, RZ ;  /* 0x0000000100008810 */ /* 0x000fe40007ffe0ff */
[----:B------:R-:W-:-:S02]  /*1acb0*/  ISETP.GE.AND P1, PT, R2, RZ, PT ;  /* 0x000000ff0200720c */ /* 0x000fc40003f26270 */
[----:B------:R-:W-:Y:S01]  /*1acc0*/  ISETP.NE.AND P0, PT, R6, RZ, PT ;  /* 0x000000ff0600720c */ /* 0x000fe20003f05270 */
[----:B-1----:R-:W-:-:S04]  /*1acd0*/  IMAD.MOV R2, RZ, RZ, -R3 ;  /* 0x000000ffff027224 */ /* 0x002fc800078e0a03 */
[----:B------:R-:W-:Y:S02]  /*1ace0*/  @P2 IADD3 R0, R0, 0x1, RZ ;  /* 0x0000000100002810 */ /* 0x000fe40007ffe0ff */
[----:B------:R-:W-:Y:S02]  /*1acf0*/  MOV R4, R2 ;  /* 0x0000000200047202 */ /* 0x000fe40000000f00 */
[----:B------:R-:W-:Y:S02]  /*1ad00*/  IABS R2, R7 ;  /* 0x0000000700027213 */ /* 0x000fe40000000000 */
[----:B------:R-:W-:Y:S02]  /*1ad10*/  @!P1 IMAD.MOV R0, RZ, RZ, -R0 ;  /* 0x000000ffff009224 */ /* 0x000fe400078e0a00 */
[----:B------:R-:W-:Y:S01]  /*1ad20*/  @!P0 LOP3.LUT R0, RZ, R6, RZ, 0x33, !PT ;  /* 0x00000006ff008212 */ /* 0x000fe200078e33ff */
[----:B------:R-:W-:Y:S02]  /*1ad30*/  IMAD R4, R4, R5, RZ ;  /* 0x0000000504047224 */ /* 0x000fe400078e02ff */
[----:B------:R-:W-:Y:S01]  /*1ad40*/  IMAD.MOV R9, RZ, RZ, -R2 ;  /* 0x000000ffff097224 */ /* 0x000fe200078e0a02 */
[----:B------:R-:W-:Y:S01]  /*1ad50*/  IABS R10, R0 ;  /* 0x00000000000a7213 */ /* 0x000fe20000000000 */
[----:B------:R-:W-:-:S04]  /*1ad60*/  IMAD.MOV.U32 R2, RZ, RZ, RZ ;  /* 0x000000ffff027224 */ /* 0x000fc800078e00ff */
        /* <DEDUP_REMOVED lines=26> */
.L_x_1530:
[----:B------:R-:W-:Y:S01]  /*1af10*/  MOV R0, c[0x0][0x53c] ;  /* 0x00014f0000007a02 */ /* 0x000fe20000000f00 */
[----:B------:R1:W-:Y:S04]  /*1af20*/  STL [R1], R9 ;  /* 0x0000000901007387 */ /* 0x0003e80000100800 */
[----:B------:R1:W-:Y:S04]  /*1af30*/  STL [R1+0x4], RZ ;  /* 0x000004ff01007387 */ /* 0x0003e80000100800 */
[----:B------:R1:W-:Y:S04]  /*1af40*/  STL [R1+0x8], RZ ;  /* 0x000008ff01007387 */ /* 0x0003e80000100800 */
[----:B------:R1:W-:Y:S02]  /*1af50*/  STL [R1+0xc], R0 ;  /* 0x00000c0001007387 */ /* 0x0003e40000100800 */
.L_x_1539:
[----:B------:R-:W-:Y:S05]  /*1af60*/  BSYNC B1 ;  /* 0x0000000000017941 */ /* 0x000fea0003800000 */
.L_x_1528:
[----:B---3--:R-:W2:Y:S04]  /*1af70*/  LDL R4, [R1] ;  /* 0x0000000001047983 */ /* 0x008ea80000100800 */
        /* <DEDUP_REMOVED lines=8> */
.L_x_1523:
[----:B-1----:R-:W4:Y:S02]  /*1b000*/  LDL R0, [R1+0xc] ;  /* 0x00000c0001007983 */ /* 0x002f240000100800 */
[----:B----4-:R-:W-:-:S13]  /*1b010*/  ISETP.GE.AND P0, PT, R0, c[0x0][0x53c], PT ;  /* 0x00014f0000007a0c */ /* 0x010fda0003f06270 */
[----:B--23--:R-:W-:Y:S01]  /*1b020*/  @P0 CALL.REL.NOINC `(.L_x_1540) ;  /* 0x0000001000000944 */ /* 0x00cfe20003c00000 */
[----:B------:R-:W-:Y:S05]  /*1b030*/  BRA `(.L_x_1541) ;  /* 0xfffe670000007947 */ /* 0x000fea000383ffff */
.L_x_1540:
[----:B------:R-:W-:Y:S05]  /*1b040*/  EXIT ;  /* 0x000000000000794d */ /* 0x000fea0003800000 */
.L_x_1354:
[----:B------:R-:W-:Y:S01]  /*1b050*/  IMAD.MOV.U32 R0, RZ, RZ, R5 ;  /* 0x000000ffff007224 */ /* 0x000fe200078e0005 */
[----:B------:R-:W-:Y:S02]  /*1b060*/  MOV R2, 0x1 ;  /* 0x0000000100027802 */ /* 0x000fe40000000f00 */
[----:B------:R-:W-:Y:S02]  /*1b070*/  MOV R3, 0x1b090 ;  /* 0x0001b09000037802 */ /* 0x000fe40000000f00 */
[----:B------:R-:W-:Y:S05]  /*1b080*/  CALL.REL.NOINC `($__internal_32_$__cuda_sm70_shflsync_up_p) ;  /* 0x0000169000007944 */ /* 0x000fea0003c00000 */
[----:B------:R-:W-:Y:S01]  /*1b090*/  MOV R0, R4 ;  /* 0x0000000400007202 */ /* 0x000fe20000000f00 */
[----:B------:R-:W-:Y:S05]  /*1b0a0*/  BRA `(.L_x_1542) ;  /* 0xfffe53c000007947 */ /* 0x000fea000383ffff */
.L_x_1355:
[----:B------:R-:W-:Y:S01]  /*1b0b0*/  IMAD.MOV.U32 R0, RZ, RZ, R5 ;  /* 0x000000ffff007224 */ /* 0x000fe200078e0005 */
[----:B------:R-:W-:Y:S02]  /*1b0c0*/  MOV R2, 0x2 ;  /* 0x0000000200027802 */ /* 0x000fe40000000f00 */
[----:B------:R-:W-:Y:S02]  /*1b0d0*/  MOV R3, 0x1b0f0 ;  /* 0x0001b0f000037802 */ /* 0x000fe40000000f00 */
[----:B------:R-:W-:Y:S05]  /*1b0e0*/  CALL.REL.NOINC `($__internal_32_$__cuda_sm70_shflsync_up_p) ;  /* 0x0000163000007944 */ /* 0x000fea0003c00000 */
[----:B------:R-:W-:Y:S01]  /*1b0f0*/  SEL R0, R4, RZ, P4 ;  /* 0x000000ff04007207 */ /* 0x000fe20002000000 */
[----:B------:R-:W-:Y:S01]  /*1b100*/  IMAD.MOV.U32 R2, RZ, RZ, 0x4 ;  /* 0x00000004ff027424 */ /* 0x000fe200078e00ff */
[----:B------:R-:W-:-:S03]  /*1b110*/  MOV R3, 0x1b140 ;  /* 0x0001b14000037802 */ /* 0x000fc60000000f00 */
[----:B------:R-:W-:Y:S02]  /*1b120*/  IMAD.IADD R0, R5, 0x1, R0 ;  /* 0x0000000105007824 */ /* 0x000fe400078e0200 */
        /* <DEDUP_REMOVED lines=14> */
[----:B------:R-:W-:Y:S01]  /*1b210*/  IMAD.IADD R4, R0, 0x1, R4 ;  /* 0x0000000100047824 */ /* 0x000fe200078e0204 */
[----:B------:R-:W-:-:S03]  /*1b220*/  MOV R0, 0x1f ;  /* 0x0000001f00007802 */ /* 0x000fc60000000f00 */
[----:B------:R-:W-:Y:S02]  /*1b230*/  IMAD.MOV.U32 R5, RZ, RZ, R4 ;  /* 0x000000ffff057224 */ /* 0x000fe400078e0004 */
[----:B------:R-:W-:Y:S05]  /*1b240*/  CALL.REL.NOINC `($__internal_31_$__cuda_sm70_shflsync_idx_p) ;  /* 0x0000148000007944 */ /* 0x000fea0003c00000 */
[----:B------:R-:W-:Y:S05]  /*1b250*/  BRA `(.L_x_1543) ;  /* 0xfffe531000007947 */ /* 0x000fea000383ffff */
.L_x_1357:
[----:B------:R-:W-:Y:S02]  /*1b260*/  SEL R0, RZ, 0x1, P0 ;  /* 0x00000001ff007807 */ /* 0x000fe40000000000 */
[----:B------:R-:W-:Y:S02]  /*1b270*/  MOV R2, 0x1b290 ;  /* 0x0001b29000027802 */ /* 0x000fe40000000f00 */
[----:B------:R-:W-:Y:S05]  /*1b280*/  CALL.REL.NOINC `($__internal_33_$__cuda_sm70_votesync_ballot) ;  /* 0x0000150000007944 */ /* 0x000fea0003c00000 */
[----:B------:R-:W-:Y:S01]  /*1b290*/  MOV R6, R0 ;  /* 0x0000000000067202 */ /* 0x000fe20000000f00 */
[----:B------:R-:W-:Y:S05]  /*1b2a0*/  BRA `(.L_x_1544) ;  /* 0xfffe535000007947 */ /* 0x000fea000383ffff */
.L_x_1358:
[----:B------:R-:W-:Y:S01]  /*1b2b0*/  IMAD.MOV.U32 R5, RZ, RZ, R8 ;  /* 0x000000ffff057224 */ /* 0x000fe200078e0008 */
[----:B--2---:R-:W-:Y:S01]  /*1b2c0*/  MOV R3, R13 ;  /* 0x0000000d00037202 */ /* 0x004fe20000000f00 */
[----:B------:R-:W-:Y:S01]  /*1b2d0*/  IMAD.MOV.U32 R0, RZ, RZ, 0x1f ;  /* 0x0000001fff007424 */ /* 0x000fe200078e00ff */
[----:B------:R-:W-:Y:S02]  /*1b2e0*/  MOV R2, 0x1b300 ;  /* 0x0001b30000027802 */ /* 0x000fe40000000f00 */
[----:B-1----:R-:W-:Y:S05]  /*1b2f0*/  CALL.REL.NOINC `($__internal_31_$__cuda_sm70_shflsync_idx_p) ;  /* 0x000013d000007944 */ /* 0x002fea0003c00000 */
[----:B------:R-:W-:Y:S01]  /*1b300*/  IMAD.MOV.U32 R11, RZ, RZ, R0 ;  /* 0x000000ffff0b7224 */ /* 0x000fe200078e0000 */
[----:B------:R-:W-:Y:S01]  /*1b310*/  MOV R5, R7 ;  /* 0x0000000700057202 */ /* 0x000fe20000000f00 */
[----:B------:R-:W-:Y:S01]  /*1b320*/  IMAD.MOV.U32 R7, RZ, RZ, RZ ;  /* 0x000000ffff077224 */ /* 0x000fe200078e00ff */
[----:B------:R-:W-:Y:S01]  /*1b330*/  MOV R3, R13 ;  /* 0x0000000d00037202 */ /* 0x000fe20000000f00 */
[----:B------:R-:W-:Y:S01]  /*1b340*/  IMAD.MOV.U32 R0, RZ, RZ, 0x1f ;  /* 0x0000001fff007424 */ /* 0x000fe200078e00ff */
[----:B------:R-:W-:-:S02]  /*1b350*/  MOV R2, 0x1b370 ;  /* 0x0001b37000027802 */ /* 0x000fc40000000f00 */
[----:B------:R-:W-:Y:S05]  /*1b360*/  CALL.REL.NOINC `($__internal_31_$__cuda_sm70_shflsync_idx_p) ;  /* 0x0000136000007944 */ /* 0x000fea0003c00000 */
[----:B------:R-:W-:Y:S01]  /*1b370*/  MOV R10, R0 ;  /* 0x00000000000a7202 */ /* 0x000fe20000000f00 */
[----:B------:R-:W-:Y:S05]  /*1b380*/  BRA `(.L_x_1545) ;  /* 0xfffe52c000007947 */ /* 0x000fea000383ffff */
.L_x_1361:
[----:B------:R-:W-:Y:S01]  /*1b390*/  IMAD.MOV.U32 R5, RZ, RZ, R4 ;  /* 0x000000ffff057224 */ /* 0x000fe200078e0004 */
[----:B------:R-:W-:-:S02]  /*1b3a0*/  MOV R0, 0x1f ;  /* 0x0000001f00007802 */ /* 0x000fc40000000f00 */
[----:B------:R-:W-:Y:S02]  /*1b3b0*/  MOV R2, 0x1b3d0 ;  /* 0x0001b3d000027802 */ /* 0x000fe40000000f00 */
[----:B-1----:R-:W-:Y:S05]  /*1b3c0*/  CALL.REL.NOINC `($__internal_31_$__cuda_sm70_shflsync_idx_p) ;  /* 0x0000130000007944 */ /* 0x002fea0003c00000 */
[----:B------:R-:W-:Y:S01]  /*1b3d0*/  MOV R7, R0 ;  /* 0x0000000000077202 */ /* 0x000fe20000000f00 */
[----:B------:R-:W-:Y:S05]  /*1b3e0*/  BRA `(.L_x_1360) ;  /* 0xfffe52c000007947 */ /* 0x000fea000383ffff */
.L_x_1413:
[----:B------:R-:W-:Y:S01]  /*1b3f0*/  IMAD.MOV.U32 R5, RZ, RZ, R13 ;  /* 0x000000ffff057224 */ /* 0x000fe200078e000d */
[----:B------:R-:W-:Y:S01]  /*1b400*/  MOV R3, RZ ;  /* 0x000000ff00037202 */ /* 0x000fe20000000f00 */
[----:B------:R-:W-:Y:S01]  /*1b410*/  IMAD.MOV.U32 R0, RZ, RZ, 0x181f ;  /* 0x0000181fff007424 */ /* 0x000fe200078e00ff */
[----:B------:R-:W-:Y:S02]  /*1b420*/  MOV R2, 0x1b440 ;  /* 0x0001b44000027802 */ /* 0x000fe40000000f00 */
[----:B-----5:R-:W-:Y:S05]  /*1b430*/  CALL.REL.NOINC `($__internal_31_$__cuda_sm70_shflsync_idx_p) ;  /* 0x0000129000007944 */ /* 0x020fea0003c00000 */
[----:B------:R-:W-:Y:S01]  /*1b440*/  MOV R10, R0 ;  /* 0x00000000000a7202 */ /* 0x000fe20000000f00 */
[----:B------:R-:W-:Y:S05]  /*1b450*/  BRA `(.L_x_1546) ;  /* 0xfffee12000007947 */ /* 0x000fea000383ffff */
.L_x_1414:
[----:B------:R-:W-:Y:S01]  /*1b460*/  IMAD.MOV.U32 R5, RZ, RZ, R15 ;  /* 0x000000ffff057224 */ /* 0x000fe200078e000f */
[----:B------:R-:W-:Y:S01]  /*1b470*/  MOV R3, RZ ;  /* 0x000000ff00037202 */ /* 0x000fe20000000f00 */
[----:B------:R-:W-:Y:S01]  /*1b480*/  IMAD.MOV.U32 R0, RZ, RZ, 0x181f ;  /* 0x0000181fff007424 */ /* 0x000fe200078e00ff */
[----:B------:R-:W-:Y:S02]  /*1b490*/  MOV R2, 0x1b4b0 ;  /* 0x0001b4b000027802 */ /* 0x000fe40000000f00 */
[----:B-12--5:R-:W-:Y:S05]  /*1b4a0*/  CALL.REL.NOINC `($__internal_31_$__cuda_sm70_shflsync_idx_p) ;  /* 0x0000122000007944 */ /* 0x026fea0003c00000 */
[----:B------:R-:W-:Y:S05]  /*1b4b0*/  BRA `(.L_x_1547) ;  /* 0xfffee0e000007947 */ /* 0x000fea000383ffff */
.L_x_1417:
[----:B--2---:R-:W-:Y:S01]  /*1b4c0*/  IMAD.MOV.U32 R5, RZ, RZ, R13 ;  /* 0x000000ffff057224 */ /* 0x004fe200078e000d */
[----:B------:R-:W-:Y:S01]  /*1b4d0*/  MOV R3, 0x1 ;  /* 0x0000000100037802 */ /* 0x000fe20000000f00 */
[----:B----4-:R-:W-:Y:S01]  /*1b4e0*/  IMAD.MOV.U32 R0, RZ, RZ, 0x181f ;  /* 0x0000181fff007424 */ /* 0x010fe200078e00ff */
[----:B------:R-:W-:-:S02]  /*1b4f0*/  MOV R2, 0x1b510 ;  /* 0x0001b51000027802 */ /* 0x000fc40000000f00 */
[----:B-1-3-5:R-:W-:Y:S05]  /*1b500*/  CALL.REL.NOINC `($__internal_31_$__cuda_sm70_shflsync_idx_p) ;  /* 0x000011c000007944 */ /* 0x02afea0003c00000 */
[----:B------:R-:W-:Y:S01]  /*1b510*/  IMAD.MOV.U32 R10, RZ, RZ, R0 ;  /* 0x000000ffff0a7224 */ /* 0x000fe200078e0000 */
[----:B------:R-:W-:Y:S01]  /*1b520*/  MOV R3, 0x1 ;  /* 0x0000000100037802 */ /* 0x000fe20000000f00 */
[----:B------:R-:W-:Y:S01]  /*1b530*/  IMAD.MOV.U32 R5, RZ, RZ, R15 ;  /* 0x000000ffff057224 */ /* 0x000fe200078e000f */
[----:B------:R-:W-:-:S02]  /*1b540*/  MOV R0, 0x181f ;  /* 0x0000181f00007802 */ /* 0x000fc40000000f00 */
[----:B------:R-:W-:Y:S02]  /*1b550*/  MOV R2, 0x1b570 ;  /* 0x0001b57000027802 */ /* 0x000fe40000000f00 */
[----:B------:R-:W-:Y:S05]  /*1b560*/  CALL.REL.NOINC `($__internal_31_$__cuda_sm70_shflsync_idx_p) ;  /* 0x0000116000007944 */ /* 0x000fea0003c00000 */
[----:B------:R-:W-:Y:S05]  /*1b570*/  BRA `(.L_x_1548) ;  /* 0xfffee1f000007947 */ /* 0x000fea000383ffff */
.L_x_1420:
[----:B-1----:R-:W-:Y:S01]  /*1b580*/  IMAD.MOV.U32 R5, RZ, RZ, R13 ;  /* 0x000000ffff057224 */ /* 0x002fe200078e000d */
[----:B------:R-:W-:Y:S01]  /*1b590*/  MOV R3, 0x2 ;  /* 0x0000000200037802 */ /* 0x000fe20000000f00 */
[----:B----4-:R-:W-:Y:S01]  /*1b5a0*/  IMAD.MOV.U32 R0, RZ, RZ, 0x181f ;  /* 0x0000181fff007424 */ /* 0x010fe200078e00ff */
[----:B------:R-:W-:Y:S02]  /*1b5b0*/  MOV R2, 0x1b5d0 ;  /* 0x0001b5d000027802 */ /* 0x000fe40000000f00 */
[----:B--23-5:R-:W-:Y:S05]  /*1b5c0*/  CALL.REL.NOINC `($__internal_31_$__cuda_sm70_shflsync_idx_p) ;  /* 0x0000110000007944 */ /* 0x02cfea0003c00000 */
[----:B------:R-:W-:Y:S01]  /*1b5d0*/  MOV R10, R0 ;  /* 0x00000000000a7202 */ /* 0x000fe20000000f00 */
[----:B------:R-:W-:Y:S05]  /*1b5e0*/  BRA `(.L_x_1549) ;  /* 0xfffee2e000007947 */ /* 0x000fea000383ffff */
.L_x_1421:
[----:B------:R-:W-:Y:S01]  /*1b5f0*/  IMAD.MOV.U32 R5, RZ, RZ, R15 ;  /* 0x000000ffff057224 */ /* 0x000fe200078e000f */
[----:B------:R-:W-:Y:S01]  /*1b600*/  MOV R3, 0x2 ;  /* 0x0000000200037802 */ /* 0x000fe20000000f00 */
[----:B----4-:R-:W-:Y:S01]  /*1b610*/  IMAD.MOV.U32 R0, RZ, RZ, 0x181f ;  /* 0x0000181fff007424 */ /* 0x010fe200078e00ff */
[----:B------:R-:W-:Y:S02]  /*1b620*/  MOV R2, 0x1b640 ;  /* 0x0001b64000027802 */ /* 0x000fe40000000f00 */
[----:B-123-5:R-:W-:Y:S05]  /*1b630*/  CALL.REL.NOINC `($__internal_31_$__cuda_sm70_shflsync_idx_p) ;  /* 0x0000109000007944 */ /* 0x02efea0003c00000 */
[----:B------:R-:W-:Y:S05]  /*1b640*/  BRA `(.L_x_1550) ;  /* 0xfffee2a000007947 */ /* 0x000fea000383ffff */
.L_x_1424:
[----:B-1----:R-:W-:Y:S01]  /*1b650*/  IMAD.MOV.U32 R5, RZ, RZ, R13 ;  /* 0x000000ffff057224 */ /* 0x002fe200078e000d */
[----:B------:R-:W-:Y:S01]  /*1b660*/  MOV R3, 0x3 ;  /* 0x0000000300037802 */ /* 0x000fe20000000f00 */
[----:B------:R-:W-:Y:S01]  /*1b670*/  IMAD.MOV.U32 R0, RZ, RZ, 0x181f ;  /* 0x0000181fff007424 */ /* 0x000fe200078e00ff */
[----:B------:R-:W-:-:S02]  /*1b680*/  MOV R2, 0x1b6a0 ;  /* 0x0001b6a000027802 */ /* 0x000fc40000000f00 */
[----:B--2345:R-:W-:Y:S05]  /*1b690*/  CALL.REL.NOINC `($__internal_31_$__cuda_sm70_shflsync_idx_p) ;  /* 0x0000103000007944 */ /* 0x03cfea0003c00000 */
[----:B------:R-:W-:Y:S01]  /*1b6a0*/  IMAD.MOV.U32 R10, RZ, RZ, R0 ;  /* 0x000000ffff0a7224 */ /* 0x000fe200078e0000 */
[----:B------:R-:W-:Y:S01]  /*1b6b0*/  MOV R3, 0x3 ;  /* 0x0000000300037802 */ /* 0x000fe20000000f00 */
[----:B------:R-:W-:Y:S01]  /*1b6c0*/  IMAD.MOV.U32 R5, RZ, RZ, R15 ;  /* 0x000000ffff057224 */ /* 0x000fe200078e000f */
[----:B------:R-:W-:-:S02]  /*1b6d0*/  MOV R0, 0x181f ;  /* 0x0000181f00007802 */ /* 0x000fc40000000f00 */
[----:B------:R-:W-:Y:S02]  /*1b6e0*/  MOV R2, 0x1b700 ;  /* 0x0001b70000027802 */ /* 0x000fe40000000f00 */
[----:B------:R-:W-:Y:S05]  /*1b6f0*/  CALL.REL.NOINC `($__internal_31_$__cuda_sm70_shflsync_idx_p) ;  /* 0x00000fd000007944 */ /* 0x000fea0003c00000 */
[----:B------:R-:W-:Y:S05]  /*1b700*/  BRA `(.L_x_1551) ;  /* 0xfffee35000007947 */ /* 0x000fea000383ffff */
.L_x_1483:
[----:B------:R-:W-:Y:S01]  /*1b710*/  IMAD.MOV.U32 R2, RZ, RZ, R204 ;  /* 0x000000ffff027224 */ /* 0x000fe200078e00cc */
[----:B------:R-:W-:Y:S01]  /*1b720*/  MOV R7, 0x1f ;  /* 0x0000001f00077802 */ /* 0x000fe20000000f00 */
[----:B------:R-:W-:Y:S01]  /*1b730*/  IMAD.MOV.U32 R5, RZ, RZ, 0x2 ;  /* 0x00000002ff057424 */ /* 0x000fe200078e00ff */
[----:B------:R-:W-:Y:S02]  /*1b740*/  MOV R6, 0xffffffff ;  /* 0xffffffff00067802 */ /* 0x000fe40000000f00 */
[----:B------:R-:W-:Y:S02]  /*1b750*/  MOV R3, 0x1b770 ;  /* 0x0001b77000037802 */ /* 0x000fe40000000f00 */
[----:B------:R-:W-:Y:S05]  /*1b760*/  CALL.REL.NOINC `($__internal_30_$__cuda_sm70_shflsync_bfly_p) ;  /* 0x00000f1000007944 */ /* 0x000fea0003c00000 */
[----:B------:R-:W-:Y:S01]  /*1b770*/  FADD.FTZ R0, R204, R5 ;  /* 0x00000005cc007221 */ /* 0x000fe20000010000 */
[----:B------:R-:W-:Y:S02]  /*1b780*/  MOV R5, 0x1 ;  /* 0x0000000100057802 */ /* 0x000fe40000000f00 */
[----:B------:R-:W-:Y:S02]  /*1b790*/  MOV R3, 0x1b7c0 ;  /* 0x0001b7c000037802 */ /* 0x000fe40000000f00 */
[----:B------:R-:W-:-:S02]  /*1b7a0*/  MOV R2, R0 ;  /* 0x0000000000027202 */ /* 0x000fc40000000f00 */
[----:B------:R-:W-:Y:S05]  /*1b7b0*/  CALL.REL.NOINC `($__internal_30_$__cuda_sm70_shflsync_bfly_p) ;  /* 0x00000ec000007944 */ /* 0x000fea0003c00000 */
[----:B------:R-:W-:Y:S01]  /*1b7c0*/  FADD.FTZ R0, R0, R5 ;  /* 0x0000000500007221 */ /* 0x000fe20000010000 */
[----:B------:R-:W-:-:S02]  /*1b7d0*/  MOV R2, R205 ;  /* 0x000000cd00027202 */ /* 0x000fc40000000f00 */
[----:B------:R-:W-:Y:S02]  /*1b7e0*/  MOV R5, 0x2 ;  /* 0x0000000200057802 */ /* 0x000fe40000000f00 */
[----:B------:R-:W-:Y:S02]  /*1b7f0*/  MOV R3, 0x1b810 ;  /* 0x0001b81000037802 */ /* 0x000fe40000000f00 */
[----:B------:R-:W-:Y:S05]  /*1b800*/  CALL.REL.NOINC `($__internal_30_$__cuda_sm70_shflsync_bfly_p) ;  /* 0x00000e7000007944 */ /* 0x000fea0003c00000 */
[----:B------:R-:W-:Y:S01]  /*1b810*/  FADD.FTZ R4, R205, R5 ;  /* 0x00000005cd047221 */ /* 0x000fe20000010000 */
[----:B------:R-:W-:Y:S02]  /*1b820*/  MOV R5, 0x1 ;  /* 0x0000000100057802 */ /* 0x000fe40000000f00 */
[----:B------:R-:W-:Y:S02]  /*1b830*/  MOV R3, 0x1b860 ;  /* 0x0001b86000037802 */ /* 0x000fe40000000f00 */
[----:B------:R-:W-:Y:S02]  /*1b840*/  MOV R2, R4 ;  /* 0x0000000400027202 */ /* 0x000fe40000000f00 */
[----:B------:R-:W-:Y:S05]  /*1b850*/  CALL.REL.NOINC `($__internal_30_$__cuda_sm70_shflsync_bfly_p) ;  /* 0x00000e2000007944 */ /* 0x000fea0003c00000 */
[----:B------:R-:W-:Y:S01]  /*1b860*/  MOV R3, R5 ;  /* 0x0000000500037202 */ /* 0x000fe20000000f00 */
[----:B------:R-:W-:Y:S05]  /*1b870*/  BRA `(.L_x_1552) ;  /* 0xffff9e7000007947 */ /* 0x000fea000383ffff */
.L_x_1490:
[----:B--234-:R-:W-:Y:S01]  /*1b880*/  IMAD.MOV.U32 R5, RZ, RZ, R15 ;  /* 0x000000ffff057224 */ /* 0x01cfe200078e000f */
[----:B------:R-:W-:Y:S01]  /*1b890*/  MOV R3, RZ ;  /* 0x000000ff00037202 */ /* 0x000fe20000000f00 */
[----:B------:R-:W-:Y:S01]  /*1b8a0*/  IMAD.MOV.U32 R0, RZ, RZ, 0x181f ;  /* 0x0000181fff007424 */ /* 0x000fe200078e00ff */
[----:B------:R-:W-:-:S02]  /*1b8b0*/  MOV R2, 0x1b8d0 ;  /* 0x0001b8d000027802 */ /* 0x000fc40000000f00 */
[----:B-1----:R-:W-:Y:S05]  /*1b8c0*/  CALL.REL.NOINC `($__internal_31_$__cuda_sm70_shflsync_idx_p) ;  /* 0x00000e0000007944 */ /* 0x002fea0003c00000 */
[----:B------:R-:W-:Y:S01]  /*1b8d0*/  MOV R12, R0 ;  /* 0x00000000000c7202 */ /* 0x000fe20000000f00 */
[----:B------:R-:W-:Y:S05]  /*1b8e0*/  BRA `(.L_x_1553) ;  /* 0xffffbaa000007947 */ /* 0x000fea000383ffff */
.L_x_1491:
[----:B------:R-:W-:Y:S01]  /*1b8f0*/  IMAD.MOV.U32 R5, RZ, RZ, R16 ;  /* 0x000000ffff057224 */ /* 0x000fe200078e0010 */
[----:B------:R-:W-:Y:S01]  /*1b900*/  MOV R3, RZ ;  /* 0x000000ff00037202 */ /* 0x000fe20000000f00 */
[----:B------:R-:W-:Y:S01]  /*1b910*/  IMAD.MOV.U32 R0, RZ, RZ, 0x181f ;  /* 0x0000181fff007424 */ /* 0x000fe200078e00ff */
[----:B------:R-:W-:-:S02]  /*1b920*/  MOV R2, 0x1b940 ;  /* 0x0001b94000027802 */ /* 0x000fc40000000f00 */
[----:B-123--:R-:W-:Y:S05]  /*1b930*/  CALL.REL.NOINC `($__internal_31_$__cuda_sm70_shflsync_idx_p) ;  /* 0x00000d9000007944 */ /* 0x00efea0003c00000 */
[----:B------:R-:W-:Y:S05]  /*1b940*/  BRA `(.L_x_1554) ;  /* 0xffffba6000007947 */ /* 0x000fea000383ffff */
.L_x_1494:
[----:B------:R-:W-:Y:S01]  /*1b950*/  IMAD.MOV.U32 R5, RZ, RZ, R15 ;  /* 0x000000ffff057224 */ /* 0x000fe200078e000f */
[----:B--2---:R-:W-:Y:S01]  /*1b960*/  MOV R3, 0x1 ;  /* 0x0000000100037802 */ /* 0x004fe20000000f00 */
[----:B------:R-:W-:Y:S01]  /*1b970*/  IMAD.MOV.U32 R0, RZ, RZ, 0x181f ;  /* 0x0000181fff007424 */ /* 0x000fe200078e00ff */
[----:B------:R-:W-:-:S02]  /*1b980*/  MOV R2, 0x1b9a0 ;  /* 0x0001b9a000027802 */ /* 0x000fc40000000f00 */
[----:B-1-34-:R-:W-:Y:S05]  /*1b990*/  CALL.REL.NOINC `($__internal_31_$__cuda_sm70_shflsync_idx_p) ;  /* 0x00000d3000007944 */ /* 0x01afea0003c00000 */
[----:B------:R-:W-:Y:S01]  /*1b9a0*/  IMAD.MOV.U32 R12, RZ, RZ, R0 ;  /* 0x000000ffff0c7224 */ /* 0x000fe200078e0000 */
[----:B------:R-:W-:Y:S01]  /*1b9b0*/  MOV R3, 0x1 ;  /* 0x0000000100037802 */ /* 0x000fe20000000f00 */
[----:B------:R-:W-:Y:S01]  /*1b9c0*/  IMAD.MOV.U32 R5, RZ, RZ, R16 ;  /* 0x000000ffff057224 */ /* 0x000fe200078e0010 */
[----:B------:R-:W-:-:S02]  /*1b9d0*/  MOV R0, 0x181f ;  /* 0x0000181f00007802 */ /* 0x000fc40000000f00 */
[----:B------:R-:W-:Y:S02]  /*1b9e0*/  MOV R2, 0x1ba00 ;  /* 0x0001ba0000027802 */ /* 0x000fe40000000f00 */
[----:B------:R-:W-:Y:S05]  /*1b9f0*/  CALL.REL.NOINC `($__internal_31_$__cuda_sm70_shflsync_idx_p) ;  /* 0x00000cd000007944 */ /* 0x000fea0003c00000 */
[----:B------:R-:W-:Y:S05]  /*1ba00*/  BRA `(.L_x_1555) ;  /* 0xffffbb7000007947 */ /* 0x000fea000383ffff */
.L_x_1497:
[----:B------:R-:W-:Y:S01]  /*1ba10*/  IMAD.MOV.U32 R5, RZ, RZ, R15 ;  /* 0x000000ffff057224 */ /* 0x000fe200078e000f */
[----:B--2---:R-:W-:Y:S01]  /*1ba20*/  MOV R3, 0x2 ;  /* 0x0000000200037802 */ /* 0x004fe20000000f00 */
[----:B------:R-:W-:Y:S01]  /*1ba30*/  IMAD.MOV.U32 R0, RZ, RZ, 0x181f ;  /* 0x0000181fff007424 */ /* 0x000fe200078e00ff */
[----:B------:R-:W-:Y:S02]  /*1ba40*/  MOV R2, 0x1ba60 ;  /* 0x0001ba6000027802 */ /* 0x000fe40000000f00 */
[----:B-1-34-:R-:W-:Y:S05]  /*1ba50*/  CALL.REL.NOINC `($__internal_31_$__cuda_sm70_shflsync_idx_p) ;  /* 0x00000c7000007944 */ /* 0x01afea0003c00000 */
[----:B------:R-:W-:Y:S01]  /*1ba60*/  MOV R12, R0 ;  /* 0x00000000000c7202 */ /* 0x000fe20000000f00 */
[----:B------:R-:W-:Y:S05]  /*1ba70*/  BRA `(.L_x_1556) ;  /* 0xffffbc7000007947 */ /* 0x000fea000383ffff */
.L_x_1498:
[----:B------:R-:W-:Y:S01]  /*1ba80*/  IMAD.MOV.U32 R5, RZ, RZ, R16 ;  /* 0x000000ffff057224 */ /* 0x000fe200078e0010 */
[----:B--2---:R-:W-:Y:S01]  /*1ba90*/  MOV R3, 0x2 ;  /* 0x0000000200037802 */ /* 0x004fe20000000f00 */
[----:B------:R-:W-:Y:S01]  /*1baa0*/  IMAD.MOV.U32 R0, RZ, RZ, 0x181f ;  /* 0x0000181fff007424 */ /* 0x000fe200078e00ff */
[----:B------:R-:W-:Y:S02]  /*1bab0*/  MOV R2, 0x1bad0 ;  /* 0x0001bad000027802 */ /* 0x000fe40000000f00 */
[----:B-1-34-:R-:W-:Y:S05]  /*1bac0*/  CALL.REL.NOINC `($__internal_31_$__cuda_sm70_shflsync_idx_p) ;  /* 0x00000c0000007944 */ /* 0x01afea0003c00000 */
[----:B------:R-:W-:Y:S05]  /*1bad0*/  BRA `(.L_x_1557) ;  /* 0xffffbc3000007947 */ /* 0x000fea000383ffff */
.L_x_1501:
[----:B------:R-:W-:Y:S01]  /*1bae0*/  IMAD.MOV.U32 R5, RZ, RZ, R15 ;  /* 0x000000ffff057224 */ /* 0x000fe200078e000f */
[----:B---3--:R-:W-:Y:S01]  /*1baf0*/  MOV R3, 0x3 ;  /* 0x0000000300037802 */ /* 0x008fe20000000f00 */
[----:B----4-:R-:W-:Y:S01]  /*1bb00*/  IMAD.MOV.U32 R0, RZ, RZ, 0x181f ;  /* 0x0000181fff007424 */ /* 0x010fe200078e00ff */
[----:B------:R-:W-:-:S02]  /*1bb10*/  MOV R2, 0x1bb30 ;  /* 0x0001bb3000027802 */ /* 0x000fc40000000f00 */
[----:B-12---:R-:W-:Y:S05]  /*1bb20*/  CALL.REL.NOINC `($__internal_31_$__cuda_sm70_shflsync_idx_p) ;  /* 0x00000ba000007944 */ /* 0x006fea0003c00000 */
[----:B------:R-:W-:Y:S01]  /*1bb30*/  IMAD.MOV.U32 R10, RZ, RZ, R0 ;  /* 0x000000ffff0a7224 */ /* 0x000fe200078e0000 */
[----:B------:R-:W-:Y:S01]  /*1bb40*/  MOV R3, 0x3 ;  /* 0x0000000300037802 */ /* 0x000fe20000000f00 */
[----:B------:R-:W-:Y:S01]  /*1bb50*/  IMAD.MOV.U32 R5, RZ, RZ, R16 ;  /* 0x000000ffff057224 */ /* 0x000fe200078e0010 */
[----:B------:R-:W-:-:S02]  /*1bb60*/  MOV R0, 0x181f ;  /* 0x0000181f00007802 */ /* 0x000fc40000000f00 */
[----:B------:R-:W-:Y:S02]  /*1bb70*/  MOV R2, 0x1bb90 ;  /* 0x0001bb9000027802 */ /* 0x000fe40000000f00 */
[----:B------:R-:W-:Y:S05]  /*1bb80*/  CALL.REL.NOINC `($__internal_31_$__cuda_sm70_shflsync_idx_p) ;  /* 0x00000b4000007944 */ /* 0x000fea0003c00000 */
[----:B------:R-:W-:Y:S05]  /*1bb90*/  BRA `(.L_x_1558) ;  /* 0xffffbcf000007947 */ /* 0x000fea000383ffff */
.L_x_1503:
[----:B------:R-:W-:Y:S01]  /*1bba0*/  IMAD.MOV.U32 R5, RZ, RZ, R16 ;  /* 0x000000ffff057224 */ /* 0x000fe200078e0010 */
[----:B------:R-:W-:Y:S01]  /*1bbb0*/  MOV R3, RZ ;  /* 0x000000ff00037202 */ /* 0x000fe20000000f00 */
[----:B------:R-:W-:Y:S01]  /*1bbc0*/  IMAD.MOV.U32 R0, RZ, RZ, 0x1c1f ;  /* 0x00001c1fff007424 */ /* 0x000fe200078e00ff */
[----:B------:R-:W-:Y:S02]  /*1bbd0*/  MOV R2, 0x1bbf0 ;  /* 0x0001bbf000027802 */ /* 0x000fe40000000f00 */
[----:B------:R-:W-:Y:S05]  /*1bbe0*/  CALL.REL.NOINC `($__internal_31_$__cuda_sm70_shflsync_idx_p) ;  /* 0x00000ae000007944 */ /* 0x000fea0003c00000 */
[----:B------:R-:W-:Y:S01]  /*1bbf0*/  MOV R4, R0 ;  /* 0x0000000000047202 */ /* 0x000fe20000000f00 */
[----:B------:R-:W-:Y:S05]  /*1bc00*/  BRA `(.L_x_1559) ;  /* 0xffffc00000007947 */ /* 0x000fea000383ffff */
.L_x_1504:
[----:B------:R-:W-:Y:S01]  /*1bc10*/  IMAD.MOV.U32 R5, RZ, RZ, R17 ;  /* 0x000000ffff057224 */ /* 0x000fe200078e0011 */
[----:B------:R-:W-:Y:S01]  /*1bc20*/  MOV R3, RZ ;  /* 0x000000ff00037202 */ /* 0x000fe20000000f00 */
[----:B------:R-:W-:Y:S01]  /*1bc30*/  IMAD.MOV.U32 R0, RZ, RZ, 0x1c1f ;  /* 0x00001c1fff007424 */ /* 0x000fe200078e00ff */
[----:B------:R-:W-:Y:S02]  /*1bc40*/  MOV R2, 0x1bc60 ;  /* 0x0001bc6000027802 */ /* 0x000fe40000000f00 */
[----:B-12---:R-:W-:Y:S05]  /*1bc50*/  CALL.REL.NOINC `($__internal_31_$__cuda_sm70_shflsync_idx_p) ;  /* 0x00000a7000007944 */ /* 0x006fea0003c00000 */
[----:B------:R-:W-:Y:S05]  /*1bc60*/  BRA `(.L_x_1560) ;  /* 0xffffbfc000007947 */ /* 0x000fea000383ffff */
.L_x_1507:
[----:B------:R-:W-:Y:S01]  /*1bc70*/  IMAD.MOV.U32 R5, RZ, RZ, R16 ;  /* 0x000000ffff057224 */ /* 0x000fe200078e0010 */
[----:B------:R-:W-:Y:S01]  /*1bc80*/  MOV R3, 0x1 ;  /* 0x0000000100037802 */ /* 0x000fe20000000f00 */
[----:B----4-:R-:W-:Y:S01]  /*1bc90*/  IMAD.MOV.U32 R0, RZ, RZ, 0x1c1f ;  /* 0x00001c1fff007424 */ /* 0x010fe200078e00ff */
[----:B------:R-:W-:-:S02]  /*1bca0*/  MOV R2, 0x1bcc0 ;  /* 0x0001bcc000027802 */ /* 0x000fc40000000f00 */
[----:B-123--:R-:W-:Y:S05]  /*1bcb0*/  CALL.REL.NOINC `($__internal_31_$__cuda_sm70_shflsync_idx_p) ;  /* 0x00000a1000007944 */ /* 0x00efea0003c00000 */
[----:B------:R-:W-:Y:S01]  /*1bcc0*/  IMAD.MOV.U32 R4, RZ, RZ, R0 ;  /* 0x000000ffff047224 */ /* 0x000fe200078e0000 */
[----:B------:R-:W-:Y:S01]  /*1bcd0*/  MOV R3, 0x1 ;  /* 0x0000000100037802 */ /* 0x000fe20000000f00 */
[----:B------:R-:W-:Y:S01]  /*1bce0*/  IMAD.MOV.U32 R5, RZ, RZ, R17 ;  /* 0x000000ffff057224 */ /* 0x000fe200078e0011 */
[----:B------:R-:W-:-:S02]  /*1bcf0*/  MOV R0, 0x1c1f ;  /* 0x00001c1f00007802 */ /* 0x000fc40000000f00 */
[----:B------:R-:W-:Y:S02]  /*1bd00*/  MOV R2, 0x1bd20 ;  /* 0x0001bd2000027802 */ /* 0x000fe40000000f00 */
[----:B------:R-:W-:Y:S05]  /*1bd10*/  CALL.REL.NOINC `($__internal_31_$__cuda_sm70_shflsync_idx_p) ;  /* 0x000009b000007944 */ /* 0x000fea0003c00000 */
[----:B------:R-:W-:Y:S05]  /*1bd20*/  BRA `(.L_x_1561) ;  /* 0xffffcbf000007947 */ /* 0x000fea000383ffff */
.L_x_1511:
[----:B------:R-:W-:Y:S01]  /*1bd30*/  IMAD.MOV.U32 R5, RZ, RZ, R13 ;  /* 0x000000ffff057224 */ /* 0x000fe200078e000d */
[----:B------:R-:W-:Y:S01]  /*1bd40*/  MOV R3, RZ ;  /* 0x000000ff00037202 */ /* 0x000fe20000000f00 */
[----:B------:R-:W-:Y:S01]  /*1bd50*/  IMAD.MOV.U32 R0, RZ, RZ, 0x181f ;  /* 0x0000181fff007424 */ /* 0x000fe200078e00ff */
[----:B------:R-:W-:Y:S02]  /*1bd60*/  MOV R2, 0x1bd80 ;  /* 0x0001bd8000027802 */ /* 0x000fe40000000f00 */
[----:B------:R-:W-:Y:S05]  /*1bd70*/  CALL.REL.NOINC `($__internal_31_$__cuda_sm70_shflsync_idx_p) ;  /* 0x0000095000007944 */ /* 0x000fea0003c00000 */
[----:B------:R-:W-:Y:S01]  /*1bd80*/  MOV R12, R0 ;  /* 0x00000000000c7202 */ /* 0x000fe20000000f00 */
[----:B------:R-:W-:Y:S05]  /*1bd90*/  BRA `(.L_x_1562) ;  /* 0xffffdfe000007947 */ /* 0x000fea000383ffff */
.L_x_1512:
[----:B------:R-:W-:Y:S01]  /*1bda0*/  IMAD.MOV.U32 R5, RZ, RZ, R16 ;  /* 0x000000ffff057224 */ /* 0x000fe200078e0010 */
[----:B------:R-:W-:Y:S01]  /*1bdb0*/  MOV R3, RZ ;  /* 0x000000ff00037202 */ /* 0x000fe20000000f00 */
[----:B------:R-:W-:Y:S01]  /*1bdc0*/  IMAD.MOV.U32 R0, RZ, RZ, 0x181f ;  /* 0x0000181fff007424 */ /* 0x000fe200078e00ff */
[----:B------:R-:W-:Y:S02]  /*1bdd0*/  MOV R2, 0x1bdf0 ;  /* 0x0001bdf000027802 */ /* 0x000fe40000000f00 */
[----:B-12---:R-:W-:Y:S05]  /*1bde0*/  CALL.REL.NOINC `($__internal_31_$__cuda_sm70_shflsync_idx_p) ;  /* 0x000008e000007944 */ /* 0x006fea0003c00000 */
[----:B------:R-:W-:Y:S05]  /*1bdf0*/  BRA `(.L_x_1563) ;  /* 0xffffdfa000007947 */ /* 0x000fea000383ffff */
.L_x_1515:
[----:B------:R-:W-:Y:S01]  /*1be00*/  IMAD.MOV.U32 R5, RZ, RZ, R13 ;  /* 0x000000ffff057224 */ /* 0x000fe200078e000d */
[----:B--2---:R-:W-:Y:S01]  /*1be10*/  MOV R3, 0x1 ;  /* 0x0000000100037802 */ /* 0x004fe20000000f00 */
[----:B----4-:R-:W-:Y:S01]  /*1be20*/  IMAD.MOV.U32 R0, RZ, RZ, 0x181f ;  /* 0x0000181fff007424 */ /* 0x010fe200078e00ff */
[----:B------:R-:W-:-:S02]  /*1be30*/  MOV R2, 0x1be50 ;  /* 0x0001be5000027802 */ /* 0x000fc40000000f00 */
[----:B-1-3--:R-:W-:Y:S05]  /*1be40*/  CALL.REL.NOINC `($__internal_31_$__cuda_sm70_shflsync_idx_p) ;  /* 0x0000088000007944 */ /* 0x00afea0003c00000 */
[----:B------:R-:W-:Y:S01]  /*1be50*/  IMAD.MOV.U32 R12, RZ, RZ, R0 ;  /* 0x000000ffff0c7224 */ /* 0x000fe200078e0000 */
[----:B------:R-:W-:Y:S01]  /*1be60*/  MOV R3, 0x1 ;  /* 0x0000000100037802 */ /* 0x000fe20000000f00 */
[----:B------:R-:W-:Y:S01]  /*1be70*/  IMAD.MOV.U32 R5, RZ, RZ, R16 ;  /* 0x000000ffff057224 */ /* 0x000fe200078e0010 */
[----:B------:R-:W-:-:S02]  /*1be80*/  MOV R0, 0x181f ;  /* 0x0000181f00007802 */ /* 0x000fc40000000f00 */
[----:B------:R-:W-:Y:S02]  /*1be90*/  MOV R2, 0x1beb0 ;  /* 0x0001beb000027802 */ /* 0x000fe40000000f00 */
[----:B------:R-:W-:Y:S05]  /*1bea0*/  CALL.REL.NOINC `($__internal_31_$__cuda_sm70_shflsync_idx_p) ;  /* 0x0000082000007944 */ /* 0x000fea0003c00000 */
[----:B------:R-:W-:Y:S05]  /*1beb0*/  BRA `(.L_x_1564) ;  /* 0xffffe0c000007947 */ /* 0x000fea000383ffff */
.L_x_1518:
[----:B------:R-:W-:Y:S01]  /*1bec0*/  IMAD.MOV.U32 R5, RZ, RZ, R13 ;  /* 0x000000ffff057224 */ /* 0x000fe200078e000d */
[----:B-1----:R-:W-:Y:S01]  /*1bed0*/  MOV R3, 0x2 ;  /* 0x0000000200037802 */ /* 0x002fe20000000f00 */
[----:B----4-:R-:W-:Y:S01]  /*1bee0*/  IMAD.MOV.U32 R0, RZ, RZ, 0x181f ;  /* 0x0000181fff007424 */ /* 0x010fe200078e00ff */
[----:B------:R-:W-:Y:S02]  /*1bef0*/  MOV R2, 0x1bf10 ;  /* 0x0001bf1000027802 */ /* 0x000fe40000000f00 */
[----:B--23--:R-:W-:Y:S05]  /*1bf00*/  CALL.REL.NOINC `($__internal_31_$__cuda_sm70_shflsync_idx_p) ;  /* 0x000007c000007944 */ /* 0x00cfea0003c00000 */
[----:B------:R-:W-:Y:S01]  /*1bf10*/  MOV R12, R0 ;  /* 0x00000000000c7202 */ /* 0x000fe20000000f00 */
[----:B------:R-:W-:Y:S05]  /*1bf20*/  BRA `(.L_x_1565) ;  /* 0xffffe1c000007947 */ /* 0x000fea000383ffff */
.L_x_1519:
[----:B------:R-:W-:Y:S01]  /*1bf30*/  IMAD.MOV.U32 R5, RZ, RZ, R16 ;  /* 0x000000ffff057224 */ /* 0x000fe200078e0010 */
[----:B------:R-:W-:Y:S01]  /*1bf40*/  MOV R3, 0x2 ;  /* 0x0000000200037802 */ /* 0x000fe20000000f00 */
[----:B----4-:R-:W-:Y:S01]  /*1bf50*/  IMAD.MOV.U32 R0, RZ, RZ, 0x181f ;  /* 0x0000181fff007424 */ /* 0x010fe200078e00ff */
[----:B------:R-:W-:Y:S02]  /*1bf60*/  MOV R2, 0x1bf80 ;  /* 0x0001bf8000027802 */ /* 0x000fe40000000f00 */
[----:B-123--:R-:W-:Y:S05]  /*1bf70*/  CALL.REL.NOINC `($__internal_31_$__cuda_sm70_shflsync_idx_p) ;  /* 0x0000075000007944 */ /* 0x00efea0003c00000 */
[----:B------:R-:W-:Y:S05]  /*1bf80*/  BRA `(.L_x_1566) ;  /* 0xffffe18000007947 */ /* 0x000fea000383ffff */
.L_x_1522:
[----:B------:R-:W-:Y:S01]  /*1bf90*/  IMAD.MOV.U32 R5, RZ, RZ, R13 ;  /* 0x000000ffff057224 */ /* 0x000fe200078e000d */
[----:B-1----:R-:W-:Y:S01]  /*1bfa0*/  MOV R3, 0x3 ;  /* 0x0000000300037802 */ /* 0x002fe20000000f00 */
[----:B------:R-:W-:Y:S01]  /*1bfb0*/  IMAD.MOV.U32 R0, RZ, RZ, 0x181f ;  /* 0x0000181fff007424 */ /* 0x000fe200078e00ff */
[----:B------:R-:W-:-:S02]  /*1bfc0*/  MOV R2, 0x1bfe0 ;  /* 0x0001bfe000027802 */ /* 0x000fc40000000f00 */
[----:B--234-:R-:W-:Y:S05]  /*1bfd0*/  CALL.REL.NOINC `($__internal_31_$__cuda_sm70_shflsync_idx_p) ;  /* 0x000006f000007944 */ /* 0x01cfea0003c00000 */
[----:B------:R-:W-:Y:S01]  /*1bfe0*/  IMAD.MOV.U32 R12, RZ, RZ, R0 ;  /* 0x000000ffff0c7224 */ /* 0x000fe200078e0000 */
[----:B------:R-:W-:Y:S01]  /*1bff0*/  MOV R3, 0x3 ;  /* 0x0000000300037802 */ /* 0x000fe20000000f00 */
[----:B------:R-:W-:Y:S01]  /*1c000*/  IMAD.MOV.U32 R5, RZ, RZ, R16 ;  /* 0x000000ffff057224 */ /* 0x000fe200078e0010 */
[----:B------:R-:W-:-:S02]  /*1c010*/  MOV R0, 0x181f ;  /* 0x0000181f00007802 */ /* 0x000fc40000000f00 */
[----:B------:R-:W-:Y:S02]  /*1c020*/  MOV R2, 0x1c040 ;  /* 0x0001c04000027802 */ /* 0x000fe40000000f00 */
[----:B------:R-:W-:Y:S05]  /*1c030*/  CALL.REL.NOINC `($__internal_31_$__cuda_sm70_shflsync_idx_p) ;  /* 0x0000069000007944 */ /* 0x000fea0003c00000 */
[----:B------:R-:W-:Y:S05]  /*1c040*/  BRA `(.L_x_1567) ;  /* 0xffffe24000007947 */ /* 0x000fea000383ffff */
.L_x_1524:
[----:B------:R-:W-:Y:S01]  /*1c050*/  IMAD.MOV.U32 R5, RZ, RZ, R114 ;  /* 0x000000ffff057224 */ /* 0x000fe200078e0072 */
[----:B------:R-:W-:Y:S01]  /*1c060*/  MOV R3, RZ ;  /* 0x000000ff00037202 */ /* 0x000fe20000000f00 */
[----:B------:R-:W-:Y:S01]  /*1c070*/  IMAD.MOV.U32 R0, RZ, RZ, 0x1f ;  /* 0x0000001fff007424 */ /* 0x000fe200078e00ff */
[----:B------:R-:W-:Y:S02]  /*1c080*/  MOV R2, 0x1c0a0 ;  /* 0x0001c0a000027802 */ /* 0x000fe40000000f00 */
[----:B---3--:R-:W-:Y:S05]  /*1c090*/  CALL.REL.NOINC `($__internal_31_$__cuda_sm70_shflsync_idx_p) ;  /* 0x0000063000007944 */ /* 0x008fea0003c00000 */
[----:B------:R-:W-:Y:S01]  /*1c0a0*/  MOV R9, R0 ;  /* 0x0000000000097202 */ /* 0x000fe20000000f00 */
[----:B------:R-:W-:Y:S05]  /*1c0b0*/  BRA `(.L_x_1568) ;  /* 0xffffe40000007947 */ /* 0x000fea000383ffff */
.L_x_1525:
[----:B------:R-:W-:Y:S01]  /*1c0c0*/  IMAD.MOV.U32 R5, RZ, RZ, R114 ;  /* 0x000000ffff057224 */ /* 0x000fe200078e0072 */
[----:B------:R-:W-:Y:S01]  /*1c0d0*/  MOV R3, 0x1 ;  /* 0x0000000100037802 */ /* 0x000fe20000000f00 */
[----:B------:R-:W-:Y:S01]  /*1c0e0*/  IMAD.MOV.U32 R0, RZ, RZ, 0x1f ;  /* 0x0000001fff007424 */ /* 0x000fe200078e00ff */
[----:B------:R-:W-:Y:S02]  /*1c0f0*/  MOV R2, 0x1c110 ;  /* 0x0001c11000027802 */ /* 0x000fe40000000f00 */
[----:B-123--:R-:W-:Y:S05]  /*1c100*/  CALL.REL.NOINC `($__internal_31_$__cuda_sm70_shflsync_idx_p) ;  /* 0x000005c000007944 */ /* 0x00efea0003c00000 */
[----:B------:R-:W-:Y:S01]  /*1c110*/  MOV R8, R0 ;  /* 0x0000000000087202 */ /* 0x000fe20000000f00 */
[----:B------:R-:W-:Y:S05]  /*1c120*/  BRA `(.L_x_1569) ;  /* 0xffffe3b000007947 */ /* 0x000fea000383ffff */
.L_x_1526:
[----:B------:R-:W-:Y:S02]  /*1c130*/  MOV R2, 0x1 ;  /* 0x0000000100027802 */ /* 0x000fe40000000f00 */
[----:B------:R-:W-:-:S02]  /*1c140*/  MOV R3, 0x1c160 ;  /* 0x0001c16000037802 */ /* 0x000fc40000000f00 */
[----:B-12-4-:R-:W-:Y:S05]  /*1c150*/  CALL.REL.NOINC `($__internal_32_$__cuda_sm70_shflsync_up_p) ;  /* 0x000005c000007944 */ /* 0x016fea0003c00000 */
[----:B------:R-:W-:Y:S05]  /*1c160*/  BRA `(.L_x_1570) ;  /* 0xffffe4a000007947 */ /* 0x000fea000383ffff */
.L_x_1527:
[----:B------:R-:W-:Y:S02]  /*1c170*/  MOV R2, 0x2 ;  /* 0x0000000200027802 */ /* 0x000fe40000000f00 */
[----:B------:R-:W-:-:S02]  /*1c180*/  MOV R3, 0x1c1a0 ;  /* 0x0001c1a000037802 */ /* 0x000fc40000000f00 */
[----:B-12---:R-:W-:Y:S05]  /*1c190*/  CALL.REL.NOINC `($__internal_32_$__cuda_sm70_shflsync_up_p) ;  /* 0x0000058000007944 */ /* 0x006fea0003c00000 */
        /* <DEDUP_REMOVED lines=23> */
.L_x_1531:
[----:B------:R-:W-:Y:S02]  /*1c310*/  MOV R2, 0x1 ;  /* 0x0000000100027802 */ /* 0x000fe40000000f00 */
[----:B------:R-:W-:Y:S02]  /*1c320*/  MOV R3, 0x1c340 ;  /* 0x0001c34000037802 */ /* 0x000fe40000000f00 */
[----:B------:R-:W-:Y:S05]  /*1c330*/  CALL.REL.NOINC `($__internal_32_$__cuda_sm70_shflsync_up_p) ;  /* 0x000003e000007944 */ /* 0x000fea0003c00000 */
[----:B------:R-:W-:Y:S01]  /*1c340*/  MOV R2, R4 ;  /* 0x0000000400027202 */ /* 0x000fe20000000f00 */
[----:B------:R-:W-:Y:S05]  /*1c350*/  BRA `(.L_x_1572) ;  /* 0xffffe51000007947 */ /* 0x000fea000383ffff */
.L_x_1532:
        /* <DEDUP_REMOVED lines=26> */
.L_x_1534:
[----:B------:R-:W-:Y:S02]  /*1c500*/  SEL R0, RZ, 0x1, P0 ;  /* 0x00000001ff007807 */ /* 0x000fe40000000000 */
[----:B------:R-:W-:Y:S02]  /*1c510*/  MOV R2, 0x1c530 ;  /* 0x0001c53000027802 */ /* 0x000fe40000000f00 */
[----:B---3--:R-:W-:Y:S05]  /*1c520*/  CALL.REL.NOINC `($__internal_33_$__cuda_sm70_votesync_ballot) ;  /* 0x0000026000007944 */ /* 0x008fea0003c00000 */
[----:B------:R-:W-:Y:S01]  /*1c530*/  MOV R8, R0 ;  /* 0x0000000000087202 */ /* 0x000fe20000000f00 */
[----:B------:R-:W-:Y:S05]  /*1c540*/  BRA `(.L_x_1574) ;  /* 0xffffe4b000007947 */ /* 0x000fea000383ffff */
.L_x_1535:
[----:B------:R-:W-:Y:S01]  /*1c550*/  IMAD.MOV.U32 R5, RZ, RZ, R6 ;  /* 0x000000ffff057224 */ /* 0x000fe200078e0006 */
[----:B--2---:R-:W-:Y:S01]  /*1c560*/  MOV R3, R11 ;  /* 0x0000000b00037202 */ /* 0x004fe20000000f00 */
[----:B------:R-:W-:Y:S01]  /*1c570*/  IMAD.MOV.U32 R0, RZ, RZ, 0x1f ;  /* 0x0000001fff007424 */ /* 0x000fe200078e00ff */
[----:B------:R-:W-:Y:S02]  /*1c580*/  MOV R2, 0x1c5a0 ;  /* 0x0001c5a000027802 */ /* 0x000fe40000000f00 */
[----:B-1-3--:R-:W-:Y:S05]  /*1c590*/  CALL.REL.NOINC `($__internal_31_$__cuda_sm70_shflsync_idx_p) ;  /* 0x0000013000007944 */ /* 0x00afea0003c00000 */
[----:B------:R-:W-:Y:S01]  /*1c5a0*/  IMAD.MOV.U32 R6, RZ, RZ, R0 ;  /* 0x000000ffff067224 */ /* 0x000fe200078e0000 */
[----:B------:R-:W-:Y:S01]  /*1c5b0*/  MOV R3, R11 ;  /* 0x0000000b00037202 */ /* 0x000fe20000000f00 */
[----:B------:R-:W-:Y:S01]  /*1c5c0*/  IMAD.MOV.U32 R5, RZ, RZ, R7 ;  /* 0x000000ffff057224 */ /* 0x000fe200078e0007 */
[----:B------:R-:W-:Y:S02]  /*1c5d0*/  MOV R0, 0x1f ;  /* 0x0000001f00007802 */ /* 0x000fe40000000f00 */
[----:B------:R-:W-:-:S02]  /*1c5e0*/  MOV R2, 0x1c600 ;  /* 0x0001c60000027802 */ /* 0x000fc40000000f00 */
[----:B------:R-:W-:Y:S05]  /*1c5f0*/  CALL.REL.NOINC `($__internal_31_$__cuda_sm70_shflsync_idx_p) ;  /* 0x000000d000007944 */ /* 0x000fea0003c00000 */
[----:B------:R-:W-:Y:S01]  /*1c600*/  MOV R7, R0 ;  /* 0x0000000000077202 */ /* 0x000fe20000000f00 */
[----:B------:R-:W-:Y:S05]  /*1c610*/  BRA `(.L_x_1575) ;  /* 0xffffe42000007947 */ /* 0x000fea000383ffff */
.L_x_1538:
[----:B------:R-:W-:Y:S01]  /*1c620*/  IMAD.MOV.U32 R5, RZ, RZ, R4 ;  /* 0x000000ffff057224 */ /* 0x000fe200078e0004 */
[----:B------:R-:W-:-:S02]  /*1c630*/  MOV R0, 0x1f ;  /* 0x0000001f00007802 */ /* 0x000fc40000000f00 */
[----:B------:R-:W-:Y:S02]  /*1c640*/  MOV R2, 0x1c660 ;  /* 0x0001c66000027802 */ /* 0x000fe40000000f00 */
[----:B-1234-:R-:W-:Y:S05]  /*1c650*/  CALL.REL.NOINC `($__internal_31_$__cuda_sm70_shflsync_idx_p) ;  /* 0x0000007000007944 */ /* 0x01efea0003c00000 */
[----:B------:R-:W-:Y:S01]  /*1c660*/  MOV R12, R0 ;  /* 0x00000000000c7202 */ /* 0x000fe20000000f00 */
[----:B------:R-:W-:Y:S05]  /*1c670*/  BRA `(.L_x_1537) ;  /* 0xffffe42000007947 */ /* 0x000fea000383ffff */
        .weak           $__internal_30_$__cuda_sm70_shflsync_bfly_p
        .type           $__internal_30_$__cuda_sm70_shflsync_bfly_p,@function
        .size           $__internal_30_$__cuda_sm70_shflsync_bfly_p,($__internal_31_$__cuda_sm70_shflsync_idx_p - $__internal_30_$__cuda_sm70_shflsync_bfly_p)
$__internal_30_$__cuda_sm70_shflsync_bfly_p:
[----:B------:R-:W-:Y:S04]  /*1c680*/  WARPSYNC R6 ;  /* 0x0000000600007348 */ /* 0x000fe80003800000 */
[----:B------:R1:W2:Y:S02]  /*1c690*/  SHFL.BFLY PT, R5, R2, R5, R7 ;  /* 0x0c00000502057389 */ /* 0x0002a400000e0007 */
[----:B-1----:R-:W-:Y:S02]  /*1c6a0*/  MOV R2, R3 ;  /* 0x0000000300027202 */ /* 0x002fe40000000f00 */
[----:B------:R-:W-:-:S04]  /*1c6b0*/  MOV R3, 0x0 ;  /* 0x0000000000037802 */ /* 0x000fc80000000f00 */
[----:B--2---:R-:W-:Y:S05]  /*1c6c0*/  RET.REL.NODEC R2 `(_ZN7cutlass13device_kernelIN5flash19enable_sm80_to_sm89INS1_16FlashAttnFwdSm80INS1_25CollectiveMainloopFwdSm80ILi8ELi1ELb0EN4cute5tupleIJNS5_1CILi128EEENS7_ILi48EEENS7_ILi256EEEEEELi256ENS_10bfloat16_tEfNS_4arch4Sm80ELb0ELb0ELb0ELb1ELb0ELb1ELb1ELb1EEENS1_21CollectiveEpilogueFwdINS6_IJS8_SA_S9_EEENS6_IJNS7_ILi1EEESI_SI_EEESC_SE_Li256ELb1ELb1ELb1ELb0EEENS1_36VarlenDynamicPersistentTileSchedulerILi128ELi48ELi256ELi256ELb1ELb1ELb0ELb0ELb1ELb1EEEEEEEEEvNT_6ParamsE) ;  /* 0xfffe393002007950 */ /* 0x004fea0003c3ffff */
        .weak           $__internal_31_$__cuda_sm70_shflsync_idx_p
        .type           $__internal_31_$__cuda_sm70_shflsync_idx_p,@function
        .size           $__internal_31_$__cuda_sm70_shflsync_idx_p,($__internal_32_$__cuda_sm70_shflsync_up_p - $__internal_31_$__cuda_sm70_shflsync_idx_p)
$__internal_31_$__cuda_sm70_shflsync_idx_p:
[----:B------:R-:W-:-:S04]  /*1c6d0*/  MOV R115, 0xffffffff ;  /* 0xffffffff00737802 */ /* 0x000fc80000000f00 */
[----:B------:R-:W-:Y:S04]  /*1c6e0*/  WARPSYNC R115 ;  /* 0x0000007300007348 */ /* 0x000fe80003800000 */
[----:B------:R1:W2:Y:S02]  /*1c6f0*/  SHFL.IDX PT, R0, R5, R3, R0 ;  /* 0x0000000305007389 */ /* 0x0002a400000e0000 */
[----:B-1----:R-:W-:-:S04]  /*1c700*/  MOV R3, 0x0 ;  /* 0x0000000000037802 */ /* 0x002fc80000000f00 */
[----:B--2---:R-:W-:Y:S05]  /*1c710*/  RET.REL.NODEC R2 `(_ZN7cutlass13device_kernelIN5flash19enable_sm80_to_sm89INS1_16FlashAttnFwdSm80INS1_25CollectiveMainloopFwdSm80ILi8ELi1ELb0EN4cute5tupleIJNS5_1CILi128EEENS7_ILi48EEENS7_ILi256EEEEEELi256ENS_10bfloat16_tEfNS_4arch4Sm80ELb0ELb0ELb0ELb1ELb0ELb1ELb1ELb1EEENS1_21CollectiveEpilogueFwdINS6_IJS8_SA_S9_EEENS6_IJNS7_ILi1EEESI_SI_EEESC_SE_Li256ELb1ELb1ELb1ELb0EEENS1_36VarlenDynamicPersistentTileSchedulerILi128ELi48ELi256ELi256ELb1ELb1ELb0ELb0ELb1ELb1EEEEEEEEEvNT_6ParamsE) ;  /* 0xfffe38e002007950 */ /* 0x004fea0003c3ffff */
        .weak           $__internal_32_$__cuda_sm70_shflsync_up_p
        .type           $__internal_32_$__cuda_sm70_shflsync_up_p,@function
        .size           $__internal_32_$__cuda_sm70_shflsync_up_p,($__internal_33_$__cuda_sm70_votesync_ballot - $__internal_32_$__cuda_sm70_shflsync_up_p)
$__internal_32_$__cuda_sm70_shflsync_up_p:
[----:B------:R-:W-:Y:S02]  /*1c720*/  IMAD.MOV.U32 R4, RZ, RZ, RZ ;  /* 0x000000ffff047224 */ /* 0x000fe400078e00ff */
[----:B------:R-:W-:-:S04]  /*1c730*/  IMAD.MOV.U32 R10, RZ, RZ, -0x1 ;  /* 0xffffffffff0a7424 */ /* 0x000fc800078e00ff */
[----:B------:R-:W-:Y:S04]  /*1c740*/  WARPSYNC R10 ;  /* 0x0000000a00007348 */ /* 0x000fe80003800000 */
[----:B------:R1:W2:Y:S02]  /*1c750*/  SHFL.UP PT, R4, R0, R2, R4 ;  /* 0x0400000200047389 */ /* 0x0002a400000e0004 */
[----:B-1----:R-:W-:Y:S02]  /*1c760*/  MOV R2, R3 ;  /* 0x0000000300027202 */ /* 0x002fe40000000f00 */
[----:B------:R-:W-:-:S04]  /*1c770*/  MOV R3, 0x0 ;  /* 0x0000000000037802 */ /* 0x000fc80000000f00 */
[----:B--2---:R-:W-:Y:S05]  /*1c780*/  RET.REL.NODEC R2 `(_ZN7cutlass13device_kernelIN5flash19enable_sm80_to_sm89INS1_16FlashAttnFwdSm80INS1_25CollectiveMainloopFwdSm80ILi8ELi1ELb0EN4cute5tupleIJNS5_1CILi128EEENS7_ILi48EEENS7_ILi256EEEEEELi256ENS_10bfloat16_tEfNS_4arch4Sm80ELb0ELb0ELb0ELb1ELb0ELb1ELb1ELb1EEENS1_21CollectiveEpilogueFwdINS6_IJS8_SA_S9_EEENS6_IJNS7_ILi1EEESI_SI_EEESC_SE_Li256ELb1ELb1ELb1ELb0EEENS1_36VarlenDynamicPersistentTileSchedulerILi128ELi48ELi256ELi256ELb1ELb1ELb0ELb0ELb1ELb1EEEEEEEEEvNT_6ParamsE) ;  /* 0xfffe387002007950 */ /* 0x004fea0003c3ffff */
        .weak           $__internal_33_$__cuda_sm70_votesync_ballot
        .type           $__internal_33_$__cuda_sm70_votesync_ballot,@function
        .size           $__internal_33_$__cuda_sm70_votesync_ballot,(.L_x_2625 - $__internal_33_$__cuda_sm70_votesync_ballot)
$__internal_33_$__cuda_sm70_votesync_ballot:
[----:B------:R-:W-:Y:S01]  /*1c790*/  ISETP.NE.U32.AND P0, PT, R0, 0x1, PT ;  /* 0x000000010000780c */ /* 0x000fe20003f05070 */
[----:B------:R-:W-:-:S04]  /*1c7a0*/  IMAD.MOV.U32 R3, RZ, RZ, -0x1 ;  /* 0xffffffffff037424 */ /* 0x000fc800078e00ff */
[----:B------:R-:W-:Y:S08]  /*1c7b0*/  WARPSYNC R3 ;  /* 0x0000000300007348 */ /* 0x000ff00003800000 */
[----:B------:R-:W-:-:S04]  /*1c7c0*/  VOTE.ANY R0, PT, !P0 ;  /* 0x0000000000007806 */ /* 0x000fc800040e0100 */
[----:B------:R-:W-:Y:S01]  /*1c7d0*/  LOP3.LUT R0, R0, R3, RZ, 0xc0, !PT ;  /* 0x0000000300007212 */ /* 0x000fe200078ec0ff */
[----:B------:R-:W-:-:S04]  /*1c7e0*/  IMAD.MOV.U32 R3, RZ, RZ, 0x0 ;  /* 0x00000000ff037424 */ /* 0x000fc800078e00ff */
[----:B------:R-:W-:Y:S05]  /*1c7f0*/  RET.REL.NODEC R2 `(_ZN7cutlass13device_kernelIN5flash19enable_sm80_to_sm89INS1_16FlashAttnFwdSm80INS1_25CollectiveMainloopFwdSm80ILi8ELi1ELb0EN4cute5tupleIJNS5_1CILi128EEENS7_ILi48EEENS7_ILi256EEEEEELi256ENS_10bfloat16_tEfNS_4arch4Sm80ELb0ELb0ELb0ELb1ELb0ELb1ELb1ELb1EEENS1_21CollectiveEpilogueFwdINS6_IJS8_SA_S9_EEENS6_IJNS7_ILi1EEESI_SI_EEESC_SE_Li256ELb1ELb1ELb1ELb0EEENS1_36VarlenDynamicPersistentTileSchedulerILi128ELi48ELi256ELi256ELb1ELb1ELb0ELb0ELb1ELb1EEEEEEEEEvNT_6ParamsE) ;  /* 0xfffe380002007950 */ /* 0x000fea0003c3ffff */
.L_x_1576:
        /* <DEDUP_REMOVED lines=16> */
.L_x_2625:


//--------------------- .text._ZN7cutlass13device_kernelIN5flash19enable_sm80_to_sm89INS1_16FlashAttnFwdSm80INS1_25CollectiveMainloopFwdSm80ILi8ELi1ELb0EN4cute5tupleIJNS5_1CILi128EEENS7_ILi64EEENS7_ILi256EEEEEELi256ENS_10bfloat16_tEfNS_4arch4Sm80ELb0ELb1ELb0ELb0ELb0ELb0ELb1ELb1EEENS1_21CollectiveEpilogueFwdINS6_IJS8_SA_S9_EEENS6_IJNS7_ILi1EEESI_SI_EEESC_SE_Li256ELb0ELb1ELb1ELb0EEENS1_19SingleTileSchedulerILb0ELb1ELb1ELi128EEEEEEEEEvNT_6ParamsE --------------------------
	.section	.text._ZN7cutlass13device_kernelIN5flash19enable_sm80_to_sm89INS1_16FlashAttnFwdSm80INS1_25CollectiveMainloopFwdSm80ILi8ELi1ELb0EN4cute5tupleIJNS5_1CILi128EEENS7_ILi64EEENS7_ILi256EEEEEELi256ENS_10bfloat16_tEfNS_4arch4Sm80ELb0ELb1ELb0ELb0ELb0ELb0ELb1ELb1EEENS1_21CollectiveEpilogueFwdINS6_IJS8_SA_S9_EEENS6_IJNS7_ILi1EEESI_SI_EEESC_SE_Li256ELb0ELb1ELb1ELb0EEENS1_19SingleTileSchedulerILb0ELb1ELb1ELi128EEEEEEEEEvNT_6ParamsE,"ax",@progbits
	.sectioninfo	@"SHI_REGISTERS=255"
	.align	128
.text._ZN7cutlass13device_kernelIN5flash19enable_sm80_to_sm89INS1_16FlashAttnFwdSm80INS1_25CollectiveMainloopFwdSm80ILi8ELi1ELb0EN4cute5tupleIJNS5_1CILi128EEENS7_ILi64EEENS7_ILi256EEEEEELi256ENS_10bfloat16_tEfNS_4arch4Sm80ELb0ELb1ELb0ELb0ELb0ELb0ELb1ELb1EEENS1_21CollectiveEpilogueFwdINS6_IJS8_SA_S9_EEENS6_IJNS7_ILi1EEESI_SI_EEESC_SE_Li256ELb0ELb1ELb1ELb0EEENS1_19SingleTileSchedulerILb0ELb1ELb1ELi128EEEEEEEEEvNT_6ParamsE:
        .type           _ZN7cutlass13device_kernelIN5flash19enable_sm80_to_sm89INS1_16FlashAttnFwdSm80INS1_25CollectiveMainloopFwdSm80ILi8ELi1ELb0EN4cute5tupleIJNS5_1CILi128EEENS7_ILi64EEENS7_ILi256EEEEEELi256ENS_10bfloat16_tEfNS_4arch4Sm80ELb0ELb1ELb0ELb0ELb0ELb0ELb1ELb1EEENS1_21CollectiveEpilogueFwdINS6_IJS8_SA_S9_EEENS6_IJNS7_ILi1EEESI_SI_EEESC_SE_Li256ELb0ELb1ELb1ELb0EEENS1_19SingleTileSchedulerILb0ELb1ELb1ELi128EEEEEEEEEvNT_6ParamsE,@function
        .size           _ZN7cutlass13device_kernelIN5flash19enable_sm80_to_sm89INS1_16FlashAttnFwdSm80INS1_25CollectiveMainloopFwdSm80ILi8ELi1ELb0EN4cute5tupleIJNS5_1CILi128EEENS7_ILi64EEENS7_ILi256EEEEEELi256ENS_10bfloat16_tEfNS_4arch4Sm80ELb0ELb1ELb0ELb0ELb0ELb0ELb1ELb1EEENS1_21CollectiveEpilogueFwdINS6_IJS8_SA_S9_EEENS6_IJNS7_ILi1EEESI_SI_EEESC_SE_Li256ELb0ELb1ELb1ELb0EEENS1_19SingleTileSchedulerILb0ELb1ELb1ELi128EEEEEEEEEvNT_6ParamsE,(.L_x_2630 - _ZN7cutlass13device_kernelIN5flash19enable_sm80_to_sm89INS1_16FlashAttnFwdSm80INS1_25CollectiveMainloopFwdSm80ILi8ELi1ELb0EN4cute5tupleIJNS5_1CILi128EEENS7_ILi64EEENS7_ILi256EEEEEELi256ENS_10bfloat16_tEfNS_4arch4Sm80ELb0ELb1ELb0ELb0ELb0ELb0ELb1ELb1EEENS1_21CollectiveEpilogueFwdINS6_IJS8_SA_S9_EEENS6_IJNS7_ILi1EEESI_SI_EEESC_SE_Li256ELb0ELb1ELb1ELb0EEENS1_19SingleTileSchedulerILb0ELb1ELb1ELi128EEEEEEEEEvNT_6ParamsE)
        .other          _ZN7cutlass13device_kernelIN5flash19enable_sm80_to_sm89INS1_16FlashAttnFwdSm80INS1_25CollectiveMainloopFwdSm80ILi8ELi1ELb0EN4cute5tupleIJNS5_1CILi128EEENS7_ILi64EEENS7_ILi256EEEEEELi256ENS_10bfloat16_tEfNS_4arch4Sm80ELb0ELb1ELb0ELb0ELb0ELb0ELb1ELb1EEENS1_21CollectiveEpilogueFwdINS6_IJS8_SA_S9_EEENS6_IJNS7_ILi1EEESI_SI_EEESC_SE_Li256ELb0ELb1ELb1ELb0EEENS1_19SingleTileSchedulerILb0ELb1ELb1ELi128EEEEEEEEEvNT_6ParamsE,@"STO_CUDA_ENTRY STV_DEFAULT"
_ZN7cutlass13device_kernelIN5flash19enable_sm80_to_sm89INS1_16FlashAttnFwdSm80INS1_25CollectiveMainloopFwdSm80ILi8ELi1ELb0EN4cute5tupleIJNS5_1CILi128EEENS7_ILi64EEENS7_ILi256EEEEEELi256ENS_10bfloat16_tEfNS_4arch4Sm80ELb0ELb1ELb0ELb0ELb0ELb0ELb1ELb1EEENS1_21CollectiveEpilogueFwdINS6_IJS8_SA_S9_EEENS6_IJNS7_ILi1EEESI_SI_EEESC_SE_Li256ELb0ELb1ELb1ELb0EEENS1_19SingleTileSchedulerILb0ELb1ELb1ELi128EEEEEEEEEvNT_6ParamsE:
        /* <DEDUP_REMOVED lines=18> */
.L_x_1577:
[----:B---3--:R-:W-:Y:S02]  /*0120*/  ULDC.64 UR4, c[0x0][0x550] ;  /* 0x0001540000047ab9 */ /* 0x008fe40000000a00 */
[----:B------:R-:W-:Y:S02]  /*0130*/  UISETP.NE.AND UP0, UPT, UR4, 0x1, UPT ;  /* 0x000000010400788c */ /* 0x000fe4000bf05270 */
[----:B------:R-:W-:-:S02]  /*0140*/  UIMAD.WIDE.U32 UR8, UR6, UR5, URZ ;  /* 0x00000005060872a5 */ /* 0x000fc4000f8e003f */
[----:B------:R-:W-:Y:S02]  /*0150*/  ULDC UR4, c[0x0][0x558] ;  /* 0x0001560000047ab9 */ /* 0x000fe40000000800 */
[----:B------:R-:W-:-:S05]  /*0160*/  UMOV UR10, UR6 ;  /* 0x00000006000a7c82 */ /* 0x000fca0008000000 */
[----:B------:R-:W-:-:S03]  /*0170*/  @UP0 USHF.R.U32.HI UR10, URZ, UR4, UR9 ;  /* 0x000000043f0a0299 */ /* 0x000fc60008011609 */
.L_x_1578:
        /* <DEDUP_REMOVED lines=14> */
[----:B------:R-:W-:Y:S02]  /*0260*/  UIADD3 UR13, UR11, -UR13, URZ ;  /* 0x8000000d0b0d7290 */ /* 0x000fe4000fffe03f */
[----:B------:R-:W-:Y:S02]  /*0270*/  ULDC UR5, c[0x0][0x1d0] ;  /* 0x0000740000057ab9 */ /* 0x000fe40000000800 */
[----:B-1----:R-:W-:-:S04]  /*0280*/  USHF.L.U32 UR9, UR8, 0x7, URZ ;  /* 0x0000000708097899 */ /* 0x002fc8000800063f */
[----:B------:R-:W-:-:S04]  /*0290*/  @UP2 UIADD3 UR14, UR9, 0x7f, URZ ;  /* 0x0000007f090e2890 */ /* 0x000fc8000fffe03f */
[----:B------:R-:W-:Y:S02]  /*02a0*/  UIMAD.WIDE.U32 UR14, UR14, UR6, URZ ;  /* 0x000000060e0e72a5 */ /* 0x000fe4000f8e003f */
[----:B------:R-:W-:Y:S02]  /*02b0*/  UIADD3 UR6, UR9, 0x7f, URZ ;  /* 0x0000007f09067890 */ /* 0x000fe4000fffe03f */
[----:B------:R-:W-:-:S04]  /*02c0*/  @UP2 USHF.R.U32.HI UR6, URZ, UR7, UR15 ;  /* 0x000000073f062299 */ /* 0x000fc8000801160f */
        /* <DEDUP_REMOVED lines=14> */
.L_x_1580:
[----:B------:R-:W-:Y:S02]  /*03b0*/  ULDC UR4, c[0x0][0x32c] ;  /* 0x0000cb0000047ab9 */ /* 0x000fe40000000800 */
[----:B------:R-:W-:-:S03]  /*03c0*/  UISETP.NE.AND UP0, UPT, UR11, UR4, UPT ;  /* 0x000000040b00728c */ /* 0x000fc6000bf05270 */
[----:B------:R-:W-:Y:S02]  /*03d0*/  ULDC.64 UR4, c[0x0][0x330] ;  /* 0x0000cc0000047ab9 */ /* 0x000fe40000000a00 */
[----:B------:R-:W-:-:S06]  /*03e0*/  UIMAD.WIDE.U32 UR14, UR7, UR4, URZ ;  /* 0x00000004070e72a5 */ /* 0x000fcc000f8e003f */
[----:B------:R-:W-:Y:S02]  /*03f0*/  @UP0 USHF.R.U32.HI UR7, URZ, UR5, UR15 ;  /* 0x000000053f070299 */ /* 0x000fe4000801160f */
.L_x_1581:
[----:B------:R-:W-:Y:S02]  /*0400*/  ULDC UR4, c[0x0][0x32c] ;  /* 0x0000cb0000047ab9 */ /* 0x000fe40000000800 */
[----:B------:R-:W-:-:S04]  /*0410*/  UIMAD UR4, UR7, UR4, UR4 ;  /* 0x00000004070472a4 */ /* 0x000fc8000f8e0204 */
[----:B------:R-:W-:-:S04]  /*0420*/  UISETP.LT.AND UP0, UPT, UR6, UR4, UPT ;  /* 0x000000040600728c */ /* 0x000fc8000bf01270 */
[----:B------:R-:W-:-:S03]  /*0430*/  USEL UR6, UR6, UR4, UP0 ;  /* 0x0000000406067287 */ /* 0x000fc60008000000 */
.L_x_1579:
[----:B------:R-:W-:Y:S01]  /*0440*/  ULDC.64 UR4, c[0x0][0x2c8] ;  /* 0x0000b20000047ab9 */ /* 0x000fe20000000a00 */
[----:B------:R-:W-:Y:S01]  /*0450*/  PLOP3.LUT P0, PT, PT, PT, UP1, 0x40, 0x0 ;  /* 0x000000000000781c */ /* 0x000fe20003f0e818 */
[----:B------:R-:W-:Y:S02]  /*0460*/  UMOV UR7, 0x3f ;  /* 0x0000003f00077882 */ /* 0x000fe40000000000 */
[----:B------:R-:W-:Y:S02]  /*0470*/  ULDC UR11, c[0x0][0x1d0] ;  /* 0x00007400000b7ab9 */ /* 0x000fe40000000800 */
[----:B------:R-:W-:Y:S02]  /*0480*/  UIMAD.WIDE.U32 UR14, UR9, UR4, URZ ;  /* 0x00000004090e72a5 */ /* 0x000fe4000f8e003f */
[----:B------:R-:W-:Y:S02]  /*0490*/  UIADD3 UR6, UR6, 0x3f, URZ ;  /* 0x0000003f06067890 */ /* 0x000fe4000fffe03f */
[----:B------:R-:W-:-:S02]  /*04a0*/  UIADD3 UR7, UR7, UR11, URZ ;  /* 0x0000000b07077290 */ /* 0x000fc4000fffe03f */
[----:B------:R-:W-:Y:S02]  /*04b0*/  UMOV UR4, UR9 ;  /* 0x0000000900047c82 */ /* 0x000fe40008000000 */
[----:B------:R-:W-:Y:S02]  /*04c0*/  @UP2 USHF.R.U32.HI UR4, URZ, UR5, UR15 ;  /* 0x000000053f042299 */ /* 0x000fe4000801160f */
[----:B------:R-:W-:Y:S02]  /*04d0*/  ULDC UR13, c[0x0][0x168] ;  /* 0x00005a00000d7ab9 */ /* 0x000fe40000000800 */
[----:B------:R-:W-:Y:S02]  /*04e0*/  USHF.R.S32.HI UR15, URZ, 0x1f, UR6 ;  /* 0x0000001f3f0f7899 */ /* 0x000fe40008011406 */
[----:B------:R-:W-:Y:S02]  /*04f0*/  USHF.R.S32.HI UR14, URZ, 0x1f, UR7 ;  /* 0x0000001f3f0e7899 */ /* 0x000fe40008011407 */
[----:B------:R-:W-:-:S02]  /*0500*/  UIADD3 UR11, UR11, -UR13, URZ ;  /* 0x8000000d0b0b7290 */ /* 0x000fc4000fffe03f */
[----:B------:R-:W-:Y:S02]  /*0510*/  ULEA.HI UR6, UR15, UR6, URZ, 0x6 ;  /* 0x000000060f067291 */ /* 0x000fe4000f8f303f */
[----:B------:R-:W-:Y:S02]  /*0520*/  ULEA.HI UR14, UR14, UR7, URZ, 0x6 ;  /* 0x000000070e0e7291 */ /* 0x000fe4000f8f303f */
[----:B------:R-:W-:Y:S02]  /*0530*/  UIADD3 UR4, UR11, UR4, URZ ;  /* 0x000000040b047290 */ /* 0x000fe4000fffe03f */
[----:B------:R-:W-:Y:S02]  /*0540*/  ULDC UR5, c[0x0][0x324] ;  /* 0x0000c90000057ab9 */ /* 0x000fe40000000800 */
[----:B------:R-:W-:Y:S02]  /*0550*/  USHF.R.S32.HI UR6, URZ, 0x6, UR6 ;  /* 0x000000063f067899 */ /* 0x000fe40008011406 */
[----:B------:R-:W-:-:S02]  /*0560*/  USHF.R.S32.HI UR14, URZ, 0x6, UR14 ;  /* 0x000000063f0e7899 */ /* 0x000fc4000801140e */
[----:B------:R-:W-:Y:S02]  /*0570*/  UIADD3 UR5, UR4, -UR5, URZ ;  /* 0x8000000504057290 */ /* 0x000fe4000fffe03f */
[----:B------:R-:W-:-:S04]  /*0580*/  UISETP.LT.AND UP0, UPT, UR14, UR6, UPT ;  /* 0x000000060e00728c */ /* 0x000fc8000bf01270 */
[----:B------:R-:W-:Y:S01]  /*0590*/  USEL UR6, UR14, UR6, UP0 ;  /* 0x000000060e067287 */ /* 0x000fe20008000000 */
[----:B------:R-:W-:Y:S01]  /*05a0*/  MOV R2, UR5 ;  /* 0x0000000500027c02 */ /* 0x000fe20008000f00 */
[----:B------:R-:W-:Y:S05]  /*05b0*/  @P0 BRA `(.L_x_1582) ;  /* 0x0000010000000947 */ /* 0x000fea0003800000 */
[----:B------:R-:W-:-:S04]  /*05c0*/  MOV R0, UR4 ;  /* 0x0000000400007c02 */ /* 0x000fc80008000f00 */
        /* <DEDUP_REMOVED lines=9> */
.L_x_1583:
[----:B------:R-:W-:-:S04]  /*0660*/  MOV R3, c[0x0][0x32c] ;  /* 0x0000cb0000037a02 */ /* 0x000fc80000000f00 */
[----:B------:R-:W-:-:S13]  /*0670*/  ISETP.NE.AND P0, PT, R3, 0x1, PT ;  /* 0x000000010300780c */ /* 0x000fda0003f05270 */
[----:B------:R-:W-:-:S05]  /*0680*/  @P0 IMAD.HI.U32 R3, R0, c[0x0][0x330], RZ ;  /* 0x0000cc0000030a27 */ /* 0x000fca00078e00ff */
[----:B------:R-:W-:-:S05]  /*0690*/  @P0 SHF.R.U32.HI R0, RZ, c[0x0][0x334], R3 ;  /* 0x0000cd00ff000a19 */ /* 0x000fca0000011603 */
.L_x_1584:
[----:B------:R-:W-:-:S05]  /*06a0*/  IMAD R0, R0, c[0x0][0x32c], RZ ;  /* 0x0000cb0000007a24 */ /* 0x000fca00078e02ff */
[----:B------:R-:W-:-:S04]  /*06b0*/  IMNMX R2, R2, R0, !PT ;  /* 0x0000000002027217 */ /* 0x000fc80007800200 */
.L_x_1582:
[----:B------:R-:W-:Y:S01]  /*06c0*/  SHF.R.S32.HI R0, RZ, 0x1f, R2 ;  /* 0x0000001fff007819 */ /* 0x000fe20000011402 */
[----:B------:R-:W-:Y:S02]  /*06d0*/  USHF.R.U32.HI UR5, URZ, 0x10, UR12 ;  /* 0x000000103f057899 */ /* 0x000fe4000801160c */
[----:B------:R-:W-:Y:S01]  /*06e0*/  ULDC UR4, c[0x0][0x338] ;  /* 0x0000ce0000047ab9 */ /* 0x000fe20000000800 */
[----:B------:R-:W-:Y:S01]  /*06f0*/  LEA.HI R0, R0, R2, RZ, 0x6 ;  /* 0x0000000200007211 */ /* 0x000fe200078f30ff */
[----:B------:R-:W-:-:S03]  /*0700*/  UISETP.NE.AND UP0, UPT, UR5, URZ, UPT ;  /* 0x0000003f0500728c */ /* 0x000fc6000bf05270 */
[----:B------:R-:W-:Y:S01]  /*0710*/  SHF.R.S32.HI R0, RZ, 0x6, R0 ;  /* 0x00000006ff007819 */ /* 0x000fe20000011400 */
[----:B------:R-:W-:-:S03]  /*0720*/  USEL UR4, UR5, UR4, UP0 ;  /* 0x0000000405047287 */ /* 0x000fc60008000000 */
[----:B------:R-:W-:Y:S01]  /*0730*/  IMNMX R9, RZ, R0, !PT ;  /* 0x00000000ff097217 */ /* 0x000fe20007800200 */
[----:B------:R-:W-:-:S03]  /*0740*/  IMAD.MOV.U32 R0, RZ, RZ, RZ ;  /* 0x000000ffff007224 */ /* 0x000fc600078e00ff */
[----:B------:R-:W-:-:S13]  /*0750*/  ISETP.LT.AND P0, PT, R9, UR6, PT ;  /* 0x0000000609007c0c */ /* 0x000fda000bf01270 */
[----:B------:R-:W-:Y:S05]  /*0760*/  @!P0 BRA `(.L_x_1585) ;  /* 0x000001f000008947 */ /* 0x000fea0003800000 */
[----:B------:R-:W-:Y:S01]  /*0770*/  IMAD.U32 R5, RZ, RZ, UR4 ;  /* 0x00000004ff057e24 */ /* 0x000fe2000f8e00ff */
[----:B------:R-:W-:-:S04]  /*0780*/  UIADD3 UR5, UR4, -0x1, UR6 ;  /* 0xffffffff04057890 */ /* 0x000fc8000fffe006 */
[----:B------:R-:W-:Y:S02]  /*0790*/  IABS R0, R5 ;  /* 0x0000000500007213 */ /* 0x000fe40000000000 */
[----:B------:R-:W-:-:S03]  /*07a0*/  IADD3 R8, -R9, UR5, RZ ;  /* 0x0000000509087c10 */ /* 0x000fc6000fffe1ff */
        /* <DEDUP_REMOVED lines=11> */
[----:B------:R-:W-:-:S04]  /*0860*/  IMAD.MOV R6, RZ, RZ, -R0 ;  /* 0x000000ffff067224 */ /* 0x000fc800078e0a00 */
        /* <DEDUP_REMOVED lines=9> */
[----:B------:R-:W-:Y:S02]  /*0900*/  LOP3.LUT R2, R8, UR4, RZ, 0x3c, !PT ;  /* 0x0000000408027c12 */ /* 0x000fe4000f8e3cff */
[----:B------:R-:W-:Y:S02]  /*0910*/  ISETP.NE.AND P1, PT, RZ, UR4, PT ;  /* 0x00000004ff007c0c */ /* 0x000fe4000bf25270 */
[----:B------:R-:W-:-:S07]  /*0920*/  ISETP.GE.AND P0, PT, R2, RZ, PT ;  /* 0x000000ff0200720c */ /* 0x000fce0003f06270 */
[----:B------:R-:W-:-:S06]  /*0930*/  @P2 IADD3 R0, R0, 0x1, RZ ;  /* 0x0000000100002810 */ /* 0x000fcc0007ffe0ff */
[----:B------:R-:W-:Y:S01]  /*0940*/  @!P0 IMAD.MOV R0, RZ, RZ, -R0 ;  /* 0x000000ffff008224 */ /* 0x000fe200078e0a00 */
[----:B------:R-:W-:Y:S02]  /*0950*/  @!P1 LOP3.LUT R0, RZ, UR4, RZ, 0x33, !PT ;  /* 0x00000004ff009c12 */ /* 0x000fe4000f8e33ff */
.L_x_1585:
[----:B------:R-:W-:Y:S01]  /*0960*/  ULOP3.LUT UR12, UR12, 0xffff, URZ, 0xc0, !UPT ;  /* 0x0000ffff0c0c7892 */ /* 0x000fe2000f8ec03f */
[----:B------:R-:W-:Y:S01]  /*0970*/  PLOP3.LUT P2, PT, PT, PT, PT, 0x80, 0x0 ;  /* 0x000000000000781c */ /* 0x000fe20003f4f070 */
[----:B------:R-:W-:Y:S01]  /*0980*/  IMAD.MOV.U32 R18, RZ, RZ, RZ ;  /* 0x000000ffff127224 */ /* 0x000fe200078e00ff */
[----:B------:R-:W-:Y:S01]  /*0990*/  MOV R17, RZ ;  /* 0x000000ff00117202 */ /* 0x000fe20000000f00 */
[----:B------:R-:W-:Y:S01]  /*09a0*/  CS2R R116, SRZ ;  /* 0x0000000000747805 */ /* 0x000fe2000001ff00 */
[----:B------:R-:W-:Y:S01]  /*09b0*/  CS2R R114, SRZ ;  /* 0x0000000000727805 */ /* 0x000fe2000001ff00 */
[----:B------:R-:W-:Y:S01]  /*09c0*/  IMAD R233, R0, UR12, R9 ;  /* 0x0000000c00e97c24 */ /* 0x000fe2000f8e0209 */
[----:B------:R-:W-:Y:S01]  /*09d0*/  ULDC.64 UR12, c[0x0][0x118] ;  /* 0x00004600000c7ab9 */ /* 0x000fe20000000a00 */
[----:B------:R-:W-:Y:S01]  /*09e0*/  CS2R R112, SRZ ;  /* 0x0000000000707805 */ /* 0x000fe2000001ff00 */
[----:B------:R-:W-:Y:S01]  /*09f0*/  CS2R R110, SRZ ;  /* 0x00000000006e7805 */ /* 0x000fe2000001ff00 */
[----:B------:R-:W-:Y:S01]  /*0a00*/  IMAD.IADD R0, R233, 0x1, R0 ;  /* 0x00000001e9007824 */ /* 0x000fe200078e0200 */
[----:B------:R-:W-:Y:S01]  /*0a10*/  CS2R R108, SRZ ;  /* 0x00000000006c7805 */ /* 0x000fe2000001ff00 */
[----:B------:R-:W-:Y:S01]  /*0a20*/  CS2R R106, SRZ ;  /* 0x00000000006a7805 */ /* 0x000fe2000001ff00 */
[----:B------:R-:W-:Y:S01]  /*0a30*/  CS2R R104, SRZ ;  /* 0x0000000000687805 */ /* 0x000fe2000001ff00 */
[----:B------:R-:W-:Y:S01]  /*0a40*/  CS2R R102, SRZ ;  /* 0x0000000000667805 */ /* 0x000fe2000001ff00 */
[----:B------:R-:W-:Y:S01]  /*0a50*/  IMNMX R185, R0, UR6, PT ;  /* 0x0000000600b97c17 */ /* 0x000fe2000b800200 */
        /* <DEDUP_REMOVED lines=59> */
[----:B------:R-:W-:Y:S01]  /*0e10*/  USHF.R.S32.HI UR14, URZ, 0x1f, UR10 ;  /* 0x0000001f3f0e7899 */ /* 0x000fe2000801140a */
[----:B------:R-:W-:Y:S01]  /*0e20*/  SHF.R.S32.HI R100, RZ, 0x1f, R156 ;  /* 0x0000001fff647819 */ /* 0x000fe2000001149c */
[----:B------:R-:W-:Y:S01]  /*0e30*/  ULDC.64 UR4, c[0x0][0x1b8] ;  /* 0x00006e0000047ab9 */ /* 0x000fe20000000a00 */
[----:B------:R-:W-:-:S13]  /*0e40*/  ISETP.NE.AND.EX P4, PT, RZ, c[0x0][0x344], PT, P4 ;  /* 0x0000d100ff007a0c */ /* 0x000fda0003f85340 */
[----:B------:R-:W-:-:S04]  /*0e50*/  @P4 IMAD.MOV.U32 R2, RZ, RZ, 0x4 ;  /* 0x00000004ff024424 */ /* 0x000fc800078e00ff */
[----:B------:R-:W-:-:S05]  /*0e60*/  @P4 IMAD.WIDE R2, R25, R2, c[0x0][0x340] ;  /* 0x0000d00019024625 */ /* 0x000fca00078e0202 */
[----:B------:R1:W2:Y:S01]  /*0e70*/  @P4 LDG.E R16, [R2.64] ;  /* 0x0000000c02104981 */ /* 0x0002a2000c1e1900 */
[----:B------:R-:W-:Y:S01]  /*0e80*/  UIMAD UR6, UR14, UR4, URZ ;  /* 0x000000040e0672a4 */ /* 0x000fe2000f8e023f */
[----:B------:R-:W-:Y:S01]  /*0e90*/  PLOP3.LUT P1, PT, PT, PT, UP2, 0x80, 0x0 ;  /* 0x000000000000781c */ /* 0x000fe20003f2f028 */
[----:B------:R-:W-:Y:S01]  /*0ea0*/  UIMAD.WIDE.U32 UR16, UR10, UR4, URZ ;  /* 0x000000040a1072a5 */ /* 0x000fe2000f8e003f */
[----:B------:R-:W-:Y:S01]  /*0eb0*/  PLOP3.LUT P0, PT, PT, PT, UP2, 0x80, 0x0 ;  /* 0x000000000000781c */ /* 0x000fe20003f0f028 */
[----:B------:R-:W-:Y:S01]  /*0ec0*/  UIMAD UR5, UR10, UR5, UR6 ;  /* 0x000000050a0572a4 */ /* 0x000fe2000f8e0206 */
[----:B------:R-:W-:Y:S01]  /*0ed0*/  SHF.R.S32.HI R17, RZ, 0x1f, R25 ;  /* 0x0000001fff117819 */ /* 0x000fe20000011419 */
[----:B------:R-:W-:Y:S01]  /*0ee0*/  ULDC UR4, c[0x0][0x2c4] ;  /* 0x0000b10000047ab9 */ /* 0x000fe20000000800 */
[----:B------:R-:W-:Y:S01]  /*0ef0*/  LEA.HI R9, R100, R156, RZ, 0x4 ;  /* 0x0000009c64097211 */ /* 0x000fe200078f20ff */
[----:B------:R-:W-:Y:S01]  /*0f00*/  UIADD3 UR5, UR17, UR5, URZ ;  /* 0x0000000511057290 */ /* 0x000fe2000fffe03f */
[----:B------:R-:W-:Y:S01]  /*0f10*/  BSSY B0, `(.L_x_1587) ;  /* 0x00000b1000007945 */ /* 0x000fe20003800000 */
[----:B------:R-:W-:Y:S01]  /*0f20*/  IMAD R5, R17, c[0x0][0x1c0], RZ ;  /* 0x0000700011057a24 */ /* 0x000fe200078e02ff */
[----:B------:R-:W-:Y:S01]  /*0f30*/  SHF.R.S32.HI R8, RZ, 0x4, R9 ;  /* 0x00000004ff087819 */ /* 0x000fe20000011409 */
[----:B------:R-:W-:-:S02]  /*0f40*/  ULDC UR15, c[0x0][0x168] ;  /* 0x00005a00000f7ab9 */ /* 0x000fc40000000800 */
[----:B------:R-:W-:Y:S01]  /*0f50*/  IMAD R5, R25, c[0x0][0x1c4], R5 ;  /* 0x0000710019057a24 */ /* 0x000fe200078e0205 */
[----:B------:R-:W-:Y:S01]  /*0f60*/  LEA.HI R7, R9, R8, RZ, 0x1 ;  /* 0x0000000809077211 */ /* 0x000fe200078f08ff */
[----:B------:R-:W-:Y:S02]  /*0f70*/  UIMAD UR15, UR4, UR15, URZ ;  /* 0x0000000f040f72a4 */ /* 0x000fe4000f8e023f */
[----:B------:R-:W-:Y:S02]  /*0f80*/  ULDC.64 UR6, c[0x0][0x1e8] ;  /* 0x00007a0000067ab9 */ /* 0x000fe40000000a00 */
[----:B------:R-:W-:Y:S01]  /*0f90*/  UIMAD UR6, UR14, UR6, URZ ;  /* 0x000000060e0672a4 */ /* 0x000fe2000f8e023f */
[----:B-1----:R-:W-:Y:S01]  /*0fa0*/  LEA.HI R2, R100, R156, RZ, 0x3 ;  /* 0x0000009c64027211 */ /* 0x002fe200078f18ff */
[----:B------:R-:W-:Y:S02]  /*0fb0*/  IMAD.U32 R3, RZ, RZ, UR17 ;  /* 0x00000011ff037e24 */ /* 0x000fe4000f8e00ff */
[----:B------:R-:W-:Y:S01]  /*0fc0*/  UIMAD UR6, UR10, UR7, UR6 ;  /* 0x000000070a0672a4 */ /* 0x000fe2000f8e0206 */
[----:B------:R-:W-:Y:S01]  /*0fd0*/  IMAD.U32 R3, RZ, RZ, UR5 ;  /* 0x00000005ff037e24 */ /* 0x000fe2000f8e00ff */
[----:B------:R-:W-:Y:S01]  /*0fe0*/  LOP3.LUT R0, R2, 0xfffffff8, RZ, 0xc0, !PT ;  /* 0xfffffff802007812 */ /* 0x000fe200078ec0ff */
[----:B------:R-:W-:Y:S01]  /*0ff0*/  ULDC.64 UR4, c[0x0][0x210] ;  /* 0x0000840000047ab9 */ /* 0x000fe20000000a00 */
[----:B------:R-:W-:Y:S01]  /*1000*/  SHF.R.S32.HI R22, RZ, 0x3, R2 ;  /* 0x00000003ff167819 */ /* 0x000fe20000011402 */
[----:B------:R-:W-:Y:S01]  /*1010*/  IMAD.U32 R2, RZ, RZ, UR16 ;  /* 0x00000010ff027e24 */ /* 0x000fe2000f8e00ff */
[----:B------:R-:W-:Y:S01]  /*1020*/  UIMAD UR4, UR14, UR4, URZ ;  /* 0x000000040e0472a4 */ /* 0x000fe2000f8e023f */
[----:B------:R-:W-:Y:S01]  /*1030*/  IMAD.IADD R28, R156, 0x1, -R0 ;  /* 0x000000019c1c7824 */ /* 0x000fe200078e0a00 */
[----:B------:R-:W-:Y:S01]  /*1040*/  IADD3 R27, R22, UR9, RZ ;  /* 0x00000009161b7c10 */ /* 0x000fe2000fffe0ff */
[----:B------:R-:W-:Y:S01]  /*1050*/  IMAD.WIDE.U32 R2, R25, c[0x0][0x1c0], R2 ;  /* 0x0000700019027a25 */ /* 0x000fe200078e0002 */
[----:B------:R-:W-:-:S03]  /*1060*/  UIMAD UR4, UR10, UR5, UR4 ;  /* 0x000000050a0472a4 */ /* 0x000fc6000f8e0204 */
[C---:B------:R-:W-:Y:S02]  /*1070*/  IMAD R4, R28.reuse, 0x20, R22 ;  /* 0x000000201c047824 */ /* 0x040fe400078e0216 */
[----:B------:R-:W-:Y:S02]  /*1080*/  IMAD.IADD R3, R3, 0x1, R5 ;  /* 0x0000000103037824 */ /* 0x000fe400078e0205 */
[----:B------:R-:W-:Y:S01]  /*1090*/  IMAD.SHL.U32 R10, R28, 0x8, RZ ;  /* 0x000000081c0a7824 */ /* 0x000fe200078e00ff */
[----:B------:R-:W-:Y:S01]  /*10a0*/  IADD3 R4, R4, UR9, RZ ;  /* 0x0000000904047c10 */ /* 0x000fe2000fffe0ff */
[----:B------:R-:W-:-:S03]  /*10b0*/  IMAD.SHL.U32 R19, R28, 0x8, RZ ;  /* 0x000000081c137824 */ /* 0x000fc600078e00ff */
[----:B------:R-:W-:Y:S01]  /*10c0*/  SHF.R.S32.HI R11, RZ, 0x1f, R10 ;  /* 0x0000001fff0b7819 */ /* 0x000fe2000001140a */
[----:B------:R-:W-:Y:S01]  /*10d0*/  @P1 IMAD.HI.U32 R6, R4, c[0x0][0x2c8], RZ ;  /* 0x0000b20004061a27 */ /* 0x000fe200078e00ff */
[----:B------:R-:W-:Y:S02]  /*10e0*/  ISETP.GE.AND P1, PT, R27, UR15, PT ;  /* 0x0000000f1b007c0c */ /* 0x000fe4000bf26270 */
[----:B------:R-:W-:Y:S01]  /*10f0*/  IADD3 R20, R19, 0xc0, RZ ;  /* 0x000000c013147810 */ /* 0x000fe20007ffe0ff */
[----:B------:R-:W-:Y:S01]  /*1100*/  IMAD.MOV.U32 R0, RZ, RZ, R4 ;  /* 0x000000ffff007224 */ /* 0x000fe200078e0004 */
[----:B------:R-:W-:Y:S02]  /*1110*/  @P0 SHF.R.U32.HI R0, RZ, c[0x0][0x2cc], R6 ;  /* 0x0000b300ff000a19 */ /* 0x000fe40000011606 */
[----:B------:R-:W-:Y:S02]  /*1120*/  LOP3.LUT R6, R7, 0xfffffffe, RZ, 0xc0, !PT ;  /* 0xfffffffe07067812 */ /* 0x000fe400078ec0ff */
[----:B------:R-:W-:Y:S01]  /*1130*/  ISETP.GE.AND P5, PT, R20, c[0x0][0x198], PT ;  /* 0x0000660014007a0c */ /* 0x000fe20003fa6270 */
[----:B------:R-:W-:Y:S01]  /*1140*/  IMAD.MOV R5, RZ, RZ, -R0 ;  /* 0x000000ffff057224 */ /* 0x000fe200078e0a00 */
[----:B------:R-:W-:Y:S01]  /*1150*/  IADD3 R18, R10, 0x40, RZ ;  /* 0x000000400a127810 */ /* 0x000fe20007ffe0ff */
[----:B------:R-:W-:Y:S01]  /*1160*/  IMAD.IADD R29, R8, 0x1, -R6 ;  /* 0x00000001081d7824 */ /* 0x000fe200078e0a06 */
[----:B------:R-:W-:Y:S01]  /*1170*/  SHF.R.S32.HI R6, RZ, 0x1f, R0 ;  /* 0x0000001fff067819 */ /* 0x000fe20000011400 */
[----:B------:R-:W-:Y:S01]  /*1180*/  IMAD R5, R5, c[0x0][0x2c4], R4 ;  /* 0x0000b10005057a24 */ /* 0x000fe200078e0204 */
[----:B------:R-:W-:Y:S01]  /*1190*/  IADD3 R8, R27, 0x20, RZ ;  /* 0x000000201b087810 */ /* 0x000fe20007ffe0ff */
[----:B------:R-:W-:Y:S01]  /*11a0*/  IMAD.SHL.U32 R4, R22, 0x40, RZ ;  /* 0x0000004016047824 */ /* 0x000fe200078e00ff */
[----:B------:R-:W-:Y:S01]  /*11b0*/  @!P1 SHF.R.S32.HI R13, RZ, 0x1f, R20 ;  /* 0x0000001fff0d9819 */ /* 0x000fe20000011414 */
[----:B------:R-:W-:Y:S01]  /*11c0*/  IMAD R6, R6, c[0x0][0x1b0], RZ ;  /* 0x00006c0006067a24 */ /* 0x000fe200078e02ff */
[----:B------:R-:W-:Y:S01]  /*11d0*/  ISETP.GE.AND P0, PT, R8, UR15, PT ;  /* 0x0000000f08007c0c */ /* 0x000fe2000bf06270 */
[----:B------:R-:W-:Y:S01]  /*11e0*/  IMAD.WIDE.U32 R2, R0, c[0x0][0x1b0], R2 ;  /* 0x00006c0000027a25 */ /* 0x000fe200078e0002 */
[----:B------:R-:W-:-:S02]  /*11f0*/  LOP3.LUT R4, R4, 0x1c0, RZ, 0xc0, !PT ;  /* 0x000001c004047812 */ /* 0x000fc400078ec0ff */
[----:B------:R-:W-:Y:S01]  /*1200*/  @!P1 LEA.HI R20, R13, R20, RZ, 0x3 ;  /* 0x000000140d149211 */ /* 0x000fe200078f18ff */
[----:B------:R-:W-:Y:S01]  /*1210*/  IMAD R0, R0, c[0x0][0x1b4], R6 ;  /* 0x00006d0000007a24 */ /* 0x000fe200078e0206 */
[----:B------:R-:W-:Y:S02]  /*1220*/  LOP3.LUT R7, R4, 0x38, R10, 0xf8, !PT ;  /* 0x0000003804077812 */ /* 0x000fe400078ef80a */
[----:B------:R-:W-:Y:S01]  /*1230*/  SHF.R.U32.HI R4, RZ, 0x3, R4 ;  /* 0x00000003ff047819 */ /* 0x000fe20000011604 */
[----:B------:R-:W-:Y:S01]  /*1240*/  IMAD.IADD R3, R3, 0x1, R0 ;  /* 0x0000000103037824 */ /* 0x000fe200078e0200 */
[----:B------:R-:W-:Y:S02]  /*1250*/  IADD3 R6, R10, 0x80, RZ ;  /* 0x000000800a067810 */ /* 0x000fe40007ffe0ff */
[----:B------:R-:W-:Y:S01]  /*1260*/  LOP3.LUT R7, R7, R4, RZ, 0x3c, !PT ;  /* 0x0000000407077212 */ /* 0x000fe200078e3cff */
[----:B------:R-:W-:Y:S01]  /*1270*/  IMAD.WIDE.U32 R2, R5, c[0x0][0x1a8], R2 ;  /* 0x00006a0005027a25 */ /* 0x000fe200078e0002 */
[----:B------:R-:W-:-:S02]  /*1280*/  SHF.R.S32.HI R4, RZ, 0x1f, R5 ;  /* 0x0000001fff047819 */ /* 0x000fc40000011405 */
[----:B------:R-:W-:Y:S02]  /*1290*/  ISETP.GE.AND P2, PT, R6, c[0x0][0x1d4], PT ;  /* 0x0000750006007a0c */ /* 0x000fe40003f46270 */
[----:B------:R-:W-:Y:S01]  /*12a0*/  LEA.HI R6, R100, R156, RZ, 0x6 ;  /* 0x0000009c64067211 */ /* 0x000fe200078f30ff */
[----:B------:R-:W-:Y:S01]  /*12b0*/  IMAD R0, R4, c[0x0][0x1a8], RZ ;  /* 0x00006a0004007a24 */ /* 0x000fe200078e02ff */
[----:B------:R-:W-:Y:S02]  /*12c0*/  LEA R26, P3, R2, c[0x0][0x160], 0x1 ;  /* 0x00005800021a7a11 */ /* 0x000fe400078608ff */
[----:B------:R-:W-:Y:S01]  /*12d0*/  @!P1 LOP3.LUT R20, R20, 0xfffffff8, RZ, 0xc0, !PT ;  /* 0xfffffff814149812 */ /* 0x000fe200078ec0ff */
[----:B------:R-:W-:Y:S01]  /*12e0*/  IMAD.SHL.U32 R4, R6, 0x8, RZ ;  /* 0x0000000806047824 */ /* 0x000fe200078e00ff */
[----:B------:R-:W-:Y:S01]  /*12f0*/  IADD3 R6, R19, 0x80, RZ ;  /* 0x0000008013067810 */ /* 0x000fe20007ffe0ff */
[----:B------:R-:W-:-:S03]  /*1300*/  IMAD R0, R5, c[0x0][0x1ac], R0 ;  /* 0x00006b0005007a24 */ /* 0x000fc600078e0200 */
[----:B------:R-:W-:Y:S01]  /*1310*/  LOP3.LUT R225, R7, 0xfffffe00, R4, 0xf8, !PT ;  /* 0xfffffe0007e17812 */ /* 0x000fe200078ef804 */
[----:B------:R-:W-:Y:S01]  /*1320*/  IMAD.IADD R0, R3, 0x1, R0 ;  /* 0x0000000103007824 */ /* 0x000fe200078e0200 */
[----:B------:R-:W-:Y:S02]  /*1330*/  LOP3.LUT R4, R9, 0xfffffff0, RZ, 0xc0, !PT ;  /* 0xfffffff009047812 */ /* 0x000fe400078ec0ff */
[----:B------:R-:W-:Y:S02]  /*1340*/  SHF.R.S32.HI R7, RZ, 0x1f, R22 ;  /* 0x0000001fff077819 */ /* 0x000fe40000011416 */
[----:B------:R-:W-:Y:S01]  /*1350*/  LEA.HI.X R24, R2, c[0x0][0x164], R0, 0x1, P3 ;  /* 0x0000590002187a11 */ /* 0x000fe200018f0c00 */
[----:B------:R-:W-:Y:S01]  /*1360*/  IMAD.IADD R8, R156, 0x1, -R4 ;  /* 0x000000019c087824 */ /* 0x000fe200078e0a04 */
[----:B------:R-:W-:Y:S01]  /*1370*/  @!P1 SHF.R.S32.HI R5, RZ, 0x1f, R6 ;  /* 0x0000001fff059819 */ /* 0x000fe20000011406 */
[----:B------:R-:W-:Y:S01]  /*1380*/  IMAD R0, R7, c[0x0][0x1e0], RZ ;  /* 0x0000780007007a24 */ /* 0x000fe200078e02ff */
[----:B------:R-:W-:Y:S01]  /*1390*/  ISETP.GE.AND P6, PT, R6, c[0x0][0x198], PT ;  /* 0x0000660006007a0c */ /* 0x000fe20003fc6270 */
[----:B------:R-:W-:Y:S01]  /*13a0*/  SHFL.IDX PT, R3, R24, RZ, 0x181f ;  /* 0x00181fff18037589 */ /* 0x000fe200000e0000 */
[----:B------:R-:W-:Y:S01]  /*13b0*/  SHF.R.S32.HI R2, RZ, 0x1f, R8 ;  /* 0x0000001fff027819 */ /* 0x000fe20000011408 */
[----:B------:R-:W-:Y:S01]  /*13c0*/  IMAD R0, R22, c[0x0][0x1e4], R0 ;  /* 0x0000790016007a24 */ /* 0x000fe200078e0200 */
[----:B------:R-:W-:Y:S01]  /*13d0*/  @!P1 LEA.HI R15, R5, R6, RZ, 0x3 ;  /* 0x00000006050f9211 */ /* 0x000fe200078f18ff */
[----:B------:R-:W-:Y:S01]  /*13e0*/  IMAD R6, R7, c[0x0][0x208], RZ ;  /* 0x0000820007067a24 */ /* 0x000fe200078e02ff */
[----:B------:R-:W-:Y:S01]  /*13f0*/  LEA.HI R23, R2, R8, RZ, 0x3 ;  /* 0x0000000802177211 */ /* 0x000fe200078f18ff */
[C---:B------:R-:W-:Y:S01]  /*1400*/  IMAD.WIDE.U32 R4, R22.reuse, c[0x0][0x1e0], R10 ;  /* 0x0000780016047a25 */ /* 0x040fe200078e000a */
[----:B------:R-:W1:Y:S02]  /*1410*/  SHFL.IDX PT, R2, R26, RZ, 0x181f ;  /* 0x00181fff1a027589 */ /* 0x000e6400000e0000 */
[----:B------:R-:W-:Y:S01]  /*1420*/  LOP3.LUT R14, R23, 0xfffffff8, RZ, 0xc0, !PT ;  /* 0xfffffff8170e7812 */ /* 0x000fe200078ec0ff */
[----:B------:R-:W-:-:S02]  /*1430*/  IMAD R12, R22, c[0x0][0x20c], R6 ;  /* 0x00008300160c7a24 */ /* 0x000fc400078e0206 */
[----:B------:R-:W-:-:S04]  /*1440*/  IMAD.WIDE.U32 R6, R22, c[0x0][0x208], R10 ;  /* 0x0000820016067a25 */ /* 0x000fc800078e000a */
[----:B------:R-:W-:Y:S02]  /*1450*/  IMAD.IADD R9, R5, 0x1, R0 ;  /* 0x0000000105097824 */ /* 0x000fe400078e0200 */
[----:B------:R-:W-:Y:S01]  /*1460*/  IMAD.IADD R21, R8, 0x1, -R14 ;  /* 0x0000000108157824 */ /* 0x000fe200078e0a0e */
[----:B------:R-:W-:Y:S01]  /*1470*/  @!P1 LOP3.LUT R14, R15, 0xfffffff8, RZ, 0xc0, !PT ;  /* 0xfffffff80f0e9812 */ /* 0x000fe200078ec0ff */
[----:B------:R-:W-:Y:S02]  /*1480*/  IMAD.IADD R5, R7, 0x1, R12 ;  /* 0x0000000107057824 */ /* 0x000fe400078e020c */
[----:B------:R-:W-:Y:S02]  /*1490*/  IMAD.MOV.U32 R8, RZ, RZ, R4 ;  /* 0x000000ffff087224 */ /* 0x000fe400078e0004 */
[----:B------:R-:W-:Y:S02]  /*14a0*/  IMAD.U32 R12, RZ, RZ, UR10 ;  /* 0x0000000aff0c7e24 */ /* 0x000fe4000f8e00ff */
[----:B------:R-:W-:-:S02]  /*14b0*/  IMAD.U32 R0, RZ, RZ, UR10 ;  /* 0x0000000aff007e24 */ /* 0x000fc4000f8e00ff */
[----:B------:R-:W-:Y:S02]  /*14c0*/  IMAD.MOV.U32 R4, RZ, RZ, R6 ;  /* 0x000000ffff047224 */ /* 0x000fe400078e0006 */
[----:B------:R-:W-:-:S04]  /*14d0*/  IMAD.WIDE.U32 R12, R12, c[0x0][0x1e8], R8 ;  /* 0x00007a000c0c7a25 */ /* 0x000fc800078e0008 */
[----:B------:R-:W-:Y:S01]  /*14e0*/  IMAD.WIDE.U32 R8, R0, c[0x0][0x210], R4 ;  /* 0x0000840000087a25 */ /* 0x000fe200078e0004 */
[C---:B-1----:R-:W-:Y:S02]  /*14f0*/  @!P1 LEA R4, P3, R19.reuse, R2, 0x1 ;  /* 0x0000000213049211 */ /* 0x042fe400078608ff */
[----:B------:R-:W-:Y:S01]  /*1500*/  @!P1 SHF.R.S32.HI R0, RZ, 0x1f, R18 ;  /* 0x0000001fff009819 */ /* 0x000fe20000011412 */
[----:B------:R-:W-:Y:S01]  /*1510*/  @!P1 IMAD.WIDE R14, R14, 0x2, R2 ;  /* 0x000000020e0e9825 */ /* 0x000fe200078e0202 */
[C---:B------:R-:W-:Y:S02]  /*1520*/  @!P1 LEA.HI.X R5, R19.reuse, R3, R11, 0x1, P3 ;  /* 0x0000000313059211 */ /* 0x040fe400018f0c0b */
[----:B------:R-:W-:Y:S02]  /*1530*/  ISETP.GE.AND P3, PT, R19, c[0x0][0x198], PT ;  /* 0x0000660013007a0c */ /* 0x000fe40003f66270 */
[----:B------:R-:W-:Y:S02]  /*1540*/  @!P1 LEA.HI R0, R0, R18, RZ, 0x3 ;  /* 0x0000001200009211 */ /* 0x000fe400078f18ff */
[----:B------:R-:W-:-:S02]  /*1550*/  IADD3 R13, R13, UR6, RZ ;  /* 0x000000060d0d7c10 */ /* 0x000fc4000fffe0ff */
[--C-:B--2---:R-:W-:Y:S01]  /*1560*/  @P4 SHF.R.S32.HI R7, RZ, 0x1f, R16.reuse ;  /* 0x0000001fff074819 */ /* 0x104fe20000011410 */
[----:B------:R-:W-:Y:S01]  /*1570*/  @P4 IMAD.MOV.U32 R6, RZ, RZ, R16 ;  /* 0x000000ffff064224 */ /* 0x000fe200078e0010 */
[----:B------:R-:W-:Y:S01]  /*1580*/  @!P1 LOP3.LUT R16, R0, 0xfffffff8, RZ, 0xc0, !PT ;  /* 0xfffffff800109812 */ /* 0x000fe200078ec0ff */
[----:B------:R-:W-:Y:S02]  /*1590*/  @!P4 IMAD.MOV.U32 R6, RZ, RZ, R25 ;  /* 0x000000ffff06c224 */ /* 0x000fe400078e0019 */
[----:B------:R-:W-:Y:S01]  /*15a0*/  @!P4 IMAD.MOV.U32 R7, RZ, RZ, R17 ;  /* 0x000000ffff07c224 */ /* 0x000fe200078e0011 */
[----:B------:R-:W-:Y:S01]  /*15b0*/  ISETP.GE.AND P4, PT, R19, c[0x0][0x198], PT ;  /* 0x0000660013007a0c */ /* 0x000fe20003f86270 */
[----:B------:R-:W-:Y:S01]  /*15c0*/  @!P1 IMAD.SHL.U32 R0, R225, 0x2, RZ ;  /* 0x00000002e1009824 */ /* 0x000fe200078e00ff */
[----:B------:R-:W-:Y:S01]  /*15d0*/  ISETP.GE.AND P4, PT, R18, c[0x0][0x198], PT ;  /* 0x0000660012007a0c */ /* 0x000fe20003f86270 */
[----:B------:R-:W-:-:S03]  /*15e0*/  @!P1 IMAD.WIDE R16, R16, 0x2, R2 ;  /* 0x0000000210109825 */ /* 0x000fc600078e0202 */
[----:B------:R-:W-:Y:S01]  /*15f0*/  @!PT LDS RZ, [RZ] ;  /* 0x00000000fffff984 */ /* 0x000fe20000000800 */
[----:B------:R1:W-:Y:S01]  /*1600*/  @!P1 LDGSTS.E.BYPASS.LTC128B.128 [R0+0x10100], [R4.64], !P3 ;  /* 0x1010000004009fae */ /* 0x0003e2000d901d4c */
[----:B------:R-:W-:Y:S01]  /*1610*/  @!P1 IMAD.WIDE R2, R20, 0x2, R2 ;  /* 0x0000000214029825 */ /* 0x000fe200078e0202 */
[----:B------:R-:W-:Y:S02]  /*1620*/  P2R R25, PR, RZ, 0x10 ;  /* 0x00000010ff197803 */ /* 0x000fe40000000000 */
[----:B------:R-:W-:Y:S01]  /*1630*/  ISETP.GE.AND P3, PT, R18, c[0x0][0x1d4], PT ;  /* 0x0000750012007a0c */ /* 0x000fe20003f66270 */
[----:B------:R-:W-:-:S04]  /*1640*/  IMAD.WIDE.U32 R34, R6, c[0x0][0x1f0], R12 ;  /* 0x00007c0006227a25 */ /* 0x000fc800078e000c */
[----:B------:R2:W-:Y:S01]  /*1650*/  @!P1 LDGSTS.E.BYPASS.LTC128B.128 [R0+0x14100], [R16.64], !P4 ;  /* 0x1410000010009fae */ /* 0x0005e2000e101d4c */
[----:B------:R-:W-:-:S03]  /*1660*/  ISETP.GE.AND P4, PT, R10, c[0x0][0x1d4], PT ;  /* 0x000075000a007a0c */ /* 0x000fc60003f86270 */
[----:B------:R3:W-:Y:S04]  /*1670*/  @!P1 LDGSTS.E.BYPASS.LTC128B.128 [R0+0x18100], [R14.64], !P6 ;  /* 0x181000000e009fae */ /* 0x0007e8000f101d4c */
[----:B------:R4:W-:Y:S01]  /*1680*/  @!P1 LDGSTS.E.BYPASS.LTC128B.128 [R0+0x1c100], [R2.64], !P5 ;  /* 0x1c10000002009fae */ /* 0x0009e2000e901d4c */
[----:B------:R-:W-:-:S03]  /*1690*/  LOP3.LUT P1, RZ, R21, 0x2, RZ, 0xc0, !PT ;  /* 0x0000000215ff7812 */ /* 0x000fc6000782c0ff */
[----:B------:R4:W-:Y:S01]  /*16a0*/  STL.64 [R1+0x28], R34 ;  /* 0x0000282201007387 */ /* 0x0009e20000100a00 */
[----:B-1----:R-:W-:Y:S02]  /*16b0*/  IMAD.SHL.U32 R4, R21, 0x40, RZ ;  /* 0x0000004015047824 */ /* 0x002fe400078e00ff */
[----:B------:R-:W-:Y:S02]  /*16c0*/  IMAD R5, R7, c[0x0][0x1f0], RZ ;  /* 0x00007c0007057a24 */ /* 0x000fe400078e02ff */
[----:B--2---:R-:W-:Y:S02]  /*16d0*/  IMAD.MOV.U32 R16, RZ, RZ, 0x20 ;  /* 0x00000020ff107424 */ /* 0x004fe400078e00ff */
[----:B---3--:R-:W-:Y:S02]  /*16e0*/  IMAD R14, R6, c[0x0][0x1f4], R5 ;  /* 0x00007d00060e7a24 */ /* 0x008fe400078e0205 */
[----:B------:R-:W-:Y:S02]  /*16f0*/  IMAD.SHL.U32 R5, R23, 0x40, RZ ;  /* 0x0000004017057824 */ /* 0x000fe400078e00ff */
[----:B----4-:R-:W-:Y:S01]  /*1700*/  IMAD.SHL.U32 R2, R29, 0x8, RZ ;  /* 0x000000081d027824 */ /* 0x010fe200078e00ff */
[----:B------:R-:W-:Y:S01]  /*1710*/  LOP3.LUT R0, R4, 0x1c0, RZ, 0xc0, !PT ;  /* 0x000001c004007812 */ /* 0x000fe200078ec0ff */
[----:B------:R-:W-:Y:S01]  /*1720*/  IMAD.IADD R37, R35, 0x1, R14 ;  /* 0x0000000123257824 */ /* 0x000fe200078e020e */
[----:B------:R-:W-:Y:S01]  /*1730*/  IADD3 R3, R9, UR4, RZ ;  /* 0x0000000409037c10 */ /* 0x000fe2000fffe0ff */
[----:B------:R-:W-:Y:S01]  /*1740*/  IMAD.MOV.U32 R4, RZ, RZ, 0x10 ;  /* 0x00000010ff047424 */ /* 0x000fe200078e00ff */
[----:B------:R-:W-:Y:S01]  /*1750*/  LOP3.LUT R2, R0, 0x8, R2, 0xf8, !PT ;  /* 0x0000000800027812 */ /* 0x000fe200078ef802 */
[----:B------:R1:W2:Y:S01]  /*1760*/  SHFL.IDX PT, R9, R24, 0x1, 0x181f ;  /* 0x00381f0018097f89 */ /* 0x0002a200000e0000 */
[----:B------:R-:W-:-:S02]  /*1770*/  SHF.R.U32.HI R0, RZ, 0x3, R0 ;  /* 0x00000003ff007819 */ /* 0x000fc40000011600 */
[----:B------:R-:W-:Y:S02]  /*1780*/  SEL R4, R4, 0xfffffff0, !P1 ;  /* 0xfffffff004047807 */ /* 0x000fe40004800000 */
[----:B------:R-:W-:Y:S01]  /*1790*/  LOP3.LUT R15, R2, R0, RZ, 0x3c, !PT ;  /* 0x00000000020f7212 */ /* 0x000fe200078e3cff */
[----:B------:R-:W-:Y:S01]  /*17a0*/  IMAD R0, R7, c[0x0][0x218], RZ ;  /* 0x0000860007007a24 */ /* 0x000fe200078e02ff */
[----:B------:R-:W-:Y:S01]  /*17b0*/  LOP3.LUT P1, RZ, R21, 0x4, RZ, 0xc0, !PT ;  /* 0x0000000415ff7812 */ /* 0x000fe2000782c0ff */
[----:B------:R-:W-:Y:S01]  /*17c0*/  IMAD.MOV.U32 R2, RZ, RZ, R8 ;  /* 0x000000ffff027224 */ /* 0x000fe200078e0008 */
[----:B------:R-:W-:Y:S01]  /*17d0*/  LOP3.LUT R5, R15, 0xfffffe00, R5, 0xf8, !PT ;  /* 0xfffffe000f057812 */ /* 0x000fe200078ef805 */
[----:B------:R-:W-:Y:S01]  /*17e0*/  IMAD R7, R6, c[0x0][0x21c], R0 ;  /* 0x0000870006077a24 */ /* 0x000fe200078e0200 */
[----:B------:R-:W-:Y:S01]  /*17f0*/  IADD3 R0, R10, 0xc0, RZ ;  /* 0x000000c00a007810 */ /* 0x000fe20007ffe0ff */
[----:B------:R-:W-:Y:S01]  /*1800*/  IMAD.WIDE.U32 R32, R6, c[0x0][0x218], R2 ;  /* 0x0000860006207a25 */ /* 0x000fe200078e0002 */
[----:B------:R1:W3:Y:S01]  /*1810*/  SHFL.IDX PT, R8, R26, 0x1, 0x181f ;  /* 0x00381f001a087f89 */ /* 0x0002e200000e0000 */
[----:B------:R-:W-:-:S02]  /*1820*/  SEL R2, R16, 0xffffffe0, !P1 ;  /* 0xffffffe010027807 */ /* 0x000fc40004800000 */
[----:B------:R-:W-:Y:S01]  /*1830*/  IMAD.IADD R31, R33, 0x1, R7 ;  /* 0x00000001211f7824 */ /* 0x000fe200078e0207 */
[----:B------:R1:W-:Y:S01]  /*1840*/  STL.64 [R1+0x30], R32 ;  /* 0x0000302001007387 */ /* 0x0003e20000100a00 */
[----:B------:R-:W-:-:S03]  /*1850*/  ISETP.GE.AND P1, PT, R0, c[0x0][0x1d4], PT ;  /* 0x0000750000007a0c */ /* 0x000fc60003f26270 */
[----:B------:R1:W-:Y:S04]  /*1860*/  STL [R1+0x24], R37 ;  /* 0x0000242501007387 */ /* 0x0003e80000100800 */
[----:B------:R1:W-:Y:S01]  /*1870*/  STL [R1+0x1c], R31 ;  /* 0x00001c1f01007387 */ /* 0x0003e20000100800 */
[----:B------:R-:W-:Y:S05]  /*1880*/  @P0 BRA `(.L_x_1588) ;  /* 0x0000019000000947 */ /* 0x000fea0003800000 */
[C---:B--2---:R-:W-:Y:S02]  /*1890*/  IADD3 R3, R19.reuse, 0x80, RZ ;  /* 0x0000008013037810 */ /* 0x044fe40007ffe0ff */
[C---:B------:R-:W-:Y:S02]  /*18a0*/  IADD3 R0, R19.reuse, 0xc0, RZ ;  /* 0x000000c013007810 */ /* 0x040fe40007ffe0ff */
[----:B---3--:R-:W-:Y:S02]  /*18b0*/  LEA R6, P0, R19, R8, 0x1 ;  /* 0x0000000813067211 */ /* 0x008fe400078008ff */
[----:B------:R-:W-:-:S02]  /*18c0*/  SHF.R.S32.HI R14, RZ, 0x1f, R18 ;  /* 0x0000001fff0e7819 */ /* 0x000fc40000011412 */
[----:B------:R-:W-:Y:S02]  /*18d0*/  SHF.R.S32.HI R12, RZ, 0x1f, R3 ;  /* 0x0000001fff0c7819 */ /* 0x000fe40000011403 */
[----:B------:R-:W-:Y:S02]  /*18e0*/  SHF.R.S32.HI R13, RZ, 0x1f, R0 ;  /* 0x0000001fff0d7819 */ /* 0x000fe40000011400 */
[----:B------:R-:W-:Y:S02]  /*18f0*/  P2R R17, PR, RZ, 0x2 ;  /* 0x00000002ff117803 */ /* 0x000fe40000000000 */
[C---:B------:R-:W-:Y:S02]  /*1900*/  LEA.HI.X R7, R19.reuse, R9, R11, 0x1, P0 ;  /* 0x0000000913077211 */ /* 0x040fe400000f0c0b */
[----:B------:R-:W-:Y:S02]  /*1910*/  LEA.HI R14, R14, R18, RZ, 0x3 ;  /* 0x000000120e0e7211 */ /* 0x000fe400078f18ff */
[----:B------:R-:W-:-:S02]  /*1920*/  ISETP.GE.AND P1, PT, R19, c[0x0][0x198], PT ;  /* 0x0000660013007a0c */ /* 0x000fc40003f26270 */
[----:B------:R-:W-:Y:S02]  /*1930*/  ISETP.NE.AND P0, PT, R25, RZ, PT ;  /* 0x000000ff1900720c */ /* 0x000fe40003f05270 */
[----:B------:R-:W-:Y:S02]  /*1940*/  LEA.HI R3, R12, R3, RZ, 0x3 ;  /* 0x000000030c037211 */ /* 0x000fe400078f18ff */
[----:B------:R-:W-:Y:S02]  /*1950*/  LEA.HI R0, R13, R0, RZ, 0x3 ;  /* 0x000000000d007211 */ /* 0x000fe400078f18ff */
[----:B------:R-:W-:Y:S02]  /*1960*/  LOP3.LUT R14, R14, 0xfffffff8, RZ, 0xc0, !PT ;  /* 0xfffffff80e0e7812 */ /* 0x000fe400078ec0ff */
[----:B------:R-:W-:Y:S02]  /*1970*/  LOP3.LUT R3, R3, 0xfffffff8, RZ, 0xc0, !PT ;  /* 0xfffffff803037812 */ /* 0x000fe400078ec0ff */
[----:B------:R-:W-:Y:S01]  /*1980*/  LOP3.LUT R16, R0, 0xfffffff8, RZ, 0xc0, !PT ;  /* 0xfffffff800107812 */ /* 0x000fe200078ec0ff */
[----:B------:R-:W-:-:S02]  /*1990*/  IMAD.SHL.U32 R0, R225, 0x2, RZ ;  /* 0x00000002e1007824 */ /* 0x000fc400078e00ff */
[----:B------:R-:W-:-:S03]  /*19a0*/  IMAD.WIDE R14, R14, 0x2, R8 ;  /* 0x000000020e0e7825 */ /* 0x000fc600078e0208 */
[----:B------:R2:W-:Y:S01]  /*19b0*/  LDGSTS.E.BYPASS.LTC128B.128 [R0+0x11100], [R6.64], !P1 ;  /* 0x1110000006007fae */ /* 0x0005e2000c901d4c */
[--C-:B------:R-:W-:Y:S01]  /*19c0*/  IMAD.WIDE R12, R3, 0x2, R8.reuse ;  /* 0x00000002030c7825 */ /* 0x100fe200078e0208 */
[----:B------:R-:W-:Y:S02]  /*19d0*/  ISETP.NE.AND P1, PT, R17, RZ, PT ;  /* 0x000000ff1100720c */ /* 0x000fe40003f25270 */
[----:B------:R2:W-:Y:S01]  /*19e0*/  LDGSTS.E.BYPASS.LTC128B.128 [R0+0x15100], [R14.64], !P0 ;  /* 0x151000000e007fae */ /* 0x0005e2000c101d4c */
[----:B------:R-:W-:-:S03]  /*19f0*/  IMAD.WIDE R8, R16, 0x2, R8 ;  /* 0x0000000210087825 */ /* 0x000fc600078e0208 */
[----:B------:R2:W-:Y:S04]  /*1a00*/  LDGSTS.E.BYPASS.LTC128B.128 [R0+0x19100], [R12.64], !P6 ;  /* 0x191000000c007fae */ /* 0x0005e8000f101d4c */
[----:B------:R2:W-:Y:S03]  /*1a10*/  LDGSTS.E.BYPASS.LTC128B.128 [R0+0x1d100], [R8.64], !P5 ;  /* 0x1d10000008007fae */ /* 0x0005e6000e901d4c */
.L_x_1588:
[----:B--2---:R-:W-:Y:S05]  /*1a20*/  BSYNC B0 ;  /* 0x0000000000007941 */ /* 0x004fea0003800000 */
.L_x_1587:
[----:B------:R-:W-:Y:S01]  /*1a30*/  IADD3 R0, R27, 0x40, RZ ;  /* 0x000000401b007810 */ /* 0x000fe20007ffe0ff */
[----:B------:R2:W4:Y:S01]  /*1a40*/  SHFL.IDX PT, R7, R24, 0x2, 0x181f ;  /* 0x00581f0018077f89 */ /* 0x00052200000e0000 */
[----:B------:R-:W-:Y:S02]  /*1a50*/  BSSY B0, `(.L_x_1589) ;  /* 0x000001e000007945 */ /* 0x000fe40003800000 */
[----:B------:R-:W-:Y:S01]  /*1a60*/  ISETP.GE.AND P0, PT, R0, UR15, PT ;  /* 0x0000000f00007c0c */ /* 0x000fe2000bf06270 */
[----:B------:R2:W1:-:S12]  /*1a70*/  SHFL.IDX PT, R6, R26, 0x2, 0x181f ;  /* 0x00581f001a067f89 */ /* 0x00045800000e0000 */
[----:B------:R-:W-:Y:S05]  /*1a80*/  @P0 BRA `(.L_x_1590) ;  /* 0x000001a000000947 */ /* 0x000fea0003800000 */
[C---:B------:R-:W-:Y:S02]  /*1a90*/  IADD3 R3, R19.reuse, 0x80, RZ ;  /* 0x0000008013037810 */ /* 0x040fe40007ffe0ff */
[C---:B------:R-:W-:Y:S02]  /*1aa0*/  IADD3 R0, R19.reuse, 0xc0, RZ ;  /* 0x000000c013007810 */ /* 0x040fe40007ffe0ff */
[----:B-1-3--:R-:W-:Y:S02]  /*1ab0*/  LEA R8, P0, R19, R6, 0x1 ;  /* 0x0000000613087211 */ /* 0x00afe400078008ff */
[----:B------:R-:W-:Y:S02]  /*1ac0*/  SHF.R.S32.HI R14, RZ, 0x1f, R18 ;  /* 0x0000001fff0e7819 */ /* 0x000fe40000011412 */
[----:B------:R-:W-:Y:S02]  /*1ad0*/  SHF.R.S32.HI R12, RZ, 0x1f, R3 ;  /* 0x0000001fff0c7819 */ /* 0x000fe40000011403 */
[----:B------:R-:W-:-:S02]  /*1ae0*/  SHF.R.S32.HI R13, RZ, 0x1f, R0 ;  /* 0x0000001fff0d7819 */ /* 0x000fc40000011400 */
[----:B------:R-:W-:Y:S02]  /*1af0*/  P2R R17, PR, RZ, 0x2 ;  /* 0x00000002ff117803 */ /* 0x000fe40000000000 */
[C---:B----4-:R-:W-:Y:S02]  /*1b00*/  LEA.HI.X R9, R19.reuse, R7, R11, 0x1, P0 ;  /* 0x0000000713097211 */ /* 0x050fe400000f0c0b */
[----:B------:R-:W-:Y:S02]  /*1b10*/  LEA.HI R14, R14, R18, RZ, 0x3 ;  /* 0x000000120e0e7211 */ /* 0x000fe400078f18ff */
[----:B------:R-:W-:Y:S02]  /*1b20*/  ISETP.GE.AND P1, PT, R19, c[0x0][0x198], PT ;  /* 0x0000660013007a0c */ /* 0x000fe40003f26270 */
[----:B------:R-:W-:Y:S02]  /*1b30*/  ISETP.NE.AND P0, PT, R25, RZ, PT ;  /* 0x000000ff1900720c */ /* 0x000fe40003f05270 */
[----:B------:R-:W-:-:S02]  /*1b40*/  LEA.HI R3, R12, R3, RZ, 0x3 ;  /* 0x000000030c037211 */ /* 0x000fc400078f18ff */
[----:B------:R-:W-:Y:S02]  /*1b50*/  LEA.HI R0, R13, R0, RZ, 0x3 ;  /* 0x000000000d007211 */ /* 0x000fe400078f18ff */
[----:B------:R-:W-:Y:S02]  /*1b60*/  LOP3.LUT R14, R14, 0xfffffff8, RZ, 0xc0, !PT ;  /* 0xfffffff80e0e7812 */ /* 0x000fe400078ec0ff */
[----:B------:R-:W-:Y:S02]  /*1b70*/  LOP3.LUT R3, R3, 0xfffffff8, RZ, 0xc0, !PT ;  /* 0xfffffff803037812 */ /* 0x000fe400078ec0ff */
[----:B------:R-:W-:Y:S01]  /*1b80*/  LOP3.LUT R16, R0, 0xfffffff8, RZ, 0xc0, !PT ;  /* 0xfffffff800107812 */ /* 0x000fe200078ec0ff */
[----:B------:R-:W-:Y:S02]  /*1b90*/  IMAD.SHL.U32 R0, R225, 0x2, RZ ;  /* 0x00000002e1007824 */ /* 0x000fe400078e00ff */
[----:B------:R-:W-:-:S03]  /*1ba0*/  IMAD.WIDE R14, R14, 0x2, R6 ;  /* 0x000000020e0e7825 */ /* 0x000fc600078e0206 */
[----:B------:R-:W-:Y:S01]  /*1bb0*/  @!PT LDS RZ, [RZ] ;  /* 0x00000000fffff984 */ /* 0x000fe20000000800 */
[----:B------:R1:W-:Y:S01]  /*1bc0*/  LDGSTS.E.BYPASS.LTC128B.128 [R0+0x12100], [R8.64], !P1 ;  /* 0x1210000008007fae */ /* 0x0003e2000c901d4c */
[--C-:B------:R-:W-:Y:S01]  /*1bd0*/  IMAD.WIDE R12, R3, 0x2, R6.reuse ;  /* 0x00000002030c7825 */ /* 0x100fe200078e0206 */
[----:B------:R-:W-:Y:S02]  /*1be0*/  ISETP.NE.AND P1, PT, R17, RZ, PT ;  /* 0x000000ff1100720c */ /* 0x000fe40003f25270 */
[----:B------:R1:W-:Y:S01]  /*1bf0*/  LDGSTS.E.BYPASS.LTC128B.128 [R0+0x16100], [R14.64], !P0 ;  /* 0x161000000e007fae */ /* 0x0003e2000c101d4c */
[----:B------:R-:W-:-:S03]  /*1c00*/  IMAD.WIDE R6, R16, 0x2, R6 ;  /* 0x0000000210067825 */ /* 0x000fc600078e0206 */
[----:B------:R1:W-:Y:S04]  /*1c10*/  LDGSTS.E.BYPASS.LTC128B.128 [R0+0x1a100], [R12.64], !P6 ;  /* 0x1a1000000c007fae */ /* 0x0003e8000f101d4c */
[----:B------:R1:W-:Y:S03]  /*1c20*/  LDGSTS.E.BYPASS.LTC128B.128 [R0+0x1e100], [R6.64], !P5 ;  /* 0x1e10000006007fae */ /* 0x0003e6000e901d4c */
.L_x_1590:
[----:B------:R-:W-:Y:S05]  /*1c30*/  BSYNC B0 ;  /* 0x0000000000007941 */ /* 0x000fea0003800000 */
.L_x_1589:
[----:B-1----:R-:W-:Y:S01]  /*1c40*/  IADD3 R0, R27, 0x60, RZ ;  /* 0x000000601b007810 */ /* 0x002fe20007ffe0ff */
[----:B------:R-:W-:Y:S01]  /*1c50*/  IMAD.MOV.U32 R13, RZ, RZ, c[0x0][0x1e0] ;  /* 0x00007800ff0d7624 */ /* 0x000fe200078e00ff */
[----:B----4-:R1:W4:Y:S01]  /*1c60*/  SHFL.IDX PT, R7, R24, 0x3, 0x181f ;  /* 0x00781f0018077f89 */ /* 0x01032200000e0000 */
[----:B------:R-:W-:Y:S01]  /*1c70*/  IMAD.MOV.U32 R17, RZ, RZ, 0x6 ;  /* 0x00000006ff117424 */ /* 0x000fe200078e00ff */
[----:B------:R-:W-:Y:S01]  /*1c80*/  ISETP.GE.AND P0, PT, R0, UR15, PT ;  /* 0x0000000f00007c0c */ /* 0x000fe2000bf06270 */
[----:B------:R-:W-:Y:S01]  /*1c90*/  BSSY B0, `(.L_x_1591) ;  /* 0x0000020000007945 */ /* 0x000fe20003800000 */
[----:B------:R1:W2:Y:S01]  /*1ca0*/  SHFL.IDX PT, R6, R26, 0x3, 0x181f ;  /* 0x00781f001a067f89 */ /* 0x0002a200000e0000 */
[----:B------:R-:W-:Y:S01]  /*1cb0*/  IADD3 R96, R185, -0x1, RZ ;  /* 0xffffffffb9607810 */ /* 0x000fe20007ffe0ff */
[C---:B------:R-:W-:Y:S01]  /*1cc0*/  IMAD.SHL.U32 R102, R13.reuse, 0x40, RZ ;  /* 0x000000400d667824 */ /* 0x040fe200078e00ff */
[----:B------:R-:W-:-:S08]  /*1cd0*/  SHF.L.U64.HI R101, R13, R17, c[0x0][0x1e4] ;  /* 0x000079000d657619 */ /* 0x000fd00000010211 */
[----:B------:R-:W-:Y:S05]  /*1ce0*/  @P0 BRA `(.L_x_1592) ;  /* 0x000001a000000947 */ /* 0x000fea0003800000 */
[----:B------:R-:W-:Y:S01]  /*1cf0*/  P2R R0, PR, RZ, 0x2 ;  /* 0x00000002ff007803 */ /* 0x000fe20000000000 */
[----:B------:R-:W-:Y:S01]  /*1d00*/  IMAD.SHL.U32 R12, R225, 0x2, RZ ;  /* 0x00000002e10c7824 */ /* 0x000fe200078e00ff */
[C---:B------:R-:W-:Y:S02]  /*1d10*/  ISETP.GE.AND P1, PT, R19.reuse, c[0x0][0x198], PT ;  /* 0x0000660013007a0c */ /* 0x040fe40003f26270 */
[C---:B--23--:R-:W-:Y:S02]  /*1d20*/  LEA R8, P0, R19.reuse, R6, 0x1 ;  /* 0x0000000613087211 */ /* 0x04cfe400078008ff */
[C---:B------:R-:W-:Y:S02]  /*1d30*/  IADD3 R3, R19.reuse, 0xc0, RZ ;  /* 0x000000c013037810 */ /* 0x040fe40007ffe0ff */
[----:B----4-:R-:W-:Y:S02]  /*1d40*/  LEA.HI.X R9, R19, R7, R11, 0x1, P0 ;  /* 0x0000000713097211 */ /* 0x010fe400000f0c0b */
[----:B------:R-:W-:-:S02]  /*1d50*/  SHF.R.S32.HI R10, RZ, 0x1f, R3 ;  /* 0x0000001fff0a7819 */ /* 0x000fc40000011403 */
[----:B------:R-:W-:Y:S02]  /*1d60*/  ISETP.NE.AND P0, PT, R25, RZ, PT ;  /* 0x000000ff1900720c */ /* 0x000fe40003f05270 */
[----:B------:R-:W-:Y:S01]  /*1d70*/  LEA.HI R3, R10, R3, RZ, 0x3 ;  /* 0x000000030a037211 */ /* 0x000fe200078f18ff */
[----:B------:R-:W-:Y:S01]  /*1d80*/  @!PT LDS RZ, [RZ] ;  /* 0x00000000fffff984 */ /* 0x000fe20000000800 */
[----:B------:R2:W-:Y:S01]  /*1d90*/  LDGSTS.E.BYPASS.LTC128B.128 [R12+0x13100], [R8.64], !P1 ;  /* 0x13100000080c7fae */ /* 0x0005e2000c901d4c */
[----:B------:R-:W-:Y:S02]  /*1da0*/  ISETP.NE.AND P1, PT, R0, RZ, PT ;  /* 0x000000ff0000720c */ /* 0x000fe40003f25270 */
[----:B------:R-:W-:Y:S02]  /*1db0*/  SHF.R.S32.HI R0, RZ, 0x1f, R18 ;  /* 0x0000001fff007819 */ /* 0x000fe40000011412 */
[----:B------:R-:W-:Y:S02]  /*1dc0*/  LOP3.LUT R3, R3, 0xfffffff8, RZ, 0xc0, !PT ;  /* 0xfffffff803037812 */ /* 0x000fe400078ec0ff */
[----:B------:R-:W-:-:S04]  /*1dd0*/  LEA.HI R0, R0, R18, RZ, 0x3 ;  /* 0x0000001200007211 */ /* 0x000fc800078f18ff */
[----:B------:R-:W-:-:S05]  /*1de0*/  LOP3.LUT R0, R0, 0xfffffff8, RZ, 0xc0, !PT ;  /* 0xfffffff800007812 */ /* 0x000fca00078ec0ff */
        /* <DEDUP_REMOVED lines=10> */
.L_x_1592:
[----:B------:R-:W-:Y:S05]  /*1e90*/  BSYNC B0 ;  /* 0x0000000000007941 */ /* 0x000fea0003800000 */
.L_x_1591:
[----:B------:R-:W-:Y:S01]  /*1ea0*/  IMAD.SHL.U32 R97, R96, 0x40, RZ ;  /* 0x0000004060617824 */ /* 0x000fe200078e00ff */
[----:B---3--:R-:W-:Y:S01]  /*1eb0*/  SHF.R.S32.HI R10, RZ, 0x1f, R96 ;  /* 0x0000001fff0a7819 */ /* 0x008fe20000011460 */
[----:B------:R-:W-:Y:S01]  /*1ec0*/  IMAD.MOV.U32 R106, RZ, RZ, R36 ;  /* 0x000000ffff6a7224 */ /* 0x000fe200078e0024 */
[----:B------:R-:W0:Y:S01]  /*1ed0*/  LDGDEPBAR ;  /* 0x00000000000079af */ /* 0x000e220000000000 */
[----:B------:R-:W-:Y:S01]  /*1ee0*/  IMAD.MOV.U32 R107, RZ, RZ, R37 ;  /* 0x000000ffff6b7224 */ /* 0x000fe200078e0025 */
[----:B------:R-:W-:Y:S01]  /*1ef0*/  IADD3 R0, -R97, c[0x0][0x1d0], -R22 ;  /* 0x0000740061007a10 */ /* 0x000fe20007ffe916 */
[----:B------:R-:W-:Y:S01]  /*1f00*/  IMAD R3, R101, R96, RZ ;  /* 0x0000006065037224 */ /* 0x000fe200078e02ff */
[----:B------:R-:W-:Y:S01]  /*1f10*/  SEL R16, RZ, 0x1, P4 ;  /* 0x00000001ff107807 */ /* 0x000fe20002000000 */
[----:B------:R-:W-:Y:S01]  /*1f20*/  IMAD.MOV.U32 R106, RZ, RZ, R34 ;  /* 0x000000ffff6a7224 */ /* 0x000fe200078e0022 */
[C---:B------:R-:W-:Y:S01]  /*1f30*/  ISETP.GE.AND P6, PT, R0.reuse, 0x1, PT ;  /* 0x000000010000780c */ /* 0x040fe20003fc6270 */
[----:B------:R-:W-:Y:S01]  /*1f40*/  IMAD.SHL.U32 R103, R13, 0x20, RZ ;  /* 0x000000200d677824 */ /* 0x000fe200078e00ff */
[----:B------:R-:W-:Y:S01]  /*1f50*/  ISETP.GE.AND P5, PT, R0, 0x21, PT ;  /* 0x000000210000780c */ /* 0x000fe20003fa6270 */
[-C--:B------:R-:W-:Y:S01]  /*1f60*/  IMAD R0, R10, R102.reuse, R3 ;  /* 0x000000660a007224 */ /* 0x080fe200078e0203 */
[----:B------:R-:W-:Y:S01]  /*1f70*/  SEL R15, RZ, 0x2, P3 ;  /* 0x00000002ff0f7807 */ /* 0x000fe20001800000 */
[----:B--2-4-:R-:W-:Y:S01]  /*1f80*/  IMAD.WIDE.U32 R6, R96, R102, R106 ;  /* 0x0000006660067225 */ /* 0x014fe200078e006a */
[----:B------:R-:W-:Y:S01]  /*1f90*/  SEL R14, RZ, 0x4, P2 ;  /* 0x00000004ff0e7807 */ /* 0x000fe20001000000 */
[----:B------:R-:W-:Y:S01]  /*1fa0*/  STL.64 [R1+0x20], R106 ;  /* 0x0000206a01007387 */ /* 0x000fe20000100a00 */
[----:B------:R-:W-:Y:S01]  /*1fb0*/  LEA.HI R99, R100, R156, RZ, 0x5 ;  /* 0x0000009c64637211 */ /* 0x000fe200078f28ff */
[----:B------:R-:W-:Y:S01]  /*1fc0*/  IMAD.IADD R0, R7, 0x1, R0 ;  /* 0x0000000107007824 */ /* 0x000fe200078e0200 */
[----:B------:R-:W-:Y:S01]  /*1fd0*/  IADD3 R14, R14, R15, R16 ;  /* 0x0000000f0e0e7210 */ /* 0x000fe20007ffe010 */
[----:B------:R-:W-:Y:S01]  /*1fe0*/  IMAD.MOV.U32 R3, RZ, RZ, 0x5 ;  /* 0x00000005ff037424 */ /* 0x000fe200078e00ff */
[----:B------:R-:W-:Y:S01]  /*1ff0*/  SHF.R.S32.HI R98, RZ, 0x5, R99 ;  /* 0x00000005ff627819 */ /* 0x000fe20000011463 */
[----:B------:R-:W-:Y:S01]  /*2000*/  IMAD.SHL.U32 R225, R225, 0x2, RZ ;  /* 0x00000002e1e17824 */ /* 0x000fe200078e00ff */
[----:B------:R-:W-:Y:S01]  /*2010*/  BAR.SYNC.DEFER_BLOCKING 0x0 ;  /* 0x0000000000007b1d */ /* 0x000fe20000010000 */
[----:B------:R-:W-:Y:S01]  /*2020*/  @P6 LEA R8, P0, R6, c[0x0][0x1c8], 0x1 ;  /* 0x0000720006086a11 */ /* 0x000fe200078008ff */
[----:B------:R-:W-:Y:S01]  /*2030*/  IMAD.SHL.U32 R11, R28, 0x40, RZ ;  /* 0x000000401c0b7824 */ /* 0x000fe200078e00ff */
[----:B------:R-:W-:Y:S01]  /*2040*/  SHF.L.U64.HI R104, R13, R3, c[0x0][0x1e4] ;  /* 0x000079000d687619 */ /* 0x000fe20000010203 */
[----:B------:R-:W-:Y:S01]  /*2050*/  IMAD R3, R10, c[0x0][0x208], RZ ;  /* 0x000082000a037a24 */ /* 0x000fe200078e02ff */
[----:B------:R-:W-:Y:S01]  /*2060*/  @P6 LEA.HI.X R9, R6, c[0x0][0x1cc], R0, 0x1, P0 ;  /* 0x0000730006096a11 */ /* 0x000fe200000f0c00 */
[----:B------:R-:W-:Y:S01]  /*2070*/  IMAD.SHL.U32 R13, R22, 0x8, RZ ;  /* 0x00000008160d7824 */ /* 0x000fe200078e00ff */
[----:B------:R-:W-:Y:S01]  /*2080*/  @P5 IADD3 R7, P0, R103, R6, RZ ;  /* 0x0000000667075210 */ /* 0x000fe20007f1e0ff */
[----:B------:R-:W-:Y:S01]  /*2090*/  IMAD R3, R96, c[0x0][0x20c], R3 ;  /* 0x0000830060037a24 */ /* 0x000fe200078e0203 */
[----:B------:R-:W-:Y:S01]  /*20a0*/  P2R R19, PR, RZ, 0x8 ;  /* 0x00000008ff137803 */ /* 0x000fe20000000000 */
[----:B------:R-:W-:-:S02]  /*20b0*/  ULDC UR6, c[0x0][0x324] ;  /* 0x0000c90000067ab9 */ /* 0x000fc40000000800 */
[----:B------:R-:W-:Y:S01]  /*20c0*/  @P5 IMAD.X R0, R104, 0x1, R0, P0 ;  /* 0x0000000168005824 */ /* 0x000fe200000e0600 */
[----:B------:R-:W-:Y:S01]  /*20d0*/  @P5 LEA R6, P0, R7, c[0x0][0x1c8], 0x1 ;  /* 0x0000720007065a11 */ /* 0x000fe200078008ff */
[----:B------:R-:W-:-:S03]  /*20e0*/  ULOP3.LUT UR6, URZ, UR6, URZ, 0x33, !UPT ;  /* 0x000000063f067292 */ /* 0x000fc6000f8e333f */
[----:B------:R-:W-:Y:S02]  /*20f0*/  @P5 LEA.HI.X R7, R7, c[0x0][0x1cc], R0, 0x1, P0 ;  /* 0x0000730007075a11 */ /* 0x000fe400000f0c00 */
[----:B------:R-:W-:Y:S01]  /*2100*/  LOP3.LUT R0, R11, 0x1c0, RZ, 0xc0, !PT ;  /* 0x000001c00b007812 */ /* 0x000fe200078ec0ff */
[----:B------:R-:W-:-:S03]  /*2110*/  IMAD.WIDE.U32 R10, R96, c[0x0][0x208], RZ ;  /* 0x00008200600a7a25 */ /* 0x000fc600078e00ff */
[----:B------:R-:W-:Y:S01]  /*2120*/  LOP3.LUT R13, R0, 0x8, R13, 0xf8, !PT ;  /* 0x00000008000d7812 */ /* 0x000fe200078ef80d */
[----:B------:R-:W-:Y:S01]  /*2130*/  @!PT LDS RZ, [RZ] ;  /* 0x00000000fffff984 */ /* 0x000fe20000000800 */
[----:B------:R-:W-:Y:S01]  /*2140*/  @!PT LDS RZ, [RZ] ;  /* 0x00000000fffff984 */ /* 0x000fe20000000800 */
[----:B------:R-:W-:Y:S01]  /*2150*/  @!PT LDS RZ, [RZ] ;  /* 0x00000000fffff984 */ /* 0x000fe20000000800 */
[----:B------:R2:W-:Y:S01]  /*2160*/  @P6 LDGSTS.E.BYPASS.LTC128B.128 [R225+0x8100], [R8.64], !P4 ;  /* 0x0810000008e16fae */ /* 0x0005e2000e101d4c */
[----:B------:R-:W-:Y:S01]  /*2170*/  SHF.R.U32.HI R0, RZ, 0x3, R0 ;  /* 0x00000003ff007819 */ /* 0x000fe20000011600 */
[----:B------:R-:W-:Y:S01]  /*2180*/  IMAD.IADD R3, R11, 0x1, R3 ;  /* 0x000000010b037824 */ /* 0x000fe200078e0203 */
[C---:B------:R-:W-:Y:S01]  /*2190*/  LEA R12, P0, R10.reuse, R32, 0x6 ;  /* 0x000000200a0c7211 */ /* 0x040fe200078030ff */
[----:B------:R2:W-:Y:S01]  /*21a0*/  @P6 LDGSTS.E.BYPASS.LTC128B.128 [R225+0xa100], [R8.64+0x80], !P3 ;  /* 0x0a10008008e16fae */ /* 0x0005e2000d901d4c */
[----:B------:R-:W-:Y:S02]  /*21b0*/  LOP3.LUT R0, R13, R0, RZ, 0x3c, !PT ;  /* 0x000000000d007212 */ /* 0x000fe400078e3cff */
[----:B------:R-:W-:Y:S01]  /*21c0*/  LEA.HI.X R10, R10, R31, R3, 0x6, P0 ;  /* 0x0000001f0a0a7211 */ /* 0x000fe200000f3403 */
[----:B------:R2:W-:Y:S01]  /*21d0*/  @P6 LDGSTS.E.BYPASS.LTC128B.128 [R225+0xc100], [R8.64+0x100], !P2 ;  /* 0x0c10010008e16fae */ /* 0x0005e2000d101d4c */
[----:B------:R-:W-:Y:S01]  /*21e0*/  SEL R3, RZ, 0x8, P1 ;  /* 0x00000008ff037807 */ /* 0x000fe20000800000 */
[----:B------:R-:W-:-:S02]  /*21f0*/  IMAD R0, R29, 0x200, R0 ;  /* 0x000002001d007824 */ /* 0x000fc400078e0200 */
[----:B------:R2:W-:Y:S02]  /*2200*/  @P6 LDGSTS.E.BYPASS.LTC128B.128 [R225+0xe100], [R8.64+0x180], !P1 ;  /* 0x0e10018008e16fae */ /* 0x0005e4000c901d4c */
[----:B------:R-:W-:Y:S02]  /*2210*/  IMAD.IADD R18, R14, 0x1, R3 ;  /* 0x000000010e127824 */ /* 0x000fe400078e0203 */
[----:B------:R3:W-:Y:S01]  /*2220*/  @P5 LDGSTS.E.BYPASS.LTC128B.128 [R225+0x9100], [R6.64], !P4 ;  /* 0x0910000006e15fae */ /* 0x0007e2000e101d4c */
[----:B------:R-:W-:Y:S02]  /*2230*/  IMAD.SHL.U32 R196, R0, 0x2, RZ ;  /* 0x0000000200c47824 */ /* 0x000fe400078e00ff */
[----:B------:R-:W-:Y:S01]  /*2240*/  IMAD.MOV.U32 R3, RZ, RZ, c[0x0][0x208] ;  /* 0x00008200ff037624 */ /* 0x000fe200078e00ff */
[----:B------:R3:W-:Y:S01]  /*2250*/  @P5 LDGSTS.E.BYPASS.LTC128B.128 [R225+0xb100], [R6.64+0x80], !P3 ;  /* 0x0b10008006e15fae */ /* 0x0007e2000d901d4c */
[----:B------:R-:W-:Y:S02]  /*2260*/  LOP3.LUT P6, RZ, R18, 0x2, RZ, 0xc0, !PT ;  /* 0x0000000212ff7812 */ /* 0x000fe400078cc0ff */
[----:B------:R-:W-:Y:S01]  /*2270*/  IMAD.SHL.U32 R15, R3, 0x40, RZ ;  /* 0x00000040030f7824 */ /* 0x000fe200078e00ff */
[----:B------:R3:W-:Y:S01]  /*2280*/  @P5 LDGSTS.E.BYPASS.LTC128B.128 [R225+0xd100], [R6.64+0x100], !P2 ;  /* 0x0d10010006e15fae */ /* 0x0007e2000d101d4c */
[----:B------:R-:W-:-:S02]  /*2290*/  IADD3 R0, R196, 0x8100, RZ ;  /* 0x00008100c4007810 */ /* 0x000fc40007ffe0ff */
[----:B------:R-:W-:Y:S01]  /*22a0*/  SHF.L.U64.HI R13, R3, R17, c[0x0][0x20c] ;  /* 0x00008300030d7619 */ /* 0x000fe20000010211 */
[----:B------:R3:W-:Y:S01]  /*22b0*/  @P5 LDGSTS.E.BYPASS.LTC128B.128 [R225+0xf100], [R6.64+0x180], !P1 ;  /* 0x0f10018006e15fae */ /* 0x0007e2000c901d4c */
[----:B------:R-:W-:Y:S02]  /*22c0*/  LOP3.LUT P5, RZ, R28, 0x2, RZ, 0xc0, !PT ;  /* 0x000000021cff7812 */ /* 0x000fe400078ac0ff */
[----:B------:R-:W-:Y:S01]  /*22d0*/  IADD3 R3, -R22, c[0x0][0x1d0], -R97 ;  /* 0x0000740016037a10 */ /* 0x000fe20007ffe961 */
[----:B------:R-:W0:Y:S01]  /*22e0*/  LDGDEPBAR ;  /* 0x00000000000079af */ /* 0x000e220000000000 */
[----:B------:R-:W-:-:S09]  /*22f0*/  IADD3 R207, R196, 0x8120, RZ ;  /* 0x00008120c4cf7810 */ /* 0x000fd20007ffe0ff */
[----:B------:R-:W-:Y:S01]  /*2300*/  @P5 IADD3 R207, R0, -0x20, RZ ;  /* 0xffffffe000cf5810 */ /* 0x000fe20007ffe0ff */
[----:B------:R-:W-:Y:S01]  /*2310*/  IMAD R0, R98, 0x400, R5 ;  /* 0x0000040062007824 */ /* 0x000fe200078e0205 */
[----:B------:R-:W-:Y:S02]  /*2320*/  ISETP.LT.OR P5, PT, R3, 0x1, P4 ;  /* 0x000000010300780c */ /* 0x000fe400027a1670 */
[C---:B------:R-:W-:Y:S01]  /*2330*/  IADD3 R222, R207.reuse, 0x800, RZ ;  /* 0x00000800cfde7810 */ /* 0x040fe20007ffe0ff */
[----:B------:R-:W-:Y:S01]  /*2340*/  IMAD.SHL.U32 R203, R0, 0x2, RZ ;  /* 0x0000000200cb7824 */ /* 0x000fe200078e00ff */
[C---:B------:R-:W-:Y:S01]  /*2350*/  IADD3 R221, R207.reuse, 0x1000, RZ ;  /* 0x00001000cfdd7810 */ /* 0x040fe20007ffe0ff */
[----:B------:R-:W-:Y:S01]  /*2360*/  IMAD.MOV.U32 R0, RZ, RZ, 0x40 ;  /* 0x00000040ff007424 */ /* 0x000fe200078e00ff */
[C---:B------:R-:W-:Y:S01]  /*2370*/  IADD3 R220, R207.reuse, 0x1800, RZ ;  /* 0x00001800cfdc7810 */ /* 0x040fe20007ffe0ff */
[--C-:B------:R-:W-:Y:S01]  /*2380*/  IMAD R204, R4, 0x2, R203.reuse ;  /* 0x0000000204cc7824 */ /* 0x100fe200078e02cb */
[C---:B------:R-:W-:Y:S01]  /*2390*/  IADD3 R219, R207.reuse, 0x2000, RZ ;  /* 0x00002000cfdb7810 */ /* 0x040fe20007ffe0ff */
[C---:B------:R-:W-:Y:S01]  /*23a0*/  IMAD R206, R2.reuse, 0x2, R203 ;  /* 0x0000000202ce7824 */ /* 0x040fe200078e02cb */
[----:B------:R-:W-:Y:S01]  /*23b0*/  IADD3 R218, R207, 0x2800, RZ ;  /* 0x00002800cfda7810 */ /* 0x000fe20007ffe0ff */
[----:B------:R-:W-:Y:S01]  /*23c0*/  IMAD R205, R2, 0x2, R204 ;  /* 0x0000000202cd7824 */ /* 0x000fe200078e02cc */
[----:B------:R-:W-:-:S04]  /*23d0*/  DEPBAR.LE SB0, 0x1 ;  /* 0x000080400000791a */ /* 0x000fc80000000000 */
[----:B------:R-:W-:-:S04]  /*23e0*/  DEPBAR.LE SB0, 0x0 ;  /* 0x000080000000791a */ /* 0x000fc80000000000 */
[----:B------:R-:W-:Y:S01]  /*23f0*/  BAR.SYNC.DEFER_BLOCKING 0x0 ;  /* 0x0000000000007b1d */ /* 0x000fe20000010000 */
[C---:B---3--:R-:W-:Y:S02]  /*2400*/  LEA R6, P0, R12.reuse, c[0x0][0x1f8], 0x1 ;  /* 0x00007e000c067a11 */ /* 0x048fe400078008ff */
[----:B------:R-:W-:Y:S02]  /*2410*/  IADD3 R217, R207, 0x3000, RZ ;  /* 0x00003000cfd97810 */ /* 0x000fe40007ffe0ff */
[----:B------:R-:W-:Y:S02]  /*2420*/  LEA.HI.X R7, R12, c[0x0][0x1fc], R10, 0x1, P0 ;  /* 0x00007f000c077a11 */ /* 0x000fe400000f0c0a */
[----:B------:R-:W-:Y:S02]  /*2430*/  IADD3 R16, P0, R15, R6, RZ ;  /* 0x000000060f107210 */ /* 0x000fe40007f1e0ff */
[C---:B------:R-:W-:Y:S02]  /*2440*/  IADD3 R216, R207.reuse, 0x3800, RZ ;  /* 0x00003800cfd87810 */ /* 0x040fe40007ffe0ff */
[----:B------:R-:W-:Y:S01]  /*2450*/  IADD3 R215, R207, 0x4000, RZ ;  /* 0x00004000cfd77810 */ /* 0x000fe20007ffe0ff */
[----:B------:R-:W-:Y:S01]  /*2460*/  IMAD.X R17, R13, 0x1, R7, P0 ;  /* 0x000000010d117824 */ /* 0x000fe200000e0607 */
[----:B------:R-:W-:-:S02]  /*2470*/  ISETP.LT.OR P0, PT, R3, 0x1, !P6 ;  /* 0x000000010300780c */ /* 0x000fc40007701670 */
[----:B------:R-:W-:Y:S02]  /*2480*/  ISETP.LT.OR P6, PT, R3, 0x21, !P6 ;  /* 0x000000210300780c */ /* 0x000fe400077c1670 */
[C---:B------:R-:W-:Y:S02]  /*2490*/  IADD3 R214, R207.reuse, 0x4800, RZ ;  /* 0x00004800cfd67810 */ /* 0x040fe40007ffe0ff */
[C---:B------:R-:W-:Y:S02]  /*24a0*/  IADD3 R213, R207.reuse, 0x5000, RZ ;  /* 0x00005000cfd57810 */ /* 0x040fe40007ffe0ff */
[C---:B------:R-:W-:Y:S02]  /*24b0*/  IADD3 R212, R207.reuse, 0x5800, RZ ;  /* 0x00005800cfd47810 */ /* 0x040fe40007ffe0ff */
[C---:B------:R-:W-:Y:S01]  /*24c0*/  IADD3 R211, R207.reuse, 0x6000, RZ ;  /* 0x00006000cfd37810 */ /* 0x040fe20007ffe0ff */
[----:B-1----:R-:W-:Y:S01]  /*24d0*/  LDSM.16.M88.4 R24, [R196+0x8100] ;  /* 0x00810000c418783b */ /* 0x002fe20000000200 */
[----:B------:R-:W-:-:S02]  /*24e0*/  IADD3 R210, R207, 0x6800, RZ ;  /* 0x00006800cfd27810 */ /* 0x000fc40007ffe0ff */
[C---:B------:R-:W-:Y:S01]  /*24f0*/  IADD3 R209, R207.reuse, 0x7000, RZ ;  /* 0x00007000cfd17810 */ /* 0x040fe20007ffe0ff */
[----:B------:R-:W-:Y:S01]  /*2500*/  LDSM.16.M88.4 R20, [R196+0x8900] ;  /* 0x00890000c414783b */ /* 0x000fe20000000200 */
[----:B------:R-:W-:-:S03]  /*2510*/  IADD3 R208, R207, 0x7800, RZ ;  /* 0x00007800cfd07810 */ /* 0x000fc60007ffe0ff */
[----:B------:R-:W-:Y:S04]  /*2520*/  LDSM.16.M88.4 R36, [R196+0x9100] ;  /* 0x00910000c424783b */ /* 0x000fe80000000200 */
[----:B------:R-:W-:Y:S04]  /*2530*/  LDSM.16.M88.4 R48, [R196+0x9900] ;  /* 0x00990000c430783b */ /* 0x000fe80000000200 */
[----:B------:R-:W-:Y:S04]  /*2540*/  LDSM.16.M88.4 R44, [R207] ;  /* 0x00000000cf2c783b */ /* 0x000fe80000000200 */
[----:B------:R-:W-:Y:S04]  /*2550*/  LDSM.16.M88.4 R60, [R207+0x800] ;  /* 0x00080000cf3c783b */ /* 0x000fe80000000200 */
[----:B------:R-:W-:Y:S04]  /*2560*/  LDSM.16.M88.4 R64, [R207+0x1000] ;  /* 0x00100000cf40783b */ /* 0x000fe80000000200 */
[----:B------:R-:W-:Y:S04]  /*2570*/  LDSM.16.M88.4 R68, [R207+0x1800] ;  /* 0x00180000cf44783b */ /* 0x000fe80000000200 */
[----:B------:R-:W1:Y:S04]  /*2580*/  LDSM.16.M88.4 R12, [R203+0x10100] ;  /* 0x01010000cb0c783b */ /* 0x000e680000000200 */
[----:B--2---:R-:W2:Y:S04]  /*2590*/  LDSM.16.M88.4 R8, [R204+0x10100] ;  /* 0x01010000cc08783b */ /* 0x004ea80000000200 */
[----:B------:R-:W-:Y:S01]  /*25a0*/  @!PT LDS RZ, [RZ] ;  /* 0x00000000fffff984 */ /* 0x000fe20000000800 */
[----:B------:R-:W-:Y:S01]  /*25b0*/  @!PT LDS RZ, [RZ] ;  /* 0x00000000fffff984 */ /* 0x000fe20000000800 */
[----:B------:R-:W-:Y:S01]  /*25c0*/  @!PT LDS RZ, [RZ] ;  /* 0x00000000fffff984 */ /* 0x000fe20000000800 */
[----:B------:R3:W-:Y:S01]  /*25d0*/  LDGSTS.E.BYPASS.LTC128B.128 [R225+0x100], [R6.64], !P5 ;  /* 0x0010000006e17fae */ /* 0x0007e2000e901d4c */
[----:B------:R-:W-:-:S03]  /*25e0*/  LOP3.LUT P5, RZ, R18, 0x4, RZ, 0xc0, !PT ;  /* 0x0000000412ff7812 */ /* 0x000fc600078ac0ff */
[----:B------:R3:W-:Y:S01]  /*25f0*/  LDGSTS.E.BYPASS.LTC128B.128 [R225+0x2100], [R6.64+0x80], !P0 ;  /* 0x0210008006e17fae */ /* 0x0007e2000c101d4c */
[C---:B------:R-:W-:Y:S02]  /*2600*/  ISETP.LT.OR P0, PT, R3.reuse, 0x1, !P5 ;  /* 0x000000010300780c */ /* 0x040fe40006f01670 */
[----:B------:R-:W-:-:S11]  /*2610*/  ISETP.LT.OR P5, PT, R3, 0x21, !P5 ;  /* 0x000000210300780c */ /* 0x000fd60006fa1670 */
[----:B------:R3:W-:Y:S01]  /*2620*/  LDGSTS.E.BYPASS.LTC128B.128 [R225+0x4100], [R6.64+0x100], !P0 ;  /* 0x0410010006e17fae */ /* 0x0007e2000c101d4c */
[----:B------:R-:W-:-:S04]  /*2630*/  LOP3.LUT P0, RZ, R28, 0x4, RZ, 0xc0, !PT ;  /* 0x000000041cff7812 */ /* 0x000fc8000780c0ff */
[----:B------:R-:W-:Y:S02]  /*2640*/  SEL R0, R0, 0xffffffc0, !P0 ;  /* 0xffffffc000007807 */ /* 0x000fe40004000000 */
[----:B------:R-:W-:-:S03]  /*2650*/  LOP3.LUT P0, RZ, R18, 0x8, RZ, 0xc0, !PT ;  /* 0x0000000812ff7812 */ /* 0x000fc6000780c0ff */
[----:B------:R-:W-:Y:S01]  /*2660*/  IMAD.IADD R202, R196, 0x1, R0 ;  /* 0x00000001c4ca7824 */ /* 0x000fe200078e0200 */
[C---:B------:R-:W-:Y:S01]  /*2670*/  ISETP.LT.OR P3, PT, R3.reuse, 0x1, !P0 ;  /* 0x000000010300780c */ /* 0x040fe20004761670 */
[----:B------:R-:W-:Y:S01]  /*2680*/  IMAD.IADD R201, R0, 0x1, R207 ;  /* 0x0000000100c97824 */ /* 0x000fe200078e02cf */
[C---:B------:R-:W-:Y:S01]  /*2690*/  ISETP.LT.OR P0, PT, R3.reuse, 0x21, !P0 ;  /* 0x000000210300780c */ /* 0x040fe20004701670 */
[C---:B-1----:R-:W-:Y:S08]  /*26a0*/  HMMA.16816.F32.BF16 R40, R12.reuse, R24, RZ ;  /* 0x000000180c28723c */ /* 0x042ff000000418ff */
[----:B------:R-:W-:Y:S02]  /*26b0*/  HMMA.16816.F32.BF16 R32, R12, R26, RZ ;  /* 0x0000001a0c20723c */ /* 0x000fe400000418ff */
[----:B------:R3:W-:Y:S01]  /*26c0*/  LDGSTS.E.BYPASS.LTC128B.128 [R225+0x6100], [R6.64+0x180], !P3 ;  /* 0x0610018006e17fae */ /* 0x0007e2000d901d4c */
[----:B------:R-:W-:-:S05]  /*26d0*/  ISETP.LT.OR P3, PT, R3, 0x21, P4 ;  /* 0x000000210300780c */ /* 0x000fca0002761670 */
[C---:B------:R-:W-:Y:S08]  /*26e0*/  HMMA.16816.F32.BF16 R28, R12.reuse, R20, RZ ;  /* 0x000000140c1c723c */ /* 0x040ff000000418ff */
[----:B------:R1:W-:Y:S01]  /*26f0*/  LDGSTS.E.BYPASS.LTC128B.128 [R225+0x1100], [R16.64], !P3 ;  /* 0x0110000010e17fae */ /* 0x0003e2000d901d4c */
[----:B------:R-:W-:Y:S01]  /*2700*/  ISETP.NE.AND P3, PT, R19, RZ, PT ;  /* 0x000000ff1300720c */ /* 0x000fe20003f65270 */
[----:B------:R-:W-:Y:S02]  /*2710*/  HMMA.16816.F32.BF16 R24, R12, R22, RZ ;  /* 0x000000160c18723c */ /* 0x000fe400000418ff */
[----:B------:R1:W-:Y:S01]  /*2720*/  LDGSTS.E.BYPASS.LTC128B.128 [R225+0x3100], [R16.64+0x80], !P6 ;  /* 0x0310008010e17fae */ /* 0x0003e2000f101d4c */
[----:B------:R-:W-:-:S03]  /*2730*/  ISETP.GT.AND P6, PT, R96, R233, PT ;  /* 0x000000e96000720c */ /* 0x000fc60003fc4270 */
[----:B------:R1:W-:Y:S01]  /*2740*/  LDGSTS.E.BYPASS.LTC128B.128 [R225+0x5100], [R16.64+0x100], !P5 ;  /* 0x0510010010e17fae */ /* 0x0003e2000e901d4c */
[----:B------:R-:W-:Y:S01]  /*2750*/  PLOP3.LUT P5, PT, PT, PT, UP2, 0x80, 0x0 ;  /* 0x000000000000781c */ /* 0x000fe20003faf028 */
[----:B------:R-:W-:Y:S02]  /*2760*/  HMMA.16816.F32.BF16 R20, R12, R36, RZ ;  /* 0x000000240c14723c */ /* 0x000fe400000418ff */
[----:B------:R1:W-:Y:S01]  /*2770*/  LDGSTS.E.BYPASS.LTC128B.128 [R225+0x7100], [R16.64+0x180], !P0 ;  /* 0x0710018010e17fae */ /* 0x0003e2000c101d4c */
[----:B---3--:R-:W-:-:S03]  /*2780*/  LEA.HI R7, R100, R156, RZ, 0x2 ;  /* 0x0000009c64077211 */ /* 0x008fc600078f10ff */
[----:B------:R-:W-:Y:S02]  /*2790*/  LDSM.16.M88.4 R76, [R202+0x8100] ;  /* 0x00810000ca4c783b */ /* 0x000fe40000000200 */
[C---:B------:R-:W-:Y:S01]  /*27a0*/  HMMA.16816.F32.BF16 R52, R12.reuse, R38, RZ ;  /* 0x000000260c34723c */ /* 0x040fe200000418ff */
[----:B------:R-:W-:Y:S01]  /*27b0*/  @P6 IADD3 R0, R185, -0x2, RZ ;  /* 0xfffffffeb9006810 */ /* 0x000fe20007ffe0ff */
[----:B------:R-:W-:Y:S03]  /*27c0*/  LDSM.16.M88.4 R72, [R202+0x9900] ;  /* 0x00990000ca48783b */ /* 0x000fe60000000200 */
[----:B------:R-:W-:Y:S01]  /*27d0*/  @P6 SHF.R.S32.HI R6, RZ, 0x1f, R0 ;  /* 0x0000001fff066819 */ /* 0x000fe20000011400 */
[----:B------:R-:W-:Y:S01]  /*27e0*/  LDSM.16.M88.4 R88, [R201+0x1000] ;  /* 0x00100000c958783b */ /* 0x000fe20000000200 */
[----:B------:R-:W-:Y:S01]  /*27f0*/  @P6 IMAD R3, R101, R0, RZ ;  /* 0x0000000065036224 */ /* 0x000fe200078e02ff */
[----:B------:R-:W-:Y:S02]  /*2800*/  HMMA.16816.F32.BF16 R36, R12, R48, RZ ;  /* 0x000000300c24723c */ /* 0x000fe400000418ff */
[----:B------:R-:W-:Y:S01]  /*2810*/  LDSM.16.M88.4 R84, [R196+0xa100] ;  /* 0x00a10000c454783b */ /* 0x000fe20000000200 */
[----:B------:R-:W-:-:S03]  /*2820*/  @P6 IMAD R3, R6, R102, R3 ;  /* 0x0000006606036224 */ /* 0x000fc600078e0203 */
[----:B------:R-:W-:Y:S02]  /*2830*/  LDSM.16.M88.4 R80, [R196+0xa900] ;  /* 0x00a90000c450783b */ /* 0x000fe40000000200 */
[----:B------:R-:W-:Y:S02]  /*2840*/  HMMA.16816.F32.BF16 R56, R12, R50, RZ ;  /* 0x000000320c38723c */ /* 0x000fe400000418ff */
[----:B------:R-:W-:Y:S04]  /*2850*/  LDSM.16.M88.4 R92, [R196+0xe100] ;  /* 0x00e10000c45c783b */ /* 0x000fe80000000200 */
[----:B-1----:R-:W1:Y:S02]  /*2860*/  LDSM.16.M88.4 R16, [R206+0x10100] ;  /* 0x01010000ce10783b */ /* 0x002e640000000200 */
[C---:B--2---:R-:W-:Y:S02]  /*2870*/  HMMA.16816.F32.BF16 R12, R8.reuse, R44, R40 ;  /* 0x0000002c080c723c */ /* 0x044fe40000041828 */
[----:B------:R-:W0:Y:S06]  /*2880*/  LDGDEPBAR ;  /* 0x00000000000079af */ /* 0x000e2c0000000000 */
[C---:B------:R-:W-:Y:S01]  /*2890*/  HMMA.16816.F32.BF16 R48, R8.reuse, R46, R32 ;  /* 0x0000002e0830723c */ /* 0x040fe20000041820 */
[----:B------:R-:W2:Y:S07]  /*28a0*/  LDSM.16.M88.4 R32, [R202+0x8900] ;  /* 0x00890000ca20783b */ /* 0x000eae0000000200 */
[C---:B------:R-:W-:Y:S01]  /*28b0*/  HMMA.16816.F32.BF16 R44, R8.reuse, R60, R28 ;  /* 0x0000003c082c723c */ /* 0x040fe2000004181c */
[----:B------:R-:W3:Y:S07]  /*28c0*/  LDSM.16.M88.4 R28, [R202+0x9100] ;  /* 0x00910000ca1c783b */ /* 0x000eee0000000200 */
[C---:B------:R-:W-:Y:S08]  /*28d0*/  HMMA.16816.F32.BF16 R40, R8.reuse, R62, R24 ;  /* 0x0000003e0828723c */ /* 0x040ff00000041818 */
[C---:B------:R-:W-:Y:S08]  /*28e0*/  HMMA.16816.F32.BF16 R24, R8.reuse, R64, R20 ;  /* 0x000000400818723c */ /* 0x040ff00000041814 */
[C---:B------:R-:W-:Y:S08]  /*28f0*/  HMMA.16816.F32.BF16 R20, R8.reuse, R66, R52 ;  /* 0x000000420814723c */ /* 0x040ff00000041834 */
[C---:B------:R-:W-:Y:S08]  /*2900*/  HMMA.16816.F32.BF16 R36, R8.reuse, R68, R36 ;  /* 0x000000440824723c */ /* 0x040ff00000041824 */
[----:B------:R-:W-:Y:S01]  /*2910*/  HMMA.16816.F32.BF16 R64, R8, R70, R56 ;  /* 0x000000460840723c */ /* 0x000fe20000041838 */
[----:B------:R-:W-:Y:S04]  /*2920*/  LDSM.16.M88.4 R68, [R201] ;  /* 0x00000000c944783b */ /* 0x000fe80000000200 */
[----:B------:R-:W-:Y:S03]  /*2930*/  LDSM.16.M88.4 R8, [R203+0x14100] ;  /* 0x01410000cb08783b */ /* 0x000fe60000000200 */
[C---:B-1----:R-:W-:Y:S01]  /*2940*/  HMMA.16816.F32.BF16 R60, R16.reuse, R76, R12 ;  /* 0x0000004c103c723c */ /* 0x042fe2000004180c */
[----:B------:R-:W1:Y:S07]  /*2950*/  LDSM.16.M88.4 R12, [R205+0x10100] ;  /* 0x01010000cd0c783b */ /* 0x000e6e0000000200 */
[C---:B------:R-:W-:Y:S01]  /*2960*/  HMMA.16816.F32.BF16 R56, R16.reuse, R78, R48 ;  /* 0x0000004e1038723c */ /* 0x040fe20000041830 */
[----:B------:R-:W4:Y:S07]  /*2970*/  LDSM.16.M88.4 R76, [R201+0x800] ;  /* 0x00080000c94c783b */ /* 0x000f2e0000000200 */
[C---:B--2---:R-:W-:Y:S08]  /*2980*/  HMMA.16816.F32.BF16 R48, R16.reuse, R32, R44 ;  /* 0x000000201030723c */ /* 0x044ff0000004182c */
[C---:B------:R-:W-:Y:S08]  /*2990*/  HMMA.16816.F32.BF16 R52, R16.reuse, R34, R40 ;  /* 0x000000221034723c */ /* 0x040ff00000041828 */
[C---:B------:R-:W-:Y:S01]  /*29a0*/  HMMA.16816.F32.BF16 R32, R16.reuse, R72, R36 ;  /* 0x000000481020723c */ /* 0x040fe20000041824 */
[----:B------:R-:W2:Y:S07]  /*29b0*/  LDSM.16.M88.4 R36, [R201+0x1800] ;  /* 0x00180000c924783b */ /* 0x000eae0000000200 */
[C---:B---3--:R-:W-:Y:S08]  /*29c0*/  HMMA.16816.F32.BF16 R44, R16.reuse, R28, R24 ;  /* 0x0000001c102c723c */ /* 0x048ff00000041818 */
[C---:B------:R-:W-:Y:S08]  /*29d0*/  HMMA.16816.F32.BF16 R24, R16.reuse, R30, R20 ;  /* 0x0000001e1018723c */ /* 0x040ff00000041814 */
[----:B------:R-:W-:Y:S01]  /*29e0*/  HMMA.16816.F32.BF16 R20, R16, R74, R64 ;  /* 0x0000004a1014723c */ /* 0x000fe20000041840 */
[----:B------:R-:W3:Y:S04]  /*29f0*/  LDSM.16.M88.4 R72, [R196+0xb100] ;  /* 0x00b10000c448783b */ /* 0x000ee80000000200 */
[----:B------:R-:W5:Y:S03]  /*2a00*/  LDSM.16.M88.4 R64, [R196+0xb900] ;  /* 0x00b90000c440783b */ /* 0x000f660000000200 */
[C---:B-1----:R-:W-:Y:S01]  /*2a10*/  HMMA.16816.F32.BF16 R28, R12.reuse, R68, R60 ;  /* 0x000000440c1c723c */ /* 0x042fe2000004183c */
[----:B------:R-:W-:Y:S04]  /*2a20*/  LDSM.16.M88.4 R16, [R204+0x14100] ;  /* 0x01410000cc10783b */ /* 0x000fe80000000200 */
[----:B------:R-:W-:Y:S03]  /*2a30*/  LDSM.16.M88.4 R60, [R207+0x3000] ;  /* 0x00300000cf3c783b */ /* 0x000fe60000000200 */
[C---:B------:R-:W-:Y:S08]  /*2a40*/  HMMA.16816.F32.BF16 R40, R12.reuse, R70, R56 ;  /* 0x000000460c28723c */ /* 0x040ff00000041838 */
[C---:B----4-:R-:W-:Y:S08]  /*2a50*/  HMMA.16816.F32.BF16 R48, R12.reuse, R76, R48 ;  /* 0x0000004c0c30723c */ /* 0x050ff00000041830 */
[C---:B------:R-:W-:Y:S01]  /*2a60*/  HMMA.16816.F32.BF16 R52, R12.reuse, R78, R52 ;  /* 0x0000004e0c34723c */ /* 0x040fe20000041834 */
[----:B------:R-:W1:Y:S07]  /*2a70*/  LDSM.16.M88.4 R76, [R207+0x2000] ;  /* 0x00200000cf4c783b */ /* 0x000e6e0000000200 */
[C---:B------:R-:W-:Y:S08]  /*2a80*/  HMMA.16816.F32.BF16 R56, R12.reuse, R88, R44 ;  /* 0x000000580c38723c */ /* 0x040ff0000004182c */
[C---:B------:R-:W-:Y:S01]  /*2a90*/  HMMA.16816.F32.BF16 R68, R12.reuse, R90, R24 ;  /* 0x0000005a0c44723c */ /* 0x040fe20000041818 */
[----:B------:R-:W-:Y:S07]  /*2aa0*/  LDSM.16.M88.4 R88, [R202+0xb900] ;  /* 0x00b90000ca58783b */ /* 0x000fee0000000200 */
[C---:B--2---:R-:W-:Y:S01]  /*2ab0*/  HMMA.16816.F32.BF16 R44, R12.reuse, R36, R32 ;  /* 0x000000240c2c723c */ /* 0x044fe20000041820 */
[----:B------:R-:W2:Y:S07]  /*2ac0*/  LDSM.16.M88.4 R32, [R207+0x2800] ;  /* 0x00280000cf20783b */ /* 0x000eae0000000200 */
[----:B------:R-:W-:Y:S08]  /*2ad0*/  HMMA.16816.F32.BF16 R20, R12, R38, R20 ;  /* 0x000000260c14723c */ /* 0x000ff00000041814 */
[C---:B------:R-:W-:Y:S08]  /*2ae0*/  HMMA.16816.F32.BF16 R12, R8.reuse, R84, R28 ;  /* 0x00000054080c723c */ /* 0x040ff0000004181c */
[C---:B------:R-:W-:Y:S01]  /*2af0*/  HMMA.16816.F32.BF16 R28, R8.reuse, R86, R40 ;  /* 0x00000056081c723c */ /* 0x040fe20000041828 */
[----:B------:R-:W4:Y:S07]  /*2b00*/  LDSM.16.M88.4 R84, [R207+0x3800] ;  /* 0x00380000cf54783b */ /* 0x000f2e0000000200 */
[C---:B------:R-:W-:Y:S08]  /*2b10*/  HMMA.16816.F32.BF16 R24, R8.reuse, R80, R48 ;  /* 0x000000500818723c */ /* 0x040ff00000041830 */
[C---:B------:R-:W-:Y:S01]  /*2b20*/  HMMA.16816.F32.BF16 R40, R8.reuse, R82, R52 ;  /* 0x000000520828723c */ /* 0x040fe20000041834 */
[----:B------:R-:W-:Y:S04]  /*2b30*/  LDSM.16.M88.4 R52, [R202+0xa100] ;  /* 0x00a10000ca34783b */ /* 0x000fe80000000200 */
[----:B------:R-:W-:Y:S03]  /*2b40*/  LDSM.16.M88.4 R80, [R202+0xb100] ;  /* 0x00b10000ca50783b */ /* 0x000fe60000000200 */
[C---:B---3--:R-:W-:Y:S08]  /*2b50*/  HMMA.16816.F32.BF16 R56, R8.reuse, R72, R56 ;  /* 0x000000480838723c */ /* 0x048ff00000041838 */
[C---:B------:R-:W-:Y:S08]  /*2b60*/  HMMA.16816.F32.BF16 R68, R8.reuse, R74, R68 ;  /* 0x0000004a0844723c */ /* 0x040ff00000041844 */
[----:B-----5:R-:W-:Y:S08]  /*2b70*/  HMMA.16816.F32.BF16 R72, R8, R64, R44 ;  /* 0x000000400848723c */ /* 0x020ff0000004182c */
[C---:B-1----:R-:W-:Y:S01]  /*2b80*/  HMMA.16816.F32.BF16 R48, R16.reuse, R76, R12 ;  /* 0x0000004c1030723c */ /* 0x042fe2000004180c */
[----:B------:R-:W1:Y:S07]  /*2b90*/  LDSM.16.M88.4 R12, [R206+0x14100] ;  /* 0x01410000ce0c783b */ /* 0x000e6e0000000200 */
[----:B------:R-:W-:Y:S01]  /*2ba0*/  HMMA.16816.F32.BF16 R44, R16, R78, R28 ;  /* 0x0000004e102c723c */ /* 0x000fe2000004181c */
[----:B------:R-:W3:Y:S07]  /*2bb0*/  LDSM.16.M88.4 R76, [R202+0xa900] ;  /* 0x00a90000ca4c783b */ /* 0x000eee0000000200 */
[----:B------:R-:W-:Y:S01]  /*2bc0*/  HMMA.16816.F32.BF16 R64, R8, R66, R20 ;  /* 0x000000420840723c */ /* 0x000fe20000041814 */
[----:B------:R-:W-:Y:S07]  /*2bd0*/  LDSM.16.M88.4 R8, [R205+0x14100] ;  /* 0x01410000cd08783b */ /* 0x000fee0000000200 */
[C---:B--2---:R-:W-:Y:S08]  /*2be0*/  HMMA.16816.F32.BF16 R36, R16.reuse, R32, R24 ;  /* 0x000000201024723c */ /* 0x044ff00000041818 */
[C---:B------:R-:W-:Y:S01]  /*2bf0*/  HMMA.16816.F32.BF16 R32, R16.reuse, R34, R40 ;  /* 0x000000221020723c */ /* 0x040fe20000041828 */
[----:B------:R-:W-:Y:S07]  /*2c00*/  LDSM.16.M88.4 R40, [R201+0x3000] ;  /* 0x00300000c928783b */ /* 0x000fee0000000200 */
[C---:B------:R-:W-:Y:S08]  /*2c10*/  HMMA.16816.F32.BF16 R28, R16.reuse, R60, R56 ;  /* 0x0000003c101c723c */ /* 0x040ff00000041838 */
[C---:B------:R-:W-:Y:S01]  /*2c20*/  HMMA.16816.F32.BF16 R24, R16.reuse, R62, R68 ;  /* 0x0000003e1018723c */ /* 0x040fe20000041844 */
[----:B------:R-:W-:Y:S04]  /*2c30*/  LDSM.16.M88.4 R60, [R201+0x2000] ;  /* 0x00200000c93c783b */ /* 0x000fe80000000200 */
[----:B------:R-:W-:Y:S03]  /*2c40*/  LDSM.16.M88.4 R68, [R196+0xc100] ;  /* 0x00c10000c444783b */ /* 0x000fe60000000200 */
[C---:B----4-:R-:W-:Y:S01]  /*2c50*/  HMMA.16816.F32.BF16 R20, R16.reuse, R84, R72 ;  /* 0x000000541014723c */ /* 0x050fe20000041848 */
[----:B------:R-:W2:Y:S07]  /*2c60*/  LDSM.16.M88.4 R72, [R201+0x2800] ;  /* 0x00280000c948783b */ /* 0x000eae0000000200 */
[----:B------:R-:W-:Y:S01]  /*2c70*/  HMMA.16816.F32.BF16 R64, R16, R86, R64 ;  /* 0x000000561040723c */ /* 0x000fe20000041840 */
[----:B------:R-:W-:Y:S07]  /*2c80*/  LDSM.16.M88.4 R84, [R196+0xd100] ;  /* 0x00d10000c454783b */ /* 0x000fee0000000200 */
[C---:B-1----:R-:W-:Y:S08]  /*2c90*/  HMMA.16816.F32.BF16 R16, R12.reuse, R52, R48 ;  /* 0x000000340c10723c */ /* 0x042ff00000041830 */
[C---:B---3--:R-:W-:Y:S01]  /*2ca0*/  HMMA.16816.F32.BF16 R48, R12.reuse, R78, R32 ;  /* 0x0000004e0c30723c */ /* 0x048fe20000041820 */
[----:B------:R-:W1:Y:S07]  /*2cb0*/  LDSM.16.M88.4 R32, [R201+0x3800] ;  /* 0x00380000c920783b */ /* 0x000e6e0000000200 */
[C---:B------:R-:W-:Y:S08]  /*2cc0*/  HMMA.16816.F32.BF16 R56, R12.reuse, R54, R44 ;  /* 0x000000360c38723c */ /* 0x040ff0000004182c */
[C---:B------:R-:W-:Y:S08]  /*2cd0*/  HMMA.16816.F32.BF16 R52, R12.reuse, R76, R36 ;  /* 0x0000004c0c34723c */ /* 0x040ff00000041824 */
[C---:B------:R-:W-:Y:S08]  /*2ce0*/  HMMA.16816.F32.BF16 R44, R12.reuse, R80, R28 ;  /* 0x000000500c2c723c */ /* 0x040ff0000004181c */
[C---:B------:R-:W-:Y:S01]  /*2cf0*/  HMMA.16816.F32.BF16 R36, R12.reuse, R82, R24 ;  /* 0x000000520c24723c */ /* 0x040fe20000041818 */
[----:B------:R-:W-:Y:S07]  /*2d00*/  LDSM.16.M88.4 R80, [R196+0xc900] ;  /* 0x00c90000c450783b */ /* 0x000fee0000000200 */
[C---:B------:R-:W-:Y:S01]  /*2d10*/  HMMA.16816.F32.BF16 R28, R12.reuse, R88, R20 ;  /* 0x000000580c1c723c */ /* 0x040fe20000041814 */
[----:B------:R-:W3:Y:S07]  /*2d20*/  LDSM.16.M88.4 R20, [R203+0x18100] ;  /* 0x01810000cb14783b */ /* 0x000eee0000000200 */
[----:B------:R-:W-:Y:S01]  /*2d30*/  HMMA.16816.F32.BF16 R24, R12, R90, R64 ;  /* 0x0000005a0c18723c */ /* 0x000fe20000041840 */
[----:B------:R-:W4:Y:S07]  /*2d40*/  LDSM.16.M88.4 R88, [R196+0xd900] ;  /* 0x00d90000c458783b */ /* 0x000f2e0000000200 */
[C---:B--2---:R-:W-:Y:S08]  /*2d50*/  HMMA.16816.F32.BF16 R76, R8.reuse, R74, R48 ;  /* 0x0000004a084c723c */ /* 0x044ff00000041830 */
[C---:B------:R-:W-:Y:S08]  /*2d60*/  HMMA.16816.F32.BF16 R16, R8.reuse, R60, R16 ;  /* 0x0000003c0810723c */ /* 0x040ff00000041810 */
[C---:B------:R-:W-:Y:S08]  /*2d70*/  HMMA.16816.F32.BF16 R12, R8.reuse, R62, R56 ;  /* 0x0000003e080c723c */ /* 0x040ff00000041838 */
[C---:B------:R-:W-:Y:S01]  /*2d80*/  HMMA.16816.F32.BF16 R60, R8.reuse, R72, R52 ;  /* 0x00000048083c723c */ /* 0x040fe20000041834 */
[----:B------:R-:W-:Y:S07]  /*2d90*/  LDSM.16.M88.4 R72, [R207+0x5000] ;  /* 0x00500000cf48783b */ /* 0x000fee0000000200 */
[C---:B------:R-:W-:Y:S08]  /*2da0*/  HMMA.16816.F32.BF16 R64, R8.reuse, R40, R44 ;  /* 0x000000280840723c */ /* 0x040ff0000004182c */
[C---:B------:R-:W-:Y:S01]  /*2db0*/  HMMA.16816.F32.BF16 R56, R8.reuse, R42, R36 ;  /* 0x0000002a0838723c */ /* 0x040fe20000041824 */
[----:B------:R-:W-:Y:S04]  /*2dc0*/  LDSM.16.M88.4 R40, [R207+0x4000] ;  /* 0x00400000cf28783b */ /* 0x000fe80000000200 */
[----:B------:R-:W-:Y:S03]  /*2dd0*/  LDSM.16.M88.4 R36, [R207+0x4800] ;  /* 0x00480000cf24783b */ /* 0x000fe60000000200 */
[C---:B-1----:R-:W-:Y:S08]  /*2de0*/  HMMA.16816.F32.BF16 R52, R8.reuse, R32, R28 ;  /* 0x000000200834723c */ /* 0x042ff0000004181c */
[----:B------:R-:W-:Y:S01]  /*2df0*/  HMMA.16816.F32.BF16 R48, R8, R34, R24 ;  /* 0x000000220830723c */ /* 0x000fe20000041818 */
[----:B------:R-:W1:Y:S07]  /*2e00*/  LDSM.16.M88.4 R8, [R204+0x18100] ;  /* 0x01810000cc08783b */ /* 0x000e6e0000000200 */
[C---:B---3--:R-:W-:Y:S01]  /*2e10*/  HMMA.16816.F32.BF16 R24, R20.reuse, R82, R76 ;  /* 0x000000521418723c */ /* 0x048fe2000004184c */
[----:B------:R-:W2:Y:S07]  /*2e20*/  LDSM.16.M88.4 R76, [R207+0x5800] ;  /* 0x00580000cf4c783b */ /* 0x000eae0000000200 */
[C---:B------:R-:W-:Y:S01]  /*2e30*/  HMMA.16816.F32.BF16 R44, R20.reuse, R68, R16 ;  /* 0x00000044142c723c */ /* 0x040fe20000041810 */
[----:B------:R-:W-:Y:S07]  /*2e40*/  LDSM.16.M88.4 R16, [R206+0x18100] ;  /* 0x01810000ce10783b */ /* 0x000fee0000000200 */
[C---:B------:R-:W-:Y:S01]  /*2e50*/  HMMA.16816.F32.BF16 R28, R20.reuse, R80, R60 ;  /* 0x00000050141c723c */ /* 0x040fe2000004183c */
[----:B------:R-:W3:Y:S07]  /*2e60*/  LDSM.16.M88.4 R80, [R202+0xc100] ;  /* 0x00c10000ca50783b */ /* 0x000eee0000000200 */
[C---:B------:R-:W-:Y:S08]  /*2e70*/  HMMA.16816.F32.BF16 R32, R20.reuse, R70, R12 ;  /* 0x000000461420723c */ /* 0x040ff0000004180c */
[C---:B------:R-:W-:Y:S08]  /*2e80*/  HMMA.16816.F32.BF16 R12, R20.reuse, R84, R64 ;  /* 0x00000054140c723c */ /* 0x040ff00000041840 */
[C---:B------:R-:W-:Y:S01]  /*2e90*/  HMMA.16816.F32.BF16 R56, R20.reuse, R86, R56 ;  /* 0x000000561438723c */ /* 0x040fe20000041838 */
[----:B------:R-:W5:Y:S07]  /*2ea0*/  LDSM.16.M88.4 R84, [R202+0xc900] ;  /* 0x00c90000ca54783b */ /* 0x000f6e0000000200 */
[C---:B----4-:R-:W-:Y:S08]  /*2eb0*/  HMMA.16816.F32.BF16 R52, R20.reuse, R88, R52 ;  /* 0x000000581434723c */ /* 0x050ff00000041834 */
[----:B------:R-:W-:Y:S01]  /*2ec0*/  HMMA.16816.F32.BF16 R20, R20, R90, R48 ;  /* 0x0000005a1414723c */ /* 0x000fe20000041830 */
[----:B------:R-:W4:Y:S07]  /*2ed0*/  LDSM.16.M88.4 R88, [R202+0xd100] ;  /* 0x00d10000ca58783b */ /* 0x000f2e0000000200 */
[C---:B-1----:R-:W-:Y:S08]  /*2ee0*/  HMMA.16816.F32.BF16 R68, R8.reuse, R40, R44 ;  /* 0x000000280844723c */ /* 0x042ff0000004182c */
[C---:B------:R-:W-:Y:S08]  /*2ef0*/  HMMA.16816.F32.BF16 R60, R8.reuse, R36, R28 ;  /* 0x00000024083c723c */ /* 0x040ff0000004181c */
[C---:B------:R-:W-:Y:S01]  /*2f00*/  HMMA.16816.F32.BF16 R64, R8.reuse, R42, R32 ;  /* 0x0000002a0840723c */ /* 0x040fe20000041820 */
[----:B------:R-:W-:Y:S07]  /*2f10*/  LDSM.16.M88.4 R40, [R201+0x4000] ;  /* 0x00400000c928783b */ /* 0x000fee0000000200 */
[C---:B------:R-:W-:Y:S01]  /*2f20*/  HMMA.16816.F32.BF16 R48, R8.reuse, R38, R24 ;  /* 0x000000260830723c */ /* 0x040fe20000041818 */
[----:B------:R-:W1:Y:S07]  /*2f30*/  LDSM.16.M88.4 R36, [R202+0xd900] ;  /* 0x00d90000ca24783b */ /* 0x000e6e0000000200 */
[C---:B------:R-:W-:Y:S01]  /*2f40*/  HMMA.16816.F32.BF16 R32, R8.reuse, R72, R12 ;  /* 0x000000480820723c */ /* 0x040fe2000004180c */
[----:B------:R-:W1:Y:S07]  /*2f50*/  LDSM.16.M88.4 R12, [R205+0x18100] ;  /* 0x01810000cd0c783b */ /* 0x000e6e0000000200 */
[C---:B--2---:R-:W-:Y:S08]  /*2f60*/  HMMA.16816.F32.BF16 R44, R8.reuse, R76, R52 ;  /* 0x0000004c082c723c */ /* 0x044ff00000041834 */
[C---:B------:R-:W-:Y:S01]  /*2f70*/  HMMA.16816.F32.BF16 R24, R8.reuse, R78, R20 ;  /* 0x0000004e0818723c */ /* 0x040fe20000041814 */
[----:B------:R-:W2:Y:S07]  /*2f80*/  LDSM.16.M88.4 R76, [R201+0x4800] ;  /* 0x00480000c94c783b */ /* 0x000eae0000000200 */
[----:B------:R-:W-:Y:S01]  /*2f90*/  HMMA.16816.F32.BF16 R28, R8, R74, R56 ;  /* 0x0000004a081c723c */ /* 0x000fe20000041838 */
[----:B------:R-:W-:Y:S07]  /*2fa0*/  LDSM.16.M88.4 R8, [R203+0x1c100] ;  /* 0x01c10000cb08783b */ /* 0x000fee0000000200 */
[C---:B---3--:R-:W-:Y:S08]  /*2fb0*/  HMMA.16816.F32.BF16 R20, R16.reuse, R80, R68 ;  /* 0x000000501014723c */ /* 0x048ff00000041844 */
[C---:B-----5:R-:W-:Y:S08]  /*2fc0*/  HMMA.16816.F32.BF16 R56, R16.reuse, R84, R60 ;  /* 0x000000541038723c */ /* 0x060ff0000004183c */
[C---:B------:R-:W-:Y:S01]  /*2fd0*/  HMMA.16816.F32.BF16 R52, R16.reuse, R82, R64 ;  /* 0x000000521034723c */ /* 0x040fe20000041840 */
[----:B------:R-:W3:Y:S07]  /*2fe0*/  LDSM.16.M88.4 R80, [R201+0x5000] ;  /* 0x00500000c950783b */ /* 0x000eee0000000200 */
[C---:B------:R-:W-:Y:S01]  /*2ff0*/  HMMA.16816.F32.BF16 R60, R16.reuse, R86, R48 ;  /* 0x00000056103c723c */ /* 0x040fe20000041830 */
[----:B------:R-:W5:Y:S07]  /*3000*/  LDSM.16.M88.4 R84, [R201+0x5800] ;  /* 0x00580000c954783b */ /* 0x000f6e0000000200 */
[C---:B----4-:R-:W-:Y:S08]  /*3010*/  HMMA.16816.F32.BF16 R72, R16.reuse, R88, R32 ;  /* 0x000000581048723c */ /* 0x050ff00000041820 */
[C---:B------:R-:W-:Y:S01]  /*3020*/  HMMA.16816.F32.BF16 R68, R16.reuse, R90, R28 ;  /* 0x0000005a1044723c */ /* 0x040fe2000004181c */
[----:B------:R-:W-:Y:S07]  /*3030*/  LDSM.16.M88.4 R88, [R207+0x6000] ;  /* 0x00600000cf58783b */ /* 0x000fee0000000200 */
[C---:B-1----:R-:W-:Y:S01]  /*3040*/  HMMA.16816.F32.BF16 R64, R16.reuse, R36, R44 ;  /* 0x000000241040723c */ /* 0x042fe2000004182c */
[----:B------:R-:W-:Y:S07]  /*3050*/  LDSM.16.M88.4 R44, [R196+0xf100] ;  /* 0x00f10000c42c783b */ /* 0x000fee0000000200 */
[----:B------:R-:W-:Y:S01]  /*3060*/  HMMA.16816.F32.BF16 R48, R16, R38, R24 ;  /* 0x000000261030723c */ /* 0x000fe20000041818 */
[----:B------:R-:W1:Y:S04]  /*3070*/  LDSM.16.M88.4 R36, [R196+0xe900] ;  /* 0x00e90000c424783b */ /* 0x000e680000000200 */
[----:B------:R-:W-:Y:S03]  /*3080*/  LDSM.16.M88.4 R16, [R204+0x1c100] ;  /* 0x01c10000cc10783b */ /* 0x000fe60000000200 */
[C---:B------:R-:W-:Y:S08]  /*3090*/  HMMA.16816.F32.BF16 R32, R12.reuse, R40, R20 ;  /* 0x000000280c20723c */ /* 0x040ff00000041814 */
[C---:B------:R-:W-:Y:S08]  /*30a0*/  HMMA.16816.F32.BF16 R28, R12.reuse, R42, R52 ;  /* 0x0000002a0c1c723c */ /* 0x040ff00000041834 */
[C---:B--2---:R-:W-:Y:S08]  /*30b0*/  HMMA.16816.F32.BF16 R24, R12.reuse, R76, R56 ;  /* 0x0000004c0c18723c */ /* 0x044ff00000041838 */
[C---:B------:R-:W-:Y:S01]  /*30c0*/  HMMA.16816.F32.BF16 R20, R12.reuse, R78, R60 ;  /* 0x0000004e0c14723c */ /* 0x040fe2000004183c */
[----:B------:R-:W2:Y:S07]  /*30d0*/  LDSM.16.M88.4 R76, [R196+0xf900] ;  /* 0x00f90000c44c783b */ /* 0x000eae0000000200 */
[C---:B---3--:R-:W-:Y:S01]  /*30e0*/  HMMA.16816.F32.BF16 R40, R12.reuse, R80, R72 ;  /* 0x000000500c28723c */ /* 0x048fe20000041848 */
[----:B------:R-:W-:Y:S07]  /*30f0*/  LDSM.16.M88.4 R72, [R202+0xf100] ;  /* 0x00f10000ca48783b */ /* 0x000fee0000000200 */
[C---:B------:R-:W-:Y:S01]  /*3100*/  HMMA.16816.F32.BF16 R52, R12.reuse, R82, R68 ;  /* 0x000000520c34723c */ /* 0x040fe20000041844 */
[----:B------:R-:W3:Y:S07]  /*3110*/  LDSM.16.M88.4 R80, [R207+0x6800] ;  /* 0x00680000cf50783b */ /* 0x000eee0000000200 */
[C---:B-----5:R-:W-:Y:S01]  /*3120*/  HMMA.16816.F32.BF16 R56, R12.reuse, R84, R64 ;  /* 0x000000540c38723c */ /* 0x060fe20000041840 */
[----:B------:R-:W-:Y:S07]  /*3130*/  LDSM.16.M88.4 R64, [R202+0xe900] ;  /* 0x00e90000ca40783b */ /* 0x000fee0000000200 */
[----:B------:R-:W-:Y:S01]  /*3140*/  HMMA.16816.F32.BF16 R48, R12, R86, R48 ;  /* 0x000000560c30723c */ /* 0x000fe20000041830 */
[----:B------:R-:W-:Y:S07]  /*3150*/  LDSM.16.M88.4 R84, [R207+0x7000] ;  /* 0x00700000cf54783b */ /* 0x000fee0000000200 */
[C---:B------:R-:W-:Y:S08]  /*3160*/  HMMA.16816.F32.BF16 R32, R8.reuse, R92, R32 ;  /* 0x0000005c0820723c */ /* 0x040ff00000041820 */
[C---:B------:R-:W-:Y:S01]  /*3170*/  HMMA.16816.F32.BF16 R60, R8.reuse, R94, R28 ;  /* 0x0000005e083c723c */ /* 0x040fe2000004181c */
[----:B------:R-:W4:Y:S07]  /*3180*/  LDSM.16.M88.4 R92, [R207+0x7800] ;  /* 0x00780000cf5c783b */ /* 0x000f2e0000000200 */
[C---:B-1----:R-:W-:Y:S08]  /*3190*/  HMMA.16816.F32.BF16 R68, R8.reuse, R36, R24 ;  /* 0x000000240844723c */ /* 0x042ff00000041818 */
[C---:B------:R-:W-:Y:S08]  /*31a0*/  HMMA.16816.F32.BF16 R28, R8.reuse, R38, R20 ;  /* 0x00000026081c723c */ /* 0x040ff00000041814 */
[C---:B------:R-:W-:Y:S08]  /*31b0*/  HMMA.16816.F32.BF16 R24, R8.reuse, R44, R40 ;  /* 0x0000002c0818723c */ /* 0x040ff00000041828 */
[C---:B------:R-:W-:Y:S01]  /*31c0*/  HMMA.16816.F32.BF16 R20, R8.reuse, R46, R52 ;  /* 0x0000002e0814723c */ /* 0x040fe20000041834 */
[----:B------:R-:W-:Y:S07]  /*31d0*/  LDSM.16.M88.4 R44, [R202+0xe100] ;  /* 0x00e10000ca2c783b */ /* 0x000fee0000000200 */
[C---:B--2---:R-:W-:Y:S08]  /*31e0*/  HMMA.16816.F32.BF16 R12, R8.reuse, R76, R56 ;  /* 0x0000004c080c723c */ /* 0x044ff00000041838 */
[----:B------:R-:W-:Y:S01]  /*31f0*/  HMMA.16816.F32.BF16 R36, R8, R78, R48 ;  /* 0x0000004e0824723c */ /* 0x000fe20000041830 */
[----:B------:R-:W1:Y:S04]  /*3200*/  LDSM.16.M88.4 R8, [R206+0x1c100] ;  /* 0x01c10000ce08783b */ /* 0x000e680000000200 */
[----:B------:R-:W2:Y:S03]  /*3210*/  LDSM.16.M88.4 R76, [R202+0xf900] ;  /* 0x00f90000ca4c783b */ /* 0x000ea60000000200 */
[C---:B------:R-:W-:Y:S08]  /*3220*/  HMMA.16816.F32.BF16 R40, R16.reuse, R88, R32 ;  /* 0x000000581028723c */ /* 0x040ff00000041820 */
[C---:B------:R-:W-:Y:S08]  /*3230*/  HMMA.16816.F32.BF16 R52, R16.reuse, R90, R60 ;  /* 0x0000005a1034723c */ /* 0x040ff0000004183c */
[C---:B---3--:R-:W-:Y:S08]  /*3240*/  HMMA.16816.F32.BF16 R56, R16.reuse, R82, R28 ;  /* 0x000000521038723c */ /* 0x048ff0000004181c */
[C---:B------:R-:W-:Y:S01]  /*3250*/  HMMA.16816.F32.BF16 R60, R16.reuse, R80, R68 ;  /* 0x00000050103c723c */ /* 0x040fe20000041844 */
[----:B------:R-:W-:Y:S04]  /*3260*/  LDSM.16.M88.4 R68, [R201+0x6000] ;  /* 0x00600000c944783b */ /* 0x000fe80000000200 */
[----:B------:R-:W-:Y:S03]  /*3270*/  LDSM.16.M88.4 R80, [R201+0x6800] ;  /* 0x00680000c950783b */ /* 0x000fe60000000200 */
[C---:B----4-:R-:W-:Y:S01]  /*3280*/  HMMA.16816.F32.BF16 R28, R16.reuse, R92, R12 ;  /* 0x0000005c101c723c */ /* 0x050fe2000004180c */
[----:B------:R-:W3:Y:S07]  /*3290*/  LDSM.16.M88.4 R12, [R205+0x1c100] ;  /* 0x01c10000cd0c783b */ /* 0x000eee0000000200 */
[C---:B------:R-:W-:Y:S08]  /*32a0*/  HMMA.16816.F32.BF16 R32, R16.reuse, R86, R20 ;  /* 0x000000561020723c */ /* 0x040ff00000041814 */
[C---:B------:R-:W-:Y:S08]  /*32b0*/  HMMA.16816.F32.BF16 R48, R16.reuse, R84, R24 ;  /* 0x000000541030723c */ /* 0x040ff00000041818 */
[----:B------:R-:W-:Y:S08]  /*32c0*/  HMMA.16816.F32.BF16 R20, R16, R94, R36 ;  /* 0x0000005e1014723c */ /* 0x000ff00000041824 */
[C---:B-1----:R-:W-:Y:S08]  /*32d0*/  HMMA.16816.F32.BF16 R16, R8.reuse, R44, R40 ;  /* 0x0000002c0810723c */ /* 0x042ff00000041828 */
[C---:B--2---:R-:W-:Y:S08]  /*32e0*/  HMMA.16816.F32.BF16 R40, R8.reuse, R76, R28 ;  /* 0x0000004c0828723c */ /* 0x044ff0000004181c */
[C---:B------:R-:W-:Y:S08]  /*32f0*/  HMMA.16816.F32.BF16 R24, R8.reuse, R46, R52 ;  /* 0x0000002e0818723c */ /* 0x040ff00000041834 */
[C---:B------:R-:W-:Y:S08]  /*3300*/  HMMA.16816.F32.BF16 R36, R8.reuse, R64, R60 ;  /* 0x000000400824723c */ /* 0x040ff0000004183c */
[C---:B------:R-:W-:Y:S08]  /*3310*/  HMMA.16816.F32.BF16 R56, R8.reuse, R66, R56 ;  /* 0x000000420838723c */ /* 0x040ff00000041838 */
[C---:B------:R-:W-:Y:S08]  /*3320*/  HMMA.16816.F32.BF16 R48, R8.reuse, R72, R48 ;  /* 0x000000480830723c */ /* 0x040ff00000041830 */
[C---:B------:R-:W-:Y:S08]  /*3330*/  HMMA.16816.F32.BF16 R32, R8.reuse, R74, R32 ;  /* 0x0000004a0820723c */ /* 0x040ff00000041820 */
[----:B------:R-:W-:Y:S01]  /*3340*/  HMMA.16816.F32.BF16 R28, R8, R78, R20 ;  /* 0x0000004e081c723c */ /* 0x000fe20000041814 */
[----:B------:R-:W-:Y:S06]  /*3350*/  LDSM.16.M88.4 R20, [R201+0x7000] ;  /* 0x00700000c914783b */ /* 0x000fec0000000200 */
[----:B------:R-:W-:Y:S01]  /*3360*/  @P6 IMAD.WIDE.U32 R8, R0, R102, R106 ;  /* 0x0000006600086225 */ /* 0x000fe200078e006a */
[----:B------:R-:W-:Y:S01]  /*3370*/  LOP3.LUT R0, R99, 0xffffffe0, RZ, 0xc0, !PT ;  /* 0xffffffe063007812 */ /* 0x000fe200078ec0ff */
[----:B---3--:R-:W-:Y:S01]  /*3380*/  HMMA.16816.F32.BF16 R44, R12, R68, R16 ;  /* 0x000000440c2c723c */ /* 0x008fe20000041810 */
[----:B------:R-:W-:Y:S01]  /*3390*/  LOP3.LUT R10, R7, 0xfffffffc, RZ, 0xc0, !PT ;  /* 0xfffffffc070a7812 */ /* 0x000fe200078ec0ff */
[----:B------:R-:W1:Y:S01]  /*33a0*/  LDSM.16.M88.4 R16, [R201+0x7800] ;  /* 0x00780000c910783b */ /* 0x000e620000000200 */
[----:B------:R-:W-:Y:S01]  /*33b0*/  SHF.R.S32.HI R11, RZ, 0x1f, R98 ;  /* 0x0000001fff0b7819 */ /* 0x000fe20000011462 */
[----:B------:R-:W-:Y:S01]  /*33c0*/  IMAD.IADD R0, R156, 0x1, -R0 ;  /* 0x000000019c007824 */ /* 0x000fe200078e0a00 */
[----:B------:R-:W-:Y:S01]  /*33d0*/  @P6 LEA R6, P0, R8, c[0x0][0x1c8], 0x1 ;  /* 0x0000720008066a11 */ /* 0x000fe200078008ff */
[----:B------:R-:W-:Y:S01]  /*33e0*/  @P6 IMAD.IADD R7, R9, 0x1, R3 ;  /* 0x0000000109076824 */ /* 0x000fe200078e0203 */
[----:B------:R-:W-:Y:S01]  /*33f0*/  LEA.HI R3, R11, R98, RZ, 0x3 ;  /* 0x000000620b037211 */ /* 0x000fe200078f18ff */
[----:B------:R-:W-:Y:S01]  /*3400*/  IMAD.IADD R9, R156, 0x1, -R10 ;  /* 0x000000019c097824 */ /* 0x000fe200078e0a0a */
[----:B------:R-:W-:Y:S01]  /*3410*/  SHF.R.S32.HI R11, RZ, 0x1f, R0 ;  /* 0x0000001fff0b7819 */ /* 0x000fe20000011400 */
[----:B------:R-:W-:-:S04]  /*3420*/  DEPBAR.LE SB0, 0x0 ;  /* 0x000080000000791a */ /* 0x000fc80000000000 */
[----:B------:R-:W-:Y:S01]  /*3430*/  @P6 LEA.HI.X R7, R8, c[0x0][0x1cc], R7, 0x1, P0 ;  /* 0x0000730008076a11 */ /* 0x000fe200000f0c07 */
[----:B------:R-:W-:Y:S01]  /*3440*/  BAR.SYNC.DEFER_BLOCKING 0x0 ;  /* 0x0000000000007b1d */ /* 0x000fe20000010000 */
[----:B------:R-:W-:Y:S01]  /*3450*/  LOP3.LUT R10, R3, 0xffffff8, RZ, 0xc0, !PT ;  /* 0x0ffffff8030a7812 */ /* 0x000fe200078ec0ff */
[C---:B------:R-:W-:Y:S01]  /*3460*/  HMMA.16816.F32.BF16 R36, R12.reuse, R80, R36 ;  /* 0x000000500c24723c */ /* 0x040fe20000041824 */
[----:B------:R-:W-:Y:S02]  /*3470*/  LEA.HI R8, R9, R9, RZ, 0x1 ;  /* 0x0000000909087211 */ /* 0x000fe400078f08ff */
[----:B------:R-:W-:Y:S01]  /*3480*/  LEA.HI R3, R11, R0, RZ, 0x2 ;  /* 0x000000000b037211 */ /* 0x000fe200078f10ff */
[----:B------:R-:W-:Y:S01]  /*3490*/  IMAD.IADD R11, R98, 0x1, -R10 ;  /* 0x00000001620b7824 */ /* 0x000fe200078e0a0a */
[----:B------:R-:W-:Y:S02]  /*34a0*/  LOP3.LUT R8, R8, 0x1ffffffe, RZ, 0xc0, !PT ;  /* 0x1ffffffe08087812 */ /* 0x000fe400078ec0ff */
[----:B------:R-:W-:Y:S01]  /*34b0*/  LEA.HI.SX32 R10, R3, UR9, 0x1e ;  /* 0x00000009030a7c11 */ /* 0x000fe2000f8ff2ff */
[----:B------:R-:W-:Y:S01]  /*34c0*/  HMMA.16816.F32.BF16 R24, R12, R70, R24 ;  /* 0x000000460c18723c */ /* 0x000fe20000041818 */
[----:B------:R-:W-:Y:S01]  /*34d0*/  PLOP3.LUT P0, PT, PT, PT, UP2, 0x80, 0x0 ;  /* 0x000000000000781c */ /* 0x000fe20003f0f028 */
[----:B------:R-:W-:Y:S01]  /*34e0*/  IMAD.IADD R9, R9, 0x1, -R8 ;  /* 0x0000000109097824 */ /* 0x000fe200078e0a08 */
[----:B------:R-:W-:Y:S01]  /*34f0*/  LOP3.LUT R3, R3, 0x7ffffffc, RZ, 0xc0, !PT ;  /* 0x7ffffffc03037812 */ /* 0x000fe200078ec0ff */
[----:B------:R-:W-:-:S04]  /*3500*/  IMAD R8, R11, 0x10, R10 ;  /* 0x000000100b087824 */ /* 0x000fc800078e020a */
[----:B------:R-:W-:Y:S01]  /*3510*/  IMAD R52, R9, 0x8, R8 ;  /* 0x0000000809347824 */ /* 0x000fe200078e0208 */
[C---:B------:R-:W-:Y:S01]  /*3520*/  HMMA.16816.F32.BF16 R80, R12.reuse, R82, R56 ;  /* 0x000000520c50723c */ /* 0x040fe20000041838 */
[----:B------:R-:W-:Y:S02]  /*3530*/  IMAD.IADD R3, R0, 0x1, -R3 ;  /* 0x0000000100037824 */ /* 0x000fe400078e0a03 */
[----:B------:R-:W-:Y:S01]  /*3540*/  @P5 IMAD.HI.U32 R9, R52, c[0x0][0x2c8], RZ ;  /* 0x0000b20034095a27 */ /* 0x000fe200078e00ff */
[----:B------:R-:W-:Y:S01]  /*3550*/  @P6 LEA R8, P5, R103, R6, 0x1 ;  /* 0x0000000667086211 */ /* 0x000fe200078a08ff */
[----:B------:R-:W-:Y:S01]  /*3560*/  @!PT LDS RZ, [RZ] ;  /* 0x00000000fffff984 */ /* 0x000fe20000000800 */
[----:B------:R-:W-:Y:S01]  /*3570*/  @!PT LDS RZ, [RZ] ;  /* 0x00000000fffff984 */ /* 0x000fe20000000800 */
[----:B------:R-:W-:Y:S01]  /*3580*/  @!PT LDS RZ, [RZ] ;  /* 0x00000000fffff984 */ /* 0x000fe20000000800 */
[----:B------:R2:W-:Y:S02]  /*3590*/  @P6 LDGSTS.E.BYPASS.LTC128B.128 [R225+0x8100], [R6.64], !P4 ;  /* 0x0810000006e16fae */ /* 0x0005e4000e101d4c */
[----:B------:R-:W-:Y:S01]  /*35a0*/  IMAD.MOV.U32 R10, RZ, RZ, R52 ;  /* 0x000000ffff0a7224 */ /* 0x000fe200078e0034 */
[----:B------:R-:W-:Y:S01]  /*35b0*/  @P0 SHF.R.U32.HI R10, RZ, c[0x0][0x2cc], R9 ;  /* 0x0000b300ff0a0a19 */ /* 0x000fe20000011609 */
[----:B------:R2:W-:Y:S01]  /*35c0*/  @P6 LDGSTS.E.BYPASS.LTC128B.128 [R225+0xa100], [R6.64+0x80], !P3 ;  /* 0x0a10008006e16fae */ /* 0x0005e2000d901d4c */
[----:B-1----:R-:W-:Y:S01]  /*35d0*/  HMMA.16816.F32.BF16 R40, R12, R16, R40 ;  /* 0x000000100c28723c */ /* 0x002fe20000041828 */
[----:B------:R-:W-:Y:S01]  /*35e0*/  IMAD.SHL.U32 R246, R3, 0x2, RZ ;  /* 0x0000000203f67824 */ /* 0x000fe200078e00ff */
[----:B------:R-:W-:Y:S01]  /*35f0*/  PLOP3.LUT P0, PT, PT, PT, UP1, 0x40, 0x0 ;  /* 0x000000000000781c */ /* 0x000fe20003f0e818 */
[----:B------:R2:W-:Y:S01]  /*3600*/  @P6 LDGSTS.E.BYPASS.LTC128B.128 [R225+0xc100], [R6.64+0x100], !P2 ;  /* 0x0c10010006e16fae */ /* 0x0005e2000d101d4c */
[----:B------:R-:W-:-:S03]  /*3610*/  @P6 LEA.HI.X R9, R103, R7, R104, 0x1, P5 ;  /* 0x0000000767096211 */ /* 0x000fc600028f0c68 */
[----:B------:R2:W-:Y:S01]  /*3620*/  @P6 LDGSTS.E.BYPASS.LTC128B.128 [R225+0xe100], [R6.64+0x180], !P1 ;  /* 0x0e10018006e16fae */ /* 0x0005e2000c901d4c */
[----:B------:R-:W-:Y:S01]  /*3630*/  IMAD.MOV.U32 R16, RZ, RZ, 0x1 ;  /* 0x00000001ff107424 */ /* 0x000fe200078e00ff */
[C---:B------:R-:W-:Y:S02]  /*3640*/  HMMA.16816.F32.BF16 R48, R12.reuse, R20, R48 ;  /* 0x000000140c30723c */ /* 0x040fe40000041830 */
[----:B------:R-:W-:Y:S02]  /*3650*/  STL [R1+0x3c], R52 ;  /* 0x00003c3401007387 */ /* 0x000fe40000100800 */
[----:B------:R-:W-:Y:S02]  /*3660*/  IADD3 R0, -R97, c[0x0][0x1d0], R16 ;  /* 0x0000740061007a10 */ /* 0x000fe40007ffe110 */
[----:B------:R1:W-:Y:S02]  /*3670*/  @P6 LDGSTS.E.BYPASS.LTC128B.128 [R225+0x9100], [R8.64], !P4 ;  /* 0x0910000008e16fae */ /* 0x0003e4000e101d4c */
[----:B------:R-:W-:Y:S01]  /*3680*/  IADD3 R0, R0, -c[0x0][0x168], -R246 ;  /* 0x80005a0000007a10 */ /* 0x000fe20007ffe8f6 */
[C---:B------:R-:W-:Y:S01]  /*3690*/  HMMA.16816.F32.BF16 R32, R12.reuse, R22, R32 ;  /* 0x000000160c20723c */ /* 0x040fe20000041820 */
[----:B------:R1:W-:Y:S04]  /*36a0*/  @P6 LDGSTS.E.BYPASS.LTC128B.128 [R225+0xb100], [R8.64+0x80], !P3 ;  /* 0x0b10008008e16fae */ /* 0x0003e8000d901d4c */
[----:B------:R1:W-:Y:S03]  /*36b0*/  @P6 LDGSTS.E.BYPASS.LTC128B.128 [R225+0xd100], [R8.64+0x100], !P2 ;  /* 0x0d10010008e16fae */ /* 0x0003e6000d101d4c */
[----:B------:R-:W-:Y:S01]  /*36c0*/  HMMA.16816.F32.BF16 R28, R12, R18, R28 ;  /* 0x000000120c1c723c */ /* 0x000fe2000004181c */
[----:B------:R1:W-:Y:S04]  /*36d0*/  @P6 LDGSTS.E.BYPASS.LTC128B.128 [R225+0xf100], [R8.64+0x180], !P1 ;  /* 0x0f10018008e16fae */ /* 0x0003e8000c901d4c */
[----:B------:R-:W0:Y:S01]  /*36e0*/  LDGDEPBAR ;  /* 0x00000000000079af */ /* 0x000e220000000000 */
[----:B--2---:R-:W-:-:S03]  /*36f0*/  IADD3 R7, R0, c[0x0][0x328], RZ ;  /* 0x0000ca0000077a10 */ /* 0x004fc60007ffe0ff */
[----:B------:R-:W2:Y:S01]  /*3700*/  SHFL.IDX PT, R6, R10, RZ, 0x1c1f ;  /* 0x001c1fff0a067589 */ /* 0x000ea200000e0000 */
[----:B-1----:R-:W-:Y:S02]  /*3710*/  IADD3 R9, R0, UR6, RZ ;  /* 0x0000000600097c10 */ /* 0x002fe4000fffe0ff */
[----:B------:R-:W-:Y:S01]  /*3720*/  IADD3 R8, -R246, c[0x0][0x1d0], -R97 ;  /* 0x00007400f6087a10 */ /* 0x000fe20007ffe961 */
[--C-:B--2---:R-:W-:Y:S02]  /*3730*/  IMAD.IADD R3, R7, 0x1, R6.reuse ;  /* 0x0000000107037824 */ /* 0x104fe400078e0206 */
[----:B------:R-:W-:-:S03]  /*3740*/  IMAD.IADD R0, R9, 0x1, R6 ;  /* 0x0000000109007824 */ /* 0x000fc600078e0206 */
[----:B------:R-:W-:Y:S01]  /*3750*/  IMNMX R3, R3, R8, PT ;  /* 0x0000000803037217 */ /* 0x000fe20003800200 */
[----:B------:R-:W-:Y:S05]  /*3760*/  @P0 BRA `(.L_x_1593) ;  /* 0x0000014000000947 */ /* 0x000fea0003800000 */
[----:B------:R-:W-:Y:S01]  /*3770*/  IADD3 R6, R6, c[0x0][0x1d0], RZ ;  /* 0x0000740006067a10 */ /* 0x000fe20007ffe0ff */
[----:B------:R-:W-:Y:S03]  /*3780*/  BSSY B0, `(.L_x_1594) ;  /* 0x000000d000007945 */ /* 0x000fe60003800000 */
[----:B------:R-:W-:-:S04]  /*3790*/  IADD3 R6, R6, -c[0x0][0x168], RZ ;  /* 0x80005a0006067a10 */ /* 0x000fc80007ffe0ff */
[----:B------:R-:W-:-:S13]  /*37a0*/  ISETP.GT.AND P0, PT, R6, -0x1, PT ;  /* 0xffffffff0600780c */ /* 0x000fda0003f04270 */
[----:B------:R-:W-:Y:S05]  /*37b0*/  @P0 BRA `(.L_x_1595) ;  /* 0x0000006000000947 */ /* 0x000fea0003800000 */
[----:B------:R-:W-:Y:S02]  /*37c0*/  ISETP.NE.AND P0, PT, R16, c[0x0][0x32c], PT ;  /* 0x0000cb0010007a0c */ /* 0x000fe40003f05270 */
[----:B------:R-:W-:-:S11]  /*37d0*/  LOP3.LUT R6, RZ, R6, RZ, 0x33, !PT ;  /* 0x00000006ff067212 */ /* 0x000fd600078e33ff */
[----:B------:R-:W-:-:S05]  /*37e0*/  @P0 IMAD.HI.U32 R11, R6, c[0x0][0x330], RZ ;  /* 0x0000cc00060b0a27 */ /* 0x000fca00078e00ff */
[----:B------:R-:W-:-:S04]  /*37f0*/  @P0 SHF.R.U32.HI R6, RZ, c[0x0][0x334], R11 ;  /* 0x0000cd00ff060a19 */ /* 0x000fc8000001160b */
[----:B------:R-:W-:Y:S01]  /*3800*/  LOP3.LUT R6, RZ, R6, RZ, 0x33, !PT ;  /* 0x00000006ff067212 */ /* 0x000fe200078e33ff */
[----:B------:R-:W-:Y:S05]  /*3810*/  BRA `(.L_x_1596) ;  /* 0x0000003000007947 */ /* 0x000fea0003800000 */
.L_x_1595:
[----:B------:R-:W-:-:S13]  /*3820*/  ISETP.NE.AND P0, PT, R16, c[0x0][0x32c], PT ;  /* 0x0000cb0010007a0c */ /* 0x000fda0003f05270 */
[----:B------:R-:W-:-:S05]  /*3830*/  @P0 IMAD.HI.U32 R11, R6, c[0x0][0x330], RZ ;  /* 0x0000cc00060b0a27 */ /* 0x000fca00078e00ff */
[----:B------:R-:W-:Y:S02]  /*3840*/  @P0 SHF.R.U32.HI R6, RZ, c[0x0][0x334], R11 ;  /* 0x0000cd00ff060a19 */ /* 0x000fe4000001160b */
.L_x_1596:
[----:B------:R-:W-:Y:S05]  /*3850*/  BSYNC B0 ;  /* 0x0000000000007941 */ /* 0x000fea0003800000 */
.L_x_1594:
[----:B------:R-:W-:-:S04]  /*3860*/  IMAD R6, R6, c[0x0][0x32c], -R97 ;  /* 0x0000cb0006067a24 */ /* 0x000fc800078e0a61 */
[----:B------:R-:W-:-:S05]  /*3870*/  IMAD.IADD R6, R6, 0x1, -R246 ;  /* 0x0000000106067824 */ /* 0x000fca00078e0af6 */
[----:B------:R-:W-:Y:S02]  /*3880*/  IADD3 R11, R6, c[0x0][0x32c], RZ ;  /* 0x0000cb00060b7a10 */ /* 0x000fe40007ffe0ff */
[----:B------:R-:W-:Y:S02]  /*3890*/  IMNMX R0, R0, R6, !PT ;  /* 0x0000000600007217 */ /* 0x000fe40007800200 */
[----:B------:R-:W-:Y:S02]  /*38a0*/  IMNMX R3, R3, R11, PT ;  /* 0x0000000b03037217 */ /* 0x000fe40003800200 */
.L_x_1593:
[----:B------:R-:W-:Y:S01]  /*38b0*/  ISETP.GT.AND P0, PT, R185, RZ, PT ;  /* 0x000000ffb900720c */ /* 0x000fe20003f04270 */
[----:B------:R-:W1:Y:S03]  /*38c0*/  SHFL.IDX PT, R6, R10, 0x1, 0x1c1f ;  /* 0x003c1f000a067f89 */ /* 0x000e6600000e0000 */
[C---:B------:R-:W-:Y:S02]  /*38d0*/  ISETP.GT.AND P5, PT, R0.reuse, RZ, P0 ;  /* 0x000000ff0000720c */ /* 0x040fe400007a4270 */
[----:B------:R-:W-:-:S02]  /*38e0*/  ISETP.GT.AND P6, PT, R0, 0x1, P0 ;  /* 0x000000010000780c */ /* 0x000fc400007c4270 */
[C---:B------:R-:W-:Y:S02]  /*38f0*/  ISETP.LT.OR P5, PT, R3.reuse, 0x1, P5 ;  /* 0x000000010300780c */ /* 0x040fe40002fa1670 */
[----:B------:R-:W-:Y:S02]  /*3900*/  ISETP.LT.OR P6, PT, R3, 0x2, P6 ;  /* 0x000000020300780c */ /* 0x000fe400037c1670 */
[----:B------:R-:W-:Y:S02]  /*3910*/  FSEL R12, R44, -INF , !P5 ;  /* 0xff8000002c0c7808 */ /* 0x000fe40006800000 */
[----:B------:R-:W-:Y:S02]  /*3920*/  ISETP.GT.AND P5, PT, R0, 0x8, P0 ;  /* 0x000000080000780c */ /* 0x000fe400007a4270 */
[----:B------:R-:W-:Y:S02]  /*3930*/  FSEL R13, R45, -INF , !P6 ;  /* 0xff8000002d0d7808 */ /* 0x000fe40007000000 */
[----:B------:R-:W-:-:S02]  /*3940*/  ISETP.LT.OR P5, PT, R3, 0x9, P5 ;  /* 0x000000090300780c */ /* 0x000fc40002fa1670 */
[----:B------:R-:W-:Y:S02]  /*3950*/  ISETP.GT.AND P6, PT, R0, 0x9, P0 ;  /* 0x000000090000780c */ /* 0x000fe400007c4270 */
[----:B------:R-:W-:Y:S02]  /*3960*/  FSEL R14, R24, -INF , !P5 ;  /* 0xff800000180e7808 */ /* 0x000fe40006800000 */
[----:B------:R-:W-:Y:S02]  /*3970*/  ISETP.GT.AND P5, PT, R0, 0x10, P0 ;  /* 0x000000100000780c */ /* 0x000fe400007a4270 */
[C---:B------:R-:W-:Y:S02]  /*3980*/  ISETP.LT.OR P6, PT, R3.reuse, 0xa, P6 ;  /* 0x0000000a0300780c */ /* 0x040fe400037c1670 */
[----:B------:R-:W-:Y:S02]  /*3990*/  ISETP.LT.OR P5, PT, R3, 0x11, P5 ;  /* 0x000000110300780c */ /* 0x000fe40002fa1670 */
[----:B------:R-:W-:-:S02]  /*39a0*/  FSEL R15, R25, -INF , !P6 ;  /* 0xff800000190f7808 */ /* 0x000fc40007000000 */
[----:B------:R-:W-:Y:S02]  /*39b0*/  FSEL R60, R36, -INF , !P5 ;  /* 0xff800000243c7808 */ /* 0x000fe40006800000 */
[C---:B------:R-:W-:Y:S02]  /*39c0*/  ISETP.GT.AND P5, PT, R0.reuse, 0x18, P0 ;  /* 0x000000180000780c */ /* 0x040fe400007a4270 */
[----:B------:R-:W-:Y:S02]  /*39d0*/  ISETP.GT.AND P6, PT, R0, 0x11, P0 ;  /* 0x000000110000780c */ /* 0x000fe400007c4270 */
[C---:B------:R-:W-:Y:S02]  /*39e0*/  ISETP.LT.OR P5, PT, R3.reuse, 0x19, P5 ;  /* 0x000000190300780c */ /* 0x040fe40002fa1670 */
[----:B------:R-:W-:Y:S02]  /*39f0*/  ISETP.LT.OR P6, PT, R3, 0x12, P6 ;  /* 0x000000120300780c */ /* 0x000fe400037c1670 */
[----:B------:R-:W-:-:S02]  /*3a00*/  FSEL R62, R80, -INF , !P5 ;  /* 0xff800000503e7808 */ /* 0x000fc40006800000 */
[C---:B------:R-:W-:Y:S02]  /*3a10*/  ISETP.GT.AND P5, PT, R0.reuse, 0x20, P0 ;  /* 0x000000200000780c */ /* 0x040fe400007a4270 */
[----:B------:R-:W-:Y:S02]  /*3a20*/  FSEL R61, R37, -INF , !P6 ;  /* 0xff800000253d7808 */ /* 0x000fe40007000000 */
[C---:B------:R-:W-:Y:S02]  /*3a30*/  ISETP.LT.OR P5, PT, R3.reuse, 0x21, P5 ;  /* 0x000000210300780c */ /* 0x040fe40002fa1670 */
[----:B------:R-:W-:Y:S02]  /*3a40*/  ISETP.GT.AND P6, PT, R0, 0x19, P0 ;  /* 0x000000190000780c */ /* 0x000fe400007c4270 */
[----:B------:R-:W-:Y:S02]  /*3a50*/  FSEL R157, R48, -INF , !P5 ;  /* 0xff800000309d7808 */ /* 0x000fe40006800000 */
[----:B------:R-:W-:-:S02]  /*3a60*/  ISETP.LT.OR P6, PT, R3, 0x1a, P6 ;  /* 0x0000001a0300780c */ /* 0x000fc400037c1670 */
        /* <DEDUP_REMOVED lines=18> */
[----:B------:R-:W-:Y:S02]  /*3b90*/  PLOP3.LUT P5, PT, PT, PT, UP1, 0x40, 0x0 ;  /* 0x000000000000781c */ /* 0x000fe40003fae818 */
[----:B------:R-:W-:Y:S02]  /*3ba0*/  FSEL R227, R41, -INF , !P6 ;  /* 0xff80000029e37808 */ /* 0x000fe40007000000 */
[----:B------:R-:W-:Y:S01]  /*3bb0*/  ISETP.GT.AND P6, PT, R0, 0x39, P0 ;  /* 0x000000390000780c */ /* 0x000fe200007c4270 */
[----:B-1----:R-:W-:-:S03]  /*3bc0*/  IMAD.IADD R0, R9, 0x1, R6 ;  /* 0x0000000109007824 */ /* 0x002fc600078e0206 */
[----:B------:R-:W-:Y:S01]  /*3bd0*/  ISETP.LT.OR P6, PT, R3, 0x3a, P6 ;  /* 0x0000003a0300780c */ /* 0x000fe200037c1670 */
[----:B------:R-:W-:-:S03]  /*3be0*/  IMAD.IADD R3, R7, 0x1, R6 ;  /* 0x0000000107037824 */ /* 0x000fc600078e0206 */
[----:B------:R-:W-:Y:S02]  /*3bf0*/  FSEL R234, R29, -INF , !P6 ;  /* 0xff8000001dea7808 */ /* 0x000fe40007000000 */
        /* <DEDUP_REMOVED lines=13> */
.L_x_1599:
[----:B------:R-:W-:-:S13]  /*3cd0*/  ISETP.NE.AND P5, PT, R16, c[0x0][0x32c], PT ;  /* 0x0000cb0010007a0c */ /* 0x000fda0003fa5270 */
[----:B------:R-:W-:-:S05]  /*3ce0*/  @P5 IMAD.HI.U32 R7, R6, c[0x0][0x330], RZ ;  /* 0x0000cc0006075a27 */ /* 0x000fca00078e00ff */
[----:B------:R-:W-:Y:S02]  /*3cf0*/  @P5 SHF.R.U32.HI R6, RZ, c[0x0][0x334], R7 ;  /* 0x0000cd00ff065a19 */ /* 0x000fe40000011607 */
.L_x_1600:
[----:B------:R-:W-:Y:S05]  /*3d00*/  BSYNC B0 ;  /* 0x0000000000007941 */ /* 0x000fea0003800000 */
.L_x_1598:
[----:B------:R-:W-:-:S04]  /*3d10*/  IMAD R6, R6, c[0x0][0x32c], -R97 ;  /* 0x0000cb0006067a24 */ /* 0x000fc800078e0a61 */
[----:B------:R-:W-:-:S05]  /*3d20*/  IMAD.IADD R6, R6, 0x1, -R246 ;  /* 0x0000000106067824 */ /* 0x000fca00078e0af6 */
[----:B------:R-:W-:Y:S02]  /*3d30*/  IADD3 R7, R6, c[0x0][0x32c], RZ ;  /* 0x0000cb0006077a10 */ /* 0x000fe40007ffe0ff */
[----:B------:R-:W-:Y:S02]  /*3d40*/  IMNMX R0, R0, R6, !PT ;  /* 0x0000000600007217 */ /* 0x000fe40007800200 */
[----:B------:R-:W-:Y:S02]  /*3d50*/  IMNMX R3, R3, R7, PT ;  /* 0x0000000703037217 */ /* 0x000fe40003800200 */
.L_x_1597:
[----:B------:R-:W-:Y:S01]  /*3d60*/  ISETP.GT.AND P6, PT, R0, 0x8, P0 ;  /* 0x000000080000780c */ /* 0x000fe200007c4270 */
[----:B------:R-:W-:Y:S01]  /*3d70*/  IMAD.SHL.U32 R197, R5, 0x2, RZ ;  /* 0x0000000205c57824 */ /* 0x000fe200078e00ff */
[----:B------:R-:W-:Y:S01]  /*3d80*/  FMNMX.FTZ R156, R12, R13, !PT ;  /* 0x0000000d0c9c7209 */ /* 0x000fe20007810000 */
[----:B------:R-:W-:Y:S01]  /*3d90*/  @UP2 USHF.L.U32 UR8, UR8, 0x7, URZ ;  /* 0x0000000708082899 */ /* 0x000fe2000800063f */
[----:B------:R-:W-:Y:S01]  /*3da0*/  ISETP.LT.OR P6, PT, R3, 0x9, P6 ;  /* 0x000000090300780c */ /* 0x000fe200037c1670 */
[----:B------:R-:W-:Y:S01]  /*3db0*/  IMAD R200, R2, 0x2, R197 ;  /* 0x0000000202c87824 */ /* 0x000fe200078e02c5 */
[----:B------:R-:W-:Y:S01]  /*3dc0*/  ISETP.GT.AND P5, PT, R0, 0x1, P0 ;  /* 0x000000010000780c */ /* 0x000fe200007a4270 */
[----:B------:R-:W-:Y:S01]  /*3dd0*/  LDSM.16.MT88.4 R52, [R197+0x4100] ;  /* 0x00410000c534783b */ /* 0x000fe20000004200 */
[----:B------:R-:W-:Y:S01]  /*3de0*/  FSEL R11, R26, -INF , !P6 ;  /* 0xff8000001a0b7808 */ /* 0x000fe20007000000 */
[----:B------:R-:W-:Y:S01]  /*3df0*/  ULDC.64 UR4, c[0x0][0x2c8] ;  /* 0x0000b20000047ab9 */ /* 0x000fe20000000a00 */
[----:B------:R-:W-:Y:S01]  /*3e00*/  ISETP.GT.AND P6, PT, R0, 0x10, P0 ;  /* 0x000000100000780c */ /* 0x000fe200007c4270 */
[----:B------:R-:W-:Y:S01]  /*3e10*/  UIMAD.WIDE.U32 UR14, UR8, UR4, URZ ;  /* 0x00000004080e72a5 */ /* 0x000fe2000f8e003f */
[----:B------:R-:W-:-:S02]  /*3e20*/  FMNMX.FTZ R156, R14, R156, !PT ;  /* 0x0000009c0e9c7209 */ /* 0x000fc40007810000 */
[C---:B------:R-:W-:Y:S02]  /*3e30*/  ISETP.LT.OR P5, PT, R3.reuse, 0x2, P5 ;  /* 0x000000020300780c */ /* 0x040fe40002fa1670 */
[----:B------:R-:W-:Y:S02]  /*3e40*/  ISETP.LT.OR P6, PT, R3, 0x11, P6 ;  /* 0x000000110300780c */ /* 0x000fe400037c1670 */
[----:B------:R-:W-:Y:S01]  /*3e50*/  FMNMX.FTZ R156, R15, R156, !PT ;  /* 0x0000009c0f9c7209 */ /* 0x000fe20007810000 */
[----:B------:R-:W-:Y:S01]  /*3e60*/  @UP2 UMOV UR7, UR15 ;  /* 0x0000000f00072c82 */ /* 0x000fe20008000000 */
[----:B------:R-:W-:Y:S01]  /*3e70*/  FSEL R10, R47, -INF , !P5 ;  /* 0xff8000002f0a7808 */ /* 0x000fe20006800000 */
[----:B------:R-:W-:Y:S01]  /*3e80*/  @UP2 USHF.R.U32.HI UR9, URZ, UR5, UR7 ;  /* 0x000000053f092299 */ /* 0x000fe20008011607 */
[----:B------:R-:W-:Y:S02]  /*3e90*/  ISETP.GT.AND P5, PT, R0, 0x9, P0 ;  /* 0x000000090000780c */ /* 0x000fe400007a4270 */
[----:B------:R-:W-:Y:S01]  /*3ea0*/  FSEL R58, R38, -INF , !P6 ;  /* 0xff800000263a7808 */ /* 0x000fe20007000000 */
[----:B------:R-:W-:Y:S01]  /*3eb0*/  UIADD3 UR9, UR11, UR9, URZ ;  /* 0x000000090b097290 */ /* 0x000fe2000fffe03f */
[----:B------:R-:W-:Y:S01]  /*3ec0*/  FMNMX.FTZ R156, R60, R156, !PT ;  /* 0x0000009c3c9c7209 */ /* 0x000fe20007810000 */
[----:B------:R-:W-:Y:S01]  /*3ed0*/  ULDC UR7, c[0x0][0x328] ;  /* 0x0000ca0000077ab9 */ /* 0x000fe20000000800 */
[----:B------:R-:W-:Y:S01]  /*3ee0*/  ISETP.GT.AND P6, PT, R0, RZ, P0 ;  /* 0x000000ff0000720c */ /* 0x000fe200007c4270 */
[----:B------:R-:W-:Y:S01]  /*3ef0*/  UIADD3 UR7, UR9, UR7, URZ ;  /* 0x0000000709077290 */ /* 0x000fe2000fffe03f */
[----:B------:R-:W-:-:S02]  /*3f00*/  ISETP.LT.OR P5, PT, R3, 0xa, P5 ;  /* 0x0000000a0300780c */ /* 0x000fc40002fa1670 */
[----:B------:R-:W-:Y:S02]  /*3f10*/  FMNMX.FTZ R156, R61, R156, !PT ;  /* 0x0000009c3d9c7209 */ /* 0x000fe40007810000 */
[----:B------:R-:W-:Y:S02]  /*3f20*/  ISETP.LT.OR P6, PT, R3, 0x1, P6 ;  /* 0x000000010300780c */ /* 0x000fe400037c1670 */
[----:B------:R-:W-:Y:S02]  /*3f30*/  FSEL R24, R27, -INF , !P5 ;  /* 0xff8000001b187808 */ /* 0x000fe40006800000 */
[----:B------:R-:W-:Y:S02]  /*3f40*/  ISETP.GT.AND P5, PT, R0, 0x11, P0 ;  /* 0x000000110000780c */ /* 0x000fe400007a4270 */
[----:B------:R-:W-:Y:S02]  /*3f50*/  FMNMX.FTZ R156, R62, R156, !PT ;  /* 0x0000009c3e9c7209 */ /* 0x000fe40007810000 */
[----:B------:R-:W-:-:S02]  /*3f60*/  FSEL R9, R46, -INF , !P6 ;  /* 0xff8000002e097808 */ /* 0x000fc40007000000 */
[----:B------:R-:W-:Y:S01]  /*3f70*/  ISETP.LT.OR P5, PT, R3, 0x12, P5 ;  /* 0x000000120300780c */ /* 0x000fe20002fa1670 */
[----:B------:R-:W-:Y:S01]  /*3f80*/  LDSM.16.MT88.4 R44, [R200+0x4100] ;  /* 0x00410000c82c783b */ /* 0x000fe20000004200 */
[----:B------:R-:W-:Y:S02]  /*3f90*/  FMNMX.FTZ R156, R63, R156, !PT ;  /* 0x0000009c3f9c7209 */ /* 0x000fe40007810000 */
[----:B------:R-:W-:Y:S02]  /*3fa0*/  FMNMX.FTZ R6, R9, R10, !PT ;  /* 0x0000000a09067209 */ /* 0x000fe40007810000 */
[----:B------:R-:W-:Y:S02]  /*3fb0*/  FSEL R56, R39, -INF , !P5 ;  /* 0xff80000027387808 */ /* 0x000fe40006800000 */
[----:B------:R-:W-:Y:S02]  /*3fc0*/  FMNMX.FTZ R156, R157, R156, !PT ;  /* 0x0000009c9d9c7209 */ /* 0x000fe40007810000 */
[----:B------:R-:W-:-:S02]  /*3fd0*/  ISETP.GT.AND P5, PT, R0, 0x19, P0 ;  /* 0x000000190000780c */ /* 0x000fc400007a4270 */
[----:B------:R-:W-:Y:S02]  /*3fe0*/  FMNMX.FTZ R6, R11, R6, !PT ;  /* 0x000000060b067209 */ /* 0x000fe40007810000 */
[----:B------:R-:W-:Y:S02]  /*3ff0*/  ISETP.GT.AND P6, PT, R0, 0x18, P0 ;  /* 0x000000180000780c */ /* 0x000fe400007c4270 */
[----:B------:R-:W-:Y:S02]  /*4000*/  FMNMX.FTZ R156, R158, R156, !PT ;  /* 0x0000009c9e9c7209 */ /* 0x000fe40007810000 */
[C---:B------:R-:W-:Y:S02]  /*4010*/  ISETP.LT.OR P5, PT, R3.reuse, 0x1a, P5 ;  /* 0x0000001a0300780c */ /* 0x040fe40002fa1670 */
[----:B------:R-:W-:Y:S02]  /*4020*/  FMNMX.FTZ R6, R24, R6, !PT ;  /* 0x0000000618067209 */ /* 0x000fe40007810000 */
[----:B------:R-:W-:-:S02]  /*4030*/  ISETP.LT.OR P6, PT, R3, 0x19, P6 ;  /* 0x000000190300780c */ /* 0x000fc400037c1670 */
[----:B------:R-:W-:Y:S02]  /*4040*/  FMNMX.FTZ R156, R159, R156, !PT ;  /* 0x0000009c9f9c7209 */ /* 0x000fe40007810000 */
[----:B------:R-:W-:Y:S02]  /*4050*/  FSEL R59, R83, -INF , !P5 ;  /* 0xff800000533b7808 */ /* 0x000fe40006800000 */
[----:B------:R-:W-:Y:S02]  /*4060*/  FMNMX.FTZ R6, R58, R6, !PT ;  /* 0x000000063a067209 */ /* 0x000fe40007810000 */
[----:B------:R-:W-:Y:S02]  /*4070*/  ISETP.GT.AND P5, PT, R0, 0x21, P0 ;  /* 0x000000210000780c */ /* 0x000fe400007a4270 */
[----:B------:R-:W-:Y:S02]  /*4080*/  FSEL R57, R82, -INF , !P6 ;  /* 0xff80000052397808 */ /* 0x000fe40007000000 */
[----:B------:R-:W-:-:S02]  /*4090*/  FMNMX.FTZ R156, R168, R156, !PT ;  /* 0x0000009ca89c7209 */ /* 0x000fc40007810000 */
[----:B------:R-:W-:Y:S02]  /*40a0*/  ISETP.GT.AND P6, PT, R0, 0x20, P0 ;  /* 0x000000200000780c */ /* 0x000fe400007c4270 */
[----:B------:R-:W-:Y:S02]  /*40b0*/  FMNMX.FTZ R6, R56, R6, !PT ;  /* 0x0000000638067209 */ /* 0x000fe40007810000 */
[C---:B------:R-:W-:Y:S02]  /*40c0*/  ISETP.LT.OR P5, PT, R3.reuse, 0x22, P5 ;  /* 0x000000220300780c */ /* 0x040fe40002fa1670 */
[----:B------:R-:W-:Y:S02]  /*40d0*/  FMNMX.FTZ R156, R226, R156, !PT ;  /* 0x0000009ce29c7209 */ /* 0x000fe40007810000 */
[----:B------:R-:W-:Y:S02]  /*40e0*/  ISETP.LT.OR P6, PT, R3, 0x21, P6 ;  /* 0x000000210300780c */ /* 0x000fe400037c1670 */
[----:B------:R-:W-:-:S02]  /*40f0*/  FMNMX.FTZ R6, R57, R6, !PT ;  /* 0x0000000639067209 */ /* 0x000fc40007810000 */
[----:B------:R-:W-:Y:S02]  /*4100*/  FSEL R145, R51, -INF , !P5 ;  /* 0xff80000033917808 */ /* 0x000fe40006800000 */
[----:B------:R-:W-:Y:S02]  /*4110*/  ISETP.GT.AND P5, PT, R0, 0x28, P0 ;  /* 0x000000280000780c */ /* 0x000fe400007a4270 */
[----:B------:R-:W-:Y:S02]  /*4120*/  FMNMX.FTZ R156, R227, R156, !PT ;  /* 0x0000009ce39c7209 */ /* 0x000fe40007810000 */
[----:B------:R-:W-:Y:S02]  /*4130*/  FSEL R144, R50, -INF , !P6 ;  /* 0xff80000032907808 */ /* 0x000fe40007000000 */
[----:B------:R-:W-:Y:S02]  /*4140*/  FMNMX.FTZ R6, R59, R6, !PT ;  /* 0x000000063b067209 */ /* 0x000fe40007810000 */
[----:B------:R-:W-:-:S02]  /*4150*/  ISETP.LT.OR P5, PT, R3, 0x29, P5 ;  /* 0x000000290300780c */ /* 0x000fc40002fa1670 */
[----:B------:R-:W-:Y:S02]  /*4160*/  ISETP.GT.AND P6, PT, R0, 0x29, P0 ;  /* 0x000000290000780c */ /* 0x000fe400007c4270 */
[----:B------:R-:W-:Y:S02]  /*4170*/  FMNMX.FTZ R156, R232, R156, !PT ;  /* 0x0000009ce89c7209 */ /* 0x000fe40007810000 */
[----:B------:R-:W-:Y:S02]  /*4180*/  FMNMX.FTZ R6, R144, R6, !PT ;  /* 0x0000000690067209 */ /* 0x000fe40007810000 */
[----:B------:R-:W-:Y:S02]  /*4190*/  FSEL R147, R34, -INF , !P5 ;  /* 0xff80000022937808 */ /* 0x000fe40006800000 */
[----:B------:R-:W-:Y:S02]  /*41a0*/  ISETP.LT.OR P6, PT, R3, 0x2a, P6 ;  /* 0x0000002a0300780c */ /* 0x000fe400037c1670 */
[----:B------:R-:W-:-:S02]  /*41b0*/  ISETP.GT.AND P5, PT, R0, 0x30, P0 ;  /* 0x000000300000780c */ /* 0x000fc400007a4270 */
[----:B------:R-:W-:Y:S02]  /*41c0*/  FMNMX.FTZ R156, R234, R156, !PT ;  /* 0x0000009cea9c7209 */ /* 0x000fe40007810000 */
[----:B------:R-:W-:Y:S02]  /*41d0*/  FMNMX.FTZ R6, R145, R6, !PT ;  /* 0x0000000691067209 */ /* 0x000fe40007810000 */
[----:B------:R-:W-:Y:S01]  /*41e0*/  FSEL R146, R35, -INF , !P6 ;  /* 0xff80000023927808 */ /* 0x000fe20007000000 */
[----:B------:R-:W1:Y:S01]  /*41f0*/  SHFL.BFLY PT, R7, R156, 0x2, 0x1f ;  /* 0x0c401f009c077f89 */ /* 0x000e6200000e0000 */
[----:B------:R-:W-:Y:S02]  /*4200*/  ISETP.LT.OR P5, PT, R3, 0x31, P5 ;  /* 0x000000310300780c */ /* 0x000fe40002fa1670 */
[----:B------:R-:W-:Y:S01]  /*4210*/  ISETP.GT.AND P6, PT, R0, 0x31, P0 ;  /* 0x000000310000780c */ /* 0x000fe200007c4270 */
[----:B------:R-:W-:Y:S01]  /*4220*/  LDSM.16.MT88.4 R32, [R197+0x2100] ;  /* 0x00210000c520783b */ /* 0x000fe20000004200 */
[----:B------:R-:W-:-:S02]  /*4230*/  FMNMX.FTZ R6, R147, R6, !PT ;  /* 0x0000000693067209 */ /* 0x000fc40007810000 */
[----:B------:R-:W-:Y:S02]  /*4240*/  FSEL R169, R42, -INF , !P5 ;  /* 0xff8000002aa97808 */ /* 0x000fe40006800000 */
[----:B------:R-:W-:Y:S02]  /*4250*/  ISETP.LT.OR P6, PT, R3, 0x32, P6 ;  /* 0x000000320300780c */ /* 0x000fe400037c1670 */
[----:B------:R-:W-:Y:S02]  /*4260*/  ISETP.GT.AND P5, PT, R0, 0x38, P0 ;  /* 0x000000380000780c */ /* 0x000fe400007a4270 */
[----:B------:R-:W-:Y:S02]  /*4270*/  FMNMX.FTZ R6, R146, R6, !PT ;  /* 0x0000000692067209 */ /* 0x000fe40007810000 */
[----:B------:R-:W-:Y:S02]  /*4280*/  ISETP.GT.AND P0, PT, R0, 0x39, P0 ;  /* 0x000000390000780c */ /* 0x000fe40000704270 */
[----:B------:R-:W-:-:S02]  /*4290*/  FSEL R170, R43, -INF , !P6 ;  /* 0xff8000002baa7808 */ /* 0x000fc40007000000 */
[----:B------:R-:W-:Y:S01]  /*42a0*/  ISETP.LT.OR P5, PT, R3, 0x39, P5 ;  /* 0x000000390300780c */ /* 0x000fe20002fa1670 */
[----:B------:R-:W-:Y:S01]  /*42b0*/  LDSM.16.MT88.4 R40, [R197+0x100] ;  /* 0x00010000c528783b */ /* 0x000fe20000004200 */
[----:B------:R-:W-:Y:S02]  /*42c0*/  FMNMX.FTZ R0, R169, R6, !PT ;  /* 0x00000006a9007209 */ /* 0x000fe40007810000 */
[----:B------:R-:W-:Y:S02]  /*42d0*/  ISETP.LT.OR P0, PT, R3, 0x3a, P0 ;  /* 0x0000003a0300780c */ /* 0x000fe40000701670 */
[----:B------:R-:W-:Y:S02]  /*42e0*/  FSEL R224, R30, -INF , !P5 ;  /* 0xff8000001ee07808 */ /* 0x000fe40006800000 */
[----:B------:R-:W-:Y:S02]  /*42f0*/  FMNMX.FTZ R0, R170, R0, !PT ;  /* 0x00000000aa007209 */ /* 0x000fe40007810000 */
[----:B------:R-:W-:-:S02]  /*4300*/  FSEL R171, R31, -INF , !P0 ;  /* 0xff8000001fab7808 */ /* 0x000fc40004000000 */
[----:B------:R-:W-:Y:S02]  /*4310*/  FMNMX.FTZ R0, R224, R0, !PT ;  /* 0x00000000e0007209 */ /* 0x000fe40007810000 */
[----:B-1----:R-:W-:Y:S02]  /*4320*/  FMNMX.FTZ R156, R156, R7, !PT ;  /* 0x000000079c9c7209 */ /* 0x002fe40007810000 */
[----:B------:R-:W-:Y:S02]  /*4330*/  FMNMX.FTZ R0, R171, R0, !PT ;  /* 0x00000000ab007209 */ /* 0x000fe40007810000 */
[----:B------:R-:W-:Y:S01]  /*4340*/  LEA R198, R4, R197, 0x1 ;  /* 0x000000c504c67211 */ /* 0x000fe200078e08ff */
[----:B------:R-:W1:Y:S04]  /*4350*/  SHFL.BFLY PT, R6, R156, 0x1, 0x1f ;  /* 0x0c201f009c067f89 */ /* 0x000e6800000e0000 */
[----:B------:R-:W2:Y:S01]  /*4360*/  SHFL.BFLY PT, R3, R0, 0x2, 0x1f ;  /* 0x0c401f0000037f89 */ /* 0x000ea200000e0000 */
[----:B------:R-:W-:-:S03]  /*4370*/  IMAD R199, R2, 0x2, R198 ;  /* 0x0000000202c77824 */ /* 0x000fc600078e02c6 */
[----:B------:R-:W-:Y:S04]  /*4380*/  LDSM.16.MT88.4 R20, [R198+0x100] ;  /* 0x00010000c614783b */ /* 0x000fe80000004200 */
[----:B------:R-:W-:Y:S04]  /*4390*/  LDSM.16.MT88.4 R28, [R198+0x2100] ;  /* 0x00210000c61c783b */ /* 0x000fe80000004200 */
[----:B------:R-:W-:Y:S04]  /*43a0*/  LDSM.16.MT88.4 R36, [R199+0x2100] ;  /* 0x00210000c724783b */ /* 0x000fe80000004200 */
[----:B------:R-:W-:Y:S01]  /*43b0*/  LDSM.16.MT88.4 R48, [R198+0x4100] ;  /* 0x00410000c630783b */ /* 0x000fe20000004200 */
[----:B-1----:R-:W-:-:S02]  /*43c0*/  FMNMX.FTZ R156, R156, R6, !PT ;  /* 0x000000069c9c7209 */ /* 0x002fc40007810000 */
[----:B--2---:R-:W-:-:S03]  /*43d0*/  FMNMX.FTZ R0, R0, R3, !PT ;  /* 0x0000000300007209 */ /* 0x004fc60007810000 */
[C---:B------:R-:W-:Y:S01]  /*43e0*/  FMUL.FTZ R8, R156.reuse, c[0x0][0x2d0] ;  /* 0x0000b4009c087a20 */ /* 0x040fe20000410000 */
[----:B------:R-:W-:Y:S01]  /*43f0*/  FSETP.NEU.FTZ.AND P0, PT, R156, -INF , PT ;  /* 0xff8000009c00780b */ /* 0x000fe20003f1d000 */
[----:B------:R-:W1:Y:S03]  /*4400*/  SHFL.BFLY PT, R6, R0, 0x1, 0x1f ;  /* 0x0c201f0000067f89 */ /* 0x000e6600000e0000 */
[----:B------:R-:W-:-:S05]  /*4410*/  FSEL R8, R8, RZ, P0 ;  /* 0x000000ff08087208 */ /* 0x000fca0000000000 */
[----:B------:R-:W-:-:S04]  /*4420*/  FFMA.FTZ R3, R12, c[0x0][0x2d0], -R8 ;  /* 0x0000b4000c037a23 */ /* 0x000fc80000010808 */
[----:B------:R2:W-:Y:S02]  /*4430*/  MUFU.EX2 R173, R3 ;  /* 0x0000000300ad7308 */ /* 0x0005e40000000800 */
[----:B--2---:R-:W-:-:S06]  /*4440*/  FFMA.FTZ R3, R13, c[0x0][0x2d0], -R8 ;  /* 0x0000b4000d037a23 */ /* 0x004fcc0000010808 */
[----:B------:R1:W-:Y:S02]  /*4450*/  MUFU.EX2 R174, R3 ;  /* 0x0000000300ae7308 */ /* 0x0003e40000000800 */
[----:B-1----:R-:W-:Y:S01]  /*4460*/  FMNMX.FTZ R3, R0, R6, !PT ;  /* 0x0000000600037209 */ /* 0x002fe20007810000 */
[--C-:B------:R-:W-:Y:S02]  /*4470*/  FFMA.FTZ R0, R14, c[0x0][0x2d0], -R8.reuse ;  /* 0x0000b4000e007a23 */ /* 0x100fe40000010808 */
[----:B------:R-:W-:Y:S01]  /*4480*/  FFMA.FTZ R6, R15, c[0x0][0x2d0], -R8 ;  /* 0x0000b4000f067a23 */ /* 0x000fe20000010808 */
[C---:B------:R-:W-:Y:S01]  /*4490*/  FSETP.NEU.FTZ.AND P0, PT, R3.reuse, -INF , PT ;  /* 0xff8000000300780b */ /* 0x040fe20003f1d000 */
[----:B------:R-:W1:Y:S01]  /*44a0*/  LDSM.16.MT88.4 R12, [R199+0x100] ;  /* 0x00010000c70c783b */ /* 0x000e620000004200 */
[----:B------:R2:W3:Y:S08]  /*44b0*/  MUFU.EX2 R16, R0 ;  /* 0x0000000000107308 */ /* 0x0004f00000000800 */
[----:B------:R4:W5:Y:S01]  /*44c0*/  MUFU.EX2 R167, R6 ;  /* 0x0000000600a77308 */ /* 0x0009620000000800 */
[----:B--2---:R-:W-:-:S05]  /*44d0*/  FMUL.FTZ R0, R3, c[0x0][0x2d0] ;  /* 0x0000b40003007a20 */ /* 0x004fca0000410000 */
[----:B------:R-:W-:Y:S02]  /*44e0*/  FSEL R0, R0, RZ, P0 ;  /* 0x000000ff00007208 */ /* 0x000fe40000000000 */
[----:B------:R-:W-:-:S03]  /*44f0*/  PLOP3.LUT P0, PT, PT, PT, UP1, 0x40, 0x0 ;  /* 0x000000000000781c */ /* 0x000fc60003f0e818 */
[--C-:B----4-:R-:W-:Y:S02]  /*4500*/  FFMA.FTZ R6, R9, c[0x0][0x2d0], -R0.reuse ;  /* 0x0000b40009067a23 */ /* 0x110fe40000010800 */
[--C-:B------:R-:W-:Y:S02]  /*4510*/  FFMA.FTZ R5, R10, c[0x0][0x2d0], -R0.reuse ;  /* 0x0000b4000a057a23 */ /* 0x100fe40000010800 */
[--C-:B------:R-:W-:Y:S01]  /*4520*/  FFMA.FTZ R4, R11, c[0x0][0x2d0], -R0.reuse ;  /* 0x0000b4000b047a23 */ /* 0x100fe20000010800 */
[----:B------:R5:W-:Y:S01]  /*4530*/  MUFU.EX2 R176, R6 ;  /* 0x0000000600b07308 */ /* 0x000be20000000800 */
[----:B------:R-:W-:Y:S02]  /*4540*/  FFMA.FTZ R2, R24, c[0x0][0x2d0], -R0 ;  /* 0x0000b40018027a23 */ /* 0x000fe40000010800 */
[----:B---3--:R-:W-:Y:S01]  /*4550*/  IMAD.MOV.U32 R9, RZ, RZ, R16 ;  /* 0x000000ffff097224 */ /* 0x008fe200078e0010 */
[----:B------:R-:W-:Y:S04]  /*4560*/  LDSM.16.MT88.4 R24, [R200+0x2100] ;  /* 0x00210000c818783b */ /* 0x000fe80000004200 */
[----:B------:R-:W2:Y:S01]  /*4570*/  MUFU.EX2 R252, R5 ;  /* 0x0000000500fc7308 */ /* 0x000ea20000000800 */
[----:B------:R-:W3:Y:S07]  /*4580*/  LDSM.16.MT88.4 R16, [R200+0x100] ;  /* 0x00010000c810783b */ /* 0x000eee0000004200 */
[----:B------:R4:W-:Y:S01]  /*4590*/  MUFU.EX2 R10, R4 ;  /* 0x00000004000a7308 */ /* 0x0009e20000000800 */
[----:B-----5:R-:W-:-:S07]  /*45a0*/  F2FP.BF16.PACK_AB R6, R167, R9 ;  /* 0x00000009a706723e */ /* 0x020fce00000010ff */
[----:B------:R-:W5:Y:S01]  /*45b0*/  MUFU.EX2 R172, R2 ;  /* 0x0000000200ac7308 */ /* 0x000f620000000800 */
[----:B--2---:R-:W-:Y:S02]  /*45c0*/  F2FP.BF16.PACK_AB R5, R252, R176 ;  /* 0x000000b0fc05723e */ /* 0x004fe400000010ff */
[----:B----4-:R-:W-:Y:S02]  /*45d0*/  F2FP.BF16.PACK_AB R4, R174, R173 ;  /* 0x000000adae04723e */ /* 0x010fe400000010ff */
[----:B-----5:R-:W-:Y:S01]  /*45e0*/  F2FP.BF16.PACK_AB R7, R172, R10 ;  /* 0x0000000aac07723e */ /* 0x020fe200000010ff */
[----:B------:R-:W-:-:S04]  /*45f0*/  FFMA.FTZ R2, R60, c[0x0][0x2d0], -R8 ;  /* 0x0000b4003c027a23 */ /* 0x000fc80000010808 */
[----:B------:R2:W-:Y:S02]  /*4600*/  MUFU.EX2 R175, R2 ;  /* 0x0000000200af7308 */ /* 0x0005e40000000800 */
[C---:B-1----:R-:W-:Y:S08]  /*4610*/  HMMA.16816.F32.BF16 R104, R4.reuse, R12, RZ ;  /* 0x0000000c0468723c */ /* 0x042ff000000418ff */
[----:B------:R-:W-:Y:S01]  /*4620*/  HMMA.16816.F32.BF16 R80, R4, R14, RZ ;  /* 0x0000000e0450723c */ /* 0x000fe200000418ff */
[----:B------:R-:W1:Y:S01]  /*4630*/  LDSM.16.MT88.4 R12, [R199+0x4100] ;  /* 0x00410000c70c783b */ /* 0x000e620000004200 */
[----:B--2---:R-:W-:-:S06]  /*4640*/  FFMA.FTZ R2, R61, c[0x0][0x2d0], -R8 ;  /* 0x0000b4003d027a23 */ /* 0x004fcc0000010808 */
[C---:B------:R-:W-:Y:S01]  /*4650*/  HMMA.16816.F32.BF16 R112, R4.reuse, R20, RZ ;  /* 0x000000140470723c */ /* 0x040fe200000418ff */
[----:B------:R2:W4:Y:S07]  /*4660*/  MUFU.EX2 R177, R2 ;  /* 0x0000000200b17308 */ /* 0x00052e0000000800 */
[C---:B------:R-:W-:Y:S01]  /*4670*/  HMMA.16816.F32.BF16 R84, R4.reuse, R22, RZ ;  /* 0x000000160454723c */ /* 0x040fe200000418ff */
[----:B------:R-:W-:Y:S07]  /*4680*/  LDSM.16.MT88.4 R20, [R200+0x6100] ;  /* 0x00610000c814783b */ /* 0x000fee0000004200 */
[----:B---3--:R-:W-:Y:S01]  /*4690*/  HMMA.16816.F32.BF16 R108, R4, R16, RZ ;  /* 0x00000010046c723c */ /* 0x008fe200000418ff */
[----:B--2---:R-:W-:-:S04]  /*46a0*/  FFMA.FTZ R2, R62, c[0x0][0x2d0], -R8 ;  /* 0x0000b4003e027a23 */ /* 0x004fc80000010808 */
[----:B------:R2:W-:Y:S03]  /*46b0*/  MUFU.EX2 R223, R2 ;  /* 0x0000000200df7308 */ /* 0x0005e60000000800 */
[C---:B------:R-:W-:Y:S01]  /*46c0*/  HMMA.16816.F32.BF16 R124, R4.reuse, R18, RZ ;  /* 0x00000012047c723c */ /* 0x040fe200000418ff */
[----:B------:R-:W-:Y:S07]  /*46d0*/  LDSM.16.MT88.4 R16, [R197+0x6100] ;  /* 0x00610000c510783b */ /* 0x000fee0000004200 */
[----:B------:R-:W-:Y:S01]  /*46e0*/  HMMA.16816.F32.BF16 R100, R4, R24, RZ ;  /* 0x000000180464723c */ /* 0x000fe200000418ff */
[----:B--2---:R-:W-:-:S07]  /*46f0*/  FFMA.FTZ R2, R63, c[0x0][0x2d0], -R8 ;  /* 0x0000b4003f027a23 */ /* 0x004fce0000010808 */
[C---:B-1----:R-:W-:Y:S01]  /*4700*/  HMMA.16816.F32.BF16 R136, R4.reuse, R12, RZ ;  /* 0x0000000c0488723c */ /* 0x042fe200000418ff */
[----:B------:R1:W2:Y:S07]  /*4710*/  MUFU.EX2 R11, R2 ;  /* 0x00000002000b7308 */ /* 0x0002ae0000000800 */
[C---:B------:R-:W-:Y:S01]  /*4720*/  HMMA.16816.F32.BF16 R132, R4.reuse, R14, RZ ;  /* 0x0000000e0484723c */ /* 0x040fe200000418ff */
[----:B------:R-:W3:Y:S07]  /*4730*/  LDSM.16.MT88.4 R12, [R199+0x6100] ;  /* 0x00610000c70c783b */ /* 0x000eee0000004200 */
[----:B------:R-:W-:Y:S01]  /*4740*/  HMMA.16816.F32.BF16 R68, R4, R26, RZ ;  /* 0x0000001a0444723c */ /* 0x000fe200000418ff */
[----:B------:R-:W5:Y:S01]  /*4750*/  LDSM.16.MT88.4 R24, [R198+0x6100] ;  /* 0x00610000c618783b */ /* 0x000f620000004200 */
[----:B-1----:R-:W-:-:S04]  /*4760*/  FFMA.FTZ R2, R58, c[0x0][0x2d0], -R0 ;  /* 0x0000b4003a027a23 */ /* 0x002fc80000010800 */
[----:B------:R1:W-:Y:S02]  /*4770*/  MUFU.EX2 R247, R2 ;  /* 0x0000000200f77308 */ /* 0x0003e40000000800 */
[C---:B------:R-:W-:Y:S08]  /*4780*/  HMMA.16816.F32.BF16 R64, R4.reuse, R32, RZ ;  /* 0x000000200440723c */ /* 0x040ff000000418ff */
[----:B------:R-:W-:Y:S01]  /*4790*/  HMMA.16816.F32.BF16 R76, R4, R34, RZ ;  /* 0x00000022044c723c */ /* 0x000fe200000418ff */
[----:B------:R-:W2:Y:S01]  /*47a0*/  LDSM.16.MT88.4 R32, [R197+0x900] ;  /* 0x00090000c520783b */ /* 0x000ea20000004200 */
[----:B-1----:R-:W-:-:S06]  /*47b0*/  FFMA.FTZ R2, R56, c[0x0][0x2d0], -R0 ;  /* 0x0000b40038027a23 */ /* 0x002fcc0000010800 */
[C---:B------:R-:W-:Y:S01]  /*47c0*/  HMMA.16816.F32.BF16 R116, R4.reuse, R40, RZ ;  /* 0x000000280474723c */ /* 0x040fe200000418ff */
[----:B------:R1:W1:Y:S07]  /*47d0*/  MUFU.EX2 R244, R2 ;  /* 0x0000000200f47308 */ /* 0x00026e0000000800 */
[C---:B------:R-:W-:Y:S08]  /*47e0*/  HMMA.16816.F32.BF16 R128, R4.reuse, R42, RZ ;  /* 0x0000002a0480723c */ /* 0x040ff000000418ff */
[----:B------:R-:W-:Y:S01]  /*47f0*/  HMMA.16816.F32.BF16 R40, R4, R28, RZ ;  /* 0x0000001c0428723c */ /* 0x000fe200000418ff */
[----:B-1----:R-:W-:-:S04]  /*4800*/  FFMA.FTZ R2, R57, c[0x0][0x2d0], -R0 ;  /* 0x0000b40039027a23 */ /* 0x002fc80000010800 */
[----:B------:R1:W-:Y:S03]  /*4810*/  MUFU.EX2 R245, R2 ;  /* 0x0000000200f57308 */ /* 0x0003e60000000800 */
[C---:B------:R-:W-:Y:S01]  /*4820*/  HMMA.16816.F32.BF16 R72, R4.reuse, R30, RZ ;  /* 0x0000001e0448723c */ /* 0x040fe200000418ff */
[----:B------:R-:W2:Y:S07]  /*4830*/  LDSM.16.MT88.4 R28, [R198+0x900] ;  /* 0x00090000c61c783b */ /* 0x000eae0000004200 */
[----:B---3--:R-:W-:Y:S01]  /*4840*/  HMMA.16816.F32.BF16 R188, R4, R14, RZ ;  /* 0x0000000e04bc723c */ /* 0x008fe200000418ff */
[----:B-1----:R-:W-:-:S07]  /*4850*/  FFMA.FTZ R2, R59, c[0x0][0x2d0], -R0 ;  /* 0x0000b4003b027a23 */ /* 0x002fce0000010800 */
[C---:B------:R-:W-:Y:S01]  /*4860*/  HMMA.16816.F32.BF16 R160, R4.reuse, R20, RZ ;  /* 0x0000001404a0723c */ /* 0x040fe200000418ff */
[----:B------:R1:W3:Y:S07]  /*4870*/  MUFU.EX2 R235, R2 ;  /* 0x0000000200eb7308 */ /* 0x0002ee0000000800 */
[C---:B------:R-:W-:Y:S01]  /*4880*/  HMMA.16816.F32.BF16 R56, R4.reuse, R22, RZ ;  /* 0x000000160438723c */ /* 0x040fe200000418ff */
[----:B------:R-:W2:Y:S07]  /*4890*/  LDSM.16.MT88.4 R20, [R200+0x900] ;  /* 0x00090000c814783b */ /* 0x000eae0000004200 */
[----:B------:R-:W-:Y:S01]  /*48a0*/  HMMA.16816.F32.BF16 R140, R4, R16, RZ ;  /* 0x00000010048c723c */ /* 0x000fe200000418ff */
[----:B------:R-:W-:Y:S01]  /*48b0*/  MOV R184, R189 ;  /* 0x000000bd00b87202 */ /* 0x000fe20000000f00 */
[----:B------:R-:W-:Y:S01]  /*48c0*/  IMAD.MOV.U32 R179, RZ, RZ, R190 ;  /* 0x000000ffffb37224 */ /* 0x000fe200078e00be */
[----:B-1----:R-:W-:Y:S01]  /*48d0*/  MOV R2, R188 ;  /* 0x000000bc00027202 */ /* 0x002fe20000000f00 */
[----:B------:R-:W-:-:S04]  /*48e0*/  IMAD.MOV.U32 R178, RZ, RZ, R191 ;  /* 0x000000ffffb27224 */ /* 0x000fc800078e00bf */
[C---:B------:R-:W-:Y:S01]  /*48f0*/  HMMA.16816.F32.BF16 R60, R4.reuse, R18, RZ ;  /* 0x00000012043c723c */ /* 0x040fe200000418ff */
[----:B------:R-:W1:Y:S07]  /*4900*/  LDSM.16.MT88.4 R16, [R199+0x900] ;  /* 0x00090000c710783b */ /* 0x000e6e0000004200 */
[C---:B------:R-:W-:Y:S01]  /*4910*/  HMMA.16816.F32.BF16 R180, R4.reuse, R12, RZ ;  /* 0x0000000c04b4723c */ /* 0x040fe200000418ff */
        /* <DEDUP_REMOVED lines=8> */
[C---:B------:R-:W-:Y:S08]  /*49a0*/  HMMA.16816.F32.BF16 R44, R4.reuse, R46, RZ ;  /* 0x0000002e042c723c */ /* 0x040ff000000418ff */
[C---:B-----5:R-:W-:Y:S08]  /*49b0*/  HMMA.16816.F32.BF16 R148, R4.reuse, R24, RZ ;  /* 0x000000180494723c */ /* 0x060ff000000418ff */
[----:B------:R-:W-:Y:S07]  /*49c0*/  HMMA.16816.F32.BF16 R152, R4, R26, RZ ;  /* 0x0000001a0498723c */ /* 0x000fee00000418ff */
[----:B----4-:R-:W-:-:S02]  /*49d0*/  F2FP.BF16.PACK_AB R4, R177, R175 ;  /* 0x000000afb104723e */ /* 0x010fc400000010ff */
[----:B--2---:R-:W-:Y:S02]  /*49e0*/  F2FP.BF16.PACK_AB R6, R11, R223 ;  /* 0x000000df0b06723e */ /* 0x004fe400000010ff */
[----:B------:R-:W-:Y:S02]  /*49f0*/  F2FP.BF16.PACK_AB R5, R244, R247 ;  /* 0x000000f7f405723e */ /* 0x000fe400000010ff */
[----:B---3--:R-:W-:-:S07]  /*4a00*/  F2FP.BF16.PACK_AB R7, R235, R245 ;  /* 0x000000f5eb07723e */ /* 0x008fce00000010ff */
[C---:B------:R-:W-:Y:S08]  /*4a10*/  HMMA.16816.F32.BF16 R24, R4.reuse, R32, R116 ;  /* 0x000000200418723c */ /* 0x040ff00000041874 */
[C---:B------:R-:W-:Y:S08]  /*4a20*/  HMMA.16816.F32.BF16 R228, R4.reuse, R28, R112 ;  /* 0x0000001c04e4723c */ /* 0x040ff00000041870 */
[C---:B------:R-:W-:Y:S01]  /*4a30*/  HMMA.16816.F32.BF16 R188, R4.reuse, R30, R84 ;  /* 0x0000001e04bc723c */ /* 0x040fe20000041854 */
[----:B------:R-:W2:Y:S07]  /*4a40*/  LDSM.16.MT88.4 R28, [R200+0x2900] ;  /* 0x00290000c81c783b */ /* 0x000eae0000004200 */
[----:B------:R-:W-:Y:S01]  /*4a50*/  HMMA.16816.F32.BF16 R32, R4, R34, R128 ;  /* 0x000000220420723c */ /* 0x000fe20000041880 */
[----:B------:R-:W-:Y:S01]  /*4a60*/  IMAD.MOV.U32 R116, RZ, RZ, R24 ;  /* 0x000000ffff747224 */ /* 0x000fe200078e0018 */
[----:B------:R-:W-:Y:S01]  /*4a70*/  MOV R165, R26 ;  /* 0x0000001a00a57202 */ /* 0x000fe20000000f00 */
[----:B------:R-:W-:-:S02]  /*4a80*/  IMAD.MOV.U32 R166, RZ, RZ, R25 ;  /* 0x000000ffffa67224 */ /* 0x000fc400078e0019 */
[----:B------:R-:W-:Y:S02]  /*4a90*/  IMAD.MOV.U32 R164, RZ, RZ, R27 ;  /* 0x000000ffffa47224 */ /* 0x000fe400078e001b */
[----:B------:R-:W3:Y:S01]  /*4aa0*/  LDSM.16.MT88.4 R24, [R198+0x2900] ;  /* 0x00290000c618783b */ /* 0x000ee20000004200 */
[C---:B------:R-:W-:Y:S08]  /*4ab0*/  HMMA.16816.F32.BF16 R248, R4.reuse, R22, R124 ;  /* 0x0000001604f8723c */ /* 0x040ff0000004187c */
[C---:B-1----:R-:W-:Y:S08]  /*4ac0*/  HMMA.16816.F32.BF16 R124, R4.reuse, R16, R104 ;  /* 0x00000010047c723c */ /* 0x042ff00000041868 */
[----:B------:R-:W-:Y:S01]  /*4ad0*/  HMMA.16816.F32.BF16 R192, R4, R20, R108 ;  /* 0x0000001404c0723c */ /* 0x000fe2000004186c */
[----:B------:R-:W-:Y:S01]  /*4ae0*/  IMAD.MOV.U32 R128, RZ, RZ, R35 ;  /* 0x000000ffff807224 */ /* 0x000fe200078e0023 */
[----:B------:R-:W-:Y:S01]  /*4af0*/  MOV R119, R33 ;  /* 0x0000002100777202 */ /* 0x000fe20000000f00 */
[----:B------:R-:W-:Y:S01]  /*4b00*/  IMAD.MOV.U32 R118, RZ, RZ, R34 ;  /* 0x000000ffff767224 */ /* 0x000fe200078e0022 */
[----:B------:R-:W-:Y:S01]  /*4b10*/  LDSM.16.MT88.4 R20, [R197+0x4900] ;  /* 0x00490000c514783b */ /* 0x000fe20000004200 */
[----:B------:R-:W-:-:S03]  /*4b20*/  IMAD.MOV.U32 R117, RZ, RZ, R32 ;  /* 0x000000ffff757224 */ /* 0x000fc600078e0020 */
[C---:B------:R-:W-:Y:S01]  /*4b30*/  HMMA.16816.F32.BF16 R104, R4.reuse, R18, R80 ;  /* 0x000000120468723c */ /* 0x040fe20000041850 */
[----:B------:R-:W1:Y:S04]  /*4b40*/  LDSM.16.MT88.4 R16, [R198+0x4900] ;  /* 0x00490000c610783b */ /* 0x000e680000004200 */
[----:B------:R-:W-:Y:S02]  /*4b50*/  LDSM.16.MT88.4 R32, [R199+0x2900] ;  /* 0x00290000c720783b */ /* 0x000fe40000004200 */
[----:B------:R-:W-:Y:S01]  /*4b60*/  IMAD.MOV.U32 R80, RZ, RZ, R128 ;  /* 0x000000ffff507224 */ /* 0x000fe200078e0080 */
[----:B------:R-:W-:Y:S01]  /*4b70*/  HMMA.16816.F32.BF16 R108, R4, R12, R64 ;  /* 0x0000000c046c723c */ /* 0x000fe20000041840 */
[----:B------:R-:W-:Y:S01]  /*4b80*/  MOV R83, R179 ;  /* 0x000000b300537202 */ /* 0x000fe20000000f00 */
[----:B------:R-:W-:Y:S01]  /*4b90*/  IMAD.MOV.U32 R82, RZ, RZ, R184 ;  /* 0x000000ffff527224 */ /* 0x000fe200078e00b8 */
[----:B------:R-:W-:-:S04]  /*4ba0*/  MOV R81, R185 ;  /* 0x000000b900517202 */ /* 0x000fc80000000f00 */
[----:B------:R-:W-:Y:S01]  /*4bb0*/  IMAD.MOV.U32 R66, RZ, RZ, R119 ;  /* 0x000000ffff427224 */ /* 0x000fe200078e0077 */
[----:B------:R-:W-:Y:S01]  /*4bc0*/  HMMA.16816.F32.BF16 R112, R4, R14, R76 ;  /* 0x0000000e0470723c */ /* 0x000fe2000004184c */
[----:B------:R-:W4:Y:S01]  /*4bd0*/  LDSM.16.MT88.4 R12, [R200+0x4900] ;  /* 0x00490000c80c783b */ /* 0x000f220000004200 */
[----:B------:R-:W-:Y:S01]  /*4be0*/  IMAD.MOV.U32 R67, RZ, RZ, R118 ;  /* 0x000000ffff437224 */ /* 0x000fe200078e0076 */
[----:B------:R-:W-:Y:S01]  /*4bf0*/  MOV R65, R117 ;  /* 0x0000007500417202 */ /* 0x000fe20000000f00 */
[----:B------:R-:W-:-:S03]  /*4c00*/  IMAD.MOV.U32 R64, RZ, RZ, R178 ;  /* 0x000000ffff407224 */ /* 0x000fc600078e00b2 */
[----:B------:R-:W-:Y:S01]  /*4c10*/  IMAD.MOV.U32 R79, RZ, RZ, R116 ;  /* 0x000000ffff4f7224 */ /* 0x000fe200078e0074 */
[C---:B--2---:R-:W-:Y:S08]  /*4c20*/  HMMA.16816.F32.BF16 R84, R4.reuse, R28, R100 ;  /* 0x0000001c0454723c */ /* 0x044ff00000041864 */
[C---:B---3--:R-:W-:Y:S07]  /*4c30*/  HMMA.16816.F32.BF16 R116, R4.reuse, R24, R40 ;  /* 0x000000180474723c */ /* 0x048fee0000041828 */
[----:B------:R-:W-:Y:S01]  /*4c40*/  IMAD.MOV.U32 R43, RZ, RZ, R173 ;  /* 0x000000ffff2b7224 */ /* 0x000fe200078e00ad */
[----:B------:R-:W-:Y:S01]  /*4c50*/  HMMA.16816.F32.BF16 R240, R4, R26, R72 ;  /* 0x0000001a04f0723c */ /* 0x000fe20000041848 */
[----:B------:R-:W2:Y:S01]  /*4c60*/  LDSM.16.MT88.4 R24, [R199+0x4900] ;  /* 0x00490000c718783b */ /* 0x000ea20000004200 */
[----:B------:R-:W-:Y:S01]  /*4c70*/  MOV R42, R172 ;  /* 0x000000ac002a7202 */ /* 0x000fe20000000f00 */
[----:B------:R-:W-:-:S05]  /*4c80*/  IMAD.MOV.U32 R41, RZ, RZ, R167 ;  /* 0x000000ffff297224 */ /* 0x000fca00078e00a7 */
[C---:B------:R-:W-:Y:S01]  /*4c90*/  HMMA.16816.F32.BF16 R236, R4.reuse, R30, R68 ;  /* 0x0000001e04ec723c */ /* 0x040fe20000041844 */
[----:B------:R-:W3:Y:S01]  /*4ca0*/  LDSM.16.MT88.4 R28, [R197+0x6900] ;  /* 0x00690000c51c783b */ /* 0x000ee20000004200 */
[----:B------:R-:W-:Y:S01]  /*4cb0*/  IMAD.MOV.U32 R101, RZ, RZ, R86 ;  /* 0x000000ffff657224 */ /* 0x000fe200078e0056 */
[----:B------:R-:W-:Y:S01]  /*4cc0*/  MOV R100, R87 ;  /* 0x0000005700647202 */ /* 0x000fe20000000f00 */
[----:B------:R-:W-:Y:S01]  /*4cd0*/  IMAD.MOV.U32 R87, RZ, RZ, R177 ;  /* 0x000000ffff577224 */ /* 0x000fe200078e00b1 */
[----:B------:R-:W-:Y:S01]  /*4ce0*/  MOV R103, R84 ;  /* 0x0000005400677202 */ /* 0x000fe20000000f00 */
[----:B------:R-:W-:Y:S02]  /*4cf0*/  IMAD.MOV.U32 R86, RZ, RZ, R176 ;  /* 0x000000ffff567224 */ /* 0x000fe400078e00b0 */
[----:B-1----:R-:W-:Y:S01]  /*4d00*/  HMMA.16816.F32.BF16 R128, R4, R16, R88 ;  /* 0x000000100480723c */ /* 0x002fe20000041858 */
[----:B------:R-:W-:Y:S01]  /*4d10*/  IMAD.MOV.U32 R102, RZ, RZ, R85 ;  /* 0x000000ffff667224 */ /* 0x000fe200078e0055 */
[----:B------:R-:W-:Y:S01]  /*4d20*/  MOV R85, R175 ;  /* 0x000000af00557202 */ /* 0x000fe20000000f00 */
[----:B------:R-:W-:-:S04]  /*4d30*/  IMAD.MOV.U32 R84, RZ, RZ, R174 ;  /* 0x000000ffff547224 */ /* 0x000fc800078e00ae */
[----:B------:R-:W-:Y:S01]  /*4d40*/  IMAD.MOV.U32 R17, RZ, RZ, R79 ;  /* 0x000000ffff117224 */ /* 0x000fe200078e004f */
[----:B----4-:R-:W-:Y:S01]  /*4d50*/  HMMA.16816.F32.BF16 R88, R4, R12, R36 ;  /* 0x0000000c0458723c */ /* 0x010fe20000041824 */
[----:B------:R-:W-:-:S06]  /*4d60*/  MOV R16, R64 ;  /* 0x0000004000107202 */ /* 0x000fcc0000000f00 */
[----:B------:R-:W-:Y:S01]  /*4d70*/  IMAD.MOV.U32 R39, RZ, RZ, R2 ;  /* 0x000000ffff277224 */ /* 0x000fe200078e0002 */
[C---:B------:R-:W-:Y:S01]  /*4d80*/  HMMA.16816.F32.BF16 R72, R4.reuse, R14, R44 ;  /* 0x0000000e0448723c */ /* 0x040fe2000004182c */
[----:B------:R-:W1:Y:S01]  /*4d90*/  LDSM.16.MT88.4 R12, [R200+0x6900] ;  /* 0x00690000c80c783b */ /* 0x000e620000004200 */
[----:B------:R-:W-:Y:S02]  /*4da0*/  FFMA.FTZ R2, R157, c[0x0][0x2d0], -R8 ;  /* 0x0000b4009d027a23 */ /* 0x000fe40000010808 */
[----:B------:R-:W-:Y:S02]  /*4db0*/  IMAD.MOV.U32 R38, RZ, RZ, R84 ;  /* 0x000000ffff267224 */ /* 0x000fe400078e0054 */
[----:B------:R4:W-:Y:S01]  /*4dc0*/  MUFU.EX2 R40, R2 ;  /* 0x0000000200287308 */ /* 0x0009e20000000800 */
[----:B------:R-:W-:Y:S01]  /*4dd0*/  IMAD.MOV.U32 R44, RZ, RZ, R39 ;  /* 0x000000ffff2c7224 */ /* 0x000fe200078e0027 */
[----:B------:R-:W-:Y:S01]  /*4de0*/  HMMA.16816.F32.BF16 R176, R4, R34, R120 ;  /* 0x0000002204b0723c */ /* 0x000fe20000041878 */
[----:B------:R-:W-:-:S02]  /*4df0*/  IMAD.MOV.U32 R39, RZ, RZ, R85 ;  /* 0x000000ffff277224 */ /* 0x000fc400078e0055 */
[----:B------:R-:W-:-:S04]  /*4e00*/  IMAD.MOV.U32 R47, RZ, RZ, R16 ;  /* 0x000000ffff2f7224 */ /* 0x000fc800078e0010 */
[----:B------:R-:W-:Y:S01]  /*4e10*/  IMAD.MOV.U32 R120, RZ, RZ, R166 ;  /* 0x000000ffff787224 */ /* 0x000fe200078e00a6 */
[----:B------:R-:W-:Y:S01]  /*4e20*/  MOV R121, R165 ;  /* 0x000000a500797202 */ /* 0x000fe20000000f00 */
[----:B------:R-:W-:Y:S01]  /*4e30*/  IMAD.MOV.U32 R122, RZ, RZ, R164 ;  /* 0x000000ffff7a7224 */ /* 0x000fe200078e00a4 */
[----:B------:R-:W-:Y:S01]  /*4e40*/  HMMA.16816.F32.BF16 R172, R4, R20, R92 ;  /* 0x0000001404ac723c */ /* 0x000fe2000004185c */
[----:B------:R-:W-:Y:S02]  /*4e50*/  IMAD.MOV.U32 R123, RZ, RZ, R81 ;  /* 0x000000ffff7b7224 */ /* 0x000fe400078e0051 */
[----:B----4-:R-:W-:-:S05]  /*4e60*/  FFMA.FTZ R2, R158, c[0x0][0x2d0], -R8 ;  /* 0x0000b4009e027a23 */ /* 0x010fca0000010808 */
[C---:B------:R-:W-:Y:S01]  /*4e70*/  HMMA.16816.F32.BF16 R164, R4.reuse, R22, R52 ;  /* 0x0000001604a4723c */ /* 0x040fe20000041834 */
[----:B------:R-:W4:Y:S01]  /*4e80*/  LDSM.16.MT88.4 R20, [R198+0x6900] ;  /* 0x00690000c614783b */ /* 0x000f220000004200 */
[----:B------:R5:W1:Y:S06]  /*4e90*/  MUFU.EX2 R36, R2 ;  /* 0x0000000200247308 */ /* 0x000a6c0000000800 */
[C---:B------:R-:W-:Y:S01]  /*4ea0*/  HMMA.16816.F32.BF16 R184, R4.reuse, R32, R96 ;  /* 0x0000002004b8723c */ /* 0x040fe20000041860 */
[----:B------:R-:W1:Y:S06]  /*4eb0*/  LDSM.16.MT88.4 R32, [R199+0x6900] ;  /* 0x00690000c720783b */ /* 0x000e6c0000004200 */
[----:B------:R-:W-:Y:S01]  /*4ec0*/  IMAD.MOV.U32 R99, RZ, RZ, R80 ;  /* 0x000000ffff637224 */ /* 0x000fe200078e0050 */
[----:B------:R-:W-:Y:S01]  /*4ed0*/  HMMA.16816.F32.BF16 R92, R4, R18, R48 ;  /* 0x00000012045c723c */ /* 0x000fe20000041830 */
[----:B------:R-:W-:Y:S01]  /*4ee0*/  IMAD.MOV.U32 R96, RZ, RZ, R65 ;  /* 0x000000ffff607224 */ /* 0x000fe200078e0041 */
[----:B------:R-:W-:Y:S01]  /*4ef0*/  MOV R98, R67 ;  /* 0x0000004300627202 */ /* 0x000fe20000000f00 */
[----:B-----5:R-:W-:-:S02]  /*4f00*/  FFMA.FTZ R2, R159, c[0x0][0x2d0], -R8 ;  /* 0x0000b4009f027a23 */ /* 0x020fc40000010808 */
[----:B------:R-:W-:Y:S02]  /*4f10*/  IMAD.MOV.U32 R97, RZ, RZ, R66 ;  /* 0x000000ffff617224 */ /* 0x000fe400078e0042 */
[----:B------:R5:W1:Y:S01]  /*4f20*/  MUFU.EX2 R37, R2 ;  /* 0x0000000200257308 */ /* 0x000a620000000800 */
[----:B------:R-:W-:Y:S01]  /*4f30*/  MOV R18, R82 ;  /* 0x0000005200127202 */ /* 0x000fe20000000f00 */
[----:B------:R-:W-:Y:S01]  /*4f40*/  IMAD.MOV.U32 R19, RZ, RZ, R83 ;  /* 0x000000ffff137224 */ /* 0x000fe200078e0053 */
[----:B--2---:R-:W-:Y:S02]  /*4f50*/  HMMA.16816.F32.BF16 R52, R4, R24, R136 ;  /* 0x000000180434723c */ /* 0x004fe40000041888 */
[----:B------:R-:W-:Y:S01]  /*4f60*/  MOV R45, R18 ;  /* 0x00000012002d7202 */ /* 0x000fe20000000f00 */
[----:B------:R-:W-:-:S04]  /*4f70*/  IMAD.MOV.U32 R46, RZ, RZ, R19 ;  /* 0x000000ffff2e7224 */ /* 0x000fc800078e0013 */
[----:B------:R-:W-:Y:S01]  /*4f80*/  IMAD.MOV.U32 R138, RZ, RZ, R38 ;  /* 0x000000ffff8a7224 */ /* 0x000fe200078e0026 */
[----:B------:R-:W-:Y:S01]  /*4f90*/  HMMA.16816.F32.BF16 R80, R4, R26, R132 ;  /* 0x0000001a0450723c */ /* 0x000fe20000041884 */
[----:B------:R-:W2:Y:S01]  /*4fa0*/  LDSM.16.MT88.4 R24, [R197+0x1100] ;  /* 0x00110000c518783b */ /* 0x000ea20000004200 */
[----:B------:R-:W-:Y:S02]  /*4fb0*/  IMAD.MOV.U32 R139, RZ, RZ, R41 ;  /* 0x000000ffff8b7224 */ /* 0x000fe400078e0029 */
[----:B-----5:R-:W-:-:S03]  /*4fc0*/  FFMA.FTZ R2, R168, c[0x0][0x2d0], -R8 ;  /* 0x0000b400a8027a23 */ /* 0x020fc60000010808 */
[----:B------:R-:W-:Y:S01]  /*4fd0*/  IMAD.MOV.U32 R133, RZ, RZ, R120 ;  /* 0x000000ffff857224 */ /* 0x000fe200078e0078 */
[C---:B---3--:R-:W-:Y:S01]  /*4fe0*/  HMMA.16816.F32.BF16 R76, R4.reuse, R30, R60 ;  /* 0x0000001e044c723c */ /* 0x048fe2000004183c */
[----:B------:R3:W5:Y:S01]  /*4ff0*/  MUFU.EX2 R168, R2 ;  /* 0x0000000200a87308 */ /* 0x0007620000000800 */
[----:B------:R-:W-:Y:S01]  /*5000*/  IMAD.MOV.U32 R134, RZ, RZ, R121 ;  /* 0x000000ffff867224 */ /* 0x000fe200078e0079 */
[----:B------:R-:W-:Y:S01]  /*5010*/  MOV R120, R86 ;  /* 0x0000005600787202 */ /* 0x000fe20000000f00 */
[----:B------:R-:W-:Y:S01]  /*5020*/  IMAD.MOV.U32 R121, RZ, RZ, R87 ;  /* 0x000000ffff797224 */ /* 0x000fe200078e0057 */
[----:B------:R-:W-:Y:S01]  /*5030*/  MOV R135, R122 ;  /* 0x0000007a00877202 */ /* 0x000fe20000000f00 */
[----:B------:R-:W-:Y:S01]  /*5040*/  IMAD.MOV.U32 R122, RZ, RZ, R223 ;  /* 0x000000ffff7a7224 */ /* 0x000fe200078e00df */
[----:B------:R-:W-:Y:S01]  /*5050*/  MOV R132, R17 ;  /* 0x0000001100847202 */ /* 0x000fe20000000f00 */
[----:B-1----:R-:W-:Y:S01]  /*5060*/  HMMA.16816.F32.BF16 R60, R4, R12, R160 ;  /* 0x0000000c043c723c */ /* 0x002fe200000418a0 */
[----:B------:R-:W-:Y:S01]  /*5070*/  LDSM.16.MT88.4 R16, [R199+0x1100] ;  /* 0x00110000c710783b */ /* 0x000fe20000004200 */
[----:B------:R-:W-:Y:S01]  /*5080*/  IMAD.MOV.U32 R136, RZ, RZ, R139 ;  /* 0x000000ffff887224 */ /* 0x000fe200078e008b */
[----:B------:R-:W-:-:S05]  /*5090*/  MOV R139, R120 ;  /* 0x00000078008b7202 */ /* 0x000fca0000000f00 */
[C---:B------:R-:W-:Y:S01]  /*50a0*/  HMMA.16816.F32.BF16 R84, R4.reuse, R14, R56 ;  /* 0x0000000e0454723c */ /* 0x040fe20000041838 */
[----:B---3--:R-:W-:Y:S01]  /*50b0*/  FFMA.FTZ R2, R144, c[0x0][0x2d0], -R0 ;  /* 0x0000b40090027a23 */ /* 0x008fe20000010800 */
[----:B------:R-:W1:Y:S01]  /*50c0*/  LDSM.16.MT88.4 R12, [R197+0x3100] ;  /* 0x00310000c50c783b */ /* 0x000e620000004200 */
[----:B------:R-:W-:Y:S02]  /*50d0*/  IMAD.MOV.U32 R144, RZ, RZ, R36 ;  /* 0x000000ffff907224 */ /* 0x000fe400078e0024 */
[----:B------:R3:W-:Y:S01]  /*50e0*/  MUFU.EX2 R223, R2 ;  /* 0x0000000200df7308 */ /* 0x0007e20000000800 */
[----:B------:R-:W-:Y:S02]  /*50f0*/  IMAD.MOV.U32 R36, RZ, RZ, R42 ;  /* 0x000000ffff247224 */ /* 0x000fe400078e002a */
[C---:B----4-:R-:W-:Y:S07]  /*5100*/  HMMA.16816.F32.BF16 R48, R4.reuse, R22, R152 ;  /* 0x000000160430723c */ /* 0x050fee0000041898 */
[----:B------:R-:W-:Y:S01]  /*5110*/  MOV R155, R37 ;  /* 0x00000025009b7202 */ /* 0x000fe20000000f00 */
[----:B------:R-:W-:Y:S01]  /*5120*/  IMAD.MOV.U32 R154, RZ, RZ, R36 ;  /* 0x000000ffff9a7224 */ /* 0x000fe200078e0024 */
[----:B------:R-:W-:Y:S01]  /*5130*/  MOV R37, R43 ;  /* 0x0000002b00257202 */ /* 0x000fe20000000f00 */
[----:B------:R-:W-:Y:S01]  /*5140*/  IMAD.MOV.U32 R153, RZ, RZ, R39 ;  /* 0x000000ffff997224 */ /* 0x000fe200078e0027 */
[----:B------:R-:W-:Y:S01]  /*5150*/  HMMA.16816.F32.BF16 R64, R4, R20, R148 ;  /* 0x000000140440723c */ /* 0x000fe20000041894 */
[----:B------:R-:W-:Y:S01]  /*5160*/  LDSM.16.MT88.4 R20, [R198+0x1100] ;  /* 0x00110000c614783b */ /* 0x000fe20000004200 */
[----:B---3--:R-:W-:Y:S01]  /*5170*/  FFMA.FTZ R2, R145, c[0x0][0x2d0], -R0 ;  /* 0x0000b40091027a23 */ /* 0x008fe20000010800 */
[----:B------:R-:W-:-:S02]  /*5180*/  MOV R137, R37 ;  /* 0x0000002500897202 */ /* 0x000fc40000000f00 */
[----:B------:R-:W3:Y:S01]  /*5190*/  LDSM.16.MT88.4 R36, [R199+0x3100] ;  /* 0x00310000c724783b */ /* 0x000ee20000004200 */
[----:B------:R4:W1:Y:S01]  /*51a0*/  MUFU.EX2 R159, R2 ;  /* 0x00000002009f7308 */ /* 0x0008620000000800 */
[----:B------:R-:W-:Y:S01]  /*51b0*/  MOV R145, R40 ;  /* 0x0000002800917202 */ /* 0x000fe20000000f00 */
[C---:B------:R-:W-:Y:S01]  /*51c0*/  HMMA.16816.F32.BF16 R68, R4.reuse, R28, R140 ;  /* 0x0000001c0444723c */ /* 0x040fe2000004188c */
[----:B------:R-:W2:Y:S04]  /*51d0*/  LDSM.16.MT88.4 R28, [R200+0x3100] ;  /* 0x00310000c81c783b */ /* 0x000ea80000004200 */
[----:B------:R-:W-:Y:S03]  /*51e0*/  LDSM.16.MT88.4 R40, [R200+0x1100] ;  /* 0x00110000c828783b */ /* 0x000fe60000004200 */
[----:B------:R-:W-:Y:S01]  /*51f0*/  HMMA.16816.F32.BF16 R56, R4, R32, R180 ;  /* 0x000000200438723c */ /* 0x000fe200000418b4 */
[----:B----4-:R-:W-:-:S06]  /*5200*/  FFMA.FTZ R2, R147, c[0x0][0x2d0], -R0 ;  /* 0x0000b40093027a23 */ /* 0x010fcc0000010800 */
[----:B------:R-:W-:Y:S01]  /*5210*/  MOV R182, R123 ;  /* 0x0000007b00b67202 */ /* 0x000fe20000000f00 */
[----:B------:R-:W-:Y:S01]  /*5220*/  HMMA.16816.F32.BF16 R44, R4, R34, R44 ;  /* 0x00000022042c723c */ /* 0x000fe2000004182c */
[----:B------:R-:W4:Y:S01]  /*5230*/  LDSM.16.MT88.4 R32, [R198+0x3100] ;  /* 0x00310000c620783b */ /* 0x000f220000004200 */
[----:B------:R3:W-:Y:S01]  /*5240*/  MUFU.EX2 R158, R2 ;  /* 0x00000002009e7308 */ /* 0x0007e20000000800 */
[----:B------:R-:W-:Y:S02]  /*5250*/  IMAD.MOV.U32 R181, RZ, RZ, R121 ;  /* 0x000000ffffb57224 */ /* 0x000fe400078e0079 */
[----:B------:R-:W-:Y:S02]  /*5260*/  IMAD.MOV.U32 R183, RZ, RZ, R122 ;  /* 0x000000ffffb77224 */ /* 0x000fe400078e007a */
[----:B------:R-:W-:Y:S02]  /*5270*/  F2FP.BF16.PACK_AB R4, R144, R145 ;  /* 0x000000919004723e */ /* 0x000fe400000010ff */
[----:B-----5:R-:W-:-:S02]  /*5280*/  F2FP.BF16.PACK_AB R6, R168, R155 ;  /* 0x0000009ba806723e */ /* 0x020fc400000010ff */
[----:B-1----:R-:W-:Y:S01]  /*5290*/  F2FP.BF16.PACK_AB R5, R159, R223 ;  /* 0x000000df9f05723e */ /* 0x002fe200000010ff */
[----:B---3--:R-:W-:-:S04]  /*52a0*/  FFMA.FTZ R2, R146, c[0x0][0x2d0], -R0 ;  /* 0x0000b40092027a23 */ /* 0x008fc80000010800 */
[----:B------:R-:W1:Y:S02]  /*52b0*/  MUFU.EX2 R157, R2 ;  /* 0x00000002009d7308 */ /* 0x000e640000000800 */
[----:B-1----:R-:W-:-:S07]  /*52c0*/  F2FP.BF16.PACK_AB R7, R157, R158 ;  /* 0x0000009e9d07723e */ /* 0x002fce00000010ff */
[C---:B--2---:R-:W-:Y:S08]  /*52d0*/  HMMA.16816.F32.BF16 R160, R4.reuse, R24, R132 ;  /* 0x0000001804a0723c */ /* 0x044ff00000041884 */
[C---:B------:R-:W-:Y:S08]  /*52e0*/  HMMA.16816.F32.BF16 R24, R4.reuse, R26, R96 ;  /* 0x0000001a0418723c */ /* 0x040ff00000041860 */
[C---:B------:R-:W-:Y:S08]  /*52f0*/  HMMA.16816.F32.BF16 R108, R4.reuse, R12, R108 ;  /* 0x0000000c046c723c */ /* 0x040ff0000004186c */
[C---:B------:R-:W-:Y:S01]  /*5300*/  HMMA.16816.F32.BF16 R112, R4.reuse, R14, R112 ;  /* 0x0000000e0470723c */ /* 0x040fe20000041870 */
[----:B------:R-:W1:Y:S07]  /*5310*/  LDSM.16.MT88.4 R12, [R200+0x5100] ;  /* 0x00510000c80c783b */ /* 0x000e6e0000004200 */
[----:B------:R-:W-:Y:S01]  /*5320*/  HMMA.16816.F32.BF16 R184, R4, R36, R184 ;  /* 0x0000002404b8723c */ /* 0x000fe200000418b8 */
[----:B------:R-:W-:Y:S01]  /*5330*/  IMAD.MOV.U32 R2, RZ, RZ, R24 ;  /* 0x000000ffff027224 */ /* 0x000fe200078e0018 */
[----:B------:R-:W-:Y:S01]  /*5340*/  MOV R147, R26 ;  /* 0x0000001a00937202 */ /* 0x000fe20000000f00 */
[----:B------:R-:W-:-:S02]  /*5350*/  IMAD.MOV.U32 R152, RZ, RZ, R25 ;  /* 0x000000ffff987224 */ /* 0x000fc400078e0019 */
[----:B------:R-:W-:Y:S02]  /*5360*/  IMAD.MOV.U32 R146, RZ, RZ, R27 ;  /* 0x000000ffff927224 */ /* 0x000fe400078e001b */
[----:B------:R-:W-:Y:S01]  /*5370*/  LDSM.16.MT88.4 R24, [R197+0x5100] ;  /* 0x00510000c518783b */ /* 0x000fe20000004200 */
[----:B------:R-:W-:Y:S01]  /*5380*/  HMMA.16816.F32.BF16 R148, R4, R16, R124 ;  /* 0x000000100494723c */ /* 0x000fe2000004187c */
[----:B------:R-:W-:Y:S01]  /*5390*/  MOV R37, R182 ;  /* 0x000000b600257202 */ /* 0x000fe20000000f00 */
[----:B------:R-:W-:-:S06]  /*53a0*/  IMAD.MOV.U32 R36, RZ, RZ, R183 ;  /* 0x000000ffff247224 */ /* 0x000fcc00078e00b7 */
[C---:B------:R-:W-:Y:S01]  /*53b0*/  HMMA.16816.F32.BF16 R104, R4.reuse, R18, R104 ;  /* 0x000000120468723c */ /* 0x040fe20000041868 */
[----:B------:R-:W2:Y:S07]  /*53c0*/  LDSM.16.MT88.4 R16, [R198+0x5100] ;  /* 0x00510000c610783b */ /* 0x000eae0000004200 */
[C---:B------:R-:W-:Y:S07]  /*53d0*/  HMMA.16816.F32.BF16 R132, R4.reuse, R20, R228 ;  /* 0x000000140484723c */ /* 0x040fee00000418e4 */
[----:B------:R-:W-:Y:S01]  /*53e0*/  IMAD.MOV.U32 R228, RZ, RZ, R103 ;  /* 0x000000ffffe47224 */ /* 0x000fe200078e0067 */
[----:B------:R-:W-:Y:S01]  /*53f0*/  MOV R229, R102 ;  /* 0x0000006600e57202 */ /* 0x000fe20000000f00 */
[----:B------:R-:W-:Y:S01]  /*5400*/  IMAD.MOV.U32 R230, RZ, RZ, R101 ;  /* 0x000000ffffe67224 */ /* 0x000fe200078e0065 */
[----:B------:R-:W-:Y:S01]  /*5410*/  HMMA.16816.F32.BF16 R236, R4, R30, R236 ;  /* 0x0000001e04ec723c */ /* 0x000fe200000418ec */
[----:B------:R-:W-:-:S07]  /*5420*/  IMAD.MOV.U32 R231, RZ, RZ, R100 ;  /* 0x000000ffffe77224 */ /* 0x000fce00078e0064 */
[C---:B------:R-:W-:Y:S01]  /*5430*/  HMMA.16816.F32.BF16 R124, R4.reuse, R28, R228 ;  /* 0x0000001c047c723c */ /* 0x040fe200000418e4 */
[----:B------:R-:W3:Y:S07]  /*5440*/  LDSM.16.MT88.4 R28, [R197+0x7100] ;  /* 0x00710000c51c783b */ /* 0x000eee0000004200 */
[C---:B------:R-:W-:Y:S01]  /*5450*/  HMMA.16816.F32.BF16 R96, R4.reuse, R22, R188 ;  /* 0x000000160460723c */ /* 0x040fe200000418bc */
[----:B------:R-:W5:Y:S07]  /*5460*/  LDSM.16.MT88.4 R20, [R199+0x5100] ;  /* 0x00510000c714783b */ /* 0x000f6e0000004200 */
[C---:B----4-:R-:W-:Y:S07]  /*5470*/  HMMA.16816.F32.BF16 R116, R4.reuse, R32, R116 ;  /* 0x000000200474723c */ /* 0x050fee0000041874 */
[----:B------:R-:W-:Y:S01]  /*5480*/  IMAD.MOV.U32 R32, RZ, RZ, R185 ;  /* 0x000000ffff207224 */ /* 0x000fe200078e00b9 */
[C---:B------:R-:W-:Y:S07]  /*5490*/  HMMA.16816.F32.BF16 R140, R4.reuse, R40, R192 ;  /* 0x00000028048c723c */ /* 0x040fee00000418c0 */
[----:B------:R-:W-:Y:S01]  /*54a0*/  IMAD.MOV.U32 R40, RZ, RZ, R181 ;  /* 0x000000ffff287224 */ /* 0x000fe200078e00b5 */
[----:B------:R-:W-:Y:S01]  /*54b0*/  HMMA.16816.F32.BF16 R100, R4, R42, R248 ;  /* 0x0000002a0464723c */ /* 0x000fe200000418f8 */
[----:B------:R-:W-:-:S02]  /*54c0*/  MOV R41, R2 ;  /* 0x0000000200297202 */ /* 0x000fc40000000f00 */
[----:B------:R-:W-:-:S04]  /*54d0*/  MOV R2, R186 ;  /* 0x000000ba00027202 */ /* 0x000fc80000000f00 */
[----:B------:R-:W-:Y:S01]  /*54e0*/  IMAD.MOV.U32 R43, RZ, RZ, R187 ;  /* 0x000000ffff2b7224 */ /* 0x000fe200078e00bb */
[----:B------:R-:W-:Y:S01]  /*54f0*/  HMMA.16816.F32.BF16 R180, R4, R38, R176 ;  /* 0x0000002604b4723c */ /* 0x000fe200000418b0 */
[----:B------:R-:W-:-:S06]  /*5500*/  IMAD.MOV.U32 R42, RZ, RZ, R184 ;  /* 0x000000ffff2a7224 */ /* 0x000fcc00078e00b8 */
[----:B------:R-:W-:Y:S01]  /*5510*/  MOV R178, R32 ;  /* 0x0000002000b27202 */ /* 0x000fe20000000f00 */
[----:B-1----:R-:W-:Y:S01]  /*5520*/  HMMA.16816.F32.BF16 R188, R4, R12, R88 ;  /* 0x0000000c04bc723c */ /* 0x002fe20000041858 */
[----:B------:R-:W-:Y:S02]  /*5530*/  IMAD.MOV.U32 R179, RZ, RZ, R2 ;  /* 0x000000ffffb37224 */ /* 0x000fe400078e0002 */
[----:B------:R-:W-:-:S04]  /*5540*/  FFMA.FTZ R2, R226, c[0x0][0x2d0], -R8 ;  /* 0x0000b400e2027a23 */ /* 0x000fc80000010808 */
[----:B------:R-:W-:Y:S01]  /*5550*/  MOV R91, R9 ;  /* 0x00000009005b7202 */ /* 0x000fe20000000f00 */
[----:B------:R-:W-:Y:S01]  /*5560*/  HMMA.16816.F32.BF16 R184, R4, R14, R72 ;  /* 0x0000000e04b8723c */ /* 0x000fe20000041848 */
[----:B------:R-:W-:Y:S01]  /*5570*/  LDSM.16.MT88.4 R12, [R199+0x7100] ;  /* 0x00710000c70c783b */ /* 0x000fe20000004200 */
[----:B------:R-:W-:Y:S01]  /*5580*/  IMAD.MOV.U32 R88, RZ, RZ, R137 ;  /* 0x000000ffff587224 */ /* 0x000fe200078e0089 */
[----:B------:R-:W-:Y:S01]  /*5590*/  MOV R89, R138 ;  /* 0x0000008a00597202 */ /* 0x000fe20000000f00 */
[----:B------:R-:W-:-:S04]  /*55a0*/  IMAD.MOV.U32 R90, RZ, RZ, R139 ;  /* 0x000000ffff5a7224 */ /* 0x000fc800078e008b */
[C---:B------:R-:W-:Y:S01]  /*55b0*/  HMMA.16816.F32.BF16 R120, R4.reuse, R34, R240 ;  /* 0x000000220478723c */ /* 0x040fe200000418f0 */
[----:B------:R-:W1:Y:S01]  /*55c0*/  LDSM.16.MT88.4 R32, [R198+0x7100] ;  /* 0x00710000c620783b */ /* 0x000e620000004200 */
[----:B------:R-:W-:Y:S01]  /*55d0*/  IMAD.MOV.U32 R177, RZ, RZ, R181 ;  /* 0x000000ffffb17224 */ /* 0x000fe200078e00b5 */
[----:B------:R-:W-:Y:S01]  /*55e0*/  MOV R176, R180 ;  /* 0x000000b400b07202 */ /* 0x000fe20000000f00 */
[----:B------:R-:W-:Y:S02]  /*55f0*/  IMAD.MOV.U32 R39, RZ, RZ, R182 ;  /* 0x000000ffff277224 */ /* 0x000fe400078e00b6 */
[----:B------:R-:W-:Y:S02]  /*5600*/  IMAD.MOV.U32 R38, RZ, RZ, R183 ;  /* 0x000000ffff267224 */ /* 0x000fe400078e00b7 */
[C---:B--2---:R-:W-:Y:S01]  /*5610*/  HMMA.16816.F32.BF16 R240, R4.reuse, R16, R128 ;  /* 0x0000001004f0723c */ /* 0x044fe20000041880 */
[----:B------:R2:W-:Y:S06]  /*5620*/  MUFU.EX2 R129, R2 ;  /* 0x0000000200817308 */ /* 0x0005ec0000000800 */
[----:B------:R-:W-:Y:S01]  /*5630*/  MOV R130, R177 ;  /* 0x000000b100827202 */ /* 0x000fe20000000f00 */
[----:B------:R-:W-:Y:S01]  /*5640*/  HMMA.16816.F32.BF16 R248, R4, R24, R172 ;  /* 0x0000001804f8723c */ /* 0x000fe200000418ac */
[----:B------:R-:W-:Y:S01]  /*5650*/  IMAD.MOV.U32 R131, RZ, RZ, R176 ;  /* 0x000000ffff837224 */ /* 0x000fe200078e00b0 */
[----:B------:R-:W-:Y:S01]  /*5660*/  MOV R177, R179 ;  /* 0x000000b300b17202 */ /* 0x000fe20000000f00 */
[----:B------:R-:W-:-:S02]  /*5670*/  IMAD.MOV.U32 R176, RZ, RZ, R178 ;  /* 0x000000ffffb07224 */ /* 0x000fc400078e00b2 */
[----:B------:R-:W-:Y:S01]  /*5680*/  IMAD.MOV.U32 R178, RZ, RZ, R43 ;  /* 0x000000ffffb27224 */ /* 0x000fe200078e002b */
[----:B------:R-:W-:Y:S01]  /*5690*/  MOV R72, R131 ;  /* 0x0000008300487202 */ /* 0x000fe20000000f00 */
[----:B------:R-:W-:Y:S01]  /*56a0*/  IMAD.MOV.U32 R179, RZ, RZ, R42 ;  /* 0x000000ffffb37224 */ /* 0x000fe200078e002a */
[----:B------:R-:W-:Y:S01]  /*56b0*/  MOV R42, R40 ;  /* 0x00000028002a7202 */ /* 0x000fe20000000f00 */
[----:B--2---:R-:W-:Y:S01]  /*56c0*/  FFMA.FTZ R2, R227, c[0x0][0x2d0], -R8 ;  /* 0x0000b400e3027a23 */ /* 0x004fe20000010808 */
[C---:B------:R-:W-:Y:S01]  /*56d0*/  HMMA.16816.F32.BF16 R228, R4.reuse, R26, R164 ;  /* 0x0000001a04e4723c */ /* 0x040fe200000418a4 */
[----:B------:R-:W-:Y:S01]  /*56e0*/  IMAD.MOV.U32 R43, RZ, RZ, R41 ;  /* 0x000000ffff2b7224 */ /* 0x000fe200078e0029 */
[----:B------:R-:W-:Y:S01]  /*56f0*/  MOV R41, R147 ;  /* 0x0000009300297202 */ /* 0x000fe20000000f00 */
[----:B------:R2:W4:Y:S01]  /*5700*/  MUFU.EX2 R175, R2 ;  /* 0x0000000200af7308 */ /* 0x0005220000000800 */
[----:B------:R-:W-:Y:S01]  /*5710*/  IMAD.MOV.U32 R40, RZ, RZ, R152 ;  /* 0x000000ffff287224 */ /* 0x000fe200078e0098 */
[----:B------:R-:W-:Y:S01]  /*5720*/  LDSM.16.MT88.4 R164, [R197+0x1900] ;  /* 0x00190000c5a4783b */ /* 0x000fe20000004200 */
[----:B------:R-:W-:Y:S01]  /*5730*/  MOV R152, R154 ;  /* 0x0000009a00987202 */ /* 0x000fe20000000f00 */
[----:B------:R-:W-:Y:S01]  /*5740*/  IMAD.MOV.U32 R147, RZ, RZ, R153 ;  /* 0x000000ffff937224 */ /* 0x000fe200078e0099 */
[----:B------:R-:W-:Y:S01]  /*5750*/  HMMA.16816.F32.BF16 R192, R4, R18, R92 ;  /* 0x0000001204c0723c */ /* 0x000fe2000004185c */
[----:B------:R-:W1:Y:S01]  /*5760*/  LDSM.16.MT88.4 R16, [R200+0x7100] ;  /* 0x00710000c810783b */ /* 0x000e620000004200 */
[----:B------:R-:W-:Y:S01]  /*5770*/  MOV R154, R11 ;  /* 0x0000000b009a7202 */ /* 0x000fe20000000f00 */
[----:B------:R-:W-:-:S02]  /*5780*/  IMAD.MOV.U32 R153, RZ, RZ, R136 ;  /* 0x000000ffff997224 */ /* 0x000fc400078e0088 */
[----:B------:R-:W-:Y:S02]  /*5790*/  IMAD.MOV.U32 R136, RZ, RZ, R10 ;  /* 0x000000ffff887224 */ /* 0x000fe400078e000a */
[----:B------:R-:W-:Y:S01]  /*57a0*/  IMAD.MOV.U32 R74, RZ, RZ, R152 ;  /* 0x000000ffff4a7224 */ /* 0x000fe200078e0098 */
[C---:B---3--:R-:W-:Y:S01]  /*57b0*/  HMMA.16816.F32.BF16 R24, R4.reuse, R28, R68 ;  /* 0x0000001c0418723c */ /* 0x048fe20000041844 */
[----:B------:R-:W-:Y:S01]  /*57c0*/  MOV R75, R153 ;  /* 0x00000099004b7202 */ /* 0x000fe20000000f00 */
[----:B------:R-:W-:Y:S02]  /*57d0*/  IMAD.MOV.U32 R73, RZ, RZ, R130 ;  /* 0x000000ffff497224 */ /* 0x000fe400078e0082 */
[----:B--2---:R-:W-:Y:S01]  /*57e0*/  FFMA.FTZ R2, R232, c[0x0][0x2d0], -R8 ;  /* 0x0000b400e8027a23 */ /* 0x004fe20000010808 */
[----:B------:R-:W-:Y:S02]  /*57f0*/  MOV R232, R37 ;  /* 0x0000002500e87202 */ /* 0x000fe40000000f00 */
[----:B------:R-:W-:Y:S01]  /*5800*/  IMAD.MOV.U32 R69, RZ, RZ, R154 ;  /* 0x000000ffff457224 */ /* 0x000fe200078e009a */
[----:B------:R2:W-:Y:S01]  /*5810*/  MUFU.EX2 R227, R2 ;  /* 0x0000000200e37308 */ /* 0x0005e20000000800 */
[----:B-----5:R-:W-:Y:S01]  /*5820*/  HMMA.16816.F32.BF16 R180, R4, R22, R80 ;  /* 0x0000001604b4723c */ /* 0x020fe20000041850 */
[----:B------:R-:W-:Y:S01]  /*5830*/  MOV R68, R147 ;  /* 0x0000009300447202 */ /* 0x000fe20000000f00 */
[----:B------:R-:W-:Y:S01]  /*5840*/  IMAD.MOV.U32 R71, RZ, RZ, R145 ;  /* 0x000000ffff477224 */ /* 0x000fe200078e0091 */
[----:B------:R-:W-:-:S04]  /*5850*/  MOV R70, R144 ;  /* 0x0000009000467202 */ /* 0x000fc80000000f00 */
[----:B------:R-:W-:Y:S01]  /*5860*/  IMAD.MOV.U32 R82, RZ, RZ, R42 ;  /* 0x000000ffff527224 */ /* 0x000fe200078e002a */
[C---:B------:R-:W-:Y:S01]  /*5870*/  HMMA.16816.F32.BF16 R28, R4.reuse, R30, R76 ;  /* 0x0000001e041c723c */ /* 0x040fe2000004184c */
[----:B------:R-:W-:Y:S01]  /*5880*/  MOV R80, R155 ;  /* 0x0000009b00507202 */ /* 0x000fe20000000f00 */
[----:B------:R-:W-:Y:S01]  /*5890*/  IMAD.MOV.U32 R81, RZ, RZ, R168 ;  /* 0x000000ffff517224 */ /* 0x000fe200078e00a8 */
[----:B------:R-:W-:Y:S01]  /*58a0*/  MOV R83, R136 ;  /* 0x0000008800537202 */ /* 0x000fe20000000f00 */
[----:B------:R-:W-:Y:S01]  /*58b0*/  LDSM.16.MT88.4 R152, [R199+0x1900] ;  /* 0x00190000c798783b */ /* 0x000fe20000004200 */
[----:B--2---:R-:W-:Y:S02]  /*58c0*/  FFMA.FTZ R2, R234, c[0x0][0x2d0], -R8 ;  /* 0x0000b400ea027a23 */ /* 0x004fe40000010808 */
[----:B------:R-:W-:Y:S01]  /*58d0*/  MOV R76, R43 ;  /* 0x0000002b004c7202 */ /* 0x000fe20000000f00 */
[----:B------:R-:W-:Y:S01]  /*58e0*/  IMAD.MOV.U32 R77, RZ, RZ, R40 ;  /* 0x000000ffff4d7224 */ /* 0x000fe200078e0028 */
[----:B------:R-:W-:Y:S01]  /*58f0*/  MOV R78, R41 ;  /* 0x00000029004e7202 */ /* 0x000fe20000000f00 */
[----:B------:R2:W3:Y:S01]  /*5900*/  MUFU.EX2 R226, R2 ;  /* 0x0000000200e27308 */ /* 0x0004e20000000800 */
[----:B------:R-:W-:Y:S01]  /*5910*/  LDSM.16.MT88.4 R40, [R197+0x3900] ;  /* 0x00390000c528783b */ /* 0x000fe20000004200 */
[----:B------:R-:W-:Y:S01]  /*5920*/  HMMA.16816.F32.BF16 R92, R4, R20, R52 ;  /* 0x00000014045c723c */ /* 0x000fe20000041834 */
[----:B----4-:R-:W-:-:S02]  /*5930*/  IMAD.MOV.U32 R234, RZ, RZ, R175 ;  /* 0x000000ffffea7224 */ /* 0x010fc400078e00af */
[----:B------:R-:W-:Y:S01]  /*5940*/  LDSM.16.MT88.4 R136, [R198+0x1900] ;  /* 0x00190000c688783b */ /* 0x000fe20000004200 */
[----:B------:R-:W-:-:S03]  /*5950*/  IMAD.MOV.U32 R79, RZ, RZ, R146 ;  /* 0x000000ffff4f7224 */ /* 0x000fc600078e0092 */
[----:B------:R-:W-:Y:S01]  /*5960*/  IMAD.MOV.U32 R53, RZ, RZ, R176 ;  /* 0x000000ffff357224 */ /* 0x000fe200078e00b0 */
[----:B------:R-:W-:Y:S01]  /*5970*/  MOV R54, R177 ;  /* 0x000000b100367202 */ /* 0x000fe20000000f00 */
[----:B------:R-:W-:Y:S01]  /*5980*/  IMAD.MOV.U32 R55, RZ, RZ, R178 ;  /* 0x000000ffff377224 */ /* 0x000fe200078e00b2 */
[----:B------:R-:W-:Y:S01]  /*5990*/  MOV R52, R179 ;  /* 0x000000b300347202 */ /* 0x000fe20000000f00 */
[C---:B-1----:R-:W-:Y:S01]  /*59a0*/  HMMA.16816.F32.BF16 R20, R4.reuse, R32, R64 ;  /* 0x000000200414723c */ /* 0x042fe20000041840 */
[----:B------:R-:W-:Y:S01]  /*59b0*/  LDSM.16.MT88.4 R144, [R200+0x1900] ;  /* 0x00190000c890783b */ /* 0x000fe20000004200 */
[--C-:B--2---:R-:W-:Y:S01]  /*59c0*/  FFMA.FTZ R2, R169, c[0x0][0x2d0], -R0.reuse ;  /* 0x0000b400a9027a23 */ /* 0x104fe20000010800 */
[----:B---3--:R-:W-:Y:S02]  /*59d0*/  F2FP.BF16.PACK_AB R130, R226, R227 ;  /* 0x000000e3e282723e */ /* 0x008fe400000010ff */
[----:B------:R-:W-:Y:S01]  /*59e0*/  LDSM.16.MT88.4 R64, [R199+0x3900] ;  /* 0x00390000c740783b */ /* 0x000fe20000004200 */
[----:B------:R1:W-:Y:S02]  /*59f0*/  MUFU.EX2 R11, R2 ;  /* 0x00000002000b7308 */ /* 0x0003e40000000800 */
[C---:B------:R-:W-:Y:S01]  /*5a00*/  HMMA.16816.F32.BF16 R176, R4.reuse, R12, R56 ;  /* 0x0000000c04b0723c */ /* 0x040fe20000041838 */
[----:B------:R-:W2:Y:S07]  /*5a10*/  LDSM.16.MT88.4 R56, [R200+0x3900] ;  /* 0x00390000c838783b */ /* 0x000eae0000004200 */
[----:B------:R-:W-:Y:S01]  /*5a20*/  HMMA.16816.F32.BF16 R32, R4, R34, R48 ;  /* 0x000000220420723c */ /* 0x000fe20000041830 */
[----:B------:R-:W3:Y:S01]  /*5a30*/  LDSM.16.MT88.4 R48, [R198+0x3900] ;  /* 0x00390000c630783b */ /* 0x000ee20000004200 */
[----:B-1----:R-:W-:-:S06]  /*5a40*/  FFMA.FTZ R2, R170, c[0x0][0x2d0], -R0 ;  /* 0x0000b400aa027a23 */ /* 0x002fcc0000010800 */
[C---:B------:R-:W-:Y:S01]  /*5a50*/  HMMA.16816.F32.BF16 R172, R4.reuse, R16, R60 ;  /* 0x0000001004ac723c */ /* 0x040fe2000004183c */
[----:B------:R1:W4:Y:S06]  /*5a60*/  MUFU.EX2 R10, R2 ;  /* 0x00000002000a7308 */ /* 0x00032c0000000800 */
[----:B------:R-:W-:Y:S01]  /*5a70*/  IMAD.MOV.U32 R60, RZ, RZ, R52 ;  /* 0x000000ffff3c7224 */ /* 0x000fe200078e0034 */
[----:B------:R-:W-:Y:S01]  /*5a80*/  MOV R61, R53 ;  /* 0x00000035003d7202 */ /* 0x000fe20000000f00 */
[----:B------:R-:W-:Y:S01]  /*5a90*/  IMAD.MOV.U32 R62, RZ, RZ, R54 ;  /* 0x000000ffff3e7224 */ /* 0x000fe200078e0036 */
[----:B------:R-:W-:Y:S01]  /*5aa0*/  MOV R63, R55 ;  /* 0x00000037003f7202 */ /* 0x000fe20000000f00 */
[--C-:B-1----:R-:W-:Y:S01]  /*5ab0*/  FFMA.FTZ R2, R224, c[0x0][0x2d0], -R0.reuse ;  /* 0x0000b400e0027a23 */ /* 0x102fe20000010800 */
[----:B------:R-:W-:Y:S01]  /*5ac0*/  MOV R224, R129 ;  /* 0x0000008100e07202 */ /* 0x000fe20000000f00 */
[----:B------:R-:W-:Y:S01]  /*5ad0*/  FFMA.FTZ R0, R171, c[0x0][0x2d0], -R0 ;  /* 0x0000b400ab007a23 */ /* 0x000fe20000010800 */
[----:B----4-:R-:W-:Y:S01]  /*5ae0*/  F2FP.BF16.PACK_AB R129, R10, R11 ;  /* 0x0000000b0a81723e */ /* 0x010fe200000010ff */
[----:B------:R1:W-:Y:S01]  /*5af0*/  MUFU.EX2 R9, R2 ;  /* 0x0000000200097308 */ /* 0x0003e20000000800 */
[----:B------:R-:W-:Y:S01]  /*5b00*/  F2FP.BF16.PACK_AB R128, R234, R224 ;  /* 0x000000e0ea80723e */ /* 0x000fe200000010ff */
[C---:B------:R-:W-:Y:S06]  /*5b10*/  HMMA.16816.F32.BF16 R168, R4.reuse, R18, R84 ;  /* 0x0000001204a8723c */ /* 0x040fec0000041854 */
[----:B------:R-:W4:Y:S01]  /*5b20*/  MUFU.EX2 R8, R0 ;  /* 0x0000000000087308 */ /* 0x000f220000000800 */
[----:B------:R-:W-:Y:S01]  /*5b30*/  IMAD.MOV.U32 R86, RZ, RZ, R39 ;  /* 0x000000ffff567224 */ /* 0x000fe200078e0027 */
[----:B------:R-:W-:Y:S01]  /*5b40*/  MOV R87, R38 ;  /* 0x0000002600577202 */ /* 0x000fe20000000f00 */
[----:B------:R-:W-:Y:S01]  /*5b50*/  HMMA.16816.F32.BF16 R16, R4, R14, R44 ;  /* 0x0000000e0410723c */ /* 0x000fe2000004182c */
[----:B------:R-:W-:Y:S01]  /*5b60*/  IMAD.MOV.U32 R84, RZ, RZ, R72 ;  /* 0x000000ffff547224 */ /* 0x000fe200078e0048 */
[----:B------:R-:W-:Y:S01]  /*5b70*/  MOV R85, R73 ;  /* 0x0000004900557202 */ /* 0x000fe20000000f00 */
[----:B------:R-:W-:Y:S01]  /*5b80*/  LDSM.16.MT88.4 R12, [R199+0x7900] ;  /* 0x00790000c70c783b */ /* 0x000fe20000004200 */
[----:B-1----:R-:W-:-:S03]  /*5b90*/  MOV R2, R88 ;  /* 0x0000005800027202 */ /* 0x002fc60000000f00 */
[----:B------:R-:W-:Y:S01]  /*5ba0*/  IMAD.MOV.U32 R4, RZ, RZ, R68 ;  /* 0x000000ffff047224 */ /* 0x000fe200078e0044 */
[----:B------:R-:W-:Y:S01]  /*5bb0*/  MOV R68, R80 ;  /* 0x0000005000447202 */ /* 0x000fe20000000f00 */
[----:B------:R-:W-:Y:S01]  /*5bc0*/  IMAD.MOV.U32 R5, RZ, RZ, R70 ;  /* 0x000000ffff057224 */ /* 0x000fe200078e0046 */
[----:B----4-:R-:W-:-:S03]  /*5bd0*/  F2FP.BF16.PACK_AB R131, R8, R9 ;  /* 0x000000090883723e */ /* 0x010fc600000010ff */
[----:B------:R-:W-:Y:S01]  /*5be0*/  IMAD.MOV.U32 R6, RZ, RZ, R68 ;  /* 0x000000ffff067224 */ /* 0x000fe200078e0044 */
[----:B------:R-:W-:-:S03]  /*5bf0*/  MOV R0, R90 ;  /* 0x0000005a00007202 */ /* 0x000fc60000000f00 */
[----:B------:R-:W-:Y:S02]  /*5c00*/  HMMA.16816.F32.BF16 R160, R128, R164, R160 ;  /* 0x000000a480a0723c */ /* 0x000fe400000418a0 */
[----:B------:R-:W-:-:S06]  /*5c10*/  FADD.FTZ R0, R0, R252 ;  /* 0x000000fc00007221 */ /* 0x000fcc0000010000 */
[C---:B------:R-:W-:Y:S07]  /*5c20*/  HMMA.16816.F32.BF16 R164, R128.reuse, R166, R76 ;  /* 0x000000a680a4723c */ /* 0x040fee000004184c */
[----:B------:R-:W-:Y:S01]  /*5c30*/  IMAD.MOV.U32 R78, RZ, RZ, R36 ;  /* 0x000000ffff4e7224 */ /* 0x000fe200078e0024 */
[----:B--2---:R-:W-:Y:S01]  /*5c40*/  HMMA.16816.F32.BF16 R52, R128, R56, R124 ;  /* 0x000000388034723c */ /* 0x004fe2000004187c */
[----:B------:R-:W-:Y:S01]  /*5c50*/  MOV R77, R82 ;  /* 0x00000052004d7202 */ /* 0x000fe20000000f00 */
[----:B------:R-:W-:-:S05]  /*5c60*/  IMAD.MOV.U32 R79, RZ, RZ, R81 ;  /* 0x000000ffff4f7224 */ /* 0x000fca00078e0051 */
[----:B------:R-:W-:Y:S01]  /*5c70*/  IMAD.MOV.U32 R125, RZ, RZ, R83 ;  /* 0x000000ffff7d7224 */ /* 0x000fe200078e0053 */
[C---:B------:R-:W-:Y:S01]  /*5c80*/  HMMA.16816.F32.BF16 R36, R128.reuse, R40, R108 ;  /* 0x000000288024723c */ /* 0x040fe2000004186c */
[----:B------:R-:W-:Y:S01]  /*5c90*/  LDSM.16.MT88.4 R80, [R198+0x5900] ;  /* 0x00590000c650783b */ /* 0x000fe20000004200 */
[----:B------:R-:W-:Y:S01]  /*5ca0*/  MOV R126, R69 ;  /* 0x00000045007e7202 */ /* 0x000fe20000000f00 */
[----:B------:R-:W-:Y:S01]  /*5cb0*/  FADD.FTZ R0, R125, R0 ;  /* 0x000000007d007221 */ /* 0x000fe20000010000 */
[----:B------:R-:W-:Y:S02]  /*5cc0*/  MOV R127, R71 ;  /* 0x00000047007f7202 */ /* 0x000fe40000000f00 */
[----:B------:R-:W-:Y:S01]  /*5cd0*/  MOV R7, R79 ;  /* 0x0000004f00077202 */ /* 0x000fe20000000f00 */
[----:B------:R-:W-:Y:S01]  /*5ce0*/  IMAD.MOV.U32 R110, RZ, RZ, R89 ;  /* 0x000000ffff6e7224 */ /* 0x000fe200078e0059 */
[----:B---3--:R-:W-:Y:S01]  /*5cf0*/  HMMA.16816.F32.BF16 R44, R128, R48, R116 ;  /* 0x00000030802c723c */ /* 0x008fe20000041874 */
[----:B------:R-:W-:-:S02]  /*5d00*/  IMAD.MOV.U32 R111, RZ, RZ, R91 ;  /* 0x000000ffff6f7224 */ /* 0x000fc400078e005b */
[----:B------:R-:W-:Y:S01]  /*5d10*/  FADD.FTZ R2, R2, R110 ;  /* 0x0000006e02027221 */ /* 0x000fe20000010000 */
[----:B------:R-:W-:Y:S03]  /*5d20*/  LDSM.16.MT88.4 R88, [R200+0x5900] ;  /* 0x00590000c858783b */ /* 0x000fe60000004200 */
[----:B------:R-:W-:Y:S01]  /*5d30*/  MOV R116, R75 ;  /* 0x0000004b00747202 */ /* 0x000fe20000000f00 */
[----:B------:R-:W-:Y:S01]  /*5d40*/  FADD.FTZ R2, R111, R2 ;  /* 0x000000026f027221 */ /* 0x000fe20000010000 */
[----:B------:R-:W-:Y:S01]  /*5d50*/  HMMA.16816.F32.BF16 R132, R128, R136, R132 ;  /* 0x000000888084723c */ /* 0x000fe20000041884 */
[----:B------:R-:W-:Y:S01]  /*5d60*/  IMAD.MOV.U32 R117, RZ, RZ, R74 ;  /* 0x000000ffff757224 */ /* 0x000fe200078e004a */
[----:B------:R-:W-:Y:S01]  /*5d70*/  MOV R118, R77 ;  /* 0x0000004d00767202 */ /* 0x000fe20000000f00 */
[----:B------:R-:W-:Y:S01]  /*5d80*/  FADD.FTZ R2, R116, R2 ;  /* 0x0000000274027221 */ /* 0x000fe20000010000 */
[----:B------:R-:W1:Y:S01]  /*5d90*/  LDSM.16.MT88.4 R72, [R197+0x5900] ;  /* 0x00590000c548783b */ /* 0x000e620000004200 */
[----:B------:R-:W-:-:S02]  /*5da0*/  FADD.FTZ R0, R117, R0 ;  /* 0x0000000075007221 */ /* 0x000fc40000010000 */
[----:B------:R-:W-:Y:S01]  /*5db0*/  FADD.FTZ R4, R4, R2 ;  /* 0x0000000204047221 */ /* 0x000fe20000010000 */
[C---:B------:R-:W-:Y:S01]  /*5dc0*/  HMMA.16816.F32.BF16 R148, R128.reuse, R152, R148 ;  /* 0x000000988094723c */ /* 0x040fe20000041894 */
[----:B------:R-:W-:Y:S02]  /*5dd0*/  FADD.FTZ R2, R247, R0 ;  /* 0x00000000f7027221 */ /* 0x000fe40000010000 */
[----:B------:R-:W-:Y:S02]  /*5de0*/  IMAD.MOV.U32 R119, RZ, RZ, R78 ;  /* 0x000000ffff777224 */ /* 0x000fe400078e004e */
[----:B------:R-:W-:Y:S02]  /*5df0*/  FADD.FTZ R0, R118, R4 ;  /* 0x0000000476007221 */ /* 0x000fe40000010000 */
[----:B------:R-:W-:Y:S01]  /*5e00*/  FADD.FTZ R2, R244, R2 ;  /* 0x00000002f4027221 */ /* 0x000fe20000010000 */
[----:B------:R-:W-:Y:S01]  /*5e10*/  HMMA.16816.F32.BF16 R136, R128, R138, R96 ;  /* 0x0000008a8088723c */ /* 0x000fe20000041860 */
[----:B------:R-:W2:Y:S01]  /*5e20*/  LDSM.16.MT88.4 R96, [R199+0x5900] ;  /* 0x00590000c760783b */ /* 0x000ea20000004200 */
[----:B------:R-:W-:-:S02]  /*5e30*/  FADD.FTZ R0, R119, R0 ;  /* 0x0000000077007221 */ /* 0x000fc40000010000 */
[----:B------:R-:W-:Y:S02]  /*5e40*/  FADD.FTZ R2, R245, R2 ;  /* 0x00000002f5027221 */ /* 0x000fe40000010000 */
[----:B------:R-:W-:Y:S02]  /*5e50*/  FADD.FTZ R0, R126, R0 ;  /* 0x000000007e007221 */ /* 0x000fe40000010000 */
[C---:B------:R-:W-:Y:S01]  /*5e60*/  HMMA.16816.F32.BF16 R152, R128.reuse, R154, R104 ;  /* 0x0000009a8098723c */ /* 0x040fe20000041868 */
[----:B------:R-:W3:Y:S01]  /*5e70*/  LDSM.16.MT88.4 R104, [R197+0x7900] ;  /* 0x00790000c568783b */ /* 0x000ee20000004200 */
[----:B------:R-:W-:Y:S02]  /*5e80*/  FADD.FTZ R2, R235, R2 ;  /* 0x00000002eb027221 */ /* 0x000fe40000010000 */
[----:B------:R-:W-:Y:S02]  /*5e90*/  FADD.FTZ R0, R127, R0 ;  /* 0x000000007f007221 */ /* 0x000fe40000010000 */
[----:B------:R-:W-:Y:S01]  /*5ea0*/  FADD.FTZ R2, R223, R2 ;  /* 0x00000002df027221 */ /* 0x000fe20000010000 */
[----:B------:R-:W-:Y:S01]  /*5eb0*/  IADD3 R223, R232, -0x2, RZ ;  /* 0xfffffffee8df7810 */ /* 0x000fe20007ffe0ff */
[----:B------:R-:W-:Y:S01]  /*5ec0*/  HMMA.16816.F32.BF16 R40, R128, R42, R112 ;  /* 0x0000002a8028723c */ /* 0x000fe20000041870 */
[----:B------:R-:W4:Y:S01]  /*5ed0*/  LDSM.16.MT88.4 R112, [R198+0x7900] ;  /* 0x00790000c670783b */ /* 0x000f220000004200 */
[----:B------:R-:W-:-:S02]  /*5ee0*/  FADD.FTZ R0, R5, R0 ;  /* 0x0000000005007221 */ /* 0x000fc40000010000 */
[----:B------:R-:W-:Y:S02]  /*5ef0*/  FADD.FTZ R2, R159, R2 ;  /* 0x000000029f027221 */ /* 0x000fe40000010000 */
[----:B------:R-:W-:Y:S02]  /*5f00*/  FADD.FTZ R0, R6, R0 ;  /* 0x0000000006007221 */ /* 0x000fe40000010000 */
[----:B------:R-:W-:Y:S01]  /*5f10*/  HMMA.16816.F32.BF16 R48, R128, R50, R120 ;  /* 0x000000328030723c */ /* 0x000fe20000041878 */
[----:B------:R-:W5:Y:S01]  /*5f20*/  LDSM.16.MT88.4 R120, [R200+0x7900] ;  /* 0x00790000c878783b */ /* 0x000f620000004200 */
[----:B------:R-:W-:Y:S02]  /*5f30*/  FADD.FTZ R2, R158, R2 ;  /* 0x000000029e027221 */ /* 0x000fe40000010000 */
[----:B------:R-:W-:Y:S02]  /*5f40*/  FADD.FTZ R0, R7, R0 ;  /* 0x0000000007007221 */ /* 0x000fe40000010000 */
[----:B------:R-:W-:-:S02]  /*5f50*/  FADD.FTZ R4, R157, R2 ;  /* 0x000000029d047221 */ /* 0x000fc40000010000 */
        /* <DEDUP_REMOVED lines=9> */
[----:B------:R-:W-:-:S03]  /*5ff0*/  FADD.FTZ R245, R8, R0 ;  /* 0x0000000008f57221 */ /* 0x000fc60000010000 */
[C---:B------:R-:W-:Y:S08]  /*6000*/  HMMA.16816.F32.BF16 R144, R128.reuse, R146, R100 ;  /* 0x000000928090723c */ /* 0x040ff00000041864 */
[C---:B------:R-:W-:Y:S08]  /*6010*/  HMMA.16816.F32.BF16 R64, R128.reuse, R66, R84 ;  /* 0x000000428040723c */ /* 0x040ff00000041854 */
[C---:B-1----:R-:W-:Y:S08]  /*6020*/  HMMA.16816.F32.BF16 R68, R128.reuse, R72, R248 ;  /* 0x000000488044723c */ /* 0x042ff000000418f8 */
[C---:B------:R-:W-:Y:S08]  /*6030*/  HMMA.16816.F32.BF16 R76, R128.reuse, R80, R240 ;  /* 0x00000050804c723c */ /* 0x040ff000000418f0 */
[C---:B------:R-:W-:Y:S08]  /*6040*/  HMMA.16816.F32.BF16 R84, R128.reuse, R88, R188 ;  /* 0x000000588054723c */ /* 0x040ff000000418bc */
[C---:B--2---:R-:W-:Y:S08]  /*6050*/  HMMA.16816.F32.BF16 R92, R128.reuse, R96, R92 ;  /* 0x00000060805c723c */ /* 0x044ff0000004185c */
[C---:B---3--:R-:W-:Y:S08]  /*6060*/  HMMA.16816.F32.BF16 R100, R128.reuse, R104, R24 ;  /* 0x000000688064723c */ /* 0x048ff00000041818 */
[C---:B----4-:R-:W-:Y:S08]  /*6070*/  HMMA.16816.F32.BF16 R108, R128.reuse, R112, R20 ;  /* 0x00000070806c723c */ /* 0x050ff00000041814 */
[C---:B-----5:R-:W-:Y:S08]  /*6080*/  HMMA.16816.F32.BF16 R116, R128.reuse, R120, R172 ;  /* 0x000000788074723c */ /* 0x060ff000000418ac */
[C---:B------:R-:W-:Y:S08]  /*6090*/  HMMA.16816.F32.BF16 R56, R128.reuse, R58, R236 ;  /* 0x0000003a8038723c */ /* 0x040ff000000418ec */
        /* <DEDUP_REMOVED lines=9> */
[----:B------:R-:W-:Y:S07]  /*6130*/  @P0 BRA `(.L_x_1601) ;  /* 0x0000013000000947 */ /* 0x000fee0003800000 */
[----:B------:R-:W-:Y:S01]  /*6140*/  ISETP.LT.AND P0, PT, RZ, UR9, PT ;  /* 0x00000009ff007c0c */ /* 0x000fe2000bf01270 */
[----:B------:R-:W-:Y:S01]  /*6150*/  UIADD3 UR4, UR9, -0x1, URZ ;  /* 0xffffffff09047890 */ /* 0x000fe2000fffe03f */
[----:B------:R-:W-:-:S05]  /*6160*/  IMAD.MOV.U32 R232, RZ, RZ, 0x1 ;  /* 0x00000001ffe87424 */ /* 0x000fca00078e00ff */
[----:B------:R-:W-:-:S06]  /*6170*/  MOV R0, UR4 ;  /* 0x0000000400007c02 */ /* 0x000fcc0008000f00 */
[----:B------:R-:W-:Y:S05]  /*6180*/  @P0 BRA `(.L_x_1602) ;  /* 0x0000006000000947 */ /* 0x000fea0003800000 */
[----:B------:R-:W-:Y:S01]  /*6190*/  ISETP.NE.AND P0, PT, R232, c[0x0][0x32c], PT ;  /* 0x0000cb00e8007a0c */ /* 0x000fe20003f05270 */
[----:B------:R-:W-:-:S12]  /*61a0*/  IMAD R0, RZ, RZ, -UR9 ;  /* 0x80000009ff007e24 */ /* 0x000fd8000f8e02ff */
[----:B------:R-:W-:-:S05]  /*61b0*/  @P0 IMAD.HI.U32 R2, R0, c[0x0][0x330], RZ ;  /* 0x0000cc0000020a27 */ /* 0x000fca00078e00ff */
[----:B------:R-:W-:-:S04]  /*61c0*/  @P0 SHF.R.U32.HI R0, RZ, c[0x0][0x334], R2 ;  /* 0x0000cd00ff000a19 */ /* 0x000fc80000011602 */
[----:B------:R-:W-:Y:S01]  /*61d0*/  LOP3.LUT R0, RZ, R0, RZ, 0x33, !PT ;  /* 0x00000000ff007212 */ /* 0x000fe200078e33ff */
[----:B------:R-:W-:Y:S05]  /*61e0*/  BRA `(.L_x_1603) ;  /* 0x0000003000007947 */ /* 0x000fea0003800000 */
.L_x_1602:
[----:B------:R-:W-:-:S13]  /*61f0*/  ISETP.NE.AND P0, PT, R232, c[0x0][0x32c], PT ;  /* 0x0000cb00e8007a0c */ /* 0x000fda0003f05270 */
[----:B------:R-:W-:-:S05]  /*6200*/  @P0 IMAD.HI.U32 R2, R0, c[0x0][0x330], RZ ;  /* 0x0000cc0000020a27 */ /* 0x000fca00078e00ff */
[----:B------:R-:W-:Y:S02]  /*6210*/  @P0 SHF.R.U32.HI R0, RZ, c[0x0][0x334], R2 ;  /* 0x0000cd00ff000a19 */ /* 0x000fe40000011602 */
.L_x_1603:
[----:B------:R-:W-:-:S05]  /*6220*/  MOV R2, c[0x0][0x32c] ;  /* 0x0000cb0000027a02 */ /* 0x000fca0000000f00 */
[----:B------:R-:W-:-:S04]  /*6230*/  IMAD R0, R0, R2, c[0x0][0x32c] ;  /* 0x0000cb0000007624 */ /* 0x000fc800078e0202 */
[----:B------:R-:W1:Y:S02]  /*6240*/  R2UR UR4, R0 ;  /* 0x00000000000473c2 */ /* 0x000e6400000e0000 */
[----:B-1----:R-:W-:-:S04]  /*6250*/  UISETP.LT.AND UP0, UPT, UR7, UR4, UPT ;  /* 0x000000040700728c */ /* 0x002fc8000bf01270 */
[----:B------:R-:W-:-:S03]  /*6260*/  USEL UR7, UR7, UR4, UP0 ;  /* 0x0000000407077287 */ /* 0x000fc60008000000 */
.L_x_1601:
[----:B------:R-:W1:Y:S01]  /*6270*/  R2UR UR4, R233 ;  /* 0x00000000e90473c2 */ /* 0x000e6200000e0000 */
[----:B------:R-:W-:-:S04]  /*6280*/  USHF.R.S32.HI UR5, URZ, 0x1f, UR7 ;  /* 0x0000001f3f057899 */ /* 0x000fc80008011407 */
[----:B------:R-:W-:-:S04]  /*6290*/  ULEA.HI UR5, UR5, UR7, URZ, 0x6 ;  /* 0x0000000705057291 */ /* 0x000fc8000f8f303f */
[----:B------:R-:W-:-:S04]  /*62a0*/  USHF.R.S32.HI UR5, URZ, 0x6, UR5 ;  /* 0x000000063f057899 */ /* 0x000fc80008011405 */
[----:B-1----:R-:W-:-:S04]  /*62b0*/  UISETP.LT.AND UP0, UPT, UR4, UR5, UPT ;  /* 0x000000050400728c */ /* 0x002fc8000bf01270 */
[----:B------:R-:W-:-:S06]  /*62c0*/  USEL UR4, UR4, UR5, !UP0 ;  /* 0x0000000504047287 */ /* 0x000fcc000c000000 */
[----:B------:R-:W-:-:S13]  /*62d0*/  ISETP.GE.AND P0, PT, R223, UR4, PT ;  /* 0x00000004df007c0c */ /* 0x000fda000bf06270 */
[----:B------:R-:W-:Y:S05]  /*62e0*/  @!P0 BRA `(.L_x_1604) ;  /* 0x0000404000008947 */ /* 0x000fea0003800000 */
[----:B------:R-:W2:Y:S04]  /*62f0*/  LDL R0, [R1+0x3c] ;  /* 0x00003c0001007983 */ /* 0x000ea80000100800 */
[----:B------:R-:W3:Y:S04]  /*6300*/  LDL.64 R10, [R1+0x30] ;  /* 0x00003000010a7983 */ /* 0x000ee80000100a00 */
[----:B------:R-:W4:Y:S04]  /*6310*/  LDL.64 R8, [R1+0x18] ;  /* 0x0000180001087983 */ /* 0x000f280000100a00 */
[----:B------:R-:W5:Y:S04]  /*6320*/  LDL.64 R6, [R1+0x28] ;  /* 0x0000280001067983 */ /* 0x000f680000100a00 */
[----:B------:R-:W4:Y:S01]  /*6330*/  LDL.64 R4, [R1+0x20] ;  /* 0x0000200001047983 */ /* 0x000f220000100a00 */
[----:B------:R-:W-:Y:S01]  /*6340*/  PLOP3.LUT P0, PT, PT, PT, UP2, 0x80, 0x0 ;  /* 0x000000000000781c */ /* 0x000fe20003f0f028 */
[----:B------:R-:W-:Y:S01]  /*6350*/  IMAD.MOV.U32 R157, RZ, RZ, R156 ;  /* 0x000000ffff9d7224 */ /* 0x000fe200078e009c */
[----:B------:R-:W-:Y:S01]  /*6360*/  MOV R158, R3 ;  /* 0x00000003009e7202 */ /* 0x000fe20000000f00 */
[----:B------:R-:W-:-:S10]  /*6370*/  IMAD.MOV.U32 R224, RZ, RZ, R223 ;  /* 0x000000ffffe07224 */ /* 0x000fd400078e00df */
[----:B--2---:R-:W-:Y:S01]  /*6380*/  @P0 IMAD.HI.U32 R0, R0, c[0x0][0x2c8], RZ ;  /* 0x0000b20000000a27 */ /* 0x004fe200078e00ff */
[----:B------:R-:W-:Y:S02]  /*6390*/  PLOP3.LUT P0, PT, PT, PT, UP2, 0x80, 0x0 ;  /* 0x000000000000781c */ /* 0x000fe40003f0f028 */
[C---:B---3--:R-:W-:Y:S02]  /*63a0*/  IADD3 R12, P6, R10.reuse, 0x40, RZ ;  /* 0x000000400a0c7810 */ /* 0x048fe40007fde0ff */
[----:B------:R-:W-:-:S03]  /*63b0*/  IADD3 R2, P5, R10, 0x80, RZ ;  /* 0x000000800a027810 */ /* 0x000fc60007fbe0ff */
[----:B------:R4:W-:Y:S04]  /*63c0*/  STL [R1+0x14], R12 ;  /* 0x0000140c01007387 */ /* 0x0009e80000100800 */
[----:B------:R1:W-:Y:S02]  /*63d0*/  STL [R1+0xc], R2 ;  /* 0x00000c0201007387 */ /* 0x0003e40000100800 */
[----:B------:R-:W-:Y:S01]  /*63e0*/  @P0 SHF.R.U32.HI R0, RZ, c[0x0][0x2cc], R0 ;  /* 0x0000b300ff000a19 */ /* 0x000fe20000011600 */
[----:B----4-:R-:W-:Y:S01]  /*63f0*/  IMAD.X R12, RZ, RZ, R9, P6 ;  /* 0x000000ffff0c7224 */ /* 0x010fe200030e0609 */
[----:B-1----:R-:W-:-:S04]  /*6400*/  IADD3 R2, P6, R10, 0xc0, RZ ;  /* 0x000000c00a027810 */ /* 0x002fc80007fde0ff */
[----:B------:R-:W-:Y:S01]  /*6410*/  STL [R1+0x10], R12 ;  /* 0x0000100c01007387 */ /* 0x000fe20000100800 */
[----:B------:R-:W-:Y:S01]  /*6420*/  IMAD.X R10, RZ, RZ, R9, P5 ;  /* 0x000000ffff0a7224 */ /* 0x000fe200028e0609 */
[C---:B-----5:R-:W-:Y:S02]  /*6430*/  IADD3 R252, P5, R6.reuse, 0x40, RZ ;  /* 0x0000004006fc7810 */ /* 0x060fe40007fbe0ff */
[----:B------:R1:W-:Y:S03]  /*6440*/  STL [R1+0x4], R2 ;  /* 0x0000040201007387 */ /* 0x0003e60000100800 */
[----:B------:R-:W-:Y:S01]  /*6450*/  IMAD.X R251, RZ, RZ, R5, P5 ;  /* 0x000000fffffb7224 */ /* 0x000fe200028e0605 */
[----:B------:R2:W-:Y:S01]  /*6460*/  STL [R1+0x8], R10 ;  /* 0x0000080a01007387 */ /* 0x0005e20000100800 */
[----:B------:R-:W-:-:S05]  /*6470*/  IADD3 R248, P5, R6, 0xc0, RZ ;  /* 0x000000c006f87810 */ /* 0x000fca0007fbe0ff */
[----:B------:R-:W-:Y:S02]  /*6480*/  IMAD.X R247, RZ, RZ, R5, P5 ;  /* 0x000000fffff77224 */ /* 0x000fe400028e0605 */
[----:B-1----:R-:W-:Y:S01]  /*6490*/  IMAD.X R2, RZ, RZ, R9, P6 ;  /* 0x000000ffff027224 */ /* 0x002fe200030e0609 */
[----:B------:R-:W-:-:S04]  /*64a0*/  IADD3 R250, P6, R6, 0x80, RZ ;  /* 0x0000008006fa7810 */ /* 0x000fc80007fde0ff */
[----:B------:R2:W-:Y:S01]  /*64b0*/  STL [R1], R2 ;  /* 0x0000000201007387 */ /* 0x0005e20000100800 */
[----:B------:R-:W-:-:S03]  /*64c0*/  IADD3.X R249, RZ, R5, RZ, P6, !PT ;  /* 0x00000005fff97210 */ /* 0x000fc600037fe4ff */
[----:B------:R2:W-:Y:S04]  /*64d0*/  @P0 STL [R1+0x38], R0 ;  /* 0x0000380001000387 */ /* 0x0005e80000100800 */
.L_x_1613:
[----:B------:R-:W3:Y:S01]  /*64e0*/  LDL.64 R236, [R1+0x30] ;  /* 0x0000300001ec7983 */ /* 0x000ee20000100a00 */
[----:B------:R-:W-:Y:S04]  /*64f0*/  DEPBAR.LE SB0, 0x0 ;  /* 0x000080000000791a */ /* 0x000fe80000000000 */
[----:B------:R-:W4:Y:S01]  /*6500*/  LDL.64 R230, [R1+0x18] ;  /* 0x0000180001e67983 */ /* 0x000f220000100a00 */
[----:B------:R-:W-:Y:S01]  /*6510*/  ISETP.GT.AND P6, PT, R233, R224, PT ;  /* 0x000000e0e900720c */ /* 0x000fe20003fc4270 */
[----:B------:R-:W-:Y:S02]  /*6520*/  IMAD.MOV.U32 R234, RZ, RZ, c[0x0][0x208] ;  /* 0x00008200ffea7624 */ /* 0x000fe400078e00ff */
[----:B------:R-:W5:Y:S01]  /*6530*/  LDL R232, [R1+0x14] ;  /* 0x0000140001e87983 */ /* 0x000f620000100800 */
[----:B------:R-:W-:Y:S03]  /*6540*/  IMAD.MOV.U32 R235, RZ, RZ, c[0x0][0x20c] ;  /* 0x00008300ffeb7624 */ /* 0x000fe600078e00ff */
[----:B--2---:R-:W2:Y:S04]  /*6550*/  LDL R229, [R1+0x10] ;  /* 0x0000100001e57983 */ /* 0x004ea80000100800 */
[----:B------:R-:W2:Y:S02]  /*6560*/  LDL R228, [R1+0xc] ;  /* 0x00000c0001e47983 */ /* 0x000ea40000100800 */
[----:B------:R-:W-:Y:S01]  /*6570*/  @!P6 SHF.R.S32.HI R0, RZ, 0x1f, R224 ;  /* 0x0000001fff00e819 */ /* 0x000fe200000114e0 */
[----:B------:R-:W-:Y:S01]  /*6580*/  @!P6 IMAD.WIDE.U32 R2, R224, c[0x0][0x208], RZ ;  /* 0x00008200e002ea25 */ /* 0x000fe200078e00ff */
[----:B------:R-:W2:Y:S03]  /*6590*/  LDL R226, [R1+0x8] ;  /* 0x0000080001e27983 */ /* 0x000ea60000100800 */
[----:B------:R-:W-:Y:S01]  /*65a0*/  @!P6 IMAD R0, R0, c[0x0][0x208], RZ ;  /* 0x000082000000ea24 */ /* 0x000fe200078e02ff */
[----:B------:R-:W2:Y:S03]  /*65b0*/  LDL R227, [R1+0x4] ;  /* 0x0000040001e37983 */ /* 0x000ea60000100800 */
[----:B------:R-:W-:Y:S01]  /*65c0*/  @!P6 IMAD R20, R224, c[0x0][0x20c], R0 ;  /* 0x00008300e014ea24 */ /* 0x000fe200078e0200 */
[----:B------:R-:W2:Y:S01]  /*65d0*/  LDL R223, [R1] ;  /* 0x0000000001df7983 */ /* 0x000ea20000100800 */
[C---:B------:R-:W-:Y:S02]  /*65e0*/  @!P6 IMAD.SHL.U32 R0, R2.reuse, 0x40, RZ ;  /* 0x000000400200e824 */ /* 0x040fe400078e00ff */
[----:B------:R-:W-:Y:S01]  /*65f0*/  @!P6 IMAD.IADD R28, R3, 0x1, R20 ;  /* 0x00000001031ce824 */ /* 0x000fe200078e0214 */
[----:B------:R-:W-:Y:S04]  /*6600*/  BAR.SYNC.DEFER_BLOCKING 0x0 ;  /* 0x0000000000007b1d */ /* 0x000fe80000010000 */
[----:B------:R-:W-:Y:S02]  /*6610*/  @!P6 SHF.L.U64.HI R2, R2, 0x6, R28 ;  /* 0x000000060202e819 */ /* 0x000fe4000001021c */
[----:B------:R-:W-:Y:S04]  /*6620*/  LDSM.16.M88.4 R32, [R203+0x10100] ;  /* 0x01010000cb20783b */ /* 0x000fe80000000200 */
[----:B------:R-:W1:Y:S04]  /*6630*/  LDSM.16.M88.4 R8, [R196+0x8100] ;  /* 0x00810000c408783b */ /* 0x000e680000000200 */
[----:B------:R-:W1:Y:S04]  /*6640*/  LDSM.16.M88.4 R16, [R196+0x8900] ;  /* 0x00890000c410783b */ /* 0x000e680000000200 */
[----:B------:R-:W1:Y:S04]  /*6650*/  LDSM.16.M88.4 R24, [R196+0x9100] ;  /* 0x00910000c418783b */ /* 0x000e680000000200 */
[----:B------:R-:W3:Y:S04]  /*6660*/  LDSM.16.M88.4 R168, [R196+0x9900] ;  /* 0x00990000c4a8783b */ /* 0x000ee80000000200 */
[----:B------:R-:W-:Y:S04]  /*6670*/  LDSM.16.M88.4 R172, [R204+0x10100] ;  /* 0x01010000ccac783b */ /* 0x000fe80000000200 */
[----:B------:R-:W2:Y:S04]  /*6680*/  LDSM.16.M88.4 R176, [R207] ;  /* 0x00000000cfb0783b */ /* 0x000ea80000000200 */
[----:B------:R-:W2:Y:S04]  /*6690*/  LDSM.16.M88.4 R180, [R222] ;  /* 0x00000000deb4783b */ /* 0x000ea80000000200 */
[----:B------:R-:W2:Y:S04]  /*66a0*/  LDSM.16.M88.4 R184, [R221] ;  /* 0x00000000ddb8783b */ /* 0x000ea80000000200 */
[----:B------:R-:W2:Y:S01]  /*66b0*/  LDSM.16.M88.4 R188, [R220] ;  /* 0x00000000dcbc783b */ /* 0x000ea20000000200 */
[C---:B-1----:R-:W-:Y:S08]  /*66c0*/  HMMA.16816.F32.BF16 R4, R32.reuse, R8, RZ ;  /* 0x000000082004723c */ /* 0x042ff000000418ff */
[C---:B------:R-:W-:Y:S08]  /*66d0*/  HMMA.16816.F32.BF16 R8, R32.reuse, R10, RZ ;  /* 0x0000000a2008723c */ /* 0x040ff000000418ff */
[C---:B------:R-:W-:Y:S08]  /*66e0*/  HMMA.16816.F32.BF16 R12, R32.reuse, R16, RZ ;  /* 0x00000010200c723c */ /* 0x040ff000000418ff */
[C---:B------:R-:W-:Y:S08]  /*66f0*/  HMMA.16816.F32.BF16 R16, R32.reuse, R18, RZ ;  /* 0x000000122010723c */ /* 0x040ff000000418ff */
[C---:B------:R-:W-:Y:S08]  /*6700*/  HMMA.16816.F32.BF16 R20, R32.reuse, R24, RZ ;  /* 0x000000182014723c */ /* 0x040ff000000418ff */
[C---:B------:R-:W-:Y:S01]  /*6710*/  HMMA.16816.F32.BF16 R24, R32.reuse, R26, RZ ;  /* 0x0000001a2018723c */ /* 0x040fe200000418ff */
[----:B---3--:R-:W-:Y:S04]  /*6720*/  @!P6 IADD3 R3, P5, R0, R236, RZ ;  /* 0x000000ec0003e210 */ /* 0x008fe80007fbe0ff */
[C---:B------:R-:W-:Y:S01]  /*6730*/  @!P6 LEA R192, P0, R3.reuse, c[0x0][0x1f8], 0x1 ;  /* 0x00007e0003c0ea11 */ /* 0x040fe200078008ff */
[----:B----4-:R-:W-:Y:S06]  /*6740*/  @!P6 IMAD.X R28, R2, 0x1, R231, P5 ;  /* 0x00000001021ce824 */ /* 0x010fec00028e06e7 */
[----:B------:R-:W-:Y:S02]  /*6750*/  @!P6 LEA.HI.X R193, R3, c[0x0][0x1fc], R28, 0x1, P0 ;  /* 0x00007f0003c1ea11 */ /* 0x000fe400000f0c1c */
[C---:B------:R-:W-:Y:S01]  /*6760*/  HMMA.16816.F32.BF16 R28, R32.reuse, R168, RZ ;  /* 0x000000a8201c723c */ /* 0x040fe200000418ff */
[----:B-----5:R-:W-:Y:S02]  /*6770*/  @!P6 IADD3 R3, P0, R0, R232, RZ ;  /* 0x000000e80003e210 */ /* 0x020fe40007f1e0ff */
[----:B------:R-:W-:Y:S01]  /*6780*/  @!PT LDS RZ, [RZ] ;  /* 0x00000000fffff984 */ /* 0x000fe20000000800 */
[----:B------:R-:W-:Y:S01]  /*6790*/  @!PT LDS RZ, [RZ] ;  /* 0x00000000fffff984 */ /* 0x000fe20000000800 */
[----:B------:R-:W-:Y:S01]  /*67a0*/  @!PT LDS RZ, [RZ] ;  /* 0x00000000fffff984 */ /* 0x000fe20000000800 */
[----:B------:R1:W-:Y:S02]  /*67b0*/  @!P6 LDGSTS.E.BYPASS.LTC128B.128 [R225+0x100], [R192.64], !P4 ;  /* 0x00100000c0e1efae */ /* 0x0003e4000e101d4c */
[C---:B------:R-:W-:Y:S01]  /*67c0*/  @!P6 LEA R194, P5, R3.reuse, c[0x0][0x1f8], 0x1 ;  /* 0x00007e0003c2ea11 */ /* 0x040fe200078a08ff */
[----:B--2---:R-:W-:Y:S01]  /*67d0*/  @!P6 IMAD.X R159, R2, 0x1, R229, P0 ;  /* 0x00000001029fe824 */ /* 0x004fe200000e06e5 */
[----:B------:R-:W-:Y:S01]  /*67e0*/  @!P6 IADD3 R156, P0, R0, R228, RZ ;  /* 0x000000e4009ce210 */ /* 0x000fe20007f1e0ff */
[----:B------:R-:W-:Y:S04]  /*67f0*/  HMMA.16816.F32.BF16 R32, R32, R170, RZ ;  /* 0x000000aa2020723c */ /* 0x000fe800000418ff */
[----:B------:R-:W-:Y:S01]  /*6800*/  @!P6 IMAD.X R169, R2, 0x1, R226, P0 ;  /* 0x0000000102a9e824 */ /* 0x000fe200000e06e2 */
[----:B------:R-:W-:Y:S02]  /*6810*/  @!P6 LEA.HI.X R195, R3, c[0x0][0x1fc], R159, 0x1, P5 ;  /* 0x00007f0003c3ea11 */ /* 0x000fe400028f0c9f */
[C---:B------:R-:W-:Y:S01]  /*6820*/  @!P6 LEA R168, P0, R156.reuse, c[0x0][0x1f8], 0x1 ;  /* 0x00007e009ca8ea11 */ /* 0x040fe200078008ff */
[C---:B------:R-:W-:Y:S02]  /*6830*/  HMMA.16816.F32.BF16 R4, R172.reuse, R176, R4 ;  /* 0x000000b0ac04723c */ /* 0x040fe40000041804 */
[----:B------:R2:W-:Y:S03]  /*6840*/  @!P6 LDGSTS.E.BYPASS.LTC128B.128 [R225+0x2100], [R194.64], !P3 ;  /* 0x02100000c2e1efae */ /* 0x0005e6000d901d4c */
[----:B------:R-:W-:Y:S02]  /*6850*/  @!P6 LEA.HI.X R169, R156, c[0x0][0x1fc], R169, 0x1, P0 ;  /* 0x00007f009ca9ea11 */ /* 0x000fe400000f0ca9 */
[-C--:B------:R-:W-:Y:S01]  /*6860*/  @!P6 IADD3 R3, P5, R0, R227.reuse, RZ ;  /* 0x000000e30003e210 */ /* 0x080fe20007fbe0ff */
[C---:B------:R-:W-:Y:S02]  /*6870*/  HMMA.16816.F32.BF16 R8, R172.reuse, R178, R8 ;  /* 0x000000b2ac08723c */ /* 0x040fe40000041808 */
[----:B------:R3:W-:Y:S02]  /*6880*/  @!P6 LDGSTS.E.BYPASS.LTC128B.128 [R225+0x4100], [R168.64], !P2 ;  /* 0x04100000a8e1efae */ /* 0x0007e4000d101d4c */
[----:B------:R-:W-:Y:S01]  /*6890*/  @!P6 IMAD.X R159, R2, 0x1, R223, P5 ;  /* 0x00000001029fe824 */ /* 0x000fe200028e06df */
[----:B------:R-:W-:Y:S02]  /*68a0*/  @!P6 LEA R0, P0, R234, R0, 0x5 ;  /* 0x00000000ea00e211 */ /* 0x000fe400078028ff */
[C---:B-1----:R-:W-:Y:S01]  /*68b0*/  @!P6 LEA R192, P5, R3.reuse, c[0x0][0x1f8], 0x1 ;  /* 0x00007e0003c0ea11 */ /* 0x042fe200078a08ff */
[C---:B------:R-:W-:Y:S04]  /*68c0*/  HMMA.16816.F32.BF16 R12, R172.reuse, R180, R12 ;  /* 0x000000b4ac0c723c */ /* 0x040fe8000004180c */
[----:B------:R-:W-:Y:S02]  /*68d0*/  @!P6 LEA.HI.X R193, R3, c[0x0][0x1fc], R159, 0x1, P5 ;  /* 0x00007f0003c1ea11 */ /* 0x000fe400028f0c9f */
[----:B------:R-:W-:Y:S02]  /*68e0*/  @!P6 IADD3 R156, P5, R0, R236, RZ ;  /* 0x000000ec009ce210 */ /* 0x000fe40007fbe0ff */
[C---:B------:R-:W-:Y:S01]  /*68f0*/  HMMA.16816.F32.BF16 R16, R172.reuse, R182, R16 ;  /* 0x000000b6ac10723c */ /* 0x040fe20000041810 */
[----:B------:R2:W-:Y:S03]  /*6900*/  @!P6 LDGSTS.E.BYPASS.LTC128B.128 [R225+0x6100], [R192.64], !P1 ;  /* 0x06100000c0e1efae */ /* 0x0005e6000c901d4c */
[----:B------:R-:W-:Y:S02]  /*6910*/  @!P6 LEA.HI.X R2, R234, R2, R235, 0x5, P0 ;  /* 0x00000002ea02e211 */ /* 0x000fe400000f2ceb */
[----:B------:R-:W-:Y:S02]  /*6920*/  @!P6 IADD3 R3, P0, R0, R232, RZ ;  /* 0x000000e80003e210 */ /* 0x000fe40007f1e0ff */
[C---:B------:R-:W-:Y:S04]  /*6930*/  HMMA.16816.F32.BF16 R20, R172.reuse, R184, R20 ;  /* 0x000000b8ac14723c */ /* 0x040fe80000041814 */
[----:B------:R-:W-:Y:S01]  /*6940*/  @!P6 IMAD.X R159, R2, 0x1, R231, P5 ;  /* 0x00000001029fe824 */ /* 0x000fe200028e06e7 */
[----:B------:R-:W-:Y:S01]  /*6950*/  @!P6 LEA R176, P5, R156, c[0x0][0x1f8], 0x1 ;  /* 0x00007e009cb0ea11 */ /* 0x000fe200078a08ff */
[----:B---3--:R-:W-:Y:S01]  /*6960*/  @!P6 IMAD.X R168, R2, 0x1, R229, P0 ;  /* 0x0000000102a8e824 */ /* 0x008fe200000e06e5 */
[C---:B------:R-:W-:Y:S01]  /*6970*/  @!P6 LEA R170, P0, R3.reuse, c[0x0][0x1f8], 0x1 ;  /* 0x00007e0003aaea11 */ /* 0x040fe200078008ff */
[C---:B------:R-:W-:Y:S01]  /*6980*/  HMMA.16816.F32.BF16 R24, R172.reuse, R186, R24 ;  /* 0x000000baac18723c */ /* 0x040fe20000041818 */
[----:B------:R-:W3:Y:S03]  /*6990*/  LDL.64 R230, [R1+0x28] ;  /* 0x0000280001e67983 */ /* 0x000ee60000100a00 */
[----:B------:R-:W-:Y:S01]  /*69a0*/  @!P6 LEA.HI.X R177, R156, c[0x0][0x1fc], R159, 0x1, P5 ;  /* 0x00007f009cb1ea11 */ /* 0x000fe200028f0c9f */
[----:B------:R-:W-:Y:S01]  /*69b0*/  IMAD.MOV.U32 R229, RZ, RZ, 0x5 ;  /* 0x00000005ffe57424 */ /* 0x000fe200078e00ff */
[----:B------:R-:W-:Y:S02]  /*69c0*/  @!P6 LEA.HI.X R171, R3, c[0x0][0x1fc], R168, 0x1, P0 ;  /* 0x00007f0003abea11 */ /* 0x000fe400000f0ca8 */
[C---:B------:R-:W-:Y:S01]  /*69d0*/  HMMA.16816.F32.BF16 R28, R172.reuse, R188, R28 ;  /* 0x000000bcac1c723c */ /* 0x040fe2000004181c */
[----:B------:R1:W-:Y:S03]  /*69e0*/  @!P6 LDGSTS.E.BYPASS.LTC128B.128 [R225+0x1100], [R176.64], !P4 ;  /* 0x01100000b0e1efae */ /* 0x0003e6000e101d4c */
[C---:B------:R-:W-:Y:S01]  /*69f0*/  @!P6 IADD3 R3, P5, R0.reuse, R228, RZ ;  /* 0x000000e40003e210 */ /* 0x040fe20007fbe0ff */
[----:B------:R4:W-:Y:S01]  /*6a00*/  @!P6 LDGSTS.E.BYPASS.LTC128B.128 [R225+0x3100], [R170.64], !P3 ;  /* 0x03100000aae1efae */ /* 0x0009e2000d901d4c */
[----:B------:R-:W-:Y:S01]  /*6a10*/  @!P6 IADD3 R0, P0, R0, R227, RZ ;  /* 0x000000e30000e210 */ /* 0x000fe20007f1e0ff */
[----:B------:R-:W-:Y:S01]  /*6a20*/  IMAD.MOV.U32 R228, RZ, RZ, c[0x0][0x1e0] ;  /* 0x00007800ffe47624 */ /* 0x000fe200078e00ff */
[----:B------:R-:W-:Y:S04]  /*6a30*/  HMMA.16816.F32.BF16 R32, R172, R190, R32 ;  /* 0x000000beac20723c */ /* 0x000fe80000041820 */
[C---:B------:R-:W-:Y:S01]  /*6a40*/  @!P6 IMAD.X R159, R2.reuse, 0x1, R226, P5 ;  /* 0x00000001029fe824 */ /* 0x040fe200028e06e2 */
[C---:B------:R-:W-:Y:S01]  /*6a50*/  @!P6 LEA R168, P5, R3.reuse, c[0x0][0x1f8], 0x1 ;  /* 0x00007e0003a8ea11 */ /* 0x040fe200078a08ff */
[----:B------:R-:W-:Y:S01]  /*6a60*/  @!P6 IMAD.X R156, R2, 0x1, R223, P0 ;  /* 0x00000001029ce824 */ /* 0x000fe200000e06df */
[C---:B------:R-:W-:Y:S01]  /*6a70*/  @!P6 LEA R2, P0, R0.reuse, c[0x0][0x1f8], 0x1 ;  /* 0x00007e000002ea11 */ /* 0x040fe200078008ff */
[----:B------:R-:W5:Y:S01]  /*6a80*/  LDL.64 R226, [R1+0x20] ;  /* 0x0000200001e27983 */ /* 0x000f620000100a00 */
[----:B------:R-:W-:Y:S03]  /*6a90*/  @!P6 LEA.HI.X R169, R3, c[0x0][0x1fc], R159, 0x1, P5 ;  /* 0x00007f0003a9ea11 */ /* 0x000fe600028f0c9f */
[----:B------:R-:W-:Y:S01]  /*6aa0*/  @!P6 LEA.HI.X R3, R0, c[0x0][0x1fc], R156, 0x1, P0 ;  /* 0x00007f000003ea11 */ /* 0x000fe200000f0c9c */
[----:B------:R-:W-:Y:S01]  /*6ab0*/  IMAD.MOV.U32 R223, RZ, RZ, c[0x0][0x1e0] ;  /* 0x00007800ffdf7624 */ /* 0x000fe200078e00ff */
[----:B------:R4:W-:Y:S01]  /*6ac0*/  @!P6 LDGSTS.E.BYPASS.LTC128B.128 [R225+0x5100], [R168.64], !P2 ;  /* 0x05100000a8e1efae */ /* 0x0009e2000d101d4c */
[----:B------:R-:W-:Y:S02]  /*6ad0*/  SHF.L.U64.HI R228, R228, R229, c[0x0][0x1e4] ;  /* 0x00007900e4e47619 */ /* 0x000fe400000102e5 */
[----:B------:R-:W-:Y:S01]  /*6ae0*/  IMAD.SHL.U32 R223, R223, 0x20, RZ ;  /* 0x00000020dfdf7824 */ /* 0x000fe200078e00ff */
[----:B------:R4:W-:Y:S01]  /*6af0*/  @!P6 LDGSTS.E.BYPASS.LTC128B.128 [R225+0x7100], [R2.64], !P1 ;  /* 0x0710000002e1efae */ /* 0x0009e2000c901d4c */
[C---:B------:R-:W-:Y:S03]  /*6b00*/  ISETP.GT.AND P6, PT, R224.reuse, R233, PT ;  /* 0x000000e9e000720c */ /* 0x040fe60003fc4270 */
[----:B--2---:R-:W-:Y:S04]  /*6b10*/  LDSM.16.M88.4 R192, [R202+0x8100] ;  /* 0x00810000cac0783b */ /* 0x004fe80000000200 */
[----:B-1----:R-:W-:Y:S04]  /*6b20*/  LDSM.16.M88.4 R176, [R202+0x8900] ;  /* 0x00890000cab0783b */ /* 0x002fe80000000200 */
[----:B------:R-:W-:Y:S04]  /*6b30*/  LDSM.16.M88.4 R180, [R202+0x9100] ;  /* 0x00910000cab4783b */ /* 0x000fe80000000200 */
[----:B------:R-:W-:Y:S04]  /*6b40*/  LDSM.16.M88.4 R172, [R202+0x9900] ;  /* 0x00990000caac783b */ /* 0x000fe80000000200 */
[----:B------:R-:W-:Y:S04]  /*6b50*/  LDSM.16.M88.4 R184, [R205+0x10100] ;  /* 0x01010000cdb8783b */ /* 0x000fe80000000200 */
[----:B----4-:R-:W1:Y:S01]  /*6b60*/  LDSM.16.M88.4 R168, [R206+0x10100] ;  /* 0x01010000cea8783b */ /* 0x010e620000000200 */
[----:B------:R-:W-:Y:S03]  /*6b70*/  @P6 IADD3 R2, R224, -0x1, RZ ;  /* 0xffffffffe0026810 */ /* 0x000fe60007ffe0ff */
[----:B------:R-:W0:Y:S01]  /*6b80*/  LDGDEPBAR ;  /* 0x00000000000079af */ /* 0x000e220000000000 */
[----:B------:R-:W-:Y:S03]  /*6b90*/  @P6 SHF.R.S32.HI R0, RZ, 0x1f, R2 ;  /* 0x0000001fff006819 */ /* 0x000fe60000011402 */
[----:B------:R-:W2:Y:S02]  /*6ba0*/  LDSM.16.M88.4 R188, [R201] ;  /* 0x00000000c9bc783b */ /* 0x000ea40000000200 */
[----:B------:R-:W-:Y:S04]  /*6bb0*/  @P6 IMAD R0, R0, c[0x0][0x1e0], RZ ;  /* 0x0000780000006a24 */ /* 0x000fe800078e02ff */
[C---:B------:R-:W-:Y:S02]  /*6bc0*/  @P6 IMAD R0, R2.reuse, c[0x0][0x1e4], R0 ;  /* 0x0000790002006a24 */ /* 0x040fe400078e0200 */
[----:B------:R-:W-:Y:S04]  /*6bd0*/  @P6 IMAD.WIDE.U32 R2, R2, c[0x0][0x1e0], RZ ;  /* 0x0000780002026a25 */ /* 0x000fe800078e00ff */
[----:B------:R-:W-:Y:S02]  /*6be0*/  @P6 IMAD.IADD R3, R3, 0x1, R0 ;  /* 0x0000000103036824 */ /* 0x000fe400078e0200 */
[C---:B------:R-:W-:Y:S03]  /*6bf0*/  @P6 IMAD.SHL.U32 R0, R2.reuse, 0x40, RZ ;  /* 0x0000004002006824 */ /* 0x040fe600078e00ff */
[----:B------:R-:W-:Y:S02]  /*6c00*/  @P6 SHF.L.U64.HI R2, R2, 0x6, R3 ;  /* 0x0000000602026819 */ /* 0x000fe40000010203 */
[C---:B------:R-:W-:Y:S01]  /*6c10*/  @P6 IADD3 R159, P5, R0.reuse, R252, RZ ;  /* 0x000000fc009f6210 */ /* 0x040fe20007fbe0ff */
[C---:B-1----:R-:W-:Y:S08]  /*6c20*/  HMMA.16816.F32.BF16 R4, R168.reuse, R192, R4 ;  /* 0x000000c0a804723c */ /* 0x042ff00000041804 */
[C---:B------:R-:W-:Y:S01]  /*6c30*/  HMMA.16816.F32.BF16 R8, R168.reuse, R194, R8 ;  /* 0x000000c2a808723c */ /* 0x040fe20000041808 */
[----:B------:R-:W1:Y:S07]  /*6c40*/  LDSM.16.M88.4 R192, [R201+0x800] ;  /* 0x00080000c9c0783b */ /* 0x000e6e0000000200 */
[C---:B------:R-:W-:Y:S08]  /*6c50*/  HMMA.16816.F32.BF16 R12, R168.reuse, R176, R12 ;  /* 0x000000b0a80c723c */ /* 0x040ff0000004180c */
[C---:B------:R-:W-:Y:S01]  /*6c60*/  HMMA.16816.F32.BF16 R16, R168.reuse, R178, R16 ;  /* 0x000000b2a810723c */ /* 0x040fe20000041810 */
[----:B------:R-:W4:Y:S07]  /*6c70*/  LDSM.16.M88.4 R176, [R201+0x1000] ;  /* 0x00100000c9b0783b */ /* 0x000f2e0000000200 */
[C---:B------:R-:W-:Y:S08]  /*6c80*/  HMMA.16816.F32.BF16 R20, R168.reuse, R180, R20 ;  /* 0x000000b4a814723c */ /* 0x040ff00000041814 */
[C---:B------:R-:W-:Y:S01]  /*6c90*/  HMMA.16816.F32.BF16 R24, R168.reuse, R182, R24 ;  /* 0x000000b6a818723c */ /* 0x040fe20000041818 */
[----:B------:R-:W-:Y:S07]  /*6ca0*/  LDSM.16.M88.4 R180, [R196+0xa100] ;  /* 0x00a10000c4b4783b */ /* 0x000fee0000000200 */
[C---:B------:R-:W-:Y:S08]  /*6cb0*/  HMMA.16816.F32.BF16 R28, R168.reuse, R172, R28 ;  /* 0x000000aca81c723c */ /* 0x040ff0000004181c */
[----:B------:R-:W-:Y:S01]  /*6cc0*/  HMMA.16816.F32.BF16 R32, R168, R174, R32 ;  /* 0x000000aea820723c */ /* 0x000fe20000041820 */
[----:B------:R-:W4:Y:S04]  /*6cd0*/  LDSM.16.M88.4 R168, [R201+0x1800] ;  /* 0x00180000c9a8783b */ /* 0x000f280000000200 */
[----:B------:R-:W4:Y:S03]  /*6ce0*/  LDSM.16.M88.4 R172, [R203+0x14100] ;  /* 0x01410000cbac783b */ /* 0x000f260000000200 */
[C---:B--2---:R-:W-:Y:S08]  /*6cf0*/  HMMA.16816.F32.BF16 R4, R184.reuse, R188, R4 ;  /* 0x000000bcb804723c */ /* 0x044ff00000041804 */
[C---:B------:R-:W-:Y:S01]  /*6d00*/  HMMA.16816.F32.BF16 R8, R184.reuse, R190, R8 ;  /* 0x000000beb808723c */ /* 0x040fe20000041808 */
[----:B------:R-:W2:Y:S07]  /*6d10*/  LDSM.16.M88.4 R188, [R196+0xa900] ;  /* 0x00a90000c4bc783b */ /* 0x000eae0000000200 */
[C---:B-1----:R-:W-:Y:S08]  /*6d20*/  HMMA.16816.F32.BF16 R12, R184.reuse, R192, R12 ;  /* 0x000000c0b80c723c */ /* 0x042ff0000004180c */
[C---:B------:R-:W-:Y:S01]  /*6d30*/  HMMA.16816.F32.BF16 R16, R184.reuse, R194, R16 ;  /* 0x000000c2b810723c */ /* 0x040fe20000041810 */
[----:B------:R-:W1:Y:S07]  /*6d40*/  LDSM.16.M88.4 R192, [R196+0xb100] ;  /* 0x00b10000c4c0783b */ /* 0x000e6e0000000200 */
[C---:B----4-:R-:W-:Y:S08]  /*6d50*/  HMMA.16816.F32.BF16 R20, R184.reuse, R176, R20 ;  /* 0x000000b0b814723c */ /* 0x050ff00000041814 */
[C---:B------:R-:W-:Y:S01]  /*6d60*/  HMMA.16816.F32.BF16 R24, R184.reuse, R178, R24 ;  /* 0x000000b2b818723c */ /* 0x040fe20000041818 */
[----:B------:R-:W4:Y:S07]  /*6d70*/  LDSM.16.M88.4 R176, [R196+0xb900] ;  /* 0x00b90000c4b0783b */ /* 0x000f2e0000000200 */
[C---:B------:R-:W-:Y:S08]  /*6d80*/  HMMA.16816.F32.BF16 R28, R184.reuse, R168, R28 ;  /* 0x000000a8b81c723c */ /* 0x040ff0000004181c */
[----:B------:R-:W-:Y:S01]  /*6d90*/  HMMA.16816.F32.BF16 R32, R184, R170, R32 ;  /* 0x000000aab820723c */ /* 0x000fe20000041820 */
[----:B------:R-:W-:Y:S04]  /*6da0*/  LDSM.16.M88.4 R168, [R204+0x14100] ;  /* 0x01410000cca8783b */ /* 0x000fe80000000200 */
[----:B------:R-:W-:Y:S03]  /*6db0*/  LDSM.16.M88.4 R184, [R218] ;  /* 0x00000000dab8783b */ /* 0x000fe60000000200 */
[C---:B------:R-:W-:Y:S08]  /*6dc0*/  HMMA.16816.F32.BF16 R4, R172.reuse, R180, R4 ;  /* 0x000000b4ac04723c */ /* 0x040ff00000041804 */
[C---:B------:R-:W-:Y:S01]  /*6dd0*/  HMMA.16816.F32.BF16 R8, R172.reuse, R182, R8 ;  /* 0x000000b6ac08723c */ /* 0x040fe20000041808 */
[----:B------:R-:W4:Y:S07]  /*6de0*/  LDSM.16.M88.4 R180, [R219] ;  /* 0x00000000dbb4783b */ /* 0x000f2e0000000200 */
[C---:B--2---:R-:W-:Y:S08]  /*6df0*/  HMMA.16816.F32.BF16 R12, R172.reuse, R188, R12 ;  /* 0x000000bcac0c723c */ /* 0x044ff0000004180c */
[C---:B------:R-:W-:Y:S01]  /*6e00*/  HMMA.16816.F32.BF16 R16, R172.reuse, R190, R16 ;  /* 0x000000beac10723c */ /* 0x040fe20000041810 */
[----:B------:R-:W2:Y:S07]  /*6e10*/  LDSM.16.M88.4 R188, [R217] ;  /* 0x00000000d9bc783b */ /* 0x000eae0000000200 */
[C---:B-1----:R-:W-:Y:S08]  /*6e20*/  HMMA.16816.F32.BF16 R20, R172.reuse, R192, R20 ;  /* 0x000000c0ac14723c */ /* 0x042ff00000041814 */
[C---:B------:R-:W-:Y:S01]  /*6e30*/  HMMA.16816.F32.BF16 R24, R172.reuse, R194, R24 ;  /* 0x000000c2ac18723c */ /* 0x040fe20000041818 */
[----:B------:R-:W1:Y:S07]  /*6e40*/  LDSM.16.M88.4 R192, [R216] ;  /* 0x00000000d8c0783b */ /* 0x000e6e0000000200 */
[C---:B----4-:R-:W-:Y:S08]  /*6e50*/  HMMA.16816.F32.BF16 R28, R172.reuse, R176, R28 ;  /* 0x000000b0ac1c723c */ /* 0x050ff0000004181c */
[----:B------:R-:W-:Y:S01]  /*6e60*/  HMMA.16816.F32.BF16 R32, R172, R178, R32 ;  /* 0x000000b2ac20723c */ /* 0x000fe20000041820 */
[----:B------:R-:W-:Y:S04]  /*6e70*/  LDSM.16.M88.4 R172, [R206+0x14100] ;  /* 0x01410000ceac783b */ /* 0x000fe80000000200 */
[----:B------:R-:W4:Y:S03]  /*6e80*/  LDSM.16.M88.4 R176, [R202+0xa100] ;  /* 0x00a10000cab0783b */ /* 0x000f260000000200 */
[C---:B------:R-:W-:Y:S08]  /*6e90*/  HMMA.16816.F32.BF16 R4, R168.reuse, R180, R4 ;  /* 0x000000b4a804723c */ /* 0x040ff00000041804 */
[C---:B------:R-:W-:Y:S01]  /*6ea0*/  HMMA.16816.F32.BF16 R8, R168.reuse, R182, R8 ;  /* 0x000000b6a808723c */ /* 0x040fe20000041808 */
[----:B------:R-:W4:Y:S03]  /*6eb0*/  LDSM.16.M88.4 R180, [R202+0xa900] ;  /* 0x00a90000cab4783b */ /* 0x000f260000000200 */
[----:B---3--:R-:W-:Y:S04]  /*6ec0*/  @P6 IADD3 R3, P0, R0, R230, RZ ;  /* 0x000000e600036210 */ /* 0x008fe80007f1e0ff */
[C---:B------:R-:W-:Y:S08]  /*6ed0*/  HMMA.16816.F32.BF16 R12, R168.reuse, R184, R12 ;  /* 0x000000b8a80c723c */ /* 0x040ff0000004180c */
[C---:B------:R-:W-:Y:S01]  /*6ee0*/  HMMA.16816.F32.BF16 R16, R168.reuse, R186, R16 ;  /* 0x000000baa810723c */ /* 0x040fe20000041810 */
[----:B------:R-:W3:Y:S07]  /*6ef0*/  LDSM.16.M88.4 R184, [R202+0xb100] ;  /* 0x00b10000cab8783b */ /* 0x000eee0000000200 */
[C---:B--2---:R-:W-:Y:S04]  /*6f00*/  HMMA.16816.F32.BF16 R20, R168.reuse, R188, R20 ;  /* 0x000000bca814723c */ /* 0x044fe80000041814 */
[----:B-----5:R-:W-:Y:S04]  /*6f10*/  @P6 IMAD.X R156, R2, 0x1, R227, P0 ;  /* 0x00000001029c6824 */ /* 0x020fe800000e06e3 */
[C---:B------:R-:W-:Y:S01]  /*6f20*/  HMMA.16816.F32.BF16 R24, R168.reuse, R190, R24 ;  /* 0x000000bea818723c */ /* 0x040fe20000041818 */
[----:B------:R-:W2:Y:S07]  /*6f30*/  LDSM.16.M88.4 R188, [R202+0xb900] ;  /* 0x00b90000cabc783b */ /* 0x000eae0000000200 */
[C---:B-1----:R-:W-:Y:S08]  /*6f40*/  HMMA.16816.F32.BF16 R28, R168.reuse, R192, R28 ;  /* 0x000000c0a81c723c */ /* 0x042ff0000004181c */
[----:B------:R-:W-:Y:S01]  /*6f50*/  HMMA.16816.F32.BF16 R32, R168, R194, R32 ;  /* 0x000000c2a820723c */ /* 0x000fe20000041820 */
[----:B------:R-:W-:Y:S04]  /*6f60*/  LDSM.16.M88.4 R168, [R205+0x14100] ;  /* 0x01410000cda8783b */ /* 0x000fe80000000200 */
[----:B------:R-:W1:Y:S03]  /*6f70*/  LDSM.16.M88.4 R192, [R201+0x2000] ;  /* 0x00200000c9c0783b */ /* 0x000e660000000200 */
[C---:B----4-:R-:W-:Y:S08]  /*6f80*/  HMMA.16816.F32.BF16 R4, R172.reuse, R176, R4 ;  /* 0x000000b0ac04723c */ /* 0x050ff00000041804 */
[C---:B------:R-:W-:Y:S01]  /*6f90*/  HMMA.16816.F32.BF16 R8, R172.reuse, R178, R8 ;  /* 0x000000b2ac08723c */ /* 0x040fe20000041808 */
[----:B------:R-:W4:Y:S07]  /*6fa0*/  LDSM.16.M88.4 R176, [R201+0x2800] ;  /* 0x00280000c9b0783b */ /* 0x000f2e0000000200 */
[C---:B------:R-:W-:Y:S08]  /*6fb0*/  HMMA.16816.F32.BF16 R12, R172.reuse, R180, R12 ;  /* 0x000000b4ac0c723c */ /* 0x040ff0000004180c */
[C---:B------:R-:W-:Y:S01]  /*6fc0*/  HMMA.16816.F32.BF16 R16, R172.reuse, R182, R16 ;  /* 0x000000b6ac10723c */ /* 0x040fe20000041810 */
[----:B------:R-:W5:Y:S07]  /*6fd0*/  LDSM.16.M88.4 R180, [R201+0x3000] ;  /* 0x00300000c9b4783b */ /* 0x000f6e0000000200 */
[C---:B---3--:R-:W-:Y:S08]  /*6fe0*/  HMMA.16816.F32.BF16 R20, R172.reuse, R184, R20 ;  /* 0x000000b8ac14723c */ /* 0x048ff00000041814 */
        /* <DEDUP_REMOVED lines=8> */
[----:B------:R-:W1:Y:S07]  /*7070*/  LDSM.16.M88.4 R192, [R196+0xc900] ;  /* 0x00c90000c4c0783b */ /* 0x000e6e0000000200 */
[C---:B----4-:R-:W-:Y:S08]  /*7080*/  HMMA.16816.F32.BF16 R12, R168.reuse, R176, R12 ;  /* 0x000000b0a80c723c */ /* 0x050ff0000004180c */
[C---:B------:R-:W-:Y:S01]  /*7090*/  HMMA.16816.F32.BF16 R16, R168.reuse, R178, R16 ;  /* 0x000000b2a810723c */ /* 0x040fe20000041810 */
[----:B------:R-:W4:Y:S07]  /*70a0*/  LDSM.16.M88.4 R176, [R196+0xd100] ;  /* 0x00d10000c4b0783b */ /* 0x000f2e0000000200 */
[C---:B-----5:R-:W-:Y:S08]  /*70b0*/  HMMA.16816.F32.BF16 R20, R168.reuse, R180, R20 ;  /* 0x000000b4a814723c */ /* 0x060ff00000041814 */
[C---:B------:R-:W-:Y:S01]  /*70c0*/  HMMA.16816.F32.BF16 R24, R168.reuse, R182, R24 ;  /* 0x000000b6a818723c */ /* 0x040fe20000041818 */
[----:B------:R-:W-:Y:S07]  /*70d0*/  LDSM.16.M88.4 R180, [R215] ;  /* 0x00000000d7b4783b */ /* 0x000fee0000000200 */
[C---:B--2---:R-:W-:Y:S08]  /*70e0*/  HMMA.16816.F32.BF16 R28, R168.reuse, R172, R28 ;  /* 0x000000aca81c723c */ /* 0x044ff0000004181c */
[----:B------:R-:W-:Y:S01]  /*70f0*/  HMMA.16816.F32.BF16 R32, R168, R174, R32 ;  /* 0x000000aea820723c */ /* 0x000fe20000041820 */
[----:B------:R-:W2:Y:S04]  /*7100*/  LDSM.16.M88.4 R168, [R196+0xd900] ;  /* 0x00d90000c4a8783b */ /* 0x000ea80000000200 */
[----:B------:R-:W5:Y:S03]  /*7110*/  LDSM.16.M88.4 R172, [R204+0x18100] ;  /* 0x01810000ccac783b */ /* 0x000f660000000200 */
[C---:B---3--:R-:W-:Y:S08]  /*7120*/  HMMA.16816.F32.BF16 R4, R184.reuse, R188, R4 ;  /* 0x000000bcb804723c */ /* 0x048ff00000041804 */
[C---:B------:R-:W-:Y:S01]  /*7130*/  HMMA.16816.F32.BF16 R8, R184.reuse, R190, R8 ;  /* 0x000000beb808723c */ /* 0x040fe20000041808 */
[----:B------:R-:W3:Y:S07]  /*7140*/  LDSM.16.M88.4 R188, [R214] ;  /* 0x00000000d6bc783b */ /* 0x000eee0000000200 */
[C---:B-1----:R-:W-:Y:S08]  /*7150*/  HMMA.16816.F32.BF16 R12, R184.reuse, R192, R12 ;  /* 0x000000c0b80c723c */ /* 0x042ff0000004180c */
[C---:B------:R-:W-:Y:S01]  /*7160*/  HMMA.16816.F32.BF16 R16, R184.reuse, R194, R16 ;  /* 0x000000c2b810723c */ /* 0x040fe20000041810 */
[----:B------:R-:W1:Y:S07]  /*7170*/  LDSM.16.M88.4 R192, [R213] ;  /* 0x00000000d5c0783b */ /* 0x000e6e0000000200 */
[C---:B----4-:R-:W-:Y:S08]  /*7180*/  HMMA.16816.F32.BF16 R20, R184.reuse, R176, R20 ;  /* 0x000000b0b814723c */ /* 0x050ff00000041814 */
[C---:B------:R-:W-:Y:S01]  /*7190*/  HMMA.16816.F32.BF16 R24, R184.reuse, R178, R24 ;  /* 0x000000b2b818723c */ /* 0x040fe20000041818 */
[----:B------:R-:W4:Y:S07]  /*71a0*/  LDSM.16.M88.4 R176, [R212] ;  /* 0x00000000d4b0783b */ /* 0x000f2e0000000200 */
[C---:B--2---:R-:W-:Y:S08]  /*71b0*/  HMMA.16816.F32.BF16 R28, R184.reuse, R168, R28 ;  /* 0x000000a8b81c723c */ /* 0x044ff0000004181c */
[----:B------:R-:W-:Y:S01]  /*71c0*/  HMMA.16816.F32.BF16 R32, R184, R170, R32 ;  /* 0x000000aab820723c */ /* 0x000fe20000041820 */
[----:B------:R-:W-:Y:S04]  /*71d0*/  LDSM.16.M88.4 R168, [R206+0x18100] ;  /* 0x01810000cea8783b */ /* 0x000fe80000000200 */
[----:B------:R-:W-:Y:S03]  /*71e0*/  LDSM.16.M88.4 R184, [R202+0xc900] ;  /* 0x00c90000cab8783b */ /* 0x000fe60000000200 */
[C---:B-----5:R-:W-:Y:S08]  /*71f0*/  HMMA.16816.F32.BF16 R4, R172.reuse, R180, R4 ;  /* 0x000000b4ac04723c */ /* 0x060ff00000041804 */
[C---:B------:R-:W-:Y:S01]  /*7200*/  HMMA.16816.F32.BF16 R8, R172.reuse, R182, R8 ;  /* 0x000000b6ac08723c */ /* 0x040fe20000041808 */
[----:B------:R-:W2:Y:S07]  /*7210*/  LDSM.16.M88.4 R180, [R202+0xc100] ;  /* 0x00c10000cab4783b */ /* 0x000eae0000000200 */
[C---:B---3--:R-:W-:Y:S08]  /*7220*/  HMMA.16816.F32.BF16 R12, R172.reuse, R188, R12 ;  /* 0x000000bcac0c723c */ /* 0x048ff0000004180c */
[C---:B------:R-:W-:Y:S01]  /*7230*/  HMMA.16816.F32.BF16 R16, R172.reuse, R190, R16 ;  /* 0x000000beac10723c */ /* 0x040fe20000041810 */
[----:B------:R-:W3:Y:S07]  /*7240*/  LDSM.16.M88.4 R188, [R202+0xd100] ;  /* 0x00d10000cabc783b */ /* 0x000eee0000000200 */
[C---:B-1----:R-:W-:Y:S08]  /*7250*/  HMMA.16816.F32.BF16 R20, R172.reuse, R192, R20 ;  /* 0x000000c0ac14723c */ /* 0x042ff00000041814 */
[C---:B------:R-:W-:Y:S01]  /*7260*/  HMMA.16816.F32.BF16 R24, R172.reuse, R194, R24 ;  /* 0x000000c2ac18723c */ /* 0x040fe20000041818 */
[----:B------:R-:W1:Y:S07]  /*7270*/  LDSM.16.M88.4 R192, [R202+0xd900] ;  /* 0x00d90000cac0783b */ /* 0x000e6e0000000200 */
[C---:B----4-:R-:W-:Y:S08]  /*7280*/  HMMA.16816.F32.BF16 R28, R172.reuse, R176, R28 ;  /* 0x000000b0ac1c723c */ /* 0x050ff0000004181c */
[----:B------:R-:W-:Y:S01]  /*7290*/  HMMA.16816.F32.BF16 R32, R172, R178, R32 ;  /* 0x000000b2ac20723c */ /* 0x000fe20000041820 */
[----:B------:R-:W-:Y:S04]  /*72a0*/  LDSM.16.M88.4 R172, [R205+0x18100] ;  /* 0x01810000cdac783b */ /* 0x000fe80000000200 */
[----:B------:R-:W4:Y:S03]  /*72b0*/  LDSM.16.M88.4 R176, [R201+0x4000] ;  /* 0x00400000c9b0783b */ /* 0x000f260000000200 */
[C---:B--2---:R-:W-:Y:S08]  /*72c0*/  HMMA.16816.F32.BF16 R4, R168.reuse, R180, R4 ;  /* 0x000000b4a804723c */ /* 0x044ff00000041804 */
[C---:B------:R-:W-:Y:S01]  /*72d0*/  HMMA.16816.F32.BF16 R8, R168.reuse, R182, R8 ;  /* 0x000000b6a808723c */ /* 0x040fe20000041808 */
[----:B------:R-:W2:Y:S07]  /*72e0*/  LDSM.16.M88.4 R180, [R201+0x4800] ;  /* 0x00480000c9b4783b */ /* 0x000eae0000000200 */
[C---:B------:R-:W-:Y:S08]  /*72f0*/  HMMA.16816.F32.BF16 R12, R168.reuse, R184, R12 ;  /* 0x000000b8a80c723c */ /* 0x040ff0000004180c */
[C---:B------:R-:W-:Y:S01]  /*7300*/  HMMA.16816.F32.BF16 R16, R168.reuse, R186, R16 ;  /* 0x000000baa810723c */ /* 0x040fe20000041810 */
[----:B------:R-:W5:Y:S07]  /*7310*/  LDSM.16.M88.4 R184, [R201+0x5000] ;  /* 0x00500000c9b8783b */ /* 0x000f6e0000000200 */
[C---:B---3--:R-:W-:Y:S08]  /*7320*/  HMMA.16816.F32.BF16 R20, R168.reuse, R188, R20 ;  /* 0x000000bca814723c */ /* 0x048ff00000041814 */
[C---:B------:R-:W-:Y:S01]  /*7330*/  HMMA.16816.F32.BF16 R24, R168.reuse, R190, R24 ;  /* 0x000000bea818723c */ /* 0x040fe20000041818 */
[----:B------:R-:W3:Y:S07]  /*7340*/  LDSM.16.M88.4 R188, [R201+0x5800] ;  /* 0x00580000c9bc783b */ /* 0x000eee0000000200 */
[C---:B-1----:R-:W-:Y:S08]  /*7350*/  HMMA.16816.F32.BF16 R28, R168.reuse, R192, R28 ;  /* 0x000000c0a81c723c */ /* 0x042ff0000004181c */
[----:B------:R-:W-:Y:S01]  /*7360*/  HMMA.16816.F32.BF16 R32, R168, R194, R32 ;  /* 0x000000c2a820723c */ /* 0x000fe20000041820 */
[----:B------:R-:W-:Y:S04]  /*7370*/  LDSM.16.M88.4 R168, [R203+0x1c100] ;  /* 0x01c10000cba8783b */ /* 0x000fe80000000200 */
[----:B------:R-:W1:Y:S03]  /*7380*/  LDSM.16.M88.4 R192, [R196+0xe100] ;  /* 0x00e10000c4c0783b */ /* 0x000e660000000200 */
[C---:B----4-:R-:W-:Y:S08]  /*7390*/  HMMA.16816.F32.BF16 R4, R172.reuse, R176, R4 ;  /* 0x000000b0ac04723c */ /* 0x050ff00000041804 */
[C---:B------:R-:W-:Y:S01]  /*73a0*/  HMMA.16816.F32.BF16 R8, R172.reuse, R178, R8 ;  /* 0x000000b2ac08723c */ /* 0x040fe20000041808 */
[----:B------:R-:W4:Y:S07]  /*73b0*/  LDSM.16.M88.4 R176, [R196+0xe900] ;  /* 0x00e90000c4b0783b */ /* 0x000f2e0000000200 */
[C---:B--2---:R-:W-:Y:S08]  /*73c0*/  HMMA.16816.F32.BF16 R12, R172.reuse, R180, R12 ;  /* 0x000000b4ac0c723c */ /* 0x044ff0000004180c */
[C---:B------:R-:W-:Y:S01]  /*73d0*/  HMMA.16816.F32.BF16 R16, R172.reuse, R182, R16 ;  /* 0x000000b6ac10723c */ /* 0x040fe20000041810 */
[----:B------:R-:W2:Y:S07]  /*73e0*/  LDSM.16.M88.4 R180, [R196+0xf100] ;  /* 0x00f10000c4b4783b */ /* 0x000eae0000000200 */
[C---:B-----5:R-:W-:Y:S08]  /*73f0*/  HMMA.16816.F32.BF16 R20, R172.reuse, R184, R20 ;  /* 0x000000b8ac14723c */ /* 0x060ff00000041814 */
[C---:B------:R-:W-:Y:S01]  /*7400*/  HMMA.16816.F32.BF16 R24, R172.reuse, R186, R24 ;  /* 0x000000baac18723c */ /* 0x040fe20000041818 */
[----:B------:R-:W-:Y:S07]  /*7410*/  LDSM.16.M88.4 R184, [R204+0x1c100] ;  /* 0x01c10000ccb8783b */ /* 0x000fee0000000200 */
[C---:B---3--:R-:W-:Y:S08]  /*7420*/  HMMA.16816.F32.BF16 R28, R172.reuse, R188, R28 ;  /* 0x000000bcac1c723c */ /* 0x048ff0000004181c */
[----:B------:R-:W-:Y:S01]  /*7430*/  HMMA.16816.F32.BF16 R32, R172, R190, R32 ;  /* 0x000000beac20723c */ /* 0x000fe20000041820 */
[----:B------:R-:W3:Y:S04]  /*7440*/  LDSM.16.M88.4 R172, [R196+0xf900] ;  /* 0x00f90000c4ac783b */ /* 0x000ee80000000200 */
[----:B------:R-:W5:Y:S03]  /*7450*/  LDSM.16.M88.4 R188, [R211] ;  /* 0x00000000d3bc783b */ /* 0x000f660000000200 */
[C---:B-1----:R-:W-:Y:S08]  /*7460*/  HMMA.16816.F32.BF16 R4, R168.reuse, R192, R4 ;  /* 0x000000c0a804723c */ /* 0x042ff00000041804 */
[C---:B------:R-:W-:Y:S01]  /*7470*/  HMMA.16816.F32.BF16 R8, R168.reuse, R194, R8 ;  /* 0x000000c2a808723c */ /* 0x040fe20000041808 */
[----:B------:R-:W1:Y:S07]  /*7480*/  LDSM.16.M88.4 R192, [R210] ;  /* 0x00000000d2c0783b */ /* 0x000e6e0000000200 */
[C---:B----4-:R-:W-:Y:S08]  /*7490*/  HMMA.16816.F32.BF16 R12, R168.reuse, R176, R12 ;  /* 0x000000b0a80c723c */ /* 0x050ff0000004180c */
[C---:B------:R-:W-:Y:S01]  /*74a0*/  HMMA.16816.F32.BF16 R16, R168.reuse, R178, R16 ;  /* 0x000000b2a810723c */ /* 0x040fe20000041810 */
[----:B------:R-:W4:Y:S07]  /*74b0*/  LDSM.16.M88.4 R176, [R209] ;  /* 0x00000000d1b0783b */ /* 0x000f2e0000000200 */
[C---:B--2---:R-:W-:Y:S08]  /*74c0*/  HMMA.16816.F32.BF16 R20, R168.reuse, R180, R20 ;  /* 0x000000b4a814723c */ /* 0x044ff00000041814 */
[C---:B------:R-:W-:Y:S01]  /*74d0*/  HMMA.16816.F32.BF16 R24, R168.reuse, R182, R24 ;  /* 0x000000b6a818723c */ /* 0x040fe20000041818 */
[----:B------:R-:W-:Y:S07]  /*74e0*/  LDSM.16.M88.4 R180, [R202+0xe100] ;  /* 0x00e10000cab4783b */ /* 0x000fee0000000200 */
[C---:B---3--:R-:W-:Y:S08]  /*74f0*/  HMMA.16816.F32.BF16 R28, R168.reuse, R172, R28 ;  /* 0x000000aca81c723c */ /* 0x048ff0000004181c */
[----:B------:R-:W-:Y:S01]  /*7500*/  HMMA.16816.F32.BF16 R32, R168, R174, R32 ;  /* 0x000000aea820723c */ /* 0x000fe20000041820 */
[----:B------:R-:W2:Y:S04]  /*7510*/  LDSM.16.M88.4 R168, [R208] ;  /* 0x00000000d0a8783b */ /* 0x000ea80000000200 */
[----:B------:R-:W3:Y:S03]  /*7520*/  LDSM.16.M88.4 R172, [R206+0x1c100] ;  /* 0x01c10000ceac783b */ /* 0x000ee60000000200 */
[C---:B-----5:R-:W-:Y:S08]  /*7530*/  HMMA.16816.F32.BF16 R4, R184.reuse, R188, R4 ;  /* 0x000000bcb804723c */ /* 0x060ff00000041804 */
[C---:B------:R-:W-:Y:S01]  /*7540*/  HMMA.16816.F32.BF16 R8, R184.reuse, R190, R8 ;  /* 0x000000beb808723c */ /* 0x040fe20000041808 */
[----:B------:R-:W5:Y:S07]  /*7550*/  LDSM.16.M88.4 R188, [R202+0xe900] ;  /* 0x00e90000cabc783b */ /* 0x000f6e0000000200 */
[C---:B-1----:R-:W-:Y:S08]  /*7560*/  HMMA.16816.F32.BF16 R12, R184.reuse, R192, R12 ;  /* 0x000000c0b80c723c */ /* 0x042ff0000004180c */
[C---:B------:R-:W-:Y:S01]  /*7570*/  HMMA.16816.F32.BF16 R16, R184.reuse, R194, R16 ;  /* 0x000000c2b810723c */ /* 0x040fe20000041810 */
[----:B------:R-:W1:Y:S07]  /*7580*/  LDSM.16.M88.4 R192, [R202+0xf100] ;  /* 0x00f10000cac0783b */ /* 0x000e6e0000000200 */
[C---:B----4-:R-:W-:Y:S08]  /*7590*/  HMMA.16816.F32.BF16 R20, R184.reuse, R176, R20 ;  /* 0x000000b0b814723c */ /* 0x050ff00000041814 */
[C---:B------:R-:W-:Y:S01]  /*75a0*/  HMMA.16816.F32.BF16 R24, R184.reuse, R178, R24 ;  /* 0x000000b2b818723c */ /* 0x040fe20000041818 */
[----:B------:R-:W4:Y:S07]  /*75b0*/  LDSM.16.M88.4 R176, [R202+0xf900] ;  /* 0x00f90000cab0783b */ /* 0x000f2e0000000200 */
[C---:B--2---:R-:W-:Y:S08]  /*75c0*/  HMMA.16816.F32.BF16 R28, R184.reuse, R168, R28 ;  /* 0x000000a8b81c723c */ /* 0x044ff0000004181c */
[----:B------:R-:W-:Y:S01]  /*75d0*/  HMMA.16816.F32.BF16 R32, R184, R170, R32 ;  /* 0x000000aab820723c */ /* 0x000fe20000041820 */
[----:B------:R-:W-:Y:S04]  /*75e0*/  LDSM.16.M88.4 R168, [R205+0x1c100] ;  /* 0x01c10000cda8783b */ /* 0x000fe80000000200 */
[----:B------:R-:W-:Y:S03]  /*75f0*/  LDSM.16.M88.4 R184, [R201+0x6800] ;  /* 0x00680000c9b8783b */ /* 0x000fe60000000200 */
[C---:B---3--:R-:W-:Y:S08]  /*7600*/  HMMA.16816.F32.BF16 R4, R172.reuse, R180, R4 ;  /* 0x000000b4ac04723c */ /* 0x048ff00000041804 */
[C---:B------:R-:W-:Y:S01]  /*7610*/  HMMA.16816.F32.BF16 R8, R172.reuse, R182, R8 ;  /* 0x000000b6ac08723c */ /* 0x040fe20000041808 */
[----:B------:R-:W2:Y:S07]  /*7620*/  LDSM.16.M88.4 R180, [R201+0x6000] ;  /* 0x00600000c9b4783b */ /* 0x000eae0000000200 */
[C---:B-----5:R-:W-:Y:S08]  /*7630*/  HMMA.16816.F32.BF16 R12, R172.reuse, R188, R12 ;  /* 0x000000bcac0c723c */ /* 0x060ff0000004180c */
[C---:B------:R-:W-:Y:S08]  /*7640*/  HMMA.16816.F32.BF16 R16, R172.reuse, R190, R16 ;  /* 0x000000beac10723c */ /* 0x040ff00000041810 */
[C---:B-1----:R-:W-:Y:S08]  /*7650*/  HMMA.16816.F32.BF16 R20, R172.reuse, R192, R20 ;  /* 0x000000c0ac14723c */ /* 0x042ff00000041814 */
[C---:B------:R-:W-:Y:S07]  /*7660*/  HMMA.16816.F32.BF16 R24, R172.reuse, R194, R24 ;  /* 0x000000c2ac18723c */ /* 0x040fee0000041818 */
[C---:B------:R-:W-:Y:S01]  /*7670*/  @P6 LEA R194, P0, R3.reuse, c[0x0][0x1c8], 0x1 ;  /* 0x0000720003c26a11 */ /* 0x040fe200078008ff */
[C---:B----4-:R-:W-:Y:S04]  /*7680*/  HMMA.16816.F32.BF16 R28, R172.reuse, R176, R28 ;  /* 0x000000b0ac1c723c */ /* 0x050fe8000004181c */
[----:B------:R-:W-:Y:S02]  /*7690*/  @P6 LEA.HI.X R195, R3, c[0x0][0x1cc], R156, 0x1, P0 ;  /* 0x0000730003c36a11 */ /* 0x000fe400000f0c9c */
[----:B------:R-:W-:Y:S01]  /*76a0*/  @P6 IADD3 R156, P0, R0, R250, RZ ;  /* 0x000000fa009c6210 */ /* 0x000fe20007f1e0ff */
[C---:B------:R-:W-:Y:S01]  /*76b0*/  @P6 IMAD.X R176, R2.reuse, 0x1, R251, P5 ;  /* 0x0000000102b06824 */ /* 0x040fe200028e06fb */
[----:B------:R-:W-:Y:S01]  /*76c0*/  HMMA.16816.F32.BF16 R32, R172, R178, R32 ;  /* 0x000000b2ac20723c */ /* 0x000fe20000041820 */
[----:B------:R-:W1:Y:S03]  /*76d0*/  LDSM.16.M88.4 R172, [R201+0x7000] ;  /* 0x00700000c9ac783b */ /* 0x000e660000000200 */
[C---:B------:R-:W-:Y:S04]  /*76e0*/  @P6 LEA R192, P5, R159.reuse, c[0x0][0x1c8], 0x1 ;  /* 0x000072009fc06a11 */ /* 0x040fe800078a08ff */
[C---:B--2---:R-:W-:Y:S05]  /*76f0*/  HMMA.16816.F32.BF16 R4, R168.reuse, R180, R4 ;  /* 0x000000b4a804723c */ /* 0x044fea0000041804 */
[----:B------:R-:W-:Y:S01]  /*7700*/  @P6 LEA.HI.X R193, R159, c[0x0][0x1cc], R176, 0x1, P5 ;  /* 0x000073009fc16a11 */ /* 0x000fe200028f0cb0 */
[----:B------:R-:W-:Y:S01]  /*7710*/  @P6 IMAD.X R159, R2, 0x1, R249, P0 ;  /* 0x00000001029f6824 */ /* 0x000fe200000e06f9 */
[----:B------:R-:W-:Y:S01]  /*7720*/  @P6 IADD3 R3, P5, R0, R248, RZ ;  /* 0x000000f800036210 */ /* 0x000fe20007fbe0ff */
[C---:B------:R-:W-:Y:S04]  /*7730*/  HMMA.16816.F32.BF16 R8, R168.reuse, R182, R8 ;  /* 0x000000b6a808723c */ /* 0x040fe80000041808 */
[----:B------:R-:W-:Y:S01]  /*7740*/  @P6 LEA R190, P0, R156, c[0x0][0x1c8], 0x1 ;  /* 0x000072009cbe6a11 */ /* 0x000fe200078008ff */
[----:B------:R-:W-:Y:S01]  /*7750*/  @P6 IMAD.X R176, R2, 0x1, R247, P5 ;  /* 0x0000000102b06824 */ /* 0x000fe200028e06f7 */
[----:B------:R-:W-:Y:S02]  /*7760*/  @P6 LEA R188, P5, R3, c[0x0][0x1c8], 0x1 ;  /* 0x0000720003bc6a11 */ /* 0x000fe400078a08ff */
[----:B------:R-:W-:Y:S01]  /*7770*/  @P6 LEA.HI.X R191, R156, c[0x0][0x1cc], R159, 0x1, P0 ;  /* 0x000073009cbf6a11 */ /* 0x000fe200000f0c9f */
[C---:B------:R-:W-:Y:S03]  /*7780*/  HMMA.16816.F32.BF16 R12, R168.reuse, R184, R12 ;  /* 0x000000b8a80c723c */ /* 0x040fe6000004180c */
[----:B------:R-:W-:Y:S02]  /*7790*/  @P6 IADD3 R0, P0, R223, R0, RZ ;  /* 0x00000000df006210 */ /* 0x000fe40007f1e0ff */
[----:B------:R-:W2:Y:S01]  /*77a0*/  LDL R223, [R1+0x38] ;  /* 0x0000380001df7983 */ /* 0x000ea20000100800 */
[----:B------:R-:W-:Y:S02]  /*77b0*/  @P6 LEA.HI.X R189, R3, c[0x0][0x1cc], R176, 0x1, P5 ;  /* 0x0000730003bd6a11 */ /* 0x000fe400028f0cb0 */
[----:B------:R-:W-:Y:S01]  /*77c0*/  @P6 IADD3 R156, P5, R0, R230, RZ ;  /* 0x000000e6009c6210 */ /* 0x000fe20007fbe0ff */
[----:B------:R-:W3:Y:S01]  /*77d0*/  LDSM.16.M88.4 R176, [R201+0x7800] ;  /* 0x00780000c9b0783b */ /* 0x000ee20000000200 */
[----:B------:R-:W-:Y:S04]  /*77e0*/  DEPBAR.LE SB0, 0x0 ;  /* 0x000080000000791a */ /* 0x000fe80000000000 */
[----:B------:R-:W-:Y:S01]  /*77f0*/  BAR.SYNC.DEFER_BLOCKING 0x0 ;  /* 0x0000000000007b1d */ /* 0x000fe20000010000 */
[----:B------:R-:W-:Y:S01]  /*7800*/  @P6 IMAD.X R2, R228, 0x1, R2, P0 ;  /* 0x00000001e4026824 */ /* 0x000fe200000e0602 */
[----:B------:R-:W-:Y:S01]  /*7810*/  @P6 IADD3 R3, P0, R0, R252, RZ ;  /* 0x000000fc00036210 */ /* 0x000fe20007f1e0ff */
[C---:B------:R-:W-:Y:S05]  /*7820*/  HMMA.16816.F32.BF16 R16, R168.reuse, R186, R16 ;  /* 0x000000baa810723c */ /* 0x040fea0000041810 */
[----:B------:R-:W-:Y:S01]  /*7830*/  @P6 IMAD.X R159, R2, 0x1, R227, P5 ;  /* 0x00000001029f6824 */ /* 0x000fe200028e06e3 */
[----:B------:R-:W-:Y:S01]  /*7840*/  @P6 LEA R182, P5, R156, c[0x0][0x1c8], 0x1 ;  /* 0x000072009cb66a11 */ /* 0x000fe200078a08ff */
[----:B------:R-:W-:Y:S01]  /*7850*/  @P6 IMAD.X R180, R2, 0x1, R251, P0 ;  /* 0x0000000102b46824 */ /* 0x000fe200000e06fb */
[C---:B------:R-:W-:Y:S01]  /*7860*/  @P6 LEA R184, P0, R3.reuse, c[0x0][0x1c8], 0x1 ;  /* 0x0000720003b86a11 */ /* 0x040fe200078008ff */
[C---:B-1----:R-:W-:Y:S03]  /*7870*/  HMMA.16816.F32.BF16 R20, R168.reuse, R172, R20 ;  /* 0x000000aca814723c */ /* 0x042fe60000041814 */
[----:B------:R-:W-:Y:S02]  /*7880*/  @P6 LEA.HI.X R183, R156, c[0x0][0x1cc], R159, 0x1, P5 ;  /* 0x000073009cb76a11 */ /* 0x000fe400028f0c9f */
[----:B------:R1:W2:Y:S01]  /*7890*/  LDL R159, [R1+0x3c] ;  /* 0x00003c00019f7983 */ /* 0x0002a20000100800 */
[----:B------:R-:W-:Y:S02]  /*78a0*/  @P6 LEA.HI.X R185, R3, c[0x0][0x1cc], R180, 0x1, P0 ;  /* 0x0000730003b96a11 */ /* 0x000fe400000f0cb4 */
[C---:B------:R-:W-:Y:S01]  /*78b0*/  @P6 IADD3 R156, P5, R0.reuse, R250, RZ ;  /* 0x000000fa009c6210 */ /* 0x040fe20007fbe0ff */
[C---:B------:R-:W-:Y:S01]  /*78c0*/  HMMA.16816.F32.BF16 R24, R168.reuse, R174, R24 ;  /* 0x000000aea818723c */ /* 0x040fe20000041818 */
[----:B------:R-:W-:Y:S01]  /*78d0*/  @!PT LDS RZ, [RZ] ;  /* 0x00000000fffff984 */ /* 0x000fe20000000800 */
[----:B------:R-:W-:Y:S01]  /*78e0*/  @!PT LDS RZ, [RZ] ;  /* 0x00000000fffff984 */ /* 0x000fe20000000800 */
[----:B------:R-:W-:Y:S01]  /*78f0*/  @!PT LDS RZ, [RZ] ;  /* 0x00000000fffff984 */ /* 0x000fe20000000800 */
[----:B------:R1:W-:Y:S02]  /*7900*/  @P6 LDGSTS.E.BYPASS.LTC128B.128 [R225+0x8100], [R194.64], !P4 ;  /* 0x08100000c2e16fae */ /* 0x0003e4000e101d4c */
[----:B------:R-:W-:Y:S01]  /*7910*/  @P6 IADD3 R0, P0, R0, R248, RZ ;  /* 0x000000f800006210 */ /* 0x000fe20007f1e0ff */
[----:B------:R-:W-:Y:S01]  /*7920*/  @P6 IMAD.X R3, R2, 0x1, R249, P5 ;  /* 0x0000000102036824 */ /* 0x000fe200028e06f9 */
[----:B------:R-:W-:Y:S01]  /*7930*/  @P6 LEA R180, P5, R156, c[0x0][0x1c8], 0x1 ;  /* 0x000072009cb46a11 */ /* 0x000fe200078a08ff */
[----:B------:R1:W-:Y:S02]  /*7940*/  @P6 LDGSTS.E.BYPASS.LTC128B.128 [R225+0xa100], [R192.64], !P3 ;  /* 0x0a100000c0e16fae */ /* 0x0003e4000d901d4c */
[----:B------:R-:W-:Y:S02]  /*7950*/  @P6 IMAD.X R2, R2, 0x1, R247, P0 ;  /* 0x0000000102026824 */ /* 0x000fe400000e06f7 */
[----:B------:R1:W-:Y:S02]  /*7960*/  @P6 LDGSTS.E.BYPASS.LTC128B.128 [R225+0xc100], [R190.64], !P2 ;  /* 0x0c100000bee16fae */ /* 0x0003e4000d101d4c */
[----:B------:R-:W-:Y:S02]  /*7970*/  @P6 LEA R172, P0, R0, c[0x0][0x1c8], 0x1 ;  /* 0x0000720000ac6a11 */ /* 0x000fe400078008ff */
[----:B------:R-:W-:Y:S01]  /*7980*/  @P6 LEA.HI.X R181, R156, c[0x0][0x1cc], R3, 0x1, P5 ;  /* 0x000073009cb56a11 */ /* 0x000fe200028f0c03 */
[----:B------:R1:W-:Y:S01]  /*7990*/  @P6 LDGSTS.E.BYPASS.LTC128B.128 [R225+0xe100], [R188.64], !P1 ;  /* 0x0e100000bce16fae */ /* 0x0003e2000c901d4c */
[----:B------:R-:W-:Y:S01]  /*79a0*/  @P6 LEA.HI.X R173, R0, c[0x0][0x1cc], R2, 0x1, P0 ;  /* 0x0000730000ad6a11 */ /* 0x000fe200000f0c02 */
[C---:B---3--:R-:W-:Y:S01]  /*79b0*/  HMMA.16816.F32.BF16 R28, R168.reuse, R176, R28 ;  /* 0x000000b0a81c723c */ /* 0x048fe2000004181c */
[----:B------:R-:W-:Y:S01]  /*79c0*/  PLOP3.LUT P0, PT, PT, PT, UP2, 0x80, 0x0 ;  /* 0x000000000000781c */ /* 0x000fe20003f0f028 */
[----:B------:R1:W-:Y:S01]  /*79d0*/  @P6 LDGSTS.E.BYPASS.LTC128B.128 [R225+0x9100], [R182.64], !P4 ;  /* 0x09100000b6e16fae */ /* 0x0003e2000e101d4c */
[----:B------:R-:W-:Y:S03]  /*79e0*/  IMAD.SHL.U32 R156, R224, 0x40, RZ ;  /* 0x00000040e09c7824 */ /* 0x000fe600078e00ff */
[----:B------:R1:W-:Y:S02]  /*79f0*/  @P6 LDGSTS.E.BYPASS.LTC128B.128 [R225+0xb100], [R184.64], !P3 ;  /* 0x0b100000b8e16fae */ /* 0x0003e4000d901d4c */
[----:B------:R-:W-:Y:S02]  /*7a00*/  HMMA.16816.F32.BF16 R32, R168, R178, R32 ;  /* 0x000000b2a820723c */ /* 0x000fe40000041820 */
[----:B------:R1:W-:Y:S02]  /*7a10*/  @P6 LDGSTS.E.BYPASS.LTC128B.128 [R225+0xd100], [R180.64], !P2 ;  /* 0x0d100000b4e16fae */ /* 0x0003e4000d101d4c */
[----:B------:R-:W-:Y:S02]  /*7a20*/  IADD3 R0, -R246, 0x1, -R156 ;  /* 0x00000001f6007810 */ /* 0x000fe40007ffe99c */
[----:B------:R1:W-:Y:S02]  /*7a30*/  @P6 LDGSTS.E.BYPASS.LTC128B.128 [R225+0xf100], [R172.64], !P1 ;  /* 0x0f100000ace16fae */ /* 0x0003e4000c901d4c */
[----:B------:R-:W-:Y:S02]  /*7a40*/  IADD3 R0, R0, c[0x0][0x1d0], RZ ;  /* 0x0000740000007a10 */ /* 0x000fe40007ffe0ff */
[----:B------:R-:W0:Y:S02]  /*7a50*/  LDGDEPBAR ;  /* 0x00000000000079af */ /* 0x000e240000000000 */
[----:B------:R-:W-:Y:S04]  /*7a60*/  IADD3 R0, R0, -c[0x0][0x168], RZ ;  /* 0x80005a0000007a10 */ /* 0x000fe80007ffe0ff */
[C---:B------:R-:W-:Y:S02]  /*7a70*/  IADD3 R169, R0.reuse, c[0x0][0x328], RZ ;  /* 0x0000ca0000a97a10 */ /* 0x040fe40007ffe0ff */
[----:B------:R-:W-:Y:S01]  /*7a80*/  IADD3 R168, R0, UR6, RZ ;  /* 0x0000000600a87c10 */ /* 0x000fe2000fffe0ff */
[----:B--2---:R-:W-:Y:S01]  /*7a90*/  @P0 IMAD.MOV.U32 R159, RZ, RZ, R223 ;  /* 0x000000ffff9f0224 */ /* 0x004fe200078e00df */
[----:B------:R-:W-:Y:S04]  /*7aa0*/  PLOP3.LUT P0, PT, PT, PT, UP1, 0x40, 0x0 ;  /* 0x000000000000781c */ /* 0x000fe80003f0e818 */
[----:B------:R-:W2:Y:S02]  /*7ab0*/  SHFL.IDX PT, R3, R159, RZ, 0x1c1f ;  /* 0x001c1fff9f037589 */ /* 0x000ea400000e0000 */
[--C-:B--2---:R-:W-:Y:S02]  /*7ac0*/  IMAD.IADD R2, R169, 0x1, R3.reuse ;  /* 0x00000001a9027824 */ /* 0x104fe400078e0203 */
[----:B------:R-:W-:Y:S05]  /*7ad0*/  IMAD.IADD R0, R168, 0x1, R3 ;  /* 0x00000001a8007824 */ /* 0x000fea00078e0203 */
[----:B------:R-:W-:-:S05]  /*7ae0*/  @P0 BRA `(.L_x_1605) ;  /* 0x0000019000000947 */ /* 0x000fca0003800000 */
[----:B-1----:R-:W-:Y:S01]  /*7af0*/  IADD3 R3, R3, c[0x0][0x1d0], RZ ;  /* 0x0000740003037a10 */ /* 0x002fe20007ffe0ff */
        /* <DEDUP_REMOVED lines=13> */
.L_x_1607:
[----:B------:R-:W-:Y:S04]  /*7bd0*/  MOV R170, c[0x0][0x32c] ;  /* 0x0000cb0000aa7a02 */ /* 0x000fe80000000f00 */
[----:B------:R-:W-:Y:S11]  /*7be0*/  ISETP.NE.AND P0, PT, R170, 0x1, PT ;  /* 0x00000001aa00780c */ /* 0x000ff60003f05270 */
[----:B------:R-:W-:Y:S02]  /*7bf0*/  @!UPT UIADD3 URZ, URZ, URZ, URZ ;  /* 0x0000003f3f3ff290 */ /* 0x000fe4000fffe03f */
[----:B------:R-:W-:Y:S05]  /*7c00*/  @P0 IMAD.HI.U32 R170, R3, c[0x0][0x330], RZ ;  /* 0x0000cc0003aa0a27 */ /* 0x000fea00078e00ff */
[----:B------:R-:W-:Y:S02]  /*7c10*/  @P0 SHF.R.U32.HI R3, RZ, c[0x0][0x334], R170 ;  /* 0x0000cd00ff030a19 */ /* 0x000fe400000116aa */
.L_x_1608:
[----:B------:R-:W-:Y:S05]  /*7c20*/  BSYNC B0 ;  /* 0x0000000000007941 */ /* 0x000fea0003800000 */
.L_x_1606:
[----:B------:R-:W-:Y:S04]  /*7c30*/  IMAD R3, R3, c[0x0][0x32c], -R156 ;  /* 0x0000cb0003037a24 */ /* 0x000fe800078e0a9c */
[----:B------:R-:W-:Y:S05]  /*7c40*/  IMAD.IADD R3, R3, 0x1, -R246 ;  /* 0x0000000103037824 */ /* 0x000fea00078e0af6 */
[----:B------:R-:W-:Y:S02]  /*7c50*/  IADD3 R170, R3, c[0x0][0x32c], RZ ;  /* 0x0000cb0003aa7a10 */ /* 0x000fe40007ffe0ff */
[----:B------:R-:W-:Y:S02]  /*7c60*/  IMNMX R0, R0, R3, !PT ;  /* 0x0000000300007217 */ /* 0x000fe40007800200 */
[----:B------:R-:W-:Y:S02]  /*7c70*/  IMNMX R2, R2, R170, PT ;  /* 0x000000aa02027217 */ /* 0x000fe40003800200 */
.L_x_1605:
[----:B-1----:R-:W-:Y:S01]  /*7c80*/  ISETP.GT.AND P0, PT, R224, -0x1, PT ;  /* 0xffffffffe000780c */ /* 0x002fe20003f04270 */
[----:B------:R-:W1:Y:S03]  /*7c90*/  SHFL.IDX PT, R3, R159, 0x1, 0x1c1f ;  /* 0x003c1f009f037f89 */ /* 0x000e6600000e0000 */
[C---:B------:R-:W-:Y:S02]  /*7ca0*/  ISETP.GT.AND P5, PT, R0.reuse, RZ, P0 ;  /* 0x000000ff0000720c */ /* 0x040fe400007a4270 */
[----:B------:R-:W-:Y:S02]  /*7cb0*/  ISETP.GT.AND P6, PT, R0, 0x1, P0 ;  /* 0x000000010000780c */ /* 0x000fe400007c4270 */
[C---:B------:R-:W-:Y:S02]  /*7cc0*/  ISETP.LT.OR P5, PT, R2.reuse, 0x1, P5 ;  /* 0x000000010200780c */ /* 0x040fe40002fa1670 */
[----:B------:R-:W-:Y:S02]  /*7cd0*/  ISETP.LT.OR P6, PT, R2, 0x2, P6 ;  /* 0x000000020200780c */ /* 0x000fe400037c1670 */
[----:B------:R-:W-:Y:S02]  /*7ce0*/  FSEL R4, R4, -INF , !P5 ;  /* 0xff80000004047808 */ /* 0x000fe40006800000 */
[----:B------:R-:W-:Y:S02]  /*7cf0*/  ISETP.GT.AND P5, PT, R0, 0x8, P0 ;  /* 0x000000080000780c */ /* 0x000fe400007a4270 */
[----:B------:R-:W-:Y:S02]  /*7d00*/  FSEL R5, R5, -INF , !P6 ;  /* 0xff80000005057808 */ /* 0x000fe40007000000 */
[----:B------:R-:W-:Y:S02]  /*7d10*/  ISETP.LT.OR P5, PT, R2, 0x9, P5 ;  /* 0x000000090200780c */ /* 0x000fe40002fa1670 */
[----:B------:R-:W-:Y:S02]  /*7d20*/  ISETP.GT.AND P6, PT, R0, 0x9, P0 ;  /* 0x000000090000780c */ /* 0x000fe400007c4270 */
[----:B------:R-:W-:Y:S02]  /*7d30*/  FSEL R8, R8, -INF , !P5 ;  /* 0xff80000008087808 */ /* 0x000fe40006800000 */
[----:B------:R-:W-:Y:S02]  /*7d40*/  ISETP.GT.AND P5, PT, R0, 0x10, P0 ;  /* 0x000000100000780c */ /* 0x000fe400007a4270 */
[C---:B------:R-:W-:Y:S02]  /*7d50*/  ISETP.LT.OR P6, PT, R2.reuse, 0xa, P6 ;  /* 0x0000000a0200780c */ /* 0x040fe400037c1670 */
[----:B------:R-:W-:Y:S02]  /*7d60*/  ISETP.LT.OR P5, PT, R2, 0x11, P5 ;  /* 0x000000110200780c */ /* 0x000fe40002fa1670 */
[----:B------:R-:W-:Y:S02]  /*7d70*/  FSEL R9, R9, -INF , !P6 ;  /* 0xff80000009097808 */ /* 0x000fe40007000000 */
[----:B------:R-:W-:Y:S02]  /*7d80*/  FSEL R173, R12, -INF , !P5 ;  /* 0xff8000000cad7808 */ /* 0x000fe40006800000 */
[C---:B------:R-:W-:Y:S02]  /*7d90*/  ISETP.GT.AND P5, PT, R0.reuse, 0x18, P0 ;  /* 0x000000180000780c */ /* 0x040fe400007a4270 */
        /* <DEDUP_REMOVED lines=27> */
[----:B------:R-:W-:Y:S02]  /*7f50*/  PLOP3.LUT P5, PT, PT, PT, UP1, 0x40, 0x0 ;  /* 0x000000000000781c */ /* 0x000fe40003fae818 */
[----:B------:R-:W-:Y:S04]  /*7f60*/  ISETP.LT.OR P6, PT, R2, 0x32, P6 ;  /* 0x000000320200780c */ /* 0x000fe800037c1670 */
[----:B------:R-:W-:Y:S02]  /*7f70*/  FSEL R226, R29, -INF , !P6 ;  /* 0xff8000001de27808 */ /* 0x000fe40007000000 */
[----:B------:R-:W-:Y:S01]  /*7f80*/  ISETP.GT.AND P6, PT, R0, 0x39, P0 ;  /* 0x000000390000780c */ /* 0x000fe200007c4270 */
[--C-:B-1----:R-:W-:Y:S03]  /*7f90*/  IMAD.IADD R0, R168, 0x1, R3.reuse ;  /* 0x00000001a8007824 */ /* 0x102fe600078e0203 */
[----:B------:R-:W-:Y:S01]  /*7fa0*/  ISETP.LT.OR P6, PT, R2, 0x3a, P6 ;  /* 0x0000003a0200780c */ /* 0x000fe200037c1670 */
[----:B------:R-:W-:Y:S03]  /*7fb0*/  IMAD.IADD R2, R169, 0x1, R3 ;  /* 0x00000001a9027824 */ /* 0x000fe600078e0203 */
[----:B------:R-:W-:Y:S01]  /*7fc0*/  FSEL R228, R33, -INF , !P6 ;  /* 0xff80000021e47808 */ /* 0x000fe20007000000 */
        /* <DEDUP_REMOVED lines=15> */
.L_x_1611:
[----:B------:R-:W-:Y:S04]  /*80c0*/  MOV R12, c[0x0][0x32c] ;  /* 0x0000cb00000c7a02 */ /* 0x000fe80000000f00 */
[----:B------:R-:W-:Y:S11]  /*80d0*/  ISETP.NE.AND P5, PT, R12, 0x1, PT ;  /* 0x000000010c00780c */ /* 0x000ff60003fa5270 */
[----:B------:R-:W-:Y:S02]  /*80e0*/  @!UPT UIADD3 URZ, URZ, URZ, URZ ;  /* 0x0000003f3f3ff290 */ /* 0x000fe4000fffe03f */
[----:B------:R-:W-:Y:S05]  /*80f0*/  @P5 IMAD.HI.U32 R12, R3, c[0x0][0x330], RZ ;  /* 0x0000cc00030c5a27 */ /* 0x000fea00078e00ff */
[----:B------:R-:W-:Y:S02]  /*8100*/  @P5 SHF.R.U32.HI R3, RZ, c[0x0][0x334], R12 ;  /* 0x0000cd00ff035a19 */ /* 0x000fe4000001160c */
.L_x_1612:
[----:B------:R-:W-:Y:S05]  /*8110*/  BSYNC B0 ;  /* 0x0000000000007941 */ /* 0x000fea0003800000 */
.L_x_1610:
[----:B------:R-:W-:Y:S04]  /*8120*/  IMAD R156, R3, c[0x0][0x32c], -R156 ;  /* 0x0000cb00039c7a24 */ /* 0x000fe800078e0a9c */
[----:B------:R-:W-:Y:S05]  /*8130*/  IMAD.IADD R156, R156, 0x1, -R246 ;  /* 0x000000019c9c7824 */ /* 0x000fea00078e0af6 */
[----:B------:R-:W-:Y:S02]  /*8140*/  IADD3 R3, R156, c[0x0][0x32c], RZ ;  /* 0x0000cb009c037a10 */ /* 0x000fe40007ffe0ff */
[----:B------:R-:W-:Y:S02]  /*8150*/  IMNMX R0, R0, R156, !PT ;  /* 0x0000009c00007217 */ /* 0x000fe40007800200 */
[----:B------:R-:W-:Y:S02]  /*8160*/  IMNMX R2, R2, R3, PT ;  /* 0x0000000302027217 */ /* 0x000fe40003800200 */
.L_x_1609:
[----:B------:R-:W-:Y:S02]  /*8170*/  FMNMX.FTZ R3, R4, R157, !PT ;  /* 0x0000009d04037209 */ /* 0x000fe40007810000 */
[C---:B------:R-:W-:Y:S02]  /*8180*/  ISETP.GT.AND P6, PT, R0.reuse, RZ, P0 ;  /* 0x000000ff0000720c */ /* 0x040fe400007c4270 */
[----:B------:R-:W-:Y:S02]  /*8190*/  FMNMX.FTZ R3, R5, R3, !PT ;  /* 0x0000000305037209 */ /* 0x000fe40007810000 */
[----:B------:R-:W-:Y:S02]  /*81a0*/  ISETP.GT.AND P5, PT, R0, 0x1, P0 ;  /* 0x000000010000780c */ /* 0x000fe400007a4270 */
[----:B------:R-:W-:Y:S02]  /*81b0*/  FMNMX.FTZ R3, R8, R3, !PT ;  /* 0x0000000308037209 */ /* 0x000fe40007810000 */
[C---:B------:R-:W-:Y:S02]  /*81c0*/  ISETP.LT.OR P6, PT, R2.reuse, 0x1, P6 ;  /* 0x000000010200780c */ /* 0x040fe400037c1670 */
[----:B------:R-:W-:Y:S02]  /*81d0*/  FMNMX.FTZ R3, R9, R3, !PT ;  /* 0x0000000309037209 */ /* 0x000fe40007810000 */
[----:B------:R-:W-:Y:S02]  /*81e0*/  ISETP.LT.OR P5, PT, R2, 0x2, P5 ;  /* 0x000000020200780c */ /* 0x000fe40002fa1670 */
[----:B------:R-:W-:Y:S02]  /*81f0*/  FMNMX.FTZ R3, R173, R3, !PT ;  /* 0x00000003ad037209 */ /* 0x000fe40007810000 */
[----:B------:R-:W-:Y:S02]  /*8200*/  FSEL R6, R6, -INF , !P6 ;  /* 0xff80000006067808 */ /* 0x000fe40007000000 */
[----:B------:R-:W-:Y:S02]  /*8210*/  FMNMX.FTZ R3, R175, R3, !PT ;  /* 0x00000003af037209 */ /* 0x000fe40007810000 */
[----:B------:R-:W-:Y:S02]  /*8220*/  FSEL R7, R7, -INF , !P5 ;  /* 0xff80000007077808 */ /* 0x000fe40006800000 */
[----:B------:R-:W-:Y:S02]  /*8230*/  FMNMX.FTZ R3, R178, R3, !PT ;  /* 0x00000003b2037209 */ /* 0x000fe40007810000 */
[----:B------:R-:W-:Y:S02]  /*8240*/  ISETP.GT.AND P6, PT, R0, 0x8, P0 ;  /* 0x000000080000780c */ /* 0x000fe400007c4270 */
[----:B------:R-:W-:Y:S02]  /*8250*/  FMNMX.FTZ R3, R180, R3, !PT ;  /* 0x00000003b4037209 */ /* 0x000fe40007810000 */
[----:B------:R-:W-:Y:S02]  /*8260*/  ISETP.GT.AND P5, PT, R0, 0x9, P0 ;  /* 0x000000090000780c */ /* 0x000fe400007a4270 */
[----:B------:R-:W-:Y:S02]  /*8270*/  FMNMX.FTZ R3, R184, R3, !PT ;  /* 0x00000003b8037209 */ /* 0x000fe40007810000 */
[----:B------:R-:W-:Y:S02]  /*8280*/  FMNMX.FTZ R12, R6, R158, !PT ;  /* 0x0000009e060c7209 */ /* 0x000fe40007810000 */
[----:B------:R-:W-:Y:S02]  /*8290*/  FMNMX.FTZ R3, R186, R3, !PT ;  /* 0x00000003ba037209 */ /* 0x000fe40007810000 */
[C---:B------:R-:W-:Y:S02]  /*82a0*/  ISETP.LT.OR P6, PT, R2.reuse, 0x9, P6 ;  /* 0x000000090200780c */ /* 0x040fe400037c1670 */
[----:B------:R-:W-:Y:S02]  /*82b0*/  ISETP.LT.OR P5, PT, R2, 0xa, P5 ;  /* 0x0000000a0200780c */ /* 0x000fe40002fa1670 */
[----:B------:R-:W-:Y:S02]  /*82c0*/  FMNMX.FTZ R3, R187, R3, !PT ;  /* 0x00000003bb037209 */ /* 0x000fe40007810000 */
[----:B------:R-:W-:Y:S02]  /*82d0*/  FSEL R10, R10, -INF , !P6 ;  /* 0xff8000000a0a7808 */ /* 0x000fe40007000000 */
[----:B------:R-:W-:Y:S02]  /*82e0*/  FSEL R11, R11, -INF , !P5 ;  /* 0xff8000000b0b7808 */ /* 0x000fe40006800000 */
[C---:B------:R-:W-:Y:S02]  /*82f0*/  ISETP.GT.AND P6, PT, R0.reuse, 0x10, P0 ;  /* 0x000000100000780c */ /* 0x040fe400007c4270 */
[----:B------:R-:W-:Y:S02]  /*8300*/  ISETP.GT.AND P5, PT, R0, 0x11, P0 ;  /* 0x000000110000780c */ /* 0x000fe400007a4270 */
[----:B------:R-:W-:Y:S02]  /*8310*/  FMNMX.FTZ R12, R7, R12, !PT ;  /* 0x0000000c070c7209 */ /* 0x000fe40007810000 */
[C---:B------:R-:W-:Y:S02]  /*8320*/  ISETP.LT.OR P6, PT, R2.reuse, 0x11, P6 ;  /* 0x000000110200780c */ /* 0x040fe400037c1670 */
[----:B------:R-:W-:Y:S02]  /*8330*/  ISETP.LT.OR P5, PT, R2, 0x12, P5 ;  /* 0x000000120200780c */ /* 0x000fe40002fa1670 */
[----:B------:R-:W-:Y:S02]  /*8340*/  FMNMX.FTZ R12, R10, R12, !PT ;  /* 0x0000000c0a0c7209 */ /* 0x000fe40007810000 */
[----:B------:R-:W-:Y:S02]  /*8350*/  FMNMX.FTZ R3, R188, R3, !PT ;  /* 0x00000003bc037209 */ /* 0x000fe40007810000 */
[----:B------:R-:W-:Y:S02]  /*8360*/  FSEL R174, R14, -INF , !P6 ;  /* 0xff8000000eae7808 */ /* 0x000fe40007000000 */
[----:B------:R-:W-:Y:S02]  /*8370*/  FSEL R176, R15, -INF , !P5 ;  /* 0xff8000000fb07808 */ /* 0x000fe40006800000 */
[----:B------:R-:W-:Y:S02]  /*8380*/  FMNMX.FTZ R156, R223, R3, !PT ;  /* 0x00000003df9c7209 */ /* 0x000fe40007810000 */
[----:B------:R-:W-:Y:S02]  /*8390*/  FMNMX.FTZ R3, R11, R12, !PT ;  /* 0x0000000c0b037209 */ /* 0x000fe40007810000 */
[C---:B------:R-:W-:Y:S02]  /*83a0*/  ISETP.GT.AND P6, PT, R0.reuse, 0x18, P0 ;  /* 0x000000180000780c */ /* 0x040fe400007c4270 */
[----:B------:R-:W-:Y:S02]  /*83b0*/  ISETP.GT.AND P5, PT, R0, 0x19, P0 ;  /* 0x000000190000780c */ /* 0x000fe400007a4270 */
[----:B------:R-:W-:Y:S02]  /*83c0*/  FMNMX.FTZ R3, R174, R3, !PT ;  /* 0x00000003ae037209 */ /* 0x000fe40007810000 */
[C---:B------:R-:W-:Y:S02]  /*83d0*/  ISETP.LT.OR P6, PT, R2.reuse, 0x19, P6 ;  /* 0x000000190200780c */ /* 0x040fe400037c1670 */
[----:B------:R-:W-:Y:S02]  /*83e0*/  ISETP.LT.OR P5, PT, R2, 0x1a, P5 ;  /* 0x0000001a0200780c */ /* 0x000fe40002fa1670 */
[----:B------:R-:W-:Y:S02]  /*83f0*/  FSEL R177, R18, -INF , !P6 ;  /* 0xff80000012b17808 */ /* 0x000fe40007000000 */
[----:B------:R-:W-:Y:S02]  /*8400*/  FSEL R179, R19, -INF , !P5 ;  /* 0xff80000013b37808 */ /* 0x000fe40006800000 */
[----:B------:R-:W-:Y:S02]  /*8410*/  FMNMX.FTZ R3, R176, R3, !PT ;  /* 0x00000003b0037209 */ /* 0x000fe40007810000 */
[C---:B------:R-:W-:Y:S02]  /*8420*/  ISETP.GT.AND P6, PT, R0.reuse, 0x20, P0 ;  /* 0x000000200000780c */ /* 0x040fe400007c4270 */
[----:B------:R-:W-:Y:S02]  /*8430*/  ISETP.GT.AND P5, PT, R0, 0x21, P0 ;  /* 0x000000210000780c */ /* 0x000fe400007a4270 */
[C---:B------:R-:W-:Y:S02]  /*8440*/  ISETP.LT.OR P6, PT, R2.reuse, 0x21, P6 ;  /* 0x000000210200780c */ /* 0x040fe400037c1670 */
[----:B------:R-:W-:Y:S02]  /*8450*/  ISETP.LT.OR P5, PT, R2, 0x22, P5 ;  /* 0x000000220200780c */ /* 0x000fe40002fa1670 */
[----:B------:R-:W-:Y:S02]  /*8460*/  FMNMX.FTZ R3, R177, R3, !PT ;  /* 0x00000003b1037209 */ /* 0x000fe40007810000 */
[----:B------:R-:W-:Y:S02]  /*8470*/  FMNMX.FTZ R156, R226, R156, !PT ;  /* 0x0000009ce29c7209 */ /* 0x000fe40007810000 */
[----:B------:R-:W-:Y:S02]  /*8480*/  FSEL R181, R22, -INF , !P6 ;  /* 0xff80000016b57808 */ /* 0x000fe40007000000 */
[----:B------:R-:W-:Y:S02]  /*8490*/  FSEL R182, R23, -INF , !P5 ;  /* 0xff80000017b67808 */ /* 0x000fe40006800000 */
[----:B------:R-:W-:Y:S01]  /*84a0*/  FMNMX.FTZ R3, R179, R3, !PT ;  /* 0x00000003b3037209 */ /* 0x000fe20007810000 */
[----:B------:R-:W-:Y:S01]  /*84b0*/  LDSM.16.MT88.4 R20, [R198+0x100] ;  /* 0x00010000c614783b */ /* 0x000fe20000004200 */
[----:B------:R-:W-:Y:S02]  /*84c0*/  ISETP.GT.AND P5, PT, R0, 0x28, P0 ;  /* 0x000000280000780c */ /* 0x000fe400007a4270 */
[----:B------:R-:W-:Y:S02]  /*84d0*/  FMNMX.FTZ R156, R227, R156, !PT ;  /* 0x0000009ce39c7209 */ /* 0x000fe40007810000 */
[----:B------:R-:W-:Y:S02]  /*84e0*/  FMNMX.FTZ R3, R181, R3, !PT ;  /* 0x00000003b5037209 */ /* 0x000fe40007810000 */
[----:B------:R-:W-:Y:S02]  /*84f0*/  ISETP.LT.OR P5, PT, R2, 0x29, P5 ;  /* 0x000000290200780c */ /* 0x000fe40002fa1670 */
[----:B------:R-:W-:Y:S02]  /*8500*/  ISETP.GT.AND P6, PT, R0, 0x29, P0 ;  /* 0x000000290000780c */ /* 0x000fe400007c4270 */
[----:B------:R-:W-:Y:S02]  /*8510*/  FMNMX.FTZ R156, R228, R156, !PT ;  /* 0x0000009ce49c7209 */ /* 0x000fe40007810000 */
[----:B------:R-:W-:Y:S02]  /*8520*/  FSEL R183, R26, -INF , !P5 ;  /* 0xff8000001ab77808 */ /* 0x000fe40006800000 */
[----:B------:R-:W-:Y:S01]  /*8530*/  FMNMX.FTZ R3, R182, R3, !PT ;  /* 0x00000003b6037209 */ /* 0x000fe20007810000 */
[----:B------:R-:W-:Y:S01]  /*8540*/  SHFL.BFLY PT, R12, R156, 0x2, 0x1f ;  /* 0x0c401f009c0c7f89 */ /* 0x000fe200000e0000 */
[----:B------:R-:W-:Y:S02]  /*8550*/  ISETP.LT.OR P6, PT, R2, 0x2a, P6 ;  /* 0x0000002a0200780c */ /* 0x000fe400037c1670 */
[----:B------:R-:W-:Y:S02]  /*8560*/  ISETP.GT.AND P5, PT, R0, 0x30, P0 ;  /* 0x000000300000780c */ /* 0x000fe400007a4270 */
[----:B------:R-:W-:Y:S02]  /*8570*/  FSEL R185, R27, -INF , !P6 ;  /* 0xff8000001bb97808 */ /* 0x000fe40007000000 */
[----:B------:R-:W-:Y:S02]  /*8580*/  ISETP.LT.OR P5, PT, R2, 0x31, P5 ;  /* 0x000000310200780c */ /* 0x000fe40002fa1670 */
[----:B------:R-:W-:Y:S02]  /*8590*/  ISETP.GT.AND P6, PT, R0, 0x31, P0 ;  /* 0x000000310000780c */ /* 0x000fe400007c4270 */
[----:B------:R-:W-:Y:S02]  /*85a0*/  FMNMX.FTZ R3, R183, R3, !PT ;  /* 0x00000003b7037209 */ /* 0x000fe40007810000 */
[----:B------:R-:W-:Y:S02]  /*85b0*/  FSEL R193, R30, -INF , !P5 ;  /* 0xff8000001ec17808 */ /* 0x000fe40006800000 */
[----:B------:R-:W-:Y:S02]  /*85c0*/  ISETP.LT.OR P6, PT, R2, 0x32, P6 ;  /* 0x000000320200780c */ /* 0x000fe400037c1670 */
[----:B------:R-:W-:Y:S02]  /*85d0*/  FMNMX.FTZ R3, R185, R3, !PT ;  /* 0x00000003b9037209 */ /* 0x000fe40007810000 */
[----:B------:R-:W-:Y:S02]  /*85e0*/  ISETP.GT.AND P5, PT, R0, 0x38, P0 ;  /* 0x000000380000780c */ /* 0x000fe400007a4270 */
[----:B------:R-:W-:Y:S02]  /*85f0*/  FSEL R194, R31, -INF , !P6 ;  /* 0xff8000001fc27808 */ /* 0x000fe40007000000 */
[----:B------:R-:W-:Y:S01]  /*8600*/  ISETP.LT.OR P5, PT, R2, 0x39, P5 ;  /* 0x000000390200780c */ /* 0x000fe20002fa1670 */
[----:B------:R-:W-:Y:S01]  /*8610*/  LDSM.16.MT88.4 R28, [R200+0x100] ;  /* 0x00010000c81c783b */ /* 0x000fe20000004200 */
[----:B------:R-:W-:Y:S02]  /*8620*/  ISETP.GT.AND P0, PT, R0, 0x39, P0 ;  /* 0x000000390000780c */ /* 0x000fe40000704270 */
[----:B------:R-:W-:Y:S02]  /*8630*/  FMNMX.FTZ R0, R193, R3, !PT ;  /* 0x00000003c1007209 */ /* 0x000fe40007810000 */
[----:B------:R-:W-:Y:S02]  /*8640*/  FSEL R195, R34, -INF , !P5 ;  /* 0xff80000022c37808 */ /* 0x000fe40006800000 */
[----:B------:R-:W-:Y:S02]  /*8650*/  ISETP.LT.OR P0, PT, R2, 0x3a, P0 ;  /* 0x0000003a0200780c */ /* 0x000fe40000701670 */
[----:B------:R-:W-:Y:S02]  /*8660*/  FMNMX.FTZ R0, R194, R0, !PT ;  /* 0x00000000c2007209 */ /* 0x000fe40007810000 */
[----:B------:R-:W-:Y:S02]  /*8670*/  FSEL R159, R35, -INF , !P0 ;  /* 0xff800000239f7808 */ /* 0x000fe40004000000 */
[----:B------:R-:W-:Y:S04]  /*8680*/  FMNMX.FTZ R0, R195, R0, !PT ;  /* 0x00000000c3007209 */ /* 0x000fe80007810000 */
[----:B------:R-:W-:Y:S05]  /*8690*/  FMNMX.FTZ R0, R159, R0, !PT ;  /* 0x000000009f007209 */ /* 0x000fea0007810000 */
[----:B------:R-:W1:Y:S02]  /*86a0*/  SHFL.BFLY PT, R2, R0, 0x2, 0x1f ;  /* 0x0c401f0000027f89 */ /* 0x000e6400000e0000 */
[----:B-1----:R-:W-:Y:S02]  /*86b0*/  FMNMX.FTZ R2, R0, R2, !PT ;  /* 0x0000000200027209 */ /* 0x002fe40007810000 */
[----:B------:R-:W-:Y:S04]  /*86c0*/  FMNMX.FTZ R156, R156, R12, !PT ;  /* 0x0000000c9c9c7209 */ /* 0x000fe80007810000 */
[----:B------:R-:W-:Y:S08]  /*86d0*/  LDSM.16.MT88.4 R12, [R197+0x100] ;  /* 0x00010000c50c783b */ /* 0x000ff00000004200 */
[----:B------:R-:W1:Y:S02]  /*86e0*/  SHFL.BFLY PT, R3, R156, 0x1, 0x1f ;  /* 0x0c201f009c037f89 */ /* 0x000e6400000e0000 */
[----:B-1----:R-:W-:Y:S06]  /*86f0*/  FMNMX.FTZ R156, R156, R3, !PT ;  /* 0x000000039c9c7209 */ /* 0x002fec0007810000 */
[----:B------:R-:W1:Y:S01]  /*8700*/  SHFL.BFLY PT, R3, R2, 0x1, 0x1f ;  /* 0x0c201f0002037f89 */ /* 0x000e6200000e0000 */
[C---:B------:R-:W-:Y:S01]  /*8710*/  FSETP.NEU.FTZ.AND P0, PT, R156.reuse, -INF , PT ;  /* 0xff8000009c00780b */ /* 0x040fe20003f1d000 */
[C---:B------:R-:W-:Y:S03]  /*8720*/  FMUL.FTZ R172, R156.reuse, c[0x0][0x2d0] ;  /* 0x0000b4009cac7a20 */ /* 0x040fe60000410000 */
[----:B------:R-:W-:Y:S02]  /*8730*/  FSEL R0, R156, RZ, P0 ;  /* 0x000000ff9c007208 */ /* 0x000fe40000000000 */
[----:B------:R-:W-:Y:S03]  /*8740*/  FSEL R172, R172, RZ, P0 ;  /* 0x000000ffacac7208 */ /* 0x000fe60000000000 */
[----:B------:R-:W-:Y:S02]  /*8750*/  FADD.FTZ R0, -R0, R157 ;  /* 0x0000009d00007221 */ /* 0x000fe40000010100 */
[--C-:B------:R-:W-:Y:S02]  /*8760*/  FFMA.FTZ R4, R4, c[0x0][0x2d0], -R172.reuse ;  /* 0x0000b40004047a23 */ /* 0x100fe400000108ac */
[----:B------:R-:W-:Y:S02]  /*8770*/  FMUL.FTZ R0, R0, c[0x0][0x2d0] ;  /* 0x0000b40000007a20 */ /* 0x000fe40000410000 */
[--C-:B------:R-:W-:Y:S01]  /*8780*/  FFMA.FTZ R5, R5, c[0x0][0x2d0], -R172.reuse ;  /* 0x0000b40005057a23 */ /* 0x100fe200000108ac */
[----:B------:R-:W-:Y:S01]  /*8790*/  MUFU.EX2 R240, R4 ;  /* 0x0000000400f07308 */ /* 0x000fe20000000800 */
[--C-:B------:R-:W-:Y:S02]  /*87a0*/  FFMA.FTZ R8, R8, c[0x0][0x2d0], -R172.reuse ;  /* 0x0000b40008087a23 */ /* 0x100fe400000108ac */
[----:B------:R-:W-:Y:S01]  /*87b0*/  FFMA.FTZ R9, R9, c[0x0][0x2d0], -R172 ;  /* 0x0000b40009097a23 */ /* 0x000fe200000108ac */
[----:B-1----:R-:W-:Y:S06]  /*87c0*/  FMNMX.FTZ R3, R2, R3, !PT ;  /* 0x0000000302037209 */ /* 0x002fec0007810000 */
[----:B------:R1:W2:Y:S01]  /*87d0*/  MUFU.EX2 R2, R0 ;  /* 0x0000000000027308 */ /* 0x0002a20000000800 */
[C---:B------:R-:W-:Y:S01]  /*87e0*/  FSETP.NEU.FTZ.AND P0, PT, R3.reuse, -INF , PT ;  /* 0xff8000000300780b */ /* 0x040fe20003f1d000 */
[----:B------:R-:W-:Y:S05]  /*87f0*/  FMUL.FTZ R157, R3, c[0x0][0x2d0] ;  /* 0x0000b400039d7a20 */ /* 0x000fea0000410000 */
[----:B------:R-:W-:Y:S03]  /*8800*/  FSEL R157, R157, RZ, P0 ;  /* 0x000000ff9d9d7208 */ /* 0x000fe60000000000 */
[----:B------:R3:W-:Y:S02]  /*8810*/  MUFU.EX2 R242, R8 ;  /* 0x0000000800f27308 */ /* 0x0007e40000000800 */
[--C-:B------:R-:W-:Y:S02]  /*8820*/  FFMA.FTZ R10, R10, c[0x0][0x2d0], -R157.reuse ;  /* 0x0000b4000a0a7a23 */ /* 0x100fe4000001089d */
[--C-:B------:R-:W-:Y:S02]  /*8830*/  FFMA.FTZ R11, R11, c[0x0][0x2d0], -R157.reuse ;  /* 0x0000b4000b0b7a23 */ /* 0x100fe4000001089d */
[--C-:B------:R-:W-:Y:S02]  /*8840*/  FFMA.FTZ R6, R6, c[0x0][0x2d0], -R157.reuse ;  /* 0x0000b40006067a23 */ /* 0x100fe4000001089d */
[--C-:B------:R-:W-:Y:S02]  /*8850*/  FFMA.FTZ R7, R7, c[0x0][0x2d0], -R157.reuse ;  /* 0x0000b40007077a23 */ /* 0x100fe4000001089d */
[----:B------:R-:W4:Y:S01]  /*8860*/  MUFU.EX2 R241, R9 ;  /* 0x0000000900f17308 */ /* 0x000f220000000800 */
[----:B-1----:R-:W-:Y:S01]  /*8870*/  FSEL R0, R3, RZ, P0 ;  /* 0x000000ff03007208 */ /* 0x002fe20000000000 */
[----:B--2---:R-:W-:Y:S01]  /*8880*/  FMUL.FTZ R4, R2, R160 ;  /* 0x000000a002047220 */ /* 0x004fe20000410000 */
[----:B------:R-:W-:Y:S01]  /*8890*/  ISETP.GT.AND P0, PT, R224, UR4, PT ;  /* 0x00000004e0007c0c */ /* 0x000fe2000bf04270 */
[----:B------:R-:W-:Y:S02]  /*88a0*/  FMUL.FTZ R16, R2, R136 ;  /* 0x0000008802107220 */ /* 0x000fe40000410000 */
[----:B------:R-:W-:Y:S04]  /*88b0*/  FADD.FTZ R0, -R0, R158 ;  /* 0x0000009e00007221 */ /* 0x000fe80000010100 */
[----:B------:R-:W-:Y:S01]  /*88c0*/  MUFU.EX2 R230, R10 ;  /* 0x0000000a00e67308 */ /* 0x000fe20000000800 */
[----:B------:R-:W-:Y:S02]  /*88d0*/  FMUL.FTZ R17, R2, R137 ;  /* 0x0000008902117220 */ /* 0x000fe40000410000 */
[----:B------:R-:W-:Y:S02]  /*88e0*/  FMUL.FTZ R0, R0, c[0x0][0x2d0] ;  /* 0x0000b40000007a20 */ /* 0x000fe40000410000 */
[C---:B---3--:R-:W-:Y:S02]  /*88f0*/  FMUL.FTZ R8, R2.reuse, R164 ;  /* 0x000000a402087220 */ /* 0x048fe40000410000 */
[C---:B------:R-:W-:Y:S02]  /*8900*/  FMUL.FTZ R24, R2.reuse, R144 ;  /* 0x0000009002187220 */ /* 0x040fe40000410000 */
[C---:B------:R-:W-:Y:S01]  /*8910*/  FMUL.FTZ R25, R2.reuse, R145 ;  /* 0x0000009102197220 */ /* 0x040fe20000410000 */
[----:B------:R-:W1:Y:S01]  /*8920*/  MUFU.EX2 R229, R11 ;  /* 0x0000000b00e57308 */ /* 0x000e620000000800 */
[C---:B------:R-:W-:Y:S02]  /*8930*/  FMUL.FTZ R32, R2.reuse, R152 ;  /* 0x0000009802207220 */ /* 0x040fe40000410000 */
[C---:B------:R-:W-:Y:S01]  /*8940*/  FMUL.FTZ R33, R2.reuse, R153 ;  /* 0x0000009902217220 */ /* 0x040fe20000410000 */
[----:B----4-:R-:W-:Y:S01]  /*8950*/  F2FP.BF16.PACK_AB R170, R241, R242 ;  /* 0x000000f2f1aa723e */ /* 0x010fe200000010ff */
[C---:B------:R-:W-:Y:S02]  /*8960*/  FMUL.FTZ R9, R2.reuse, R165 ;  /* 0x000000a502097220 */ /* 0x040fe40000410000 */
[C---:B------:R-:W-:Y:S02]  /*8970*/  FMUL.FTZ R36, R2.reuse, R36 ;  /* 0x0000002402247220 */ /* 0x040fe40000410000 */
[C---:B------:R-:W-:Y:S01]  /*8980*/  FMUL.FTZ R37, R2.reuse, R37 ;  /* 0x0000002502257220 */ /* 0x040fe20000410000 */
[----:B------:R-:W2:Y:S01]  /*8990*/  MUFU.EX2 R0, R0 ;  /* 0x0000000000007308 */ /* 0x000ea20000000800 */
[C---:B------:R-:W-:Y:S02]  /*89a0*/  FMUL.FTZ R40, R2.reuse, R40 ;  /* 0x0000002802287220 */ /* 0x040fe40000410000 */
[C---:B------:R-:W-:Y:S02]  /*89b0*/  FMUL.FTZ R41, R2.reuse, R41 ;  /* 0x0000002902297220 */ /* 0x040fe40000410000 */
[C---:B------:R-:W-:Y:S02]  /*89c0*/  FMUL.FTZ R44, R2.reuse, R44 ;  /* 0x0000002c022c7220 */ /* 0x040fe40000410000 */
[C---:B------:R-:W-:Y:S02]  /*89d0*/  FMUL.FTZ R45, R2.reuse, R45 ;  /* 0x0000002d022d7220 */ /* 0x040fe40000410000 */
[C---:B------:R-:W-:Y:S01]  /*89e0*/  FMUL.FTZ R48, R2.reuse, R48 ;  /* 0x0000003002307220 */ /* 0x040fe20000410000 */
[----:B------:R-:W3:Y:S01]  /*89f0*/  MUFU.EX2 R243, R5 ;  /* 0x0000000500f37308 */ /* 0x000ee20000000800 */
[C---:B------:R-:W-:Y:S02]  /*8a00*/  FMUL.FTZ R49, R2.reuse, R49 ;  /* 0x0000003102317220 */ /* 0x040fe40000410000 */
[C---:B------:R-:W-:Y:S01]  /*8a10*/  FMUL.FTZ R52, R2.reuse, R52 ;  /* 0x0000003402347220 */ /* 0x040fe20000410000 */
[----:B-1----:R-:W-:Y:S01]  /*8a20*/  F2FP.BF16.PACK_AB R171, R229, R230 ;  /* 0x000000e6e5ab723e */ /* 0x002fe200000010ff */
[C---:B------:R-:W-:Y:S02]  /*8a30*/  FMUL.FTZ R53, R2.reuse, R53 ;  /* 0x0000003502357220 */ /* 0x040fe40000410000 */
[C---:B------:R-:W-:Y:S02]  /*8a40*/  FMUL.FTZ R56, R2.reuse, R56 ;  /* 0x0000003802387220 */ /* 0x040fe40000410000 */
[C---:B------:R-:W-:Y:S01]  /*8a50*/  FMUL.FTZ R57, R2.reuse, R57 ;  /* 0x0000003902397220 */ /* 0x040fe20000410000 */
[----:B------:R1:W-:Y:S01]  /*8a60*/  MUFU.EX2 R232, R6 ;  /* 0x0000000600e87308 */ /* 0x0003e20000000800 */
[C---:B------:R-:W-:Y:S02]  /*8a70*/  FMUL.FTZ R60, R2.reuse, R60 ;  /* 0x0000003c023c7220 */ /* 0x040fe40000410000 */
[----:B------:R-:W-:Y:S02]  /*8a80*/  FMUL.FTZ R61, R2, R61 ;  /* 0x0000003d023d7220 */ /* 0x000fe40000410000 */
[C---:B--2---:R-:W-:Y:S02]  /*8a90*/  FMUL.FTZ R10, R0.reuse, R166 ;  /* 0x000000a6000a7220 */ /* 0x044fe40000410000 */
[C---:B------:R-:W-:Y:S02]  /*8aa0*/  FMUL.FTZ R11, R0.reuse, R167 ;  /* 0x000000a7000b7220 */ /* 0x040fe40000410000 */
[C---:B------:R-:W-:Y:S01]  /*8ab0*/  FMUL.FTZ R18, R0.reuse, R138 ;  /* 0x0000008a00127220 */ /* 0x040fe20000410000 */
[----:B------:R-:W2:Y:S01]  /*8ac0*/  MUFU.EX2 R231, R7 ;  /* 0x0000000700e77308 */ /* 0x000ea20000000800 */
[C---:B------:R-:W-:Y:S01]  /*8ad0*/  FMUL.FTZ R19, R0.reuse, R139 ;  /* 0x0000008b00137220 */ /* 0x040fe20000410000 */
[----:B------:R-:W-:Y:S01]  /*8ae0*/  LDSM.16.MT88.4 R164, [R197+0x1900] ;  /* 0x00190000c5a4783b */ /* 0x000fe20000004200 */
[----:B------:R-:W-:Y:S01]  /*8af0*/  FMUL.FTZ R26, R0, R146 ;  /* 0x00000092001a7220 */ /* 0x000fe20000410000 */
[----:B---3--:R-:W-:Y:S01]  /*8b00*/  F2FP.BF16.PACK_AB R168, R243, R240 ;  /* 0x000000f0f3a8723e */ /* 0x008fe200000010ff */
[----:B------:R-:W-:Y:S02]  /*8b10*/  FMUL.FTZ R5, R2, R161 ;  /* 0x000000a102057220 */ /* 0x000fe40000410000 */
[C---:B------:R-:W-:Y:S02]  /*8b20*/  FMUL.FTZ R27, R0.reuse, R147 ;  /* 0x00000093001b7220 */ /* 0x040fe40000410000 */
[C---:B------:R-:W-:Y:S01]  /*8b30*/  FMUL.FTZ R34, R0.reuse, R154 ;  /* 0x0000009a00227220 */ /* 0x040fe20000410000 */
[----:B------:R-:W-:Y:S01]  /*8b40*/  LDSM.16.MT88.4 R136, [R197+0x2100] ;  /* 0x00210000c588783b */ /* 0x000fe20000004200 */
[C---:B------:R-:W-:Y:S02]  /*8b50*/  FMUL.FTZ R35, R0.reuse, R155 ;  /* 0x0000009b00237220 */ /* 0x040fe40000410000 */
[C---:B------:R-:W-:Y:S02]  /*8b60*/  FMUL.FTZ R38, R0.reuse, R38 ;  /* 0x0000002600267220 */ /* 0x040fe40000410000 */
[C---:B-1----:R-:W-:Y:S02]  /*8b70*/  FMUL.FTZ R6, R0.reuse, R162 ;  /* 0x000000a200067220 */ /* 0x042fe40000410000 */
[C---:B------:R-:W-:Y:S01]  /*8b80*/  FMUL.FTZ R39, R0.reuse, R39 ;  /* 0x0000002700277220 */ /* 0x040fe20000410000 */
[----:B------:R-:W-:Y:S01]  /*8b90*/  LDSM.16.MT88.4 R144, [R200+0x900] ;  /* 0x00090000c890783b */ /* 0x000fe20000004200 */
[C---:B------:R-:W-:Y:S02]  /*8ba0*/  FMUL.FTZ R42, R0.reuse, R42 ;  /* 0x0000002a002a7220 */ /* 0x040fe40000410000 */
[C---:B------:R-:W-:Y:S02]  /*8bb0*/  FMUL.FTZ R43, R0.reuse, R43 ;  /* 0x0000002b002b7220 */ /* 0x040fe40000410000 */
[C---:B------:R-:W-:Y:S01]  /*8bc0*/  FMUL.FTZ R46, R0.reuse, R46 ;  /* 0x0000002e002e7220 */ /* 0x040fe20000410000 */
[----:B--2---:R-:W-:Y:S01]  /*8bd0*/  F2FP.BF16.PACK_AB R169, R231, R232 ;  /* 0x000000e8e7a9723e */ /* 0x004fe200000010ff */
[C---:B------:R-:W-:Y:S01]  /*8be0*/  FMUL.FTZ R7, R0.reuse, R163 ;  /* 0x000000a300077220 */ /* 0x040fe20000410000 */
[----:B------:R-:W-:Y:S01]  /*8bf0*/  LDSM.16.MT88.4 R152, [R197+0x2900] ;  /* 0x00290000c598783b */ /* 0x000fe20000004200 */
[C---:B------:R-:W-:Y:S02]  /*8c00*/  FMUL.FTZ R47, R0.reuse, R47 ;  /* 0x0000002f002f7220 */ /* 0x040fe40000410000 */
[C---:B------:R-:W-:Y:S02]  /*8c10*/  FMUL.FTZ R50, R0.reuse, R50 ;  /* 0x0000003200327220 */ /* 0x040fe40000410000 */
[C---:B------:R-:W-:Y:S01]  /*8c20*/  FMUL.FTZ R51, R0.reuse, R51 ;  /* 0x0000003300337220 */ /* 0x040fe20000410000 */
[C---:B------:R-:W-:Y:S05]  /*8c30*/  HMMA.16816.F32.BF16 R4, R168.reuse, R12, R4 ;  /* 0x0000000ca804723c */ /* 0x040fea0000041804 */
[----:B------:R-:W-:Y:S02]  /*8c40*/  FMUL.FTZ R54, R0, R54 ;  /* 0x0000003600367220 */ /* 0x000fe40000410000 */
[C---:B------:R-:W-:Y:S01]  /*8c50*/  FMUL.FTZ R12, R2.reuse, R132 ;  /* 0x00000084020c7220 */ /* 0x040fe20000410000 */
[C---:B------:R-:W-:Y:S04]  /*8c60*/  HMMA.16816.F32.BF16 R8, R168.reuse, R14, R8 ;  /* 0x0000000ea808723c */ /* 0x040fe80000041808 */
[----:B------:R-:W-:Y:S02]  /*8c70*/  FMUL.FTZ R13, R2, R133 ;  /* 0x00000085020d7220 */ /* 0x000fe40000410000 */
[C---:B------:R-:W-:Y:S02]  /*8c80*/  FMUL.FTZ R55, R0.reuse, R55 ;  /* 0x0000003700377220 */ /* 0x040fe40000410000 */
[C---:B------:R-:W-:Y:S04]  /*8c90*/  FMUL.FTZ R14, R0.reuse, R134 ;  /* 0x00000086000e7220 */ /* 0x040fe80000410000 */
[C---:B------:R-:W-:Y:S02]  /*8ca0*/  FMUL.FTZ R15, R0.reuse, R135 ;  /* 0x00000087000f7220 */ /* 0x040fe40000410000 */
[----:B------:R-:W1:Y:S01]  /*8cb0*/  LDSM.16.MT88.4 R132, [R199+0x100] ;  /* 0x00010000c784783b */ /* 0x000e620000004200 */
[C---:B------:R-:W-:Y:S02]  /*8cc0*/  FMUL.FTZ R58, R0.reuse, R58 ;  /* 0x0000003a003a7220 */ /* 0x040fe40000410000 */
[C---:B------:R-:W-:Y:S02]  /*8cd0*/  FMUL.FTZ R59, R0.reuse, R59 ;  /* 0x0000003b003b7220 */ /* 0x040fe40000410000 */
[C---:B------:R-:W-:Y:S03]  /*8ce0*/  HMMA.16816.F32.BF16 R12, R168.reuse, R20, R12 ;  /* 0x00000014a80c723c */ /* 0x040fe6000004180c */
[C---:B------:R-:W-:Y:S02]  /*8cf0*/  FMUL.FTZ R62, R0.reuse, R62 ;  /* 0x0000003e003e7220 */ /* 0x040fe40000410000 */
[----:B------:R-:W-:Y:S02]  /*8d00*/  FMUL.FTZ R63, R0, R63 ;  /* 0x0000003f003f7220 */ /* 0x000fe40000410000 */
[C---:B------:R-:W-:Y:S01]  /*8d10*/  FMUL.FTZ R20, R2.reuse, R140 ;  /* 0x0000008c02147220 */ /* 0x040fe20000410000 */
[C---:B------:R-:W-:Y:S04]  /*8d20*/  HMMA.16816.F32.BF16 R16, R168.reuse, R22, R16 ;  /* 0x00000016a810723c */ /* 0x040fe80000041810 */
[C---:B------:R-:W-:Y:S02]  /*8d30*/  FMUL.FTZ R21, R2.reuse, R141 ;  /* 0x0000008d02157220 */ /* 0x040fe40000410000 */
[----:B------:R-:W-:Y:S02]  /*8d40*/  FMUL.FTZ R64, R2, R64 ;  /* 0x0000004002407220 */ /* 0x000fe40000410000 */
[C---:B------:R-:W-:Y:S04]  /*8d50*/  FMUL.FTZ R22, R0.reuse, R142 ;  /* 0x0000008e00167220 */ /* 0x040fe80000410000 */
[----:B------:R-:W-:Y:S02]  /*8d60*/  FMUL.FTZ R23, R0, R143 ;  /* 0x0000008f00177220 */ /* 0x000fe40000410000 */
[----:B------:R-:W2:Y:S01]  /*8d70*/  LDSM.16.MT88.4 R140, [R198+0x2100] ;  /* 0x00210000c68c783b */ /* 0x000ea20000004200 */
[----:B------:R-:W-:Y:S02]  /*8d80*/  FMUL.FTZ R65, R2, R65 ;  /* 0x0000004102417220 */ /* 0x000fe40000410000 */
[C---:B------:R-:W-:Y:S02]  /*8d90*/  FMUL.FTZ R66, R0.reuse, R66 ;  /* 0x0000004200427220 */ /* 0x040fe40000410000 */
[C---:B------:R-:W-:Y:S03]  /*8da0*/  HMMA.16816.F32.BF16 R20, R168.reuse, R28, R20 ;  /* 0x0000001ca814723c */ /* 0x040fe60000041814 */
[----:B------:R-:W-:Y:S02]  /*8db0*/  FMUL.FTZ R67, R0, R67 ;  /* 0x0000004300437220 */ /* 0x000fe40000410000 */
[C---:B------:R-:W-:Y:S02]  /*8dc0*/  FMUL.FTZ R68, R2.reuse, R68 ;  /* 0x0000004402447220 */ /* 0x040fe40000410000 */
[C---:B------:R-:W-:Y:S01]  /*8dd0*/  FMUL.FTZ R28, R2.reuse, R148 ;  /* 0x00000094021c7220 */ /* 0x040fe20000410000 */
[C---:B------:R-:W-:Y:S04]  /*8de0*/  HMMA.16816.F32.BF16 R24, R168.reuse, R30, R24 ;  /* 0x0000001ea818723c */ /* 0x040fe80000041818 */
[C---:B------:R-:W-:Y:S02]  /*8df0*/  FMUL.FTZ R29, R2.reuse, R149 ;  /* 0x00000095021d7220 */ /* 0x040fe40000410000 */
[----:B------:R-:W-:Y:S02]  /*8e00*/  FMUL.FTZ R69, R2, R69 ;  /* 0x0000004502457220 */ /* 0x000fe40000410000 */
[C---:B------:R-:W-:Y:S04]  /*8e10*/  FMUL.FTZ R30, R0.reuse, R150 ;  /* 0x00000096001e7220 */ /* 0x040fe80000410000 */
[C---:B------:R-:W-:Y:S02]  /*8e20*/  FMUL.FTZ R31, R0.reuse, R151 ;  /* 0x00000097001f7220 */ /* 0x040fe40000410000 */
[----:B------:R-:W-:Y:S01]  /*8e30*/  LDSM.16.MT88.4 R148, [R199+0x900] ;  /* 0x00090000c794783b */ /* 0x000fe20000004200 */
[C---:B------:R-:W-:Y:S02]  /*8e40*/  FMUL.FTZ R70, R0.reuse, R70 ;  /* 0x0000004600467220 */ /* 0x040fe40000410000 */
[----:B------:R-:W-:Y:S02]  /*8e50*/  FMUL.FTZ R71, R0, R71 ;  /* 0x0000004700477220 */ /* 0x000fe40000410000 */
        /* <DEDUP_REMOVED lines=8> */
[C---:B------:R-:W-:Y:S04]  /*8ee0*/  HMMA.16816.F32.BF16 R36, R168.reuse, R136, R36 ;  /* 0x00000088a824723c */ /* 0x040fe80000041824 */
[----:B------:R-:W-:Y:S02]  /*8ef0*/  FMUL.FTZ R77, R2, R77 ;  /* 0x0000004d024d7220 */ /* 0x000fe40000410000 */
[C---:B------:R-:W-:Y:S02]  /*8f00*/  FMUL.FTZ R78, R0.reuse, R78 ;  /* 0x0000004e004e7220 */ /* 0x040fe40000410000 */
[C---:B------:R-:W-:Y:S01]  /*8f10*/  HMMA.16816.F32.BF16 R40, R168.reuse, R138, R40 ;  /* 0x0000008aa828723c */ /* 0x040fe20000041828 */
[----:B------:R-:W3:Y:S03]  /*8f20*/  LDSM.16.MT88.4 R136, [R199+0x2100] ;  /* 0x00210000c788783b */ /* 0x000ee60000004200 */
        /* <DEDUP_REMOVED lines=18> */
[C---:B---3--:R-:W-:Y:S04]  /*9050*/  HMMA.16816.F32.BF16 R60, R168.reuse, R136, R60 ;  /* 0x00000088a83c723c */ /* 0x048fe8000004183c */
        /* <DEDUP_REMOVED lines=28> */
[C---:B--2---:R-:W-:Y:S01]  /*9220*/  HMMA.16816.F32.BF16 R92, R168.reuse, R140, R92 ;  /* 0x0000008ca85c723c */ /* 0x044fe2000004185c */
[----:B------:R2:W-:Y:S03]  /*9230*/  MUFU.EX2 R239, R136 ;  /* 0x0000008800ef7308 */ /* 0x0005e60000000800 */
[C---:B------:R-:W-:Y:S02]  /*9240*/  FMUL.FTZ R108, R2.reuse, R108 ;  /* 0x0000006c026c7220 */ /* 0x040fe40000410000 */
[----:B------:R-:W-:Y:S02]  /*9250*/  FMUL.FTZ R109, R2, R109 ;  /* 0x0000006d026d7220 */ /* 0x000fe40000410000 */
[C---:B------:R-:W-:Y:S04]  /*9260*/  HMMA.16816.F32.BF16 R96, R168.reuse, R142, R96 ;  /* 0x0000008ea860723c */ /* 0x040fe80000041860 */
[--C-:B------:R-:W-:Y:S02]  /*9270*/  FFMA.FTZ R140, R175, c[0x0][0x2d0], -R172.reuse ;  /* 0x0000b400af8c7a23 */ /* 0x100fe400000108ac */
[C---:B------:R-:W-:Y:S02]  /*9280*/  FMUL.FTZ R110, R0.reuse, R110 ;  /* 0x0000006e006e7220 */ /* 0x040fe40000410000 */
[----:B------:R3:W4:Y:S01]  /*9290*/  MUFU.EX2 R238, R140 ;  /* 0x0000008c00ee7308 */ /* 0x0007220000000800 */
[C---:B-1----:R-:W-:Y:S03]  /*92a0*/  HMMA.16816.F32.BF16 R100, R168.reuse, R132, R100 ;  /* 0x00000084a864723c */ /* 0x042fe60000041864 */
[----:B------:R-:W-:Y:S02]  /*92b0*/  FMUL.FTZ R111, R0, R111 ;  /* 0x0000006f006f7220 */ /* 0x000fe40000410000 */
[----:B------:R-:W-:Y:S02]  /*92c0*/  FMUL.FTZ R112, R2, R112 ;  /* 0x0000007002707220 */ /* 0x000fe40000410000 */
[--C-:B------:R-:W-:Y:S01]  /*92d0*/  FFMA.FTZ R132, R180, c[0x0][0x2d0], -R172.reuse ;  /* 0x0000b400b4847a23 */ /* 0x100fe200000108ac */
[C---:B------:R-:W-:Y:S01]  /*92e0*/  HMMA.16816.F32.BF16 R104, R168.reuse, R134, R104 ;  /* 0x00000086a868723c */ /* 0x040fe20000041868 */
[----:B--2---:R-:W1:Y:S02]  /*92f0*/  LDSM.16.MT88.4 R136, [R198+0x6100] ;  /* 0x00610000c688783b */ /* 0x004e640000004200 */
[----:B------:R2:W-:Y:S01]  /*9300*/  MUFU.EX2 R236, R132 ;  /* 0x0000008400ec7308 */ /* 0x0005e20000000800 */
[----:B------:R-:W-:Y:S02]  /*9310*/  FMUL.FTZ R113, R2, R113 ;  /* 0x0000007102717220 */ /* 0x000fe40000410000 */
[C---:B------:R-:W-:Y:S02]  /*9320*/  FMUL.FTZ R114, R0.reuse, R114 ;  /* 0x0000007200727220 */ /* 0x040fe40000410000 */
[----:B------:R-:W-:Y:S04]  /*9330*/  FMUL.FTZ R115, R0, R115 ;  /* 0x0000007300737220 */ /* 0x000fe80000410000 */
[C---:B------:R-:W-:Y:S02]  /*9340*/  FMUL.FTZ R116, R2.reuse, R116 ;  /* 0x0000007402747220 */ /* 0x040fe40000410000 */
[----:B------:R-:W-:Y:S02]  /*9350*/  FMUL.FTZ R117, R2, R117 ;  /* 0x0000007502757220 */ /* 0x000fe40000410000 */
[--C-:B---3--:R-:W-:Y:S02]  /*9360*/  FFMA.FTZ R140, R178, c[0x0][0x2d0], -R172.reuse ;  /* 0x0000b400b28c7a23 */ /* 0x108fe400000108ac */
[C---:B------:R-:W-:Y:S02]  /*9370*/  FMUL.FTZ R118, R0.reuse, R118 ;  /* 0x0000007600767220 */ /* 0x040fe40000410000 */
[----:B------:R3:W-:Y:S01]  /*9380*/  MUFU.EX2 R237, R140 ;  /* 0x0000008c00ed7308 */ /* 0x0007e20000000800 */
[----:B------:R-:W-:Y:S02]  /*9390*/  FMUL.FTZ R119, R0, R119 ;  /* 0x0000007700777220 */ /* 0x000fe40000410000 */
[C---:B------:R-:W-:Y:S02]  /*93a0*/  FMUL.FTZ R120, R2.reuse, R120 ;  /* 0x0000007802787220 */ /* 0x040fe40000410000 */
[----:B------:R-:W-:Y:S02]  /*93b0*/  FMUL.FTZ R121, R2, R121 ;  /* 0x0000007902797220 */ /* 0x000fe40000410000 */
[--C-:B--2---:R-:W-:Y:S02]  /*93c0*/  FFMA.FTZ R132, R174, c[0x0][0x2d0], -R157.reuse ;  /* 0x0000b400ae847a23 */ /* 0x104fe4000001089d */
[C---:B------:R-:W-:Y:S02]  /*93d0*/  FMUL.FTZ R122, R0.reuse, R122 ;  /* 0x0000007a007a7220 */ /* 0x040fe40000410000 */
[----:B------:R2:W-:Y:S01]  /*93e0*/  MUFU.EX2 R192, R132 ;  /* 0x0000008400c07308 */ /* 0x0005e20000000800 */
[----:B------:R-:W-:Y:S02]  /*93f0*/  FMUL.FTZ R123, R0, R123 ;  /* 0x0000007b007b7220 */ /* 0x000fe40000410000 */
[C---:B------:R-:W-:Y:S02]  /*9400*/  FMUL.FTZ R124, R2.reuse, R124 ;  /* 0x0000007c027c7220 */ /* 0x040fe40000410000 */
[----:B------:R-:W-:Y:S02]  /*9410*/  FMUL.FTZ R125, R2, R125 ;  /* 0x0000007d027d7220 */ /* 0x000fe40000410000 */
[C---:B------:R-:W-:Y:S02]  /*9420*/  FMUL.FTZ R126, R0.reuse, R126 ;  /* 0x0000007e007e7220 */ /* 0x040fe40000410000 */
[----:B------:R-:W-:Y:S01]  /*9430*/  FMUL.FTZ R127, R0, R127 ;  /* 0x0000007f007f7220 */ /* 0x000fe20000410000 */
[C---:B-1----:R-:W-:Y:S01]  /*9440*/  HMMA.16816.F32.BF16 R108, R168.reuse, R136, R108 ;  /* 0x00000088a86c723c */ /* 0x042fe2000004186c */
[----:B---3--:R-:W1:Y:S02]  /*9450*/  LDSM.16.MT88.4 R140, [R200+0x6100] ;  /* 0x00610000c88c783b */ /* 0x008e640000004200 */
[C---:B------:R-:W-:Y:S02]  /*9460*/  FMUL.FTZ R128, R2.reuse, R128 ;  /* 0x0000008002807220 */ /* 0x040fe40000410000 */
[----:B------:R-:W-:Y:S03]  /*9470*/  FMUL.FTZ R129, R2, R129 ;  /* 0x0000008102817220 */ /* 0x000fe60000410000 */
[C---:B------:R-:W-:Y:S04]  /*9480*/  HMMA.16816.F32.BF16 R112, R168.reuse, R138, R112 ;  /* 0x0000008aa870723c */ /* 0x040fe80000041870 */
[--C-:B------:R-:W-:Y:S01]  /*9490*/  FFMA.FTZ R136, R176, c[0x0][0x2d0], -R157.reuse ;  /* 0x0000b400b0887a23 */ /* 0x100fe2000001089d */
[----:B--2---:R-:W2:Y:S01]  /*94a0*/  LDSM.16.MT88.4 R132, [R199+0x6100] ;  /* 0x00610000c784783b */ /* 0x004ea20000004200 */
[C---:B------:R-:W-:Y:S02]  /*94b0*/  FMUL.FTZ R130, R0.reuse, R130 ;  /* 0x0000008200827220 */ /* 0x040fe40000410000 */
[----:B------:R3:W5:Y:S01]  /*94c0*/  MUFU.EX2 R191, R136 ;  /* 0x0000008800bf7308 */ /* 0x0007620000000800 */
[----:B------:R-:W-:Y:S03]  /*94d0*/  FMUL.FTZ R131, R0, R131 ;  /* 0x0000008300837220 */ /* 0x000fe60000410000 */
[--C-:B---3--:R-:W-:Y:S01]  /*94e0*/  FFMA.FTZ R136, R177, c[0x0][0x2d0], -R157.reuse ;  /* 0x0000b400b1887a23 */ /* 0x108fe2000001089d */
[C---:B-1----:R-:W-:Y:S05]  /*94f0*/  HMMA.16816.F32.BF16 R116, R168.reuse, R140, R116 ;  /* 0x0000008ca874723c */ /* 0x042fea0000041874 */
[----:B------:R1:W-:Y:S02]  /*9500*/  MUFU.EX2 R190, R136 ;  /* 0x0000008800be7308 */ /* 0x0003e40000000800 */
[--C-:B------:R-:W-:Y:S01]  /*9510*/  FFMA.FTZ R140, R179, c[0x0][0x2d0], -R157.reuse ;  /* 0x0000b400b38c7a23 */ /* 0x100fe2000001089d */
[C---:B------:R-:W-:Y:S07]  /*9520*/  HMMA.16816.F32.BF16 R120, R168.reuse, R142, R120 ;  /* 0x0000008ea878723c */ /* 0x040fee0000041878 */
[----:B------:R3:W3:Y:S01]  /*9530*/  MUFU.EX2 R189, R140 ;  /* 0x0000008c00bd7308 */ /* 0x0006e20000000800 */
[C---:B--2---:R-:W-:Y:S07]  /*9540*/  HMMA.16816.F32.BF16 R124, R168.reuse, R132, R124 ;  /* 0x00000084a87c723c */ /* 0x044fee000004187c */
[----:B----4-:R-:W-:Y:S01]  /*9550*/  F2FP.BF16.PACK_AB R132, R238, R239 ;  /* 0x000000efee84723e */ /* 0x010fe200000010ff */
[----:B------:R-:W-:Y:S01]  /*9560*/  HMMA.16816.F32.BF16 R128, R168, R134, R128 ;  /* 0x00000086a880723c */ /* 0x000fe20000041880 */
[----:B-1----:R-:W1:Y:S03]  /*9570*/  LDSM.16.MT88.4 R136, [R197+0x900] ;  /* 0x00090000c588783b */ /* 0x002e660000004200 */
[----:B-----5:R-:W-:Y:S03]  /*9580*/  F2FP.BF16.PACK_AB R133, R191, R192 ;  /* 0x000000c0bf85723e */ /* 0x020fe600000010ff */
[----:B------:R-:W-:Y:S02]  /*9590*/  F2FP.BF16.PACK_AB R134, R236, R237 ;  /* 0x000000edec86723e */ /* 0x000fe400000010ff */
[----:B---3--:R-:W2:Y:S03]  /*95a0*/  LDSM.16.MT88.4 R140, [R198+0x900] ;  /* 0x00090000c68c783b */ /* 0x008ea60000004200 */
[----:B------:R-:W-:Y:S07]  /*95b0*/  F2FP.BF16.PACK_AB R135, R189, R190 ;  /* 0x000000bebd87723e */ /* 0x000fee00000010ff */
[C---:B-1----:R-:W-:Y:S08]  /*95c0*/  HMMA.16816.F32.BF16 R4, R132.reuse, R136, R4 ;  /* 0x000000888404723c */ /* 0x042ff00000041804 */
[C---:B------:R-:W-:Y:S01]  /*95d0*/  HMMA.16816.F32.BF16 R8, R132.reuse, R138, R8 ;  /* 0x0000008a8408723c */ /* 0x040fe20000041808 */
[----:B------:R-:W1:Y:S07]  /*95e0*/  LDSM.16.MT88.4 R136, [R198+0x2900] ;  /* 0x00290000c688783b */ /* 0x000e6e0000004200 */
[C---:B--2---:R-:W-:Y:S08]  /*95f0*/  HMMA.16816.F32.BF16 R12, R132.reuse, R140, R12 ;  /* 0x0000008c840c723c */ /* 0x044ff0000004180c */
[C---:B------:R-:W-:Y:S01]  /*9600*/  HMMA.16816.F32.BF16 R16, R132.reuse, R142, R16 ;  /* 0x0000008e8410723c */ /* 0x040fe20000041810 */
[----:B------:R-:W2:Y:S07]  /*9610*/  LDSM.16.MT88.4 R140, [R200+0x2900] ;  /* 0x00290000c88c783b */ /* 0x000eae0000004200 */
[C---:B------:R-:W-:Y:S08]  /*9620*/  HMMA.16816.F32.BF16 R20, R132.reuse, R144, R20 ;  /* 0x000000908414723c */ /* 0x040ff00000041814 */
[C---:B------:R-:W-:Y:S01]  /*9630*/  HMMA.16816.F32.BF16 R24, R132.reuse, R146, R24 ;  /* 0x000000928418723c */ /* 0x040fe20000041818 */
[----:B------:R-:W3:Y:S07]  /*9640*/  LDSM.16.MT88.4 R144, [R199+0x2900] ;  /* 0x00290000c790783b */ /* 0x000eee0000004200 */
[C---:B------:R-:W-:Y:S08]  /*9650*/  HMMA.16816.F32.BF16 R28, R132.reuse, R148, R28 ;  /* 0x00000094841c723c */ /* 0x040ff0000004181c */
[C---:B------:R-:W-:Y:S01]  /*9660*/  HMMA.16816.F32.BF16 R32, R132.reuse, R150, R32 ;  /* 0x000000968420723c */ /* 0x040fe20000041820 */
[----:B------:R-:W4:Y:S07]  /*9670*/  LDSM.16.MT88.4 R148, [R197+0x4900] ;  /* 0x00490000c594783b */ /* 0x000f2e0000004200 */
[C---:B------:R-:W-:Y:S08]  /*9680*/  HMMA.16816.F32.BF16 R36, R132.reuse, R152, R36 ;  /* 0x000000988424723c */ /* 0x040ff00000041824 */
[C---:B------:R-:W-:Y:S01]  /*9690*/  HMMA.16816.F32.BF16 R40, R132.reuse, R154, R40 ;  /* 0x0000009a8428723c */ /* 0x040fe20000041828 */
[----:B------:R-:W5:Y:S07]  /*96a0*/  LDSM.16.MT88.4 R152, [R198+0x4900] ;  /* 0x00490000c698783b */ /* 0x000f6e0000004200 */
        /* <DEDUP_REMOVED lines=9> */
[C---:B----4-:R-:W-:Y:S07]  /*9740*/  HMMA.16816.F32.BF16 R68, R132.reuse, R148, R68 ;  /* 0x000000948444723c */ /* 0x050fee0000041844 */
[--C-:B------:R-:W-:Y:S01]  /*9750*/  FFMA.FTZ R148, R184, c[0x0][0x2d0], -R172.reuse ;  /* 0x0000b400b8947a23 */ /* 0x100fe200000108ac */
[C---:B------:R-:W-:Y:S03]  /*9760*/  HMMA.16816.F32.BF16 R72, R132.reuse, R150, R72 ;  /* 0x000000968448723c */ /* 0x040fe60000041848 */
[----:B------:R4:W-:Y:S05]  /*9770*/  MUFU.EX2 R235, R148 ;  /* 0x0000009400eb7308 */ /* 0x0009ea0000000800 */
[C---:B-----5:R-:W-:Y:S07]  /*9780*/  HMMA.16816.F32.BF16 R76, R132.reuse, R152, R76 ;  /* 0x00000098844c723c */ /* 0x060fee000004184c */
[--C-:B------:R-:W-:Y:S01]  /*9790*/  FFMA.FTZ R152, R181, c[0x0][0x2d0], -R157.reuse ;  /* 0x0000b400b5987a23 */ /* 0x100fe2000001089d */
[C---:B------:R-:W-:Y:S03]  /*97a0*/  HMMA.16816.F32.BF16 R80, R132.reuse, R154, R80 ;  /* 0x0000009a8450723c */ /* 0x040fe60000041850 */
[----:B------:R5:W-:Y:S05]  /*97b0*/  MUFU.EX2 R181, R152 ;  /* 0x0000009800b57308 */ /* 0x000bea0000000800 */
[C---:B-1----:R-:W-:Y:S01]  /*97c0*/  HMMA.16816.F32.BF16 R84, R132.reuse, R136, R84 ;  /* 0x000000888454723c */ /* 0x042fe20000041854 */
[----:B----4-:R-:W1:Y:S06]  /*97d0*/  LDSM.16.MT88.4 R148, [R198+0x6900] ;  /* 0x00690000c694783b */ /* 0x010e6c0000004200 */
[--C-:B------:R-:W-:Y:S01]  /*97e0*/  FFMA.FTZ R136, R186, c[0x0][0x2d0], -R172.reuse ;  /* 0x0000b400ba887a23 */ /* 0x100fe200000108ac */
[C---:B------:R-:W-:Y:S03]  /*97f0*/  HMMA.16816.F32.BF16 R88, R132.reuse, R138, R88 ;  /* 0x0000008a8458723c */ /* 0x040fe60000041858 */
[----:B------:R4:W1:Y:S05]  /*9800*/  MUFU.EX2 R234, R136 ;  /* 0x0000008800ea7308 */ /* 0x00086a0000000800 */
[C---:B--2---:R-:W-:Y:S01]  /*9810*/  HMMA.16816.F32.BF16 R92, R132.reuse, R140, R92 ;  /* 0x0000008c845c723c */ /* 0x044fe2000004185c */
[----:B-----5:R-:W-:Y:S06]  /*9820*/  LDSM.16.MT88.4 R152, [R200+0x1100] ;  /* 0x00110000c898783b */ /* 0x020fec0000004200 */
[--C-:B------:R-:W-:Y:S01]  /*9830*/  FFMA.FTZ R140, R188, c[0x0][0x2d0], -R172.reuse ;  /* 0x0000b400bc8c7a23 */ /* 0x100fe200000108ac */
[C---:B------:R-:W-:Y:S03]  /*9840*/  HMMA.16816.F32.BF16 R96, R132.reuse, R142, R96 ;  /* 0x0000008e8460723c */ /* 0x040fe60000041860 */
[----:B------:R2:W-:Y:S05]  /*9850*/  MUFU.EX2 R186, R140 ;  /* 0x0000008c00ba7308 */ /* 0x0005ea0000000800 */
[C---:B---3--:R-:W-:Y:S04]  /*9860*/  HMMA.16816.F32.BF16 R100, R132.reuse, R144, R100 ;  /* 0x000000908464723c */ /* 0x048fe80000041864 */
[--C-:B----4-:R-:W-:Y:S03]  /*9870*/  FFMA.FTZ R136, R187, c[0x0][0x2d0], -R172.reuse ;  /* 0x0000b400bb887a23 */ /* 0x110fe600000108ac */
[--C-:B------:R-:W-:Y:S01]  /*9880*/  FFMA.FTZ R144, R182, c[0x0][0x2d0], -R157.reuse ;  /* 0x0000b400b6907a23 */ /* 0x100fe2000001089d */
[C---:B------:R-:W-:Y:S01]  /*9890*/  HMMA.16816.F32.BF16 R104, R132.reuse, R146, R104 ;  /* 0x000000928468723c */ /* 0x040fe20000041868 */
[----:B------:R3:W4:Y:S07]  /*98a0*/  MUFU.EX2 R187, R136 ;  /* 0x0000008800bb7308 */ /* 0x00072e0000000800 */
[C---:B-1----:R-:W-:Y:S03]  /*98b0*/  HMMA.16816.F32.BF16 R108, R132.reuse, R148, R108 ;  /* 0x00000094846c723c */ /* 0x042fe6000004186c */
[----:B------:R1:W5:Y:S01]  /*98c0*/  MUFU.EX2 R180, R144 ;  /* 0x0000009000b47308 */ /* 0x0003620000000800 */
[----:B--2---:R-:W-:Y:S03]  /*98d0*/  LDSM.16.MT88.4 R140, [R199+0x6900] ;  /* 0x00690000c78c783b */ /* 0x004fe60000004200 */
[--C-:B------:R-:W-:Y:S01]  /*98e0*/  FFMA.FTZ R148, R185, c[0x0][0x2d0], -R157.reuse ;  /* 0x0000b400b9947a23 */ /* 0x100fe2000001089d */
[C---:B------:R-:W-:Y:S05]  /*98f0*/  HMMA.16816.F32.BF16 R112, R132.reuse, R150, R112 ;  /* 0x000000968470723c */ /* 0x040fea0000041870 */
[----:B------:R2:W-:Y:S01]  /*9900*/  MUFU.EX2 R178, R148 ;  /* 0x0000009400b27308 */ /* 0x0005e20000000800 */
[----:B---3--:R-:W3:Y:S01]  /*9910*/  LDSM.16.MT88.4 R136, [R200+0x6900] ;  /* 0x00690000c888783b */ /* 0x008ee20000004200 */
[--C-:B-1----:R-:W-:Y:S08]  /*9920*/  FFMA.FTZ R144, R183, c[0x0][0x2d0], -R157.reuse ;  /* 0x0000b400b7907a23 */ /* 0x102ff0000001089d */
[----:B------:R1:W1:Y:S01]  /*9930*/  MUFU.EX2 R179, R144 ;  /* 0x0000009000b37308 */ /* 0x0002620000000800 */
[----:B--2---:R-:W-:Y:S08]  /*9940*/  LDSM.16.MT88.4 R148, [R198+0x1100] ;  /* 0x00110000c694783b */ /* 0x004ff00000004200 */
[----:B-1----:R-:W1:Y:S01]  /*9950*/  LDSM.16.MT88.4 R144, [R197+0x1100] ;  /* 0x00110000c590783b */ /* 0x002e620000004200 */
[C---:B---3--:R-:W-:Y:S08]  /*9960*/  HMMA.16816.F32.BF16 R116, R132.reuse, R136, R116 ;  /* 0x000000888474723c */ /* 0x048ff00000041874 */
[C---:B------:R-:W-:Y:S01]  /*9970*/  HMMA.16816.F32.BF16 R120, R132.reuse, R138, R120 ;  /* 0x0000008a8478723c */ /* 0x040fe20000041878 */
[----:B------:R-:W2:Y:S07]  /*9980*/  LDSM.16.MT88.4 R136, [R199+0x1100] ;  /* 0x00110000c788783b */ /* 0x000eae0000004200 */
[C---:B------:R-:W-:Y:S08]  /*9990*/  HMMA.16816.F32.BF16 R124, R132.reuse, R140, R124 ;  /* 0x0000008c847c723c */ /* 0x040ff0000004187c */
[----:B------:R-:W-:Y:S01]  /*99a0*/  HMMA.16816.F32.BF16 R128, R132, R142, R128 ;  /* 0x0000008e8480723c */ /* 0x000fe20000041880 */
[----:B------:R-:W3:Y:S06]  /*99b0*/  LDSM.16.MT88.4 R140, [R197+0x3100] ;  /* 0x00310000c58c783b */ /* 0x000eec0000004200 */
[----:B------:R-:W-:Y:S02]  /*99c0*/  F2FP.BF16.PACK_AB R132, R234, R235 ;  /* 0x000000ebea84723e */ /* 0x000fe400000010ff */
[----:B----4-:R-:W-:Y:S03]  /*99d0*/  F2FP.BF16.PACK_AB R134, R186, R187 ;  /* 0x000000bbba86723e */ /* 0x010fe600000010ff */
[----:B-----5:R-:W-:Y:S02]  /*99e0*/  F2FP.BF16.PACK_AB R133, R180, R181 ;  /* 0x000000b5b485723e */ /* 0x020fe400000010ff */
[----:B------:R-:W-:Y:S07]  /*99f0*/  F2FP.BF16.PACK_AB R135, R178, R179 ;  /* 0x000000b3b287723e */ /* 0x000fee00000010ff */
[C---:B-1----:R-:W-:Y:S08]  /*9a00*/  HMMA.16816.F32.BF16 R4, R132.reuse, R144, R4 ;  /* 0x000000908404723c */ /* 0x042ff00000041804 */
[C---:B------:R-:W-:Y:S01]  /*9a10*/  HMMA.16816.F32.BF16 R8, R132.reuse, R146, R8 ;  /* 0x000000928408723c */ /* 0x040fe20000041808 */
[----:B------:R-:W1:Y:S07]  /*9a20*/  LDSM.16.MT88.4 R144, [R198+0x3100] ;  /* 0x00310000c690783b */ /* 0x000e6e0000004200 */
        /* <DEDUP_REMOVED lines=21> */
[C---:B------:R-:W-:Y:S07]  /*9b80*/  HMMA.16816.F32.BF16 R68, R132.reuse, R152, R68 ;  /* 0x000000988444723c */ /* 0x040fee0000041844 */
[--C-:B------:R-:W-:Y:S01]  /*9b90*/  FFMA.FTZ R152, R194, c[0x0][0x2d0], -R157.reuse ;  /* 0x0000b400c2987a23 */ /* 0x100fe2000001089d */
[C---:B------:R-:W-:Y:S03]  /*9ba0*/  HMMA.16816.F32.BF16 R72, R132.reuse, R154, R72 ;  /* 0x0000009a8448723c */ /* 0x040fe60000041848 */
[----:B------:R5:W-:Y:S05]  /*9bb0*/  MUFU.EX2 R176, R152 ;  /* 0x0000009800b07308 */ /* 0x000bea0000000800 */
[C---:B---3--:R-:W-:Y:S07]  /*9bc0*/  HMMA.16816.F32.BF16 R76, R132.reuse, R140, R76 ;  /* 0x0000008c844c723c */ /* 0x048fee000004184c */
[--C-:B------:R-:W-:Y:S01]  /*9bd0*/  FFMA.FTZ R140, R223, c[0x0][0x2d0], -R172.reuse ;  /* 0x0000b400df8c7a23 */ /* 0x100fe200000108ac */
[C---:B------:R-:W-:Y:S03]  /*9be0*/  HMMA.16816.F32.BF16 R80, R132.reuse, R142, R80 ;  /* 0x0000008e8450723c */ /* 0x040fe60000041850 */
[----:B------:R3:W-:Y:S01]  /*9bf0*/  MUFU.EX2 R185, R140 ;  /* 0x0000008c00b97308 */ /* 0x0007e20000000800 */
[----:B------:R-:W-:Y:S04]  /*9c00*/  IADD3 R223, R224, -0x1, RZ ;  /* 0xffffffffe0df7810 */ /* 0x000fe80007ffe0ff */
[C---:B-1----:R-:W-:Y:S01]  /*9c10*/  HMMA.16816.F32.BF16 R84, R132.reuse, R144, R84 ;  /* 0x000000908454723c */ /* 0x042fe20000041854 */
[----:B-----5:R-:W-:Y:S03]  /*9c20*/  LDSM.16.MT88.4 R152, [R200+0x1900] ;  /* 0x00190000c898783b */ /* 0x020fe60000004200 */
[----:B------:R-:W-:Y:S03]  /*9c30*/  MOV R224, R223 ;  /* 0x000000df00e07202 */ /* 0x000fe60000000f00 */
[--C-:B------:R-:W-:Y:S01]  /*9c40*/  FFMA.FTZ R144, R227, c[0x0][0x2d0], -R172.reuse ;  /* 0x0000b400e3907a23 */ /* 0x100fe200000108ac */
[C---:B------:R-:W-:Y:S03]  /*9c50*/  HMMA.16816.F32.BF16 R88, R132.reuse, R146, R88 ;  /* 0x000000928458723c */ /* 0x040fe60000041858 */
[----:B------:R1:W-:Y:S05]  /*9c60*/  MUFU.EX2 R183, R144 ;  /* 0x0000009000b77308 */ /* 0x0003ea0000000800 */
[C---:B----4-:R-:W-:Y:S04]  /*9c70*/  HMMA.16816.F32.BF16 R92, R132.reuse, R148, R92 ;  /* 0x00000094845c723c */ /* 0x050fe8000004185c */
[--C-:B---3--:R-:W-:Y:S02]  /*9c80*/  FFMA.FTZ R140, R226, c[0x0][0x2d0], -R172.reuse ;  /* 0x0000b400e28c7a23 */ /* 0x108fe400000108ac */
[----:B------:R-:W-:Y:S02]  /*9c90*/  FFMA.FTZ R172, R228, c[0x0][0x2d0], -R172 ;  /* 0x0000b400e4ac7a23 */ /* 0x000fe400000108ac */
[C---:B------:R-:W-:Y:S01]  /*9ca0*/  HMMA.16816.F32.BF16 R96, R132.reuse, R150, R96 ;  /* 0x000000968460723c */ /* 0x040fe20000041860 */
[----:B------:R3:W4:Y:S01]  /*9cb0*/  MUFU.EX2 R184, R140 ;  /* 0x0000008c00b87308 */ /* 0x0007220000000800 */
[----:B------:R-:W-:Y:S06]  /*9cc0*/  LDSM.16.MT88.4 R148, [R199+0x7100] ;  /* 0x00710000c794783b */ /* 0x000fec0000004200 */
[C---:B--2---:R-:W-:Y:S03]  /*9cd0*/  HMMA.16816.F32.BF16 R100, R132.reuse, R136, R100 ;  /* 0x000000888464723c */ /* 0x044fe60000041864 */
[----:B------:R2:W5:Y:S01]  /*9ce0*/  MUFU.EX2 R182, R172 ;  /* 0x000000ac00b67308 */ /* 0x0005620000000800 */
[--C-:B-1----:R-:W-:Y:S03]  /*9cf0*/  FFMA.FTZ R144, R193, c[0x0][0x2d0], -R157.reuse ;  /* 0x0000b400c1907a23 */ /* 0x102fe6000001089d */
[--C-:B------:R-:W-:Y:S01]  /*9d00*/  FFMA.FTZ R136, R195, c[0x0][0x2d0], -R157.reuse ;  /* 0x0000b400c3887a23 */ /* 0x100fe2000001089d */
[C---:B------:R-:W-:Y:S04]  /*9d10*/  HMMA.16816.F32.BF16 R104, R132.reuse, R138, R104 ;  /* 0x0000008a8468723c */ /* 0x040fe80000041868 */
[----:B------:R-:W-:Y:S01]  /*9d20*/  FFMA.FTZ R157, R159, c[0x0][0x2d0], -R157 ;  /* 0x0000b4009f9d7a23 */ /* 0x000fe2000001089d */
[----:B------:R1:W1:Y:S01]  /*9d30*/  MUFU.EX2 R177, R144 ;  /* 0x0000009000b17308 */ /* 0x0002620000000800 */
[----:B---3--:R-:W3:Y:S01]  /*9d40*/  LDSM.16.MT88.4 R140, [R198+0x7100] ;  /* 0x00710000c68c783b */ /* 0x008ee20000004200 */
[----:B----4-:R-:W-:Y:S08]  /*9d50*/  F2FP.BF16.PACK_AB R168, R184, R185 ;  /* 0x000000b9b8a8723e */ /* 0x010ff000000010ff */
[----:B------:R4:W-:Y:S01]  /*9d60*/  MUFU.EX2 R158, R136 ;  /* 0x00000088009e7308 */ /* 0x0009e20000000800 */
[----:B--2---:R-:W-:Y:S01]  /*9d70*/  LDSM.16.MT88.4 R172, [R199+0x1900] ;  /* 0x00190000c7ac783b */ /* 0x004fe20000004200 */
[----:B-----5:R-:W-:Y:S08]  /*9d80*/  F2FP.BF16.PACK_AB R170, R182, R183 ;  /* 0x000000b7b6aa723e */ /* 0x020ff000000010ff */
[----:B------:R-:W2:Y:S01]  /*9d90*/  MUFU.EX2 R157, R157 ;  /* 0x0000009d009d7308 */ /* 0x000ea20000000800 */
[----:B-1----:R-:W1:Y:S01]  /*9da0*/  LDSM.16.MT88.4 R144, [R200+0x7100] ;  /* 0x00710000c890783b */ /* 0x002e620000004200 */
[----:B------:R-:W-:Y:S07]  /*9db0*/  F2FP.BF16.PACK_AB R169, R176, R177 ;  /* 0x000000b1b0a9723e */ /* 0x000fee00000010ff */
[----:B----4-:R-:W4:Y:S01]  /*9dc0*/  LDSM.16.MT88.4 R136, [R198+0x1900] ;  /* 0x00190000c688783b */ /* 0x010f220000004200 */
[C---:B---3--:R-:W-:Y:S03]  /*9dd0*/  HMMA.16816.F32.BF16 R108, R132.reuse, R140, R108 ;  /* 0x0000008c846c723c */ /* 0x048fe6000004186c */
[----:B--2---:R-:W-:Y:S05]  /*9de0*/  F2FP.BF16.PACK_AB R171, R157, R158 ;  /* 0x0000009e9dab723e */ /* 0x004fea00000010ff */
[C---:B------:R-:W-:Y:S08]  /*9df0*/  HMMA.16816.F32.BF16 R112, R132.reuse, R142, R112 ;  /* 0x0000008e8470723c */ /* 0x040ff00000041870 */
[C---:B-1----:R-:W-:Y:S08]  /*9e00*/  HMMA.16816.F32.BF16 R116, R132.reuse, R144, R116 ;  /* 0x000000908474723c */ /* 0x042ff00000041874 */
[C---:B------:R-:W-:Y:S08]  /*9e10*/  HMMA.16816.F32.BF16 R120, R132.reuse, R146, R120 ;  /* 0x000000928478723c */ /* 0x040ff00000041878 */
[C---:B------:R-:W-:Y:S08]  /*9e20*/  HMMA.16816.F32.BF16 R124, R132.reuse, R148, R124 ;  /* 0x00000094847c723c */ /* 0x040ff0000004187c */
[----:B------:R-:W-:Y:S08]  /*9e30*/  HMMA.16816.F32.BF16 R128, R132, R150, R128 ;  /* 0x000000968480723c */ /* 0x000ff00000041880 */
[C---:B------:R-:W-:Y:S01]  /*9e40*/  HMMA.16816.F32.BF16 R160, R168.reuse, R164, R4 ;  /* 0x000000a4a8a0723c */ /* 0x040fe20000041804 */
[----:B------:R-:W1:Y:S07]  /*9e50*/  LDSM.16.MT88.4 R4, [R197+0x3900] ;  /* 0x00390000c504783b */ /* 0x000e6e0000004200 */
[C---:B------:R-:W-:Y:S01]  /*9e60*/  HMMA.16816.F32.BF16 R164, R168.reuse, R166, R8 ;  /* 0x000000a6a8a4723c */ /* 0x040fe20000041808 */
[----:B------:R-:W2:Y:S07]  /*9e70*/  LDSM.16.MT88.4 R8, [R198+0x3900] ;  /* 0x00390000c608783b */ /* 0x000eae0000004200 */
[C---:B----4-:R-:W-:Y:S01]  /*9e80*/  HMMA.16816.F32.BF16 R132, R168.reuse, R136, R12 ;  /* 0x00000088a884723c */ /* 0x050fe2000004180c */
[----:B------:R-:W3:Y:S07]  /*9e90*/  LDSM.16.MT88.4 R12, [R200+0x3900] ;  /* 0x00390000c80c783b */ /* 0x000eee0000004200 */
[C---:B------:R-:W-:Y:S01]  /*9ea0*/  HMMA.16816.F32.BF16 R136, R168.reuse, R138, R16 ;  /* 0x0000008aa888723c */ /* 0x040fe20000041810 */
[----:B------:R-:W4:Y:S07]  /*9eb0*/  LDSM.16.MT88.4 R16, [R199+0x3900] ;  /* 0x00390000c710783b */ /* 0x000f2e0000004200 */
[C---:B------:R-:W-:Y:S01]  /*9ec0*/  HMMA.16816.F32.BF16 R140, R168.reuse, R152, R20 ;  /* 0x00000098a88c723c */ /* 0x040fe20000041814 */
[----:B------:R-:W5:Y:S07]  /*9ed0*/  LDSM.16.MT88.4 R20, [R197+0x5900] ;  /* 0x00590000c514783b */ /* 0x000f6e0000004200 */
[C---:B------:R-:W-:Y:S01]  /*9ee0*/  HMMA.16816.F32.BF16 R144, R168.reuse, R154, R24 ;  /* 0x0000009aa890723c */ /* 0x040fe20000041818 */
[----:B------:R-:W-:Y:S07]  /*9ef0*/  LDSM.16.MT88.4 R24, [R197+0x7900] ;  /* 0x00790000c518783b */ /* 0x000fee0000004200 */
        /* <DEDUP_REMOVED lines=14> */
[C---:B-----5:R-:W-:Y:S08]  /*9fe0*/  HMMA.16816.F32.BF16 R68, R168.reuse, R20, R68 ;  /* 0x00000014a844723c */ /* 0x060ff00000041844 */
[C---:B------:R-:W-:Y:S01]  /*9ff0*/  HMMA.16816.F32.BF16 R72, R168.reuse, R22, R72 ;  /* 0x00000016a848723c */ /* 0x040fe20000041848 */
[----:B------:R-:W5:Y:S07]  /*a000*/  LDSM.16.MT88.4 R20, [R200+0x7900] ;  /* 0x00790000c814783b */ /* 0x000f6e0000004200 */
[C---:B-1----:R-:W-:Y:S08]  /*a010*/  HMMA.16816.F32.BF16 R76, R168.reuse, R4, R76 ;  /* 0x00000004a84c723c */ /* 0x042ff0000004184c */
[C---:B------:R-:W-:Y:S01]  /*a020*/  HMMA.16816.F32.BF16 R80, R168.reuse, R6, R80 ;  /* 0x00000006a850723c */ /* 0x040fe20000041850 */
[----:B------:R-:W1:Y:S07]  /*a030*/  LDSM.16.MT88.4 R4, [R199+0x7900] ;  /* 0x00790000c704783b */ /* 0x000e6e0000004200 */
[C---:B--2---:R-:W-:Y:S07]  /*a040*/  HMMA.16816.F32.BF16 R84, R168.reuse, R8, R84 ;  /* 0x00000008a854723c */ /* 0x044fee0000041854 */
[----:B------:R-:W-:Y:S01]  /*a050*/  FFMA.FTZ R8, R2, R244, R240 ;  /* 0x000000f402087223 */ /* 0x000fe200000100f0 */
[C---:B------:R-:W-:Y:S04]  /*a060*/  HMMA.16816.F32.BF16 R88, R168.reuse, R10, R88 ;  /* 0x0000000aa858723c */ /* 0x040fe80000041858 */
[----:B------:R-:W-:Y:S02]  /*a070*/  FFMA.FTZ R2, R0, R245, R232 ;  /* 0x000000f500027223 */ /* 0x000fe400000100e8 */
[----:B------:R-:W-:Y:S02]  /*a080*/  FADD.FTZ R0, R243, R8 ;  /* 0x00000008f3007221 */ /* 0x000fe40000010000 */
[C---:B---3--:R-:W-:Y:S04]  /*a090*/  HMMA.16816.F32.BF16 R92, R168.reuse, R12, R92 ;  /* 0x0000000ca85c723c */ /* 0x048fe8000004185c */
[----:B------:R-:W-:Y:S02]  /*a0a0*/  FADD.FTZ R2, R231, R2 ;  /* 0x00000002e7027221 */ /* 0x000fe40000010000 */
[----:B------:R-:W-:Y:S02]  /*a0b0*/  FADD.FTZ R0, R242, R0 ;  /* 0x00000000f2007221 */ /* 0x000fe40000010000 */
[C---:B------:R-:W-:Y:S04]  /*a0c0*/  HMMA.16816.F32.BF16 R96, R168.reuse, R14, R96 ;  /* 0x0000000ea860723c */ /* 0x040fe80000041860 */
        /* <DEDUP_REMOVED lines=8> */
[C---:B----4-:R-:W-:Y:S04]  /*a150*/  HMMA.16816.F32.BF16 R108, R168.reuse, R16, R108 ;  /* 0x00000010a86c723c */ /* 0x050fe8000004186c */
[----:B------:R-:W-:Y:S02]  /*a160*/  FADD.FTZ R2, R191, R2 ;  /* 0x00000002bf027221 */ /* 0x000fe40000010000 */
[----:B------:R-:W-:Y:S02]  /*a170*/  FADD.FTZ R0, R237, R0 ;  /* 0x00000000ed007221 */ /* 0x000fe40000010000 */
[C---:B------:R-:W-:Y:S04]  /*a180*/  HMMA.16816.F32.BF16 R112, R168.reuse, R18, R112 ;  /* 0x00000012a870723c */ /* 0x040fe80000041870 */
[----:B------:R-:W-:Y:S02]  /*a190*/  FADD.FTZ R2, R190, R2 ;  /* 0x00000002be027221 */ /* 0x000fe40000010000 */
[----:B------:R-:W-:Y:S02]  /*a1a0*/  FADD.FTZ R0, R236, R0 ;  /* 0x00000000ec007221 */ /* 0x000fe40000010000 */
[----:B------:R-:W-:Y:S01]  /*a1b0*/  FADD.FTZ R2, R189, R2 ;  /* 0x00000002bd027221 */ /* 0x000fe20000010000 */
[C---:B-----5:R-:W-:Y:S03]  /*a1c0*/  HMMA.16816.F32.BF16 R116, R168.reuse, R20, R116 ;  /* 0x00000014a874723c */ /* 0x060fe60000041874 */
[----:B------:R-:W-:Y:S02]  /*a1d0*/  FADD.FTZ R0, R235, R0 ;  /* 0x00000000eb007221 */ /* 0x000fe40000010000 */
[----:B------:R-:W-:Y:S02]  /*a1e0*/  FADD.FTZ R2, R181, R2 ;  /* 0x00000002b5027221 */ /* 0x000fe40000010000 */
[----:B------:R-:W-:Y:S01]  /*a1f0*/  FADD.FTZ R0, R234, R0 ;  /* 0x00000000ea007221 */ /* 0x000fe20000010000 */
[C---:B------:R-:W-:Y:S04]  /*a200*/  HMMA.16816.F32.BF16 R120, R168.reuse, R22, R120 ;  /* 0x00000016a878723c */ /* 0x040fe80000041878 */
[----:B------:R-:W-:Y:S02]  /*a210*/  FADD.FTZ R2, R180, R2 ;  /* 0x00000002b4027221 */ /* 0x000fe40000010000 */
[----:B------:R-:W-:Y:S02]  /*a220*/  FADD.FTZ R0, R187, R0 ;  /* 0x00000000bb007221 */ /* 0x000fe40000010000 */
[----:B------:R-:W-:Y:S01]  /*a230*/  FADD.FTZ R2, R179, R2 ;  /* 0x00000002b3027221 */ /* 0x000fe20000010000 */
[C---:B-1----:R-:W-:Y:S03]  /*a240*/  HMMA.16816.F32.BF16 R124, R168.reuse, R4, R124 ;  /* 0x00000004a87c723c */ /* 0x042fe6000004187c */
[----:B------:R-:W-:Y:S04]  /*a250*/  FADD.FTZ R0, R186, R0 ;  /* 0x00000000ba007221 */ /* 0x000fe80000010000 */
        /* <DEDUP_REMOVED lines=13> */
.L_x_1604:
[----:B------:R-:W1:Y:S01]  /*a330*/  S2UR UR8, SR_CTAID.X ;  /* 0x00000000000879c3 */ /* 0x000e620000002500 */
[----:B------:R-:W-:Y:S01]  /*a340*/  ULDC.64 UR4, c[0x0][0x2c8] ;  /* 0x0000b20000047ab9 */ /* 0x000fe20000000a00 */
[----:B------:R-:W-:Y:S01]  /*a350*/  PLOP3.LUT P0, PT, PT, PT, UP1, 0x40, 0x0 ;  /* 0x000000000000781c */ /* 0x000fe20003f0e818 */
[----:B------:R-:W-:-:S02]  /*a360*/  UMOV UR7, 0x1 ;  /* 0x0000000100077882 */ /* 0x000fc40000000000 */
[----:B-1----:R-:W-:-:S04]  /*a370*/  ULEA UR8, UR8, 0x7f, 0x7 ;  /* 0x0000007f08087891 */ /* 0x002fc8000f8e383f */
[----:B------:R-:W-:-:S03]  /*a380*/  UIMAD.WIDE.U32 UR14, UR8, UR4, URZ ;  /* 0x00000004080e72a5 */ /* 0x000fc6000f8e003f */
[----:B------:R-:W-:Y:S02]  /*a390*/  ULDC UR4, c[0x0][0x168] ;  /* 0x00005a0000047ab9 */ /* 0x000fe40000000800 */
[----:B------:R-:W-:Y:S02]  /*a3a0*/  UIADD3 UR4, UR7, -UR4, URZ ;  /* 0x8000000407047290 */ /* 0x000fe4000fffe03f */
[----:B------:R-:W-:-:S03]  /*a3b0*/  @UP2 USHF.R.U32.HI UR8, URZ, UR5, UR15 ;  /* 0x000000053f082299 */ /* 0x000fc6000801160f */
[----:B------:R-:W-:Y:S02]  /*a3c0*/  ULDC UR5, c[0x0][0x1d0] ;  /* 0x0000740000057ab9 */ /* 0x000fe40000000800 */
[----:B------:R-:W-:-:S03]  /*a3d0*/  UIADD3 UR5, UR8, UR5, UR4 ;  /* 0x0000000508057290 */ /* 0x000fc6000fffe004 */
[----:B------:R-:W-:Y:S02]  /*a3e0*/  ULDC UR4, c[0x0][0x324] ;  /* 0x0000c90000047ab9 */ /* 0x000fe40000000800 */
[----:B------:R-:W-:-:S06]  /*a3f0*/  UIADD3 UR4, UR5, -UR4, URZ ;  /* 0x8000000405047290 */ /* 0x000fcc000fffe03f */
        /* <DEDUP_REMOVED lines=12> */
.L_x_1615:
[----:B------:R-:W-:-:S04]  /*a4c0*/  MOV R4, c[0x0][0x32c] ;  /* 0x0000cb0000047a02 */ /* 0x000fc80000000f00 */
[----:B------:R-:W-:-:S13]  /*a4d0*/  ISETP.NE.AND P0, PT, R4, 0x1, PT ;  /* 0x000000010400780c */ /* 0x000fda0003f05270 */
[----:B------:R-:W-:-:S05]  /*a4e0*/  @P0 IMAD.HI.U32 R4, R0, c[0x0][0x330], RZ ;  /* 0x0000cc0000040a27 */ /* 0x000fca00078e00ff */
[----:B------:R-:W-:-:S05]  /*a4f0*/  @P0 SHF.R.U32.HI R0, RZ, c[0x0][0x334], R4 ;  /* 0x0000cd00ff000a19 */ /* 0x000fca0000011604 */
.L_x_1616:
[----:B------:R-:W-:-:S05]  /*a500*/  IMAD R0, R0, c[0x0][0x32c], RZ ;  /* 0x0000cb0000007a24 */ /* 0x000fca00078e02ff */
[----:B------:R-:W-:-:S04]  /*a510*/  IMNMX R2, R2, R0, !PT ;  /* 0x0000000002027217 */ /* 0x000fc80007800200 */
.L_x_1614:
[----:B------:R-:W-:-:S04]  /*a520*/  IADD3 R2, R2, 0x3f, RZ ;  /* 0x0000003f02027810 */ /* 0x000fc80007ffe0ff */
[----:B------:R-:W-:-:S04]  /*a530*/  SHF.R.S32.HI R0, RZ, 0x1f, R2 ;  /* 0x0000001fff007819 */ /* 0x000fc80000011402 */
[----:B------:R-:W-:-:S04]  /*a540*/  LEA.HI R0, R0, R2, RZ, 0x6 ;  /* 0x0000000200007211 */ /* 0x000fc800078f30ff */
[----:B------:R-:W-:-:S04]  /*a550*/  SHF.R.S32.HI R0, RZ, 0x6, R0 ;  /* 0x00000006ff007819 */ /* 0x000fc80000011400 */
[----:B------:R-:W-:-:S04]  /*a560*/  IMNMX R240, R233, R0, !PT ;  /* 0x00000000e9f07217 */ /* 0x000fc80007800200 */
[----:B------:R-:W-:-:S13]  /*a570*/  ISETP.GE.AND P0, PT, R223, R240, PT ;  /* 0x000000f0df00720c */ /* 0x000fda0003f06270 */
[----:B------:R-:W-:Y:S05]  /*a580*/  @!P0 BRA `(.L_x_1617) ;  /* 0x0000341000008947 */ /* 0x000fea0003800000 */
[----:B------:R-:W2:Y:S04]  /*a590*/  LDL.64 R10, [R1+0x30] ;  /* 0x00003000010a7983 */ /* 0x000ea80000100a00 */
[----:B------:R-:W3:Y:S04]  /*a5a0*/  LDL.64 R8, [R1+0x18] ;  /* 0x0000180001087983 */ /* 0x000ee80000100a00 */
[----:B------:R-:W4:Y:S04]  /*a5b0*/  LDL.64 R6, [R1+0x28] ;  /* 0x0000280001067983 */ /* 0x000f280000100a00 */
[----:B------:R-:W5:Y:S01]  /*a5c0*/  LDL.64 R4, [R1+0x20] ;  /* 0x0000200001047983 */ /* 0x000f620000100a00 */
[----:B------:R-:W-:Y:S01]  /*a5d0*/  IMAD.MOV.U32 R158, RZ, RZ, R3 ;  /* 0x000000ffff9e7224 */ /* 0x000fe200078e0003 */
[----:B------:R-:W-:Y:S01]  /*a5e0*/  MOV R224, R223 ;  /* 0x000000df00e07202 */ /* 0x000fe20000000f00 */
[----:B------:R-:W-:Y:S01]  /*a5f0*/  IMAD.MOV.U32 R157, RZ, RZ, R156 ;  /* 0x000000ffff9d7224 */ /* 0x000fe200078e009c */
[----:B------:R-:W-:Y:S01]  /*a600*/  MOV R242, c[0x0][0x20c] ;  /* 0x0000830000f27a02 */ /* 0x000fe20000000f00 */
[----:B------:R-:W-:Y:S01]  /*a610*/  IMAD.MOV.U32 R241, RZ, RZ, c[0x0][0x208] ;  /* 0x00008200fff17624 */ /* 0x000fe200078e00ff */
[----:B--2---:R-:W-:-:S02]  /*a620*/  IADD3 R239, P6, R10, 0x40, RZ ;  /* 0x000000400aef7810 */ /* 0x004fc40007fde0ff */
[C---:B------:R-:W-:Y:S02]  /*a630*/  IADD3 R237, P5, R10.reuse, 0x80, RZ ;  /* 0x000000800aed7810 */ /* 0x040fe40007fbe0ff */
[----:B------:R-:W-:Y:S01]  /*a640*/  IADD3 R235, P0, R10, 0xc0, RZ ;  /* 0x000000c00aeb7810 */ /* 0x000fe20007f1e0ff */
[--C-:B---3--:R-:W-:Y:S02]  /*a650*/  IMAD.X R238, RZ, RZ, R9.reuse, P6 ;  /* 0x000000ffffee7224 */ /* 0x108fe400030e0609 */
[----:B------:R-:W-:Y:S01]  /*a660*/  IMAD.X R236, RZ, RZ, R9, P5 ;  /* 0x000000ffffec7224 */ /* 0x000fe200028e0609 */
[C---:B----4-:R-:W-:Y:S02]  /*a670*/  IADD3 R232, P6, R6.reuse, 0x40, RZ ;  /* 0x0000004006e87810 */ /* 0x050fe40007fde0ff */
[----:B------:R-:W-:Y:S02]  /*a680*/  IADD3 R230, P5, R6, 0x80, RZ ;  /* 0x0000008006e67810 */ /* 0x000fe40007fbe0ff */
[----:B------:R-:W-:-:S02]  /*a690*/  IADD3.X R234, RZ, R9, RZ, P0, !PT ;  /* 0x00000009ffea7210 */ /* 0x000fc400007fe4ff */
[----:B------:R-:W-:Y:S01]  /*a6a0*/  IADD3 R228, P0, R6, 0xc0, RZ ;  /* 0x000000c006e47810 */ /* 0x000fe20007f1e0ff */
[--C-:B-----5:R-:W-:Y:S02]  /*a6b0*/  IMAD.X R231, RZ, RZ, R5.reuse, P6 ;  /* 0x000000ffffe77224 */ /* 0x120fe400030e0605 */
[----:B------:R-:W-:Y:S01]  /*a6c0*/  IMAD.X R229, RZ, RZ, R5, P5 ;  /* 0x000000ffffe57224 */ /* 0x000fe200028e0605 */
[----:B------:R-:W-:Y:S02]  /*a6d0*/  IADD3.X R227, RZ, R5, RZ, P0, !PT ;  /* 0x00000005ffe37210 */ /* 0x000fe400007fe4ff */
.L_x_1618:
[----:B------:R-:W2:Y:S01]  /*a6e0*/  LDL.64 R250, [R1+0x30] ;  /* 0x0000300001fa7983 */ /* 0x000ea20000100a00 */
[----:B------:R-:W-:Y:S05]  /*a6f0*/  DEPBAR.LE SB0, 0x0 ;  /* 0x000080000000791a */ /* 0x000fea0000000000 */
[----:B------:R-:W-:Y:S01]  /*a700*/  BAR.SYNC.DEFER_BLOCKING 0x0 ;  /* 0x0000000000007b1d */ /* 0x000fe20000010000 */
[----:B------:R-:W-:Y:S02]  /*a710*/  ISETP.GT.AND P6, PT, R233, R224, PT ;  /* 0x000000e0e900720c */ /* 0x000fe40003fc4270 */
[C---:B------:R-:W-:Y:S02]  /*a720*/  IADD3 R223, R224.reuse, -0x1, RZ ;  /* 0xffffffffe0df7810 */ /* 0x040fe40007ffe0ff */
[----:B------:R-:W-:Y:S02]  /*a730*/  MOV R247, 0x5 ;  /* 0x0000000500f77802 */ /* 0x000fe40000000f00 */
[----:B------:R-:W-:Y:S04]  /*a740*/  MOV R243, c[0x0][0x1e0] ;  /* 0x0000780000f37a02 */ /* 0x000fe80000000f00 */
[----:B------:R-:W-:Y:S03]  /*a750*/  SHF.L.U32 R243, R243, 0x5, RZ ;  /* 0x00000005f3f37819 */ /* 0x000fe600000006ff */
[----:B------:R-:W-:Y:S01]  /*a760*/  @!P6 SHF.R.S32.HI R0, RZ, 0x1f, R224 ;  /* 0x0000001fff00e819 */ /* 0x000fe200000114e0 */
[----:B------:R-:W-:Y:S04]  /*a770*/  @!P6 IMAD.WIDE.U32 R20, R224, c[0x0][0x208], RZ ;  /* 0x00008200e014ea25 */ /* 0x000fe800078e00ff */
[----:B------:R-:W-:Y:S01]  /*a780*/  @!P6 IMAD R0, R0, c[0x0][0x208], RZ ;  /* 0x000082000000ea24 */ /* 0x000fe200078e02ff */
[----:B------:R-:W-:Y:S03]  /*a790*/  @!P6 SHF.L.U32 R2, R20, 0x6, RZ ;  /* 0x000000061402e819 */ /* 0x000fe600000006ff */
[----:B------:R-:W-:Y:S01]  /*a7a0*/  @!P6 IMAD R0, R224, c[0x0][0x20c], R0 ;  /* 0x00008300e000ea24 */ /* 0x000fe200078e0200 */
[----:B------:R-:W3:Y:S04]  /*a7b0*/  LDL.64 R248, [R1+0x18] ;  /* 0x0000180001f87983 */ /* 0x000ee80000100a00 */
[----:B------:R-:W-:Y:S02]  /*a7c0*/  @!P6 IADD3 R0, R21, R0, RZ ;  /* 0x000000001500e210 */ /* 0x000fe40007ffe0ff */
[----:B------:R-:W-:Y:S02]  /*a7d0*/  LDSM.16.M88.4 R32, [R203+0x10100] ;  /* 0x01010000cb20783b */ /* 0x000fe40000000200 */
[----:B------:R-:W-:Y:S04]  /*a7e0*/  @!P6 SHF.L.U64.HI R0, R20, 0x6, R0 ;  /* 0x000000061400e819 */ /* 0x000fe80000010200 */
[----:B------:R-:W1:Y:S06]  /*a7f0*/  LDSM.16.M88.4 R8, [R196+0x8100] ;  /* 0x00810000c408783b */ /* 0x000e6c0000000200 */
[----:B------:R-:W4:Y:S06]  /*a800*/  LDSM.16.M88.4 R16, [R196+0x8900] ;  /* 0x00890000c410783b */ /* 0x000f2c0000000200 */
[----:B------:R-:W5:Y:S06]  /*a810*/  LDSM.16.M88.4 R24, [R196+0x9100] ;  /* 0x00910000c418783b */ /* 0x000f6c0000000200 */
[----:B------:R-:W2:Y:S06]  /*a820*/  LDSM.16.M88.4 R168, [R196+0x9900] ;  /* 0x00990000c4a8783b */ /* 0x000eac0000000200 */
[----:B------:R-:W-:Y:S06]  /*a830*/  LDSM.16.M88.4 R172, [R204+0x10100] ;  /* 0x01010000ccac783b */ /* 0x000fec0000000200 */
[----:B------:R-:W2:Y:S06]  /*a840*/  LDSM.16.M88.4 R176, [R207] ;  /* 0x00000000cfb0783b */ /* 0x000eac0000000200 */
[----:B------:R-:W2:Y:S01]  /*a850*/  LDSM.16.M88.4 R180, [R222] ;  /* 0x00000000deb4783b */ /* 0x000ea20000000200 */
[C---:B-1----:R-:W-:Y:S05]  /*a860*/  HMMA.16816.F32.BF16 R4, R32.reuse, R8, RZ ;  /* 0x000000082004723c */ /* 0x042fea00000418ff */
[----:B------:R-:W1:Y:S03]  /*a870*/  LDSM.16.M88.4 R184, [R221] ;  /* 0x00000000ddb8783b */ /* 0x000e660000000200 */
[C---:B------:R-:W-:Y:S03]  /*a880*/  HMMA.16816.F32.BF16 R8, R32.reuse, R10, RZ ;  /* 0x0000000a2008723c */ /* 0x040fe600000418ff */
[----:B------:R-:W1:Y:S05]  /*a890*/  LDSM.16.M88.4 R188, [R220] ;  /* 0x00000000dcbc783b */ /* 0x000e6a0000000200 */
[C---:B----4-:R-:W-:Y:S08]  /*a8a0*/  HMMA.16816.F32.BF16 R12, R32.reuse, R16, RZ ;  /* 0x00000010200c723c */ /* 0x050ff000000418ff */
[C---:B------:R-:W-:Y:S08]  /*a8b0*/  HMMA.16816.F32.BF16 R16, R32.reuse, R18, RZ ;  /* 0x000000122010723c */ /* 0x040ff000000418ff */
[C---:B-----5:R-:W-:Y:S01]  /*a8c0*/  HMMA.16816.F32.BF16 R20, R32.reuse, R24, RZ ;  /* 0x000000182014723c */ /* 0x060fe200000418ff */
[----:B--2---:R-:W-:Y:S04]  /*a8d0*/  @!P6 IADD3 R3, P5, R2, R250, RZ ;  /* 0x000000fa0203e210 */ /* 0x004fe80007fbe0ff */
[C---:B------:R-:W-:Y:S02]  /*a8e0*/  @!P6 LEA R192, P0, R3.reuse, c[0x0][0x1f8], 0x1 ;  /* 0x00007e0003c0ea11 */ /* 0x040fe400078008ff */
[----:B---3--:R-:W-:Y:S05]  /*a8f0*/  @!P6 IADD3.X R24, R0, R249, RZ, P5, !PT ;  /* 0x000000f90018e210 */ /* 0x008fea0002ffe4ff */
[----:B------:R-:W-:Y:S02]  /*a900*/  @!P6 LEA.HI.X R193, R3, c[0x0][0x1fc], R24, 0x1, P0 ;  /* 0x00007f0003c1ea11 */ /* 0x000fe400000f0c18 */
[C---:B------:R-:W-:Y:S01]  /*a910*/  HMMA.16816.F32.BF16 R24, R32.reuse, R26, RZ ;  /* 0x0000001a2018723c */ /* 0x040fe200000418ff */
[----:B------:R-:W-:Y:S02]  /*a920*/  @!P6 IADD3 R3, P0, R2, R239, RZ ;  /* 0x000000ef0203e210 */ /* 0x000fe40007f1e0ff */
[----:B------:R-:W-:Y:S01]  /*a930*/  @!PT LDS RZ, [RZ] ;  /* 0x00000000fffff984 */ /* 0x000fe20000000800 */
[----:B------:R-:W-:Y:S01]  /*a940*/  @!PT LDS RZ, [RZ] ;  /* 0x00000000fffff984 */ /* 0x000fe20000000800 */
[----:B------:R-:W-:Y:S01]  /*a950*/  @!PT LDS RZ, [RZ] ;  /* 0x00000000fffff984 */ /* 0x000fe20000000800 */
[----:B------:R2:W-:Y:S02]  /*a960*/  @!P6 LDGSTS.E.BYPASS.LTC128B.128 [R225+0x100], [R192.64], !P4 ;  /* 0x00100000c0e1efae */ /* 0x0005e4000e101d4c */
[C---:B------:R-:W-:Y:S02]  /*a970*/  @!P6 LEA R194, P5, R3.reuse, c[0x0][0x1f8], 0x1 ;  /* 0x00007e0003c2ea11 */ /* 0x040fe400078a08ff */
[----:B------:R-:W-:Y:S01]  /*a980*/  @!P6 IADD3.X R159, R0, R238, RZ, P0, !PT ;  /* 0x000000ee009fe210 */ /* 0x000fe200007fe4ff */
[C---:B------:R-:W-:Y:S01]  /*a990*/  HMMA.16816.F32.BF16 R28, R32.reuse, R168, RZ ;  /* 0x000000a8201c723c */ /* 0x040fe200000418ff */
[----:B------:R-:W-:Y:S03]  /*a9a0*/  @!P6 IADD3 R156, P0, R2, R237, RZ ;  /* 0x000000ed029ce210 */ /* 0x000fe60007f1e0ff */
[----:B------:R-:W-:Y:S02]  /*a9b0*/  @!P6 LEA.HI.X R195, R3, c[0x0][0x1fc], R159, 0x1, P5 ;  /* 0x00007f0003c3ea11 */ /* 0x000fe400028f0c9f */
[----:B------:R-:W-:Y:S02]  /*a9c0*/  @!P6 IADD3.X R159, R0, R236, RZ, P0, !PT ;  /* 0x000000ec009fe210 */ /* 0x000fe400007fe4ff */
[----:B------:R-:W-:Y:S01]  /*a9d0*/  HMMA.16816.F32.BF16 R32, R32, R170, RZ ;  /* 0x000000aa2020723c */ /* 0x000fe200000418ff */
[----:B------:R-:W-:Y:S01]  /*a9e0*/  @!P6 LEA R168, P5, R156, c[0x0][0x1f8], 0x1 ;  /* 0x00007e009ca8ea11 */ /* 0x000fe200078a08ff */
[----:B------:R2:W-:Y:S02]  /*a9f0*/  @!P6 LDGSTS.E.BYPASS.LTC128B.128 [R225+0x2100], [R194.64], !P3 ;  /* 0x02100000c2e1efae */ /* 0x0005e4000d901d4c */
[----:B------:R-:W-:Y:S02]  /*aa00*/  @!P6 IADD3 R3, P0, R2, R235, RZ ;  /* 0x000000eb0203e210 */ /* 0x000fe40007f1e0ff */
[----:B------:R-:W-:Y:S02]  /*aa10*/  @!P6 LEA.HI.X R169, R156, c[0x0][0x1fc], R159, 0x1, P5 ;  /* 0x00007f009ca9ea11 */ /* 0x000fe400028f0c9f */
[C---:B------:R-:W-:Y:S03]  /*aa20*/  HMMA.16816.F32.BF16 R4, R172.reuse, R176, R4 ;  /* 0x000000b0ac04723c */ /* 0x040fe60000041804 */
[----:B------:R3:W-:Y:S02]  /*aa30*/  @!P6 LDGSTS.E.BYPASS.LTC128B.128 [R225+0x4100], [R168.64], !P2 ;  /* 0x04100000a8e1efae */ /* 0x0007e4000d101d4c */
[----:B------:R-:W-:Y:S02]  /*aa40*/  @!P6 LEA R170, P5, R3, c[0x0][0x1f8], 0x1 ;  /* 0x00007e0003aaea11 */ /* 0x000fe400078a08ff */
[----:B------:R-:W-:Y:S01]  /*aa50*/  @!P6 IADD3.X R156, R0, R234, RZ, P0, !PT ;  /* 0x000000ea009ce210 */ /* 0x000fe200007fe4ff */
[C---:B------:R-:W-:Y:S04]  /*aa60*/  HMMA.16816.F32.BF16 R8, R172.reuse, R178, R8 ;  /* 0x000000b2ac08723c */ /* 0x040fe80000041808 */
[----:B------:R-:W-:Y:S02]  /*aa70*/  @!P6 LEA R2, P0, R241, R2, 0x5 ;  /* 0x00000002f102e211 */ /* 0x000fe400078028ff */
[----:B------:R-:W-:Y:S02]  /*aa80*/  @!P6 LEA.HI.X R171, R3, c[0x0][0x1fc], R156, 0x1, P5 ;  /* 0x00007f0003abea11 */ /* 0x000fe400028f0c9c */
[C---:B------:R-:W-:Y:S03]  /*aa90*/  HMMA.16816.F32.BF16 R12, R172.reuse, R180, R12 ;  /* 0x000000b4ac0c723c */ /* 0x040fe6000004180c */
[----:B------:R4:W-:Y:S01]  /*aaa0*/  @!P6 LDGSTS.E.BYPASS.LTC128B.128 [R225+0x6100], [R170.64], !P1 ;  /* 0x06100000aae1efae */ /* 0x0009e2000c901d4c */
[----:B------:R-:W-:Y:S02]  /*aab0*/  @!P6 IADD3 R156, P5, R2, R250, RZ ;  /* 0x000000fa029ce210 */ /* 0x000fe40007fbe0ff */
[----:B------:R-:W-:Y:S02]  /*aac0*/  @!P6 LEA.HI.X R0, R241, R0, R242, 0x5, P0 ;  /* 0x00000000f100e211 */ /* 0x000fe400000f2cf2 */
[C---:B------:R-:W-:Y:S01]  /*aad0*/  HMMA.16816.F32.BF16 R16, R172.reuse, R182, R16 ;  /* 0x000000b6ac10723c */ /* 0x040fe20000041810 */
[----:B------:R-:W5:Y:S03]  /*aae0*/  LDL.64 R250, [R1+0x28] ;  /* 0x0000280001fa7983 */ /* 0x000f660000100a00 */
[----:B------:R-:W-:Y:S02]  /*aaf0*/  @!P6 IADD3.X R159, R0, R249, RZ, P5, !PT ;  /* 0x000000f9009fe210 */ /* 0x000fe40002ffe4ff */
[C---:B---3--:R-:W-:Y:S01]  /*ab00*/  @!P6 LEA R168, P5, R156.reuse, c[0x0][0x1f8], 0x1 ;  /* 0x00007e009ca8ea11 */ /* 0x048fe200078a08ff */
[----:B------:R-:W3:Y:S01]  /*ab10*/  LDL.64 R248, [R1+0x20] ;  /* 0x0000200001f87983 */ /* 0x000ee20000100a00 */
[C---:B-1----:R-:W-:Y:S04]  /*ab20*/  HMMA.16816.F32.BF16 R20, R172.reuse, R184, R20 ;  /* 0x000000b8ac14723c */ /* 0x042fe80000041814 */
[----:B------:R-:W-:Y:S02]  /*ab30*/  @!P6 LEA.HI.X R169, R156, c[0x0][0x1fc], R159, 0x1, P5 ;  /* 0x00007f009ca9ea11 */ /* 0x000fe400028f0c9f */
[C---:B------:R-:W-:Y:S02]  /*ab40*/  @!P6 IADD3 R3, P0, R2.reuse, R239, RZ ;  /* 0x000000ef0203e210 */ /* 0x040fe40007f1e0ff */
[C---:B------:R-:W-:Y:S01]  /*ab50*/  HMMA.16816.F32.BF16 R24, R172.reuse, R186, R24 ;  /* 0x000000baac18723c */ /* 0x040fe20000041818 */
[----:B------:R1:W-:Y:S03]  /*ab60*/  @!P6 LDGSTS.E.BYPASS.LTC128B.128 [R225+0x1100], [R168.64], !P4 ;  /* 0x01100000a8e1efae */ /* 0x0003e6000e101d4c */
[----:B------:R-:W-:Y:S02]  /*ab70*/  @!P6 IADD3 R156, P5, R2, R237, RZ ;  /* 0x000000ed029ce210 */ /* 0x000fe40007fbe0ff */
[C---:B----4-:R-:W-:Y:S02]  /*ab80*/  @!P6 IADD3.X R171, R0.reuse, R238, RZ, P0, !PT ;  /* 0x000000ee00abe210 */ /* 0x050fe400007fe4ff */
[C---:B------:R-:W-:Y:S04]  /*ab90*/  HMMA.16816.F32.BF16 R28, R172.reuse, R188, R28 ;  /* 0x000000bcac1c723c */ /* 0x040fe8000004181c */
[C---:B------:R-:W-:Y:S02]  /*aba0*/  @!P6 LEA R170, P0, R3.reuse, c[0x0][0x1f8], 0x1 ;  /* 0x00007e0003aaea11 */ /* 0x040fe400078008ff */
[----:B------:R-:W-:Y:S02]  /*abb0*/  @!P6 IADD3.X R159, R0, R236, RZ, P5, !PT ;  /* 0x000000ec009fe210 */ /* 0x000fe40002ffe4ff */
[----:B------:R-:W-:Y:S04]  /*abc0*/  HMMA.16816.F32.BF16 R32, R172, R190, R32 ;  /* 0x000000beac20723c */ /* 0x000fe80000041820 */
[----:B------:R-:W-:Y:S02]  /*abd0*/  @!P6 LEA.HI.X R171, R3, c[0x0][0x1fc], R171, 0x1, P0 ;  /* 0x00007f0003abea11 */ /* 0x000fe400000f0cab */
[----:B------:R-:W-:Y:S03]  /*abe0*/  @!P6 IADD3 R3, P0, R2, R235, RZ ;  /* 0x000000eb0203e210 */ /* 0x000fe60007f1e0ff */
[----:B------:R4:W-:Y:S03]  /*abf0*/  @!P6 LDGSTS.E.BYPASS.LTC128B.128 [R225+0x3100], [R170.64], !P3 ;  /* 0x03100000aae1efae */ /* 0x0009e6000d901d4c */
[----:B-1----:R-:W-:Y:S02]  /*ac00*/  @!P6 LEA R168, P5, R156, c[0x0][0x1f8], 0x1 ;  /* 0x00007e009ca8ea11 */ /* 0x002fe400078a08ff */
[----:B------:R-:W-:Y:S02]  /*ac10*/  @!P6 IADD3.X R0, R0, R234, RZ, P0, !PT ;  /* 0x000000ea0000e210 */ /* 0x000fe400007fe4ff */
[----:B------:R-:W-:Y:S02]  /*ac20*/  @!P6 LEA.HI.X R169, R156, c[0x0][0x1fc], R159, 0x1, P5 ;  /* 0x00007f009ca9ea11 */ /* 0x000fe400028f0c9f */
[C---:B------:R-:W-:Y:S03]  /*ac30*/  @!P6 LEA R2, P0, R3.reuse, c[0x0][0x1f8], 0x1 ;  /* 0x00007e000302ea11 */ /* 0x040fe600078008ff */
[----:B------:R4:W-:Y:S01]  /*ac40*/  @!P6 LDGSTS.E.BYPASS.LTC128B.128 [R225+0x5100], [R168.64], !P2 ;  /* 0x05100000a8e1efae */ /* 0x0009e2000d101d4c */
[----:B------:R-:W-:Y:S05]  /*ac50*/  @!P6 LEA.HI.X R3, R3, c[0x0][0x1fc], R0, 0x1, P0 ;  /* 0x00007f000303ea11 */ /* 0x000fea00000f0c00 */
[----:B------:R1:W-:Y:S01]  /*ac60*/  @!P6 LDGSTS.E.BYPASS.LTC128B.128 [R225+0x7100], [R2.64], !P1 ;  /* 0x0710000002e1efae */ /* 0x0003e2000c901d4c */
[----:B------:R-:W-:Y:S05]  /*ac70*/  ISETP.GT.AND P6, PT, R224, R233, PT ;  /* 0x000000e9e000720c */ /* 0x000fea0003fc4270 */
[----:B--2---:R-:W-:Y:S06]  /*ac80*/  LDSM.16.M88.4 R192, [R202+0x8100] ;  /* 0x00810000cac0783b */ /* 0x004fec0000000200 */
[----:B------:R-:W-:Y:S06]  /*ac90*/  LDSM.16.M88.4 R176, [R202+0x8900] ;  /* 0x00890000cab0783b */ /* 0x000fec0000000200 */
[----:B------:R-:W-:Y:S06]  /*aca0*/  LDSM.16.M88.4 R180, [R202+0x9100] ;  /* 0x00910000cab4783b */ /* 0x000fec0000000200 */
[----:B----4-:R-:W2:Y:S06]  /*acb0*/  LDSM.16.M88.4 R168, [R206+0x10100] ;  /* 0x01010000cea8783b */ /* 0x010eac0000000200 */
[----:B------:R-:W0:Y:S06]  /*acc0*/  LDGDEPBAR ;  /* 0x00000000000079af */ /* 0x000e2c0000000000 */
[----:B------:R-:W4:Y:S06]  /*acd0*/  LDSM.16.M88.4 R172, [R202+0x9900] ;  /* 0x00990000caac783b */ /* 0x000f2c0000000200 */
[----:B------:R-:W-:Y:S06]  /*ace0*/  LDSM.16.M88.4 R184, [R205+0x10100] ;  /* 0x01010000cdb8783b */ /* 0x000fec0000000200 */
[----:B------:R-:W1:Y:S01]  /*acf0*/  LDSM.16.M88.4 R188, [R201] ;  /* 0x00000000c9bc783b */ /* 0x000e620000000200 */
[C---:B--2---:R-:W-:Y:S08]  /*ad00*/  HMMA.16816.F32.BF16 R4, R168.reuse, R192, R4 ;  /* 0x000000c0a804723c */ /* 0x044ff00000041804 */
[C---:B------:R-:W-:Y:S01]  /*ad10*/  HMMA.16816.F32.BF16 R8, R168.reuse, R194, R8 ;  /* 0x000000c2a808723c */ /* 0x040fe20000041808 */
[----:B------:R-:W2:Y:S07]  /*ad20*/  LDSM.16.M88.4 R192, [R201+0x800] ;  /* 0x00080000c9c0783b */ /* 0x000eae0000000200 */
[C---:B------:R-:W-:Y:S08]  /*ad30*/  HMMA.16816.F32.BF16 R12, R168.reuse, R176, R12 ;  /* 0x000000b0a80c723c */ /* 0x040ff0000004180c */
[C---:B------:R-:W-:Y:S01]  /*ad40*/  HMMA.16816.F32.BF16 R16, R168.reuse, R178, R16 ;  /* 0x000000b2a810723c */ /* 0x040fe20000041810 */
[----:B------:R-:W2:Y:S07]  /*ad50*/  LDSM.16.M88.4 R176, [R201+0x1000] ;  /* 0x00100000c9b0783b */ /* 0x000eae0000000200 */
[C---:B------:R-:W-:Y:S08]  /*ad60*/  HMMA.16816.F32.BF16 R20, R168.reuse, R180, R20 ;  /* 0x000000b4a814723c */ /* 0x040ff00000041814 */
[C---:B------:R-:W-:Y:S01]  /*ad70*/  HMMA.16816.F32.BF16 R24, R168.reuse, R182, R24 ;  /* 0x000000b6a818723c */ /* 0x040fe20000041818 */
[----:B------:R-:W2:Y:S07]  /*ad80*/  LDSM.16.M88.4 R180, [R201+0x1800] ;  /* 0x00180000c9b4783b */ /* 0x000eae0000000200 */
[C---:B----4-:R-:W-:Y:S08]  /*ad90*/  HMMA.16816.F32.BF16 R28, R168.reuse, R172, R28 ;  /* 0x000000aca81c723c */ /* 0x050ff0000004181c */
[----:B------:R-:W-:Y:S01]  /*ada0*/  HMMA.16816.F32.BF16 R32, R168, R174, R32 ;  /* 0x000000aea820723c */ /* 0x000fe20000041820 */
[----:B------:R-:W-:Y:S06]  /*adb0*/  LDSM.16.M88.4 R168, [R203+0x14100] ;  /* 0x01410000cba8783b */ /* 0x000fec0000000200 */
[----:B------:R-:W4:Y:S01]  /*adc0*/  LDSM.16.M88.4 R172, [R196+0xa100] ;  /* 0x00a10000c4ac783b */ /* 0x000f220000000200 */
        /* <DEDUP_REMOVED lines=9> */
[C---:B------:R-:W-:Y:S08]  /*ae60*/  HMMA.16816.F32.BF16 R28, R184.reuse, R180, R28 ;  /* 0x000000b4b81c723c */ /* 0x040ff0000004181c */
[----:B------:R-:W-:Y:S01]  /*ae70*/  HMMA.16816.F32.BF16 R32, R184, R182, R32 ;  /* 0x000000b6b820723c */ /* 0x000fe20000041820 */
[----:B------:R-:W-:Y:S06]  /*ae80*/  LDSM.16.M88.4 R180, [R204+0x14100] ;  /* 0x01410000ccb4783b */ /* 0x000fec0000000200 */
[----:B------:R-:W3:Y:S01]  /*ae90*/  LDSM.16.M88.4 R184, [R219] ;  /* 0x00000000dbb8783b */ /* 0x000ee20000000200 */
        /* <DEDUP_REMOVED lines=8> */
[----:B------:R-:W2:Y:S07]  /*af20*/  LDSM.16.M88.4 R192, [R216] ;  /* 0x00000000d8c0783b */ /* 0x000eae0000000200 */
[C---:B------:R-:W-:Y:S08]  /*af30*/  HMMA.16816.F32.BF16 R28, R168.reuse, R176, R28 ;  /* 0x000000b0a81c723c */ /* 0x040ff0000004181c */
[----:B------:R-:W-:Y:S01]  /*af40*/  HMMA.16816.F32.BF16 R32, R168, R178, R32 ;  /* 0x000000b2a820723c */ /* 0x000fe20000041820 */
[----:B------:R-:W-:Y:S06]  /*af50*/  LDSM.16.M88.4 R168, [R206+0x14100] ;  /* 0x01410000cea8783b */ /* 0x000fec0000000200 */
[----:B------:R-:W2:Y:S01]  /*af60*/  LDSM.16.M88.4 R176, [R202+0xa100] ;  /* 0x00a10000cab0783b */ /* 0x000ea20000000200 */
        /* <DEDUP_REMOVED lines=8> */
[----:B------:R-:W-:Y:S07]  /*aff0*/  LDSM.16.M88.4 R188, [R205+0x14100] ;  /* 0x01410000cdbc783b */ /* 0x000fee0000000200 */
[C---:B--2---:R-:W-:Y:S08]  /*b000*/  HMMA.16816.F32.BF16 R28, R180.reuse, R192, R28 ;  /* 0x000000c0b41c723c */ /* 0x044ff0000004181c */
[----:B------:R-:W-:Y:S01]  /*b010*/  HMMA.16816.F32.BF16 R32, R180, R194, R32 ;  /* 0x000000c2b420723c */ /* 0x000fe20000041820 */
[----:B------:R-:W1:Y:S06]  /*b020*/  LDSM.16.M88.4 R180, [R202+0xb900] ;  /* 0x00b90000cab4783b */ /* 0x000e6c0000000200 */
[----:B------:R-:W2:Y:S01]  /*b030*/  LDSM.16.M88.4 R192, [R201+0x2000] ;  /* 0x00200000c9c0783b */ /* 0x000ea20000000200 */
[C---:B------:R-:W-:Y:S08]  /*b040*/  HMMA.16816.F32.BF16 R4, R168.reuse, R176, R4 ;  /* 0x000000b0a804723c */ /* 0x040ff00000041804 */
[C---:B------:R-:W-:Y:S01]  /*b050*/  HMMA.16816.F32.BF16 R8, R168.reuse, R178, R8 ;  /* 0x000000b2a808723c */ /* 0x040fe20000041808 */
[----:B------:R-:W2:Y:S07]  /*b060*/  LDSM.16.M88.4 R176, [R201+0x2800] ;  /* 0x00280000c9b0783b */ /* 0x000eae0000000200 */
[C---:B---3--:R-:W-:Y:S08]  /*b070*/  HMMA.16816.F32.BF16 R12, R168.reuse, R184, R12 ;  /* 0x000000b8a80c723c */ /* 0x048ff0000004180c */
[C---:B------:R-:W-:Y:S01]  /*b080*/  HMMA.16816.F32.BF16 R16, R168.reuse, R186, R16 ;  /* 0x000000baa810723c */ /* 0x040fe20000041810 */
[----:B------:R-:W3:Y:S07]  /*b090*/  LDSM.16.M88.4 R184, [R201+0x3000] ;  /* 0x00300000c9b8783b */ /* 0x000eee0000000200 */
[C---:B----4-:R-:W-:Y:S08]  /*b0a0*/  HMMA.16816.F32.BF16 R20, R168.reuse, R172, R20 ;  /* 0x000000aca814723c */ /* 0x050ff00000041814 */
[C---:B------:R-:W-:Y:S01]  /*b0b0*/  HMMA.16816.F32.BF16 R24, R168.reuse, R174, R24 ;  /* 0x000000aea818723c */ /* 0x040fe20000041818 */
[----:B------:R-:W-:Y:S07]  /*b0c0*/  LDSM.16.M88.4 R172, [R203+0x18100] ;  /* 0x01810000cbac783b */ /* 0x000fee0000000200 */
[C---:B-1----:R-:W-:Y:S08]  /*b0d0*/  HMMA.16816.F32.BF16 R28, R168.reuse, R180, R28 ;  /* 0x000000b4a81c723c */ /* 0x042ff0000004181c */
[----:B------:R-:W-:Y:S01]  /*b0e0*/  HMMA.16816.F32.BF16 R32, R168, R182, R32 ;  /* 0x000000b6a820723c */ /* 0x000fe20000041820 */
[----:B------:R-:W1:Y:S06]  /*b0f0*/  LDSM.16.M88.4 R168, [R201+0x3800] ;  /* 0x00380000c9a8783b */ /* 0x000e6c0000000200 */
[----:B------:R-:W4:Y:S01]  /*b100*/  LDSM.16.M88.4 R180, [R196+0xc100] ;  /* 0x00c10000c4b4783b */ /* 0x000f220000000200 */
[C---:B--2---:R-:W-:Y:S08]  /*b110*/  HMMA.16816.F32.BF16 R4, R188.reuse, R192, R4 ;  /* 0x000000c0bc04723c */ /* 0x044ff00000041804 */
[C---:B------:R-:W-:Y:S01]  /*b120*/  HMMA.16816.F32.BF16 R8, R188.reuse, R194, R8 ;  /* 0x000000c2bc08723c */ /* 0x040fe20000041808 */
[----:B------:R-:W2:Y:S07]  /*b130*/  LDSM.16.M88.4 R192, [R196+0xc900] ;  /* 0x00c90000c4c0783b */ /* 0x000eae0000000200 */
[C---:B------:R-:W-:Y:S08]  /*b140*/  HMMA.16816.F32.BF16 R12, R188.reuse, R176, R12 ;  /* 0x000000b0bc0c723c */ /* 0x040ff0000004180c */
[C---:B------:R-:W-:Y:S01]  /*b150*/  HMMA.16816.F32.BF16 R16, R188.reuse, R178, R16 ;  /* 0x000000b2bc10723c */ /* 0x040fe20000041810 */
[----:B------:R-:W2:Y:S07]  /*b160*/  LDSM.16.M88.4 R176, [R196+0xd100] ;  /* 0x00d10000c4b0783b */ /* 0x000eae0000000200 */
[C---:B---3--:R-:W-:Y:S08]  /*b170*/  HMMA.16816.F32.BF16 R20, R188.reuse, R184, R20 ;  /* 0x000000b8bc14723c */ /* 0x048ff00000041814 */
[C---:B------:R-:W-:Y:S01]  /*b180*/  HMMA.16816.F32.BF16 R24, R188.reuse, R186, R24 ;  /* 0x000000babc18723c */ /* 0x040fe20000041818 */
[----:B------:R-:W3:Y:S07]  /*b190*/  LDSM.16.M88.4 R184, [R196+0xd900] ;  /* 0x00d90000c4b8783b */ /* 0x000eee0000000200 */
[C---:B-1----:R-:W-:Y:S08]  /*b1a0*/  HMMA.16816.F32.BF16 R28, R188.reuse, R168, R28 ;  /* 0x000000a8bc1c723c */ /* 0x042ff0000004181c */
[----:B------:R-:W-:Y:S01]  /*b1b0*/  HMMA.16816.F32.BF16 R32, R188, R170, R32 ;  /* 0x000000aabc20723c */ /* 0x000fe20000041820 */
[----:B------:R-:W-:Y:S06]  /*b1c0*/  LDSM.16.M88.4 R168, [R204+0x18100] ;  /* 0x01810000cca8783b */ /* 0x000fec0000000200 */
[----:B------:R-:W-:Y:S01]  /*b1d0*/  LDSM.16.M88.4 R188, [R214] ;  /* 0x00000000d6bc783b */ /* 0x000fe20000000200 */
[C---:B----4-:R-:W-:Y:S08]  /*b1e0*/  HMMA.16816.F32.BF16 R4, R172.reuse, R180, R4 ;  /* 0x000000b4ac04723c */ /* 0x050ff00000041804 */
[C---:B------:R-:W-:Y:S01]  /*b1f0*/  HMMA.16816.F32.BF16 R8, R172.reuse, R182, R8 ;  /* 0x000000b6ac08723c */ /* 0x040fe20000041808 */
[----:B------:R-:W1:Y:S07]  /*b200*/  LDSM.16.M88.4 R180, [R215] ;  /* 0x00000000d7b4783b */ /* 0x000e6e0000000200 */
[C---:B--2---:R-:W-:Y:S08]  /*b210*/  HMMA.16816.F32.BF16 R12, R172.reuse, R192, R12 ;  /* 0x000000c0ac0c723c */ /* 0x044ff0000004180c */
[C---:B------:R-:W-:Y:S01]  /*b220*/  HMMA.16816.F32.BF16 R16, R172.reuse, R194, R16 ;  /* 0x000000c2ac10723c */ /* 0x040fe20000041810 */
[----:B------:R-:W2:Y:S07]  /*b230*/  LDSM.16.M88.4 R192, [R213] ;  /* 0x00000000d5c0783b */ /* 0x000eae0000000200 */
[C---:B------:R-:W-:Y:S08]  /*b240*/  HMMA.16816.F32.BF16 R20, R172.reuse, R176, R20 ;  /* 0x000000b0ac14723c */ /* 0x040ff00000041814 */
[C---:B------:R-:W-:Y:S01]  /*b250*/  HMMA.16816.F32.BF16 R24, R172.reuse, R178, R24 ;  /* 0x000000b2ac18723c */ /* 0x040fe20000041818 */
[----:B------:R-:W-:Y:S07]  /*b260*/  LDSM.16.M88.4 R176, [R206+0x18100] ;  /* 0x01810000ceb0783b */ /* 0x000fee0000000200 */
[C---:B---3--:R-:W-:Y:S08]  /*b270*/  HMMA.16816.F32.BF16 R28, R172.reuse, R184, R28 ;  /* 0x000000b8ac1c723c */ /* 0x048ff0000004181c */
[----:B------:R-:W-:Y:S01]  /*b280*/  HMMA.16816.F32.BF16 R32, R172, R186, R32 ;  /* 0x000000baac20723c */ /* 0x000fe20000041820 */
[----:B------:R-:W3:Y:S06]  /*b290*/  LDSM.16.M88.4 R172, [R212] ;  /* 0x00000000d4ac783b */ /* 0x000eec0000000200 */
[----:B------:R-:W4:Y:S01]  /*b2a0*/  LDSM.16.M88.4 R184, [R202+0xc100] ;  /* 0x00c10000cab8783b */ /* 0x000f220000000200 */
[C---:B-1----:R-:W-:Y:S08]  /*b2b0*/  HMMA.16816.F32.BF16 R4, R168.reuse, R180, R4 ;  /* 0x000000b4a804723c */ /* 0x042ff00000041804 */
[C---:B------:R-:W-:Y:S01]  /*b2c0*/  HMMA.16816.F32.BF16 R8, R168.reuse, R182, R8 ;  /* 0x000000b6a808723c */ /* 0x040fe20000041808 */
[----:B------:R-:W1:Y:S07]  /*b2d0*/  LDSM.16.M88.4 R180, [R202+0xc900] ;  /* 0x00c90000cab4783b */ /* 0x000e6e0000000200 */
        /* <DEDUP_REMOVED lines=8> */
[----:B------:R-:W-:Y:S06]  /*b360*/  LDSM.16.M88.4 R168, [R205+0x18100] ;  /* 0x01810000cda8783b */ /* 0x000fec0000000200 */
[----:B------:R-:W3:Y:S01]  /*b370*/  LDSM.16.M88.4 R172, [R201+0x4000] ;  /* 0x00400000c9ac783b */ /* 0x000ee20000000200 */
[C---:B----4-:R-:W-:Y:S08]  /*b380*/  HMMA.16816.F32.BF16 R4, R176.reuse, R184, R4 ;  /* 0x000000b8b004723c */ /* 0x050ff00000041804 */
[C---:B------:R-:W-:Y:S01]  /*b390*/  HMMA.16816.F32.BF16 R8, R176.reuse, R186, R8 ;  /* 0x000000bab008723c */ /* 0x040fe20000041808 */
[----:B------:R-:W4:Y:S07]  /*b3a0*/  LDSM.16.M88.4 R184, [R201+0x4800] ;  /* 0x00480000c9b8783b */ /* 0x000f2e0000000200 */
[C---:B-1----:R-:W-:Y:S08]  /*b3b0*/  HMMA.16816.F32.BF16 R12, R176.reuse, R180, R12 ;  /* 0x000000b4b00c723c */ /* 0x042ff0000004180c */
[C---:B------:R-:W-:Y:S01]  /*b3c0*/  HMMA.16816.F32.BF16 R16, R176.reuse, R182, R16 ;  /* 0x000000b6b010723c */ /* 0x040fe20000041810 */
[----:B------:R-:W1:Y:S07]  /*b3d0*/  LDSM.16.M88.4 R180, [R201+0x5000] ;  /* 0x00500000c9b4783b */ /* 0x000e6e0000000200 */
[C---:B------:R-:W-:Y:S08]  /*b3e0*/  HMMA.16816.F32.BF16 R20, R176.reuse, R188, R20 ;  /* 0x000000bcb014723c */ /* 0x040ff00000041814 */
[C---:B------:R-:W-:Y:S01]  /*b3f0*/  HMMA.16816.F32.BF16 R24, R176.reuse, R190, R24 ;  /* 0x000000beb018723c */ /* 0x040fe20000041818 */
[----:B------:R-:W-:Y:S07]  /*b400*/  LDSM.16.M88.4 R188, [R203+0x1c100] ;  /* 0x01c10000cbbc783b */ /* 0x000fee0000000200 */
[C---:B--2---:R-:W-:Y:S08]  /*b410*/  HMMA.16816.F32.BF16 R28, R176.reuse, R192, R28 ;  /* 0x000000c0b01c723c */ /* 0x044ff0000004181c */
[----:B------:R-:W-:Y:S01]  /*b420*/  HMMA.16816.F32.BF16 R32, R176, R194, R32 ;  /* 0x000000c2b020723c */ /* 0x000fe20000041820 */
[----:B------:R-:W2:Y:S06]  /*b430*/  LDSM.16.M88.4 R176, [R201+0x5800] ;  /* 0x00580000c9b0783b */ /* 0x000eac0000000200 */
        /* <DEDUP_REMOVED lines=9> */
[----:B------:R-:W-:Y:S07]  /*b4d0*/  LDSM.16.M88.4 R180, [R211] ;  /* 0x00000000d3b4783b */ /* 0x000fee0000000200 */
[C---:B--2---:R-:W-:Y:S08]  /*b4e0*/  HMMA.16816.F32.BF16 R28, R168.reuse, R176, R28 ;  /* 0x000000b0a81c723c */ /* 0x044ff0000004181c */
[----:B------:R-:W-:Y:S01]  /*b4f0*/  HMMA.16816.F32.BF16 R32, R168, R178, R32 ;  /* 0x000000b2a820723c */ /* 0x000fe20000041820 */
[----:B------:R-:W1:Y:S06]  /*b500*/  LDSM.16.M88.4 R168, [R196+0xf900] ;  /* 0x00f90000c4a8783b */ /* 0x000e6c0000000200 */
[----:B------:R-:W2:Y:S01]  /*b510*/  LDSM.16.M88.4 R176, [R204+0x1c100] ;  /* 0x01c10000ccb0783b */ /* 0x000ea20000000200 */
[C---:B------:R-:W-:Y:S08]  /*b520*/  HMMA.16816.F32.BF16 R4, R188.reuse, R192, R4 ;  /* 0x000000c0bc04723c */ /* 0x040ff00000041804 */
[C---:B------:R-:W-:Y:S01]  /*b530*/  HMMA.16816.F32.BF16 R8, R188.reuse, R194, R8 ;  /* 0x000000c2bc08723c */ /* 0x040fe20000041808 */
[----:B------:R-:W-:Y:S07]  /*b540*/  LDSM.16.M88.4 R192, [R209] ;  /* 0x00000000d1c0783b */ /* 0x000fee0000000200 */
[C---:B---3--:R-:W-:Y:S08]  /*b550*/  HMMA.16816.F32.BF16 R12, R188.reuse, R172, R12 ;  /* 0x000000acbc0c723c */ /* 0x048ff0000004180c */
[C---:B------:R-:W-:Y:S01]  /*b560*/  HMMA.16816.F32.BF16 R16, R188.reuse, R174, R16 ;  /* 0x000000aebc10723c */ /* 0x040fe20000041810 */
[----:B------:R-:W3:Y:S07]  /*b570*/  LDSM.16.M88.4 R172, [R210] ;  /* 0x00000000d2ac783b */ /* 0x000eee0000000200 */
[C---:B----4-:R-:W-:Y:S08]  /*b580*/  HMMA.16816.F32.BF16 R20, R188.reuse, R184, R20 ;  /* 0x000000b8bc14723c */ /* 0x050ff00000041814 */
[C---:B------:R-:W-:Y:S01]  /*b590*/  HMMA.16816.F32.BF16 R24, R188.reuse, R186, R24 ;  /* 0x000000babc18723c */ /* 0x040fe20000041818 */
[----:B------:R-:W4:Y:S07]  /*b5a0*/  LDSM.16.M88.4 R184, [R208] ;  /* 0x00000000d0b8783b */ /* 0x000f2e0000000200 */
[C---:B-1----:R-:W-:Y:S08]  /*b5b0*/  HMMA.16816.F32.BF16 R28, R188.reuse, R168, R28 ;  /* 0x000000a8bc1c723c */ /* 0x042ff0000004181c */
[----:B------:R-:W-:Y:S01]  /*b5c0*/  HMMA.16816.F32.BF16 R32, R188, R170, R32 ;  /* 0x000000aabc20723c */ /* 0x000fe20000041820 */
[----:B------:R-:W-:Y:S06]  /*b5d0*/  LDSM.16.M88.4 R168, [R206+0x1c100] ;  /* 0x01c10000cea8783b */ /* 0x000fec0000000200 */
[----:B------:R-:W-:Y:S01]  /*b5e0*/  LDSM.16.M88.4 R188, [R202+0xf100] ;  /* 0x00f10000cabc783b */ /* 0x000fe20000000200 */
        /* <DEDUP_REMOVED lines=20> */
[C---:B------:R-:W-:Y:S08]  /*b730*/  HMMA.16816.F32.BF16 R24, R168.reuse, R190, R24 ;  /* 0x000000bea818723c */ /* 0x040ff00000041818 */
[C---:B---3--:R-:W-:Y:S08]  /*b740*/  HMMA.16816.F32.BF16 R28, R168.reuse, R192, R28 ;  /* 0x000000c0a81c723c */ /* 0x048ff0000004181c */
[----:B------:R-:W-:Y:S01]  /*b750*/  HMMA.16816.F32.BF16 R32, R168, R194, R32 ;  /* 0x000000c2a820723c */ /* 0x000fe20000041820 */
[----:B------:R-:W3:Y:S01]  /*b760*/  LDSM.16.M88.4 R168, [R201+0x7800] ;  /* 0x00780000c9a8783b */ /* 0x000ee20000000200 */
[----:B------:R-:W-:Y:S05]  /*b770*/  DEPBAR.LE SB0, 0x0 ;  /* 0x000080000000791a */ /* 0x000fea0000000000 */
[----:B------:R-:W-:Y:S01]  /*b780*/  BAR.SYNC.DEFER_BLOCKING 0x0 ;  /* 0x0000000000007b1d */ /* 0x000fe20000010000 */
[C---:B----4-:R-:W-:Y:S08]  /*b790*/  HMMA.16816.F32.BF16 R4, R176.reuse, R184, R4 ;  /* 0x000000b8b004723c */ /* 0x050ff00000041804 */
[C---:B------:R-:W-:Y:S08]  /*b7a0*/  HMMA.16816.F32.BF16 R8, R176.reuse, R186, R8 ;  /* 0x000000bab008723c */ /* 0x040ff00000041808 */
[C---:B-1----:R-:W-:Y:S08]  /*b7b0*/  HMMA.16816.F32.BF16 R12, R176.reuse, R180, R12 ;  /* 0x000000b4b00c723c */ /* 0x042ff0000004180c */
[C---:B------:R-:W-:Y:S04]  /*b7c0*/  HMMA.16816.F32.BF16 R16, R176.reuse, R182, R16 ;  /* 0x000000b6b010723c */ /* 0x040fe80000041810 */
[----:B------:R-:W-:Y:S02]  /*b7d0*/  FMNMX.FTZ R0, R4, R157, !PT ;  /* 0x0000009d04007209 */ /* 0x000fe40007810000 */
[----:B------:R-:W-:Y:S02]  /*b7e0*/  FMNMX.FTZ R2, R6, R158, !PT ;  /* 0x0000009e06027209 */ /* 0x000fe40007810000 */
[C---:B--2---:R-:W-:Y:S04]  /*b7f0*/  HMMA.16816.F32.BF16 R20, R176.reuse, R172, R20 ;  /* 0x000000acb014723c */ /* 0x044fe80000041814 */
        /* <DEDUP_REMOVED lines=10> */
[----:B------:R-:W-:Y:S01]  /*b8a0*/  FMNMX.FTZ R2, R14, R2, !PT ;  /* 0x000000020e027209 */ /* 0x000fe20007810000 */
[----:B------:R-:W-:Y:S01]  /*b8b0*/  @P6 IMAD.WIDE.U32 R170, R223, c[0x0][0x1e0], RZ ;  /* 0x00007800dfaa6a25 */ /* 0x000fe200078e00ff */
        /* <DEDUP_REMOVED lines=21> */
[----:B------:R-:W-:Y:S01]  /*ba10*/  @P6 SHF.R.S32.HI R168, RZ, 0x1f, R223 ;  /* 0x0000001fffa86819 */ /* 0x000fe200000114df */
[----:B------:R-:W1:Y:S01]  /*ba20*/  SHFL.BFLY PT, R3, R156, 0x2, 0x1f ;  /* 0x0c401f009c037f89 */ /* 0x000e6200000e0000 */
[----:B------:R-:W-:Y:S03]  /*ba30*/  FMNMX.FTZ R0, R35, R0, !PT ;  /* 0x0000000023007209 */ /* 0x000fe60007810000 */
[----:B------:R-:W-:Y:S02]  /*ba40*/  @P6 IMAD R168, R168, c[0x0][0x1e0], RZ ;  /* 0x00007800a8a86a24 */ /* 0x000fe400078e02ff */
[----:B------:R-:W2:Y:S02]  /*ba50*/  SHFL.BFLY PT, R2, R0, 0x2, 0x1f ;  /* 0x0c401f0000027f89 */ /* 0x000ea400000e0000 */
[----:B------:R-:W-:Y:S01]  /*ba60*/  @P6 IMAD R168, R223, c[0x0][0x1e4], R168 ;  /* 0x00007900dfa86a24 */ /* 0x000fe200078e02a8 */
[----:B-1----:R-:W-:Y:S05]  /*ba70*/  FMNMX.FTZ R156, R156, R3, !PT ;  /* 0x000000039c9c7209 */ /* 0x002fea0007810000 */
[----:B------:R-:W1:Y:S01]  /*ba80*/  SHFL.BFLY PT, R159, R156, 0x1, 0x1f ;  /* 0x0c201f009c9f7f89 */ /* 0x000e6200000e0000 */
[----:B--2---:R-:W-:Y:S05]  /*ba90*/  FMNMX.FTZ R0, R0, R2, !PT ;  /* 0x0000000200007209 */ /* 0x004fea0007810000 */
[----:B------:R-:W2:Y:S01]  /*baa0*/  SHFL.BFLY PT, R3, R0, 0x1, 0x1f ;  /* 0x0c201f0000037f89 */ /* 0x000ea200000e0000 */
[----:B-1----:R-:W-:Y:S02]  /*bab0*/  FMNMX.FTZ R156, R156, R159, !PT ;  /* 0x0000009f9c9c7209 */ /* 0x002fe40007810000 */
[----:B------:R-:W-:Y:S03]  /*bac0*/  @P6 SHF.L.U32 R159, R170, 0x6, RZ ;  /* 0x00000006aa9f6819 */ /* 0x000fe600000006ff */
[----:B------:R-:W-:Y:S01]  /*bad0*/  FADD.FTZ R2, -R156, R157 ;  /* 0x0000009d9c027221 */ /* 0x000fe20000010100 */
[----:B--2---:R-:W-:Y:S01]  /*bae0*/  FMNMX.FTZ R3, R0, R3, !PT ;  /* 0x0000000300037209 */ /* 0x004fe20007810000 */
[----:B------:R-:W-:Y:S01]  /*baf0*/  FMUL.FTZ R181, R156, c[0x0][0x2d0] ;  /* 0x0000b4009cb57a20 */ /* 0x000fe20000410000 */
[----:B------:R-:W-:Y:S01]  /*bb00*/  @P6 IADD3 R157, R171, R168, RZ ;  /* 0x000000a8ab9d6210 */ /* 0x000fe20007ffe0ff */
[----:B------:R-:W-:Y:S01]  /*bb10*/  FMUL.FTZ R0, R2, c[0x0][0x2d0] ;  /* 0x0000b40002007a20 */ /* 0x000fe20000410000 */
[----:B-----5:R-:W-:Y:S01]  /*bb20*/  @P6 IADD3 R168, P5, R159, R250, RZ ;  /* 0x000000fa9fa86210 */ /* 0x020fe20007fbe0ff */
[----:B------:R-:W-:Y:S01]  /*bb30*/  FFMA.FTZ R4, R4, c[0x0][0x2d0], -R181 ;  /* 0x0000b40004047a23 */ /* 0x000fe200000108b5 */
[----:B------:R-:W-:Y:S01]  /*bb40*/  @P6 SHF.L.U64.HI R157, R170, 0x6, R157 ;  /* 0x00000006aa9d6819 */ /* 0x000fe2000001029d */
[----:B------:R1:W2:Y:S01]  /*bb50*/  MUFU.EX2 R2, R0 ;  /* 0x0000000000027308 */ /* 0x0002a20000000800 */
[----:B------:R-:W-:Y:S01]  /*bb60*/  @P6 LEA R178, P0, R168, c[0x0][0x1c8], 0x1 ;  /* 0x00007200a8b26a11 */ /* 0x000fe200078008ff */
[--C-:B------:R-:W-:Y:S02]  /*bb70*/  FFMA.FTZ R8, R8, c[0x0][0x2d0], -R181.reuse ;  /* 0x0000b40008087a23 */ /* 0x100fe400000108b5 */
[--C-:B------:R-:W-:Y:S02]  /*bb80*/  FFMA.FTZ R9, R9, c[0x0][0x2d0], -R181.reuse ;  /* 0x0000b40009097a23 */ /* 0x100fe400000108b5 */
        /* <DEDUP_REMOVED lines=8> */
[----:B------:R-:W-:Y:S01]  /*bc10*/  MUFU.EX2 R194, R8 ;  /* 0x0000000800c27308 */ /* 0x000fe20000000800 */
[--C-:B------:R-:W-:Y:S02]  /*bc20*/  FFMA.FTZ R25, R25, c[0x0][0x2d0], -R181.reuse ;  /* 0x0000b40019197a23 */ /* 0x100fe400000108b5 */
[----:B------:R-:W-:Y:S02]  /*bc30*/  FFMA.FTZ R28, R28, c[0x0][0x2d0], -R181 ;  /* 0x0000b4001c1c7a23 */ /* 0x000fe400000108b5 */
[----:B-1----:R-:W-:Y:S01]  /*bc40*/  FADD.FTZ R0, -R3, R158 ;  /* 0x0000009e03007221 */ /* 0x002fe20000010100 */
[----:B------:R-:W-:Y:S01]  /*bc50*/  @P6 IADD3.X R158, R157, R249, RZ, P5, !PT ;  /* 0x000000f99d9e6210 */ /* 0x000fe20002ffe4ff */
[----:B--2---:R-:W-:Y:S02]  /*bc60*/  FMUL.FTZ R132, R2, R132 ;  /* 0x0000008402847220 */ /* 0x004fe40000410000 */
[----:B------:R-:W-:Y:S01]  /*bc70*/  FMUL.FTZ R0, R0, c[0x0][0x2d0] ;  /* 0x0000b40000007a20 */ /* 0x000fe20000410000 */
[----:B------:R-:W-:Y:S01]  /*bc80*/  @P6 LEA.HI.X R179, R168, c[0x0][0x1cc], R158, 0x1, P0 ;  /* 0x00007300a8b36a11 */ /* 0x000fe200000f0c9e */
[----:B------:R-:W-:Y:S01]  /*bc90*/  MUFU.EX2 R193, R9 ;  /* 0x0000000900c17308 */ /* 0x000fe20000000800 */
[C---:B------:R-:W-:Y:S01]  /*bca0*/  @P6 IADD3 R168, P0, R159.reuse, R232, RZ ;  /* 0x000000e89fa86210 */ /* 0x040fe20007f1e0ff */
[C---:B------:R-:W-:Y:S01]  /*bcb0*/  FMUL.FTZ R133, R2.reuse, R133 ;  /* 0x0000008502857220 */ /* 0x040fe20000410000 */
[----:B------:R-:W-:Y:S01]  /*bcc0*/  @P6 IADD3 R158, P5, R159, R230, RZ ;  /* 0x000000e69f9e6210 */ /* 0x000fe20007fbe0ff */
[----:B------:R1:W-:Y:S01]  /*bcd0*/  @P6 LDGSTS.E.BYPASS.LTC128B.128 [R225+0x8100], [R178.64], !P4 ;  /* 0x08100000b2e16fae */ /* 0x0003e2000e101d4c */
[C---:B------:R-:W-:Y:S01]  /*bce0*/  @P6 IADD3.X R169, R157.reuse, R231, RZ, P0, !PT ;  /* 0x000000e79da96210 */ /* 0x040fe200007fe4ff */
[----:B------:R-:W-:Y:S01]  /*bcf0*/  FMUL.FTZ R136, R2, R136 ;  /* 0x0000008802887220 */ /* 0x000fe20000410000 */
[----:B------:R-:W-:Y:S01]  /*bd00*/  @P6 LEA R176, P0, R168, c[0x0][0x1c8], 0x1 ;  /* 0x00007200a8b06a11 */ /* 0x000fe200078008ff */
[----:B------:R-:W-:Y:S01]  /*bd10*/  FMUL.FTZ R137, R2, R137 ;  /* 0x0000008902897220 */ /* 0x000fe20000410000 */
[----:B------:R-:W-:Y:S01]  /*bd20*/  @P6 IADD3.X R170, R157, R229, RZ, P5, !PT ;  /* 0x000000e59daa6210 */ /* 0x000fe20002ffe4ff */
[----:B------:R-:W2:Y:S01]  /*bd30*/  MUFU.EX2 R0, R0 ;  /* 0x0000000000007308 */ /* 0x000ea20000000800 */
[----:B------:R-:W-:Y:S01]  /*bd40*/  @P6 LEA R174, P5, R158, c[0x0][0x1c8], 0x1 ;  /* 0x000072009eae6a11 */ /* 0x000fe200078a08ff */
[----:B------:R-:W-:Y:S01]  /*bd50*/  FMUL.FTZ R140, R2, R140 ;  /* 0x0000008c028c7220 */ /* 0x000fe20000410000 */
[----:B------:R-:W-:Y:S01]  /*bd60*/  @P6 LEA.HI.X R177, R168, c[0x0][0x1cc], R169, 0x1, P0 ;  /* 0x00007300a8b16a11 */ /* 0x000fe200000f0ca9 */
[----:B------:R-:W-:Y:S01]  /*bd70*/  FMUL.FTZ R141, R2, R141 ;  /* 0x0000008d028d7220 */ /* 0x000fe20000410000 */
[----:B------:R-:W-:Y:S01]  /*bd80*/  @P6 LEA.HI.X R175, R158, c[0x0][0x1cc], R170, 0x1, P5 ;  /* 0x000073009eaf6a11 */ /* 0x000fe200028f0caa */
[C---:B------:R-:W-:Y:S01]  /*bd90*/  FMUL.FTZ R144, R2.reuse, R144 ;  /* 0x0000009002907220 */ /* 0x040fe20000410000 */
[----:B------:R-:W-:Y:S01]  /*bda0*/  @P6 IADD3 R168, P0, R159, R228, RZ ;  /* 0x000000e49fa86210 */ /* 0x000fe20007f1e0ff */
[----:B------:R1:W-:Y:S01]  /*bdb0*/  @P6 LDGSTS.E.BYPASS.LTC128B.128 [R225+0xa100], [R176.64], !P3 ;  /* 0x0a100000b0e16fae */ /* 0x0003e2000d901d4c */
[----:B---3--:R-:W-:Y:S01]  /*bdc0*/  @P6 IADD3 R4, P5, R243, R159, RZ ;  /* 0x0000009ff3046210 */ /* 0x008fe20007fbe0ff */
[--C-:B------:R-:W-:Y:S01]  /*bdd0*/  FFMA.FTZ R159, R5, c[0x0][0x2d0], -R181.reuse ;  /* 0x0000b400059f7a23 */ /* 0x100fe200000108b5 */
[----:B------:R-:W-:Y:S01]  /*bde0*/  MOV R243, c[0x0][0x1e0] ;  /* 0x0000780000f37a02 */ /* 0x000fe20000000f00 */
[----:B------:R-:W-:Y:S01]  /*bdf0*/  FMUL.FTZ R145, R2, R145 ;  /* 0x0000009102917220 */ /* 0x000fe20000410000 */
[----:B------:R-:W-:Y:S01]  /*be00*/  @P6 IADD3.X R158, R157, R227, RZ, P0, !PT ;  /* 0x000000e39d9e6210 */ /* 0x000fe200007fe4ff */
[----:B------:R3:W4:Y:S01]  /*be10*/  MUFU.EX2 R195, R159 ;  /* 0x0000009f00c37308 */ /* 0x0007220000000800 */
[----:B------:R-:W-:Y:S01]  /*be20*/  SHF.L.U64.HI R243, R243, R247, c[0x0][0x1e4] ;  /* 0x00007900f3f37619 */ /* 0x000fe200000102f7 */
[----:B------:R5:W-:Y:S01]  /*be30*/  @P6 LDGSTS.E.BYPASS.LTC128B.128 [R225+0xc100], [R174.64], !P2 ;  /* 0x0c100000aee16fae */ /* 0x000be2000d101d4c */
[----:B------:R-:W-:Y:S01]  /*be40*/  @P6 LEA R170, P0, R168, c[0x0][0x1c8], 0x1 ;  /* 0x00007200a8aa6a11 */ /* 0x000fe200078008ff */
[----:B------:R-:W-:Y:S01]  /*be50*/  FFMA.FTZ R29, R29, c[0x0][0x2d0], -R181 ;  /* 0x0000b4001d1d7a23 */ /* 0x000fe200000108b5 */
[----:B------:R-:W-:Y:S01]  /*be60*/  @P6 IADD3.X R157, R243, R157, RZ, P5, !PT ;  /* 0x0000009df39d6210 */ /* 0x000fe20002ffe4ff */
[----:B------:R-:W-:Y:S01]  /*be70*/  FMUL.FTZ R148, R2, R148 ;  /* 0x0000009402947220 */ /* 0x000fe20000410000 */
[----:B------:R-:W-:Y:S01]  /*be80*/  @P6 IADD3 R5, P5, R4, R250, RZ ;  /* 0x000000fa04056210 */ /* 0x000fe20007fbe0ff */
[----:B------:R-:W-:Y:S01]  /*be90*/  FMUL.FTZ R149, R2, R149 ;  /* 0x0000009502957220 */ /* 0x000fe20000410000 */
[----:B------:R-:W-:Y:S01]  /*bea0*/  @P6 LEA.HI.X R171, R168, c[0x0][0x1cc], R158, 0x1, P0 ;  /* 0x00007300a8ab6a11 */ /* 0x000fe200000f0c9e */
[C---:B--2---:R-:W-:Y:S01]  /*beb0*/  FMUL.FTZ R134, R0.reuse, R134 ;  /* 0x0000008600867220 */ /* 0x044fe20000410000 */
[----:B------:R-:W-:Y:S01]  /*bec0*/  @P6 LEA R168, P0, R5, c[0x0][0x1c8], 0x1 ;  /* 0x0000720005a86a11 */ /* 0x000fe200078008ff */
[C---:B------:R-:W-:Y:S01]  /*bed0*/  FMUL.FTZ R135, R0.reuse, R135 ;  /* 0x0000008700877220 */ /* 0x040fe20000410000 */
[----:B------:R-:W-:Y:S01]  /*bee0*/  @P6 IADD3.X R158, R157, R249, RZ, P5, !PT ;  /* 0x000000f99d9e6210 */ /* 0x000fe20002ffe4ff */
[----:B------:R2:W-:Y:S01]  /*bef0*/  @P6 LDGSTS.E.BYPASS.LTC128B.128 [R225+0xe100], [R170.64], !P1 ;  /* 0x0e100000aae16fae */ /* 0x0005e2000c901d4c */
[C---:B------:R-:W-:Y:S01]  /*bf00*/  FMUL.FTZ R138, R0.reuse, R138 ;  /* 0x0000008a008a7220 */ /* 0x040fe20000410000 */
[----:B------:R-:W-:Y:S01]  /*bf10*/  MUFU.EX2 R192, R12 ;  /* 0x0000000c00c07308 */ /* 0x000fe20000000800 */
[----:B------:R-:W-:Y:S01]  /*bf20*/  @P6 LEA.HI.X R169, R5, c[0x0][0x1cc], R158, 0x1, P0 ;  /* 0x0000730005a96a11 */ /* 0x000fe200000f0c9e */
[C---:B------:R-:W-:Y:S02]  /*bf30*/  FMUL.FTZ R139, R0.reuse, R139 ;  /* 0x0000008b008b7220 */ /* 0x040fe40000410000 */
[C---:B------:R-:W-:Y:S02]  /*bf40*/  FMUL.FTZ R142, R0.reuse, R142 ;  /* 0x0000008e008e7220 */ /* 0x040fe40000410000 */
[----:B------:R2:W-:Y:S01]  /*bf50*/  @P6 LDGSTS.E.BYPASS.LTC128B.128 [R225+0x9100], [R168.64], !P4 ;  /* 0x09100000a8e16fae */ /* 0x0005e2000e101d4c */
[----:B------:R-:W-:Y:S01]  /*bf60*/  FMUL.FTZ R143, R0, R143 ;  /* 0x0000008f008f7220 */ /* 0x000fe20000410000 */
[----:B---3--:R-:W-:Y:S01]  /*bf70*/  @P6 IADD3 R159, P5, R4, R232, RZ ;  /* 0x000000e8049f6210 */ /* 0x008fe20007fbe0ff */
[C---:B------:R-:W-:Y:S01]  /*bf80*/  FMUL.FTZ R146, R0.reuse, R146 ;  /* 0x0000009200927220 */ /* 0x040fe20000410000 */
[----:B------:R-:W-:Y:S01]  /*bf90*/  MUFU.EX2 R191, R13 ;  /* 0x0000000d00bf7308 */ /* 0x000fe20000000800 */
[C---:B------:R-:W-:Y:S01]  /*bfa0*/  FMUL.FTZ R147, R0.reuse, R147 ;  /* 0x0000009300937220 */ /* 0x040fe20000410000 */
[----:B------:R-:W-:Y:S01]  /*bfb0*/  @P6 LEA R158, P0, R159, c[0x0][0x1c8], 0x1 ;  /* 0x000072009f9e6a11 */ /* 0x000fe200078008ff */
[C---:B------:R-:W-:Y:S01]  /*bfc0*/  FMUL.FTZ R150, R0.reuse, R150 ;  /* 0x0000009600967220 */ /* 0x040fe20000410000 */
[----:B------:R-:W-:Y:S01]  /*bfd0*/  @P6 IADD3.X R5, R157, R231, RZ, P5, !PT ;  /* 0x000000e79d056210 */ /* 0x000fe20002ffe4ff */
[----:B------:R-:W-:Y:S01]  /*bfe0*/  FMUL.FTZ R151, R0, R151 ;  /* 0x0000009700977220 */ /* 0x000fe20000410000 */
[----:B------:R-:W-:Y:S01]  /*bff0*/  @P6 IADD3 R172, P5, R4, R230, RZ ;  /* 0x000000e604ac6210 */ /* 0x000fe20007fbe0ff */
[C---:B------:R-:W-:Y:S01]  /*c000*/  FMUL.FTZ R152, R2.reuse, R152 ;  /* 0x0000009802987220 */ /* 0x040fe20000410000 */
[----:B------:R-:W-:Y:S01]  /*c010*/  @P6 LEA.HI.X R159, R159, c[0x0][0x1cc], R5, 0x1, P0 ;  /* 0x000073009f9f6a11 */ /* 0x000fe200000f0c05 */
[----:B------:R-:W-:Y:S01]  /*c020*/  FMUL.FTZ R153, R2, R153 ;  /* 0x0000009902997220 */ /* 0x000fe20000410000 */
[C---:B------:R-:W-:Y:S01]  /*c030*/  @P6 IADD3.X R180, R157.reuse, R229, RZ, P5, !PT ;  /* 0x000000e59db46210 */ /* 0x040fe20002ffe4ff */
[----:B------:R-:W-:Y:S01]  /*c040*/  MUFU.EX2 R190, R16 ;  /* 0x0000001000be7308 */ /* 0x000fe20000000800 */
[----:B------:R-:W-:Y:S01]  /*c050*/  @P6 LEA R8, P5, R172, c[0x0][0x1c8], 0x1 ;  /* 0x00007200ac086a11 */ /* 0x000fe200078a08ff */
[----:B------:R3:W-:Y:S01]  /*c060*/  @P6 LDGSTS.E.BYPASS.LTC128B.128 [R225+0xb100], [R158.64], !P3 ;  /* 0x0b1000009ee16fae */ /* 0x0007e2000d901d4c */
[----:B------:R-:W-:Y:S01]  /*c070*/  @P6 IADD3 R5, P0, R4, R228, RZ ;  /* 0x000000e404056210 */ /* 0x000fe20007f1e0ff */
[----:B------:R-:W-:Y:S01]  /*c080*/  FMUL.FTZ R154, R0, R154 ;  /* 0x0000009a009a7220 */ /* 0x000fe20000410000 */
[----:B------:R-:W-:Y:S01]  /*c090*/  @P6 LEA.HI.X R9, R172, c[0x0][0x1cc], R180, 0x1, P5 ;  /* 0x00007300ac096a11 */ /* 0x000fe200028f0cb4 */
[----:B------:R-:W-:Y:S01]  /*c0a0*/  FMUL.FTZ R155, R0, R155 ;  /* 0x0000009b009b7220 */ /* 0x000fe20000410000 */
[----:B------:R-:W-:Y:S01]  /*c0b0*/  @P6 IADD3.X R173, R157, R227, RZ, P0, !PT ;  /* 0x000000e39dad6210 */ /* 0x000fe200007fe4ff */
[----:B------:R-:W-:Y:S01]  /*c0c0*/  FMUL.FTZ R157, R3, c[0x0][0x2d0] ;  /* 0x0000b400039d7a20 */ /* 0x000fe20000410000 */
[C---:B------:R-:W-:Y:S01]  /*c0d0*/  @P6 LEA R4, P0, R5.reuse, c[0x0][0x1c8], 0x1 ;  /* 0x0000720005046a11 */ /* 0x040fe200078008ff */
[----:B------:R4:W-:Y:S01]  /*c0e0*/  @P6 LDGSTS.E.BYPASS.LTC128B.128 [R225+0xd100], [R8.64], !P2 ;  /* 0x0d10000008e16fae */ /* 0x0009e2000d101d4c */
[----:B------:R-:W-:Y:S01]  /*c0f0*/  MUFU.EX2 R189, R17 ;  /* 0x0000001100bd7308 */ /* 0x000fe20000000800 */
[----:B------:R-:W-:Y:S01]  /*c100*/  FFMA.FTZ R10, R10, c[0x0][0x2d0], -R157 ;  /* 0x0000b4000a0a7a23 */ /* 0x000fe2000001089d */
[----:B------:R-:W-:Y:S01]  /*c110*/  @P6 LEA.HI.X R5, R5, c[0x0][0x1cc], R173, 0x1, P0 ;  /* 0x0000730005056a11 */ /* 0x000fe200000f0cad */
[--C-:B------:R-:W-:Y:S01]  /*c120*/  FFMA.FTZ R11, R11, c[0x0][0x2d0], -R157.reuse ;  /* 0x0000b4000b0b7a23 */ /* 0x100fe2000001089d */
[----:B------:R-:W-:Y:S01]  /*c130*/  ISETP.GT.AND P0, PT, R224, R240, PT ;  /* 0x000000f0e000720c */ /* 0x000fe20003f04270 */
[--C-:B------:R-:W-:Y:S01]  /*c140*/  FFMA.FTZ R6, R6, c[0x0][0x2d0], -R157.reuse ;  /* 0x0000b40006067a23 */ /* 0x100fe2000001089d */
[----:B------:R-:W-:Y:S01]  /*c150*/  MOV R224, R223 ;  /* 0x000000df00e07202 */ /* 0x000fe20000000f00 */
[----:B------:R4:W-:Y:S01]  /*c160*/  @P6 LDGSTS.E.BYPASS.LTC128B.128 [R225+0xf100], [R4.64], !P1 ;  /* 0x0f10000004e16fae */ /* 0x0009e2000c901d4c */
[--C-:B------:R-:W-:Y:S02]  /*c170*/  FFMA.FTZ R7, R7, c[0x0][0x2d0], -R157.reuse ;  /* 0x0000b40007077a23 */ /* 0x100fe4000001089d */
[----:B------:R4:W-:Y:S01]  /*c180*/  MUFU.EX2 R185, R6 ;  /* 0x0000000600b97308 */ /* 0x0009e20000000800 */
[--C-:B------:R-:W-:Y:S02]  /*c190*/  FFMA.FTZ R14, R14, c[0x0][0x2d0], -R157.reuse ;  /* 0x0000b4000e0e7a23 */ /* 0x100fe4000001089d */
[----:B--2---:R-:W2:Y:S01]  /*c1a0*/  LDSM.16.MT88.4 R168, [R197+0x100] ;  /* 0x00010000c5a8783b */ /* 0x004ea20000004200 */
[--C-:B------:R-:W-:Y:S02]  /*c1b0*/  FFMA.FTZ R15, R15, c[0x0][0x2d0], -R157.reuse ;  /* 0x0000b4000f0f7a23 */ /* 0x100fe4000001089d */
[--C-:B------:R-:W-:Y:S02]  /*c1c0*/  FFMA.FTZ R18, R18, c[0x0][0x2d0], -R157.reuse ;  /* 0x0000b40012127a23 */ /* 0x100fe4000001089d */
[--C-:B---3--:R-:W-:Y:S01]  /*c1d0*/  FFMA.FTZ R158, R19, c[0x0][0x2d0], -R157.reuse ;  /* 0x0000b400139e7a23 */ /* 0x108fe2000001089d */
[----:B-----5:R-:W3:Y:S01]  /*c1e0*/  LDSM.16.MT88.4 R172, [R198+0x100] ;  /* 0x00010000c6ac783b */ /* 0x020ee20000004200 */
[----:B------:R-:W5:Y:S01]  /*c1f0*/  MUFU.EX2 R184, R7 ;  /* 0x0000000700b87308 */ /* 0x000f620000000800 */
[--C-:B------:R-:W-:Y:S02]  /*c200*/  FFMA.FTZ R22, R22, c[0x0][0x2d0], -R157.reuse ;  /* 0x0000b40016167a23 */ /* 0x100fe4000001089d */
[--C-:B------:R-:W-:Y:S02]  /*c210*/  FFMA.FTZ R23, R23, c[0x0][0x2d0], -R157.reuse ;  /* 0x0000b40017177a23 */ /* 0x100fe4000001089d */
[----:B-1----:R-:W1:Y:S01]  /*c220*/  LDSM.16.MT88.4 R176, [R200+0x100] ;  /* 0x00010000c8b0783b */ /* 0x002e620000004200 */
[C---:B----4-:R-:W-:Y:S02]  /*c230*/  FMUL.FTZ R8, R2.reuse, R164 ;  /* 0x000000a402087220 */ /* 0x050fe40000410000 */
[----:B------:R-:W-:Y:S02]  /*c240*/  FMUL.FTZ R9, R2, R165 ;  /* 0x000000a502097220 */ /* 0x000fe40000410000 */
[----:B------:R4:W-:Y:S01]  /*c250*/  MUFU.EX2 R183, R10 ;  /* 0x0000000a00b77308 */ /* 0x0009e20000000800 */
[----:B------:R-:W0:Y:S01]  /*c260*/  LDGDEPBAR ;  /* 0x00000000000079af */ /* 0x000e220000000000 */
[--C-:B------:R-:W-:Y:S02]  /*c270*/  FFMA.FTZ R26, R26, c[0x0][0x2d0], -R157.reuse ;  /* 0x0000b4001a1a7a23 */ /* 0x100fe4000001089d */
[C---:B------:R-:W-:Y:S01]  /*c280*/  FMUL.FTZ R4, R2.reuse, R160 ;  /* 0x000000a002047220 */ /* 0x040fe20000410000 */
[----:B------:R-:W-:Y:S01]  /*c290*/  F2FP.BF16.PACK_AB R160, R195, R226 ;  /* 0x000000e2c3a0723e */ /* 0x000fe200000010ff */
[----:B------:R-:W-:Y:S02]  /*c2a0*/  FMUL.FTZ R5, R2, R161 ;  /* 0x000000a102057220 */ /* 0x000fe40000410000 */
[----:B------:R-:W-:Y:S01]  /*c2b0*/  FMUL.FTZ R6, R0, R162 ;  /* 0x000000a200067220 */ /* 0x000fe20000410000 */
[----:B------:R-:W-:Y:S01]  /*c2c0*/  F2FP.BF16.PACK_AB R162, R193, R194 ;  /* 0x000000c2c1a2723e */ /* 0x000fe200000010ff */
[----:B------:R-:W2:Y:S01]  /*c2d0*/  MUFU.EX2 R182, R11 ;  /* 0x0000000b00b67308 */ /* 0x000ea20000000800 */
[--C-:B------:R-:W-:Y:S02]  /*c2e0*/  FFMA.FTZ R27, R27, c[0x0][0x2d0], -R157.reuse ;  /* 0x0000b4001b1b7a23 */ /* 0x100fe4000001089d */
[--C-:B------:R-:W-:Y:S01]  /*c2f0*/  FFMA.FTZ R30, R30, c[0x0][0x2d0], -R157.reuse ;  /* 0x0000b4001e1e7a23 */ /* 0x100fe2000001089d */
[----:B-----5:R-:W-:Y:S01]  /*c300*/  F2FP.BF16.PACK_AB R161, R184, R185 ;  /* 0x000000b9b8a1723e */ /* 0x020fe200000010ff */
[----:B------:R-:W-:Y:S02]  /*c310*/  FMUL.FTZ R7, R0, R163 ;  /* 0x000000a300077220 */ /* 0x000fe40000410000 */
[----:B------:R-:W-:Y:S02]  /*c320*/  FFMA.FTZ R31, R31, c[0x0][0x2d0], -R157 ;  /* 0x0000b4001f1f7a23 */ /* 0x000fe4000001089d */
[C---:B------:R-:W-:Y:S01]  /*c330*/  FMUL.FTZ R36, R2.reuse, R36 ;  /* 0x0000002402247220 */ /* 0x040fe20000410000 */
[----:B------:R-:W-:Y:S01]  /*c340*/  MUFU.EX2 R180, R14 ;  /* 0x0000000e00b47308 */ /* 0x000fe20000000800 */
[----:B------:R-:W-:Y:S02]  /*c350*/  FMUL.FTZ R37, R2, R37 ;  /* 0x0000002502257220 */ /* 0x000fe40000410000 */
[C---:B------:R-:W-:Y:S02]  /*c360*/  FMUL.FTZ R38, R0.reuse, R38 ;  /* 0x0000002600267220 */ /* 0x040fe40000410000 */
[C---:B----4-:R-:W-:Y:S02]  /*c370*/  FMUL.FTZ R10, R0.reuse, R166 ;  /* 0x000000a6000a7220 */ /* 0x050fe40000410000 */
[----:B------:R-:W-:Y:S02]  /*c380*/  FMUL.FTZ R39, R0, R39 ;  /* 0x0000002700277220 */ /* 0x000fe40000410000 */
[C---:B------:R-:W-:Y:S01]  /*c390*/  FMUL.FTZ R40, R2.reuse, R40 ;  /* 0x0000002802287220 */ /* 0x040fe20000410000 */
[----:B------:R-:W-:Y:S01]  /*c3a0*/  MUFU.EX2 R188, R20 ;  /* 0x0000001400bc7308 */ /* 0x000fe20000000800 */
[----:B------:R-:W-:Y:S02]  /*c3b0*/  FMUL.FTZ R41, R2, R41 ;  /* 0x0000002902297220 */ /* 0x000fe40000410000 */
[----:B------:R-:W-:Y:S01]  /*c3c0*/  FMUL.FTZ R42, R0, R42 ;  /* 0x0000002a002a7220 */ /* 0x000fe20000410000 */
[----:B--2---:R-:W-:Y:S01]  /*c3d0*/  F2FP.BF16.PACK_AB R163, R182, R183 ;  /* 0x000000b7b6a3723e */ /* 0x004fe200000010ff */
[C---:B------:R-:W-:Y:S02]  /*c3e0*/  FMUL.FTZ R11, R0.reuse, R167 ;  /* 0x000000a7000b7220 */ /* 0x040fe40000410000 */
[----:B------:R-:W2:Y:S01]  /*c3f0*/  LDSM.16.MT88.4 R164, [R199+0x100] ;  /* 0x00010000c7a4783b */ /* 0x000ea20000004200 */
[----:B------:R-:W-:Y:S02]  /*c400*/  FMUL.FTZ R43, R0, R43 ;  /* 0x0000002b002b7220 */ /* 0x000fe40000410000 */
[----:B------:R-:W-:Y:S01]  /*c410*/  MUFU.EX2 R187, R21 ;  /* 0x0000001500bb7308 */ /* 0x000fe20000000800 */
[C---:B------:R-:W-:Y:S05]  /*c420*/  HMMA.16816.F32.BF16 R4, R160.reuse, R168, R4 ;  /* 0x000000a8a004723c */ /* 0x040fea0000041804 */
[C---:B------:R-:W-:Y:S02]  /*c430*/  FMUL.FTZ R44, R2.reuse, R44 ;  /* 0x0000002c022c7220 */ /* 0x040fe40000410000 */
[----:B------:R-:W-:Y:S01]  /*c440*/  FMUL.FTZ R45, R2, R45 ;  /* 0x0000002d022d7220 */ /* 0x000fe20000410000 */
[C---:B------:R-:W-:Y:S01]  /*c450*/  HMMA.16816.F32.BF16 R8, R160.reuse, R170, R8 ;  /* 0x000000aaa008723c */ /* 0x040fe20000041808 */
[----:B------:R-:W4:Y:S01]  /*c460*/  LDSM.16.MT88.4 R168, [R197+0x2100] ;  /* 0x00210000c5a8783b */ /* 0x000f220000004200 */
[----:B------:R-:W-:Y:S02]  /*c470*/  MUFU.EX2 R186, R24 ;  /* 0x0000001800ba7308 */ /* 0x000fe40000000800 */
[C---:B------:R-:W-:Y:S02]  /*c480*/  FMUL.FTZ R46, R0.reuse, R46 ;  /* 0x0000002e002e7220 */ /* 0x040fe40000410000 */
[----:B------:R-:W-:Y:S02]  /*c490*/  FMUL.FTZ R47, R0, R47 ;  /* 0x0000002f002f7220 */ /* 0x000fe40000410000 */
[C---:B---3--:R-:W-:Y:S04]  /*c4a0*/  HMMA.16816.F32.BF16 R132, R160.reuse, R172, R132 ;  /* 0x000000aca084723c */ /* 0x048fe80000041884 */
[----:B------:R-:W-:Y:S01]  /*c4b0*/  MUFU.EX2 R159, R30 ;  /* 0x0000001e009f7308 */ /* 0x000fe20000000800 */
[C---:B------:R-:W-:Y:S02]  /*c4c0*/  FMUL.FTZ R48, R2.reuse, R48 ;  /* 0x0000003002307220 */ /* 0x040fe40000410000 */
[----:B------:R-:W-:Y:S01]  /*c4d0*/  FMUL.FTZ R49, R2, R49 ;  /* 0x0000003102317220 */ /* 0x000fe20000410000 */
[C---:B------:R-:W-:Y:S01]  /*c4e0*/  HMMA.16816.F32.BF16 R136, R160.reuse, R174, R136 ;  /* 0x000000aea088723c */ /* 0x040fe20000041888 */
[----:B------:R-:W3:Y:S03]  /*c4f0*/  LDSM.16.MT88.4 R172, [R198+0x2100] ;  /* 0x00210000c6ac783b */ /* 0x000ee60000004200 */
[C---:B------:R-:W-:Y:S02]  /*c500*/  FMUL.FTZ R50, R0.reuse, R50 ;  /* 0x0000003200327220 */ /* 0x040fe40000410000 */
[----:B------:R-:W-:Y:S02]  /*c510*/  FMUL.FTZ R51, R0, R51 ;  /* 0x0000003300337220 */ /* 0x000fe40000410000 */
[C---:B-1----:R-:W-:Y:S01]  /*c520*/  HMMA.16816.F32.BF16 R140, R160.reuse, R176, R140 ;  /* 0x000000b0a08c723c */ /* 0x042fe2000004188c */
[----:B------:R-:W-:Y:S03]  /*c530*/  MUFU.EX2 R176, R22 ;  /* 0x0000001600b07308 */ /* 0x000fe60000000800 */
[C---:B------:R-:W-:Y:S02]  /*c540*/  FMUL.FTZ R52, R2.reuse, R52 ;  /* 0x0000003402347220 */ /* 0x040fe40000410000 */
[----:B------:R-:W-:Y:S02]  /*c550*/  FMUL.FTZ R53, R2, R53 ;  /* 0x0000003502357220 */ /* 0x000fe40000410000 */
[C---:B------:R-:W-:Y:S03]  /*c560*/  HMMA.16816.F32.BF16 R144, R160.reuse, R178, R144 ;  /* 0x000000b2a090723c */ /* 0x040fe60000041890 */
[----:B------:R1:W5:Y:S01]  /*c570*/  MUFU.EX2 R179, R15 ;  /* 0x0000000f00b37308 */ /* 0x0003620000000800 */
[C---:B------:R-:W-:Y:S02]  /*c580*/  FMUL.FTZ R54, R0.reuse, R54 ;  /* 0x0000003600367220 */ /* 0x040fe40000410000 */
[----:B------:R-:W-:Y:S02]  /*c590*/  FMUL.FTZ R55, R0, R55 ;  /* 0x0000003700377220 */ /* 0x000fe40000410000 */
[C---:B--2---:R-:W-:Y:S04]  /*c5a0*/  HMMA.16816.F32.BF16 R148, R160.reuse, R164, R148 ;  /* 0x000000a4a094723c */ /* 0x044fe80000041894 */
[C---:B------:R-:W-:Y:S01]  /*c5b0*/  FMUL.FTZ R56, R2.reuse, R56 ;  /* 0x0000003802387220 */ /* 0x040fe20000410000 */
[----:B------:R2:W-:Y:S01]  /*c5c0*/  MUFU.EX2 R178, R18 ;  /* 0x0000001200b27308 */ /* 0x0005e20000000800 */
[----:B------:R-:W-:Y:S02]  /*c5d0*/  FMUL.FTZ R57, R2, R57 ;  /* 0x0000003902397220 */ /* 0x000fe40000410000 */
[C---:B------:R-:W-:Y:S01]  /*c5e0*/  HMMA.16816.F32.BF16 R152, R160.reuse, R166, R152 ;  /* 0x000000a6a098723c */ /* 0x040fe20000041898 */
[----:B------:R-:W5:Y:S03]  /*c5f0*/  LDSM.16.MT88.4 R164, [R200+0x2100] ;  /* 0x00210000c8a4783b */ /* 0x000f660000004200 */
[C---:B------:R-:W-:Y:S02]  /*c600*/  FMUL.FTZ R58, R0.reuse, R58 ;  /* 0x0000003a003a7220 */ /* 0x040fe40000410000 */
[----:B------:R-:W-:Y:S01]  /*c610*/  FMUL.FTZ R59, R0, R59 ;  /* 0x0000003b003b7220 */ /* 0x000fe20000410000 */
[----:B------:R-:W5:Y:S01]  /*c620*/  MUFU.EX2 R177, R158 ;  /* 0x0000009e00b17308 */ /* 0x000f620000000800 */
[C---:B----4-:R-:W-:Y:S01]  /*c630*/  HMMA.16816.F32.BF16 R36, R160.reuse, R168, R36 ;  /* 0x000000a8a024723c */ /* 0x050fe20000041824 */
[----:B-1----:R-:W-:Y:S03]  /*c640*/  LDSM.16.MT88.4 R12, [R199+0x6100] ;  /* 0x00610000c70c783b */ /* 0x002fe60000004200 */
[C---:B------:R-:W-:Y:S02]  /*c650*/  FMUL.FTZ R60, R2.reuse, R60 ;  /* 0x0000003c023c7220 */ /* 0x040fe40000410000 */
[----:B------:R-:W-:Y:S02]  /*c660*/  FMUL.FTZ R61, R2, R61 ;  /* 0x0000003d023d7220 */ /* 0x000fe40000410000 */
[C---:B------:R-:W-:Y:S01]  /*c670*/  HMMA.16816.F32.BF16 R40, R160.reuse, R170, R40 ;  /* 0x000000aaa028723c */ /* 0x040fe20000041828 */
[----:B------:R-:W1:Y:S01]  /*c680*/  LDSM.16.MT88.4 R168, [R199+0x2100] ;  /* 0x00210000c7a8783b */ /* 0x000e620000004200 */
[----:B------:R-:W-:Y:S02]  /*c690*/  MUFU.EX2 R158, R31 ;  /* 0x0000001f009e7308 */ /* 0x000fe40000000800 */
[C---:B------:R-:W-:Y:S02]  /*c6a0*/  FMUL.FTZ R62, R0.reuse, R62 ;  /* 0x0000003e003e7220 */ /* 0x040fe40000410000 */
[----:B------:R-:W-:Y:S01]  /*c6b0*/  FMUL.FTZ R63, R0, R63 ;  /* 0x0000003f003f7220 */ /* 0x000fe20000410000 */
[----:B--2---:R-:W-:Y:S01]  /*c6c0*/  LDSM.16.MT88.4 R16, [R198+0x900] ;  /* 0x00090000c610783b */ /* 0x004fe20000004200 */
[C---:B---3--:R-:W-:Y:S04]  /*c6d0*/  HMMA.16816.F32.BF16 R44, R160.reuse, R172, R44 ;  /* 0x000000aca02c723c */ /* 0x048fe8000004182c */
[C---:B------:R-:W-:Y:S02]  /*c6e0*/  FMUL.FTZ R64, R2.reuse, R64 ;  /* 0x0000004002407220 */ /* 0x040fe40000410000 */
[----:B------:R-:W-:Y:S02]  /*c6f0*/  FMUL.FTZ R65, R2, R65 ;  /* 0x0000004102417220 */ /* 0x000fe40000410000 */
[C---:B------:R-:W-:Y:S01]  /*c700*/  HMMA.16816.F32.BF16 R48, R160.reuse, R174, R48 ;  /* 0x000000aea030723c */ /* 0x040fe20000041830 */
[----:B------:R-:W2:Y:S03]  /*c710*/  LDSM.16.MT88.4 R172, [R197+0x4100] ;  /* 0x00410000c5ac783b */ /* 0x000ea60000004200 */
[C---:B------:R-:W-:Y:S02]  /*c720*/  FMUL.FTZ R66, R0.reuse, R66 ;  /* 0x0000004200427220 */ /* 0x040fe40000410000 */
[----:B------:R-:W-:Y:S02]  /*c730*/  FMUL.FTZ R67, R0, R67 ;  /* 0x0000004300437220 */ /* 0x000fe40000410000 */
[C---:B------:R-:W-:Y:S01]  /*c740*/  FMUL.FTZ R68, R2.reuse, R68 ;  /* 0x0000004402447220 */ /* 0x040fe20000410000 */
[C---:B-----5:R-:W-:Y:S03]  /*c750*/  HMMA.16816.F32.BF16 R52, R160.reuse, R164, R52 ;  /* 0x000000a4a034723c */ /* 0x060fe60000041834 */
[----:B------:R-:W-:Y:S02]  /*c760*/  FMUL.FTZ R69, R2, R69 ;  /* 0x0000004502457220 */ /* 0x000fe40000410000 */
[C---:B------:R-:W-:Y:S02]  /*c770*/  FMUL.FTZ R70, R0.reuse, R70 ;  /* 0x0000004600467220 */ /* 0x040fe40000410000 */
[----:B------:R-:W-:Y:S01]  /*c780*/  FMUL.FTZ R71, R0, R71 ;  /* 0x0000004700477220 */ /* 0x000fe20000410000 */
[C---:B------:R-:W-:Y:S01]  /*c790*/  HMMA.16816.F32.BF16 R56, R160.reuse, R166, R56 ;  /* 0x000000a6a038723c */ /* 0x040fe20000041838 */
[----:B------:R-:W3:Y:S03]  /*c7a0*/  LDSM.16.MT88.4 R164, [R198+0x4100] ;  /* 0x00410000c6a4783b */ /* 0x000ee60000004200 */
        /* <DEDUP_REMOVED lines=16> */
[C---:B------:R-:W-:Y:S01]  /*c8b0*/  FMUL.FTZ R82, R0.reuse, R82 ;  /* 0x0000005200527220 */ /* 0x040fe20000410000 */
[C---:B---3--:R-:W-:Y:S03]  /*c8c0*/  HMMA.16816.F32.BF16 R76, R160.reuse, R164, R76 ;  /* 0x000000a4a04c723c */ /* 0x048fe6000004184c */
[----:B------:R-:W-:Y:S02]  /*c8d0*/  FMUL.FTZ R83, R0, R83 ;  /* 0x0000005300537220 */ /* 0x000fe40000410000 */
[C---:B------:R-:W-:Y:S02]  /*c8e0*/  FMUL.FTZ R84, R2.reuse, R84 ;  /* 0x0000005402547220 */ /* 0x040fe40000410000 */
[----:B------:R-:W-:Y:S02]  /*c8f0*/  FMUL.FTZ R85, R2, R85 ;  /* 0x0000005502557220 */ /* 0x000fe40000410000 */
[C---:B------:R-:W-:Y:S01]  /*c900*/  FMUL.FTZ R86, R0.reuse, R86 ;  /* 0x0000005600567220 */ /* 0x040fe20000410000 */
[C---:B------:R-:W-:Y:S01]  /*c910*/  HMMA.16816.F32.BF16 R80, R160.reuse, R166, R80 ;  /* 0x000000a6a050723c */ /* 0x040fe20000041850 */
[----:B------:R-:W3:Y:S02]  /*c920*/  LDSM.16.MT88.4 R164, [R197+0x6100] ;  /* 0x00610000c5a4783b */ /* 0x000ee40000004200 */
[----:B------:R-:W-:Y:S02]  /*c930*/  FMUL.FTZ R87, R0, R87 ;  /* 0x0000005700577220 */ /* 0x000fe40000410000 */
[C---:B------:R-:W-:Y:S02]  /*c940*/  FMUL.FTZ R88, R2.reuse, R88 ;  /* 0x0000005802587220 */ /* 0x040fe40000410000 */
[----:B------:R-:W-:Y:S02]  /*c950*/  FMUL.FTZ R89, R2, R89 ;  /* 0x0000005902597220 */ /* 0x000fe40000410000 */
[C---:B------:R-:W-:Y:S01]  /*c960*/  FMUL.FTZ R90, R0.reuse, R90 ;  /* 0x0000005a005a7220 */ /* 0x040fe20000410000 */
[C---:B-1----:R-:W-:Y:S03]  /*c970*/  HMMA.16816.F32.BF16 R84, R160.reuse, R168, R84 ;  /* 0x000000a8a054723c */ /* 0x042fe60000041854 */
[----:B------:R-:W-:Y:S02]  /*c980*/  FMUL.FTZ R91, R0, R91 ;  /* 0x0000005b005b7220 */ /* 0x000fe40000410000 */
[C---:B------:R-:W-:Y:S02]  /*c990*/  FMUL.FTZ R92, R2.reuse, R92 ;  /* 0x0000005c025c7220 */ /* 0x040fe40000410000 */
[----:B------:R-:W-:Y:S02]  /*c9a0*/  FMUL.FTZ R93, R2, R93 ;  /* 0x0000005d025d7220 */ /* 0x000fe40000410000 */
[C---:B------:R-:W-:Y:S01]  /*c9b0*/  FMUL.FTZ R94, R0.reuse, R94 ;  /* 0x0000005e005e7220 */ /* 0x040fe20000410000 */
[C---:B------:R-:W-:Y:S01]  /*c9c0*/  HMMA.16816.F32.BF16 R88, R160.reuse, R170, R88 ;  /* 0x000000aaa058723c */ /* 0x040fe20000041858 */
[----:B------:R-:W1:Y:S02]  /*c9d0*/  LDSM.16.MT88.4 R168, [R198+0x6100] ;  /* 0x00610000c6a8783b */ /* 0x000e640000004200 */
[----:B------:R-:W-:Y:S02]  /*c9e0*/  FMUL.FTZ R95, R0, R95 ;  /* 0x0000005f005f7220 */ /* 0x000fe40000410000 */
[C---:B------:R-:W-:Y:S02]  /*c9f0*/  FMUL.FTZ R96, R2.reuse, R96 ;  /* 0x0000006002607220 */ /* 0x040fe40000410000 */
[----:B------:R-:W-:Y:S02]  /*ca00*/  FMUL.FTZ R97, R2, R97 ;  /* 0x0000006102617220 */ /* 0x000fe40000410000 */
[C---:B------:R-:W-:Y:S01]  /*ca10*/  FMUL.FTZ R98, R0.reuse, R98 ;  /* 0x0000006200627220 */ /* 0x040fe20000410000 */
[C---:B--2---:R-:W-:Y:S03]  /*ca20*/  HMMA.16816.F32.BF16 R92, R160.reuse, R172, R92 ;  /* 0x000000aca05c723c */ /* 0x044fe6000004185c */
[----:B------:R-:W-:Y:S02]  /*ca30*/  FMUL.FTZ R99, R0, R99 ;  /* 0x0000006300637220 */ /* 0x000fe40000410000 */
[C---:B------:R-:W-:Y:S02]  /*ca40*/  FMUL.FTZ R100, R2.reuse, R100 ;  /* 0x0000006402647220 */ /* 0x040fe40000410000 */
[----:B------:R-:W-:Y:S02]  /*ca50*/  FMUL.FTZ R101, R2, R101 ;  /* 0x0000006502657220 */ /* 0x000fe40000410000 */
[C---:B------:R-:W-:Y:S01]  /*ca60*/  FMUL.FTZ R102, R0.reuse, R102 ;  /* 0x0000006600667220 */ /* 0x040fe20000410000 */
[C---:B------:R-:W-:Y:S01]  /*ca70*/  HMMA.16816.F32.BF16 R96, R160.reuse, R174, R96 ;  /* 0x000000aea060723c */ /* 0x040fe20000041860 */
[----:B------:R-:W2:Y:S02]  /*ca80*/  LDSM.16.MT88.4 R172, [R200+0x6100] ;  /* 0x00610000c8ac783b */ /* 0x000ea40000004200 */
[----:B------:R-:W-:Y:S02]  /*ca90*/  FMUL.FTZ R103, R0, R103 ;  /* 0x0000006700677220 */ /* 0x000fe40000410000 */
        /* <DEDUP_REMOVED lines=31> */
[----:B------:R-:W-:Y:S02]  /*cc90*/  LDSM.16.MT88.4 R172, [R198+0x2900] ;  /* 0x00290000c6ac783b */ /* 0x000fe40000004200 */
[----:B------:R-:W-:Y:S02]  /*cca0*/  FMUL.FTZ R127, R0, R127 ;  /* 0x0000007f007f7220 */ /* 0x000fe40000410000 */
[C---:B------:R-:W-:Y:S02]  /*ccb0*/  FMUL.FTZ R128, R2.reuse, R128 ;  /* 0x0000008002807220 */ /* 0x040fe40000410000 */
[----:B------:R-:W-:Y:S02]  /*ccc0*/  FMUL.FTZ R129, R2, R129 ;  /* 0x0000008102817220 */ /* 0x000fe40000410000 */
[C---:B------:R-:W-:Y:S01]  /*ccd0*/  FMUL.FTZ R130, R0.reuse, R130 ;  /* 0x0000008200827220 */ /* 0x040fe20000410000 */
[C---:B------:R-:W-:Y:S03]  /*cce0*/  HMMA.16816.F32.BF16 R124, R160.reuse, R12, R124 ;  /* 0x0000000ca07c723c */ /* 0x040fe6000004187c */
[----:B------:R-:W-:Y:S02]  /*ccf0*/  FMUL.FTZ R131, R0, R131 ;  /* 0x0000008300837220 */ /* 0x000fe40000410000 */
[--C-:B------:R-:W-:Y:S02]  /*cd00*/  FFMA.FTZ R32, R32, c[0x0][0x2d0], -R181.reuse ;  /* 0x0000b40020207a23 */ /* 0x100fe400000108b5 */
[----:B------:R-:W-:Y:S01]  /*cd10*/  F2FP.BF16.PACK_AB R12, R191, R192 ;  /* 0x000000c0bf0c723e */ /* 0x000fe200000010ff */
[----:B------:R-:W-:Y:S01]  /*cd20*/  FFMA.FTZ R33, R33, c[0x0][0x2d0], -R181 ;  /* 0x0000b40021217a23 */ /* 0x000fe200000108b5 */
[----:B------:R-:W-:Y:S01]  /*cd30*/  F2FP.BF16.PACK_AB R13, R179, R180 ;  /* 0x000000b4b30d723e */ /* 0x000fe200000010ff */
[----:B------:R-:W-:Y:S01]  /*cd40*/  HMMA.16816.F32.BF16 R128, R160, R14, R128 ;  /* 0x0000000ea080723c */ /* 0x000fe20000041880 */
[----:B------:R-:W2:Y:S01]  /*cd50*/  LDSM.16.MT88.4 R160, [R199+0x900] ;  /* 0x00090000c7a0783b */ /* 0x000ea20000004200 */
[----:B------:R-:W-:Y:S01]  /*cd60*/  MUFU.EX2 R32, R32 ;  /* 0x0000002000207308 */ /* 0x000fe20000000800 */
[--C-:B------:R-:W-:Y:S02]  /*cd70*/  FFMA.FTZ R34, R34, c[0x0][0x2d0], -R157.reuse ;  /* 0x0000b40022227a23 */ /* 0x100fe4000001089d */
[----:B------:R-:W-:Y:S02]  /*cd80*/  FFMA.FTZ R157, R35, c[0x0][0x2d0], -R157 ;  /* 0x0000b400239d7a23 */ /* 0x000fe4000001089d */
[----:B------:R-:W-:Y:S01]  /*cd90*/  F2FP.BF16.PACK_AB R14, R189, R190 ;  /* 0x000000bebd0e723e */ /* 0x000fe200000010ff */
[----:B------:R-:W-:Y:S01]  /*cda0*/  FFMA.FTZ R2, R2, R244, R226 ;  /* 0x000000f402027223 */ /* 0x000fe200000100e2 */
[----:B------:R-:W-:Y:S03]  /*cdb0*/  F2FP.BF16.PACK_AB R15, R177, R178 ;  /* 0x000000b2b10f723e */ /* 0x000fe600000010ff */
[----:B------:R-:W-:Y:S01]  /*cdc0*/  MUFU.EX2 R33, R33 ;  /* 0x0000002100217308 */ /* 0x000fe20000000800 */
[----:B------:R-:W-:Y:S02]  /*cdd0*/  FFMA.FTZ R0, R0, R245, R185 ;  /* 0x000000f500007223 */ /* 0x000fe400000100b9 */
[----:B------:R-:W-:Y:S01]  /*cde0*/  FADD.FTZ R2, R195, R2 ;  /* 0x00000002c3027221 */ /* 0x000fe20000010000 */
[C---:B---3--:R-:W-:Y:S05]  /*cdf0*/  HMMA.16816.F32.BF16 R4, R12.reuse, R164, R4 ;  /* 0x000000a40c04723c */ /* 0x048fea0000041804 */
[----:B------:R-:W-:Y:S01]  /*ce00*/  FADD.FTZ R0, R184, R0 ;  /* 0x00000000b8007221 */ /* 0x000fe20000010000 */
[----:B------:R-:W-:Y:S01]  /*ce10*/  MUFU.EX2 R34, R34 ;  /* 0x0000002200227308 */ /* 0x000fe20000000800 */
[----:B------:R-:W-:Y:S01]  /*ce20*/  FADD.FTZ R2, R194, R2 ;  /* 0x00000002c2027221 */ /* 0x000fe20000010000 */
[C---:B------:R-:W-:Y:S01]  /*ce30*/  HMMA.16816.F32.BF16 R8, R12.reuse, R166, R8 ;  /* 0x000000a60c08723c */ /* 0x040fe20000041808 */
[----:B------:R-:W3:Y:S03]  /*ce40*/  LDSM.16.MT88.4 R164, [R197+0x2900] ;  /* 0x00290000c5a4783b */ /* 0x000ee60000004200 */
[----:B------:R-:W-:Y:S02]  /*ce50*/  FADD.FTZ R0, R183, R0 ;  /* 0x00000000b7007221 */ /* 0x000fe40000010000 */
[----:B------:R-:W-:Y:S02]  /*ce60*/  FADD.FTZ R2, R193, R2 ;  /* 0x00000002c1027221 */ /* 0x000fe40000010000 */
[C---:B------:R-:W-:Y:S01]  /*ce70*/  HMMA.16816.F32.BF16 R132, R12.reuse, R16, R132 ;  /* 0x000000100c84723c */ /* 0x040fe20000041884 */
[----:B------:R-:W-:Y:S03]  /*ce80*/  MUFU.EX2 R157, R157 ;  /* 0x0000009d009d7308 */ /* 0x000fe60000000800 */
[----:B------:R-:W-:Y:S02]  /*ce90*/  FADD.FTZ R0, R182, R0 ;  /* 0x00000000b6007221 */ /* 0x000fe40000010000 */
[----:B------:R-:W-:Y:S02]  /*cea0*/  FADD.FTZ R2, R192, R2 ;  /* 0x00000002c0027221 */ /* 0x000fe40000010000 */
[C---:B------:R-:W-:Y:S01]  /*ceb0*/  HMMA.16816.F32.BF16 R136, R12.reuse, R18, R136 ;  /* 0x000000120c88723c */ /* 0x040fe20000041888 */
[----:B------:R-:W4:Y:S03]  /*cec0*/  LDSM.16.MT88.4 R16, [R200+0x2900] ;  /* 0x00290000c810783b */ /* 0x000f260000004200 */
[----:B------:R-:W-:Y:S02]  /*ced0*/  FADD.FTZ R0, R180, R0 ;  /* 0x00000000b4007221 */ /* 0x000fe40000010000 */
[----:B------:R-:W-:Y:S02]  /*cee0*/  FADD.FTZ R2, R191, R2 ;  /* 0x00000002bf027221 */ /* 0x000fe40000010000 */
[C---:B-1----:R-:W-:Y:S04]  /*cef0*/  HMMA.16816.F32.BF16 R140, R12.reuse, R168, R140 ;  /* 0x000000a80c8c723c */ /* 0x042fe8000004188c */
[----:B------:R-:W-:Y:S02]  /*cf00*/  FADD.FTZ R0, R179, R0 ;  /* 0x00000000b3007221 */ /* 0x000fe40000010000 */
[----:B------:R-:W-:Y:S02]  /*cf10*/  FADD.FTZ R2, R190, R2 ;  /* 0x00000002be027221 */ /* 0x000fe40000010000 */
[C---:B------:R-:W-:Y:S01]  /*cf20*/  HMMA.16816.F32.BF16 R144, R12.reuse, R170, R144 ;  /* 0x000000aa0c90723c */ /* 0x040fe20000041890 */
[----:B------:R-:W1:Y:S03]  /*cf30*/  LDSM.16.MT88.4 R168, [R199+0x2900] ;  /* 0x00290000c7a8783b */ /* 0x000e660000004200 */
[----:B------:R-:W-:Y:S02]  /*cf40*/  FADD.FTZ R0, R178, R0 ;  /* 0x00000000b2007221 */ /* 0x000fe40000010000 */
[----:B------:R-:W-:Y:S02]  /*cf50*/  FADD.FTZ R2, R189, R2 ;  /* 0x00000002bd027221 */ /* 0x000fe40000010000 */
[C---:B--2---:R-:W-:Y:S04]  /*cf60*/  HMMA.16816.F32.BF16 R148, R12.reuse, R160, R148 ;  /* 0x000000a00c94723c */ /* 0x044fe80000041894 */
[----:B------:R-:W-:Y:S02]  /*cf70*/  FADD.FTZ R0, R177, R0 ;  /* 0x00000000b1007221 */ /* 0x000fe40000010000 */
[----:B------:R-:W-:Y:S02]  /*cf80*/  FADD.FTZ R2, R188, R2 ;  /* 0x00000002bc027221 */ /* 0x000fe40000010000 */
[C---:B------:R-:W-:Y:S01]  /*cf90*/  HMMA.16816.F32.BF16 R152, R12.reuse, R162, R152 ;  /* 0x000000a20c98723c */ /* 0x040fe20000041898 */
[----:B------:R-:W2:Y:S03]  /*cfa0*/  LDSM.16.MT88.4 R160, [R197+0x4900] ;  /* 0x00490000c5a0783b */ /* 0x000ea60000004200 */
[----:B------:R-:W-:Y:S02]  /*cfb0*/  FADD.FTZ R0, R176, R0 ;  /* 0x00000000b0007221 */ /* 0x000fe40000010000 */
[----:B------:R-:W-:Y:S02]  /*cfc0*/  FADD.FTZ R2, R187, R2 ;  /* 0x00000002bb027221 */ /* 0x000fe40000010000 */
[C---:B---3--:R-:W-:Y:S04]  /*cfd0*/  HMMA.16816.F32.BF16 R36, R12.reuse, R164, R36 ;  /* 0x000000a40c24723c */ /* 0x048fe80000041824 */
[----:B------:R-:W-:Y:S04]  /*cfe0*/  FADD.FTZ R2, R186, R2 ;  /* 0x00000002ba027221 */ /* 0x000fe80000010000 */
[C---:B------:R-:W-:Y:S01]  /*cff0*/  HMMA.16816.F32.BF16 R40, R12.reuse, R166, R40 ;  /* 0x000000a60c28723c */ /* 0x040fe20000041828 */
[----:B------:R-:W3:Y:S07]  /*d000*/  LDSM.16.MT88.4 R164, [R198+0x4900] ;  /* 0x00490000c6a4783b */ /* 0x000eee0000004200 */
[C---:B------:R-:W-:Y:S08]  /*d010*/  HMMA.16816.F32.BF16 R44, R12.reuse, R172, R44 ;  /* 0x000000ac0c2c723c */ /* 0x040ff0000004182c */
[C---:B------:R-:W-:Y:S01]  /*d020*/  HMMA.16816.F32.BF16 R48, R12.reuse, R174, R48 ;  /* 0x000000ae0c30723c */ /* 0x040fe20000041830 */
[----:B------:R-:W5:Y:S07]  /*d030*/  LDSM.16.MT88.4 R172, [R200+0x4900] ;  /* 0x00490000c8ac783b */ /* 0x000f6e0000004200 */
[C---:B----4-:R-:W-:Y:S08]  /*d040*/  HMMA.16816.F32.BF16 R52, R12.reuse, R16, R52 ;  /* 0x000000100c34723c */ /* 0x050ff00000041834 */
[C---:B------:R-:W-:Y:S01]  /*d050*/  HMMA.16816.F32.BF16 R56, R12.reuse, R18, R56 ;  /* 0x000000120c38723c */ /* 0x040fe20000041838 */
[----:B------:R-:W4:Y:S07]  /*d060*/  LDSM.16.MT88.4 R16, [R199+0x4900] ;  /* 0x00490000c710783b */ /* 0x000f2e0000004200 */
[C---:B-1----:R-:W-:Y:S08]  /*d070*/  HMMA.16816.F32.BF16 R60, R12.reuse, R168, R60 ;  /* 0x000000a80c3c723c */ /* 0x042ff0000004183c */
[C---:B------:R-:W-:Y:S01]  /*d080*/  HMMA.16816.F32.BF16 R64, R12.reuse, R170, R64 ;  /* 0x000000aa0c40723c */ /* 0x040fe20000041840 */
[----:B------:R-:W-:Y:S07]  /*d090*/  LDSM.16.MT88.4 R168, [R198+0x1100] ;  /* 0x00110000c6a8783b */ /* 0x000fee0000004200 */
[C---:B--2---:R-:W-:Y:S08]  /*d0a0*/  HMMA.16816.F32.BF16 R68, R12.reuse, R160, R68 ;  /* 0x000000a00c44723c */ /* 0x044ff00000041844 */
[C---:B------:R-:W-:Y:S01]  /*d0b0*/  HMMA.16816.F32.BF16 R72, R12.reuse, R162, R72 ;  /* 0x000000a20c48723c */ /* 0x040fe20000041848 */
[----:B------:R-:W1:Y:S07]  /*d0c0*/  LDSM.16.MT88.4 R160, [R197+0x6900] ;  /* 0x00690000c5a0783b */ /* 0x000e6e0000004200 */
[C---:B---3--:R-:W-:Y:S08]  /*d0d0*/  HMMA.16816.F32.BF16 R76, R12.reuse, R164, R76 ;  /* 0x000000a40c4c723c */ /* 0x048ff0000004184c */
[C---:B------:R-:W-:Y:S01]  /*d0e0*/  HMMA.16816.F32.BF16 R80, R12.reuse, R166, R80 ;  /* 0x000000a60c50723c */ /* 0x040fe20000041850 */
[----:B------:R-:W2:Y:S07]  /*d0f0*/  LDSM.16.MT88.4 R164, [R198+0x6900] ;  /* 0x00690000c6a4783b */ /* 0x000eae0000004200 */
[C---:B-----5:R-:W-:Y:S01]  /*d100*/  HMMA.16816.F32.BF16 R84, R12.reuse, R172, R84 ;  /* 0x000000ac0c54723c */ /* 0x060fe20000041854 */
[----:B------:R-:W-:Y:S07]  /*d110*/  MUFU.EX2 R173, R26 ;  /* 0x0000001a00ad7308 */ /* 0x000fee0000000800 */
[C---:B------:R-:W-:Y:S03]  /*d120*/  HMMA.16816.F32.BF16 R88, R12.reuse, R174, R88 ;  /* 0x000000ae0c58723c */ /* 0x040fe60000041858 */
[----:B------:R3:W5:Y:S05]  /*d130*/  MUFU.EX2 R174, R23 ;  /* 0x0000001700ae7308 */ /* 0x00076a0000000800 */
[C---:B----4-:R-:W-:Y:S05]  /*d140*/  HMMA.16816.F32.BF16 R92, R12.reuse, R16, R92 ;  /* 0x000000100c5c723c */ /* 0x050fea000004185c */
[----:B------:R-:W4:Y:S03]  /*d150*/  MUFU.EX2 R175, R25 ;  /* 0x0000001900af7308 */ /* 0x000f260000000800 */
[C---:B------:R-:W-:Y:S01]  /*d160*/  HMMA.16816.F32.BF16 R96, R12.reuse, R18, R96 ;  /* 0x000000120c60723c */ /* 0x040fe20000041860 */
[----:B------:R-:W-:Y:S06]  /*d170*/  LDSM.16.MT88.4 R16, [R199+0x6900] ;  /* 0x00690000c710783b */ /* 0x000fec0000004200 */
[----:B------:R2:W2:Y:S01]  /*d180*/  MUFU.EX2 R172, R27 ;  /* 0x0000001b00ac7308 */ /* 0x0004a20000000800 */
[C---:B-1----:R-:W-:Y:S01]  /*d190*/  HMMA.16816.F32.BF16 R100, R12.reuse, R160, R100 ;  /* 0x000000a00c64723c */ /* 0x042fe20000041864 */
[----:B---3--:R-:W1:Y:S03]  /*d1a0*/  LDSM.16.MT88.4 R20, [R200+0x6900] ;  /* 0x00690000c814783b */ /* 0x008e660000004200 */
[----:B-----5:R-:W-:Y:S04]  /*d1b0*/  FADD.FTZ R0, R174, R0 ;  /* 0x00000000ae007221 */ /* 0x020fe80000010000 */
[C---:B------:R-:W-:Y:S01]  /*d1c0*/  HMMA.16816.F32.BF16 R104, R12.reuse, R162, R104 ;  /* 0x000000a20c68723c */ /* 0x040fe20000041868 */
[----:B------:R-:W3:Y:S03]  /*d1d0*/  LDSM.16.MT88.4 R160, [R197+0x1100] ;  /* 0x00110000c5a0783b */ /* 0x000ee60000004200 */
[----:B------:R-:W-:Y:S02]  /*d1e0*/  FADD.FTZ R0, R173, R0 ;  /* 0x00000000ad007221 */ /* 0x000fe40000010000 */
[----:B----4-:R-:W-:Y:S02]  /*d1f0*/  FADD.FTZ R2, R175, R2 ;  /* 0x00000002af027221 */ /* 0x010fe40000010000 */
[C---:B--2---:R-:W-:Y:S01]  /*d200*/  HMMA.16816.F32.BF16 R108, R12.reuse, R164, R108 ;  /* 0x000000a40c6c723c */ /* 0x044fe2000004186c */
[----:B------:R-:W2:Y:S07]  /*d210*/  LDSM.16.MT88.4 R24, [R200+0x1100] ;  /* 0x00110000c818783b */ /* 0x000eae0000004200 */
[C---:B------:R-:W-:Y:S04]  /*d220*/  HMMA.16816.F32.BF16 R112, R12.reuse, R166, R112 ;  /* 0x000000a60c70723c */ /* 0x040fe80000041870 */
[----:B------:R-:W-:Y:S01]  /*d230*/  FADD.FTZ R0, R172, R0 ;  /* 0x00000000ac007221 */ /* 0x000fe20000010000 */
[----:B------:R-:W-:Y:S03]  /*d240*/  LDSM.16.MT88.4 R164, [R200+0x3100] ;  /* 0x00310000c8a4783b */ /* 0x000fe60000004200 */
[C---:B-1----:R-:W-:Y:S08]  /*d250*/  HMMA.16816.F32.BF16 R116, R12.reuse, R20, R116 ;  /* 0x000000140c74723c */ /* 0x042ff00000041874 */
[C---:B------:R-:W-:Y:S01]  /*d260*/  HMMA.16816.F32.BF16 R120, R12.reuse, R22, R120 ;  /* 0x000000160c78723c */ /* 0x040fe20000041878 */
[----:B------:R-:W-:Y:S07]  /*d270*/  LDSM.16.MT88.4 R20, [R197+0x3100] ;  /* 0x00310000c514783b */ /* 0x000fee0000004200 */
[C---:B------:R-:W-:Y:S08]  /*d280*/  HMMA.16816.F32.BF16 R124, R12.reuse, R16, R124 ;  /* 0x000000100c7c723c */ /* 0x040ff0000004187c */
[----:B------:R-:W-:Y:S01]  /*d290*/  HMMA.16816.F32.BF16 R128, R12, R18, R128 ;  /* 0x000000120c80723c */ /* 0x000fe20000041880 */
[----:B------:R-:W1:Y:S06]  /*d2a0*/  LDSM.16.MT88.4 R16, [R199+0x1100] ;  /* 0x00110000c710783b */ /* 0x000e6c0000004200 */
[----:B------:R-:W-:Y:S02]  /*d2b0*/  F2FP.BF16.PACK_AB R12, R187, R188 ;  /* 0x000000bcbb0c723e */ /* 0x000fe400000010ff */
[----:B------:R-:W-:Y:S03]  /*d2c0*/  F2FP.BF16.PACK_AB R13, R174, R176 ;  /* 0x000000b0ae0d723e */ /* 0x000fe600000010ff */
[----:B------:R-:W-:Y:S02]  /*d2d0*/  F2FP.BF16.PACK_AB R14, R175, R186 ;  /* 0x000000baaf0e723e */ /* 0x000fe400000010ff */
[----:B------:R-:W-:Y:S07]  /*d2e0*/  F2FP.BF16.PACK_AB R15, R172, R173 ;  /* 0x000000adac0f723e */ /* 0x000fee00000010ff */
[C---:B---3--:R-:W-:Y:S08]  /*d2f0*/  HMMA.16816.F32.BF16 R4, R12.reuse, R160, R4 ;  /* 0x000000a00c04723c */ /* 0x048ff00000041804 */
[C---:B------:R-:W-:Y:S01]  /*d300*/  HMMA.16816.F32.BF16 R8, R12.reuse, R162, R8 ;  /* 0x000000a20c08723c */ /* 0x040fe20000041808 */
[----:B------:R-:W3:Y:S07]  /*d310*/  LDSM.16.MT88.4 R160, [R198+0x3100] ;  /* 0x00310000c6a0783b */ /* 0x000eee0000004200 */
[C---:B------:R-:W-:Y:S01]  /*d320*/  HMMA.16816.F32.BF16 R132, R12.reuse, R168, R132 ;  /* 0x000000a80c84723c */ /* 0x040fe20000041884 */
[----:B------:R-:W4:Y:S07]  /*d330*/  MUFU.EX2 R169, R28 ;  /* 0x0000001c00a97308 */ /* 0x000f2e0000000800 */
[C---:B------:R-:W-:Y:S03]  /*d340*/  HMMA.16816.F32.BF16 R136, R12.reuse, R170, R136 ;  /* 0x000000aa0c88723c */ /* 0x040fe60000041888 */
[----:B------:R5:W3:Y:S05]  /*d350*/  MUFU.EX2 R168, R29 ;  /* 0x0000001d00a87308 */ /* 0x000aea0000000800 */
[C---:B--2---:R-:W-:Y:S08]  /*d360*/  HMMA.16816.F32.BF16 R140, R12.reuse, R24, R140 ;  /* 0x000000180c8c723c */ /* 0x044ff0000004188c */
[C---:B------:R-:W-:Y:S01]  /*d370*/  HMMA.16816.F32.BF16 R144, R12.reuse, R26, R144 ;  /* 0x0000001a0c90723c */ /* 0x040fe20000041890 */
[----:B------:R-:W2:Y:S03]  /*d380*/  LDSM.16.MT88.4 R24, [R199+0x3100] ;  /* 0x00310000c718783b */ /* 0x000ea60000004200 */
[----:B----4-:R-:W-:Y:S04]  /*d390*/  FADD.FTZ R2, R169, R2 ;  /* 0x00000002a9027221 */ /* 0x010fe80000010000 */
[C---:B-1----:R-:W-:Y:S01]  /*d3a0*/  HMMA.16816.F32.BF16 R148, R12.reuse, R16, R148 ;  /* 0x000000100c94723c */ /* 0x042fe20000041894 */
[----:B-----5:R-:W-:Y:S07]  /*d3b0*/  LDSM.16.MT88.4 R28, [R199+0x7100] ;  /* 0x00710000c71c783b */ /* 0x020fee0000004200 */
[C---:B------:R-:W-:Y:S01]  /*d3c0*/  HMMA.16816.F32.BF16 R152, R12.reuse, R18, R152 ;  /* 0x000000120c98723c */ /* 0x040fe20000041898 */
[----:B------:R-:W1:Y:S07]  /*d3d0*/  LDSM.16.MT88.4 R16, [R197+0x5100] ;  /* 0x00510000c510783b */ /* 0x000e6e0000004200 */
[C---:B------:R-:W-:Y:S08]  /*d3e0*/  HMMA.16816.F32.BF16 R36, R12.reuse, R20, R36 ;  /* 0x000000140c24723c */ /* 0x040ff00000041824 */
[C---:B------:R-:W-:Y:S01]  /*d3f0*/  HMMA.16816.F32.BF16 R40, R12.reuse, R22, R40 ;  /* 0x000000160c28723c */ /* 0x040fe20000041828 */
[----:B------:R-:W4:Y:S07]  /*d400*/  LDSM.16.MT88.4 R20, [R198+0x5100] ;  /* 0x00510000c614783b */ /* 0x000f2e0000004200 */
[C---:B---3--:R-:W-:Y:S08]  /*d410*/  HMMA.16816.F32.BF16 R44, R12.reuse, R160, R44 ;  /* 0x000000a00c2c723c */ /* 0x048ff0000004182c */
[C---:B------:R-:W-:Y:S01]  /*d420*/  HMMA.16816.F32.BF16 R48, R12.reuse, R162, R48 ;  /* 0x000000a20c30723c */ /* 0x040fe20000041830 */
[----:B------:R-:W3:Y:S07]  /*d430*/  LDSM.16.MT88.4 R160, [R200+0x5100] ;  /* 0x00510000c8a0783b */ /* 0x000eee0000004200 */
[C---:B------:R-:W-:Y:S08]  /*d440*/  HMMA.16816.F32.BF16 R52, R12.reuse, R164, R52 ;  /* 0x000000a40c34723c */ /* 0x040ff00000041834 */
[C---:B------:R-:W-:Y:S01]  /*d450*/  HMMA.16816.F32.BF16 R56, R12.reuse, R166, R56 ;  /* 0x000000a60c38723c */ /* 0x040fe20000041838 */
[----:B------:R-:W5:Y:S07]  /*d460*/  LDSM.16.MT88.4 R164, [R199+0x5100] ;  /* 0x00510000c7a4783b */ /* 0x000f6e0000004200 */
[C---:B--2---:R-:W-:Y:S08]  /*d470*/  HMMA.16816.F32.BF16 R60, R12.reuse, R24, R60 ;  /* 0x000000180c3c723c */ /* 0x044ff0000004183c */
[C---:B------:R-:W-:Y:S01]  /*d480*/  HMMA.16816.F32.BF16 R64, R12.reuse, R26, R64 ;  /* 0x0000001a0c40723c */ /* 0x040fe20000041840 */
[----:B------:R-:W-:Y:S07]  /*d490*/  LDSM.16.MT88.4 R24, [R200+0x7100] ;  /* 0x00710000c818783b */ /* 0x000fee0000004200 */
[C---:B-1----:R-:W-:Y:S08]  /*d4a0*/  HMMA.16816.F32.BF16 R68, R12.reuse, R16, R68 ;  /* 0x000000100c44723c */ /* 0x042ff00000041844 */
[C---:B------:R-:W-:Y:S01]  /*d4b0*/  HMMA.16816.F32.BF16 R72, R12.reuse, R18, R72 ;  /* 0x000000120c48723c */ /* 0x040fe20000041848 */
[----:B------:R-:W1:Y:S07]  /*d4c0*/  LDSM.16.MT88.4 R16, [R197+0x7100] ;  /* 0x00710000c510783b */ /* 0x000e6e0000004200 */
[C---:B----4-:R-:W-:Y:S08]  /*d4d0*/  HMMA.16816.F32.BF16 R76, R12.reuse, R20, R76 ;  /* 0x000000140c4c723c */ /* 0x050ff0000004184c */
[C---:B------:R-:W-:Y:S01]  /*d4e0*/  HMMA.16816.F32.BF16 R80, R12.reuse, R22, R80 ;  /* 0x000000160c50723c */ /* 0x040fe20000041850 */
[----:B------:R-:W2:Y:S07]  /*d4f0*/  LDSM.16.MT88.4 R20, [R198+0x7100] ;  /* 0x00710000c614783b */ /* 0x000eae0000004200 */
[C---:B---3--:R-:W-:Y:S08]  /*d500*/  HMMA.16816.F32.BF16 R84, R12.reuse, R160, R84 ;  /* 0x000000a00c54723c */ /* 0x048ff00000041854 */
[C---:B------:R-:W-:Y:S08]  /*d510*/  HMMA.16816.F32.BF16 R88, R12.reuse, R162, R88 ;  /* 0x000000a20c58723c */ /* 0x040ff00000041858 */
        /* <DEDUP_REMOVED lines=11> */
[----:B------:R-:W4:Y:S07]  /*d5d0*/  LDSM.16.MT88.4 R24, [R199+0x1900] ;  /* 0x00190000c718783b */ /* 0x000f2e0000004200 */
[C---:B------:R-:W-:Y:S08]  /*d5e0*/  HMMA.16816.F32.BF16 R124, R12.reuse, R28, R124 ;  /* 0x0000001c0c7c723c */ /* 0x040ff0000004187c */
[----:B------:R-:W-:Y:S07]  /*d5f0*/  HMMA.16816.F32.BF16 R128, R12, R30, R128 ;  /* 0x0000001e0c80723c */ /* 0x000fee0000041880 */
[----:B------:R-:W-:Y:S02]  /*d600*/  F2FP.BF16.PACK_AB R12, R168, R169 ;  /* 0x000000a9a80c723e */ /* 0x000fe400000010ff */
[----:B------:R-:W-:Y:S03]  /*d610*/  F2FP.BF16.PACK_AB R13, R158, R159 ;  /* 0x0000009f9e0d723e */ /* 0x000fe600000010ff */
[----:B------:R-:W-:Y:S02]  /*d620*/  F2FP.BF16.PACK_AB R14, R33, R32 ;  /* 0x00000020210e723e */ /* 0x000fe400000010ff */
[----:B------:R-:W-:Y:S07]  /*d630*/  F2FP.BF16.PACK_AB R15, R157, R34 ;  /* 0x000000229d0f723e */ /* 0x000fee00000010ff */
[C---:B---3--:R-:W-:Y:S01]  /*d640*/  HMMA.16816.F32.BF16 R160, R12.reuse, R164, R4 ;  /* 0x000000a40ca0723c */ /* 0x048fe20000041804 */
[----:B------:R-:W3:Y:S07]  /*d650*/  LDSM.16.MT88.4 R4, [R197+0x3900] ;  /* 0x00390000c504783b */ /* 0x000eee0000004200 */
        /* <DEDUP_REMOVED lines=11> */
[C---:B---3--:R-:W-:Y:S08]  /*d710*/  HMMA.16816.F32.BF16 R36, R12.reuse, R4, R36 ;  /* 0x000000040c24723c */ /* 0x048ff00000041824 */
[C---:B------:R-:W-:Y:S01]  /*d720*/  HMMA.16816.F32.BF16 R40, R12.reuse, R6, R40 ;  /* 0x000000060c28723c */ /* 0x040fe20000041828 */
[----:B------:R-:W3:Y:S07]  /*d730*/  LDSM.16.MT88.4 R4, [R198+0x5900] ;  /* 0x00590000c604783b */ /* 0x000eee0000004200 */
[C---:B-----5:R-:W-:Y:S08]  /*d740*/  HMMA.16816.F32.BF16 R44, R12.reuse, R8, R44 ;  /* 0x000000080c2c723c */ /* 0x060ff0000004182c */
        /* <DEDUP_REMOVED lines=18> */
[C---:B------:R-:W-:Y:S08]  /*d870*/  HMMA.16816.F32.BF16 R96, R12.reuse, R18, R96 ;  /* 0x000000120c60723c */ /* 0x040ff00000041860 */
[C---:B--2---:R-:W-:Y:S08]  /*d880*/  HMMA.16816.F32.BF16 R100, R12.reuse, R20, R100 ;  /* 0x000000140c64723c */ /* 0x044ff00000041864 */
[C---:B------:R-:W-:Y:S08]  /*d890*/  HMMA.16816.F32.BF16 R104, R12.reuse, R22, R104 ;  /* 0x000000160c68723c */ /* 0x040ff00000041868 */
[C---:B----4-:R-:W-:Y:S08]  /*d8a0*/  HMMA.16816.F32.BF16 R108, R12.reuse, R24, R108 ;  /* 0x000000180c6c723c */ /* 0x050ff0000004186c */
[C---:B------:R-:W-:Y:S08]  /*d8b0*/  HMMA.16816.F32.BF16 R112, R12.reuse, R26, R112 ;  /* 0x0000001a0c70723c */ /* 0x040ff00000041870 */
[C---:B---3--:R-:W-:Y:S07]  /*d8c0*/  HMMA.16816.F32.BF16 R116, R12.reuse, R4, R116 ;  /* 0x000000040c74723c */ /* 0x048fee0000041874 */
[----:B------:R-:W-:Y:S01]  /*d8d0*/  FADD.FTZ R4, R159, R0 ;  /* 0x000000009f047221 */ /* 0x000fe20000010000 */
[C---:B------:R-:W-:Y:S04]  /*d8e0*/  HMMA.16816.F32.BF16 R120, R12.reuse, R6, R120 ;  /* 0x000000060c78723c */ /* 0x040fe80000041878 */
[----:B------:R-:W-:Y:S02]  /*d8f0*/  FADD.FTZ R0, R168, R2 ;  /* 0x00000002a8007221 */ /* 0x000fe40000010000 */
[----:B------:R-:W-:Y:S01]  /*d900*/  FADD.FTZ R4, R158, R4 ;  /* 0x000000049e047221 */ /* 0x000fe20000010000 */
[----:B------:R-:W-:Y:S01]  /*d910*/  MOV R158, R3 ;  /* 0x00000003009e7202 */ /* 0x000fe20000000f00 */
[C---:B-----5:R-:W-:Y:S04]  /*d920*/  HMMA.16816.F32.BF16 R124, R12.reuse, R8, R124 ;  /* 0x000000080c7c723c */ /* 0x060fe8000004187c */
[----:B------:R-:W-:Y:S02]  /*d930*/  FADD.FTZ R2, R32, R0 ;  /* 0x0000000020027221 */ /* 0x000fe40000010000 */
[----:B------:R-:W-:Y:S02]  /*d940*/  FADD.FTZ R0, R34, R4 ;  /* 0x0000000422007221 */ /* 0x000fe40000010000 */
[----:B------:R-:W-:Y:S04]  /*d950*/  HMMA.16816.F32.BF16 R128, R12, R10, R128 ;  /* 0x0000000a0c80723c */ /* 0x000fe80000041880 */
[----:B------:R-:W-:Y:S02]  /*d960*/  FADD.FTZ R244, R33, R2 ;  /* 0x0000000221f47221 */ /* 0x000fe40000010000 */
[----:B------:R-:W-:Y:S01]  /*d970*/  FADD.FTZ R245, R157, R0 ;  /* 0x000000009df57221 */ /* 0x000fe20000010000 */
[----:B------:R-:W-:Y:S01]  /*d980*/  MOV R157, R156 ;  /* 0x0000009c009d7202 */ /* 0x000fe20000000f00 */
[----:B------:R-:W-:-:S05]  /*d990*/  @P0 BRA `(.L_x_1618) ;  /* 0xffffcd4000000947 */ /* 0x000fca000383ffff */
.L_x_1617:
[----:B------:R-:W-:-:S13]  /*d9a0*/  ISETP.GE.AND P0, PT, R223, R233, PT ;  /* 0x000000e9df00720c */ /* 0x000fda0003f06270 */
[----:B------:R-:W-:Y:S05]  /*d9b0*/  @!P0 BRA `(.L_x_1619) ;  /* 0x00003f5000008947 */ /* 0x000fea0003800000 */
[----:B------:R-:W2:Y:S01]  /*d9c0*/  LDL.64 R6, [R1+0x30] ;  /* 0x0000300001067983 */ /* 0x000ea20000100a00 */
[----:B------:R-:W-:-:S03]  /*d9d0*/  ULDC.64 UR4, c[0x0][0x208] ;  /* 0x0000820000047ab9 */ /* 0x000fc60000000a00 */
[----:B------:R-:W2:Y:S04]  /*d9e0*/  LDL.64 R4, [R1+0x18] ;  /* 0x0000180001047983 */ /* 0x000ea80000100a00 */
[----:B------:R-:W3:Y:S04]  /*d9f0*/  LDL.64 R10, [R1+0x28] ;  /* 0x00002800010a7983 */ /* 0x000ee80000100a00 */
[----:B------:R-:W4:Y:S01]  /*da00*/  LDL.64 R8, [R1+0x20] ;  /* 0x0000200001087983 */ /* 0x000f220000100a00 */
[----:B------:R-:W-:Y:S01]  /*da10*/  MOV R158, R3 ;  /* 0x00000003009e7202 */ /* 0x000fe20000000f00 */
[----:B------:R-:W-:Y:S01]  /*da20*/  IMAD.MOV.U32 R157, RZ, RZ, R156 ;  /* 0x000000ffff9d7224 */ /* 0x000fe200078e009c */
[----:B------:R-:W-:-:S02]  /*da30*/  USHF.L.U64.HI UR5, UR4, 0x5, UR5 ;  /* 0x0000000504057899 */ /* 0x000fc40008010205 */
[----:B------:R-:W-:Y:S01]  /*da40*/  USHF.L.U32 UR4, UR4, 0x5, URZ ;  /* 0x0000000504047899 */ /* 0x000fe2000800063f */
[----:B--2---:R-:W-:-:S05]  /*da50*/  MOV R4, R6 ;  /* 0x0000000600047202 */ /* 0x004fca0000000f00 */
[----:B------:R1:W-:Y:S01]  /*da60*/  STL.64 [R1+0x18], R4 ;  /* 0x0000180401007387 */ /* 0x0003e20000100a00 */
[C---:B------:R-:W-:Y:S02]  /*da70*/  IADD3 R230, P6, R6.reuse, 0x40, RZ ;  /* 0x0000004006e67810 */ /* 0x040fe40007fde0ff */
[C---:B------:R-:W-:Y:S02]  /*da80*/  IADD3 R226, P0, R6.reuse, 0xc0, RZ ;  /* 0x000000c006e27810 */ /* 0x040fe40007f1e0ff */
[----:B------:R-:W-:Y:S01]  /*da90*/  IADD3 R228, P5, R6, 0x80, RZ ;  /* 0x0000008006e47810 */ /* 0x000fe20007fbe0ff */
[--C-:B------:R-:W-:Y:S01]  /*daa0*/  IMAD.X R231, RZ, RZ, R5.reuse, P6 ;  /* 0x000000ffffe77224 */ /* 0x100fe200030e0605 */
[C---:B---3--:R-:W-:Y:S01]  /*dab0*/  IADD3 R248, P6, R10.reuse, 0x40, RZ ;  /* 0x000000400af87810 */ /* 0x048fe20007fde0ff */
[--C-:B------:R-:W-:Y:S01]  /*dac0*/  IMAD.X R227, RZ, RZ, R5.reuse, P0 ;  /* 0x000000ffffe37224 */ /* 0x100fe200000e0605 */
[C---:B------:R-:W-:Y:S01]  /*dad0*/  IADD3 R241, P0, R10.reuse, 0xc0, RZ ;  /* 0x000000c00af17810 */ /* 0x040fe20007f1e0ff */
[----:B------:R-:W-:Y:S01]  /*dae0*/  IMAD.X R229, RZ, RZ, R5, P5 ;  /* 0x000000ffffe57224 */ /* 0x000fe200028e0605 */
[----:B------:R-:W-:Y:S01]  /*daf0*/  IADD3 R243, P5, R10, 0x80, RZ ;  /* 0x000000800af37810 */ /* 0x000fe20007fbe0ff */
[----:B----4-:R-:W-:-:S02]  /*db00*/  IMAD.X R247, RZ, RZ, R9, P6 ;  /* 0x000000fffff77224 */ /* 0x010fc400030e0609 */
[----:B------:R-:W-:Y:S01]  /*db10*/  IMAD.X R240, RZ, RZ, R9, P0 ;  /* 0x000000fffff07224 */ /* 0x000fe200000e0609 */
[----:B------:R-:W-:Y:S02]  /*db20*/  IADD3.X R242, RZ, R9, RZ, P5, !PT ;  /* 0x00000009fff27210 */ /* 0x000fe40002ffe4ff */
.L_x_1628:
[----:B------:R-:W2:Y:S01]  /*db30*/  LDL.64 R24, [R1+0x18] ;  /* 0x0000180001187983 */ /* 0x000ea20000100a00 */
[----:B------:R-:W-:Y:S04]  /*db40*/  DEPBAR.LE SB0, 0x0 ;  /* 0x000080000000791a */ /* 0x000fe80000000000 */
[----:B------:R-:W3:Y:S01]  /*db50*/  LDL.64 R16, [R1+0x30] ;  /* 0x0000300001107983 */ /* 0x000ee20000100a00 */
[----:B------:R-:W-:Y:S01]  /*db60*/  IMAD.MOV.U32 R2, RZ, RZ, 0x6 ;  /* 0x00000006ff027424 */ /* 0x000fe200078e00ff */
[----:B-1----:R-:W-:Y:S01]  /*db70*/  SHF.R.S32.HI R4, RZ, 0x1f, R223 ;  /* 0x0000001fff047819 */ /* 0x002fe200000114df */
[----:B------:R-:W-:Y:S02]  /*db80*/  IMAD.MOV.U32 R0, RZ, RZ, c[0x0][0x208] ;  /* 0x00008200ff007624 */ /* 0x000fe400078e00ff */
[----:B------:R-:W-:Y:S01]  /*db90*/  BAR.SYNC.DEFER_BLOCKING 0x0 ;  /* 0x0000000000007b1d */ /* 0x000fe20000010000 */
[----:B------:R-:W-:Y:S02]  /*dba0*/  IMAD.MOV.U32 R18, RZ, RZ, c[0x0][0x208] ;  /* 0x00008200ff127624 */ /* 0x000fe400078e00ff */
[----:B------:R-:W-:Y:S01]  /*dbb0*/  SHF.L.U64.HI R0, R0, R2, c[0x0][0x20c] ;  /* 0x0000830000007619 */ /* 0x000fe20000010202 */
[----:B------:R-:W-:Y:S02]  /*dbc0*/  IMAD.MOV.U32 R238, RZ, RZ, c[0x0][0x1e0] ;  /* 0x00007800ffee7624 */ /* 0x000fe400078e00ff */
[----:B------:R-:W-:Y:S02]  /*dbd0*/  IMAD.SHL.U32 R18, R18, 0x40, RZ ;  /* 0x0000004012127824 */ /* 0x000fe400078e00ff */
[----:B------:R-:W-:Y:S02]  /*dbe0*/  IMAD R0, R0, R223, RZ ;  /* 0x000000df00007224 */ /* 0x000fe400078e02ff */
[CC--:B------:R-:W-:Y:S04]  /*dbf0*/  IMAD.WIDE.U32 R12, R223.reuse, R18.reuse, UR4 ;  /* 0x00000004df0c7e25 */ /* 0x0c0fe8000f8e0012 */
[-C--:B------:R-:W-:Y:S02]  /*dc00*/  IMAD R0, R4, R18.reuse, R0 ;  /* 0x0000001204007224 */ /* 0x080fe400078e0200 */
[CC--:B------:R-:W-:Y:S04]  /*dc10*/  IMAD.WIDE.U32 R4, R223.reuse, R18.reuse, R230 ;  /* 0x00000012df047225 */ /* 0x0c0fe800078e00e6 */
[C---:B------:R-:W-:Y:S01]  /*dc20*/  IMAD.WIDE.U32 R6, R223.reuse, R18, R228 ;  /* 0x00000012df067225 */ /* 0x040fe200078e00e4 */
[----:B------:R-:W-:Y:S03]  /*dc30*/  LDSM.16.M88.4 R32, [R203+0x10100] ;  /* 0x01010000cb20783b */ /* 0x000fe60000000200 */
[----:B------:R-:W-:Y:S01]  /*dc40*/  IMAD.IADD R7, R0, 0x1, R7 ;  /* 0x0000000100077824 */ /* 0x000fe200078e0207 */
[----:B------:R-:W-:Y:S01]  /*dc50*/  LEA R22, P6, R6, c[0x0][0x1f8], 0x1 ;  /* 0x00007e0006167a11 */ /* 0x000fe200078c08ff */
[----:B------:R-:W-:Y:S01]  /*dc60*/  IMAD.SHL.U32 R238, R238, 0x20, RZ ;  /* 0x00000020eeee7824 */ /* 0x000fe200078e00ff */
[----:B------:R-:W1:Y:S02]  /*dc70*/  LDSM.16.M88.4 R8, [R196+0x8100] ;  /* 0x00810000c408783b */ /* 0x000e640000000200 */
[----:B------:R-:W-:Y:S01]  /*dc80*/  LEA.HI.X R23, R6, c[0x0][0x1fc], R7, 0x1, P6 ;  /* 0x00007f0006177a11 */ /* 0x000fe200030f0c07 */
[----:B------:R-:W-:Y:S02]  /*dc90*/  IMAD.MOV.U32 R232, RZ, RZ, 0x5 ;  /* 0x00000005ffe87424 */ /* 0x000fe400078e00ff */
[----:B------:R-:W-:Y:S01]  /*dca0*/  IMAD.MOV.U32 R224, RZ, RZ, c[0x0][0x1e0] ;  /* 0x00007800ffe07624 */ /* 0x000fe200078e00ff */
[----:B------:R-:W-:Y:S04]  /*dcb0*/  LDSM.16.M88.4 R168, [R196+0x9900] ;  /* 0x00990000c4a8783b */ /* 0x000fe80000000200 */
[----:B------:R-:W-:Y:S01]  /*dcc0*/  SHF.L.U64.HI R224, R224, R232, c[0x0][0x1e4] ;  /* 0x00007900e0e07619 */ /* 0x000fe200000102e8 */
[----:B------:R-:W-:Y:S05]  /*dcd0*/  LDSM.16.M88.4 R172, [R204+0x10100] ;  /* 0x01010000ccac783b */ /* 0x000fea0000000200 */
[----:B------:R-:W-:Y:S05]  /*dce0*/  LDSM.16.M88.4 R176, [R207] ;  /* 0x00000000cfb0783b */ /* 0x000fea0000000200 */
[----:B------:R-:W-:Y:S05]  /*dcf0*/  LDSM.16.M88.4 R180, [R222] ;  /* 0x00000000deb4783b */ /* 0x000fea0000000200 */
[----:B------:R-:W-:Y:S05]  /*dd00*/  LDSM.16.M88.4 R184, [R221] ;  /* 0x00000000ddb8783b */ /* 0x000fea0000000200 */
[----:B------:R-:W-:Y:S05]  /*dd10*/  LDSM.16.M88.4 R188, [R220] ;  /* 0x00000000dcbc783b */ /* 0x000fea0000000200 */
[----:B------:R-:W4:Y:S05]  /*dd20*/  LDL R159, [R1+0x3c] ;  /* 0x00003c00019f7983 */ /* 0x000f2a0000100800 */
[----:B------:R-:W5:Y:S05]  /*dd30*/  LDL.64 R234, [R1+0x20] ;  /* 0x0000200001ea7983 */ /* 0x000f6a0000100a00 */
[----:B------:R-:W5:Y:S01]  /*dd40*/  LDL.64 R236, [R1+0x28] ;  /* 0x0000280001ec7983 */ /* 0x000f620000100a00 */
[-C--:B--2---:R-:W-:Y:S04]  /*dd50*/  IMAD.WIDE.U32 R2, R223, R18.reuse, R24 ;  /* 0x00000012df027225 */ /* 0x084fe800078e0018 */
[----:B------:R-:W-:Y:S01]  /*dd60*/  IMAD.IADD R3, R3, 0x1, R0 ;  /* 0x0000000103037824 */ /* 0x000fe200078e0200 */
[C---:B------:R-:W-:Y:S04]  /*dd70*/  LEA R20, P0, R2.reuse, c[0x0][0x1f8], 0x1 ;  /* 0x00007e0002147a11 */ /* 0x040fe800078008ff */
[----:B------:R-:W-:Y:S01]  /*dd80*/  LEA.HI.X R21, R2, c[0x0][0x1fc], R3, 0x1, P0 ;  /* 0x00007f0002157a11 */ /* 0x000fe200000f0c03 */
[----:B------:R-:W-:Y:S01]  /*dd90*/  IMAD.IADD R2, R0, 0x1, R5 ;  /* 0x0000000100027824 */ /* 0x000fe200078e0205 */
[C---:B------:R-:W-:Y:S04]  /*dda0*/  LEA R14, P0, R4.reuse, c[0x0][0x1f8], 0x1 ;  /* 0x00007e00040e7a11 */ /* 0x040fe800078008ff */
[----:B------:R-:W-:Y:S01]  /*ddb0*/  LEA.HI.X R15, R4, c[0x0][0x1fc], R2, 0x1, P0 ;  /* 0x00007f00040f7a11 */ /* 0x000fe200000f0c02 */
[----:B------:R-:W-:Y:S01]  /*ddc0*/  IMAD.WIDE.U32 R4, R223, R18, R226 ;  /* 0x00000012df047225 */ /* 0x000fe200078e00e2 */
[-C--:B---3--:R-:W-:Y:S02]  /*ddd0*/  IADD3 R3, P0, R16, R12.reuse, RZ ;  /* 0x0000000c10037210 */ /* 0x088fe40007f1e0ff */
[----:B------:R-:W2:Y:S01]  /*dde0*/  LDSM.16.M88.4 R16, [R196+0x8900] ;  /* 0x00890000c410783b */ /* 0x000ea20000000200 */
[----:B------:R-:W-:Y:S01]  /*ddf0*/  IMAD.IADD R2, R0, 0x1, R13 ;  /* 0x0000000100027824 */ /* 0x000fe200078e020d */
[----:B------:R-:W-:Y:S01]  /*de00*/  LEA R28, P5, R4, c[0x0][0x1f8], 0x1 ;  /* 0x00007e00041c7a11 */ /* 0x000fe200078a08ff */
[----:B------:R-:W-:Y:S02]  /*de10*/  IMAD.IADD R0, R0, 0x1, R5 ;  /* 0x0000000100007824 */ /* 0x000fe400078e0205 */
[----:B------:R-:W-:Y:S01]  /*de20*/  IMAD.X R5, R2, 0x1, R25, P0 ;  /* 0x0000000102057824 */ /* 0x000fe200000e0619 */
[C---:B------:R-:W-:Y:S01]  /*de30*/  LEA R192, P0, R3.reuse, c[0x0][0x1f8], 0x1 ;  /* 0x00007e0003c07a11 */ /* 0x040fe200078008ff */
[----:B------:R-:W3:Y:S01]  /*de40*/  LDSM.16.M88.4 R24, [R196+0x9100] ;  /* 0x00910000c418783b */ /* 0x000ee20000000200 */
[----:B------:R-:W-:Y:S02]  /*de50*/  LEA.HI.X R29, R4, c[0x0][0x1fc], R0, 0x1, P5 ;  /* 0x00007f00041d7a11 */ /* 0x000fe400028f0c00 */
[----:B------:R-:W-:Y:S02]  /*de60*/  LEA.HI.X R193, R3, c[0x0][0x1fc], R5, 0x1, P0 ;  /* 0x00007f0003c17a11 */ /* 0x000fe400000f0c05 */
[----:B------:R-:W-:Y:S01]  /*de70*/  @!PT LDS RZ, [RZ] ;  /* 0x00000000fffff984 */ /* 0x000fe20000000800 */
[----:B------:R-:W-:Y:S01]  /*de80*/  @!PT LDS RZ, [RZ] ;  /* 0x00000000fffff984 */ /* 0x000fe20000000800 */
[----:B------:R-:W-:Y:S01]  /*de90*/  @!PT LDS RZ, [RZ] ;  /* 0x00000000fffff984 */ /* 0x000fe20000000800 */
[----:B------:R3:W-:Y:S01]  /*dea0*/  LDGSTS.E.BYPASS.LTC128B.128 [R225+0x100], [R20.64], !P4 ;  /* 0x0010000014e17fae */ /* 0x0007e2000e101d4c */
[-C--:B------:R-:W-:Y:S02]  /*deb0*/  IADD3 R0, P6, R230, R12.reuse, RZ ;  /* 0x0000000ce6007210 */ /* 0x080fe40007fde0ff */
[-C--:B------:R-:W-:Y:S02]  /*dec0*/  IADD3 R3, P5, R228, R12.reuse, RZ ;  /* 0x0000000ce4037210 */ /* 0x080fe40007fbe0ff */
[----:B------:R-:W-:Y:S01]  /*ded0*/  IADD3 R12, P0, R226, R12, RZ ;  /* 0x0000000ce20c7210 */ /* 0x000fe20007f1e0ff */
[----:B------:R2:W-:Y:S01]  /*dee0*/  LDGSTS.E.BYPASS.LTC128B.128 [R225+0x2100], [R14.64], !P3 ;  /* 0x021000000ee17fae */ /* 0x0005e2000d901d4c */
[----:B------:R-:W-:Y:S01]  /*def0*/  IMAD.X R5, R2, 0x1, R231, P6 ;  /* 0x0000000102057824 */ /* 0x000fe200030e06e7 */
[----:B------:R-:W-:Y:S01]  /*df00*/  LEA R30, P6, R0, c[0x0][0x1f8], 0x1 ;  /* 0x00007e00001e7a11 */ /* 0x000fe200078c08ff */
[C---:B------:R-:W-:Y:S01]  /*df10*/  IMAD.X R6, R2.reuse, 0x1, R229, P5 ;  /* 0x0000000102067824 */ /* 0x040fe200028e06e5 */
[C---:B------:R-:W-:Y:S01]  /*df20*/  LEA R194, P5, R3.reuse, c[0x0][0x1f8], 0x1 ;  /* 0x00007e0003c27a11 */ /* 0x040fe200078a08ff */
[----:B------:R-:W-:Y:S01]  /*df30*/  IMAD.X R4, R2, 0x1, R227, P0 ;  /* 0x0000000102047824 */ /* 0x000fe200000e06e3 */
[----:B------:R-:W-:Y:S01]  /*df40*/  LEA R2, P0, R12, c[0x0][0x1f8], 0x1 ;  /* 0x00007e000c027a11 */ /* 0x000fe200078008ff */
[----:B------:R3:W-:Y:S01]  /*df50*/  LDGSTS.E.BYPASS.LTC128B.128 [R225+0x4100], [R22.64], !P2 ;  /* 0x0410000016e17fae */ /* 0x0007e2000d101d4c */
[----:B------:R-:W-:Y:S02]  /*df60*/  LEA.HI.X R31, R0, c[0x0][0x1fc], R5, 0x1, P6 ;  /* 0x00007f00001f7a11 */ /* 0x000fe400030f0c05 */
[----:B------:R-:W-:Y:S02]  /*df70*/  LEA.HI.X R195, R3, c[0x0][0x1fc], R6, 0x1, P5 ;  /* 0x00007f0003c37a11 */ /* 0x000fe400028f0c06 */
[----:B------:R-:W-:Y:S01]  /*df80*/  LEA.HI.X R3, R12, c[0x0][0x1fc], R4, 0x1, P0 ;  /* 0x00007f000c037a11 */ /* 0x000fe200000f0c04 */
[----:B------:R3:W-:Y:S01]  /*df90*/  LDGSTS.E.BYPASS.LTC128B.128 [R225+0x6100], [R28.64], !P1 ;  /* 0x061000001ce17fae */ /* 0x0007e2000c901d4c */
[C---:B-1----:R-:W-:Y:S01]  /*dfa0*/  HMMA.16816.F32.BF16 R4, R32.reuse, R8, RZ ;  /* 0x000000082004723c */ /* 0x042fe200000418ff */
[----:B------:R-:W-:Y:S02]  /*dfb0*/  PLOP3.LUT P5, PT, PT, PT, UP2, 0x80, 0x0 ;  /* 0x000000000000781c */ /* 0x000fe40003faf028 */
[----:B------:R-:W-:Y:S01]  /*dfc0*/  ISETP.GT.AND P6, PT, R223, R233, PT ;  /* 0x000000e9df00720c */ /* 0x000fe20003fc4270 */
[----:B------:R1:W-:Y:S01]  /*dfd0*/  LDGSTS.E.BYPASS.LTC128B.128 [R225+0x1100], [R192.64], !P4 ;  /* 0x01100000c0e17fae */ /* 0x0003e2000e101d4c */
[----:B------:R-:W-:Y:S03]  /*dfe0*/  PLOP3.LUT P0, PT, PT, PT, UP2, 0x80, 0x0 ;  /* 0x000000000000781c */ /* 0x000fe60003f0f028 */
[C---:B------:R-:W-:Y:S01]  /*dff0*/  HMMA.16816.F32.BF16 R8, R32.reuse, R10, RZ ;  /* 0x0000000a2008723c */ /* 0x040fe200000418ff */
[----:B------:R1:W-:Y:S05]  /*e000*/  LDGSTS.E.BYPASS.LTC128B.128 [R225+0x3100], [R30.64], !P3 ;  /* 0x031000001ee17fae */ /* 0x0003ea000d901d4c */
[----:B------:R1:W-:Y:S02]  /*e010*/  LDGSTS.E.BYPASS.LTC128B.128 [R225+0x5100], [R194.64], !P2 ;  /* 0x05100000c2e17fae */ /* 0x0003e4000d101d4c */
[C---:B--2---:R-:W-:Y:S03]  /*e020*/  HMMA.16816.F32.BF16 R12, R32.reuse, R16, RZ ;  /* 0x00000010200c723c */ /* 0x044fe600000418ff */
[----:B------:R2:W-:Y:S01]  /*e030*/  LDGSTS.E.BYPASS.LTC128B.128 [R225+0x7100], [R2.64], !P1 ;  /* 0x0710000002e17fae */ /* 0x0005e2000c901d4c */
[----:B----4-:R-:W-:Y:S04]  /*e040*/  @P5 IMAD.HI.U32 R156, R159, c[0x0][0x2c8], RZ ;  /* 0x0000b2009f9c5a27 */ /* 0x010fe800078e00ff */
[C---:B------:R-:W-:Y:S01]  /*e050*/  HMMA.16816.F32.BF16 R16, R32.reuse, R18, RZ ;  /* 0x000000122010723c */ /* 0x040fe200000418ff */
[----:B------:R-:W0:Y:S03]  /*e060*/  LDGDEPBAR ;  /* 0x00000000000079af */ /* 0x000e260000000000 */
[----:B------:R-:W-:Y:S04]  /*e070*/  @P0 SHF.R.U32.HI R159, RZ, c[0x0][0x2cc], R156 ;  /* 0x0000b300ff9f0a19 */ /* 0x000fe8000001169c */
[C---:B---3--:R-:W-:Y:S08]  /*e080*/  HMMA.16816.F32.BF16 R20, R32.reuse, R24, RZ ;  /* 0x000000182014723c */ /* 0x048ff000000418ff */
[C---:B------:R-:W-:Y:S08]  /*e090*/  HMMA.16816.F32.BF16 R24, R32.reuse, R26, RZ ;  /* 0x0000001a2018723c */ /* 0x040ff000000418ff */
[C---:B-1----:R-:W-:Y:S08]  /*e0a0*/  HMMA.16816.F32.BF16 R28, R32.reuse, R168, RZ ;  /* 0x000000a8201c723c */ /* 0x042ff000000418ff */
[----:B------:R-:W-:Y:S01]  /*e0b0*/  HMMA.16816.F32.BF16 R32, R32, R170, RZ ;  /* 0x000000aa2020723c */ /* 0x000fe200000418ff */
[----:B------:R-:W-:Y:S07]  /*e0c0*/  LDSM.16.M88.4 R168, [R206+0x10100] ;  /* 0x01010000cea8783b */ /* 0x000fee0000000200 */
[C---:B------:R-:W-:Y:S08]  /*e0d0*/  HMMA.16816.F32.BF16 R4, R172.reuse, R176, R4 ;  /* 0x000000b0ac04723c */ /* 0x040ff00000041804 */
[C---:B------:R-:W-:Y:S01]  /*e0e0*/  HMMA.16816.F32.BF16 R8, R172.reuse, R178, R8 ;  /* 0x000000b2ac08723c */ /* 0x040fe20000041808 */
[----:B------:R-:W1:Y:S07]  /*e0f0*/  LDSM.16.M88.4 R176, [R202+0x8100] ;  /* 0x00810000cab0783b */ /* 0x000e6e0000000200 */
[C---:B------:R-:W-:Y:S08]  /*e100*/  HMMA.16816.F32.BF16 R12, R172.reuse, R180, R12 ;  /* 0x000000b4ac0c723c */ /* 0x040ff0000004180c */
[C---:B------:R-:W-:Y:S01]  /*e110*/  HMMA.16816.F32.BF16 R16, R172.reuse, R182, R16 ;  /* 0x000000b6ac10723c */ /* 0x040fe20000041810 */
[----:B------:R-:W3:Y:S07]  /*e120*/  LDSM.16.M88.4 R180, [R202+0x8900] ;  /* 0x00890000cab4783b */ /* 0x000eee0000000200 */
[C---:B------:R-:W-:Y:S08]  /*e130*/  HMMA.16816.F32.BF16 R20, R172.reuse, R184, R20 ;  /* 0x000000b8ac14723c */ /* 0x040ff00000041814 */
[C---:B------:R-:W-:Y:S01]  /*e140*/  HMMA.16816.F32.BF16 R24, R172.reuse, R186, R24 ;  /* 0x000000baac18723c */ /* 0x040fe20000041818 */
[----:B------:R-:W4:Y:S07]  /*e150*/  LDSM.16.M88.4 R184, [R202+0x9100] ;  /* 0x00910000cab8783b */ /* 0x000f2e0000000200 */
[C---:B------:R-:W-:Y:S08]  /*e160*/  HMMA.16816.F32.BF16 R28, R172.reuse, R188, R28 ;  /* 0x000000bcac1c723c */ /* 0x040ff0000004181c */
[----:B------:R-:W-:Y:S01]  /*e170*/  HMMA.16816.F32.BF16 R32, R172, R190, R32 ;  /* 0x000000beac20723c */ /* 0x000fe20000041820 */
[----:B------:R-:W2:Y:S05]  /*e180*/  LDSM.16.M88.4 R172, [R202+0x9900] ;  /* 0x00990000caac783b */ /* 0x000eaa0000000200 */
[----:B------:R-:W-:Y:S02]  /*e190*/  LDSM.16.M88.4 R188, [R201+0x1000] ;  /* 0x00100000c9bc783b */ /* 0x000fe40000000200 */
[C---:B-1----:R-:W-:Y:S08]  /*e1a0*/  HMMA.16816.F32.BF16 R4, R168.reuse, R176, R4 ;  /* 0x000000b0a804723c */ /* 0x042ff00000041804 */
[C---:B------:R-:W-:Y:S01]  /*e1b0*/  HMMA.16816.F32.BF16 R8, R168.reuse, R178, R8 ;  /* 0x000000b2a808723c */ /* 0x040fe20000041808 */
[----:B------:R-:W-:Y:S07]  /*e1c0*/  LDSM.16.M88.4 R176, [R205+0x10100] ;  /* 0x01010000cdb0783b */ /* 0x000fee0000000200 */
[C---:B---3--:R-:W-:Y:S08]  /*e1d0*/  HMMA.16816.F32.BF16 R12, R168.reuse, R180, R12 ;  /* 0x000000b4a80c723c */ /* 0x048ff0000004180c */
[C---:B------:R-:W-:Y:S01]  /*e1e0*/  HMMA.16816.F32.BF16 R16, R168.reuse, R182, R16 ;  /* 0x000000b6a810723c */ /* 0x040fe20000041810 */
[----:B------:R-:W1:Y:S07]  /*e1f0*/  LDSM.16.M88.4 R180, [R201] ;  /* 0x00000000c9b4783b */ /* 0x000e6e0000000200 */
[C---:B----4-:R-:W-:Y:S08]  /*e200*/  HMMA.16816.F32.BF16 R20, R168.reuse, R184, R20 ;  /* 0x000000b8a814723c */ /* 0x050ff00000041814 */
[C---:B------:R-:W-:Y:S01]  /*e210*/  HMMA.16816.F32.BF16 R24, R168.reuse, R186, R24 ;  /* 0x000000baa818723c */ /* 0x040fe20000041818 */
[----:B------:R-:W3:Y:S07]  /*e220*/  LDSM.16.M88.4 R184, [R201+0x800] ;  /* 0x00080000c9b8783b */ /* 0x000eee0000000200 */
[C---:B--2---:R-:W-:Y:S08]  /*e230*/  HMMA.16816.F32.BF16 R28, R168.reuse, R172, R28 ;  /* 0x000000aca81c723c */ /* 0x044ff0000004181c */
[----:B------:R-:W-:Y:S01]  /*e240*/  HMMA.16816.F32.BF16 R32, R168, R174, R32 ;  /* 0x000000aea820723c */ /* 0x000fe20000041820 */
[----:B------:R-:W2:Y:S05]  /*e250*/  LDSM.16.M88.4 R168, [R201+0x1800] ;  /* 0x00180000c9a8783b */ /* 0x000eaa0000000200 */
[----:B------:R-:W-:Y:S02]  /*e260*/  LDSM.16.M88.4 R172, [R203+0x14100] ;  /* 0x01410000cbac783b */ /* 0x000fe40000000200 */
[C---:B-1----:R-:W-:Y:S08]  /*e270*/  HMMA.16816.F32.BF16 R4, R176.reuse, R180, R4 ;  /* 0x000000b4b004723c */ /* 0x042ff00000041804 */
[C---:B------:R-:W-:Y:S01]  /*e280*/  HMMA.16816.F32.BF16 R8, R176.reuse, R182, R8 ;  /* 0x000000b6b008723c */ /* 0x040fe20000041808 */
[----:B------:R-:W1:Y:S07]  /*e290*/  LDSM.16.M88.4 R180, [R196+0xa100] ;  /* 0x00a10000c4b4783b */ /* 0x000e6e0000000200 */
[C---:B---3--:R-:W-:Y:S08]  /*e2a0*/  HMMA.16816.F32.BF16 R12, R176.reuse, R184, R12 ;  /* 0x000000b8b00c723c */ /* 0x048ff0000004180c */
[C---:B------:R-:W-:Y:S01]  /*e2b0*/  HMMA.16816.F32.BF16 R16, R176.reuse, R186, R16 ;  /* 0x000000bab010723c */ /* 0x040fe20000041810 */
[----:B------:R-:W3:Y:S07]  /*e2c0*/  LDSM.16.M88.4 R184, [R196+0xa900] ;  /* 0x00a90000c4b8783b */ /* 0x000eee0000000200 */
[C---:B------:R-:W-:Y:S08]  /*e2d0*/  HMMA.16816.F32.BF16 R20, R176.reuse, R188, R20 ;  /* 0x000000bcb014723c */ /* 0x040ff00000041814 */
[C---:B------:R-:W-:Y:S01]  /*e2e0*/  HMMA.16816.F32.BF16 R24, R176.reuse, R190, R24 ;  /* 0x000000beb018723c */ /* 0x040fe20000041818 */
[----:B------:R-:W4:Y:S07]  /*e2f0*/  LDSM.16.M88.4 R188, [R196+0xb100] ;  /* 0x00b10000c4bc783b */ /* 0x000f2e0000000200 */
[C---:B--2---:R-:W-:Y:S08]  /*e300*/  HMMA.16816.F32.BF16 R28, R176.reuse, R168, R28 ;  /* 0x000000a8b01c723c */ /* 0x044ff0000004181c */
[----:B------:R-:W-:Y:S01]  /*e310*/  HMMA.16816.F32.BF16 R32, R176, R170, R32 ;  /* 0x000000aab020723c */ /* 0x000fe20000041820 */
[----:B------:R-:W2:Y:S05]  /*e320*/  LDSM.16.M88.4 R168, [R196+0xb900] ;  /* 0x00b90000c4a8783b */ /* 0x000eaa0000000200 */
[----:B------:R-:W-:Y:S02]  /*e330*/  LDSM.16.M88.4 R176, [R204+0x14100] ;  /* 0x01410000ccb0783b */ /* 0x000fe40000000200 */
[C---:B-1----:R-:W-:Y:S08]  /*e340*/  HMMA.16816.F32.BF16 R4, R172.reuse, R180, R4 ;  /* 0x000000b4ac04723c */ /* 0x042ff00000041804 */
[C---:B------:R-:W-:Y:S01]  /*e350*/  HMMA.16816.F32.BF16 R8, R172.reuse, R182, R8 ;  /* 0x000000b6ac08723c */ /* 0x040fe20000041808 */
[----:B------:R-:W1:Y:S07]  /*e360*/  LDSM.16.M88.4 R180, [R219] ;  /* 0x00000000dbb4783b */ /* 0x000e6e0000000200 */
[C---:B---3--:R-:W-:Y:S08]  /*e370*/  HMMA.16816.F32.BF16 R12, R172.reuse, R184, R12 ;  /* 0x000000b8ac0c723c */ /* 0x048ff0000004180c */
[C---:B------:R-:W-:Y:S01]  /*e380*/  HMMA.16816.F32.BF16 R16, R172.reuse, R186, R16 ;  /* 0x000000baac10723c */ /* 0x040fe20000041810 */
[----:B------:R-:W3:Y:S07]  /*e390*/  LDSM.16.M88.4 R184, [R218] ;  /* 0x00000000dab8783b */ /* 0x000eee0000000200 */
[C---:B----4-:R-:W-:Y:S08]  /*e3a0*/  HMMA.16816.F32.BF16 R20, R172.reuse, R188, R20 ;  /* 0x000000bcac14723c */ /* 0x050ff00000041814 */
[C---:B------:R-:W-:Y:S01]  /*e3b0*/  HMMA.16816.F32.BF16 R24, R172.reuse, R190, R24 ;  /* 0x000000beac18723c */ /* 0x040fe20000041818 */
[----:B------:R-:W4:Y:S07]  /*e3c0*/  LDSM.16.M88.4 R188, [R217] ;  /* 0x00000000d9bc783b */ /* 0x000f2e0000000200 */
[C---:B--2---:R-:W-:Y:S08]  /*e3d0*/  HMMA.16816.F32.BF16 R28, R172.reuse, R168, R28 ;  /* 0x000000a8ac1c723c */ /* 0x044ff0000004181c */
[----:B------:R-:W-:Y:S01]  /*e3e0*/  HMMA.16816.F32.BF16 R32, R172, R170, R32 ;  /* 0x000000aaac20723c */ /* 0x000fe20000041820 */
[----:B------:R-:W2:Y:S05]  /*e3f0*/  LDSM.16.M88.4 R168, [R216] ;  /* 0x00000000d8a8783b */ /* 0x000eaa0000000200 */
[----:B------:R-:W-:Y:S02]  /*e400*/  LDSM.16.M88.4 R172, [R206+0x14100] ;  /* 0x01410000ceac783b */ /* 0x000fe40000000200 */
[C---:B-1----:R-:W-:Y:S08]  /*e410*/  HMMA.16816.F32.BF16 R4, R176.reuse, R180, R4 ;  /* 0x000000b4b004723c */ /* 0x042ff00000041804 */
[C---:B------:R-:W-:Y:S01]  /*e420*/  HMMA.16816.F32.BF16 R8, R176.reuse, R182, R8 ;  /* 0x000000b6b008723c */ /* 0x040fe20000041808 */
        /* <DEDUP_REMOVED lines=122> */
[C---:B------:R-:W-:Y:S08]  /*ebd0*/  HMMA.16816.F32.BF16 R24, R172.reuse, R190, R24 ;  /* 0x000000beac18723c */ /* 0x040ff00000041818 */
[C---:B--2---:R-:W-:Y:S07]  /*ebe0*/  HMMA.16816.F32.BF16 R28, R172.reuse, R168, R28 ;  /* 0x000000a8ac1c723c */ /* 0x044fee000004181c */
[----:B------:R-:W-:Y:S01]  /*ebf0*/  @P6 IADD3 R168, R223, -0x1, RZ ;  /* 0xffffffffdfa86810 */ /* 0x000fe20007ffe0ff */
[----:B------:R-:W-:Y:S04]  /*ec00*/  HMMA.16816.F32.BF16 R32, R172, R170, R32 ;  /* 0x000000aaac20723c */ /* 0x000fe80000041820 */
[----:B------:R-:W-:Y:S04]  /*ec10*/  @P6 SHF.R.S32.HI R0, RZ, 0x1f, R168 ;  /* 0x0000001fff006819 */ /* 0x000fe800000114a8 */
[C---:B-1----:R-:W-:Y:S05]  /*ec20*/  HMMA.16816.F32.BF16 R4, R176.reuse, R180, R4 ;  /* 0x000000b4b004723c */ /* 0x042fea0000041804 */
[----:B------:R-:W-:Y:S03]  /*ec30*/  @P6 IMAD R0, R0, c[0x0][0x1e0], RZ ;  /* 0x0000780000006a24 */ /* 0x000fe600078e02ff */
[C---:B------:R-:W-:Y:S04]  /*ec40*/  HMMA.16816.F32.BF16 R8, R176.reuse, R182, R8 ;  /* 0x000000b6b008723c */ /* 0x040fe80000041808 */
[C---:B------:R-:W-:Y:S02]  /*ec50*/  @P6 IMAD R0, R168.reuse, c[0x0][0x1e4], R0 ;  /* 0x00007900a8006a24 */ /* 0x040fe400078e0200 */
[----:B------:R-:W-:Y:S02]  /*ec60*/  @P6 IMAD.WIDE.U32 R168, R168, c[0x0][0x1e0], RZ ;  /* 0x00007800a8a86a25 */ /* 0x000fe400078e00ff */
[C---:B---3--:R-:W-:Y:S04]  /*ec70*/  HMMA.16816.F32.BF16 R12, R176.reuse, R184, R12 ;  /* 0x000000b8b00c723c */ /* 0x048fe8000004180c */
[----:B------:R-:W-:Y:S02]  /*ec80*/  @P6 IMAD.IADD R0, R169, 0x1, R0 ;  /* 0x00000001a9006824 */ /* 0x000fe400078e0200 */
[C---:B------:R-:W-:Y:S02]  /*ec90*/  @P6 IMAD.SHL.U32 R2, R168.reuse, 0x40, RZ ;  /* 0x00000040a8026824 */ /* 0x040fe400078e00ff */
[C---:B------:R-:W-:Y:S04]  /*eca0*/  HMMA.16816.F32.BF16 R16, R176.reuse, R186, R16 ;  /* 0x000000bab010723c */ /* 0x040fe80000041810 */
[----:B------:R-:W-:Y:S02]  /*ecb0*/  @P6 SHF.L.U64.HI R0, R168, 0x6, R0 ;  /* 0x00000006a8006819 */ /* 0x000fe40000010200 */
[----:B------:R-:W1:Y:S01]  /*ecc0*/  LDSM.16.M88.4 R168, [R201+0x7000] ;  /* 0x00700000c9a8783b */ /* 0x000e620000000200 */
[C---:B-----5:R-:W-:Y:S02]  /*ecd0*/  @P6 IADD3 R3, P5, R2.reuse, R236, RZ ;  /* 0x000000ec02036210 */ /* 0x060fe40007fbe0ff */
[----:B------:R-:W-:Y:S03]  /*ece0*/  @P6 IADD3 R156, P0, R2, R248, RZ ;  /* 0x000000f8029c6210 */ /* 0x000fe60007f1e0ff */
[C---:B------:R-:W-:Y:S01]  /*ecf0*/  @P6 IMAD.X R172, R0.reuse, 0x1, R235, P5 ;  /* 0x0000000100ac6824 */ /* 0x040fe200028e06eb */
[C---:B------:R-:W-:Y:S01]  /*ed00*/  @P6 LEA R180, P5, R3.reuse, c[0x0][0x1c8], 0x1 ;  /* 0x0000720003b46a11 */ /* 0x040fe200078a08ff */
[----:B------:R-:W-:Y:S01]  /*ed10*/  @P6 IMAD.X R183, R0, 0x1, R247, P0 ;  /* 0x0000000100b76824 */ /* 0x000fe200000e06f7 */
[C---:B------:R-:W-:Y:S02]  /*ed20*/  @P6 LEA R182, P0, R156.reuse, c[0x0][0x1c8], 0x1 ;  /* 0x000072009cb66a11 */ /* 0x040fe400078008ff */
[----:B------:R-:W-:Y:S02]  /*ed30*/  @P6 LEA.HI.X R181, R3, c[0x0][0x1cc], R172, 0x1, P5 ;  /* 0x0000730003b56a11 */ /* 0x000fe400028f0cac */
[----:B------:R-:W2:Y:S01]  /*ed40*/  LDSM.16.M88.4 R172, [R201+0x7800] ;  /* 0x00780000c9ac783b */ /* 0x000ea20000000200 */
[----:B------:R-:W-:Y:S04]  /*ed50*/  DEPBAR.LE SB0, 0x0 ;  /* 0x000080000000791a */ /* 0x000fe80000000000 */
[----:B------:R-:W-:Y:S01]  /*ed60*/  BAR.SYNC.DEFER_BLOCKING 0x0 ;  /* 0x0000000000007b1d */ /* 0x000fe20000010000 */
[----:B------:R-:W-:Y:S02]  /*ed70*/  @P6 LEA.HI.X R183, R156, c[0x0][0x1cc], R183, 0x1, P0 ;  /* 0x000073009cb76a11 */ /* 0x000fe400000f0cb7 */
[C---:B------:R-:W-:Y:S02]  /*ed80*/  @P6 IADD3 R3, P5, R2.reuse, R243, RZ ;  /* 0x000000f302036210 */ /* 0x040fe40007fbe0ff */
[----:B------:R-:W-:Y:S01]  /*ed90*/  @P6 IADD3 R156, P0, R2, R241, RZ ;  /* 0x000000f1029c6210 */ /* 0x000fe20007f1e0ff */
[C---:B-1----:R-:W-:Y:S01]  /*eda0*/  HMMA.16816.F32.BF16 R20, R176.reuse, R168, R20 ;  /* 0x000000a8b014723c */ /* 0x042fe20000041814 */
[----:B------:R-:W-:Y:S01]  /*edb0*/  @!PT LDS RZ, [RZ] ;  /* 0x00000000fffff984 */ /* 0x000fe20000000800 */
[----:B------:R-:W-:Y:S01]  /*edc0*/  @!PT LDS RZ, [RZ] ;  /* 0x00000000fffff984 */ /* 0x000fe20000000800 */
[----:B------:R-:W-:Y:S01]  /*edd0*/  @!PT LDS RZ, [RZ] ;  /* 0x00000000fffff984 */ /* 0x000fe20000000800 */
[----:B------:R1:W-:Y:S05]  /*ede0*/  @P6 LDGSTS.E.BYPASS.LTC128B.128 [R225+0x8100], [R180.64], !P4 ;  /* 0x08100000b4e16fae */ /* 0x0003ea000e101d4c */
[----:B------:R3:W-:Y:S02]  /*edf0*/  @P6 LDGSTS.E.BYPASS.LTC128B.128 [R225+0xa100], [R182.64], !P3 ;  /* 0x0a100000b6e16fae */ /* 0x0007e4000d901d4c */
[C---:B------:R-:W-:Y:S08]  /*ee00*/  HMMA.16816.F32.BF16 R24, R176.reuse, R170, R24 ;  /* 0x000000aab018723c */ /* 0x040ff00000041818 */
[C---:B--2---:R-:W-:Y:S08]  /*ee10*/  HMMA.16816.F32.BF16 R28, R176.reuse, R172, R28 ;  /* 0x000000acb01c723c */ /* 0x044ff0000004181c */
[----:B------:R-:W-:Y:S04]  /*ee20*/  HMMA.16816.F32.BF16 R32, R176, R174, R32 ;  /* 0x000000aeb020723c */ /* 0x000fe80000041820 */
[C---:B-1----:R-:W-:Y:S01]  /*ee30*/  @P6 IMAD.X R180, R0.reuse, 0x1, R242, P5 ;  /* 0x0000000100b46824 */ /* 0x042fe200028e06f2 */
[C---:B------:R-:W-:Y:S04]  /*ee40*/  @P6 LEA R188, P5, R3.reuse, c[0x0][0x1c8], 0x1 ;  /* 0x0000720003bc6a11 */ /* 0x040fe800078a08ff */
[----:B------:R-:W-:Y:S03]  /*ee50*/  @P6 LEA.HI.X R189, R3, c[0x0][0x1cc], R180, 0x1, P5 ;  /* 0x0000730003bd6a11 */ /* 0x000fe600028f0cb4 */
[----:B------:R-:W-:Y:S01]  /*ee60*/  @P6 IMAD.X R3, R0, 0x1, R240, P0 ;  /* 0x0000000100036824 */ /* 0x000fe200000e06f0 */
[----:B------:R-:W-:Y:S02]  /*ee70*/  @P6 LEA R184, P5, R156, c[0x0][0x1c8], 0x1 ;  /* 0x000072009cb86a11 */ /* 0x000fe400078a08ff */
[----:B------:R-:W-:Y:S01]  /*ee80*/  @P6 IADD3 R2, P0, R238, R2, RZ ;  /* 0x00000002ee026210 */ /* 0x000fe20007f1e0ff */
[----:B------:R1:W-:Y:S01]  /*ee90*/  @P6 LDGSTS.E.BYPASS.LTC128B.128 [R225+0xc100], [R188.64], !P2 ;  /* 0x0c100000bce16fae */ /* 0x0003e2000d101d4c */
[----:B------:R-:W-:Y:S02]  /*eea0*/  @P6 LEA.HI.X R185, R156, c[0x0][0x1cc], R3, 0x1, P5 ;  /* 0x000073009cb96a11 */ /* 0x000fe400028f0c03 */
[----:B------:R-:W-:Y:S01]  /*eeb0*/  @P6 IADD3 R156, P5, R2, R236, RZ ;  /* 0x000000ec029c6210 */ /* 0x000fe20007fbe0ff */
[----:B------:R-:W-:Y:S01]  /*eec0*/  @P6 IMAD.X R0, R224, 0x1, R0, P0 ;  /* 0x00000001e0006824 */ /* 0x000fe200000e0600 */
[----:B------:R-:W-:Y:S01]  /*eed0*/  @P6 IADD3 R3, P0, R2, R248, RZ ;  /* 0x000000f802036210 */ /* 0x000fe20007f1e0ff */
[----:B------:R1:W-:Y:S02]  /*eee0*/  @P6 LDGSTS.E.BYPASS.LTC128B.128 [R225+0xe100], [R184.64], !P1 ;  /* 0x0e100000b8e16fae */ /* 0x0003e4000c901d4c */
[----:B------:R-:W-:Y:S01]  /*eef0*/  @P6 IMAD.X R168, R0, 0x1, R235, P5 ;  /* 0x0000000100a86824 */ /* 0x000fe200028e06eb */
[----:B------:R-:W-:Y:S01]  /*ef00*/  @P6 LEA R180, P5, R156, c[0x0][0x1c8], 0x1 ;  /* 0x000072009cb46a11 */ /* 0x000fe200078a08ff */
[----:B------:R-:W-:Y:S01]  /*ef10*/  @P6 IMAD.X R169, R0, 0x1, R247, P0 ;  /* 0x0000000100a96824 */ /* 0x000fe200000e06f7 */
[C---:B---3--:R-:W-:Y:S02]  /*ef20*/  @P6 LEA R182, P0, R3.reuse, c[0x0][0x1c8], 0x1 ;  /* 0x0000720003b66a11 */ /* 0x048fe400078008ff */
[----:B------:R-:W-:Y:S02]  /*ef30*/  @P6 LEA.HI.X R181, R156, c[0x0][0x1cc], R168, 0x1, P5 ;  /* 0x000073009cb56a11 */ /* 0x000fe400028f0ca8 */
[C---:B------:R-:W-:Y:S02]  /*ef40*/  @P6 IADD3 R156, P5, R2.reuse, R243, RZ ;  /* 0x000000f3029c6210 */ /* 0x040fe40007fbe0ff */
[----:B------:R-:W-:Y:S01]  /*ef50*/  @P6 LEA.HI.X R183, R3, c[0x0][0x1cc], R169, 0x1, P0 ;  /* 0x0000730003b76a11 */ /* 0x000fe200000f0ca9 */
[----:B------:R1:W-:Y:S01]  /*ef60*/  @P6 LDGSTS.E.BYPASS.LTC128B.128 [R225+0x9100], [R180.64], !P4 ;  /* 0x09100000b4e16fae */ /* 0x0003e2000e101d4c */
[----:B------:R-:W-:Y:S01]  /*ef70*/  @P6 IADD3 R2, P0, R2, R241, RZ ;  /* 0x000000f102026210 */ /* 0x000fe20007f1e0ff */
[----:B------:R-:W-:Y:S01]  /*ef80*/  @P6 IMAD.X R3, R0, 0x1, R242, P5 ;  /* 0x0000000100036824 */ /* 0x000fe200028e06f2 */
[----:B------:R-:W-:Y:S02]  /*ef90*/  @P6 LEA R170, P5, R156, c[0x0][0x1c8], 0x1 ;  /* 0x000072009caa6a11 */ /* 0x000fe400078a08ff */
[----:B------:R1:W-:Y:S01]  /*efa0*/  @P6 LDGSTS.E.BYPASS.LTC128B.128 [R225+0xb100], [R182.64], !P3 ;  /* 0x0b100000b6e16fae */ /* 0x0003e2000d901d4c */
[----:B------:R-:W-:Y:S01]  /*efb0*/  @P6 IMAD.X R0, R0, 0x1, R240, P0 ;  /* 0x0000000100006824 */ /* 0x000fe200000e06f0 */
[----:B------:R-:W-:Y:S01]  /*efc0*/  @P6 LEA.HI.X R171, R156, c[0x0][0x1cc], R3, 0x1, P5 ;  /* 0x000073009cab6a11 */ /* 0x000fe200028f0c03 */
[----:B------:R-:W-:Y:S01]  /*efd0*/  IMAD.SHL.U32 R156, R223, 0x40, RZ ;  /* 0x00000040df9c7824 */ /* 0x000fe200078e00ff */
[C---:B------:R-:W-:Y:S01]  /*efe0*/  @P6 LEA R168, P0, R2.reuse, c[0x0][0x1c8], 0x1 ;  /* 0x0000720002a86a11 */ /* 0x040fe200078008ff */
[----:B------:R-:W2:Y:S03]  /*eff0*/  SHFL.IDX PT, R3, R159, RZ, 0x1c1f ;  /* 0x001c1fff9f037589 */ /* 0x000ea600000e0000 */
[----:B------:R-:W-:Y:S02]  /*f000*/  @P6 LEA.HI.X R169, R2, c[0x0][0x1cc], R0, 0x1, P0 ;  /* 0x0000730002a96a11 */ /* 0x000fe400000f0c00 */
[----:B------:R1:W-:Y:S01]  /*f010*/  @P6 LDGSTS.E.BYPASS.LTC128B.128 [R225+0xd100], [R170.64], !P2 ;  /* 0x0d100000aae16fae */ /* 0x0003e2000d101d4c */
[----:B------:R-:W-:Y:S02]  /*f020*/  IADD3 R0, -R246, 0x1, -R156 ;  /* 0x00000001f6007810 */ /* 0x000fe40007ffe99c */
[----:B------:R-:W-:Y:S02]  /*f030*/  PLOP3.LUT P0, PT, PT, PT, UP1, 0x40, 0x0 ;  /* 0x000000000000781c */ /* 0x000fe40003f0e818 */
[----:B------:R3:W-:Y:S01]  /*f040*/  @P6 LDGSTS.E.BYPASS.LTC128B.128 [R225+0xf100], [R168.64], !P1 ;  /* 0x0f100000a8e16fae */ /* 0x0007e2000c901d4c */
[----:B------:R-:W-:Y:S04]  /*f050*/  IADD3 R0, R0, c[0x0][0x1d0], RZ ;  /* 0x0000740000007a10 */ /* 0x000fe80007ffe0ff */
[----:B------:R-:W-:Y:S01]  /*f060*/  IADD3 R0, R0, -c[0x0][0x168], RZ ;  /* 0x80005a0000007a10 */ /* 0x000fe20007ffe0ff */
[----:B------:R-:W0:Y:S03]  /*f070*/  LDGDEPBAR ;  /* 0x00000000000079af */ /* 0x000e260000000000 */
[C---:B---3--:R-:W-:Y:S02]  /*f080*/  IADD3 R169, R0.reuse, c[0x0][0x328], RZ ;  /* 0x0000ca0000a97a10 */ /* 0x048fe40007ffe0ff */
[----:B------:R-:W-:Y:S03]  /*f090*/  IADD3 R168, R0, UR6, RZ ;  /* 0x0000000600a87c10 */ /* 0x000fe6000fffe0ff */
[--C-:B--2---:R-:W-:Y:S02]  /*f0a0*/  IMAD.IADD R2, R169, 0x1, R3.reuse ;  /* 0x00000001a9027824 */ /* 0x104fe400078e0203 */
[----:B------:R-:W-:Y:S01]  /*f0b0*/  IMAD.IADD R0, R168, 0x1, R3 ;  /* 0x00000001a8007824 */ /* 0x000fe200078e0203 */
        /* <DEDUP_REMOVED lines=15> */
.L_x_1622:
[----:B------:R-:W-:Y:S04]  /*f1b0*/  MOV R170, c[0x0][0x32c] ;  /* 0x0000cb0000aa7a02 */ /* 0x000fe80000000f00 */
[----:B------:R-:W-:Y:S11]  /*f1c0*/  ISETP.NE.AND P0, PT, R170, 0x1, PT ;  /* 0x00000001aa00780c */ /* 0x000ff60003f05270 */
[----:B------:R-:W-:Y:S02]  /*f1d0*/  @!UPT UIADD3 URZ, URZ, URZ, URZ ;  /* 0x0000003f3f3ff290 */ /* 0x000fe4000fffe03f */
[----:B------:R-:W-:Y:S05]  /*f1e0*/  @P0 IMAD.HI.U32 R170, R3, c[0x0][0x330], RZ ;  /* 0x0000cc0003aa0a27 */ /* 0x000fea00078e00ff */
[----:B------:R-:W-:Y:S02]  /*f1f0*/  @P0 SHF.R.U32.HI R3, RZ, c[0x0][0x334], R170 ;  /* 0x0000cd00ff030a19 */ /* 0x000fe400000116aa */
.L_x_1623:
[----:B------:R-:W-:Y:S05]  /*f200*/  BSYNC B0 ;  /* 0x0000000000007941 */ /* 0x000fea0003800000 */
.L_x_1621:
[----:B------:R-:W-:Y:S04]  /*f210*/  IMAD R3, R3, c[0x0][0x32c], -R156 ;  /* 0x0000cb0003037a24 */ /* 0x000fe800078e0a9c */
[----:B------:R-:W-:Y:S05]  /*f220*/  IMAD.IADD R3, R3, 0x1, -R246 ;  /* 0x0000000103037824 */ /* 0x000fea00078e0af6 */
[----:B------:R-:W-:Y:S02]  /*f230*/  IADD3 R170, R3, c[0x0][0x32c], RZ ;  /* 0x0000cb0003aa7a10 */ /* 0x000fe40007ffe0ff */
[----:B------:R-:W-:Y:S02]  /*f240*/  IMNMX R0, R0, R3, !PT ;  /* 0x0000000300007217 */ /* 0x000fe40007800200 */
[----:B------:R-:W-:Y:S02]  /*f250*/  IMNMX R2, R2, R170, PT ;  /* 0x000000aa02027217 */ /* 0x000fe40003800200 */
.L_x_1620:
        /* <DEDUP_REMOVED lines=68> */
.L_x_1626:
[----:B------:R-:W-:Y:S04]  /*f6a0*/  MOV R12, c[0x0][0x32c] ;  /* 0x0000cb00000c7a02 */ /* 0x000fe80000000f00 */
[----:B------:R-:W-:Y:S11]  /*f6b0*/  ISETP.NE.AND P5, PT, R12, 0x1, PT ;  /* 0x000000010c00780c */ /* 0x000ff60003fa5270 */
[----:B------:R-:W-:Y:S02]  /*f6c0*/  @!UPT UIADD3 URZ, URZ, URZ, URZ ;  /* 0x0000003f3f3ff290 */ /* 0x000fe4000fffe03f */
[----:B------:R-:W-:Y:S05]  /*f6d0*/  @P5 IMAD.HI.U32 R12, R3, c[0x0][0x330], RZ ;  /* 0x0000cc00030c5a27 */ /* 0x000fea00078e00ff */
[----:B------:R-:W-:Y:S02]  /*f6e0*/  @P5 SHF.R.U32.HI R3, RZ, c[0x0][0x334], R12 ;  /* 0x0000cd00ff035a19 */ /* 0x000fe4000001160c */
.L_x_1627:
[----:B------:R-:W-:Y:S05]  /*f6f0*/  BSYNC B0 ;  /* 0x0000000000007941 */ /* 0x000fea0003800000 */
.L_x_1625:
[----:B------:R-:W-:Y:S04]  /*f700*/  IMAD R156, R3, c[0x0][0x32c], -R156 ;  /* 0x0000cb00039c7a24 */ /* 0x000fe800078e0a9c */
[----:B------:R-:W-:Y:S05]  /*f710*/  IMAD.IADD R156, R156, 0x1, -R246 ;  /* 0x000000019c9c7824 */ /* 0x000fea00078e0af6 */
[----:B------:R-:W-:Y:S02]  /*f720*/  IADD3 R3, R156, c[0x0][0x32c], RZ ;  /* 0x0000cb009c037a10 */ /* 0x000fe40007ffe0ff */
[----:B------:R-:W-:Y:S02]  /*f730*/  IMNMX R0, R0, R156, !PT ;  /* 0x0000009c00007217 */ /* 0x000fe40007800200 */
[----:B------:R-:W-:Y:S02]  /*f740*/  IMNMX R2, R2, R3, PT ;  /* 0x0000000302027217 */ /* 0x000fe40003800200 */
.L_x_1624:
        /* <DEDUP_REMOVED lines=13> */
[C---:B------:R-:W-:Y:S02]  /*f820*/  ISETP.GT.AND P6, PT, R0.reuse, 0x8, P0 ;  /* 0x000000080000780c */ /* 0x040fe400007c4270 */
[----:B------:R-:W-:Y:S02]  /*f830*/  FMNMX.FTZ R3, R173, R3, !PT ;  /* 0x00000003ad037209 */ /* 0x000fe40007810000 */
[----:B------:R-:W-:Y:S02]  /*f840*/  ISETP.GT.AND P5, PT, R0, 0x9, P0 ;  /* 0x000000090000780c */ /* 0x000fe400007a4270 */
[----:B------:R-:W-:Y:S02]  /*f850*/  FMNMX.FTZ R3, R177, R3, !PT ;  /* 0x00000003b1037209 */ /* 0x000fe40007810000 */
[----:B------:R-:W-:Y:S02]  /*f860*/  ISETP.LT.OR P6, PT, R2, 0x9, P6 ;  /* 0x000000090200780c */ /* 0x000fe400037c1670 */
[----:B------:R-:W-:Y:S02]  /*f870*/  FMNMX.FTZ R3, R178, R3, !PT ;  /* 0x00000003b2037209 */ /* 0x000fe40007810000 */
[----:B------:R-:W-:Y:S02]  /*f880*/  ISETP.LT.OR P5, PT, R2, 0xa, P5 ;  /* 0x0000000a0200780c */ /* 0x000fe40002fa1670 */
[----:B------:R-:W-:Y:S02]  /*f890*/  FMNMX.FTZ R12, R6, R158, !PT ;  /* 0x0000009e060c7209 */ /* 0x000fe40007810000 */
[----:B------:R-:W-:Y:S02]  /*f8a0*/  FSEL R10, R10, -INF , !P6 ;  /* 0xff8000000a0a7808 */ /* 0x000fe40007000000 */
[----:B------:R-:W-:Y:S02]  /*f8b0*/  FSEL R11, R11, -INF , !P5 ;  /* 0xff8000000b0b7808 */ /* 0x000fe40006800000 */
[C---:B------:R-:W-:Y:S02]  /*f8c0*/  ISETP.GT.AND P6, PT, R0.reuse, 0x10, P0 ;  /* 0x000000100000780c */ /* 0x040fe400007c4270 */
[----:B------:R-:W-:Y:S02]  /*f8d0*/  ISETP.GT.AND P5, PT, R0, 0x11, P0 ;  /* 0x000000110000780c */ /* 0x000fe400007a4270 */
[----:B------:R-:W-:Y:S02]  /*f8e0*/  FMNMX.FTZ R3, R179, R3, !PT ;  /* 0x00000003b3037209 */ /* 0x000fe40007810000 */
        /* <DEDUP_REMOVED lines=26> */
[----:B------:R-:W-:Y:S01]  /*fa90*/  FSEL R174, R23, -INF , !P5 ;  /* 0xff80000017ae7808 */ /* 0x000fe20006800000 */
[----:B------:R-:W1:Y:S01]  /*faa0*/  SHFL.BFLY PT, R12, R156, 0x2, 0x1f ;  /* 0x0c401f009c0c7f89 */ /* 0x000e6200000e0000 */
[----:B------:R-:W-:Y:S02]  /*fab0*/  ISETP.GT.AND P5, PT, R0, 0x28, P0 ;  /* 0x000000280000780c */ /* 0x000fe400007a4270 */
[----:B------:R-:W-:Y:S02]  /*fac0*/  FMNMX.FTZ R3, R168, R3, !PT ;  /* 0x00000003a8037209 */ /* 0x000fe40007810000 */
[----:B------:R-:W-:Y:S02]  /*fad0*/  ISETP.LT.OR P5, PT, R2, 0x29, P5 ;  /* 0x000000290200780c */ /* 0x000fe40002fa1670 */
[----:B------:R-:W-:Y:S01]  /*fae0*/  ISETP.GT.AND P6, PT, R0, 0x29, P0 ;  /* 0x000000290000780c */ /* 0x000fe200007c4270 */
[----:B------:R-:W-:Y:S01]  /*faf0*/  LDSM.16.MT88.4 R20, [R197+0x100] ;  /* 0x00010000c514783b */ /* 0x000fe20000004200 */
[----:B------:R-:W-:Y:S02]  /*fb00*/  FMNMX.FTZ R3, R169, R3, !PT ;  /* 0x00000003a9037209 */ /* 0x000fe40007810000 */
[----:B------:R-:W-:Y:S02]  /*fb10*/  FSEL R175, R26, -INF , !P5 ;  /* 0xff8000001aaf7808 */ /* 0x000fe40006800000 */
[----:B------:R-:W-:Y:S02]  /*fb20*/  ISETP.LT.OR P6, PT, R2, 0x2a, P6 ;  /* 0x0000002a0200780c */ /* 0x000fe400037c1670 */
[----:B------:R-:W-:Y:S02]  /*fb30*/  ISETP.GT.AND P5, PT, R0, 0x30, P0 ;  /* 0x000000300000780c */ /* 0x000fe400007a4270 */
[----:B------:R-:W-:Y:S02]  /*fb40*/  FMNMX.FTZ R3, R174, R3, !PT ;  /* 0x00000003ae037209 */ /* 0x000fe40007810000 */
[----:B------:R-:W-:Y:S02]  /*fb50*/  FSEL R176, R27, -INF , !P6 ;  /* 0xff8000001bb07808 */ /* 0x000fe40007000000 */
[----:B------:R-:W-:Y:S01]  /*fb60*/  ISETP.LT.OR P5, PT, R2, 0x31, P5 ;  /* 0x000000310200780c */ /* 0x000fe20002fa1670 */
[----:B------:R-:W-:Y:S01]  /*fb70*/  LDSM.16.MT88.4 R24, [R198+0x100] ;  /* 0x00010000c618783b */ /* 0x000fe20000004200 */
[----:B------:R-:W-:Y:S02]  /*fb80*/  ISETP.GT.AND P6, PT, R0, 0x31, P0 ;  /* 0x000000310000780c */ /* 0x000fe400007c4270 */
        /* <DEDUP_REMOVED lines=12> */
[----:B------:R-:W-:Y:S04]  /*fc50*/  FMNMX.FTZ R0, R184, R0, !PT ;  /* 0x00000000b8007209 */ /* 0x000fe80007810000 */
[----:B------:R-:W-:Y:S02]  /*fc60*/  FMNMX.FTZ R0, R185, R0, !PT ;  /* 0x00000000b9007209 */ /* 0x000fe40007810000 */
[----:B-1----:R-:W-:Y:S02]  /*fc70*/  FMNMX.FTZ R156, R156, R12, !PT ;  /* 0x0000000c9c9c7209 */ /* 0x002fe40007810000 */
[----:B------:R-:W-:Y:S03]  /*fc80*/  FSEL R12, R35, -INF , !P0 ;  /* 0xff800000230c7808 */ /* 0x000fe60004000000 */
[----:B------:R-:W1:Y:S01]  /*fc90*/  SHFL.BFLY PT, R3, R156, 0x1, 0x1f ;  /* 0x0c201f009c037f89 */ /* 0x000e6200000e0000 */
[----:B------:R-:W-:Y:S07]  /*fca0*/  FMNMX.FTZ R0, R12, R0, !PT ;  /* 0x000000000c007209 */ /* 0x000fee0007810000 */
[----:B------:R-:W2:Y:S01]  /*fcb0*/  SHFL.BFLY PT, R2, R0, 0x2, 0x1f ;  /* 0x0c401f0000027f89 */ /* 0x000ea200000e0000 */
[----:B-1----:R-:W-:Y:S04]  /*fcc0*/  FMNMX.FTZ R156, R156, R3, !PT ;  /* 0x000000039c9c7209 */ /* 0x002fe80007810000 */
[C---:B------:R-:W-:Y:S01]  /*fcd0*/  FSETP.NEU.FTZ.AND P0, PT, R156.reuse, -INF , PT ;  /* 0xff8000009c00780b */ /* 0x040fe20003f1d000 */
[----:B------:R-:W-:Y:S01]  /*fce0*/  FMUL.FTZ R13, R156, c[0x0][0x2d0] ;  /* 0x0000b4009c0d7a20 */ /* 0x000fe20000410000 */
[----:B--2---:R-:W-:Y:S02]  /*fcf0*/  FMNMX.FTZ R2, R0, R2, !PT ;  /* 0x0000000200027209 */ /* 0x004fe40007810000 */
[----:B------:R-:W-:Y:S02]  /*fd00*/  FSEL R0, R156, RZ, P0 ;  /* 0x000000ff9c007208 */ /* 0x000fe40000000000 */
[----:B------:R-:W-:Y:S01]  /*fd10*/  FSEL R13, R13, RZ, P0 ;  /* 0x000000ff0d0d7208 */ /* 0x000fe20000000000 */
[----:B------:R-:W1:Y:S02]  /*fd20*/  SHFL.BFLY PT, R3, R2, 0x1, 0x1f ;  /* 0x0c201f0002037f89 */ /* 0x000e6400000e0000 */
[----:B------:R-:W-:Y:S02]  /*fd30*/  FADD.FTZ R0, -R0, R157 ;  /* 0x0000009d00007221 */ /* 0x000fe40000010100 */
[--C-:B------:R-:W-:Y:S02]  /*fd40*/  FFMA.FTZ R8, R8, c[0x0][0x2d0], -R13.reuse ;  /* 0x0000b40008087a23 */ /* 0x100fe4000001080d */
[----:B------:R-:W-:Y:S02]  /*fd50*/  FMUL.FTZ R0, R0, c[0x0][0x2d0] ;  /* 0x0000b40000007a20 */ /* 0x000fe40000410000 */
[--C-:B------:R-:W-:Y:S01]  /*fd60*/  FFMA.FTZ R9, R9, c[0x0][0x2d0], -R13.reuse ;  /* 0x0000b40009097a23 */ /* 0x100fe2000001080d */
[----:B------:R-:W-:Y:S01]  /*fd70*/  MUFU.EX2 R238, R8 ;  /* 0x0000000800ee7308 */ /* 0x000fe20000000800 */
[--C-:B------:R-:W-:Y:S02]  /*fd80*/  FFMA.FTZ R4, R4, c[0x0][0x2d0], -R13.reuse ;  /* 0x0000b40004047a23 */ /* 0x100fe4000001080d */
[--C-:B------:R-:W-:Y:S02]  /*fd90*/  FFMA.FTZ R5, R5, c[0x0][0x2d0], -R13.reuse ;  /* 0x0000b40005057a23 */ /* 0x100fe4000001080d */
[--C-:B------:R-:W-:Y:S05]  /*fda0*/  FFMA.FTZ R15, R170, c[0x0][0x2d0], -R13.reuse ;  /* 0x0000b400aa0f7a23 */ /* 0x100fea000001080d */
[----:B------:R-:W2:Y:S01]  /*fdb0*/  MUFU.EX2 R237, R9 ;  /* 0x0000000900ed7308 */ /* 0x000ea20000000800 */
[----:B-1----:R-:W-:Y:S04]  /*fdc0*/  FMNMX.FTZ R3, R2, R3, !PT ;  /* 0x0000000302037209 */ /* 0x002fe80007810000 */
[C---:B------:R-:W-:Y:S05]  /*fdd0*/  FSETP.NEU.FTZ.AND P0, PT, R3.reuse, -INF , PT ;  /* 0xff8000000300780b */ /* 0x040fea0003f1d000 */
[----:B------:R1:W3:Y:S01]  /*fde0*/  MUFU.EX2 R2, R0 ;  /* 0x0000000000027308 */ /* 0x0002e20000000800 */
[----:B------:R-:W-:Y:S05]  /*fdf0*/  FMUL.FTZ R14, R3, c[0x0][0x2d0] ;  /* 0x0000b400030e7a20 */ /* 0x000fea0000410000 */
[----:B------:R-:W-:Y:S04]  /*fe00*/  FSEL R14, R14, RZ, P0 ;  /* 0x000000ff0e0e7208 */ /* 0x000fe80000000000 */
[----:B------:R4:W-:Y:S01]  /*fe10*/  MUFU.EX2 R236, R4 ;  /* 0x0000000400ec7308 */ /* 0x0009e20000000800 */
[--C-:B------:R-:W-:Y:S02]  /*fe20*/  FFMA.FTZ R10, R10, c[0x0][0x2d0], -R14.reuse ;  /* 0x0000b4000a0a7a23 */ /* 0x100fe4000001080e */
[--C-:B------:R-:W-:Y:S01]  /*fe30*/  FFMA.FTZ R11, R11, c[0x0][0x2d0], -R14.reuse ;  /* 0x0000b4000b0b7a23 */ /* 0x100fe2000001080e */
[----:B--2---:R-:W-:Y:S01]  /*fe40*/  F2FP.BF16.PACK_AB R18, R237, R238 ;  /* 0x000000eeed12723e */ /* 0x004fe200000010ff */
[--C-:B------:R-:W-:Y:S02]  /*fe50*/  FFMA.FTZ R6, R6, c[0x0][0x2d0], -R14.reuse ;  /* 0x0000b40006067a23 */ /* 0x100fe4000001080e */
[----:B------:R-:W-:Y:S03]  /*fe60*/  FFMA.FTZ R7, R7, c[0x0][0x2d0], -R14 ;  /* 0x0000b40007077a23 */ /* 0x000fe6000001080e */
[----:B------:R-:W-:Y:S01]  /*fe70*/  MUFU.EX2 R191, R10 ;  /* 0x0000000a00bf7308 */ /* 0x000fe20000000800 */
[----:B-1----:R-:W-:Y:S01]  /*fe80*/  FSEL R0, R3, RZ, P0 ;  /* 0x000000ff03007208 */ /* 0x002fe20000000000 */
[C---:B---3--:R-:W-:Y:S01]  /*fe90*/  FMUL.FTZ R8, R2.reuse, R164 ;  /* 0x000000a402087220 */ /* 0x048fe20000410000 */
[----:B------:R-:W-:Y:S01]  /*fea0*/  ISETP.GT.AND P0, PT, R223, R233, PT ;  /* 0x000000e9df00720c */ /* 0x000fe20003f04270 */
[----:B------:R-:W-:Y:S02]  /*feb0*/  FMUL.FTZ R9, R2, R165 ;  /* 0x000000a502097220 */ /* 0x000fe40000410000 */
[----:B------:R-:W-:Y:S04]  /*fec0*/  FADD.FTZ R0, -R0, R158 ;  /* 0x0000009e00007221 */ /* 0x000fe80000010100 */
[----:B------:R-:W1:Y:S01]  /*fed0*/  MUFU.EX2 R190, R11 ;  /* 0x0000000b00be7308 */ /* 0x000e620000000800 */
[----:B------:R-:W-:Y:S02]  /*fee0*/  FMUL.FTZ R132, R2, R132 ;  /* 0x0000008402847220 */ /* 0x000fe40000410000 */
[----:B------:R-:W-:Y:S02]  /*fef0*/  FMUL.FTZ R0, R0, c[0x0][0x2d0] ;  /* 0x0000b40000007a20 */ /* 0x000fe40000410000 */
[C---:B----4-:R-:W-:Y:S02]  /*ff00*/  FMUL.FTZ R4, R2.reuse, R160 ;  /* 0x000000a002047220 */ /* 0x050fe40000410000 */
        /* <DEDUP_REMOVED lines=10> */
[----:B------:R-:W-:Y:S01]  /*ffb0*/  FMUL.FTZ R149, R2, R149 ;  /* 0x0000009502957220 */ /* 0x000fe20000410000 */
        /* <DEDUP_REMOVED lines=18> */
[----:B------:R3:W-:Y:S01]  /*100e0*/  MUFU.EX2 R235, R15 ;  /* 0x0000000f00eb7308 */ /* 0x0007e20000000800 */
        /* <DEDUP_REMOVED lines=8> */
[C---:B------:R-:W-:Y:S02]  /*10170*/  FMUL.FTZ R7, R0.reuse, R163 ;  /* 0x000000a300077220 */ /* 0x040fe40000410000 */
[C---:B------:R-:W-:Y:S02]  /*10180*/  FMUL.FTZ R155, R0.reuse, R155 ;  /* 0x0000009b009b7220 */ /* 0x040fe40000410000 */
[C---:B------:R-:W-:Y:S02]  /*10190*/  FMUL.FTZ R38, R0.reuse, R38 ;  /* 0x0000002600267220 */ /* 0x040fe40000410000 */
[----:B------:R-:W-:Y:S01]  /*101a0*/  FMUL.FTZ R39, R0, R39 ;  /* 0x0000002700277220 */ /* 0x000fe20000410000 */
[C---:B------:R-:W-:Y:S05]  /*101b0*/  HMMA.16816.F32.BF16 R4, R16.reuse, R20, R4 ;  /* 0x000000141004723c */ /* 0x040fea0000041804 */
        /* <DEDUP_REMOVED lines=13> */
[C---:B------:R-:W-:Y:S04]  /*10290*/  HMMA.16816.F32.BF16 R140, R16.reuse, R28, R140 ;  /* 0x0000001c108c723c */ /* 0x040fe8000004188c */
[----:B------:R-:W-:Y:S02]  /*102a0*/  FMUL.FTZ R49, R2, R49 ;  /* 0x0000003102317220 */ /* 0x000fe40000410000 */
[C---:B------:R-:W-:Y:S02]  /*102b0*/  FMUL.FTZ R50, R0.reuse, R50 ;  /* 0x0000003200327220 */ /* 0x040fe40000410000 */
[C---:B------:R-:W-:Y:S01]  /*102c0*/  HMMA.16816.F32.BF16 R144, R16.reuse, R30, R144 ;  /* 0x0000001e1090723c */ /* 0x040fe20000041890 */
[----:B------:R-:W4:Y:S03]  /*102d0*/  LDSM.16.MT88.4 R28, [R198+0x2100] ;  /* 0x00210000c61c783b */ /* 0x000f260000004200 */
        /* <DEDUP_REMOVED lines=9> */
[--C-:B---3--:R-:W-:Y:S02]  /*10370*/  FFMA.FTZ R15, R171, c[0x0][0x2d0], -R13.reuse ;  /* 0x0000b400ab0f7a23 */ /* 0x108fe4000001080d */
[----:B------:R-:W-:Y:S02]  /*10380*/  FMUL.FTZ R57, R2, R57 ;  /* 0x0000003902397220 */ /* 0x000fe40000410000 */
[C---:B--2---:R-:W-:Y:S01]  /*10390*/  HMMA.16816.F32.BF16 R36, R16.reuse, R24, R36 ;  /* 0x000000181024723c */ /* 0x044fe20000041824 */
[----:B------:R2:W3:Y:S03]  /*103a0*/  MUFU.EX2 R234, R15 ;  /* 0x0000000f00ea7308 */ /* 0x0004e60000000800 */
[C---:B------:R-:W-:Y:S02]  /*103b0*/  FMUL.FTZ R58, R0.reuse, R58 ;  /* 0x0000003a003a7220 */ /* 0x040fe40000410000 */
[----:B------:R-:W-:Y:S02]  /*103c0*/  FMUL.FTZ R59, R0, R59 ;  /* 0x0000003b003b7220 */ /* 0x000fe40000410000 */
[C---:B------:R-:W-:Y:S01]  /*103d0*/  HMMA.16816.F32.BF16 R40, R16.reuse, R26, R40 ;  /* 0x0000001a1028723c */ /* 0x040fe20000041828 */
[----:B------:R-:W5:Y:S03]  /*103e0*/  LDSM.16.MT88.4 R24, [R199+0x2100] ;  /* 0x00210000c718783b */ /* 0x000f660000004200 */
[C---:B------:R-:W-:Y:S02]  /*103f0*/  FMUL.FTZ R60, R2.reuse, R60 ;  /* 0x0000003c023c7220 */ /* 0x040fe40000410000 */
[----:B------:R-:W-:Y:S02]  /*10400*/  FMUL.FTZ R61, R2, R61 ;  /* 0x0000003d023d7220 */ /* 0x000fe40000410000 */
[C---:B----4-:R-:W-:Y:S04]  /*10410*/  HMMA.16816.F32.BF16 R44, R16.reuse, R28, R44 ;  /* 0x0000001c102c723c */ /* 0x050fe8000004182c */
[C---:B------:R-:W-:Y:S02]  /*10420*/  FMUL.FTZ R62, R0.reuse, R62 ;  /* 0x0000003e003e7220 */ /* 0x040fe40000410000 */
[----:B------:R-:W-:Y:S02]  /*10430*/  FMUL.FTZ R63, R0, R63 ;  /* 0x0000003f003f7220 */ /* 0x000fe40000410000 */
[C---:B------:R-:W-:Y:S01]  /*10440*/  HMMA.16816.F32.BF16 R48, R16.reuse, R30, R48 ;  /* 0x0000001e1030723c */ /* 0x040fe20000041830 */
[----:B------:R-:W4:Y:S03]  /*10450*/  LDSM.16.MT88.4 R28, [R197+0x4100] ;  /* 0x00410000c51c783b */ /* 0x000f260000004200 */
[--C-:B--2---:R-:W-:Y:S02]  /*10460*/  FFMA.FTZ R15, R172, c[0x0][0x2d0], -R13.reuse ;  /* 0x0000b400ac0f7a23 */ /* 0x104fe4000001080d */
[C---:B------:R-:W-:Y:S02]  /*10470*/  FMUL.FTZ R64, R2.reuse, R64 ;  /* 0x0000004002407220 */ /* 0x040fe40000410000 */
[----:B------:R2:W-:Y:S01]  /*10480*/  MUFU.EX2 R232, R15 ;  /* 0x0000000f00e87308 */ /* 0x0005e20000000800 */
        /* <DEDUP_REMOVED lines=8> */
[C---:B-----5:R-:W-:Y:S04]  /*10510*/  HMMA.16816.F32.BF16 R60, R16.reuse, R24, R60 ;  /* 0x00000018103c723c */ /* 0x060fe8000004183c */
[C---:B------:R-:W-:Y:S02]  /*10520*/  FMUL.FTZ R70, R0.reuse, R70 ;  /* 0x0000004600467220 */ /* 0x040fe40000410000 */
[----:B------:R-:W-:Y:S02]  /*10530*/  FMUL.FTZ R71, R0, R71 ;  /* 0x0000004700477220 */ /* 0x000fe40000410000 */
[C---:B------:R-:W-:Y:S01]  /*10540*/  HMMA.16816.F32.BF16 R64, R16.reuse, R26, R64 ;  /* 0x0000001a1040723c */ /* 0x040fe20000041840 */
[----:B------:R-:W5:Y:S03]  /*10550*/  LDSM.16.MT88.4 R24, [R200+0x4100] ;  /* 0x00410000c818783b */ /* 0x000f660000004200 */
[--C-:B--2---:R-:W-:Y:S02]  /*10560*/  FFMA.FTZ R15, R173, c[0x0][0x2d0], -R13.reuse ;  /* 0x0000b400ad0f7a23 */ /* 0x104fe4000001080d */
[C---:B------:R-:W-:Y:S02]  /*10570*/  FMUL.FTZ R72, R2.reuse, R72 ;  /* 0x0000004802487220 */ /* 0x040fe40000410000 */
[C---:B----4-:R-:W-:Y:S01]  /*10580*/  HMMA.16816.F32.BF16 R68, R16.reuse, R28, R68 ;  /* 0x0000001c1044723c */ /* 0x050fe20000041844 */
[----:B------:R2:W4:Y:S03]  /*10590*/  MUFU.EX2 R224, R15 ;  /* 0x0000000f00e07308 */ /* 0x0005260000000800 */
[----:B------:R-:W-:Y:S02]  /*105a0*/  FMUL.FTZ R73, R2, R73 ;  /* 0x0000004902497220 */ /* 0x000fe40000410000 */
[C---:B------:R-:W-:Y:S02]  /*105b0*/  FMUL.FTZ R74, R0.reuse, R74 ;  /* 0x0000004a004a7220 */ /* 0x040fe40000410000 */
[----:B------:R-:W-:Y:S04]  /*105c0*/  FMUL.FTZ R75, R0, R75 ;  /* 0x0000004b004b7220 */ /* 0x000fe80000410000 */
[C---:B------:R-:W-:Y:S02]  /*105d0*/  FMUL.FTZ R76, R2.reuse, R76 ;  /* 0x0000004c024c7220 */ /* 0x040fe40000410000 */
[----:B------:R-:W-:Y:S01]  /*105e0*/  FMUL.FTZ R77, R2, R77 ;  /* 0x0000004d024d7220 */ /* 0x000fe20000410000 */
[C---:B------:R-:W-:Y:S01]  /*105f0*/  HMMA.16816.F32.BF16 R72, R16.reuse, R30, R72 ;  /* 0x0000001e1048723c */ /* 0x040fe20000041848 */
[----:B------:R-:W3:Y:S02]  /*10600*/  LDSM.16.MT88.4 R28, [R199+0x4100] ;  /* 0x00410000c71c783b */ /* 0x000ee40000004200 */
[C---:B------:R-:W-:Y:S02]  /*10610*/  FMUL.FTZ R78, R0.reuse, R78 ;  /* 0x0000004e004e7220 */ /* 0x040fe40000410000 */
[----:B------:R-:W-:Y:S02]  /*10620*/  FMUL.FTZ R79, R0, R79 ;  /* 0x0000004f004f7220 */ /* 0x000fe40000410000 */
[C---:B------:R-:W-:Y:S02]  /*10630*/  FMUL.FTZ R80, R2.reuse, R80 ;  /* 0x0000005002507220 */ /* 0x040fe40000410000 */
[----:B------:R-:W-:Y:S03]  /*10640*/  FMUL.FTZ R81, R2, R81 ;  /* 0x0000005102517220 */ /* 0x000fe60000410000 */
[C---:B-1----:R-:W-:Y:S03]  /*10650*/  HMMA.16816.F32.BF16 R76, R16.reuse, R20, R76 ;  /* 0x00000014104c723c */ /* 0x042fe6000004184c */
[--C-:B--2---:R-:W-:Y:S02]  /*10660*/  FFMA.FTZ R15, R32, c[0x0][0x2d0], -R14.reuse ;  /* 0x0000b400200f7a23 */ /* 0x104fe4000001080e */
[C---:B------:R-:W-:Y:S02]  /*10670*/  FMUL.FTZ R82, R0.reuse, R82 ;  /* 0x0000005200527220 */ /* 0x040fe40000410000 */
[----:B------:R-:W-:Y:S01]  /*10680*/  FMUL.FTZ R83, R0, R83 ;  /* 0x0000005300537220 */ /* 0x000fe20000410000 */
[----:B------:R1:W-:Y:S01]  /*10690*/  MUFU.EX2 R182, R15 ;  /* 0x0000000f00b67308 */ /* 0x0003e20000000800 */
[C---:B------:R-:W-:Y:S03]  /*106a0*/  FMUL.FTZ R84, R2.reuse, R84 ;  /* 0x0000005402547220 */ /* 0x040fe60000410000 */
[----:B------:R-:W-:Y:S02]  /*106b0*/  FMUL.FTZ R85, R2, R85 ;  /* 0x0000005502557220 */ /* 0x000fe40000410000 */
[C---:B------:R-:W-:Y:S01]  /*106c0*/  HMMA.16816.F32.BF16 R80, R16.reuse, R22, R80 ;  /* 0x000000161050723c */ /* 0x040fe20000041850 */
[----:B------:R-:W2:Y:S02]  /*106d0*/  LDSM.16.MT88.4 R20, [R197+0x6100] ;  /* 0x00610000c514783b */ /* 0x000ea40000004200 */
[C---:B------:R-:W-:Y:S02]  /*106e0*/  FMUL.FTZ R86, R0.reuse, R86 ;  /* 0x0000005600567220 */ /* 0x040fe40000410000 */
[----:B------:R-:W-:Y:S02]  /*106f0*/  FMUL.FTZ R87, R0, R87 ;  /* 0x0000005700577220 */ /* 0x000fe40000410000 */
[C---:B------:R-:W-:Y:S02]  /*10700*/  FMUL.FTZ R88, R2.reuse, R88 ;  /* 0x0000005802587220 */ /* 0x040fe40000410000 */
[----:B------:R-:W-:Y:S03]  /*10710*/  FMUL.FTZ R89, R2, R89 ;  /* 0x0000005902597220 */ /* 0x000fe60000410000 */
[C---:B-----5:R-:W-:Y:S03]  /*10720*/  HMMA.16816.F32.BF16 R84, R16.reuse, R24, R84 ;  /* 0x000000181054723c */ /* 0x060fe60000041854 */
[C---:B------:R-:W-:Y:S02]  /*10730*/  FMUL.FTZ R90, R0.reuse, R90 ;  /* 0x0000005a005a7220 */ /* 0x040fe40000410000 */
[----:B------:R-:W-:Y:S02]  /*10740*/  FMUL.FTZ R91, R0, R91 ;  /* 0x0000005b005b7220 */ /* 0x000fe40000410000 */
[--C-:B-1----:R-:W-:Y:S02]  /*10750*/  FFMA.FTZ R15, R33, c[0x0][0x2d0], -R14.reuse ;  /* 0x0000b400210f7a23 */ /* 0x102fe4000001080e */
[----:B------:R-:W-:Y:S02]  /*10760*/  LDSM.16.MT88.4 R32, [R200+0x900] ;  /* 0x00090000c820783b */ /* 0x000fe40000004200 */
[----:B------:R1:W5:Y:S01]  /*10770*/  MUFU.EX2 R181, R15 ;  /* 0x0000000f00b57308 */ /* 0x0003620000000800 */
[C---:B------:R-:W-:Y:S03]  /*10780*/  HMMA.16816.F32.BF16 R88, R16.reuse, R26, R88 ;  /* 0x0000001a1058723c */ /* 0x040fe60000041858 */
[C---:B------:R-:W-:Y:S02]  /*10790*/  FMUL.FTZ R92, R2.reuse, R92 ;  /* 0x0000005c025c7220 */ /* 0x040fe40000410000 */
[----:B------:R-:W4:Y:S01]  /*107a0*/  LDSM.16.MT88.4 R24, [R198+0x6100] ;  /* 0x00610000c618783b */ /* 0x000f220000004200 */
[----:B------:R-:W-:Y:S02]  /*107b0*/  FMUL.FTZ R93, R2, R93 ;  /* 0x0000005d025d7220 */ /* 0x000fe40000410000 */
[C---:B------:R-:W-:Y:S04]  /*107c0*/  FMUL.FTZ R94, R0.reuse, R94 ;  /* 0x0000005e005e7220 */ /* 0x040fe80000410000 */
        /* <DEDUP_REMOVED lines=15> */
[C---:B--2---:R-:W-:Y:S03]  /*108c0*/  HMMA.16816.F32.BF16 R100, R16.reuse, R20, R100 ;  /* 0x000000141064723c */ /* 0x044fe60000041864 */
[----:B------:R-:W-:Y:S02]  /*108d0*/  FMUL.FTZ R107, R0, R107 ;  /* 0x0000006b006b7220 */ /* 0x000fe40000410000 */
[--C-:B-1----:R-:W-:Y:S02]  /*108e0*/  FFMA.FTZ R15, R159, c[0x0][0x2d0], -R14.reuse ;  /* 0x0000b4009f0f7a23 */ /* 0x102fe4000001080e */
[C---:B------:R-:W-:Y:S02]  /*108f0*/  FMUL.FTZ R108, R2.reuse, R108 ;  /* 0x0000006c026c7220 */ /* 0x040fe40000410000 */
[----:B------:R-:W-:Y:S01]  /*10900*/  FMUL.FTZ R109, R2, R109 ;  /* 0x0000006d026d7220 */ /* 0x000fe20000410000 */
[C---:B------:R-:W-:Y:S01]  /*10910*/  HMMA.16816.F32.BF16 R104, R16.reuse, R22, R104 ;  /* 0x000000161068723c */ /* 0x040fe20000041868 */
[----:B------:R-:W1:Y:S01]  /*10920*/  LDSM.16.MT88.4 R20, [R199+0x6100] ;  /* 0x00610000c714783b */ /* 0x000e620000004200 */
[----:B------:R2:W-:Y:S01]  /*10930*/  MUFU.EX2 R173, R15 ;  /* 0x0000000f00ad7308 */ /* 0x0005e20000000800 */
[C---:B------:R-:W-:Y:S02]  /*10940*/  FMUL.FTZ R110, R0.reuse, R110 ;  /* 0x0000006e006e7220 */ /* 0x040fe40000410000 */
[----:B------:R-:W-:Y:S02]  /*10950*/  FMUL.FTZ R111, R0, R111 ;  /* 0x0000006f006f7220 */ /* 0x000fe40000410000 */
[C---:B------:R-:W-:Y:S02]  /*10960*/  FMUL.FTZ R112, R2.reuse, R112 ;  /* 0x0000007002707220 */ /* 0x040fe40000410000 */
[----:B------:R-:W-:Y:S03]  /*10970*/  FMUL.FTZ R113, R2, R113 ;  /* 0x0000007102717220 */ /* 0x000fe60000410000 */
[C---:B----4-:R-:W-:Y:S03]  /*10980*/  HMMA.16816.F32.BF16 R108, R16.reuse, R24, R108 ;  /* 0x00000018106c723c */ /* 0x050fe6000004186c */
[C---:B------:R-:W-:Y:S02]  /*10990*/  FMUL.FTZ R114, R0.reuse, R114 ;  /* 0x0000007200727220 */ /* 0x040fe40000410000 */
[----:B------:R-:W-:Y:S02]  /*109a0*/  FMUL.FTZ R115, R0, R115 ;  /* 0x0000007300737220 */ /* 0x000fe40000410000 */
[C---:B------:R-:W-:Y:S02]  /*109b0*/  FMUL.FTZ R116, R2.reuse, R116 ;  /* 0x0000007402747220 */ /* 0x040fe40000410000 */
[----:B------:R-:W-:Y:S03]  /*109c0*/  FMUL.FTZ R117, R2, R117 ;  /* 0x0000007502757220 */ /* 0x000fe60000410000 */
[C---:B------:R-:W-:Y:S01]  /*109d0*/  HMMA.16816.F32.BF16 R112, R16.reuse, R26, R112 ;  /* 0x0000001a1070723c */ /* 0x040fe20000041870 */
[----:B------:R-:W4:Y:S02]  /*109e0*/  LDSM.16.MT88.4 R24, [R197+0x900] ;  /* 0x00090000c518783b */ /* 0x000f240000004200 */
[C---:B------:R-:W-:Y:S02]  /*109f0*/  FMUL.FTZ R118, R0.reuse, R118 ;  /* 0x0000007600767220 */ /* 0x040fe40000410000 */
[----:B------:R-:W-:Y:S02]  /*10a00*/  FMUL.FTZ R119, R0, R119 ;  /* 0x0000007700777220 */ /* 0x000fe40000410000 */
[C---:B------:R-:W-:Y:S02]  /*10a10*/  FMUL.FTZ R120, R2.reuse, R120 ;  /* 0x0000007802787220 */ /* 0x040fe40000410000 */
[----:B------:R-:W-:Y:S03]  /*10a20*/  FMUL.FTZ R121, R2, R121 ;  /* 0x0000007902797220 */ /* 0x000fe60000410000 */
[C---:B---3--:R-:W-:Y:S03]  /*10a30*/  HMMA.16816.F32.BF16 R116, R16.reuse, R28, R116 ;  /* 0x0000001c1074723c */ /* 0x048fe60000041874 */
[C---:B------:R-:W-:Y:S02]  /*10a40*/  FMUL.FTZ R122, R0.reuse, R122 ;  /* 0x0000007a007a7220 */ /* 0x040fe40000410000 */
[----:B------:R-:W-:Y:S02]  /*10a50*/  FMUL.FTZ R123, R0, R123 ;  /* 0x0000007b007b7220 */ /* 0x000fe40000410000 */
[--C-:B--2---:R-:W-:Y:S02]  /*10a60*/  FFMA.FTZ R15, R168, c[0x0][0x2d0], -R14.reuse ;  /* 0x0000b400a80f7a23 */ /* 0x104fe4000001080e */
[C---:B------:R-:W-:Y:S02]  /*10a70*/  FMUL.FTZ R124, R2.reuse, R124 ;  /* 0x0000007c027c7220 */ /* 0x040fe40000410000 */
[----:B------:R2:W3:Y:S01]  /*10a80*/  MUFU.EX2 R172, R15 ;  /* 0x0000000f00ac7308 */ /* 0x0004e20000000800 */
[C---:B------:R-:W-:Y:S01]  /*10a90*/  HMMA.16816.F32.BF16 R120, R16.reuse, R30, R120 ;  /* 0x0000001e1078723c */ /* 0x040fe20000041878 */
[----:B------:R-:W4:Y:S02]  /*10aa0*/  LDSM.16.MT88.4 R28, [R198+0x900] ;  /* 0x00090000c61c783b */ /* 0x000f240000004200 */
[----:B------:R-:W-:Y:S02]  /*10ab0*/  FMUL.FTZ R125, R2, R125 ;  /* 0x0000007d027d7220 */ /* 0x000fe40000410000 */
[C---:B------:R-:W-:Y:S02]  /*10ac0*/  FMUL.FTZ R126, R0.reuse, R126 ;  /* 0x0000007e007e7220 */ /* 0x040fe40000410000 */
[----:B------:R-:W-:Y:S02]  /*10ad0*/  FMUL.FTZ R127, R0, R127 ;  /* 0x0000007f007f7220 */ /* 0x000fe40000410000 */
[C---:B------:R-:W-:Y:S03]  /*10ae0*/  FMUL.FTZ R128, R2.reuse, R128 ;  /* 0x0000008002807220 */ /* 0x040fe60000410000 */
[----:B------:R-:W-:Y:S02]  /*10af0*/  FMUL.FTZ R129, R2, R129 ;  /* 0x0000008102817220 */ /* 0x000fe40000410000 */
[C---:B-1----:R-:W-:Y:S03]  /*10b00*/  HMMA.16816.F32.BF16 R124, R16.reuse, R20, R124 ;  /* 0x00000014107c723c */ /* 0x042fe6000004187c */
[C---:B------:R-:W-:Y:S02]  /*10b10*/  FMUL.FTZ R130, R0.reuse, R130 ;  /* 0x0000008200827220 */ /* 0x040fe40000410000 */
[----:B------:R-:W-:Y:S02]  /*10b20*/  FMUL.FTZ R131, R0, R131 ;  /* 0x0000008300837220 */ /* 0x000fe40000410000 */
[--C-:B--2---:R-:W-:Y:S05]  /*10b30*/  FFMA.FTZ R15, R177, c[0x0][0x2d0], -R13.reuse ;  /* 0x0000b400b10f7a23 */ /* 0x104fea000001080d */
[----:B------:R-:W-:Y:S01]  /*10b40*/  HMMA.16816.F32.BF16 R128, R16, R22, R128 ;  /* 0x000000161080723c */ /* 0x000fe20000041880 */
[----:B------:R-:W1:Y:S01]  /*10b50*/  LDSM.16.MT88.4 R20, [R199+0x900] ;  /* 0x00090000c714783b */ /* 0x000e620000004200 */
[----:B------:R2:W-:Y:S05]  /*10b60*/  MUFU.EX2 R195, R15 ;  /* 0x0000000f00c37308 */ /* 0x0005ea0000000800 */
[----:B------:R-:W-:Y:S02]  /*10b70*/  F2FP.BF16.PACK_AB R16, R234, R235 ;  /* 0x000000ebea10723e */ /* 0x000fe400000010ff */
[----:B------:R-:W-:Y:S03]  /*10b80*/  F2FP.BF16.PACK_AB R18, R224, R232 ;  /* 0x000000e8e012723e */ /* 0x000fe600000010ff */
[----:B-----5:R-:W-:Y:S02]  /*10b90*/  F2FP.BF16.PACK_AB R17, R181, R182 ;  /* 0x000000b6b511723e */ /* 0x020fe400000010ff */
[----:B---3--:R-:W-:Y:S07]  /*10ba0*/  F2FP.BF16.PACK_AB R19, R172, R173 ;  /* 0x000000adac13723e */ /* 0x008fee00000010ff */
[C---:B----4-:R-:W-:Y:S03]  /*10bb0*/  HMMA.16816.F32.BF16 R4, R16.reuse, R24, R4 ;  /* 0x000000181004723c */ /* 0x050fe60000041804 */
[--C-:B--2---:R-:W-:Y:S05]  /*10bc0*/  FFMA.FTZ R15, R178, c[0x0][0x2d0], -R13.reuse ;  /* 0x0000b400b20f7a23 */ /* 0x104fea000001080d */
[C---:B------:R-:W-:Y:S01]  /*10bd0*/  HMMA.16816.F32.BF16 R8, R16.reuse, R26, R8 ;  /* 0x0000001a1008723c */ /* 0x040fe20000041808 */
[----:B------:R-:W2:Y:S01]  /*10be0*/  LDSM.16.MT88.4 R24, [R197+0x2900] ;  /* 0x00290000c518783b */ /* 0x000ea20000004200 */
[----:B------:R3:W4:Y:S06]  /*10bf0*/  MUFU.EX2 R194, R15 ;  /* 0x0000000f00c27308 */ /* 0x00072c0000000800 */
[C---:B------:R-:W-:Y:S08]  /*10c00*/  HMMA.16816.F32.BF16 R132, R16.reuse, R28, R132 ;  /* 0x0000001c1084723c */ /* 0x040ff00000041884 */
[C---:B------:R-:W-:Y:S01]  /*10c10*/  HMMA.16816.F32.BF16 R136, R16.reuse, R30, R136 ;  /* 0x0000001e1088723c */ /* 0x040fe20000041888 */
[----:B------:R-:W5:Y:S07]  /*10c20*/  LDSM.16.MT88.4 R28, [R198+0x2900] ;  /* 0x00290000c61c783b */ /* 0x000f6e0000004200 */
[C---:B------:R-:W-:Y:S04]  /*10c30*/  HMMA.16816.F32.BF16 R140, R16.reuse, R32, R140 ;  /* 0x00000020108c723c */ /* 0x040fe8000004188c */
[--C-:B---3--:R-:W-:Y:S04]  /*10c40*/  FFMA.FTZ R15, R179, c[0x0][0x2d0], -R13.reuse ;  /* 0x0000b400b30f7a23 */ /* 0x108fe8000001080d */
[C---:B------:R-:W-:Y:S01]  /*10c50*/  HMMA.16816.F32.BF16 R144, R16.reuse, R34, R144 ;  /* 0x000000221090723c */ /* 0x040fe20000041890 */
[----:B------:R-:W3:Y:S01]  /*10c60*/  LDSM.16.MT88.4 R32, [R200+0x2900] ;  /* 0x00290000c820783b */ /* 0x000ee20000004200 */
[----:B------:R4:W-:Y:S06]  /*10c70*/  MUFU.EX2 R179, R15 ;  /* 0x0000000f00b37308 */ /* 0x0009ec0000000800 */
[C---:B-1----:R-:W-:Y:S08]  /*10c80*/  HMMA.16816.F32.BF16 R148, R16.reuse, R20, R148 ;  /* 0x000000141094723c */ /* 0x042ff00000041894 */
[C---:B------:R-:W-:Y:S01]  /*10c90*/  HMMA.16816.F32.BF16 R152, R16.reuse, R22, R152 ;  /* 0x000000161098723c */ /* 0x040fe20000041898 */
[----:B------:R-:W1:Y:S07]  /*10ca0*/  LDSM.16.MT88.4 R20, [R199+0x2900] ;  /* 0x00290000c714783b */ /* 0x000e6e0000004200 */
[C---:B--2---:R-:W-:Y:S04]  /*10cb0*/  HMMA.16816.F32.BF16 R36, R16.reuse, R24, R36 ;  /* 0x000000181024723c */ /* 0x044fe80000041824 */
[--C-:B----4-:R-:W-:Y:S04]  /*10cc0*/  FFMA.FTZ R15, R180, c[0x0][0x2d0], -R13.reuse ;  /* 0x0000b400b40f7a23 */ /* 0x110fe8000001080d */
[C---:B------:R-:W-:Y:S01]  /*10cd0*/  HMMA.16816.F32.BF16 R40, R16.reuse, R26, R40 ;  /* 0x0000001a1028723c */ /* 0x040fe20000041828 */
[----:B------:R-:W2:Y:S01]  /*10ce0*/  LDSM.16.MT88.4 R24, [R197+0x4900] ;  /* 0x00490000c518783b */ /* 0x000ea20000004200 */
[----:B------:R4:W1:Y:S06]  /*10cf0*/  MUFU.EX2 R178, R15 ;  /* 0x0000000f00b27308 */ /* 0x00086c0000000800 */
[C---:B-----5:R-:W-:Y:S08]  /*10d00*/  HMMA.16816.F32.BF16 R44, R16.reuse, R28, R44 ;  /* 0x0000001c102c723c */ /* 0x060ff0000004182c */
[C---:B------:R-:W-:Y:S01]  /*10d10*/  HMMA.16816.F32.BF16 R48, R16.reuse, R30, R48 ;  /* 0x0000001e1030723c */ /* 0x040fe20000041830 */
[----:B------:R-:W5:Y:S07]  /*10d20*/  LDSM.16.MT88.4 R28, [R198+0x4900] ;  /* 0x00490000c61c783b */ /* 0x000f6e0000004200 */
[C---:B---3--:R-:W-:Y:S04]  /*10d30*/  HMMA.16816.F32.BF16 R52, R16.reuse, R32, R52 ;  /* 0x000000201034723c */ /* 0x048fe80000041834 */
[--C-:B----4-:R-:W-:Y:S04]  /*10d40*/  FFMA.FTZ R15, R169, c[0x0][0x2d0], -R14.reuse ;  /* 0x0000b400a90f7a23 */ /* 0x110fe8000001080e */
        /* <DEDUP_REMOVED lines=36> */
[----:B------:R-:W-:Y:S01]  /*10f90*/  HMMA.16816.F32.BF16 R128, R16, R22, R128 ;  /* 0x000000161080723c */ /* 0x000fe20000041880 */
[----:B------:R-:W1:Y:S06]  /*10fa0*/  LDSM.16.MT88.4 R20, [R199+0x1100] ;  /* 0x00110000c714783b */ /* 0x000e6c0000004200 */
[----:B------:R-:W-:Y:S02]  /*10fb0*/  F2FP.BF16.PACK_AB R16, R194, R195 ;  /* 0x000000c3c210723e */ /* 0x000fe400000010ff */
[----:B------:R-:W-:Y:S03]  /*10fc0*/  F2FP.BF16.PACK_AB R18, R178, R179 ;  /* 0x000000b3b212723e */ /* 0x000fe600000010ff */
[----:B------:R-:W-:Y:S01]  /*10fd0*/  F2FP.BF16.PACK_AB R17, R170, R171 ;  /* 0x000000abaa11723e */ /* 0x000fe200000010ff */
[--C-:B----4-:R-:W-:Y:S01]  /*10fe0*/  FFMA.FTZ R15, R187, c[0x0][0x2d0], -R13.reuse ;  /* 0x0000b400bb0f7a23 */ /* 0x110fe2000001080d */
[----:B------:R-:W-:Y:S03]  /*10ff0*/  F2FP.BF16.PACK_AB R19, R168, R169 ;  /* 0x000000a9a813723e */ /* 0x000fe600000010ff */
[----:B------:R4:W1:Y:S04]  /*11000*/  MUFU.EX2 R176, R15 ;  /* 0x0000000f00b07308 */ /* 0x0008680000000800 */
[C---:B--2---:R-:W-:Y:S08]  /*11010*/  HMMA.16816.F32.BF16 R4, R16.reuse, R24, R4 ;  /* 0x000000181004723c */ /* 0x044ff00000041804 */
[C---:B------:R-:W-:Y:S01]  /*11020*/  HMMA.16816.F32.BF16 R8, R16.reuse, R26, R8 ;  /* 0x0000001a1008723c */ /* 0x040fe20000041808 */
[----:B------:R-:W2:Y:S07]  /*11030*/  LDSM.16.MT88.4 R24, [R197+0x3100] ;  /* 0x00310000c518783b */ /* 0x000eae0000004200 */
[C---:B-----5:R-:W-:Y:S04]  /*11040*/  HMMA.16816.F32.BF16 R132, R16.reuse, R28, R132 ;  /* 0x0000001c1084723c */ /* 0x060fe80000041884 */
[--C-:B----4-:R-:W-:Y:S02]  /*11050*/  FFMA.FTZ R15, R188, c[0x0][0x2d0], -R13.reuse ;  /* 0x0000b400bc0f7a23 */ /* 0x110fe4000001080d */
[----:B------:R-:W-:Y:S02]  /*11060*/  FFMA.FTZ R13, R189, c[0x0][0x2d0], -R13 ;  /* 0x0000b400bd0d7a23 */ /* 0x000fe4000001080d */
[C---:B------:R-:W-:Y:S01]  /*11070*/  HMMA.16816.F32.BF16 R136, R16.reuse, R30, R136 ;  /* 0x0000001e1088723c */ /* 0x040fe20000041888 */
[----:B------:R-:W4:Y:S01]  /*11080*/  LDSM.16.MT88.4 R28, [R198+0x3100] ;  /* 0x00310000c61c783b */ /* 0x000f220000004200 */
[----:B------:R5:W-:Y:S06]  /*11090*/  MUFU.EX2 R174, R13 ;  /* 0x0000000d00ae7308 */ /* 0x000bec0000000800 */
[C---:B---3--:R-:W-:Y:S04]  /*110a0*/  HMMA.16816.F32.BF16 R140, R16.reuse, R32, R140 ;  /* 0x00000020108c723c */ /* 0x048fe8000004188c */
[----:B------:R-:W-:Y:S04]  /*110b0*/  MUFU.EX2 R175, R15 ;  /* 0x0000000f00af7308 */ /* 0x000fe80000000800 */
[C---:B------:R-:W-:Y:S01]  /*110c0*/  HMMA.16816.F32.BF16 R144, R16.reuse, R34, R144 ;  /* 0x000000221090723c */ /* 0x040fe20000041890 */
[----:B------:R-:W3:Y:S07]  /*110d0*/  LDSM.16.MT88.4 R32, [R200+0x3100] ;  /* 0x00310000c820783b */ /* 0x000eee0000004200 */
[C---:B-1----:R-:W-:Y:S04]  /*110e0*/  HMMA.16816.F32.BF16 R148, R16.reuse, R20, R148 ;  /* 0x000000141094723c */ /* 0x042fe80000041894 */
[--C-:B-----5:R-:W-:Y:S04]  /*110f0*/  FFMA.FTZ R13, R183, c[0x0][0x2d0], -R14.reuse ;  /* 0x0000b400b70d7a23 */ /* 0x120fe8000001080e */
[C---:B------:R-:W-:Y:S01]  /*11100*/  HMMA.16816.F32.BF16 R152, R16.reuse, R22, R152 ;  /* 0x000000161098723c */ /* 0x040fe20000041898 */
[----:B------:R-:W1:Y:S01]  /*11110*/  LDSM.16.MT88.4 R20, [R199+0x3100] ;  /* 0x00310000c714783b */ /* 0x000e620000004200 */
[----:B------:R5:W-:Y:S06]  /*11120*/  MUFU.EX2 R159, R13 ;  /* 0x0000000d009f7308 */ /* 0x000bec0000000800 */
[C---:B--2---:R-:W-:Y:S08]  /*11130*/  HMMA.16816.F32.BF16 R36, R16.reuse, R24, R36 ;  /* 0x000000181024723c */ /* 0x044ff00000041824 */
[C---:B------:R-:W-:Y:S01]  /*11140*/  HMMA.16816.F32.BF16 R40, R16.reuse, R26, R40 ;  /* 0x0000001a1028723c */ /* 0x040fe20000041828 */
[----:B------:R-:W2:Y:S07]  /*11150*/  LDSM.16.MT88.4 R24, [R197+0x5100] ;  /* 0x00510000c518783b */ /* 0x000eae0000004200 */
[C---:B----4-:R-:W-:Y:S04]  /*11160*/  HMMA.16816.F32.BF16 R44, R16.reuse, R28, R44 ;  /* 0x0000001c102c723c */ /* 0x050fe8000004182c */
[--C-:B-----5:R-:W-:Y:S04]  /*11170*/  FFMA.FTZ R13, R184, c[0x0][0x2d0], -R14.reuse ;  /* 0x0000b400b80d7a23 */ /* 0x120fe8000001080e */
[C---:B------:R-:W-:Y:S01]  /*11180*/  HMMA.16816.F32.BF16 R48, R16.reuse, R30, R48 ;  /* 0x0000001e1030723c */ /* 0x040fe20000041830 */
[----:B------:R-:W4:Y:S01]  /*11190*/  LDSM.16.MT88.4 R28, [R198+0x5100] ;  /* 0x00510000c61c783b */ /* 0x000f220000004200 */
[----:B------:R5:W2:Y:S06]  /*111a0*/  MUFU.EX2 R158, R13 ;  /* 0x0000000d009e7308 */ /* 0x000aac0000000800 */
[C---:B---3--:R-:W-:Y:S08]  /*111b0*/  HMMA.16816.F32.BF16 R52, R16.reuse, R32, R52 ;  /* 0x000000201034723c */ /* 0x048ff00000041834 */
[C---:B------:R-:W-:Y:S01]  /*111c0*/  HMMA.16816.F32.BF16 R56, R16.reuse, R34, R56 ;  /* 0x000000221038723c */ /* 0x040fe20000041838 */
[----:B------:R-:W3:Y:S07]  /*111d0*/  LDSM.16.MT88.4 R32, [R200+0x5100] ;  /* 0x00510000c820783b */ /* 0x000eee0000004200 */
[C---:B-1----:R-:W-:Y:S04]  /*111e0*/  HMMA.16816.F32.BF16 R60, R16.reuse, R20, R60 ;  /* 0x00000014103c723c */ /* 0x042fe8000004183c */
[--C-:B-----5:R-:W-:Y:S02]  /*111f0*/  FFMA.FTZ R13, R185, c[0x0][0x2d0], -R14.reuse ;  /* 0x0000b400b90d7a23 */ /* 0x120fe4000001080e */
[----:B------:R-:W-:Y:S01]  /*11200*/  FFMA.FTZ R14, R12, c[0x0][0x2d0], -R14 ;  /* 0x0000b4000c0e7a23 */ /* 0x000fe2000001080e */
[----:B------:R-:W-:Y:S01]  /*11210*/  F2FP.BF16.PACK_AB R12, R176, R177 ;  /* 0x000000b1b00c723e */ /* 0x000fe200000010ff */
[C---:B------:R-:W-:Y:S01]  /*11220*/  HMMA.16816.F32.BF16 R64, R16.reuse, R22, R64 ;  /* 0x000000161040723c */ /* 0x040fe20000041840 */
[----:B------:R-:W1:Y:S01]  /*11230*/  LDSM.16.MT88.4 R20, [R199+0x5100] ;  /* 0x00510000c714783b */ /* 0x000e620000004200 */
[----:B------:R5:W-:Y:S06]  /*11240*/  MUFU.EX2 R157, R13 ;  /* 0x0000000d009d7308 */ /* 0x000bec0000000800 */
[C---:B--2---:R-:W-:Y:S08]  /*11250*/  HMMA.16816.F32.BF16 R68, R16.reuse, R24, R68 ;  /* 0x000000181044723c */ /* 0x044ff00000041844 */
[C---:B------:R-:W-:Y:S01]  /*11260*/  HMMA.16816.F32.BF16 R72, R16.reuse, R26, R72 ;  /* 0x0000001a1048723c */ /* 0x040fe20000041848 */
[----:B------:R-:W2:Y:S07]  /*11270*/  LDSM.16.MT88.4 R24, [R197+0x7100] ;  /* 0x00710000c518783b */ /* 0x000eae0000004200 */
[C---:B----4-:R-:W-:Y:S04]  /*11280*/  HMMA.16816.F32.BF16 R76, R16.reuse, R28, R76 ;  /* 0x0000001c104c723c */ /* 0x050fe8000004184c */
[----:B-----5:R-:W-:Y:S04]  /*11290*/  F2FP.BF16.PACK_AB R13, R158, R159 ;  /* 0x0000009f9e0d723e */ /* 0x020fe800000010ff */
[C---:B------:R-:W-:Y:S01]  /*112a0*/  HMMA.16816.F32.BF16 R80, R16.reuse, R30, R80 ;  /* 0x0000001e1050723c */ /* 0x040fe20000041850 */
[----:B------:R-:W4:Y:S07]  /*112b0*/  LDSM.16.MT88.4 R28, [R198+0x7100] ;  /* 0x00710000c61c783b */ /* 0x000f2e0000004200 */
        /* <DEDUP_REMOVED lines=9> */
[C---:B----4-:R-:W-:Y:S01]  /*11350*/  HMMA.16816.F32.BF16 R108, R16.reuse, R28, R108 ;  /* 0x0000001c106c723c */ /* 0x050fe2000004186c */
[----:B------:R4:W5:Y:S07]  /*11360*/  MUFU.EX2 R28, R14 ;  /* 0x0000000e001c7308 */ /* 0x00096e0000000800 */
[C---:B------:R-:W-:Y:S08]  /*11370*/  HMMA.16816.F32.BF16 R112, R16.reuse, R30, R112 ;  /* 0x0000001e1070723c */ /* 0x040ff00000041870 */
[C---:B---3--:R-:W-:Y:S08]  /*11380*/  HMMA.16816.F32.BF16 R116, R16.reuse, R32, R116 ;  /* 0x000000201074723c */ /* 0x048ff00000041874 */
[C---:B------:R-:W-:Y:S04]  /*11390*/  HMMA.16816.F32.BF16 R120, R16.reuse, R34, R120 ;  /* 0x000000221078723c */ /* 0x040fe80000041878 */
[----:B----4-:R-:W-:Y:S02]  /*113a0*/  F2FP.BF16.PACK_AB R14, R174, R175 ;  /* 0x000000afae0e723e */ /* 0x010fe400000010ff */
[----:B-----5:R-:W-:Y:S02]  /*113b0*/  F2FP.BF16.PACK_AB R15, R28, R157 ;  /* 0x0000009d1c0f723e */ /* 0x020fe400000010ff */
[C---:B-1----:R-:W-:Y:S08]  /*113c0*/  HMMA.16816.F32.BF16 R124, R16.reuse, R20, R124 ;  /* 0x00000014107c723c */ /* 0x042ff0000004187c */
[----:B------:R-:W-:Y:S01]  /*113d0*/  HMMA.16816.F32.BF16 R128, R16, R22, R128 ;  /* 0x000000161080723c */ /* 0x000fe20000041880 */
[----:B------:R-:W1:Y:S07]  /*113e0*/  LDSM.16.MT88.4 R16, [R200+0x1900] ;  /* 0x00190000c810783b */ /* 0x000e6e0000004200 */
[C---:B------:R-:W-:Y:S01]  /*113f0*/  HMMA.16816.F32.BF16 R160, R12.reuse, R164, R4 ;  /* 0x000000a40ca0723c */ /* 0x040fe20000041804 */
[----:B------:R-:W3:Y:S07]  /*11400*/  LDSM.16.MT88.4 R4, [R199+0x1900] ;  /* 0x00190000c704783b */ /* 0x000eee0000004200 */
[C---:B------:R-:W-:Y:S01]  /*11410*/  HMMA.16816.F32.BF16 R164, R12.reuse, R166, R8 ;  /* 0x000000a60ca4723c */ /* 0x040fe20000041808 */
[----:B------:R-:W4:Y:S07]  /*11420*/  LDSM.16.MT88.4 R8, [R197+0x3900] ;  /* 0x00390000c508783b */ /* 0x000f2e0000004200 */
[C---:B--2---:R-:W-:Y:S01]  /*11430*/  HMMA.16816.F32.BF16 R132, R12.reuse, R24, R132 ;  /* 0x000000180c84723c */ /* 0x044fe20000041884 */
[----:B------:R-:W2:Y:S07]  /*11440*/  LDSM.16.MT88.4 R20, [R198+0x3900] ;  /* 0x00390000c614783b */ /* 0x000eae0000004200 */
[C---:B------:R-:W-:Y:S08]  /*11450*/  HMMA.16816.F32.BF16 R136, R12.reuse, R26, R136 ;  /* 0x0000001a0c88723c */ /* 0x040ff00000041888 */
        /* <DEDUP_REMOVED lines=30> */
[C---:B----4-:R-:W-:Y:S07]  /*11640*/  HMMA.16816.F32.BF16 R100, R12.reuse, R8, R100 ;  /* 0x000000080c64723c */ /* 0x050fee0000041864 */
[----:B------:R-:W-:Y:S01]  /*11650*/  FFMA.FTZ R8, R2, R244, R236 ;  /* 0x000000f402087223 */ /* 0x000fe200000100ec */
[C---:B------:R-:W-:Y:S04]  /*11660*/  HMMA.16816.F32.BF16 R104, R12.reuse, R10, R104 ;  /* 0x0000000a0c68723c */ /* 0x040fe80000041868 */
[----:B------:R-:W-:Y:S02]  /*11670*/  FFMA.FTZ R2, R0, R245, R193 ;  /* 0x000000f500027223 */ /* 0x000fe400000100c1 */
[----:B------:R-:W-:Y:S02]  /*11680*/  FADD.FTZ R0, R239, R8 ;  /* 0x00000008ef007221 */ /* 0x000fe40000010000 */
[----:B------:R-:W-:Y:S01]  /*11690*/  FADD.FTZ R2, R192, R2 ;  /* 0x00000002c0027221 */ /* 0x000fe20000010000 */
[C---:B--2---:R-:W-:Y:S03]  /*116a0*/  HMMA.16816.F32.BF16 R108, R12.reuse, R20, R108 ;  /* 0x000000140c6c723c */ /* 0x044fe6000004186c */
        /* <DEDUP_REMOVED lines=8> */
[----:B------:R-:W-:Y:S02]  /*11730*/  FADD.FTZ R0, R234, R0 ;  /* 0x00000000ea007221 */ /* 0x000fe40000010000 */
[----:B------:R-:W-:Y:S02]  /*11740*/  FADD.FTZ R2, R181, R2 ;  /* 0x00000002b5027221 */ /* 0x000fe40000010000 */
[----:B------:R-:W-:Y:S01]  /*11750*/  FADD.FTZ R0, R232, R0 ;  /* 0x00000000e8007221 */ /* 0x000fe20000010000 */
[C---:B------:R-:W-:Y:S04]  /*11760*/  HMMA.16816.F32.BF16 R120, R12.reuse, R18, R120 ;  /* 0x000000120c78723c */ /* 0x040fe80000041878 */
[----:B------:R-:W-:Y:S02]  /*11770*/  FADD.FTZ R2, R173, R2 ;  /* 0x00000002ad027221 */ /* 0x000fe40000010000 */
[----:B------:R-:W-:Y:S02]  /*11780*/  FADD.FTZ R0, R224, R0 ;  /* 0x00000000e0007221 */ /* 0x000fe40000010000 */
[----:B------:R-:W-:Y:S01]  /*11790*/  FADD.FTZ R2, R172, R2 ;  /* 0x00000002ac027221 */ /* 0x000fe20000010000 */
[C---:B---3--:R-:W-:Y:S03]  /*117a0*/  HMMA.16816.F32.BF16 R124, R12.reuse, R4, R124 ;  /* 0x000000040c7c723c */ /* 0x048fe6000004187c */
[----:B------:R-:W-:Y:S02]  /*117b0*/  FADD.FTZ R0, R195, R0 ;  /* 0x00000000c3007221 */ /* 0x000fe40000010000 */
[----:B------:R-:W-:Y:S02]  /*117c0*/  FADD.FTZ R2, R171, R2 ;  /* 0x00000002ab027221 */ /* 0x000fe40000010000 */
        /* <DEDUP_REMOVED lines=8> */
[----:B------:R-:W-:Y:S02]  /*11850*/  FADD.FTZ R0, R159, R4 ;  /* 0x000000049f007221 */ /* 0x000fe40000010000 */
[----:B------:R-:W-:Y:S02]  /*11860*/  FADD.FTZ R2, R176, R2 ;  /* 0x00000002b0027221 */ /* 0x000fe40000010000 */
[----:B------:R-:W-:Y:S01]  /*11870*/  FADD.FTZ R0, R158, R0 ;  /* 0x000000009e007221 */ /* 0x000fe20000010000 */
[----:B------:R-:W-:Y:S01]  /*11880*/  MOV R158, R3 ;  /* 0x00000003009e7202 */ /* 0x000fe20000000f00 */
[----:B------:R-:W-:Y:S02]  /*11890*/  FADD.FTZ R4, R175, R2 ;  /* 0x00000002af047221 */ /* 0x000fe40000010000 */
[----:B------:R-:W-:Y:S01]  /*118a0*/  FADD.FTZ R2, R157, R0 ;  /* 0x000000009d027221 */ /* 0x000fe20000010000 */
[----:B------:R-:W-:Y:S01]  /*118b0*/  IADD3 R0, R223, -0x1, RZ ;  /* 0xffffffffdf007810 */ /* 0x000fe20007ffe0ff */
[----:B------:R-:W-:Y:S01]  /*118c0*/  FADD.FTZ R244, R174, R4 ;  /* 0x00000004aef47221 */ /* 0x000fe20000010000 */
[----:B------:R-:W-:Y:S01]  /*118d0*/  MOV R157, R156 ;  /* 0x0000009c009d7202 */ /* 0x000fe20000000f00 */
[----:B------:R-:W-:Y:S01]  /*118e0*/  FADD.FTZ R245, R28, R2 ;  /* 0x000000021cf57221 */ /* 0x000fe20000010000 */
[----:B------:R-:W-:Y:S01]  /*118f0*/  MOV R223, R0 ;  /* 0x0000000000df7202 */ /* 0x000fe20000000f00 */
[----:B------:R-:W-:-:S05]  /*11900*/  @P0 BRA `(.L_x_1628) ;  /* 0xffffc22000000947 */ /* 0x000fca000383ffff */
.L_x_1619:
[----:B------:R-:W1:Y:S01]  /*11910*/  SHFL.BFLY PT, R6, R244, 0x2, 0x1f ;  /* 0x0c401f00f4067f89 */ /* 0x000e6200000e0000 */
[----:B------:R-:W-:-:S02]  /*11920*/  MOV R17, 0xff800000 ;  /* 0xff80000000117802 */ /* 0x000fc40000000f00 */
[----:B------:R-:W-:Y:S01]  /*11930*/  MOV R18, 0xff800000 ;  /* 0xff80000000127802 */ /* 0x000fe20000000f00 */
[----:B------:R-:W2:Y:S01]  /*11940*/  SHFL.BFLY PT, R7, R245, 0x2, 0x1f ;  /* 0x0c401f00f5077f89 */ /* 0x000ea200000e0000 */
[----:B------:R-:W-:Y:S01]  /*11950*/  PLOP3.LUT P2, PT, PT, PT, PT, 0x8, 0x0 ;  /* 0x000000000000781c */ /* 0x000fe20003f4e170 */
        /* <DEDUP_REMOVED lines=150> */
.L_x_1586:
        /* <DEDUP_REMOVED lines=83> */
[----:B------:R-:W-:Y:S01]  /*127f0*/  IMAD.WIDE.U32 R2, R9, c[0x0][0x4c8], R2 ;  /* 0x0001320009027a25 */ /* 0x000fe200078e0002 */
[----:B------:R-:W-:-:S03]  /*12800*/  LOP3.LUT P1, RZ, R14, 0x3, RZ, 0xc0, !PT ;  /* 0x000000030eff7812 */ /* 0x000fc6000782c0ff */
        /* <DEDUP_REMOVED lines=11> */
[----:B------:R-:W-:Y:S03]  /*128c0*/  SHFL.IDX PT, R6, R6, 0x1, 0x1c1f ;  /* 0x003c1f0006067f89 */ /* 0x000fe600000e0000 */
[----:B------:R-:W-:Y:S01]  /*128d0*/  IADD3 R3, R5, R0, RZ ;  /* 0x0000000005037210 */ /* 0x000fe20007ffe0ff */
[----:B------:R-:W-:Y:S01]  /*128e0*/  IMAD R0, R7, c[0x0][0x428], RZ ;  /* 0x00010a0007007a24 */ /* 0x000fe200078e02ff */
[----:B------:R-:W1:Y:S01]  /*128f0*/  SHFL.IDX PT, R9, R2, RZ, 0x1c1f ;  /* 0x001c1fff02097589 */ /* 0x000e6200000e0000 */
[----:B------:R-:W-:-:S02]  /*12900*/  IMAD R5, R20, c[0x0][0x388], RZ ;  /* 0x0000e20014057a24 */ /* 0x000fc400078e02ff */
        /* <DEDUP_REMOVED lines=16> */
[----:B------:R1:W2:Y:S04]  /*12a10*/  SHFL.IDX PT, R2, R20, RZ, 0x1c1f ;  /* 0x001c1fff14027589 */ /* 0x0002a800000e0000 */
[----:B------:R1:W3:Y:S01]  /*12a20*/  SHFL.IDX PT, R3, R19, RZ, 0x1c1f ;  /* 0x001c1fff13037589 */ /* 0x0002e200000e0000 */
[----:B------:R-:W-:-:S04]  /*12a30*/  SHF.L.U32 R0, R0, 0x1, RZ ;  /* 0x0000000100007819 */ /* 0x000fc800000006ff */
[----:B------:R-:W-:Y:S05]  /*12a40*/  @P1 BRA `(.L_x_1631) ;  /* 0x00000bd000001947 */ /* 0x000fea0003800000 */
[C---:B------:R-:W-:Y:S02]  /*12a50*/  ISETP.GE.AND P2, PT, R0.reuse, c[0x0][0x3c8], PT ;  /* 0x0000f20000007a0c */ /* 0x040fe40003f46270 */
[C---:B------:R-:W-:Y:S02]  /*12a60*/  IADD3 R5, R0.reuse, 0x8, RZ ;  /* 0x0000000800057810 */ /* 0x040fe40007ffe0ff */
[----:B------:R-:W-:Y:S02]  /*12a70*/  IADD3 R4, R0, 0x10, RZ ;  /* 0x0000001000047810 */ /* 0x000fe40007ffe0ff */
[----:B------:R-:W-:Y:S02]  /*12a80*/  ISETP.GE.AND P6, PT, R5, c[0x0][0x3c8], PT ;  /* 0x0000f20005007a0c */ /* 0x000fe40003fc6270 */
[----:B------:R-:W-:Y:S02]  /*12a90*/  ISETP.GE.AND P1, PT, R4, c[0x0][0x3c8], PT ;  /* 0x0000f20004007a0c */ /* 0x000fe40003f26270 */
[----:B-1----:R-:W-:-:S02]  /*12aa0*/  IADD3 R8, R0, 0x18, RZ ;  /* 0x0000001800087810 */ /* 0x002fc40007ffe0ff */
[C---:B------:R-:W-:Y:S01]  /*12ab0*/  IADD3 R10, R0.reuse, 0x20, RZ ;  /* 0x00000020000a7810 */ /* 0x040fe20007ffe0ff */
[C---:B--23--:R-:W-:Y:S01]  /*12ac0*/  @!P2 IMAD.WIDE R6, R0.reuse, 0x4, R2 ;  /* 0x000000040006a825 */ /* 0x04cfe200078e0202 */
        /* <DEDUP_REMOVED lines=181> */
.L_x_1631:
[----:B------:R-:W-:Y:S05]  /*13620*/  BSYNC B0 ;  /* 0x0000000000007941 */ /* 0x000fea0003800000 */
.L_x_1630:
[----:B-1-3--:R1:W3:Y:S04]  /*13630*/  SHFL.IDX PT, R3, R19, 0x1, 0x1c1f ;  /* 0x003c1f0013037f89 */ /* 0x00a2e800000e0000 */
[----:B--2---:R1:W2:Y:S01]  /*13640*/  SHFL.IDX PT, R2, R20, 0x1, 0x1c1f ;  /* 0x003c1f0014027f89 */ /* 0x0042a200000e0000 */
        /* <DEDUP_REMOVED lines=12> */
[--C-:B--23--:R-:W-:Y:S01]  /*13710*/  @!P2 IMAD.WIDE R8, R0, 0x4, R2.reuse ;  /* 0x000000040008a825 */ /* 0x10cfe200078e0202 */
        /* <DEDUP_REMOVED lines=57> */
[----:B-----5:R-:W-:Y:S02]  /*13ab0*/  @!P6 LEA.HI R4, R15, R15, RZ, 0x1 ;  /* 0x0000000f0f04e211 */ /* 0x020fe400078f08ff */
        /* <DEDUP_REMOVED lines=13> */
[----:B--2---:R-:W-:Y:S02]  /*13b90*/  @!P2 LEA.HI R7, R10, R10, RZ, 0x1 ;  /* 0x0000000a0a07a211 */ /* 0x004fe400078f08ff */
[----:B------:R-:W-:-:S02]  /*13ba0*/  @!P1 LEA.HI R6, R11, R11, RZ, 0x1 ;  /* 0x0000000b0b069211 */ /* 0x000fc400078f08ff */
[----:B---3--:R-:W-:Y:S02]  /*13bb0*/  @!P4 LEA.HI R4, R8, R8, RZ, 0x1 ;  /* 0x000000080804c211 */ /* 0x008fe400078f08ff */
        /* <DEDUP_REMOVED lines=39> */
[----:B--2---:R-:W-:-:S02]  /*13e30*/  @!P2 LEA.HI R7, R10, R10, RZ, 0x1 ;  /* 0x0000000a0a07a211 */ /* 0x004fc400078f08ff */
[----:B------:R-:W-:Y:S02]  /*13e40*/  @!P1 LEA.HI R6, R11, R11, RZ, 0x1 ;  /* 0x0000000b0b069211 */ /* 0x000fe400078f08ff */
[----:B---3--:R-:W-:Y:S02]  /*13e50*/  @!P4 LEA.HI R4, R8, R8, RZ, 0x1 ;  /* 0x000000080804c211 */ /* 0x008fe400078f08ff */
        /* <DEDUP_REMOVED lines=36> */
[----:B--2---:R-:W-:-:S04]  /*140a0*/  @!P2 LEA.HI R7, R10, R10, RZ, 0x1 ;  /* 0x0000000a0a07a211 */ /* 0x004fc800078f08ff */
        /* <DEDUP_REMOVED lines=26> */
.L_x_1629:
        /* <DEDUP_REMOVED lines=50> */
.L_x_1632:
        /* <DEDUP_REMOVED lines=9> */
.L_x_2630:


//--------------------- .text._ZN7cutlass13device_kernelIN5flash19enable_sm80_to_sm89INS1_16FlashAttnFwdSm80INS1_25CollectiveMainloopFwdSm80ILi8ELi1ELb0EN4cute5tupleIJNS5_1CILi128EEENS7_ILi64EEENS7_ILi256EEEEEELi256ENS_10bfloat16_tEfNS_4arch4Sm80ELb0ELb1ELb0ELb1ELb0ELb0ELb1ELb1EEENS1_21CollectiveEpilogueFwdINS6_IJS8_SA_S9_EEENS6_IJNS7_ILi1EEESI_SI_EEESC_SE_Li256ELb1ELb1ELb1ELb0EEENS1_36VarlenDynamicPersistentTileSchedulerILi128ELi64ELi256ELi256ELb1ELb1ELb0ELb1ELb0ELb1EEEEEEEEEvNT_6ParamsE --------------------------
	.section	.text._ZN7cutlass13device_kernelIN5flash19enable_sm80_to_sm89INS1_16FlashAttnFwdSm80INS1_25CollectiveMainloopFwdSm80ILi8ELi1ELb0EN4cute5tupleIJNS5_1CILi128EEENS7_ILi64EEENS7_ILi256EEEEEELi256ENS_10bfloat16_tEfNS_4arch4Sm80ELb0ELb1ELb0ELb1ELb0ELb0ELb1ELb1EEENS1_21CollectiveEpilogueFwdINS6_IJS8_SA_S9_EEENS6_IJNS7_ILi1EEESI_SI_EEESC_SE_Li256ELb1ELb1ELb1ELb0EEENS1_36VarlenDynamicPersistentTileSchedulerILi128ELi64ELi256ELi256ELb1ELb1ELb0ELb1ELb0ELb1EEEEEEEEEvNT_6ParamsE,"ax",@progbits
	.sectioninfo	@"SHI_REGISTERS=255"
	.align	128
.text._ZN7cutlass13device_kernelIN5flash19enable_sm80_to_sm89INS1_16FlashAttnFwdSm80INS1_25CollectiveMainloopFwdSm80ILi8ELi1ELb0EN4cute5tupleIJNS5_1CILi128EEENS7_ILi64EEENS7_ILi256EEEEEELi256ENS_10bfloat16_tEfNS_4arch4Sm80ELb0ELb1ELb0ELb1ELb0ELb0ELb1ELb1EEENS1_21CollectiveEpilogueFwdINS6_IJS8_SA_S9_EEENS6_IJNS7_ILi1EEESI_SI_EEESC_SE_Li256ELb1ELb1ELb1ELb0EEENS1_36VarlenDynamicPersistentTileSchedulerILi128ELi64ELi256ELi256ELb1ELb1ELb0ELb1ELb0ELb1EEEEEEEEEvNT_6ParamsE:
        .type           _ZN7cutlass13device_kernelIN5flash19enable_sm80_to_sm89INS1_16FlashAttnFwdSm80INS1_25CollectiveMainloopFwdSm80ILi8ELi1ELb0EN4cute5tupleIJNS5_1CILi128EEENS7_ILi64EEENS7_ILi256EEEEEELi256ENS_10bfloat16_tEfNS_4arch4Sm80ELb0ELb1ELb0ELb1ELb0ELb0ELb1ELb1EEENS1_21CollectiveEpilogueFwdINS6_IJS8_SA_S9_EEENS6_IJNS7_ILi1EEESI_SI_EEESC_SE_Li256ELb1ELb1ELb1ELb0EEENS1_36VarlenDynamicPersistentTileSchedulerILi128ELi64ELi256ELi256ELb1ELb1ELb0ELb1ELb0ELb1EEEEEEEEEvNT_6ParamsE,@function
        .size           _ZN7cutlass13device_kernelIN5flash19enable_sm80_to_sm89INS1_16FlashAttnFwdSm80INS1_25CollectiveMainloopFwdSm80ILi8ELi1ELb0EN4cute5tupleIJNS5_1CILi128EEENS7_ILi64EEENS7_ILi256EEEEEELi256ENS_10bfloat16_tEfNS_4arch4Sm80ELb0ELb1ELb0ELb1ELb0ELb0ELb1ELb1EEENS1_21CollectiveEpilogueFwdINS6_IJS8_SA_S9_EEENS6_IJNS7_ILi1EEESI_SI_EEESC_SE_Li256ELb1ELb1ELb1ELb0EEENS1_36VarlenDynamicPersistentTileSchedulerILi128ELi64ELi256ELi256ELb1ELb1ELb0ELb1ELb0ELb1EEEEEEEEEvNT_6ParamsE,(.L_x_2631 - _ZN7cutlass13device_kernelIN5flash19enable_sm80_to_sm89INS1_16FlashAttnFwdSm80INS1_25CollectiveMainloopFwdSm80ILi8ELi1ELb0EN4cute5tupleIJNS5_1CILi128EEENS7_ILi64EEENS7_ILi256EEEEEELi256ENS_10bfloat16_tEfNS_4arch4Sm80ELb0ELb1ELb0ELb1ELb0ELb0ELb1ELb1EEENS1_21CollectiveEpilogueFwdINS6_IJS8_SA_S9_EEENS6_IJNS7_ILi1EEESI_SI_EEESC_SE_Li256ELb1ELb1ELb1ELb0EEENS1_36VarlenDynamicPersistentTileSchedulerILi128ELi64ELi256ELi256ELb1ELb1ELb0ELb1ELb0ELb1EEEEEEEEEvNT_6ParamsE)
        .other          _ZN7cutlass13device_kernelIN5flash19enable_sm80_to_sm89INS1_16FlashAttnFwdSm80INS1_25CollectiveMainloopFwdSm80ILi8ELi1ELb0EN4cute5tupleIJNS5_1CILi128EEENS7_ILi64EEENS7_ILi256EEEEEELi256ENS_10bfloat16_tEfNS_4arch4Sm80ELb0ELb1ELb0ELb1ELb0ELb0ELb1ELb1EEENS1_21CollectiveEpilogueFwdINS6_IJS8_SA_S9_EEENS6_IJNS7_ILi1EEESI_SI_EEESC_SE_Li256ELb1ELb1ELb1ELb0EEENS1_36VarlenDynamicPersistentTileSchedulerILi128ELi64ELi256ELi256ELb1ELb1ELb0ELb1ELb0ELb1EEEEEEEEEvNT_6ParamsE,@"STO_CUDA_ENTRY STV_DEFAULT"
_ZN7cutlass13device_kernelIN5flash19enable_sm80_to_sm89INS1_16FlashAttnFwdSm80INS1_25CollectiveMainloopFwdSm80ILi8ELi1ELb0EN4cute5tupleIJNS5_1CILi128EEENS7_ILi64EEENS7_ILi256EEEEEELi256ENS_10bfloat16_tEfNS_4arch4Sm80ELb0ELb1ELb0ELb1ELb0ELb0ELb1ELb1EEENS1_21CollectiveEpilogueFwdINS6_IJS8_SA_S9_EEENS6_IJNS7_ILi1EEESI_SI_EEESC_SE_Li256ELb1ELb1ELb1ELb0EEENS1_36VarlenDynamicPersistentTileSchedulerILi128ELi64ELi256ELi256ELb1ELb1ELb0ELb1ELb0ELb1EEEEEEEEEvNT_6ParamsE:
[----:B------:R-:W-:Y:S02]  /*0000*/  MOV R1, c[0x0][0x28] ;  /* 0x00000a0000017a02 */ /* 0x000fe40000000f00 */
[----:B------:R-:W1:Y:S01]  /*0010*/  S2R R2, SR_TID.X ;  /* 0x0000000000027919 */ /* 0x000e620000002100 */
[----:B------:R-:W-:Y:S01]  /*0020*/  ULDC.64 UR6, c[0x0][0x118] ;  /* 0x0000460000067ab9 */ /* 0x000fe20000000a00 */
[----:B------:R-:W-:Y:S02]  /*0030*/  IADD3 R1, R1, -0x58, RZ ;  /* 0xffffffa801017810 */ /* 0x000fe40007ffe0ff */
[----:B-1----:R-:W-:-:S06]  /*0040*/  SHF.R.U32.HI R0, RZ, 0x5, R2 ;  /* 0x00000005ff007819 */ /* 0x002fcc0000011602 */
[----:B------:R-:W1:Y:S02]  /*0050*/  SHFL.IDX PT, R0, R0, RZ, 0x1f ;  /* 0x00001fff00007589 */ /* 0x000e6400000e0000 */
[----:B-1----:R-:W1:Y:S02]  /*0060*/  R2UR UR5, R0 ;  /* 0x00000000000573c2 */ /* 0x002e6400000e0000 */
[----:B-1----:R-:W-:-:S13]  /*0070*/  ISETP.NE.AND P0, PT, RZ, UR5, PT ;  /* 0x00000005ff007c0c */ /* 0x002fda000bf05270 */
[----:B------:R-:W-:Y:S06]  /*0080*/  @P0 BAR.SYNC.DEFER_BLOCKING 0x5, 0x100 ;  /* 0x0144000000000b1d */ /* 0x000fec0000010000 */
[----:B------:R-:W1:Y:S04]  /*0090*/  @P0 LDS.128 R244, [0x20100] ;  /* 0x02010000fff40984 */ /* 0x000e680000000c00 */
[----:B------:R-:W-:Y:S06]  /*00a0*/  @P0 BAR.ARV 0x4, 0x100 ;  /* 0x0104000000000b1d */ /* 0x000fec0000002000 */
[----:B------:R-:W-:Y:S05]  /*00b0*/  @P0 BRA `(.L_x_1633) ;  /* 0x00000f1000000947 */ /* 0x000fea0003800000 */
[----:B------:R-:W-:Y:S01]  /*00c0*/  LOP3.LUT R12, R2, 0x1f, RZ, 0xc0, !PT ;  /* 0x0000001f020c7812 */ /* 0x000fe200078ec0ff */
[----:B------:R-:W-:-:S03]  /*00d0*/  CS2R R8, SRZ ;  /* 0x0000000000087805 */ /* 0x000fc6000001ff00 */
        /* <DEDUP_REMOVED lines=9> */
[----:B------:R-:W3:Y:S01]  /*0170*/  S2UR UR4, SR_CTAID.X ;  /* 0x00000000000479c3 */ /* 0x000ee20000002500 */
        /* <DEDUP_REMOVED lines=24> */
[----:B---3--:R-:W-:-:S13]  /*0300*/  ISETP.GT.AND P0, PT, R7, UR4, PT ;  /* 0x0000000407007c0c */ /* 0x008fda000bf04270 */
[----:B------:R-:W-:Y:S05]  /*0310*/  @P0 BRA `(.L_x_1634) ;  /* 0x0000026000000947 */ /* 0x000fea0003800000 */
[----:B------:R-:W-:Y:S02]  /*0320*/  MOV R7, R0 ;  /* 0x0000000000077202 */ /* 0x000fe40000000f00 */
[----:B------:R-:W-:-:S04]  /*0330*/  MOV R6, RZ ;  /* 0x000000ff00067202 */ /* 0x000fc80000000f00 */
.L_x_1638:
        /* <DEDUP_REMOVED lines=15> */
[----:B------:R2:W3:Y:S02]  /*0430*/  SHFL.UP PT, R0, R5, 0x1, RZ ;  /* 0x0420000005007989 */ /* 0x0004e400000e00ff */
.L_x_1777:
[----:B---3--:R-:W-:-:S04]  /*0440*/  SEL R0, R0, RZ, P5 ;  /* 0x000000ff00007207 */ /* 0x008fc80002800000 */
        /* <DEDUP_REMOVED lines=14> */
[----:B------:R2:W3:Y:S02]  /*0530*/  SHFL.IDX PT, R0, R4, 0x1f, 0x1f ;  /* 0x03e01f0004007f89 */ /* 0x0004e400000e0000 */
.L_x_1778:
[----:B---3--:R-:W-:-:S05]  /*0540*/  IMAD R0, R0, c[0x0][0x538], RZ ;  /* 0x00014e0000007a24 */ /* 0x008fca00078e02ff */
[----:B------:R-:W-:-:S04]  /*0550*/  IADD3 R7, R0, R7, RZ ;  /* 0x0000000700077210 */ /* 0x000fc80007ffe0ff */
[----:B------:R-:W-:-:S13]  /*0560*/  ISETP.GT.AND P0, PT, R7, UR4, PT ;  /* 0x0000000407007c0c */ /* 0x000fda000bf04270 */
[----:B-12---:R-:W-:Y:S05]  /*0570*/  @!P0 BRA `(.L_x_1638) ;  /* 0xfffffdc000008947 */ /* 0x006fea000383ffff */
.L_x_1634:
[----:B------:R-:W-:-:S05]  /*0580*/  IADD3 R11, -R0, R7, RZ ;  /* 0x00000007000b7210 */ /* 0x000fca0007ffe1ff */
[----:B------:R-:W-:-:S05]  /*0590*/  IMAD R0, R4, c[0x0][0x538], R11 ;  /* 0x00014e0004007a24 */ /* 0x000fca00078e020b */
[----:B------:R-:W-:Y:S01]  /*05a0*/  ISETP.GT.AND P0, PT, R0, UR4, PT ;  /* 0x0000000400007c0c */ /* 0x000fe2000bf04270 */
[----:B------:R-:W-:-:S12]  /*05b0*/  BRA.DIV ~URZ, `(.L_x_1639) ;  /* 0x00017e627f007947 */ /* 0x000fd8000b800000 */
[----:B------:R-:W-:-:S04]  /*05c0*/  VOTE.ANY R10, PT, !P0 ;  /* 0x00000000000a7806 */ /* 0x000fc800040e0100 */
.L_x_1779:
[----:B------:R-:W2:Y:S02]  /*05d0*/  POPC R7, R10 ;  /* 0x0000000a00077309 */ /* 0x000ea40000000000 */
[----:B-12---:R-:W-:Y:S01]  /*05e0*/  IADD3 R247, R7, R6, RZ ;  /* 0x0000000607f77210 */ /* 0x006fe20007ffe0ff */
[----:B------:R-:W-:Y:S05]  /*05f0*/  BRA.DIV ~URZ, `(.L_x_1640) ;  /* 0x00017e727f007947 */ /* 0x000fea000b800000 */
[----:B------:R1:W2:Y:S01]  /*0600*/  SHFL.IDX PT, R245, R9, R7, 0x1f ;  /* 0x00001f0709f57589 */ /* 0x0002a200000e0000 */
[----:B------:R-:W-:-:S03]  /*0610*/  MOV R6, RZ ;  /* 0x000000ff00067202 */ /* 0x000fc60000000f00 */
[----:B------:R1:W3:Y:S04]  /*0620*/  SHFL.IDX PT, R9, R8, R7, 0x1f ;  /* 0x00001f0708097589 */ /* 0x0002e800000e0000 */
.L_x_1780:
[----:B------:R-:W-:Y:S01]  /*0630*/  ISETP.NE.AND P0, PT, R10, RZ, PT ;  /* 0x000000ff0a00720c */ /* 0x000fe20003f05270 */
[----:B------:R-:W-:-:S12]  /*0640*/  BSSY B0, `(.L_x_1641) ;  /* 0x0000005000007945 */ /* 0x000fd80003800000 */
[----:B------:R-:W-:Y:S05]  /*0650*/  @!P0 BRA `(.L_x_1642) ;  /* 0x0000003000008947 */ /* 0x000fea0003800000 */
[----:B------:R-:W-:Y:S01]  /*0660*/  IADD3 R3, R7, -0x1, RZ ;  /* 0xffffffff07037810 */ /* 0x000fe20007ffe0ff */
[----:B------:R-:W-:Y:S05]  /*0670*/  BRA.DIV ~URZ, `(.L_x_1643) ;  /* 0x00017ed27f007947 */ /* 0x000fea000b800000 */
[----:B------:R4:W1:Y:S02]  /*0680*/  SHFL.IDX PT, R6, R4, R3, 0x1f ;  /* 0x00001f0304067589 */ /* 0x00086400000e0000 */
.L_x_1642:
[----:B------:R-:W-:Y:S05]  /*0690*/  BSYNC B0 ;  /* 0x0000000000007941 */ /* 0x000fea0003800000 */
.L_x_1641:
        /* <DEDUP_REMOVED lines=67> */
.L_x_1645:
        /* <DEDUP_REMOVED lines=68> */
.L_x_1646:
[----:B------:R-:W-:Y:S05]  /*0f10*/  BSYNC B0 ;  /* 0x0000000000007941 */ /* 0x000fea0003800000 */
.L_x_1644:
[----:B------:R-:W-:-:S04]  /*0f20*/  LOP3.LUT R0, RZ, R0, RZ, 0x33, !PT ;  /* 0x00000000ff007212 */ /* 0x000fc800078e33ff */
[----:B------:R-:W-:Y:S01]  /*0f30*/  IADD3 R245, R0, R245, RZ ;  /* 0x000000f500f57210 */ /* 0x000fe20007ffe0ff */
[----:B------:R-:W-:Y:S05]  /*0f40*/  BRA `(.L_x_1647) ;  /* 0x0000004000007947 */ /* 0x000fea0003800000 */
.L_x_1635:
[----:B-1----:R-:W-:Y:S01]  /*0f50*/  IMAD.MOV.U32 R245, RZ, RZ, RZ ;  /* 0x000000fffff57224 */ /* 0x002fe200078e00ff */
[----:B------:R-:W-:Y:S01]  /*0f60*/  MOV R246, RZ ;  /* 0x000000ff00f67202 */ /* 0x000fe20000000f00 */
[----:B------:R-:W-:Y:S01]  /*0f70*/  IMAD.U32 R244, RZ, RZ, UR4 ;  /* 0x00000004fff47e24 */ /* 0x000fe2000f8e00ff */
[----:B------:R-:W-:Y:S02]  /*0f80*/  MOV R247, c[0x0][0x53c] ;  /* 0x00014f0000f77a02 */ /* 0x000fe40000000f00 */
.L_x_1647:
[----:B------:R-:W-:Y:S01]  /*0f90*/  ISETP.NE.AND P0, PT, R12, RZ, PT ;  /* 0x000000ff0c00720c */ /* 0x000fe20003f05270 */
[----:B------:R-:W-:-:S12]  /*0fa0*/  WARPSYNC 0xffffffff ;  /* 0xffffffff00007948 */ /* 0x000fd80003800000 */
[----:B------:R1:W-:Y:S04]  /*0fb0*/  @!P0 STS.128 [0x20100], R244 ;  /* 0x020100f4ff008388 */ /* 0x0003e80000000c00 */
[----:B------:R-:W-:Y:S06]  /*0fc0*/  BAR.ARV 0x5, 0x100 ;  /* 0x0144000000007b1d */ /* 0x000fec0000002000 */
.L_x_1633:
[----:B-1----:R-:W-:-:S13]  /*0fd0*/  ISETP.GE.AND P0, PT, R247, c[0x0][0x53c], PT ;  /* 0x00014f00f7007a0c */ /* 0x002fda0003f06270 */
        /* <DEDUP_REMOVED lines=32> */
[----:B------:R-:W-:Y:S02]  /*11e0*/  LOP3.LUT R4, R13, 0xfffffff8, RZ, 0xc0, !PT ;  /* 0xfffffff80d047812 */ /* 0x000fe400078ec0ff */
[----:B------:R-:W-:-:S02]  /*11f0*/  LEA.HI R6, R8, R16, RZ, 0x5 ;  /* 0x0000001008067211 */ /* 0x000fc400078f28ff */
[----:B------:R-:W-:Y:S01]  /*1200*/  LOP3.LUT R15, R3, R0, RZ, 0x3c, !PT ;  /* 0x00000000030f7212 */ /* 0x000fe200078e3cff */
[----:B------:R-:W-:Y:S01]  /*1210*/  IMAD.IADD R11, R2, 0x1, -R4 ;  /* 0x00000001020b7824 */ /* 0x000fe200078e0a04 */
[----:B------:R-:W-:Y:S02]  /*1220*/  LEA.HI R7, R8, R16, RZ, 0x6 ;  /* 0x0000001008077211 */ /* 0x000fe400078f30ff */
[----:B------:R-:W-:Y:S02]  /*1230*/  LOP3.LUT R0, R6, 0xffffffe0, RZ, 0xc0, !PT ;  /* 0xffffffe006007812 */ /* 0x000fe400078ec0ff */
[--C-:B------:R-:W-:Y:S01]  /*1240*/  SHF.R.S32.HI R8, RZ, 0x5, R6.reuse ;  /* 0x00000005ff087819 */ /* 0x100fe20000011406 */
[----:B------:R-:W-:Y:S01]  /*1250*/  IMAD.SHL.U32 R4, R7, 0x8, RZ ;  /* 0x0000000807047824 */ /* 0x000fe200078e00ff */
[----:B------:R-:W-:Y:S01]  /*1260*/  SHF.R.S32.HI R2, RZ, 0x1f, R6 ;  /* 0x0000001fff027819 */ /* 0x000fe20000011406 */
[----:B------:R-:W-:Y:S01]  /*1270*/  IMAD.IADD R17, R16, 0x1, -R0 ;  /* 0x0000000110117824 */ /* 0x000fe200078e0a00 */
[----:B------:R-:W-:-:S02]  /*1280*/  LOP3.LUT R3, R12, 0xfffffffc, RZ, 0xc0, !PT ;  /* 0xfffffffc0c037812 */ /* 0x000fc400078ec0ff */
[----:B------:R-:W-:Y:S01]  /*1290*/  LEA.HI R0, R2, R8, RZ, 0x3 ;  /* 0x0000000802007211 */ /* 0x000fe200078f18ff */
[----:B------:R-:W-:Y:S01]  /*12a0*/  IMAD.SHL.U32 R2, R11, 0x40, RZ ;  /* 0x000000400b027824 */ /* 0x000fe200078e00ff */
[----:B------:R-:W-:Y:S01]  /*12b0*/  LOP3.LUT R223, R5, 0x7ffffe00, R4, 0xf8, !PT ;  /* 0x7ffffe0005df7812 */ /* 0x000fe200078ef804 */
[----:B------:R-:W-:Y:S01]  /*12c0*/  IMAD.SHL.U32 R5, R14, 0x8, RZ ;  /* 0x000000080e057824 */ /* 0x000fe200078e00ff */
[----:B------:R-:W-:Y:S01]  /*12d0*/  SHF.R.S32.HI R12, RZ, 0x1f, R17 ;  /* 0x0000001fff0c7819 */ /* 0x000fe20000011411 */
[----:B------:R-:W-:Y:S01]  /*12e0*/  IMAD.IADD R7, R16, 0x1, -R3 ;  /* 0x0000000110077824 */ /* 0x000fe200078e0a03 */
[----:B------:R-:W-:Y:S01]  /*12f0*/  LOP3.LUT R2, R2, 0x1c0, RZ, 0xc0, !PT ;  /* 0x000001c002027812 */ /* 0x000fe200078ec0ff */
[----:B------:R-:W-:Y:S01]  /*1300*/  IMAD.SHL.U32 R223, R223, 0x2, RZ ;  /* 0x00000002dfdf7824 */ /* 0x000fe200078e00ff */
[----:B------:R-:W-:Y:S02]  /*1310*/  LOP3.LUT R0, R0, 0xffffff8, RZ, 0xc0, !PT ;  /* 0x0ffffff800007812 */ /* 0x000fe400078ec0ff */
[----:B------:R-:W-:-:S02]  /*1320*/  LEA.HI R12, R12, R17, RZ, 0x2 ;  /* 0x000000110c0c7211 */ /* 0x000fc400078f10ff */
[----:B------:R-:W-:Y:S01]  /*1330*/  LOP3.LUT R5, R2, 0x8, R5, 0xf8, !PT ;  /* 0x0000000802057812 */ /* 0x000fe200078ef805 */
[----:B------:R-:W-:Y:S01]  /*1340*/  IMAD.IADD R3, R8, 0x1, -R0 ;  /* 0x0000000108037824 */ /* 0x000fe200078e0a00 */
[----:B------:R-:W-:Y:S02]  /*1350*/  SHF.R.U32.HI R2, RZ, 0x3, R2 ;  /* 0x00000003ff027819 */ /* 0x000fe40000011602 */
[----:B------:R-:W-:Y:S02]  /*1360*/  SHF.R.S32.HI R0, RZ, 0x2, R12 ;  /* 0x00000002ff007819 */ /* 0x000fe4000001140c */
[----:B------:R-:W-:Y:S01]  /*1370*/  LOP3.LUT R6, R5, R2, RZ, 0x3c, !PT ;  /* 0x0000000205067212 */ /* 0x000fe200078e3cff */
[C---:B------:R-:W-:Y:S01]  /*1380*/  IMAD.SHL.U32 R2, R9.reuse, 0x40, RZ ;  /* 0x0000004009027824 */ /* 0x040fe200078e00ff */
[----:B------:R-:W-:Y:S01]  /*1390*/  LOP3.LUT R4, R9, 0x1, RZ, 0xc0, !PT ;  /* 0x0000000109047812 */ /* 0x000fe200078ec0ff */
[----:B------:R-:W-:Y:S01]  /*13a0*/  IMAD R16, R3, 0x10, R0 ;  /* 0x0000001003107824 */ /* 0x000fe200078e0200 */
[----:B------:R-:W-:Y:S01]  /*13b0*/  LEA.HI R0, R7, R7, RZ, 0x1 ;  /* 0x0000000707007211 */ /* 0x000fe200078f08ff */
[----:B------:R-:W-:Y:S01]  /*13c0*/  IMAD.SHL.U32 R3, R13, 0x40, RZ ;  /* 0x000000400d037824 */ /* 0x000fe200078e00ff */
[----:B------:R-:W-:Y:S01]  /*13d0*/  ISETP.NE.U32.AND P0, PT, R4, 0x1, PT ;  /* 0x000000010400780c */ /* 0x000fe20003f05070 */
[----:B------:R-:W-:Y:S01]  /*13e0*/  IMAD.SHL.U32 R4, R8, 0x400, RZ ;  /* 0x0000040008047824 */ /* 0x000fe200078e00ff */
[----:B------:R-:W-:Y:S01]  /*13f0*/  LOP3.LUT R2, R2, 0x1c0, RZ, 0xc0, !PT ;  /* 0x000001c002027812 */ /* 0x000fe200078ec0ff */
[----:B------:R-:W-:Y:S01]  /*1400*/  STL [R1+0x54], R16 ;  /* 0x0000541001007387 */ /* 0x000fe20000100800 */
[----:B------:R-:W-:Y:S01]  /*1410*/  LOP3.LUT R0, R0, 0x1ffffffe, RZ, 0xc0, !PT ;  /* 0x1ffffffe00007812 */ /* 0x000fe200078ec0ff */
[----:B------:R-:W-:Y:S01]  /*1420*/  IMAD R5, R7, 0x2, R4 ;  /* 0x0000000207057824 */ /* 0x000fe200078e0204 */
[----:B------:R-:W-:Y:S01]  /*1430*/  LEA.HI R2, R2, R2, RZ, 0x1d ;  /* 0x0000000202027211 */ /* 0x000fe200078fe8ff */
[----:B------:R-:W-:Y:S01]  /*1440*/  IMAD.MOV.U32 R13, RZ, RZ, 0x20 ;  /* 0x00000020ff0d7424 */ /* 0x000fe200078e00ff */
[----:B------:R-:W-:-:S02]  /*1450*/  LOP3.LUT R3, R3, 0xfffffe00, RZ, 0xc0, !PT ;  /* 0xfffffe0003037812 */ /* 0x000fc400078ec0ff */
[----:B------:R-:W-:Y:S01]  /*1460*/  R2P PR, R9, 0x6 ;  /* 0x0000000609007804 */ /* 0x000fe20000000000 */
[----:B------:R-:W-:Y:S01]  /*1470*/  IMAD.IADD R9, R7, 0x1, -R0 ;  /* 0x0000000107097824 */ /* 0x000fe200078e0a00 */
[CC--:B------:R-:W-:Y:S01]  /*1480*/  IADD3 R4, R6.reuse, R3.reuse, R4 ;  /* 0x0000000306047210 */ /* 0x0c0fe20007ffe004 */
[----:B------:R-:W-:Y:S01]  /*1490*/  IMAD.IADD R7, R5, 0x1, R2 ;  /* 0x0000000105077824 */ /* 0x000fe200078e0202 */
[----:B------:R-:W-:Y:S01]  /*14a0*/  LOP3.LUT R5, R6, R3, RZ, 0xfc, !PT ;  /* 0x0000000306057212 */ /* 0x000fe200078efcff */
[----:B------:R-:W-:Y:S01]  /*14b0*/  IMAD R3, R10, 0x20, R20 ;  /* 0x000000200a037824 */ /* 0x000fe200078e0214 */
[----:B------:R-:W-:Y:S01]  /*14c0*/  SHF.R.S32.HI R19, RZ, 0x1f, R18 ;  /* 0x0000001fff137819 */ /* 0x000fe20000011412 */
[----:B------:R-:W-:Y:S01]  /*14d0*/  IMAD R0, R14, 0x200, R15 ;  /* 0x000002000e007824 */ /* 0x000fe200078e020f */
[----:B------:R-:W-:Y:S01]  /*14e0*/  IADD3 R14, R18, 0x40, RZ ;  /* 0x00000040120e7810 */ /* 0x000fe20007ffe0ff */
[----:B------:R-:W-:Y:S01]  /*14f0*/  IMAD R9, R9, 0x8, R16 ;  /* 0x0000000809097824 */ /* 0x000fe200078e0210 */
[C---:B------:R-:W-:Y:S01]  /*1500*/  LOP3.LUT P3, RZ, R10.reuse, 0x4, RZ, 0xc0, !PT ;  /* 0x000000040aff7812 */ /* 0x040fe2000786c0ff */
[----:B------:R1:W-:Y:S01]  /*1510*/  STL [R1+0x50], R3 ;  /* 0x0000500301007387 */ /* 0x0003e20000100800 */
[----:B------:R-:W-:-:S02]  /*1520*/  LOP3.LUT P4, RZ, R10, 0x2, RZ, 0xc0, !PT ;  /* 0x000000020aff7812 */ /* 0x000fc4000788c0ff */
[C---:B------:R-:W-:Y:S01]  /*1530*/  IADD3 R8, R18.reuse, 0x80, RZ ;  /* 0x0000008012087810 */ /* 0x040fe20007ffe0ff */
[----:B------:R-:W-:Y:S01]  /*1540*/  STL.64 [R1], R18 ;  /* 0x0000001201007387 */ /* 0x000fe20000100a00 */
[----:B------:R-:W-:Y:S02]  /*1550*/  SHF.R.S32.HI R10, RZ, 0x1f, R14 ;  /* 0x0000001fff0a7819 */ /* 0x000fe4000001140e */
[----:B------:R-:W-:Y:S01]  /*1560*/  IADD3 R6, R18, 0xc0, RZ ;  /* 0x000000c012067810 */ /* 0x000fe20007ffe0ff */
[----:B------:R-:W-:Y:S01]  /*1570*/  STL [R1+0xc], R14 ;  /* 0x00000c0e01007387 */ /* 0x000fe20000100800 */
[C---:B------:R-:W-:Y:S02]  /*1580*/  LOP3.LUT P6, RZ, R11.reuse, 0x2, RZ, 0xc0, !PT ;  /* 0x000000020bff7812 */ /* 0x040fe400078cc0ff */
[----:B------:R-:W-:Y:S01]  /*1590*/  LOP3.LUT P5, RZ, R11, 0x4, RZ, 0xc0, !PT ;  /* 0x000000040bff7812 */ /* 0x000fe200078ac0ff */
[----:B------:R2:W-:Y:S01]  /*15a0*/  STL [R1+0x8], R8 ;  /* 0x0000080801007387 */ /* 0x0005e20000100800 */
[----:B------:R-:W-:Y:S01]  /*15b0*/  IMAD.MOV.U32 R11, RZ, RZ, 0x40 ;  /* 0x00000040ff0b7424 */ /* 0x000fe200078e00ff */
[----:B------:R-:W-:-:S02]  /*15c0*/  LEA R159, R0, 0x8100, 0x1 ;  /* 0x00008100009f7811 */ /* 0x000fc400078e08ff */
[----:B------:R3:W-:Y:S01]  /*15d0*/  STL [R1+0x24], R10 ;  /* 0x0000240a01007387 */ /* 0x0007e20000100800 */
[----:B------:R-:W-:Y:S02]  /*15e0*/  LEA R198, R4, 0x10100, 0x1 ;  /* 0x0001010004c67811 */ /* 0x000fe400078e08ff */
[C---:B------:R-:W-:Y:S01]  /*15f0*/  SEL R2, R11.reuse, 0xffffffc0, !P3 ;  /* 0xffffffc00b027807 */ /* 0x040fe20005800000 */
[----:B------:R4:W-:Y:S01]  /*1600*/  STL [R1+0x10], R6 ;  /* 0x0000100601007387 */ /* 0x0009e20000100800 */
[----:B------:R-:W-:Y:S02]  /*1610*/  SEL R0, R11, 0xffffffc0, !P5 ;  /* 0xffffffc00b007807 */ /* 0x000fe40006800000 */
[C---:B------:R-:W-:Y:S01]  /*1620*/  IADD3 R202, R159.reuse, 0x20, RZ ;  /* 0x000000209fca7810 */ /* 0x040fe20007ffe0ff */
[C---:B------:R-:W-:Y:S01]  /*1630*/  IMAD.IADD R197, R159.reuse, 0x1, R2 ;  /* 0x000000019fc57824 */ /* 0x040fe200078e0202 */
[----:B-1----:R-:W-:Y:S01]  /*1640*/  LOP3.LUT R3, R12, 0x7ffffffc, RZ, 0xc0, !PT ;  /* 0x7ffffffc0c037812 */ /* 0x002fe200078ec0ff */
[----:B------:R-:W-:Y:S01]  /*1650*/  IMAD.IADD R201, R198, 0x1, R0 ;  /* 0x00000001c6c97824 */ /* 0x000fe200078e0200 */
[----:B------:R-:W-:-:S02]  /*1660*/  @P4 IADD3 R202, R159, -0x20, RZ ;  /* 0xffffffe09fca4810 */ /* 0x000fc40007ffe0ff */
[----:B------:R-:W-:Y:S01]  /*1670*/  LEA R192, R5, 0x100, 0x1 ;  /* 0x0000010005c07811 */ /* 0x000fe200078e08ff */
[----:B------:R-:W-:Y:S01]  /*1680*/  IMAD.IADD R3, R17, 0x1, -R3 ;  /* 0x0000000111037824 */ /* 0x000fe200078e0a03 */
[----:B------:R-:W-:Y:S01]  /*1690*/  IADD3 R217, R202, 0x800, RZ ;  /* 0x00000800cad97810 */ /* 0x000fe20007ffe0ff */
[----:B------:R-:W-:Y:S01]  /*16a0*/  IMAD.IADD R194, R2, 0x1, R202 ;  /* 0x0000000102c27824 */ /* 0x000fe200078e02ca */
[----:B------:R-:W-:Y:S01]  /*16b0*/  IADD3 R216, R202, 0x1000, RZ ;  /* 0x00001000cad87810 */ /* 0x000fe20007ffe0ff */
[----:B------:R-:W-:Y:S01]  /*16c0*/  IMAD.SHL.U32 R238, R3, 0x2, RZ ;  /* 0x0000000203ee7824 */ /* 0x000fe200078e00ff */
[----:B------:R-:W-:Y:S01]  /*16d0*/  SEL R3, R13, 0xffffffe0, !P6 ;  /* 0xffffffe00d037807 */ /* 0x000fe20007000000 */
[----:B------:R-:W-:Y:S01]  /*16e0*/  IMAD.IADD R196, R0, 0x1, R192 ;  /* 0x0000000100c47824 */ /* 0x000fe200078e02c0 */
[----:B--2---:R-:W-:Y:S02]  /*16f0*/  SHF.R.S32.HI R8, RZ, 0x1f, R8 ;  /* 0x0000001fff087819 */ /* 0x004fe40000011408 */
[----:B------:R-:W-:Y:S01]  /*1700*/  IADD3 R14, R238, 0x8, RZ ;  /* 0x00000008ee0e7810 */ /* 0x000fe20007ffe0ff */
[----:B------:R-:W-:Y:S01]  /*1710*/  IMAD.IADD R199, R198, 0x1, R3 ;  /* 0x00000001c6c77824 */ /* 0x000fe200078e0203 */
[----:B---3--:R-:W-:Y:S01]  /*1720*/  IADD3 R10, R238, 0x10, RZ ;  /* 0x00000010ee0a7810 */ /* 0x008fe20007ffe0ff */
[----:B------:R1:W-:Y:S01]  /*1730*/  STL [R1+0x20], R8 ;  /* 0x0000200801007387 */ /* 0x0003e20000100800 */
[----:B------:R-:W-:Y:S01]  /*1740*/  LEA R10, R7, 0x80, 0x1 ;  /* 0x00000080070a7811 */ /* 0x000fe200078e08ff */
[----:B------:R-:W-:Y:S01]  /*1750*/  IMAD.IADD R193, R3, 0x1, R192 ;  /* 0x0000000103c17824 */ /* 0x000fe200078e02c0 */
[----:B----4-:R-:W-:Y:S01]  /*1760*/  SHF.R.S32.HI R6, RZ, 0x1f, R6 ;  /* 0x0000001fff067819 */ /* 0x010fe20000011406 */
[----:B------:R-:W-:Y:S01]  /*1770*/  IMAD.IADD R200, R199, 0x1, R0 ;  /* 0x00000001c7c87824 */ /* 0x000fe200078e0200 */
[----:B------:R-:W-:Y:S01]  /*1780*/  SHF.R.S32.HI R7, RZ, 0x1f, R14 ;  /* 0x0000001fff077819 */ /* 0x000fe2000001140e */
[----:B------:R-:W-:Y:S01]  /*1790*/  IMAD.IADD R195, R0, 0x1, R193 ;  /* 0x0000000100c37824 */ /* 0x000fe200078e02c1 */
[----:B------:R-:W-:Y:S01]  /*17a0*/  IADD3 R12, R238, 0xe8, RZ ;  /* 0x000000e8ee0c7810 */ /* 0x000fe20007ffe0ff */
[----:B------:R2:W-:Y:S01]  /*17b0*/  STL [R1+0x1c], R6 ;  /* 0x00001c0601007387 */ /* 0x0005e20000100800 */
[----:B------:R-:W-:-:S02]  /*17c0*/  IADD3 R215, R202, 0x1800, RZ ;  /* 0x00001800cad77810 */ /* 0x000fc40007ffe0ff */
[----:B------:R-:W-:Y:S01]  /*17d0*/  SHF.R.S32.HI R12, RZ, 0x1f, R12 ;  /* 0x0000001fff0c7819 */ /* 0x000fe2000001140c */
[----:B------:R3:W-:Y:S01]  /*17e0*/  STL [R1+0x14], R9 ;  /* 0x0000140901007387 */ /* 0x0007e20000100800 */
[C---:B------:R-:W-:Y:S02]  /*17f0*/  IADD3 R214, R202.reuse, 0x2000, RZ ;  /* 0x00002000cad67810 */ /* 0x040fe40007ffe0ff */
[C---:B------:R-:W-:Y:S01]  /*1800*/  IADD3 R213, R202.reuse, 0x2800, RZ ;  /* 0x00002800cad57810 */ /* 0x040fe20007ffe0ff */
[----:B------:R-:W-:Y:S01]  /*1810*/  STL [R1+0x28], R10 ;  /* 0x0000280a01007387 */ /* 0x000fe20000100800 */
[C---:B------:R-:W-:Y:S02]  /*1820*/  IADD3 R212, R202.reuse, 0x3000, RZ ;  /* 0x00003000cad47810 */ /* 0x040fe40007ffe0ff */
[C---:B------:R-:W-:Y:S02]  /*1830*/  IADD3 R211, R202.reuse, 0x3800, RZ ;  /* 0x00003800cad37810 */ /* 0x040fe40007ffe0ff */
[----:B------:R-:W-:-:S02]  /*1840*/  IADD3 R210, R202, 0x4000, RZ ;  /* 0x00004000cad27810 */ /* 0x000fc40007ffe0ff */
[----:B------:R-:W-:Y:S02]  /*1850*/  IADD3 R209, R202, 0x4800, RZ ;  /* 0x00004800cad17810 */ /* 0x000fe40007ffe0ff */
[----:B-1----:R-:W-:Y:S02]  /*1860*/  SEL R8, R13, 0xffffffe0, !P1 ;  /* 0xffffffe00d087807 */ /* 0x002fe40004800000 */
[----:B------:R-:W-:Y:S02]  /*1870*/  IADD3 R13, R238, 0xe0, RZ ;  /* 0x000000e0ee0d7810 */ /* 0x000fe40007ffe0ff */
[----:B------:R-:W-:Y:S02]  /*1880*/  IADD3 R208, R202, 0x5000, RZ ;  /* 0x00005000cad07810 */ /* 0x000fe40007ffe0ff */
[----:B------:R-:W-:Y:S02]  /*1890*/  SHF.R.S32.HI R13, RZ, 0x1f, R13 ;  /* 0x0000001fff0d7819 */ /* 0x000fe4000001140d */
[----:B--2---:R-:W-:-:S02]  /*18a0*/  SEL R6, R11, 0xffffffc0, !P2 ;  /* 0xffffffc00b067807 */ /* 0x004fc40005000000 */
[C---:B------:R-:W-:Y:S02]  /*18b0*/  IADD3 R11, R238.reuse, 0xf0, RZ ;  /* 0x000000f0ee0b7810 */ /* 0x040fe40007ffe0ff */
[----:B---3--:R-:W-:Y:S02]  /*18c0*/  SHF.R.S32.HI R9, RZ, 0x1f, R238 ;  /* 0x0000001fff097819 */ /* 0x008fe400000114ee */
[C---:B------:R-:W-:Y:S02]  /*18d0*/  IADD3 R9, R238.reuse, 0xd8, RZ ;  /* 0x000000d8ee097810 */ /* 0x040fe40007ffe0ff */
[----:B------:R-:W-:Y:S02]  /*18e0*/  IADD3 R9, R238, 0xf8, RZ ;  /* 0x000000f8ee097810 */ /* 0x000fe40007ffe0ff */
[----:B------:R-:W-:Y:S01]  /*18f0*/  SHF.R.S32.HI R7, RZ, 0x1f, R11 ;  /* 0x0000001fff077819 */ /* 0x000fe2000001140b */
[C---:B------:R-:W-:Y:S01]  /*1900*/  IMAD.IADD R11, R10.reuse, 0x1, R6 ;  /* 0x000000010a0b7824 */ /* 0x040fe200078e0206 */
[----:B------:R-:W-:Y:S01]  /*1910*/  SHF.R.S32.HI R9, RZ, 0x1f, R9 ;  /* 0x0000001fff097819 */ /* 0x000fe20000011409 */
[C---:B------:R-:W-:Y:S01]  /*1920*/  IMAD.IADD R9, R10.reuse, 0x1, R8 ;  /* 0x000000010a097824 */ /* 0x040fe200078e0208 */
[----:B------:R-:W-:-:S02]  /*1930*/  IADD3 R7, R10, -0x10, RZ ;  /* 0xfffffff00a077810 */ /* 0x000fc40007ffe0ff */
[----:B------:R-:W-:Y:S01]  /*1940*/  @P0 IADD3 R7, R10, 0x10, RZ ;  /* 0x000000100a070810 */ /* 0x000fe20007ffe0ff */
[----:B------:R-:W-:Y:S01]  /*1950*/  IMAD.IADD R2, R9, 0x1, R6 ;  /* 0x0000000109027824 */ /* 0x000fe200078e0206 */
[----:B------:R-:W-:Y:S01]  /*1960*/  STL [R1+0x44], R11 ;  /* 0x0000440b01007387 */ /* 0x000fe20000100800 */
[----:B------:R-:W-:Y:S02]  /*1970*/  IADD3 R207, R202, 0x5800, RZ ;  /* 0x00005800cacf7810 */ /* 0x000fe40007ffe0ff */
[----:B------:R-:W-:Y:S01]  /*1980*/  IMAD.IADD R4, R6, 0x1, R7 ;  /* 0x0000000106047824 */ /* 0x000fe200078e0207 */
[----:B------:R-:W-:Y:S01]  /*1990*/  STL [R1+0x34], R9 ;  /* 0x0000340901007387 */ /* 0x000fe20000100800 */
[C---:B------:R-:W-:Y:S02]  /*19a0*/  IADD3 R206, R202.reuse, 0x6000, RZ ;  /* 0x00006000cace7810 */ /* 0x040fe40007ffe0ff */
[C---:B------:R-:W-:Y:S01]  /*19b0*/  IADD3 R205, R202.reuse, 0x6800, RZ ;  /* 0x00006800cacd7810 */ /* 0x040fe20007ffe0ff */
[----:B------:R1:W-:Y:S01]  /*19c0*/  STL [R1+0x40], R2 ;  /* 0x0000400201007387 */ /* 0x0003e20000100800 */
[----:B------:R-:W-:-:S02]  /*19d0*/  IADD3 R204, R202, 0x7000, RZ ;  /* 0x00007000cacc7810 */ /* 0x000fc40007ffe0ff */
[----:B------:R-:W-:Y:S01]  /*19e0*/  IADD3 R203, R202, 0x7800, RZ ;  /* 0x00007800cacb7810 */ /* 0x000fe20007ffe0ff */
[----:B------:R-:W-:Y:S04]  /*19f0*/  STL [R1+0x2c], R7 ;  /* 0x00002c0701007387 */ /* 0x000fe80000100800 */
[----:B------:R-:W-:Y:S01]  /*1a00*/  STL [R1+0x3c], R4 ;  /* 0x00003c0401007387 */ /* 0x000fe20000100800 */
[----:B-1----:R-:W-:-:S05]  /*1a10*/  IMAD.IADD R2, R8, 0x1, R7 ;  /* 0x0000000108027824 */ /* 0x002fca00078e0207 */
[----:B------:R1:W-:Y:S02]  /*1a20*/  STL [R1+0x30], R2 ;  /* 0x0000300201007387 */ /* 0x0003e40000100800 */
[----:B-1----:R-:W-:-:S05]  /*1a30*/  IMAD.IADD R2, R2, 0x1, R6 ;  /* 0x0000000102027824 */ /* 0x002fca00078e0206 */
[----:B------:R1:W-:Y:S02]  /*1a40*/  STL [R1+0x38], R2 ;  /* 0x0000380201007387 */ /* 0x0003e40000100800 */
.L_x_1776:
[----:B------:R-:W-:Y:S01]  /*1a50*/  ISETP.NE.U32.AND P0, PT, RZ, c[0x0][0x370], PT ;  /* 0x0000dc00ff007a0c */ /* 0x000fe20003f05070 */
[----:B------:R-:W-:Y:S01]  /*1a60*/  IMAD.MOV.U32 R14, RZ, RZ, 0x4 ;  /* 0x00000004ff0e7424 */ /* 0x000fe200078e00ff */
[----:B------:R-:W-:Y:S01]  /*1a70*/  ISETP.NE.U32.AND P2, PT, RZ, c[0x0][0x360], PT ;  /* 0x0000d800ff007a0c */ /* 0x000fe20003f45070 */
[----:B------:R-:W-:Y:S01]  /*1a80*/  CS2R R4, SRZ ;  /* 0x0000000000047805 */ /* 0x000fe2000001ff00 */
[----:B------:R-:W-:Y:S01]  /*1a90*/  ISETP.NE.AND.EX P1, PT, RZ, c[0x0][0x374], PT, P0 ;  /* 0x0000dd00ff007a0c */ /* 0x000fe20003f25300 */
[----:B------:R-:W-:Y:S01]  /*1aa0*/  IMAD.MOV.U32 R12, RZ, RZ, RZ ;  /* 0x000000ffff0c7224 */ /* 0x000fe200078e00ff */
[----:B------:R-:W-:Y:S01]  /*1ab0*/  ISETP.NE.AND.EX P0, PT, RZ, c[0x0][0x364], PT, P2 ;  /* 0x0000d900ff007a0c */ /* 0x000fe20003f05320 */
[CC--:B------:R-:W-:Y:S01]  /*1ac0*/  IMAD.WIDE R6, R247.reuse, R14.reuse, c[0x0][0x348] ;  /* 0x0000d200f7067625 */ /* 0x0c0fe200078e020e */
[----:B------:R-:W-:Y:S02]  /*1ad0*/  ISETP.NE.U32.AND P3, PT, RZ, c[0x0][0x348], PT ;  /* 0x0000d200ff007a0c */ /* 0x000fe40003f65070 */
[----:B------:R-:W-:Y:S01]  /*1ae0*/  ISETP.NE.U32.AND P6, PT, RZ, c[0x0][0x350], PT ;  /* 0x0000d400ff007a0c */ /* 0x000fe20003fc5070 */
[----:B-1----:R-:W-:Y:S01]  /*1af0*/  IMAD.WIDE R2, R247, R14, c[0x0][0x350] ;  /* 0x0000d400f7027625 */ /* 0x002fe200078e020e */
[----:B------:R-:W-:-:S02]  /*1b00*/  ISETP.NE.AND.EX P3, PT, RZ, c[0x0][0x34c], PT, P3 ;  /* 0x0000d300ff007a0c */ /* 0x000fc40003f65330 */
[----:B------:R-:W-:-:S03]  /*1b10*/  ISETP.NE.AND.EX P6, PT, RZ, c[0x0][0x354], PT, P6 ;  /* 0x0000d500ff007a0c */ /* 0x000fc60003fc5360 */
[----:B------:R-:W-:-:S04]  /*1b20*/  @P1 IMAD.WIDE R10, R247, R14, c[0x0][0x370] ;  /* 0x0000dc00f70a1625 */ /* 0x000fc800078e020e */
[----:B------:R-:W-:Y:S01]  /*1b30*/  @P0 IMAD.WIDE R8, R247, R14, c[0x0][0x360] ;  /* 0x0000d800f7080625 */ /* 0x000fe200078e020e */
[----:B------:R1:W5:Y:S04]  /*1b40*/  @P1 LDG.E R4, [R10.64] ;  /* 0x000000060a041981 */ /* 0x000368000c1e1900 */
[----:B------:R1:W5:Y:S04]  /*1b50*/  @P0 LDG.E R241, [R8.64] ;  /* 0x0000000608f10981 */ /* 0x000368000c1e1900 */
[----:B------:R1:W5:Y:S04]  /*1b60*/  @P3 LDG.E R12, [R6.64] ;  /* 0x00000006060c3981 */ /* 0x000368000c1e1900 */
[----:B------:R1:W5:Y:S01]  /*1b70*/  @P6 LDG.E R5, [R2.64] ;  /* 0x0000000602056981 */ /* 0x000362000c1e1900 */
[----:B------:R-:W-:Y:S01]  /*1b80*/  LOP3.LUT R122, R246, 0xffff, RZ, 0xc0, !PT ;  /* 0x0000fffff67a7812 */ /* 0x000fe200078ec0ff */
[----:B------:R-:W-:Y:S04]  /*1b90*/  YIELD ;  /* 0x0000000000007946 */ /* 0x000fe80003800000 */
[----:B------:R1:W-:Y:S01]  /*1ba0*/  STL [R1+0x18], R122 ;  /* 0x0000187a01007387 */ /* 0x0003e20000100800 */
[----:B------:R-:W-:Y:S05]  /*1bb0*/  @P0 BRA `(.L_x_1648) ;  /* 0x0000005000000947 */ /* 0x000fea0003800000 */
[----:B-----5:R-:W-:Y:S01]  /*1bc0*/  MOV R241, c[0x0][0x168] ;  /* 0x00005a0000f17a02 */ /* 0x020fe20000000f00 */
[----:B------:R-:W-:Y:S05]  /*1bd0*/  @!P3 BRA `(.L_x_1648) ;  /* 0x000000300000b947 */ /* 0x000fea0003800000 */
[----:B-1----:R-:W2:Y:S04]  /*1be0*/  LDG.E R8, [R6.64] ;  /* 0x0000000606087981 */ /* 0x002ea8000c1e1900 */
[----:B------:R-:W2:Y:S02]  /*1bf0*/  LDG.E R0, [R6.64+0x4] ;  /* 0x0000040606007981 */ /* 0x000ea4000c1e1900 */
[----:B--2---:R-:W-:-:S02]  /*1c00*/  IADD3 R241, -R8, R0, RZ ;  /* 0x0000000008f17210 */ /* 0x004fc40007ffe1ff */
.L_x_1648:
[----:B------:R-:W-:-:S04]  /*1c10*/  ISETP.NE.U32.AND P0, PT, RZ, c[0x0][0x368], PT ;  /* 0x0000da00ff007a0c */ /* 0x000fc80003f05070 */
[----:B------:R-:W-:-:S13]  /*1c20*/  ISETP.NE.AND.EX P0, PT, RZ, c[0x0][0x36c], PT, P0 ;  /* 0x0000db00ff007a0c */ /* 0x000fda0003f05300 */
[----:B------:R-:W-:Y:S05]  /*1c30*/  @!P0 BRA `(.L_x_1649) ;  /* 0x0000003000008947 */ /* 0x000fea0003800000 */
[----:B-1----:R-:W-:-:S05]  /*1c40*/  IMAD.WIDE R2, R247, R14, c[0x0][0x368] ;  /* 0x0000da00f7027625 */ /* 0x002fca00078e020e */
[----:B------:R1:W5:Y:S01]  /*1c50*/  LDG.E R0, [R2.64] ;  /* 0x0000000602007981 */ /* 0x000362000c1e1900 */
[----:B------:R-:W-:Y:S05]  /*1c60*/  BRA `(.L_x_1650) ;  /* 0x0000005000007947 */ /* 0x000fea0003800000 */
.L_x_1649:
[----:B------:R-:W-:Y:S01]  /*1c70*/  MOV R0, c[0x0][0x1d0] ;  /* 0x0000740000007a02 */ /* 0x000fe20000000f00 */
[----:B------:R-:W-:Y:S05]  /*1c80*/  @!P6 BRA `(.L_x_1650) ;  /* 0x000000300000e947 */ /* 0x000fea0003800000 */
[----:B-1----:R-:W2:Y:S04]  /*1c90*/  LDG.E R6, [R2.64] ;  /* 0x0000000602067981 */ /* 0x002ea8000c1e1900 */
[----:B------:R-:W2:Y:S02]  /*1ca0*/  LDG.E R0, [R2.64+0x4] ;  /* 0x0000040602007981 */ /* 0x000ea4000c1e1900 */
[----:B--2---:R-:W-:Y:S02]  /*1cb0*/  IADD3 R0, -R6, R0, RZ ;  /* 0x0000000006007210 */ /* 0x004fe40007ffe1ff */
.L_x_1650:
[----:B-1----:R-:W-:Y:S01]  /*1cc0*/  IMAD.MOV.U32 R2, RZ, RZ, c[0x0][0x2c4] ;  /* 0x0000b100ff027624 */ /* 0x002fe200078e00ff */
[----:B------:R-:W-:Y:S01]  /*1cd0*/  LOP3.LUT R252, R252, 0xfffffff7, RZ, 0xc0, !PT ;  /* 0xfffffff7fcfc7812 */ /* 0x000fe200078ec0ff */
[----:B------:R-:W-:-:S02]  /*1ce0*/  IMAD.SHL.U32 R243, R245, 0x80, RZ ;  /* 0x00000080f5f37824 */ /* 0x000fc400078e00ff */
[----:B------:R-:W-:Y:S01]  /*1cf0*/  IMAD.MOV.U32 R8, RZ, RZ, c[0x0][0x32c] ;  /* 0x0000cb00ff087624 */ /* 0x000fe200078e00ff */
[----:B------:R-:W-:Y:S01]  /*1d00*/  ISETP.NE.AND P4, PT, R2, 0x1, PT ;  /* 0x000000010200780c */ /* 0x000fe20003f85270 */
[--C-:B-----5:R-:W-:Y:S01]  /*1d10*/  IMAD.IADD R240, R0, 0x1, -R4.reuse ;  /* 0x0000000100f07824 */ /* 0x120fe200078e0a04 */
[----:B------:R-:W-:Y:S01]  /*1d20*/  IADD3 R2, R243, 0x7f, RZ ;  /* 0x0000007ff3027810 */ /* 0x000fe20007ffe0ff */
[----:B------:R-:W-:Y:S01]  /*1d30*/  IMAD.IADD R13, R5, 0x1, R4 ;  /* 0x00000001050d7824 */ /* 0x000fe200078e0204 */
[----:B------:R-:W-:-:S03]  /*1d40*/  ISETP.GE.AND P1, PT, R8, 0x1, PT ;  /* 0x000000010800780c */ /* 0x000fc60003f26270 */
[----:B------:R-:W-:-:S06]  /*1d50*/  IMAD.MOV.U32 R0, RZ, RZ, R2 ;  /* 0x000000ffff007224 */ /* 0x000fcc00078e0002 */
[----:B------:R-:W-:Y:S01]  /*1d60*/  @P4 IMAD.HI.U32 R3, R2, c[0x0][0x2c8], RZ ;  /* 0x0000b20002034a27 */ /* 0x000fe200078e00ff */
[----:B------:R-:W-:Y:S02]  /*1d70*/  IADD3 R2, R240, 0x1, -R241 ;  /* 0x00000001f0027810 */ /* 0x000fe40007ffe8f1 */
[----:B------:R-:W-:Y:S02]  /*1d80*/  @P4 LOP3.LUT R252, R252, 0x8, RZ, 0xfc, !PT ;  /* 0x00000008fcfc4812 */ /* 0x000fe400078efcff */
[----:B------:R-:W-:Y:S02]  /*1d90*/  @P4 SHF.R.U32.HI R0, RZ, c[0x0][0x2cc], R3 ;  /* 0x0000b300ff004a19 */ /* 0x000fe40000011603 */
[----:B------:R-:W-:-:S03]  /*1da0*/  LOP3.LUT R252, R252, 0xffffffef, RZ, 0xc0, !PT ;  /* 0xffffffeffcfc7812 */ /* 0x000fc600078ec0ff */
[----:B------:R-:W-:Y:S01]  /*1db0*/  IMAD.IADD R0, R2, 0x1, R0 ;  /* 0x0000000102007824 */ /* 0x000fe200078e0200 */
[----:B------:R-:W-:-:S04]  /*1dc0*/  @P1 LOP3.LUT R252, R252, 0x10, RZ, 0xfc, !PT ;  /* 0x00000010fcfc1812 */ /* 0x000fc800078efcff */
        /* <DEDUP_REMOVED lines=12> */
.L_x_1653:
[----:B------:R-:W-:-:S13]  /*1e90*/  ISETP.NE.AND P0, PT, R8, 0x1, PT ;  /* 0x000000010800780c */ /* 0x000fda0003f05270 */
[----:B------:R-:W-:-:S05]  /*1ea0*/  @P0 IMAD.HI.U32 R0, R2, c[0x0][0x330], RZ ;  /* 0x0000cc0002000a27 */ /* 0x000fca00078e00ff */
[----:B------:R-:W-:Y:S02]  /*1eb0*/  @P0 SHF.R.U32.HI R2, RZ, c[0x0][0x334], R0 ;  /* 0x0000cd00ff020a19 */ /* 0x000fe40000011600 */
.L_x_1654:
[----:B------:R-:W-:Y:S05]  /*1ec0*/  BSYNC B0 ;  /* 0x0000000000007941 */ /* 0x000fea0003800000 */
.L_x_1652:
[----:B------:R-:W-:-:S05]  /*1ed0*/  IMAD R2, R2, R8, c[0x0][0x32c] ;  /* 0x0000cb0002027624 */ /* 0x000fca00078e0208 */
[----:B------:R-:W-:-:S04]  /*1ee0*/  IMNMX R3, R3, R2, PT ;  /* 0x0000000203037217 */ /* 0x000fc80003800200 */
.L_x_1651:
[----:B------:R-:W-:Y:S01]  /*1ef0*/  IADD3 R3, R3, 0x3f, RZ ;  /* 0x0000003f03037810 */ /* 0x000fe20007ffe0ff */
[----:B------:R-:W-:Y:S01]  /*1f00*/  @P4 IMAD.HI.U32 R4, R243, c[0x0][0x2c8], RZ ;  /* 0x0000b200f3044a27 */ /* 0x000fe200078e00ff */
[C---:B------:R-:W-:Y:S02]  /*1f10*/  IADD3 R2, R240.reuse, 0x3f, RZ ;  /* 0x0000003ff0027810 */ /* 0x040fe40007ffe0ff */
[----:B------:R-:W-:Y:S01]  /*1f20*/  SHF.R.S32.HI R5, RZ, 0x1f, R3 ;  /* 0x0000001fff057819 */ /* 0x000fe20000011403 */
[----:B------:R-:W-:Y:S01]  /*1f30*/  IMAD.MOV.U32 R0, RZ, RZ, R243 ;  /* 0x000000ffff007224 */ /* 0x000fe200078e00f3 */
[----:B------:R-:W-:Y:S02]  /*1f40*/  SHF.R.S32.HI R6, RZ, 0x1f, R2 ;  /* 0x0000001fff067819 */ /* 0x000fe40000011402 */
[----:B------:R-:W-:Y:S01]  /*1f50*/  @P4 SHF.R.U32.HI R0, RZ, c[0x0][0x2cc], R4 ;  /* 0x0000b300ff004a19 */ /* 0x000fe20000011604 */
[----:B------:R-:W-:Y:S01]  /*1f60*/  IMAD.IADD R4, R240, 0x1, -R241 ;  /* 0x00000001f0047824 */ /* 0x000fe200078e0af1 */
[----:B------:R-:W-:-:S02]  /*1f70*/  LEA.HI R3, R5, R3, RZ, 0x6 ;  /* 0x0000000305037211 */ /* 0x000fc400078f30ff */
[----:B------:R-:W-:Y:S01]  /*1f80*/  LEA.HI R2, R6, R2, RZ, 0x6 ;  /* 0x0000000206027211 */ /* 0x000fe200078f30ff */
[----:B------:R-:W-:Y:S01]  /*1f90*/  IMAD.IADD R0, R4, 0x1, R0 ;  /* 0x0000000104007824 */ /* 0x000fe200078e0200 */
[----:B------:R-:W-:Y:S02]  /*1fa0*/  SHF.R.S32.HI R3, RZ, 0x6, R3 ;  /* 0x00000006ff037819 */ /* 0x000fe40000011403 */
[----:B------:R-:W-:Y:S02]  /*1fb0*/  SHF.R.S32.HI R7, RZ, 0x6, R2 ;  /* 0x00000006ff077819 */ /* 0x000fe40000011402 */
        /* <DEDUP_REMOVED lines=12> */
.L_x_1657:
[----:B------:R-:W-:-:S13]  /*2080*/  ISETP.NE.AND P0, PT, R8, 0x1, PT ;  /* 0x000000010800780c */ /* 0x000fda0003f05270 */
[----:B------:R-:W-:-:S05]  /*2090*/  @P0 IMAD.HI.U32 R3, R0, c[0x0][0x330], RZ ;  /* 0x0000cc0000030a27 */ /* 0x000fca00078e00ff */
[----:B------:R-:W-:Y:S02]  /*20a0*/  @P0 SHF.R.U32.HI R0, RZ, c[0x0][0x334], R3 ;  /* 0x0000cd00ff000a19 */ /* 0x000fe40000011603 */
.L_x_1658:
[----:B------:R-:W-:Y:S05]  /*20b0*/  BSYNC B0 ;  /* 0x0000000000007941 */ /* 0x000fea0003800000 */
.L_x_1656:
[----:B------:R-:W-:-:S05]  /*20c0*/  IMAD R0, R0, c[0x0][0x32c], RZ ;  /* 0x0000cb0000007a24 */ /* 0x000fca00078e02ff */
[----:B------:R-:W-:-:S04]  /*20d0*/  IMNMX R2, R2, R0, !PT ;  /* 0x0000000002027217 */ /* 0x000fc80007800200 */
.L_x_1655:
[----:B------:R-:W-:Y:S01]  /*20e0*/  SHF.R.S32.HI R0, RZ, 0x1f, R2 ;  /* 0x0000001fff007819 */ /* 0x000fe20000011402 */
[----:B------:R-:W-:Y:S01]  /*20f0*/  BSSY B0, `(.L_x_1659) ;  /* 0x000002e000007945 */ /* 0x000fe20003800000 */
[----:B------:R-:W-:Y:S02]  /*2100*/  LOP3.LUT R3, R246, 0xff000000, RZ, 0xc0, !PT ;  /* 0xff000000f6037812 */ /* 0x000fe400078ec0ff */
[----:B------:R-:W-:Y:S02]  /*2110*/  LEA.HI R0, R0, R2, RZ, 0x6 ;  /* 0x0000000200007211 */ /* 0x000fe400078f30ff */
[----:B------:R-:W-:Y:S02]  /*2120*/  LOP3.LUT R2, R246, 0xff0000, RZ, 0xc0, !PT ;  /* 0x00ff0000f6027812 */ /* 0x000fe400078ec0ff */
[----:B------:R-:W-:-:S04]  /*2130*/  SHF.R.S32.HI R0, RZ, 0x6, R0 ;  /* 0x00000006ff007819 */ /* 0x000fc80000011400 */
[----:B------:R-:W-:Y:S02]  /*2140*/  IMNMX R6, RZ, R0, !PT ;  /* 0x00000000ff067217 */ /* 0x000fe40007800200 */
[----:B------:R-:W-:Y:S02]  /*2150*/  SHF.R.U32.HI R0, RZ, 0x8, R3 ;  /* 0x00000008ff007819 */ /* 0x000fe40000011603 */
[----:B------:R-:W-:Y:S02]  /*2160*/  ISETP.GT.AND P0, PT, R7, R6, PT ;  /* 0x000000060700720c */ /* 0x000fe40003f04270 */
[----:B------:R-:W-:Y:S01]  /*2170*/  LEA.HI R0, R2, R0, RZ, 0x10 ;  /* 0x0000000002007211 */ /* 0x000fe200078f80ff */
[----:B------:R-:W-:-:S03]  /*2180*/  IMAD.MOV.U32 R2, RZ, RZ, RZ ;  /* 0x000000ffff027224 */ /* 0x000fc600078e00ff */
[----:B------:R-:W-:Y:S02]  /*2190*/  LOP3.LUT R15, R0, 0xff, RZ, 0xc0, !PT ;  /* 0x000000ff000f7812 */ /* 0x000fe400078ec0ff */
[----:B------:R-:W-:-:S03]  /*21a0*/  SHF.R.U32.HI R5, RZ, 0x10, R0 ;  /* 0x00000010ff057819 */ /* 0x000fc60000011600 */
[----:B------:R1:W-:Y:S04]  /*21b0*/  STL [R1+0x4c], R15 ;  /* 0x00004c0f01007387 */ /* 0x0003e80000100800 */
[----:B------:R1:W-:Y:S01]  /*21c0*/  STL [R1+0x48], R5 ;  /* 0x0000480501007387 */ /* 0x0003e20000100800 */
[----:B------:R-:W-:Y:S05]  /*21d0*/  @!P0 BRA `(.L_x_1660) ;  /* 0x000001f000008947 */ /* 0x000fea0003800000 */
[----:B------:R-:W-:-:S04]  /*21e0*/  ISETP.NE.AND P0, PT, R5, RZ, PT ;  /* 0x000000ff0500720c */ /* 0x000fc80003f05270 */
[----:B------:R-:W-:-:S04]  /*21f0*/  SEL R0, R5, c[0x0][0x338], P0 ;  /* 0x0000ce0005007a07 */ /* 0x000fc80000000000 */
[----:B------:R-:W-:Y:S02]  /*2200*/  IABS R3, R0 ;  /* 0x0000000000037213 */ /* 0x000fe40000000000 */
[----:B------:R-:W-:Y:S02]  /*2210*/  IADD3 R4, R0, -0x1, R7 ;  /* 0xffffffff00047810 */ /* 0x000fe40007ffe007 */
[----:B------:R-:W2:Y:S03]  /*2220*/  I2F.RP R2, R3 ;  /* 0x0000000300027306 */ /* 0x000ea60000209400 */
[----:B------:R-:W-:Y:S02]  /*2230*/  IMAD.IADD R8, R4, 0x1, -R6 ;  /* 0x0000000104087824 */ /* 0x000fe400078e0a06 */
[----:B------:R-:W-:-:S03]  /*2240*/  IMAD.MOV.U32 R4, RZ, RZ, RZ ;  /* 0x000000ffff047224 */ /* 0x000fc600078e00ff */
[----:B------:R-:W-:Y:S01]  /*2250*/  IABS R11, R8 ;  /* 0x00000008000b7213 */ /* 0x000fe20000000000 */
        /* <DEDUP_REMOVED lines=23> */
.L_x_1660:
[----:B------:R-:W-:Y:S05]  /*23d0*/  BSYNC B0 ;  /* 0x0000000000007941 */ /* 0x000fea0003800000 */
.L_x_1659:
[----:B------:R-:W-:Y:S01]  /*23e0*/  IMAD R228, R15, R2, R6 ;  /* 0x000000020fe47224 */ /* 0x000fe200078e0206 */
        /* <DEDUP_REMOVED lines=71> */
[----:B------:R-:W-:-:S03]  /*2860*/  ISETP.NE.U32.AND P0, PT, RZ, c[0x0][0x340], PT ;  /* 0x0000d000ff007a0c */ /* 0x000fc60003f05070 */
[----:B------:R-:W3:Y:S01]  /*2870*/  LDL.64 R118, [R1] ;  /* 0x0000000001767983 */ /* 0x000ee20000100a00 */
[----:B------:R-:W-:-:S03]  /*2880*/  ISETP.NE.AND.EX P0, PT, RZ, c[0x0][0x344], PT, P0 ;  /* 0x0000d100ff007a0c */ /* 0x000fc60003f05300 */
[----:B------:R-:W4:Y:S04]  /*2890*/  LDL R114, [R1+0xc] ;  /* 0x00000c0001727983 */ /* 0x000f280000100800 */
[----:B------:R-:W5:Y:S04]  /*28a0*/  LDL R19, [R1+0x8] ;  /* 0x0000080001137983 */ /* 0x000f680000100800 */
[----:B------:R-:W5:Y:S02]  /*28b0*/  LDL R18, [R1+0x10] ;  /* 0x0000100001127983 */ /* 0x000f640000100800 */
[----:B------:R-:W-:-:S05]  /*28c0*/  @P0 IMAD.WIDE R2, R247, R14, c[0x0][0x340] ;  /* 0x0000d000f7020625 */ /* 0x000fca00078e020e */
[----:B-1----:R1:W5:Y:S01]  /*28d0*/  @P0 LDG.E R15, [R2.64] ;  /* 0x00000006020f0981 */ /* 0x002362000c1e1900 */
[----:B------:R-:W-:Y:S02]  /*28e0*/  SHF.R.S32.HI R0, RZ, 0x1f, R12 ;  /* 0x0000001fff007819 */ /* 0x000fe4000001140c */
[----:B------:R-:W-:Y:S01]  /*28f0*/  SHF.R.S32.HI R14, RZ, 0x1f, R247 ;  /* 0x0000001fff0e7819 */ /* 0x000fe200000114f7 */
[----:B------:R-:W1:Y:S02]  /*2900*/  S2R R8, SR_TID.X ;  /* 0x0000000000087919 */ /* 0x000e640000002100 */
[----:B------:R-:W-:-:S04]  /*2910*/  IMAD R0, R0, c[0x0][0x178], RZ ;  /* 0x00005e0000007a24 */ /* 0x000fc800078e02ff */
[----:B------:R-:W-:Y:S01]  /*2920*/  IMAD R0, R12, c[0x0][0x17c], R0 ;  /* 0x00005f000c007a24 */ /* 0x000fe200078e0200 */
[----:B------:R-:W-:Y:S02]  /*2930*/  SEL R7, R14, RZ, !P3 ;  /* 0x000000ff0e077207 */ /* 0x000fe40005800000 */
[----:B------:R-:W-:Y:S01]  /*2940*/  SHF.R.S32.HI R10, RZ, 0x1f, R13 ;  /* 0x0000001fff0a7819 */ /* 0x000fe2000001140d */
[----:B-1----:R-:W-:Y:S01]  /*2950*/  IMAD.WIDE.U32 R2, R12, c[0x0][0x178], RZ ;  /* 0x00005e000c027a25 */ /* 0x002fe200078e00ff */
[----:B------:R-:W-:-:S03]  /*2960*/  SHF.R.S32.HI R115, RZ, 0x1f, R8 ;  /* 0x0000001fff737819 */ /* 0x000fc60000011408 */
[----:B------:R-:W-:Y:S02]  /*2970*/  IMAD.IADD R5, R3, 0x1, R0 ;  /* 0x0000000103057824 */ /* 0x000fe400078e0200 */
[----:B------:R-:W-:Y:S01]  /*2980*/  IMAD.MOV.U32 R4, RZ, RZ, R2 ;  /* 0x000000ffff047224 */ /* 0x000fe200078e0002 */
[----:B------:R-:W-:-:S04]  /*2990*/  LEA.HI R115, R115, R8, RZ, 0x3 ;  /* 0x0000000873737211 */ /* 0x000fc800078f18ff */
[----:B------:R-:W-:Y:S01]  /*29a0*/  SHF.R.S32.HI R115, RZ, 0x3, R115 ;  /* 0x00000003ff737819 */ /* 0x000fe20000011473 */
[----:B------:R-:W-:-:S03]  /*29b0*/  IMAD.WIDE.U32 R4, R122, c[0x0][0x1b8], R4 ;  /* 0x00006e007a047a25 */ /* 0x000fc600078e0004 */
[----:B------:R-:W-:Y:S01]  /*29c0*/  IADD3 R2, P1, R115, R13, RZ ;  /* 0x0000000d73027210 */ /* 0x000fe20007f3e0ff */
[----:B------:R-:W-:Y:S01]  /*29d0*/  IMAD R5, R122, c[0x0][0x1bc], R5 ;  /* 0x00006f007a057a24 */ /* 0x000fe200078e0205 */
[----:B------:R-:W-:Y:S01]  /*29e0*/  SEL R3, R247, RZ, !P3 ;  /* 0x000000fff7037207 */ /* 0x000fe20005800000 */
[----:B------:R-:W-:Y:S01]  /*29f0*/  IMAD R7, R7, c[0x0][0x1c0], RZ ;  /* 0x0000700007077a24 */ /* 0x000fe200078e02ff */
[----:B------:R-:W-:-:S03]  /*2a00*/  LEA.HI.X.SX32 R10, R115, R10, 0x1, P1 ;  /* 0x0000000a730a7211 */ /* 0x000fc600008f0eff */
[C---:B------:R-:W-:Y:S02]  /*2a10*/  IMAD R11, R3.reuse, c[0x0][0x1c4], R7 ;  /* 0x00007100030b7a24 */ /* 0x040fe400078e0207 */
[----:B------:R-:W-:-:S04]  /*2a20*/  IMAD.WIDE.U32 R4, R3, c[0x0][0x1c0], R4 ;  /* 0x0000700003047a25 */ /* 0x000fc800078e0004 */
[C---:B------:R-:W-:Y:S02]  /*2a30*/  IMAD R7, R10.reuse, c[0x0][0x1e0], RZ ;  /* 0x000078000a077a24 */ /* 0x040fe400078e02ff */
[----:B------:R-:W-:Y:S02]  /*2a40*/  IMAD R3, R10, c[0x0][0x208], RZ ;  /* 0x000082000a037a24 */ /* 0x000fe400078e02ff */
[C---:B------:R-:W-:Y:S02]  /*2a50*/  IMAD R16, R2.reuse, c[0x0][0x1e4], R7 ;  /* 0x0000790002107a24 */ /* 0x040fe400078e0207 */
[----:B------:R-:W-:Y:S01]  /*2a60*/  IMAD R17, R2, c[0x0][0x20c], R3 ;  /* 0x0000830002117a24 */ /* 0x000fe200078e0203 */
[----:B------:R-:W-:Y:S02]  /*2a70*/  IADD3 R3, R5, R11, RZ ;  /* 0x0000000b05037210 */ /* 0x000fe40007ffe0ff */
[----:B------:R-:W-:Y:S02]  /*2a80*/  LOP3.LUT R252, R252, 0xfffffffb, RZ, 0xc0, !PT ;  /* 0xfffffffbfcfc7812 */ /* 0x000fe400078ec0ff */
[----:B------:R-:W-:-:S02]  /*2a90*/  IADD3 R88, R222, -0x1, RZ ;  /* 0xffffffffde587810 */ /* 0x000fc40007ffe0ff */
[----:B--2---:R-:W-:-:S05]  /*2aa0*/  IADD3 R6, R9, R243, RZ ;  /* 0x000000f309067210 */ /* 0x004fca0007ffe0ff */
[----:B------:R-:W-:-:S04]  /*2ab0*/  @P4 IMAD.HI.U32 R8, R6, c[0x0][0x2c8], RZ ;  /* 0x0000b20006084a27 */ /* 0x000fc800078e00ff */
[----:B------:R-:W-:Y:S01]  /*2ac0*/  IMAD.MOV.U32 R0, RZ, RZ, R6 ;  /* 0x000000ffff007224 */ /* 0x000fe200078e0006 */
[----:B------:R-:W-:Y:S01]  /*2ad0*/  @P4 SHF.R.U32.HI R0, RZ, c[0x0][0x2cc], R8 ;  /* 0x0000b300ff004a19 */ /* 0x000fe20000011608 */
[----:B---3--:R-:W-:Y:S01]  /*2ae0*/  IMAD.WIDE.U32 R8, R2, c[0x0][0x1e0], R118 ;  /* 0x0000780002087a25 */ /* 0x008fe200078e0076 */
[----:B----4-:R-:W-:-:S03]  /*2af0*/  ISETP.GE.AND P4, PT, R114, c[0x0][0x1d4], PT ;  /* 0x0000750072007a0c */ /* 0x010fc60003f86270 */
[----:B------:R-:W-:Y:S01]  /*2b00*/  IMAD.WIDE.U32 R12, R2, c[0x0][0x208], R118 ;  /* 0x00008200020c7a25 */ /* 0x000fe200078e0076 */
[----:B------:R-:W-:-:S03]  /*2b10*/  SHF.R.S32.HI R2, RZ, 0x1f, R0 ;  /* 0x0000001fff027819 */ /* 0x000fc60000011400 */
[----:B------:R-:W-:Y:S02]  /*2b20*/  IMAD.MOV R7, RZ, RZ, -R0 ;  /* 0x000000ffff077224 */ /* 0x000fe400078e0a00 */
[----:B------:R-:W-:Y:S02]  /*2b30*/  IMAD R5, R2, c[0x0][0x1b0], RZ ;  /* 0x00006c0002057a24 */ /* 0x000fe400078e02ff */
[----:B------:R-:W-:Y:S01]  /*2b40*/  IMAD R10, R7, c[0x0][0x2c4], R6 ;  /* 0x0000b100070a7a24 */ /* 0x000fe200078e0206 */
[----:B------:R-:W-:Y:S01]  /*2b50*/  SEL R6, RZ, 0xffffffff, P4 ;  /* 0xffffffffff067807 */ /* 0x000fe20002000000 */
[----:B------:R-:W-:Y:S01]  /*2b60*/  IMAD.MOV.U32 R2, RZ, RZ, R4 ;  /* 0x000000ffff027224 */ /* 0x000fe200078e0004 */
[----:B------:R-:W-:Y:S01]  /*2b70*/  ISETP.GE.AND P5, PT, R118, c[0x0][0x1d4], PT ;  /* 0x0000750076007a0c */ /* 0x000fe20003fa6270 */
[C---:B------:R-:W-:Y:S02]  /*2b80*/  IMAD R5, R0.reuse, c[0x0][0x1b4], R5 ;  /* 0x00006d0000057a24 */ /* 0x040fe400078e0205 */
[----:B------:R-:W-:Y:S01]  /*2b90*/  IMAD.WIDE.U32 R2, R0, c[0x0][0x1b0], R2 ;  /* 0x00006c0000027a25 */ /* 0x000fe200078e0002 */
[----:B------:R-:W-:-:S02]  /*2ba0*/  SHF.R.S32.HI R0, RZ, 0x1f, R10 ;  /* 0x0000001fff007819 */ /* 0x000fc4000001140a */
[----:B------:R-:W-:Y:S01]  /*2bb0*/  SEL R4, RZ, 0x1, P5 ;  /* 0x00000001ff047807 */ /* 0x000fe20002800000 */
[----:B------:R-:W-:Y:S01]  /*2bc0*/  IMAD.SHL.U32 R6, R6, 0x2, RZ ;  /* 0x0000000206067824 */ /* 0x000fe200078e00ff */
[----:B------:R-:W-:Y:S01]  /*2bd0*/  IADD3 R9, R9, R16, RZ ;  /* 0x0000001009097210 */ /* 0x000fe20007ffe0ff */
[----:B------:R-:W-:Y:S01]  /*2be0*/  IMAD.IADD R5, R3, 0x1, R5 ;  /* 0x0000000103057824 */ /* 0x000fe200078e0205 */
[--C-:B-----5:R-:W-:Y:S01]  /*2bf0*/  @P0 SHF.R.S32.HI R3, RZ, 0x1f, R15.reuse ;  /* 0x0000001fff030819 */ /* 0x120fe2000001140f */
[----:B------:R-:W-:Y:S01]  /*2c00*/  IMAD R0, R0, c[0x0][0x1a8], RZ ;  /* 0x00006a0000007a24 */ /* 0x000fe200078e02ff */
[----:B------:R-:W-:Y:S01]  /*2c10*/  LOP3.LUT R16, R6, 0x2, R4, 0xe2, !PT ;  /* 0x0000000206107812 */ /* 0x000fe200078ee204 */
[----:B------:R-:W-:Y:S01]  /*2c20*/  IMAD.MOV.U32 R4, RZ, RZ, R2 ;  /* 0x000000ffff047224 */ /* 0x000fe200078e0002 */
[----:B------:R-:W-:Y:S01]  /*2c30*/  MOV R6, R12 ;  /* 0x0000000c00067202 */ /* 0x000fe20000000f00 */
[----:B------:R-:W-:Y:S01]  /*2c40*/  @P0 IMAD.MOV.U32 R2, RZ, RZ, R15 ;  /* 0x000000ffff020224 */ /* 0x000fe200078e000f */
[----:B------:R-:W-:Y:S01]  /*2c50*/  @!P0 MOV R2, R247 ;  /* 0x000000f700028202 */ /* 0x000fe20000000f00 */
[----:B------:R-:W-:-:S02]  /*2c60*/  @!P0 IMAD.MOV.U32 R3, RZ, RZ, R14 ;  /* 0x000000ffff038224 */ /* 0x000fc400078e000e */
[----:B------:R-:W-:Y:S02]  /*2c70*/  IMAD.IADD R7, R13, 0x1, R17 ;  /* 0x000000010d077824 */ /* 0x000fe400078e0211 */
[C---:B------:R-:W-:Y:S02]  /*2c80*/  IMAD R13, R10.reuse, c[0x0][0x1ac], R0 ;  /* 0x00006b000a0d7a24 */ /* 0x040fe400078e0200 */
[----:B------:R-:W-:Y:S01]  /*2c90*/  IMAD.WIDE.U32 R10, R10, c[0x0][0x1a8], R4 ;  /* 0x00006a000a0a7a25 */ /* 0x000fe200078e0004 */
[----:B------:R-:W-:Y:S02]  /*2ca0*/  SEL R12, R2, RZ, !P6 ;  /* 0x000000ff020c7207 */ /* 0x000fe40007000000 */
[----:B------:R-:W-:Y:S01]  /*2cb0*/  SEL R0, R3, RZ, !P6 ;  /* 0x000000ff03007207 */ /* 0x000fe20007000000 */
[----:B------:R-:W-:Y:S01]  /*2cc0*/  IMAD.WIDE.U32 R2, R122, c[0x0][0x210], R6 ;  /* 0x000084007a027a25 */ /* 0x000fe200078e0006 */
[----:B------:R-:W-:-:S03]  /*2cd0*/  LEA R15, P0, R10, c[0x0][0x160], 0x1 ;  /* 0x000058000a0f7a11 */ /* 0x000fc600078008ff */
[----:B------:R-:W-:-:S05]  /*2ce0*/  IMAD.IADD R6, R11, 0x1, R13 ;  /* 0x000000010b067824 */ /* 0x000fca00078e020d */
[----:B------:R-:W-:Y:S02]  /*2cf0*/  LEA.HI.X R14, R10, c[0x0][0x164], R6, 0x1, P0 ;  /* 0x000059000a0e7a11 */ /* 0x000fe400000f0c06 */
[----:B------:R-:W-:Y:S02]  /*2d00*/  ISETP.GE.AND P0, PT, R114, c[0x0][0x198], PT ;  /* 0x0000660072007a0c */ /* 0x000fe40003f06270 */
[C---:B------:R-:W-:Y:S01]  /*2d10*/  ISETP.GE.AND P1, PT, R19.reuse, c[0x0][0x198], PT ;  /* 0x0000660013007a0c */ /* 0x040fe20003f26270 */
[----:B------:R-:W-:Y:S01]  /*2d20*/  IMAD.WIDE.U32 R4, R122, c[0x0][0x1e8], R8 ;  /* 0x00007a007a047a25 */ /* 0x000fe200078e0008 */
[----:B------:R-:W-:-:S03]  /*2d30*/  ISETP.GE.AND P3, PT, R19, c[0x0][0x1d4], PT ;  /* 0x0000750013007a0c */ /* 0x000fc60003f66270 */
[----:B------:R-:W-:-:S06]  /*2d40*/  IMAD R6, R0, c[0x0][0x1f0], RZ ;  /* 0x00007c0000067a24 */ /* 0x000fcc00078e02ff */
[----:B------:R-:W-:Y:S02]  /*2d50*/  @P0 LOP3.LUT R252, R252, 0x4, RZ, 0xfc, !PT ;  /* 0x00000004fcfc0812 */ /* 0x000fe400078efcff */
[----:B------:R-:W-:Y:S02]  /*2d60*/  ISETP.GE.AND P0, PT, R18, c[0x0][0x198], PT ;  /* 0x0000660012007a0c */ /* 0x000fe40003f06270 */
[----:B------:R-:W-:Y:S01]  /*2d70*/  LOP3.LUT R252, R252, 0xfffffffe, RZ, 0xc0, !PT ;  /* 0xfffffffefcfc7812 */ /* 0x000fe200078ec0ff */
[----:B------:R-:W-:Y:S01]  /*2d80*/  IMAD R3, R122, c[0x0][0x214], R3 ;  /* 0x000085007a037a24 */ /* 0x000fe200078e0203 */
[----:B------:R-:W-:Y:S01]  /*2d90*/  ISETP.GE.AND P2, PT, R18, c[0x0][0x1d4], PT ;  /* 0x0000750012007a0c */ /* 0x000fe20003f46270 */
[----:B------:R-:W-:Y:S01]  /*2da0*/  IMAD R0, R0, c[0x0][0x218], RZ ;  /* 0x0000860000007a24 */ /* 0x000fe200078e02ff */
[----:B------:R-:W-:Y:S01]  /*2db0*/  LOP3.LUT R252, R252, 0xfffffffd, RZ, 0xc0, !PT ;  /* 0xfffffffdfcfc7812 */ /* 0x000fe200078ec0ff */
[----:B------:R-:W-:Y:S01]  /*2dc0*/  IMAD R5, R122, c[0x0][0x1ec], R5 ;  /* 0x00007b007a057a24 */ /* 0x000fe200078e0205 */
[----:B------:R-:W-:Y:S01]  /*2dd0*/  SEL R8, RZ, 0x4, P3 ;  /* 0x00000004ff087807 */ /* 0x000fe20001800000 */
[----:B------:R-:W-:Y:S01]  /*2de0*/  IMAD.WIDE.U32 R232, R12, c[0x0][0x218], R2 ;  /* 0x000086000ce87a25 */ /* 0x000fe200078e0002 */
[----:B------:R-:W-:-:S02]  /*2df0*/  SEL R7, RZ, 0x8, P2 ;  /* 0x00000008ff077807 */ /* 0x000fc40001000000 */
[----:B------:R-:W-:Y:S01]  /*2e00*/  @P1 LOP3.LUT R252, R252, 0x2, RZ, 0xfc, !PT ;  /* 0x00000002fcfc1812 */ /* 0x000fe200078efcff */
[C---:B------:R-:W-:Y:S02]  /*2e10*/  IMAD R0, R12.reuse, c[0x0][0x21c], R0 ;  /* 0x000087000c007a24 */ /* 0x040fe400078e0200 */
[----:B------:R-:W-:-:S04]  /*2e20*/  IMAD.WIDE.U32 R230, R12, c[0x0][0x1f0], R4 ;  /* 0x00007c000ce67a25 */ /* 0x000fc800078e0004 */
[----:B------:R-:W-:Y:S01]  /*2e30*/  IMAD R2, R12, c[0x0][0x1f4], R6 ;  /* 0x00007d000c027a24 */ /* 0x000fe200078e0206 */
[----:B------:R-:W-:Y:S02]  /*2e40*/  LOP3.LUT R32, R7, R16, R8, 0xfe, !PT ;  /* 0x0000001007207212 */ /* 0x000fe400078efe08 */
[----:B------:R-:W-:Y:S01]  /*2e50*/  ISETP.GE.AND P6, PT, R118, c[0x0][0x198], PT ;  /* 0x0000660076007a0c */ /* 0x000fe20003fc6270 */
[----:B------:R-:W-:Y:S01]  /*2e60*/  IMAD.IADD R229, R231, 0x1, R2 ;  /* 0x00000001e7e57824 */ /* 0x000fe200078e0202 */
[----:B------:R-:W-:Y:S02]  /*2e70*/  IADD3 R12, R115, R243, RZ ;  /* 0x000000f3730c7210 */ /* 0x000fe40007ffe0ff */
[----:B------:R-:W-:Y:S02]  /*2e80*/  IADD3 R234, R233, R0, RZ ;  /* 0x00000000e9ea7210 */ /* 0x000fe40007ffe0ff */
[----:B------:R-:W-:Y:S01]  /*2e90*/  @P0 LOP3.LUT R252, R252, 0x1, RZ, 0xfc, !PT ;  /* 0x00000001fcfc0812 */ /* 0x000fe200078efcff */
[----:B------:R-:W-:Y:S05]  /*2ea0*/  BRA.DIV ~URZ, `(.L_x_1662) ;  /* 0x000157027f007947 */ /* 0x000fea000b800000 */
[----:B------:R1:W2:Y:S02]  /*2eb0*/  SHFL.IDX PT, R4, R14, RZ, 0x181f ;  /* 0x00181fff0e047589 */ /* 0x0002a400000e0000 */
.L_x_1781:
[----:B------:R-:W-:Y:S05]  /*2ec0*/  BRA.DIV ~URZ, `(.L_x_1663) ;  /* 0x000157527f007947 */ /* 0x000fea000b800000 */
[----:B------:R3:W4:Y:S02]  /*2ed0*/  SHFL.IDX PT, R0, R15, RZ, 0x181f ;  /* 0x00181fff0f007589 */ /* 0x00072400000e0000 */
.L_x_1782:
[----:B------:R-:W-:Y:S01]  /*2ee0*/  IMAD R13, R241, c[0x0][0x2c4], RZ ;  /* 0x0000b100f10d7a24 */ /* 0x000fe200078e02ff */
[----:B------:R-:W-:Y:S04]  /*2ef0*/  BSSY B0, `(.L_x_1664) ;  /* 0x000001e000007945 */ /* 0x000fe80003800000 */
[----:B------:R-:W-:-:S13]  /*2f00*/  ISETP.GE.AND P0, PT, R12, R13, PT ;  /* 0x0000000d0c00720c */ /* 0x000fda0003f06270 */
[----:B------:R-:W-:Y:S05]  /*2f10*/  @P0 BRA `(.L_x_1665) ;  /* 0x000001b000000947 */ /* 0x000fea0003800000 */
[----:B------:R-:W5:Y:S04]  /*2f20*/  LDL.64 R8, [R1] ;  /* 0x0000000001087983 */ /* 0x000f680000100a00 */
[----:B---3--:R-:W3:Y:S04]  /*2f30*/  LDL R6, [R1+0xc] ;  /* 0x00000c0001067983 */ /* 0x008ee80000100800 */
[----:B----4-:R-:W4:Y:S04]  /*2f40*/  LDL R7, [R1+0x24] ;  /* 0x0000240001077983 */ /* 0x010f280000100800 */
[----:B--2---:R-:W2:Y:S04]  /*2f50*/  LDL R2, [R1+0x8] ;  /* 0x0000080001027983 */ /* 0x004ea80000100800 */
[----:B------:R-:W2:Y:S04]  /*2f60*/  LDL R3, [R1+0x20] ;  /* 0x0000200001037983 */ /* 0x000ea80000100800 */
[----:B------:R-:W2:Y:S04]  /*2f70*/  LDL R16, [R1+0x10] ;  /* 0x0000100001107983 */ /* 0x000ea80000100800 */
[----:B------:R-:W2:Y:S01]  /*2f80*/  LDL R17, [R1+0x1c] ;  /* 0x00001c0001117983 */ /* 0x000ea20000100800 */
[----:B------:R-:W-:-:S02]  /*2f90*/  P2R R5, PR, RZ, 0x4 ;  /* 0x00000004ff057803 */ /* 0x000fc40000000000 */
[C---:B------:R-:W-:Y:S02]  /*2fa0*/  LOP3.LUT P2, RZ, R252.reuse, 0x4, RZ, 0xc0, !PT ;  /* 0x00000004fcff7812 */ /* 0x040fe4000784c0ff */
[----:B------:R-:W-:Y:S02]  /*2fb0*/  LOP3.LUT P1, RZ, R252, 0x1, RZ, 0xc0, !PT ;  /* 0x00000001fcff7812 */ /* 0x000fe4000782c0ff */
[----:B-----5:R-:W-:-:S04]  /*2fc0*/  LEA R10, P0, R8, R0, 0x1 ;  /* 0x00000000080a7211 */ /* 0x020fc800078008ff */
[----:B------:R-:W-:Y:S02]  /*2fd0*/  LEA.HI.X R11, R8, R4, R9, 0x1, P0 ;  /* 0x00000004080b7211 */ /* 0x000fe400000f0c09 */
[----:B---3--:R-:W-:-:S03]  /*2fe0*/  LEA R8, P0, R6, R0, 0x1 ;  /* 0x0000000006087211 */ /* 0x008fc600078008ff */
[----:B------:R-:W-:Y:S01]  /*2ff0*/  @!PT LDS RZ, [RZ] ;  /* 0x00000000fffff984 */ /* 0x000fe20000000800 */
[----:B------:R-:W-:Y:S01]  /*3000*/  @!PT LDS RZ, [RZ] ;  /* 0x00000000fffff984 */ /* 0x000fe20000000800 */
[----:B------:R-:W-:Y:S01]  /*3010*/  @!PT LDS RZ, [RZ] ;  /* 0x00000000fffff984 */ /* 0x000fe20000000800 */
[----:B------:R3:W-:Y:S01]  /*3020*/  LDGSTS.E.BYPASS.LTC128B.128 [R223+0x10100], [R10.64], !P6 ;  /* 0x101000000adf7fae */ /* 0x0007e2000f101d46 */
[----:B----4-:R-:W-:Y:S02]  /*3030*/  LEA.HI.X R9, R6, R4, R7, 0x1, P0 ;  /* 0x0000000406097211 */ /* 0x010fe400000f0c07 */
[----:B--2---:R-:W-:-:S03]  /*3040*/  LEA R6, P0, R2, R0, 0x1 ;  /* 0x0000000002067211 */ /* 0x004fc600078008ff */
[----:B------:R3:W-:Y:S01]  /*3050*/  LDGSTS.E.BYPASS.LTC128B.128 [R223+0x14100], [R8.64], !P2 ;  /* 0x1410000008df7fae */ /* 0x0007e2000d101d46 */
[----:B------:R-:W-:Y:S02]  /*3060*/  LEA.HI.X R7, R2, R4, R3, 0x1, P0 ;  /* 0x0000000402077211 */ /* 0x000fe400000f0c03 */
[----:B------:R-:W-:-:S04]  /*3070*/  LEA R2, P0, R16, R0, 0x1 ;  /* 0x0000000010027211 */ /* 0x000fc800078008ff */
[----:B------:R-:W-:Y:S02]  /*3080*/  LEA.HI.X R3, R16, R4, R17, 0x1, P0 ;  /* 0x0000000410037211 */ /* 0x000fe400000f0c11 */
[----:B------:R-:W-:-:S13]  /*3090*/  LOP3.LUT P0, RZ, R252, 0x2, RZ, 0xc0, !PT ;  /* 0x00000002fcff7812 */ /* 0x000fda000780c0ff */
[----:B------:R3:W-:Y:S04]  /*30a0*/  LDGSTS.E.BYPASS.LTC128B.128 [R223+0x18100], [R6.64], !P0 ;  /* 0x1810000006df7fae */ /* 0x0007e8000c101d46 */
[----:B------:R3:W-:Y:S01]  /*30b0*/  LDGSTS.E.BYPASS.LTC128B.128 [R223+0x1c100], [R2.64], !P1 ;  /* 0x1c10000002df7fae */ /* 0x0007e2000c901d46 */
[----:B------:R-:W-:-:S08]  /*30c0*/  ISETP.NE.AND P2, PT, R5, RZ, PT ;  /* 0x000000ff0500720c */ /* 0x000fd00003f45270 */
.L_x_1665:
[----:B------:R-:W-:Y:S05]  /*30d0*/  BSYNC B0 ;  /* 0x0000000000007941 */ /* 0x000fea0003800000 */
.L_x_1664:
[----:B------:R-:W-:Y:S05]  /*30e0*/  BRA.DIV ~URZ, `(.L_x_1666) ;  /* 0x000155927f007947 */ /* 0x000fea000b800000 */
[----:B--2---:R2:W1:Y:S04]  /*30f0*/  SHFL.IDX PT, R4, R14, 0x1, 0x181f ;  /* 0x00381f000e047f89 */ /* 0x00446800000e0000 */
[----:B----4-:R2:W4:Y:S02]  /*3100*/  SHFL.IDX PT, R0, R15, 0x1, 0x181f ;  /* 0x00381f000f007f89 */ /* 0x01052400000e0000 */
.L_x_1783:
[----:B---3--:R-:W-:Y:S01]  /*3110*/  IADD3 R2, R12, 0x20, RZ ;  /* 0x000000200c027810 */ /* 0x008fe20007ffe0ff */
[----:B------:R-:W-:Y:S03]  /*3120*/  BSSY B0, `(.L_x_1667) ;  /* 0x000001e000007945 */ /* 0x000fe60003800000 */
[----:B------:R-:W-:-:S13]  /*3130*/  ISETP.GE.AND P0, PT, R2, R13, PT ;  /* 0x0000000d0200720c */ /* 0x000fda0003f06270 */
[----:B------:R-:W-:Y:S05]  /*3140*/  @P0 BRA `(.L_x_1668) ;  /* 0x000001b000000947 */ /* 0x000fea0003800000 */
[----:B------:R-:W3:Y:S04]  /*3150*/  LDL.64 R8, [R1] ;  /* 0x0000000001087983 */ /* 0x000ee80000100a00 */
[----:B------:R-:W5:Y:S04]  /*3160*/  LDL R6, [R1+0xc] ;  /* 0x00000c0001067983 */ /* 0x000f680000100800 */
[----:B--2---:R-:W2:Y:S04]  /*3170*/  LDL R7, [R1+0x24] ;  /* 0x0000240001077983 */ /* 0x004ea80000100800 */
[----:B----4-:R-:W4:Y:S04]  /*3180*/  LDL R3, [R1+0x8] ;  /* 0x0000080001037983 */ /* 0x010f280000100800 */
[----:B------:R-:W4:Y:S04]  /*3190*/  LDL R18, [R1+0x20] ;  /* 0x0000200001127983 */ /* 0x000f280000100800 */
[----:B------:R-:W4:Y:S04]  /*31a0*/  LDL R16, [R1+0x10] ;  /* 0x0000100001107983 */ /* 0x000f280000100800 */
[----:B------:R-:W4:Y:S01]  /*31b0*/  LDL R17, [R1+0x1c] ;  /* 0x00001c0001117983 */ /* 0x000f220000100800 */
[----:B------:R-:W-:-:S02]  /*31c0*/  P2R R5, PR, RZ, 0x4 ;  /* 0x00000004ff057803 */ /* 0x000fc40000000000 */
[C---:B------:R-:W-:Y:S02]  /*31d0*/  LOP3.LUT P2, RZ, R252.reuse, 0x4, RZ, 0xc0, !PT ;  /* 0x00000004fcff7812 */ /* 0x040fe4000784c0ff */
[----:B------:R-:W-:Y:S02]  /*31e0*/  LOP3.LUT P1, RZ, R252, 0x1, RZ, 0xc0, !PT ;  /* 0x00000001fcff7812 */ /* 0x000fe4000782c0ff */
[----:B---3--:R-:W-:-:S04]  /*31f0*/  LEA R10, P0, R8, R0, 0x1 ;  /* 0x00000000080a7211 */ /* 0x008fc800078008ff */
[----:B-1----:R-:W-:Y:S02]  /*3200*/  LEA.HI.X R11, R8, R4, R9, 0x1, P0 ;  /* 0x00000004080b7211 */ /* 0x002fe400000f0c09 */
[----:B-----5:R-:W-:-:S03]  /*3210*/  LEA R8, P0, R6, R0, 0x1 ;  /* 0x0000000006087211 */ /* 0x020fc600078008ff */
[----:B------:R-:W-:Y:S01]  /*3220*/  @!PT LDS RZ, [RZ] ;  /* 0x00000000fffff984 */ /* 0x000fe20000000800 */
[----:B------:R-:W-:Y:S01]  /*3230*/  @!PT LDS RZ, [RZ] ;  /* 0x00000000fffff984 */ /* 0x000fe20000000800 */
[----:B------:R-:W-:Y:S01]  /*3240*/  @!PT LDS RZ, [RZ] ;  /* 0x00000000fffff984 */ /* 0x000fe20000000800 */
[----:B------:R1:W-:Y:S01]  /*3250*/  LDGSTS.E.BYPASS.LTC128B.128 [R223+0x11100], [R10.64], !P6 ;  /* 0x111000000adf7fae */ /* 0x0003e2000f101d46 */
[----:B--2---:R-:W-:Y:S02]  /*3260*/  LEA.HI.X R9, R6, R4, R7, 0x1, P0 ;  /* 0x0000000406097211 */ /* 0x004fe400000f0c07 */
[----:B----4-:R-:W-:-:S03]  /*3270*/  LEA R6, P0, R3, R0, 0x1 ;  /* 0x0000000003067211 */ /* 0x010fc600078008ff */
        /* <DEDUP_REMOVED lines=8> */
.L_x_1668:
[----:B------:R-:W-:Y:S05]  /*3300*/  BSYNC B0 ;  /* 0x0000000000007941 */ /* 0x000fea0003800000 */
.L_x_1667:
[----:B------:R-:W-:Y:S05]  /*3310*/  BRA.DIV ~URZ, `(.L_x_1669) ;  /* 0x000154227f007947 */ /* 0x000fea000b800000 */
[----:B-1----:R1:W3:Y:S02]  /*3320*/  SHFL.IDX PT, R4, R14, 0x2, 0x181f ;  /* 0x00581f000e047f89 */ /* 0x0022e400000e0000 */
.L_x_1784:
[----:B------:R-:W-:Y:S05]  /*3330*/  BRA.DIV ~URZ, `(.L_x_1670) ;  /* 0x000154727f007947 */ /* 0x000fea000b800000 */
[----:B----4-:R4:W1:Y:S02]  /*3340*/  SHFL.IDX PT, R0, R15, 0x2, 0x181f ;  /* 0x00581f000f007f89 */ /* 0x01086400000e0000 */
.L_x_1785:
[----:B------:R-:W-:Y:S01]  /*3350*/  IADD3 R2, R12, 0x40, RZ ;  /* 0x000000400c027810 */ /* 0x000fe20007ffe0ff */
[----:B------:R-:W-:Y:S03]  /*3360*/  BSSY B0, `(.L_x_1671) ;  /* 0x000001e000007945 */ /* 0x000fe60003800000 */
[----:B------:R-:W-:-:S13]  /*3370*/  ISETP.GE.AND P0, PT, R2, R13, PT ;  /* 0x0000000d0200720c */ /* 0x000fda0003f06270 */
[----:B------:R-:W-:Y:S05]  /*3380*/  @P0 BRA `(.L_x_1672) ;  /* 0x000001b000000947 */ /* 0x000fea0003800000 */
[----:B------:R-:W5:Y:S04]  /*3390*/  LDL.64 R8, [R1] ;  /* 0x0000000001087983 */ /* 0x000f680000100a00 */
[----:B--2---:R-:W2:Y:S04]  /*33a0*/  LDL R6, [R1+0xc] ;  /* 0x00000c0001067983 */ /* 0x004ea80000100800 */
[----:B----4-:R-:W4:Y:S04]  /*33b0*/  LDL R7, [R1+0x24] ;  /* 0x0000240001077983 */ /* 0x010f280000100800 */
[----:B---3--:R-:W3:Y:S04]  /*33c0*/  LDL R3, [R1+0x8] ;  /* 0x0000080001037983 */ /* 0x008ee80000100800 */
[----:B------:R-:W3:Y:S04]  /*33d0*/  LDL R18, [R1+0x20] ;  /* 0x0000200001127983 */ /* 0x000ee80000100800 */
[----:B------:R-:W3:Y:S04]  /*33e0*/  LDL R16, [R1+0x10] ;  /* 0x0000100001107983 */ /* 0x000ee80000100800 */
[----:B------:R-:W3:Y:S01]  /*33f0*/  LDL R17, [R1+0x1c] ;  /* 0x00001c0001117983 */ /* 0x000ee20000100800 */
[----:B------:R-:W-:-:S02]  /*3400*/  P2R R5, PR, RZ, 0x4 ;  /* 0x00000004ff057803 */ /* 0x000fc40000000000 */
[C---:B------:R-:W-:Y:S02]  /*3410*/  LOP3.LUT P2, RZ, R252.reuse, 0x4, RZ, 0xc0, !PT ;  /* 0x00000004fcff7812 */ /* 0x040fe4000784c0ff */
[----:B------:R-:W-:Y:S02]  /*3420*/  LOP3.LUT P1, RZ, R252, 0x1, RZ, 0xc0, !PT ;  /* 0x00000001fcff7812 */ /* 0x000fe4000782c0ff */
[----:B-1---5:R-:W-:-:S04]  /*3430*/  LEA R10, P0, R8, R0, 0x1 ;  /* 0x00000000080a7211 */ /* 0x022fc800078008ff */
[----:B------:R-:W-:Y:S02]  /*3440*/  LEA.HI.X R11, R8, R4, R9, 0x1, P0 ;  /* 0x00000004080b7211 */ /* 0x000fe400000f0c09 */
[----:B--2---:R-:W-:-:S03]  /*3450*/  LEA R8, P0, R6, R0, 0x1 ;  /* 0x0000000006087211 */ /* 0x004fc600078008ff */
[----:B------:R-:W-:Y:S01]  /*3460*/  @!PT LDS RZ, [RZ] ;  /* 0x00000000fffff984 */ /* 0x000fe20000000800 */
[----:B------:R-:W-:Y:S01]  /*3470*/  @!PT LDS RZ, [RZ] ;  /* 0x00000000fffff984 */ /* 0x000fe20000000800 */
[----:B------:R-:W-:Y:S01]  /*3480*/  @!PT LDS RZ, [RZ] ;  /* 0x00000000fffff984 */ /* 0x000fe20000000800 */
[----:B------:R1:W-:Y:S01]  /*3490*/  LDGSTS.E.BYPASS.LTC128B.128 [R223+0x12100], [R10.64], !P6 ;  /* 0x121000000adf7fae */ /* 0x0003e2000f101d46 */
[----:B----4-:R-:W-:Y:S02]  /*34a0*/  LEA.HI.X R9, R6, R4, R7, 0x1, P0 ;  /* 0x0000000406097211 */ /* 0x010fe400000f0c07 */
[----:B---3--:R-:W-:-:S03]  /*34b0*/  LEA R6, P0, R3, R0, 0x1 ;  /* 0x0000000003067211 */ /* 0x008fc600078008ff */
        /* <DEDUP_REMOVED lines=8> */
.L_x_1672:
[----:B------:R-:W-:Y:S05]  /*3540*/  BSYNC B0 ;  /* 0x0000000000007941 */ /* 0x000fea0003800000 */
.L_x_1671:
[----:B------:R-:W-:Y:S05]  /*3550*/  BRA.DIV ~URZ, `(.L_x_1673) ;  /* 0x000152b27f007947 */ /* 0x000fea000b800000 */
[----:B---3--:R3:W2:Y:S04]  /*3560*/  SHFL.IDX PT, R4, R14, 0x3, 0x181f ;  /* 0x00781f000e047f89 */ /* 0x0086a800000e0000 */
[----:B-1----:R3:W1:Y:S02]  /*3570*/  SHFL.IDX PT, R0, R15, 0x3, 0x181f ;  /* 0x00781f000f007f89 */ /* 0x00266400000e0000 */
.L_x_1786:
[----:B------:R-:W5:Y:S04]  /*3580*/  LDL.64 R8, [R1] ;  /* 0x0000000001087983 */ /* 0x000f680000100a00 */
[----:B---3--:R-:W3:Y:S04]  /*3590*/  LDL R6, [R1+0xc] ;  /* 0x00000c0001067983 */ /* 0x008ee80000100800 */
[----:B----4-:R-:W4:Y:S04]  /*35a0*/  LDL R7, [R1+0x24] ;  /* 0x0000240001077983 */ /* 0x010f280000100800 */
[----:B--2---:R-:W2:Y:S04]  /*35b0*/  LDL R14, [R1+0x8] ;  /* 0x00000800010e7983 */ /* 0x004ea80000100800 */
[----:B------:R-:W2:Y:S04]  /*35c0*/  LDL R15, [R1+0x20] ;  /* 0x00002000010f7983 */ /* 0x000ea80000100800 */
[----:B------:R-:W2:Y:S04]  /*35d0*/  LDL R10, [R1+0x10] ;  /* 0x00001000010a7983 */ /* 0x000ea80000100800 */
[----:B------:R-:W2:Y:S01]  /*35e0*/  LDL R11, [R1+0x1c] ;  /* 0x00001c00010b7983 */ /* 0x000ea20000100800 */
[----:B------:R-:W-:-:S04]  /*35f0*/  IADD3 R2, R12, 0x60, RZ ;  /* 0x000000600c027810 */ /* 0x000fc80007ffe0ff */
[----:B------:R-:W-:Y:S02]  /*3600*/  ISETP.GE.AND P0, PT, R2, R13, PT ;  /* 0x0000000d0200720c */ /* 0x000fe40003f06270 */
[----:B------:R-:W-:Y:S02]  /*3610*/  P2R R5, PR, RZ, 0x4 ;  /* 0x00000004ff057803 */ /* 0x000fe40000000000 */
[----:B------:R-:W-:Y:S01]  /*3620*/  LOP3.LUT P2, RZ, R252, 0x4, RZ, 0xc0, !PT ;  /* 0x00000004fcff7812 */ /* 0x000fe2000784c0ff */
[----:B------:R-:W-:-:S04]  /*3630*/  IMAD.SHL.U32 R89, R88, 0x40, RZ ;  /* 0x0000004058597824 */ /* 0x000fc800078e00ff */
[----:B------:R-:W-:-:S04]  /*3640*/  IMAD.IADD R90, R240, 0x1, -R89 ;  /* 0x00000001f05a7824 */ /* 0x000fc800078e0a59 */
[----:B-1---5:R-:W-:-:S04]  /*3650*/  @!P0 LEA R2, P1, R8, R0, 0x1 ;  /* 0x0000000008028211 */ /* 0x022fc800078208ff */
[----:B------:R-:W-:Y:S02]  /*3660*/  @!P0 LEA.HI.X R3, R8, R4, R9, 0x1, P1 ;  /* 0x0000000408038211 */ /* 0x000fe400008f0c09 */
[----:B---3--:R-:W-:-:S03]  /*3670*/  @!P0 LEA R8, P1, R6, R0, 0x1 ;  /* 0x0000000006088211 */ /* 0x008fc600078208ff */
[----:B------:R-:W-:Y:S01]  /*3680*/  @!PT LDS RZ, [RZ] ;  /* 0x00000000fffff984 */ /* 0x000fe20000000800 */
[----:B------:R-:W-:Y:S01]  /*3690*/  @!PT LDS RZ, [RZ] ;  /* 0x00000000fffff984 */ /* 0x000fe20000000800 */
[----:B------:R-:W-:Y:S01]  /*36a0*/  @!PT LDS RZ, [RZ] ;  /* 0x00000000fffff984 */ /* 0x000fe20000000800 */
[----:B------:R1:W-:Y:S01]  /*36b0*/  @!P0 LDGSTS.E.BYPASS.LTC128B.128 [R223+0x13100], [R2.64], !P6 ;  /* 0x1310000002df8fae */ /* 0x0003e2000f101d46 */
[----:B----4-:R-:W-:Y:S02]  /*36c0*/  @!P0 LEA.HI.X R9, R6, R4, R7, 0x1, P1 ;  /* 0x0000000406098211 */ /* 0x010fe400008f0c07 */
[----:B--2---:R-:W-:Y:S02]  /*36d0*/  @!P0 LEA R6, P1, R14, R0, 0x1 ;  /* 0x000000000e068211 */ /* 0x004fe400078208ff */
[----:B------:R-:W-:Y:S01]  /*36e0*/  LOP3.LUT P6, RZ, R252, 0x1, RZ, 0xc0, !PT ;  /* 0x00000001fcff7812 */ /* 0x000fe200078cc0ff */
[----:B------:R2:W-:Y:S01]  /*36f0*/  @!P0 LDGSTS.E.BYPASS.LTC128B.128 [R223+0x17100], [R8.64], !P2 ;  /* 0x1710000008df8fae */ /* 0x0005e2000d101d46 */
[----:B------:R-:W-:Y:S02]  /*3700*/  @!P0 LEA.HI.X R7, R14, R4, R15, 0x1, P1 ;  /* 0x000000040e078211 */ /* 0x000fe400008f0c0f */
[----:B-1----:R-:W-:-:S04]  /*3710*/  @!P0 LEA R2, P1, R10, R0, 0x1 ;  /* 0x000000000a028211 */ /* 0x002fc800078208ff */
[----:B------:R-:W-:Y:S02]  /*3720*/  @!P0 LEA.HI.X R3, R10, R4, R11, 0x1, P1 ;  /* 0x000000040a038211 */ /* 0x000fe400008f0c0b */
[----:B------:R-:W1:Y:S01]  /*3730*/  S2R R11, SR_TID.X ;  /* 0x00000000000b7919 */ /* 0x000e620000002100 */
[----:B------:R-:W-:Y:S02]  /*3740*/  LOP3.LUT P1, RZ, R252, 0x2, RZ, 0xc0, !PT ;  /* 0x00000002fcff7812 */ /* 0x000fe4000782c0ff */
[----:B------:R-:W-:Y:S01]  /*3750*/  ISETP.NE.AND P2, PT, R5, RZ, PT ;  /* 0x000000ff0500720c */ /* 0x000fe20003f45270 */
[----:B------:R-:W-:-:S10]  /*3760*/  IMAD.WIDE.U32 R4, R88, c[0x0][0x1e0], RZ ;  /* 0x0000780058047a25 */ /* 0x000fd400078e00ff */
[----:B------:R3:W-:Y:S04]  /*3770*/  @!P0 LDGSTS.E.BYPASS.LTC128B.128 [R223+0x1b100], [R6.64], !P1 ;  /* 0x1b10000006df8fae */ /* 0x0007e8000c901d46 */
[----:B------:R4:W-:Y:S04]  /*3780*/  @!P0 LDGSTS.E.BYPASS.LTC128B.128 [R223+0x1f100], [R2.64], !P6 ;  /* 0x1f10000002df8fae */ /* 0x0009e8000f101d46 */
[----:B------:R-:W0:Y:S01]  /*3790*/  LDGDEPBAR ;  /* 0x00000000000079af */ /* 0x000e220000000000 */
[----:B-1----:R-:W-:-:S04]  /*37a0*/  SHF.R.S32.HI R10, RZ, 0x1f, R11 ;  /* 0x0000001fff0a7819 */ /* 0x002fc8000001140b */
[----:B------:R-:W-:Y:S02]  /*37b0*/  LEA.HI R10, R10, R11, RZ, 0x3 ;  /* 0x0000000b0a0a7211 */ /* 0x000fe400078f18ff */
[----:B---3--:R-:W-:-:S05]  /*37c0*/  SHF.R.S32.HI R7, RZ, 0x1f, R88 ;  /* 0x0000001fff077819 */ /* 0x008fca0000011458 */
[----:B------:R-:W-:Y:S01]  /*37d0*/  IMAD R0, R7, c[0x0][0x1e0], RZ ;  /* 0x0000780007007a24 */ /* 0x000fe200078e02ff */
[----:B------:R-:W-:-:S03]  /*37e0*/  SHF.R.S32.HI R10, RZ, 0x3, R10 ;  /* 0x00000003ff0a7819 */ /* 0x000fc6000001140a */
[----:B----4-:R-:W-:Y:S01]  /*37f0*/  IMAD R2, R88, c[0x0][0x1e4], R0 ;  /* 0x0000790058027a24 */ /* 0x010fe200078e0200 */
[----:B------:R-:W-:-:S03]  /*3800*/  LEA R0, P0, R4, R230, 0x6 ;  /* 0x000000e604007211 */ /* 0x000fc600078030ff */
[----:B------:R-:W-:Y:S01]  /*3810*/  IMAD.IADD R3, R5, 0x1, R2 ;  /* 0x0000000105037824 */ /* 0x000fe200078e0202 */
[----:B------:R-:W-:-:S04]  /*3820*/  IADD3 R2, -R89, R240, -R10 ;  /* 0x000000f059027210 */ /* 0x000fc80007ffe90a */
[----:B------:R-:W-:Y:S02]  /*3830*/  LEA.HI.X R3, R4, R229, R3, 0x6, P0 ;  /* 0x000000e504037211 */ /* 0x000fe400000f3403 */
[----:B------:R-:W-:Y:S01]  /*3840*/  ISETP.GE.AND P0, PT, R2, 0x21, PT ;  /* 0x000000210200780c */ /* 0x000fe20003f06270 */
[----:B------:R-:W-:-:S04]  /*3850*/  IMAD.MOV.U32 R4, RZ, RZ, 0x20 ;  /* 0x00000020ff047424 */ /* 0x000fc800078e00ff */
[----:B--2---:R-:W-:-:S04]  /*3860*/  IMAD.WIDE.U32 R8, R4, c[0x0][0x1e0], RZ ;  /* 0x0000780004087a25 */ /* 0x004fc800078e00ff */
[----:B------:R-:W-:Y:S01]  /*3870*/  IMAD R4, R4, c[0x0][0x1e4], RZ ;  /* 0x0000790004047a24 */ /* 0x000fe200078e02ff */
[----:B------:R-:W-:Y:S01]  /*3880*/  WARPSYNC 0xffffffff ;  /* 0xffffffff00007948 */ /* 0x000fe20003800000 */
[----:B------:R-:W-:Y:S02]  /*3890*/  BAR.SYNC.DEFER_BLOCKING 0x0 ;  /* 0x0000000000007b1d */ /* 0x000fe40000010000 */
[----:B------:R-:W-:-:S04]  /*38a0*/  @P0 IADD3 R6, P1, R0, R8, RZ ;  /* 0x0000000800060210 */ /* 0x000fc80007f3e0ff */
[----:B------:R-:W-:Y:S02]  /*38b0*/  @P0 IADD3.X R8, R3, R9, R4, P1, !PT ;  /* 0x0000000903080210 */ /* 0x000fe40000ffe404 */
[----:B------:R-:W-:-:S13]  /*38c0*/  ISETP.GE.AND P1, PT, R2, 0x1, PT ;  /* 0x000000010200780c */ /* 0x000fda0003f26270 */
        /* <DEDUP_REMOVED lines=14> */
[----:B------:R2:W-:Y:S04]  /*39b0*/  @P0 LDGSTS.E.BYPASS.LTC128B.128 [R223+0xf100], [R2.64+0x180], !P2 ;  /* 0x0f10018002df0fae */ /* 0x0005e8000d101d46 */
[----:B------:R-:W0:Y:S01]  /*39c0*/  LDGDEPBAR ;  /* 0x00000000000079af */ /* 0x000e220000000000 */
[----:B------:R-:W-:-:S04]  /*39d0*/  IMAD R0, R7, c[0x0][0x208], RZ ;  /* 0x0000820007007a24 */ /* 0x000fc800078e02ff */
[C---:B------:R-:W-:Y:S02]  /*39e0*/  IMAD R6, R88.reuse, c[0x0][0x20c], R0 ;  /* 0x0000830058067a24 */ /* 0x040fe400078e0200 */
[----:B-1----:R-:W-:-:S05]  /*39f0*/  IMAD.WIDE.U32 R4, R88, c[0x0][0x208], RZ ;  /* 0x0000820058047a25 */ /* 0x002fca00078e00ff */
[----:B------:R-:W-:Y:S01]  /*3a00*/  LEA R0, P0, R4, R232, 0x6 ;  /* 0x000000e804007211 */ /* 0x000fe200078030ff */
[----:B--2---:R-:W-:Y:S01]  /*3a10*/  IMAD.IADD R3, R5, 0x1, R6 ;  /* 0x0000000105037824 */ /* 0x004fe200078e0206 */
[----:B------:R-:W-:-:S04]  /*3a20*/  DEPBAR.LE SB0, 0x1 ;  /* 0x000080400000791a */ /* 0x000fc80000000000 */
[----:B------:R-:W-:Y:S01]  /*3a30*/  LEA.HI.X R3, R4, R234, R3, 0x6, P0 ;  /* 0x000000ea04037211 */ /* 0x000fe200000f3403 */
[----:B------:R-:W-:-:S04]  /*3a40*/  DEPBAR.LE SB0, 0x0 ;  /* 0x000080000000791a */ /* 0x000fc80000000000 */
[C---:B------:R-:W-:Y:S01]  /*3a50*/  LEA R2, P0, R0.reuse, c[0x0][0x1f8], 0x1 ;  /* 0x00007e0000027a11 */ /* 0x040fe200078008ff */
[----:B------:R-:W-:Y:S01]  /*3a60*/  BAR.SYNC.DEFER_BLOCKING 0x0 ;  /* 0x0000000000007b1d */ /* 0x000fe20000010000 */
[----:B------:R-:W-:Y:S02]  /*3a70*/  IMAD.MOV.U32 R4, RZ, RZ, c[0x0][0x208] ;  /* 0x00008200ff047624 */ /* 0x000fe400078e00ff */
[----:B------:R-:W-:Y:S02]  /*3a80*/  LEA.HI.X R3, R0, c[0x0][0x1fc], R3, 0x1, P0 ;  /* 0x00007f0000037a11 */ /* 0x000fe400000f0c03 */
[----:B------:R-:W-:Y:S01]  /*3a90*/  LOP3.LUT R0, R32, 0x1, RZ, 0xc0, !PT ;  /* 0x0000000120007812 */ /* 0x000fe200078ec0ff */
[----:B------:R-:W-:Y:S01]  /*3aa0*/  IMAD.MOV.U32 R5, RZ, RZ, c[0x0][0x20c] ;  /* 0x00008300ff057624 */ /* 0x000fe200078e00ff */
[----:B------:R-:W-:Y:S02]  /*3ab0*/  P2R R14, PR, RZ, 0x20 ;  /* 0x00000020ff0e7803 */ /* 0x000fe40000000000 */
[----:B------:R-:W-:Y:S01]  /*3ac0*/  ISETP.NE.U32.AND P5, PT, R0, 0x1, PT ;  /* 0x000000010000780c */ /* 0x000fe20003fa5070 */
[----:B------:R-:W-:Y:S01]  /*3ad0*/  IMAD.IADD R0, R90, 0x1, -R10 ;  /* 0x000000015a007824 */ /* 0x000fe200078e0a0a */
[----:B------:R-:W-:-:S04]  /*3ae0*/  LEA R12, P0, R4, R2, 0x6 ;  /* 0x00000002040c7211 */ /* 0x000fc800078030ff */
[----:B------:R-:W-:Y:S02]  /*3af0*/  LEA.HI.X R13, R4, R3, R5, 0x6, P0 ;  /* 0x00000003040d7211 */ /* 0x000fe400000f3405 */
[----:B------:R-:W-:Y:S02]  /*3b00*/  ISETP.LT.OR P0, PT, R0, 0x1, P5 ;  /* 0x000000010000780c */ /* 0x000fe40002f01670 */
[----:B------:R-:W-:Y:S01]  /*3b10*/  LOP3.LUT P6, RZ, R32, 0x2, RZ, 0xc0, !PT ;  /* 0x0000000220ff7812 */ /* 0x000fe200078cc0ff */
[----:B------:R-:W-:Y:S04]  /*3b20*/  LDSM.16.M88.4 R4, [R198] ;  /* 0x00000000c604783b */ /* 0x000fe80000000200 */
[----:B------:R-:W1:Y:S04]  /*3b30*/  LDSM.16.M88.4 R28, [R159] ;  /* 0x000000009f1c783b */ /* 0x000e680000000200 */
[----:B------:R-:W2:Y:S04]  /*3b40*/  LDSM.16.M88.4 R24, [R159+0x800] ;  /* 0x000800009f18783b */ /* 0x000ea80000000200 */
[----:B------:R-:W3:Y:S04]  /*3b50*/  LDSM.16.M88.4 R20, [R159+0x1000] ;  /* 0x001000009f14783b */ /* 0x000ee80000000200 */
[----:B------:R-:W4:Y:S04]  /*3b60*/  LDSM.16.M88.4 R16, [R159+0x1800] ;  /* 0x001800009f10783b */ /* 0x000f280000000200 */
[----:B------:R-:W-:Y:S04]  /*3b70*/  LDSM.16.M88.4 R8, [R199] ;  /* 0x00000000c708783b */ /* 0x000fe80000000200 */
[----:B------:R-:W5:Y:S04]  /*3b80*/  LDSM.16.M88.4 R52, [R202] ;  /* 0x00000000ca34783b */ /* 0x000f680000000200 */
[----:B------:R-:W1:Y:S04]  /*3b90*/  LDSM.16.M88.4 R60, [R217] ;  /* 0x00000000d93c783b */ /* 0x000e680000000200 */
[----:B------:R-:W1:Y:S04]  /*3ba0*/  LDSM.16.M88.4 R68, [R216] ;  /* 0x00000000d844783b */ /* 0x000e680000000200 */
[----:B------:R-:W1:Y:S04]  /*3bb0*/  LDSM.16.M88.4 R72, [R215] ;  /* 0x00000000d748783b */ /* 0x000e680000000200 */
[----:B------:R-:W-:Y:S01]  /*3bc0*/  @!PT LDS RZ, [RZ] ;  /* 0x00000000fffff984 */ /* 0x000fe20000000800 */
[----:B------:R-:W-:Y:S01]  /*3bd0*/  @!PT LDS RZ, [RZ] ;  /* 0x00000000fffff984 */ /* 0x000fe20000000800 */
[----:B------:R-:W-:Y:S01]  /*3be0*/  @!PT LDS RZ, [RZ] ;  /* 0x00000000fffff984 */ /* 0x000fe20000000800 */
[----:B------:R1:W-:Y:S01]  /*3bf0*/  LDGSTS.E.BYPASS.LTC128B.128 [R223+0x100], [R2.64], !P0 ;  /* 0x0010000002df7fae */ /* 0x0003e2000c101d46 */
[----:B------:R-:W-:-:S02]  /*3c00*/  ISETP.LT.OR P0, PT, R0, 0x1, !P6 ;  /* 0x000000010000780c */ /* 0x000fc40007701670 */
[----:B------:R-:W-:-:S11]  /*3c10*/  LOP3.LUT P1, RZ, R32, 0x4, RZ, 0xc0, !PT ;  /* 0x0000000420ff7812 */ /* 0x000fd6000782c0ff */
        /* <DEDUP_REMOVED lines=9> */
[----:B------:R-:W-:Y:S01]  /*3cb0*/  ISETP.LT.OR P0, PT, R0, 0x21, !P0 ;  /* 0x000000210000780c */ /* 0x000fe20004701670 */
[C---:B-1----:R-:W-:Y:S08]  /*3cc0*/  HMMA.16816.F32.BF16 R32, R4.reuse, R28, RZ ;  /* 0x0000001c0420723c */ /* 0x042ff000000418ff */
[C---:B------:R-:W-:Y:S01]  /*3cd0*/  HMMA.16816.F32.BF16 R28, R4.reuse, R30, RZ ;  /* 0x0000001e041c723c */ /* 0x040fe200000418ff */
[----:B------:R1:W-:Y:S04]  /*3ce0*/  LDGSTS.E.BYPASS.LTC128B.128 [R223+0x6100], [R2.64+0x180], !P4 ;  /* 0x0610018002df7fae */ /* 0x0003e8000e101d46 */
[----:B------:R1:W-:Y:S03]  /*3cf0*/  LDGSTS.E.BYPASS.LTC128B.128 [R223+0x1100], [R12.64], !P5 ;  /* 0x011000000cdf7fae */ /* 0x0003e6000e901d46 */
[C---:B--2---:R-:W-:Y:S01]  /*3d00*/  HMMA.16816.F32.BF16 R36, R4.reuse, R24, RZ ;  /* 0x000000180424723c */ /* 0x044fe200000418ff */
[----:B------:R1:W-:Y:S04]  /*3d10*/  LDGSTS.E.BYPASS.LTC128B.128 [R223+0x3100], [R12.64+0x80], !P6 ;  /* 0x031000800cdf7fae */ /* 0x0003e8000f101d46 */
[----:B------:R1:W-:Y:S03]  /*3d20*/  LDGSTS.E.BYPASS.LTC128B.128 [R223+0x5100], [R12.64+0x100], !P1 ;  /* 0x051001000cdf7fae */ /* 0x0003e6000c901d46 */
[C---:B------:R-:W-:Y:S01]  /*3d30*/  HMMA.16816.F32.BF16 R40, R4.reuse, R26, RZ ;  /* 0x0000001a0428723c */ /* 0x040fe200000418ff */
[----:B------:R1:W-:Y:S04]  /*3d40*/  LDGSTS.E.BYPASS.LTC128B.128 [R223+0x7100], [R12.64+0x180], !P0 ;  /* 0x071001800cdf7fae */ /* 0x0003e8000c101d46 */
[----:B------:R-:W-:Y:S03]  /*3d50*/  LDSM.16.M88.4 R64, [R197] ;  /* 0x00000000c540783b */ /* 0x000fe60000000200 */
[C---:B---3--:R-:W-:Y:S01]  /*3d60*/  HMMA.16816.F32.BF16 R44, R4.reuse, R20, RZ ;  /* 0x00000014042c723c */ /* 0x048fe200000418ff */
[----:B------:R-:W-:Y:S04]  /*3d70*/  LDSM.16.M88.4 R76, [R197+0x800] ;  /* 0x00080000c54c783b */ /* 0x000fe80000000200 */
[----:B------:R-:W-:Y:S03]  /*3d80*/  LDSM.16.M88.4 R80, [R197+0x1000] ;  /* 0x00100000c550783b */ /* 0x000fe60000000200 */
[C---:B------:R-:W-:Y:S01]  /*3d90*/  HMMA.16816.F32.BF16 R48, R4.reuse, R22, RZ ;  /* 0x000000160430723c */ /* 0x040fe200000418ff */
[----:B------:R-:W-:Y:S07]  /*3da0*/  LDSM.16.M88.4 R84, [R197+0x1800] ;  /* 0x00180000c554783b */ /* 0x000fee0000000200 */
[C---:B----4-:R-:W-:Y:S01]  /*3db0*/  HMMA.16816.F32.BF16 R56, R4.reuse, R16, RZ ;  /* 0x000000100438723c */ /* 0x050fe200000418ff */
[----:B------:R-:W-:Y:S01]  /*3dc0*/  ISETP.NE.AND P4, PT, R15, RZ, PT ;  /* 0x000000ff0f00720c */ /* 0x000fe20003f85270 */
[----:B------:R-:W0:Y:S06]  /*3dd0*/  LDGDEPBAR ;  /* 0x00000000000079af */ /* 0x000e2c0000000000 */
[----:B------:R-:W-:Y:S01]  /*3de0*/  HMMA.16816.F32.BF16 R16, R4, R18, RZ ;  /* 0x000000120410723c */ /* 0x000fe200000418ff */
[----:B------:R-:W2:Y:S01]  /*3df0*/  LDSM.16.M88.4 R4, [R201] ;  /* 0x00000000c904783b */ /* 0x000ea20000000200 */
[----:B------:R-:W-:-:S06]  /*3e00*/  ISETP.NE.AND P5, PT, R14, RZ, PT ;  /* 0x000000ff0e00720c */ /* 0x000fcc0003fa5270 */
[C---:B-----5:R-:W-:Y:S08]  /*3e10*/  HMMA.16816.F32.BF16 R20, R8.reuse, R52, R32 ;  /* 0x000000340814723c */ /* 0x060ff00000041820 */
[C---:B------:R-:W-:Y:S01]  /*3e20*/  HMMA.16816.F32.BF16 R24, R8.reuse, R54, R28 ;  /* 0x000000360818723c */ /* 0x040fe2000004181c */
[----:B------:R-:W-:Y:S07]  /*3e30*/  LDSM.16.M88.4 R52, [R159+0x2000] ;  /* 0x002000009f34783b */ /* 0x000fee0000000200 */
[C---:B------:R-:W-:Y:S08]  /*3e40*/  HMMA.16816.F32.BF16 R28, R8.reuse, R60, R36 ;  /* 0x0000003c081c723c */ /* 0x040ff00000041824 */
[C---:B------:R-:W-:Y:S01]  /*3e50*/  HMMA.16816.F32.BF16 R32, R8.reuse, R62, R40 ;  /* 0x0000003e0820723c */ /* 0x040fe20000041828 */
[----:B------:R-:W-:Y:S07]  /*3e60*/  LDSM.16.M88.4 R60, [R159+0x2800] ;  /* 0x002800009f3c783b */ /* 0x000fee0000000200 */
[C---:B------:R-:W-:Y:S08]  /*3e70*/  HMMA.16816.F32.BF16 R36, R8.reuse, R68, R44 ;  /* 0x000000440824723c */ /* 0x040ff0000004182c */
[C---:B------:R-:W-:Y:S01]  /*3e80*/  HMMA.16816.F32.BF16 R40, R8.reuse, R70, R48 ;  /* 0x000000460828723c */ /* 0x040fe20000041830 */
[----:B------:R-:W-:Y:S04]  /*3e90*/  LDSM.16.M88.4 R48, [R194] ;  /* 0x00000000c230783b */ /* 0x000fe80000000200 */
[----:B------:R-:W-:Y:S03]  /*3ea0*/  LDSM.16.M88.4 R68, [R194+0x1000] ;  /* 0x00100000c244783b */ /* 0x000fe60000000200 */
[C---:B------:R-:W-:Y:S01]  /*3eb0*/  HMMA.16816.F32.BF16 R44, R8.reuse, R72, R56 ;  /* 0x00000048082c723c */ /* 0x040fe20000041838 */
[----:B------:R-:W-:Y:S07]  /*3ec0*/  LDSM.16.M88.4 R56, [R194+0x800] ;  /* 0x00080000c238783b */ /* 0x000fee0000000200 */
[----:B-1----:R-:W-:Y:S01]  /*3ed0*/  HMMA.16816.F32.BF16 R12, R8, R74, R16 ;  /* 0x0000004a080c723c */ /* 0x002fe20000041810 */
[----:B------:R-:W1:Y:S04]  /*3ee0*/  LDSM.16.M88.4 R8, [R200] ;  /* 0x00000000c808783b */ /* 0x000e680000000200 */
[----:B------:R-:W3:Y:S03]  /*3ef0*/  LDSM.16.M88.4 R72, [R194+0x1800] ;  /* 0x00180000c248783b */ /* 0x000ee60000000200 */
[C---:B--2---:R-:W-:Y:S01]  /*3f00*/  HMMA.16816.F32.BF16 R16, R4.reuse, R64, R20 ;  /* 0x000000400410723c */ /* 0x044fe20000041814 */
[----:B------:R-:W-:Y:S07]  /*3f10*/  LDSM.16.M88.4 R20, [R214] ;  /* 0x00000000d614783b */ /* 0x000fee0000000200 */
        /* <DEDUP_REMOVED lines=10> */
[----:B------:R-:W2:Y:S07]  /*3fc0*/  LDSM.16.M88.4 R4, [R198+0x4000] ;  /* 0x00400000c604783b */ /* 0x000eae0000000200 */
        /* <DEDUP_REMOVED lines=11> */
[----:B------:R-:W1:Y:S04]  /*4080*/  LDSM.16.M88.4 R8, [R199+0x4000] ;  /* 0x00400000c708783b */ /* 0x000e680000000200 */
[----:B------:R-:W3:Y:S03]  /*4090*/  LDSM.16.M88.4 R72, [R211] ;  /* 0x00000000d348783b */ /* 0x000ee60000000200 */
        /* <DEDUP_REMOVED lines=36> */
[----:B------:R-:W2:Y:S04]  /*42e0*/  LDSM.16.M88.4 R4, [R198+0x8000] ;  /* 0x00800000c604783b */ /* 0x000ea80000000200 */
[----:B------:R-:W-:Y:S03]  /*42f0*/  LDSM.16.M88.4 R76, [R207] ;  /* 0x00000000cf4c783b */ /* 0x000fe60000000200 */
        /* <DEDUP_REMOVED lines=9> */
[C---:B---3--:R-:W-:Y:S08]  /*4390*/  HMMA.16816.F32.BF16 R44, R8.reuse, R72, R44 ;  /* 0x00000048082c723c */ /* 0x048ff0000004182c */
        /* <DEDUP_REMOVED lines=44> */
[----:B------:R-:W-:Y:S07]  /*4660*/  LDSM.16.M88.4 R48, [R206] ;  /* 0x00000000ce30783b */ /* 0x000fee0000000200 */
[C---:B------:R-:W-:Y:S08]  /*4670*/  HMMA.16816.F32.BF16 R28, R8.reuse, R56, R24 ;  /* 0x00000038081c723c */ /* 0x040ff00000041818 */
[C---:B------:R-:W-:Y:S01]  /*4680*/  HMMA.16816.F32.BF16 R24, R8.reuse, R58, R20 ;  /* 0x0000003a0818723c */ /* 0x040fe20000041814 */
[----:B------:R-:W-:Y:S07]  /*4690*/  LDSM.16.M88.4 R56, [R197+0x6000] ;  /* 0x00600000c538783b */ /* 0x000fee0000000200 */
[C---:B------:R-:W-:Y:S08]  /*46a0*/  HMMA.16816.F32.BF16 R20, R8.reuse, R68, R16 ;  /* 0x000000440814723c */ /* 0x040ff00000041810 */
[C---:B------:R-:W-:Y:S01]  /*46b0*/  HMMA.16816.F32.BF16 R16, R8.reuse, R70, R40 ;  /* 0x000000460810723c */ /* 0x040fe20000041828 */
[----:B------:R-:W-:Y:S07]  /*46c0*/  LDSM.16.M88.4 R68, [R204] ;  /* 0x00000000cc44783b */ /* 0x000fee0000000200 */
[C---:B----4-:R-:W-:Y:S08]  /*46d0*/  HMMA.16816.F32.BF16 R44, R8.reuse, R76, R44 ;  /* 0x0000004c082c723c */ /* 0x050ff0000004182c */
[----:B------:R-:W-:Y:S01]  /*46e0*/  HMMA.16816.F32.BF16 R8, R8, R78, R12 ;  /* 0x0000004e0808723c */ /* 0x000fe2000004180c */
[----:B------:R-:W1:Y:S04]  /*46f0*/  LDSM.16.M88.4 R12, [R199+0xc000] ;  /* 0x00c00000c70c783b */ /* 0x000e680000000200 */
[----:B------:R-:W4:Y:S03]  /*4700*/  LDSM.16.M88.4 R76, [R203] ;  /* 0x00000000cb4c783b */ /* 0x000f260000000200 */
        /* <DEDUP_REMOVED lines=9> */
[C---:B---3--:R-:W-:Y:S01]  /*47a0*/  HMMA.16816.F32.BF16 R16, R4.reuse, R80, R44 ;  /* 0x000000500410723c */ /* 0x048fe2000004182c */
[----:B------:R-:W-:Y:S07]  /*47b0*/  LDSM.16.M88.4 R44, [R194+0x7000] ;  /* 0x00700000c22c783b */ /* 0x000fee0000000200 */
        /* <DEDUP_REMOVED lines=10> */
[C---:B------:R-:W-:Y:S08]  /*4860*/  HMMA.16816.F32.BF16 R20, R12.reuse, R70, R20 ;  /* 0x000000460c14723c */ /* 0x040ff00000041814 */
[C---:B----4-:R-:W-:Y:S08]  /*4870*/  HMMA.16816.F32.BF16 R16, R12.reuse, R76, R16 ;  /* 0x0000004c0c10723c */ /* 0x050ff00000041810 */
[----:B------:R-:W-:Y:S01]  /*4880*/  HMMA.16816.F32.BF16 R12, R12, R78, R4 ;  /* 0x0000004e0c0c723c */ /* 0x000fe20000041804 */
[----:B------:R-:W1:Y:S01]  /*4890*/  LDSM.16.M88.4 R4, [R200+0xc000] ;  /* 0x00c00000c804783b */ /* 0x000e620000000200 */
[----:B------:R-:W-:Y:S01]  /*48a0*/  ISETP.GT.AND P0, PT, R88, R228, PT ;  /* 0x000000e45800720c */ /* 0x000fe20003f04270 */
[----:B------:R-:W-:-:S05]  /*48b0*/  DEPBAR.LE SB0, 0x0 ;  /* 0x000080000000791a */ /* 0x000fca0000000000 */
[C---:B--2---:R-:W-:Y:S08]  /*48c0*/  HMMA.16816.F32.BF16 R40, R8.reuse, R56, R40 ;  /* 0x000000380828723c */ /* 0x044ff00000041828 */
[C---:B------:R-:W-:Y:S08]  /*48d0*/  HMMA.16816.F32.BF16 R36, R8.reuse, R58, R36 ;  /* 0x0000003a0824723c */ /* 0x040ff00000041824 */
[C---:B------:R-:W-:Y:S08]  /*48e0*/  HMMA.16816.F32.BF16 R32, R8.reuse, R64, R32 ;  /* 0x000000400820723c */ /* 0x040ff00000041820 */
[C---:B------:R-:W-:Y:S08]  /*48f0*/  HMMA.16816.F32.BF16 R28, R8.reuse, R66, R28 ;  /* 0x00000042081c723c */ /* 0x040ff0000004181c */
[C---:B------:R-:W-:Y:S08]  /*4900*/  HMMA.16816.F32.BF16 R24, R8.reuse, R72, R24 ;  /* 0x000000480818723c */ /* 0x040ff00000041818 */
[C---:B------:R-:W-:Y:S08]  /*4910*/  HMMA.16816.F32.BF16 R20, R8.reuse, R74, R20 ;  /* 0x0000004a0814723c */ /* 0x040ff00000041814 */
[C---:B---3--:R-:W-:Y:S08]  /*4920*/  HMMA.16816.F32.BF16 R16, R8.reuse, R80, R16 ;  /* 0x000000500810723c */ /* 0x048ff00000041810 */
[----:B------:R-:W-:Y:S01]  /*4930*/  HMMA.16816.F32.BF16 R8, R8, R82, R12 ;  /* 0x000000520808723c */ /* 0x000fe2000004180c */
[----:B------:R-:W-:Y:S07]  /*4940*/  BSSY B0, `(.L_x_1674) ;  /* 0x0000025000007945 */ /* 0x000fee0003800000 */
        /* <DEDUP_REMOVED lines=11> */
[----:B------:R-:W-:Y:S01]  /*4a00*/  IADD3 R0, R222, -0x2, RZ ;  /* 0xfffffffede007810 */ /* 0x000fe20007ffe0ff */
[----:B------:R-:W-:-:S02]  /*4a10*/  IMAD.MOV.U32 R5, RZ, RZ, c[0x0][0x1e0] ;  /* 0x00007800ff057624 */ /* 0x000fc400078e00ff */
[----:B------:R-:W-:Y:S01]  /*4a20*/  IMAD.MOV.U32 R6, RZ, RZ, c[0x0][0x1e4] ;  /* 0x00007900ff067624 */ /* 0x000fe200078e00ff */
[----:B------:R-:W-:-:S05]  /*4a30*/  SHF.R.S32.HI R2, RZ, 0x1f, R0 ;  /* 0x0000001fff027819 */ /* 0x000fca0000011400 */
[----:B------:R-:W-:Y:S02]  /*4a40*/  IMAD R4, R2, c[0x0][0x1e0], RZ ;  /* 0x0000780002047a24 */ /* 0x000fe400078e02ff */
[----:B------:R-:W-:-:S04]  /*4a50*/  IMAD.WIDE.U32 R2, R0, c[0x0][0x1e0], RZ ;  /* 0x0000780000027a25 */ /* 0x000fc800078e00ff */
[----:B------:R-:W-:Y:S01]  /*4a60*/  IMAD R4, R0, c[0x0][0x1e4], R4 ;  /* 0x0000790000047a24 */ /* 0x000fe200078e0204 */
[----:B------:R-:W-:-:S03]  /*4a70*/  LEA R0, P0, R2, R230, 0x6 ;  /* 0x000000e602007211 */ /* 0x000fc600078030ff */
[----:B------:R-:W-:-:S05]  /*4a80*/  IMAD.IADD R3, R3, 0x1, R4 ;  /* 0x0000000103037824 */ /* 0x000fca00078e0204 */
[----:B------:R-:W-:Y:S02]  /*4a90*/  LEA.HI.X R3, R2, R229, R3, 0x6, P0 ;  /* 0x000000e502037211 */ /* 0x000fe400000f3403 */
[----:B------:R-:W-:-:S04]  /*4aa0*/  LEA R2, P0, R0, c[0x0][0x1c8], 0x1 ;  /* 0x0000720000027a11 */ /* 0x000fc800078008ff */
[----:B------:R-:W-:Y:S02]  /*4ab0*/  LEA.HI.X R3, R0, c[0x0][0x1cc], R3, 0x1, P0 ;  /* 0x0000730000037a11 */ /* 0x000fe400000f0c03 */
[----:B------:R-:W-:-:S03]  /*4ac0*/  LEA R4, P0, R5, R2, 0x6 ;  /* 0x0000000205047211 */ /* 0x000fc600078030ff */
[----:B------:R-:W-:Y:S01]  /*4ad0*/  @!PT LDS RZ, [RZ] ;  /* 0x00000000fffff984 */ /* 0x000fe20000000800 */
[----:B------:R-:W-:Y:S01]  /*4ae0*/  @!PT LDS RZ, [RZ] ;  /* 0x00000000fffff984 */ /* 0x000fe20000000800 */
[----:B------:R-:W-:Y:S01]  /*4af0*/  @!PT LDS RZ, [RZ] ;  /* 0x00000000fffff984 */ /* 0x000fe20000000800 */
[----:B------:R1:W-:Y:S01]  /*4b00*/  LDGSTS.E.BYPASS.LTC128B.128 [R223+0x8100], [R2.64], !P5 ;  /* 0x0810000002df7fae */ /* 0x0003e2000e901d46 */
[----:B------:R-:W-:-:S03]  /*4b10*/  LEA.HI.X R5, R5, R3, R6, 0x6, P0 ;  /* 0x0000000305057211 */ /* 0x000fc600000f3406 */
[----:B------:R1:W-:Y:S04]  /*4b20*/  LDGSTS.E.BYPASS.LTC128B.128 [R223+0xa100], [R2.64+0x80], !P4 ;  /* 0x0a10008002df7fae */ /* 0x0003e8000e101d46 */
[----:B------:R1:W-:Y:S04]  /*4b30*/  LDGSTS.E.BYPASS.LTC128B.128 [R223+0xc100], [R2.64+0x100], !P3 ;  /* 0x0c10010002df7fae */ /* 0x0003e8000d901d46 */
[----:B------:R1:W-:Y:S04]  /*4b40*/  LDGSTS.E.BYPASS.LTC128B.128 [R223+0xe100], [R2.64+0x180], !P2 ;  /* 0x0e10018002df7fae */ /* 0x0003e8000d101d46 */
[----:B------:R1:W-:Y:S04]  /*4b50*/  LDGSTS.E.BYPASS.LTC128B.128 [R223+0x9100], [R4.64], !P5 ;  /* 0x0910000004df7fae */ /* 0x0003e8000e901d46 */
[----:B------:R1:W-:Y:S04]  /*4b60*/  LDGSTS.E.BYPASS.LTC128B.128 [R223+0xb100], [R4.64+0x80], !P4 ;  /* 0x0b10008004df7fae */ /* 0x0003e8000e101d46 */
[----:B------:R1:W-:Y:S04]  /*4b70*/  LDGSTS.E.BYPASS.LTC128B.128 [R223+0xd100], [R4.64+0x100], !P3 ;  /* 0x0d10010004df7fae */ /* 0x0003e8000d901d46 */
[----:B------:R1:W-:Y:S02]  /*4b80*/  LDGSTS.E.BYPASS.LTC128B.128 [R223+0xf100], [R4.64+0x180], !P2 ;  /* 0x0f10018004df7fae */ /* 0x0003e4000d101d46 */
.L_x_1675:
[----:B------:R-:W-:Y:S05]  /*4b90*/  BSYNC B0 ;  /* 0x0000000000007941 */ /* 0x000fea0003800000 */
.L_x_1674:
[----:B------:R-:W2:Y:S01]  /*4ba0*/  LDL R0, [R1+0x14] ;  /* 0x0000140001007983 */ /* 0x000ea20000100800 */
[----:B-1----:R-:W-:-:S03]  /*4bb0*/  IMAD.MOV.U32 R2, RZ, RZ, c[0x0][0x2c4] ;  /* 0x0000b100ff027624 */ /* 0x002fc600078e00ff */
[----:B------:R-:W0:Y:S02]  /*4bc0*/  LDGDEPBAR ;  /* 0x00000000000079af */ /* 0x000e240000000000 */
[----:B------:R-:W-:Y:S01]  /*4bd0*/  ISETP.NE.AND P0, PT, R2, 0x1, PT ;  /* 0x000000010200780c */ /* 0x000fe20003f05270 */
[----:B------:R-:W-:Y:S01]  /*4be0*/  IMAD.MOV.U32 R8, RZ, RZ, c[0x0][0x32c] ;  /* 0x0000cb00ff087624 */ /* 0x000fe200078e00ff */
[----:B------:R-:W-:-:S04]  /*4bf0*/  ULDC UR4, c[0x0][0x324] ;  /* 0x0000c90000047ab9 */ /* 0x000fc80000000800 */
[----:B------:R-:W-:Y:S01]  /*4c00*/  ISETP.GE.AND P6, PT, R8, 0x1, PT ;  /* 0x000000010800780c */ /* 0x000fe20003fc6270 */
[----:B------:R-:W-:Y:S01]  /*4c10*/  ULOP3.LUT UR4, URZ, UR4, URZ, 0x33, !UPT ;  /* 0x000000043f047292 */ /* 0x000fe2000f8e333f */
[----:B------:R-:W-:Y:S02]  /*4c20*/  IMAD.IADD R7, R90, 0x1, -R238 ;  /* 0x000000015a077824 */ /* 0x000fe400078e0aee */
[----:B--2---:R-:W-:-:S04]  /*4c30*/  IMAD.IADD R0, R0, 0x1, R243 ;  /* 0x0000000100007824 */ /* 0x004fc800078e02f3 */
[----:B------:R-:W-:-:S04]  /*4c40*/  @P0 IMAD.HI.U32 R2, R0, c[0x0][0x2c8], RZ ;  /* 0x0000b20000020a27 */ /* 0x000fc800078e00ff */
[----:B------:R-:W-:Y:S01]  /*4c50*/  IMAD.MOV.U32 R4, RZ, RZ, R0 ;  /* 0x000000ffff047224 */ /* 0x000fe200078e0000 */
[----:B------:R-:W-:-:S05]  /*4c60*/  @P0 SHF.R.U32.HI R4, RZ, c[0x0][0x2cc], R2 ;  /* 0x0000b300ff040a19 */ /* 0x000fca0000011602 */
[----:B------:R-:W1:Y:S01]  /*4c70*/  SHFL.IDX PT, R3, R4, RZ, 0x1c1f ;  /* 0x001c1fff04037589 */ /* 0x000e6200000e0000 */
[----:B------:R-:W-:-:S04]  /*4c80*/  IADD3 R0, R240, 0x1, -R89 ;  /* 0x00000001f0007810 */ /* 0x000fc80007ffe859 */
[----:B------:R-:W-:-:S04]  /*4c90*/  IADD3 R0, -R241, R0, -R238 ;  /* 0x00000000f1007210 */ /* 0x000fc80007ffe9ee */
[C---:B------:R-:W-:Y:S02]  /*4ca0*/  IADD3 R5, R0.reuse, c[0x0][0x328], RZ ;  /* 0x0000ca0000057a10 */ /* 0x040fe40007ffe0ff */
[----:B------:R-:W-:-:S03]  /*4cb0*/  IADD3 R6, R0, UR4, RZ ;  /* 0x0000000400067c10 */ /* 0x000fc6000fffe0ff */
[--C-:B-1----:R-:W-:Y:S02]  /*4cc0*/  IMAD.IADD R2, R5, 0x1, R3.reuse ;  /* 0x0000000105027824 */ /* 0x102fe400078e0203 */
[----:B------:R-:W-:-:S03]  /*4cd0*/  IMAD.IADD R0, R6, 0x1, R3 ;  /* 0x0000000106007824 */ /* 0x000fc600078e0203 */
        /* <DEDUP_REMOVED lines=13> */
.L_x_1678:
[----:B------:R-:W-:-:S04]  /*4db0*/  MOV R8, c[0x0][0x32c] ;  /* 0x0000cb0000087a02 */ /* 0x000fc80000000f00 */
[----:B------:R-:W-:-:S13]  /*4dc0*/  ISETP.NE.AND P0, PT, R8, 0x1, PT ;  /* 0x000000010800780c */ /* 0x000fda0003f05270 */
[----:B------:R-:W-:-:S05]  /*4dd0*/  @P0 IMAD.HI.U32 R8, R3, c[0x0][0x330], RZ ;  /* 0x0000cc0003080a27 */ /* 0x000fca00078e00ff */
[----:B------:R-:W-:Y:S02]  /*4de0*/  @P0 SHF.R.U32.HI R3, RZ, c[0x0][0x334], R8 ;  /* 0x0000cd00ff030a19 */ /* 0x000fe40000011608 */
.L_x_1679:
[----:B------:R-:W-:Y:S05]  /*4df0*/  BSYNC B0 ;  /* 0x0000000000007941 */ /* 0x000fea0003800000 */
.L_x_1677:
[----:B------:R-:W-:-:S04]  /*4e00*/  IMAD R3, R3, c[0x0][0x32c], -R89 ;  /* 0x0000cb0003037a24 */ /* 0x000fc800078e0a59 */
[----:B------:R-:W-:-:S05]  /*4e10*/  IMAD.IADD R3, R3, 0x1, -R238 ;  /* 0x0000000103037824 */ /* 0x000fca00078e0aee */
[----:B------:R-:W-:Y:S02]  /*4e20*/  IADD3 R8, R3, c[0x0][0x32c], RZ ;  /* 0x0000cb0003087a10 */ /* 0x000fe40007ffe0ff */
[----:B------:R-:W-:Y:S02]  /*4e30*/  IMNMX R0, R0, R3, !PT ;  /* 0x0000000300007217 */ /* 0x000fe40007800200 */
[----:B------:R-:W-:Y:S02]  /*4e40*/  IMNMX R2, R2, R8, PT ;  /* 0x0000000802027217 */ /* 0x000fe40003800200 */
.L_x_1676:
[----:B------:R-:W-:Y:S01]  /*4e50*/  ISETP.GT.AND P1, PT, R222, RZ, PT ;  /* 0x000000ffde00720c */ /* 0x000fe20003f24270 */
        /* <DEDUP_REMOVED lines=64> */
.L_x_1682:
[----:B------:R-:W-:-:S04]  /*5260*/  MOV R4, c[0x0][0x32c] ;  /* 0x0000cb0000047a02 */ /* 0x000fc80000000f00 */
[----:B------:R-:W-:-:S13]  /*5270*/  ISETP.NE.AND P0, PT, R4, 0x1, PT ;  /* 0x000000010400780c */ /* 0x000fda0003f05270 */
[----:B------:R-:W-:-:S05]  /*5280*/  @P0 IMAD.HI.U32 R4, R3, c[0x0][0x330], RZ ;  /* 0x0000cc0003040a27 */ /* 0x000fca00078e00ff */
[----:B------:R-:W-:Y:S02]  /*5290*/  @P0 SHF.R.U32.HI R3, RZ, c[0x0][0x334], R4 ;  /* 0x0000cd00ff030a19 */ /* 0x000fe40000011604 */
.L_x_1683:
[----:B------:R-:W-:Y:S05]  /*52a0*/  BSYNC B0 ;  /* 0x0000000000007941 */ /* 0x000fea0003800000 */
.L_x_1681:
[----:B------:R-:W-:-:S04]  /*52b0*/  IMAD R3, R3, c[0x0][0x32c], -R89 ;  /* 0x0000cb0003037a24 */ /* 0x000fc800078e0a59 */
[----:B------:R-:W-:-:S05]  /*52c0*/  IMAD.IADD R3, R3, 0x1, -R238 ;  /* 0x0000000103037824 */ /* 0x000fca00078e0aee */
[----:B------:R-:W-:Y:S02]  /*52d0*/  IADD3 R4, R3, c[0x0][0x32c], RZ ;  /* 0x0000cb0003047a10 */ /* 0x000fe40007ffe0ff */
[----:B------:R-:W-:Y:S02]  /*52e0*/  IMNMX R0, R0, R3, !PT ;  /* 0x0000000300007217 */ /* 0x000fe40007800200 */
[----:B------:R-:W-:Y:S02]  /*52f0*/  IMNMX R2, R2, R4, PT ;  /* 0x0000000402027217 */ /* 0x000fe40003800200 */
.L_x_1680:
[----:B------:R-:W-:Y:S01]  /*5300*/  ISETP.GT.AND P0, PT, R0, RZ, P1 ;  /* 0x000000ff0000720c */ /* 0x000fe20000f04270 */
[----:B------:R-:W-:Y:S01]  /*5310*/  LDSM.16.MT88.4 R64, [R193+0x2000] ;  /* 0x00200000c140783b */ /* 0x000fe20000004200 */
[----:B------:R-:W-:Y:S02]  /*5320*/  FMNMX.FTZ R3, R8, R9, !PT ;  /* 0x0000000908037209 */ /* 0x000fe40007810000 */
[----:B------:R-:W-:Y:S01]  /*5330*/  ISETP.LT.OR P0, PT, R2, 0x1, P0 ;  /* 0x000000010200780c */ /* 0x000fe20000701670 */
[----:B------:R-:W-:Y:S01]  /*5340*/  LDSM.16.MT88.4 R68, [R196+0x2000] ;  /* 0x00200000c444783b */ /* 0x000fe20000004200 */
[----:B------:R-:W-:-:S02]  /*5350*/  FMNMX.FTZ R3, R10, R3, !PT ;  /* 0x000000030a037209 */ /* 0x000fc40007810000 */
[----:B------:R-:W-:Y:S01]  /*5360*/  FSEL R6, R42, -INF , !P0 ;  /* 0xff8000002a067808 */ /* 0x000fe20004000000 */
[----:B------:R-:W-:Y:S01]  /*5370*/  LDSM.16.MT88.4 R72, [R195+0x800] ;  /* 0x00080000c348783b */ /* 0x000fe20000004200 */
        /* <DEDUP_REMOVED lines=16> */
[----:B------:R-:W-:Y:S02]  /*5480*/  FMNMX.FTZ R3, R18, R3, !PT ;  /* 0x0000000312037209 */ /* 0x000fe40007810000 */
[----:B------:R-:W-:Y:S02]  /*5490*/  ISETP.LT.OR P0, PT, R2, 0xa, P0 ;  /* 0x0000000a0200780c */ /* 0x000fe40000701670 */
[----:B------:R-:W-:Y:S02]  /*54a0*/  FMNMX.FTZ R3, R111, R3, !PT ;  /* 0x000000036f037209 */ /* 0x000fe40007810000 */
[----:B------:R-:W-:Y:S02]  /*54b0*/  FSEL R13, R55, -INF , !P0 ;  /* 0xff800000370d7808 */ /* 0x000fe40004000000 */
[----:B------:R-:W-:Y:S01]  /*54c0*/  ISETP.GT.AND P0, PT, R0, 0x10, P1 ;  /* 0x000000100000780c */ /* 0x000fe20000f04270 */
[----:B------:R-:W-:Y:S01]  /*54d0*/  LDSM.16.MT88.4 R52, [R196+0x2800] ;  /* 0x00280000c434783b */ /* 0x000fe20000004200 */
[----:B------:R-:W-:-:S02]  /*54e0*/  FMNMX.FTZ R3, R110, R3, !PT ;  /* 0x000000036e037209 */ /* 0x000fc40007810000 */
[----:B------:R-:W-:Y:S02]  /*54f0*/  ISETP.LT.OR P0, PT, R2, 0x11, P0 ;  /* 0x000000110200780c */ /* 0x000fe40000701670 */
[----:B------:R-:W-:Y:S02]  /*5500*/  FMNMX.FTZ R4, R6, R7, !PT ;  /* 0x0000000706047209 */ /* 0x000fe40007810000 */
[----:B------:R-:W-:Y:S02]  /*5510*/  FSEL R15, R38, -INF , !P0 ;  /* 0xff800000260f7808 */ /* 0x000fe40004000000 */
[----:B------:R-:W-:Y:S02]  /*5520*/  ISETP.GT.AND P0, PT, R0, 0x11, P1 ;  /* 0x000000110000780c */ /* 0x000fe40000f04270 */
[----:B------:R-:W-:Y:S02]  /*5530*/  FMNMX.FTZ R3, R109, R3, !PT ;  /* 0x000000036d037209 */ /* 0x000fe40007810000 */
[----:B------:R-:W-:-:S02]  /*5540*/  ISETP.LT.OR P0, PT, R2, 0x12, P0 ;  /* 0x000000120200780c */ /* 0x000fc40000701670 */
[----:B------:R-:W-:Y:S02]  /*5550*/  FMNMX.FTZ R4, R11, R4, !PT ;  /* 0x000000040b047209 */ /* 0x000fe40007810000 */
[----:B------:R-:W-:Y:S02]  /*5560*/  FSEL R20, R39, -INF , !P0 ;  /* 0xff80000027147808 */ /* 0x000fe40004000000 */
[----:B------:R-:W-:Y:S02]  /*5570*/  ISETP.GT.AND P0, PT, R0, 0x18, P1 ;  /* 0x000000180000780c */ /* 0x000fe40000f04270 */
[----:B------:R-:W-:Y:S02]  /*5580*/  FMNMX.FTZ R3, R108, R3, !PT ;  /* 0x000000036c037209 */ /* 0x000fe40007810000 */
[----:B------:R-:W-:Y:S02]  /*5590*/  ISETP.LT.OR P0, PT, R2, 0x19, P0 ;  /* 0x000000190200780c */ /* 0x000fe40000701670 */
[----:B------:R-:W-:-:S02]  /*55a0*/  FMNMX.FTZ R4, R13, R4, !PT ;  /* 0x000000040d047209 */ /* 0x000fc40007810000 */
[----:B------:R-:W-:Y:S02]  /*55b0*/  FSEL R21, R50, -INF , !P0 ;  /* 0xff80000032157808 */ /* 0x000fe40004000000 */
[----:B------:R-:W-:Y:S02]  /*55c0*/  ISETP.GT.AND P0, PT, R0, 0x19, P1 ;  /* 0x000000190000780c */ /* 0x000fe40000f04270 */
[----:B------:R-:W-:Y:S02]  /*55d0*/  FMNMX.FTZ R3, R107, R3, !PT ;  /* 0x000000036b037209 */ /* 0x000fe40007810000 */
[----:B------:R-:W-:Y:S02]  /*55e0*/  ISETP.LT.OR P0, PT, R2, 0x1a, P0 ;  /* 0x0000001a0200780c */ /* 0x000fe40000701670 */
[----:B------:R-:W-:Y:S02]  /*55f0*/  FMNMX.FTZ R4, R15, R4, !PT ;  /* 0x000000040f047209 */ /* 0x000fe40007810000 */
[----:B------:R-:W-:-:S02]  /*5600*/  FSEL R22, R51, -INF , !P0 ;  /* 0xff80000033167808 */ /* 0x000fc40004000000 */
[----:B------:R-:W-:Y:S01]  /*5610*/  ISETP.GT.AND P0, PT, R0, 0x20, P1 ;  /* 0x000000200000780c */ /* 0x000fe20000f04270 */
[----:B------:R-:W-:Y:S01]  /*5620*/  LDSM.16.MT88.4 R48, [R193+0x800] ;  /* 0x00080000c130783b */ /* 0x000fe20000004200 */
[----:B------:R-:W-:Y:S02]  /*5630*/  FMNMX.FTZ R3, R113, R3, !PT ;  /* 0x0000000371037209 */ /* 0x000fe40007810000 */
[----:B------:R-:W-:Y:S02]  /*5640*/  ISETP.LT.OR P0, PT, R2, 0x21, P0 ;  /* 0x000000210200780c */ /* 0x000fe40000701670 */
[----:B------:R-:W-:Y:S02]  /*5650*/  FMNMX.FTZ R4, R20, R4, !PT ;  /* 0x0000000414047209 */ /* 0x000fe40007810000 */
[----:B------:R-:W-:Y:S02]  /*5660*/  FSEL R87, R34, -INF , !P0 ;  /* 0xff80000022577808 */ /* 0x000fe40004000000 */
[----:B------:R-:W-:-:S02]  /*5670*/  ISETP.GT.AND P0, PT, R0, 0x21, P1 ;  /* 0x000000210000780c */ /* 0x000fc40000f04270 */
[----:B------:R-:W-:Y:S02]  /*5680*/  FMNMX.FTZ R3, R112, R3, !PT ;  /* 0x0000000370037209 */ /* 0x000fe40007810000 */
[----:B------:R-:W-:Y:S02]  /*5690*/  ISETP.LT.OR P0, PT, R2, 0x22, P0 ;  /* 0x000000220200780c */ /* 0x000fe40000701670 */
[----:B------:R-:W-:Y:S02]  /*56a0*/  FMNMX.FTZ R4, R21, R4, !PT ;  /* 0x0000000415047209 */ /* 0x000fe40007810000 */
[----:B------:R-:W-:Y:S02]  /*56b0*/  FSEL R88, R35, -INF , !P0 ;  /* 0xff80000023587808 */ /* 0x000fe40004000000 */
[----:B------:R-:W-:Y:S01]  /*56c0*/  ISETP.GT.AND P0, PT, R0, 0x28, P1 ;  /* 0x000000280000780c */ /* 0x000fe20000f04270 */
[----:B------:R-:W-:Y:S01]  /*56d0*/  LDSM.16.MT88.4 R32, [R195] ;  /* 0x00000000c320783b */ /* 0x000fe20000004200 */
[----:B------:R-:W-:-:S02]  /*56e0*/  FMNMX.FTZ R3, R106, R3, !PT ;  /* 0x000000036a037209 */ /* 0x000fc40007810000 */
[----:B------:R-:W-:Y:S02]  /*56f0*/  ISETP.LT.OR P0, PT, R2, 0x29, P0 ;  /* 0x000000290200780c */ /* 0x000fe40000701670 */
[----:B------:R-:W-:Y:S01]  /*5700*/  FMNMX.FTZ R4, R22, R4, !PT ;  /* 0x0000000416047209 */ /* 0x000fe20007810000 */
[----:B------:R-:W1:Y:S01]  /*5710*/  SHFL.BFLY PT, R5, R3, 0x2, 0x1f ;  /* 0x0c401f0003057f89 */ /* 0x000e6200000e0000 */
[----:B------:R-:W-:Y:S02]  /*5720*/  FSEL R89, R46, -INF , !P0 ;  /* 0xff8000002e597808 */ /* 0x000fe40004000000 */
[----:B------:R-:W-:Y:S02]  /*5730*/  ISETP.GT.AND P0, PT, R0, 0x29, P1 ;  /* 0x000000290000780c */ /* 0x000fe40000f04270 */
[----:B------:R-:W-:Y:S02]  /*5740*/  FMNMX.FTZ R4, R87, R4, !PT ;  /* 0x0000000457047209 */ /* 0x000fe40007810000 */
[----:B------:R-:W-:-:S02]  /*5750*/  ISETP.LT.OR P0, PT, R2, 0x2a, P0 ;  /* 0x0000002a0200780c */ /* 0x000fc40000701670 */
[----:B------:R-:W-:Y:S02]  /*5760*/  FMNMX.FTZ R4, R88, R4, !PT ;  /* 0x0000000458047209 */ /* 0x000fe40007810000 */
[----:B------:R-:W-:Y:S02]  /*5770*/  FSEL R90, R47, -INF , !P0 ;  /* 0xff8000002f5a7808 */ /* 0x000fe40004000000 */
[----:B------:R-:W-:Y:S01]  /*5780*/  ISETP.GT.AND P0, PT, R0, 0x30, P1 ;  /* 0x000000300000780c */ /* 0x000fe20000f04270 */
[----:B------:R-:W-:Y:S01]  /*5790*/  LDSM.16.MT88.4 R44, [R196] ;  /* 0x00000000c42c783b */ /* 0x000fe20000004200 */
[----:B------:R-:W-:Y:S02]  /*57a0*/  FMNMX.FTZ R4, R89, R4, !PT ;  /* 0x0000000459047209 */ /* 0x000fe40007810000 */
[----:B------:R-:W-:Y:S02]  /*57b0*/  ISETP.LT.OR P0, PT, R2, 0x31, P0 ;  /* 0x000000310200780c */ /* 0x000fe40000701670 */
[----:B------:R-:W-:-:S02]  /*57c0*/  FMNMX.FTZ R4, R90, R4, !PT ;  /* 0x000000045a047209 */ /* 0x000fc40007810000 */
[----:B------:R-:W-:Y:S02]  /*57d0*/  FSEL R105, R30, -INF , !P0 ;  /* 0xff8000001e697808 */ /* 0x000fe40004000000 */
[----:B------:R-:W-:Y:S02]  /*57e0*/  ISETP.GT.AND P0, PT, R0, 0x31, P1 ;  /* 0x000000310000780c */ /* 0x000fe40000f04270 */
[----:B-1----:R-:W-:Y:S02]  /*57f0*/  FMNMX.FTZ R3, R3, R5, !PT ;  /* 0x0000000503037209 */ /* 0x002fe40007810000 */
[----:B------:R-:W-:-:S03]  /*5800*/  ISETP.LT.OR P0, PT, R2, 0x32, P0 ;  /* 0x000000320200780c */ /* 0x000fc60000701670 */
[----:B------:R-:W1:Y:S01]  /*5810*/  SHFL.BFLY PT, R5, R3, 0x1, 0x1f ;  /* 0x0c201f0003057f89 */ /* 0x000e6200000e0000 */
[----:B------:R-:W-:Y:S02]  /*5820*/  FSEL R104, R31, -INF , !P0 ;  /* 0xff8000001f687808 */ /* 0x000fe40004000000 */
[----:B------:R-:W-:Y:S01]  /*5830*/  ISETP.GT.AND P0, PT, R0, 0x38, P1 ;  /* 0x000000380000780c */ /* 0x000fe20000f04270 */
[----:B------:R-:W-:Y:S03]  /*5840*/  LDSM.16.MT88.4 R28, [R193] ;  /* 0x00000000c11c783b */ /* 0x000fe60000004200 */
[----:B------:R-:W-:-:S04]  /*5850*/  ISETP.LT.OR P0, PT, R2, 0x39, P0 ;  /* 0x000000390200780c */ /* 0x000fc80000701670 */
[----:B------:R-:W-:Y:S02]  /*5860*/  FSEL R91, R26, -INF , !P0 ;  /* 0xff8000001a5b7808 */ /* 0x000fe40004000000 */
[----:B------:R-:W-:Y:S02]  /*5870*/  ISETP.GT.AND P0, PT, R0, 0x39, P1 ;  /* 0x000000390000780c */ /* 0x000fe40000f04270 */
[----:B------:R-:W-:Y:S02]  /*5880*/  FMNMX.FTZ R0, R105, R4, !PT ;  /* 0x0000000469007209 */ /* 0x000fe40007810000 */
[----:B------:R-:W-:Y:S02]  /*5890*/  ISETP.LT.OR P0, PT, R2, 0x3a, P0 ;  /* 0x0000003a0200780c */ /* 0x000fe40000701670 */
[----:B------:R-:W-:Y:S02]  /*58a0*/  FMNMX.FTZ R0, R104, R0, !PT ;  /* 0x0000000068007209 */ /* 0x000fe40007810000 */
[----:B------:R-:W-:-:S02]  /*58b0*/  FSEL R86, R27, -INF , !P0 ;  /* 0xff8000001b567808 */ /* 0x000fc40004000000 */
[----:B------:R-:W-:Y:S01]  /*58c0*/  FMNMX.FTZ R0, R91, R0, !PT ;  /* 0x000000005b007209 */ /* 0x000fe20007810000 */
[----:B------:R-:W-:Y:S01]  /*58d0*/  LDSM.16.MT88.4 R24, [R192+0x800] ;  /* 0x00080000c018783b */ /* 0x000fe20000004200 */
[----:B-1----:R-:W-:Y:S02]  /*58e0*/  FMNMX.FTZ R156, R3, R5, !PT ;  /* 0x00000005039c7209 */ /* 0x002fe40007810000 */
[----:B------:R-:W-:Y:S02]  /*58f0*/  FMNMX.FTZ R0, R86, R0, !PT ;  /* 0x0000000056007209 */ /* 0x000fe40007810000 */
[C---:B------:R-:W-:Y:S01]  /*5900*/  FSETP.NEU.FTZ.AND P0, PT, R156.reuse, -INF , PT ;  /* 0xff8000009c00780b */ /* 0x040fe20003f1d000 */
[----:B------:R-:W-:Y:S02]  /*5910*/  FMUL.FTZ R2, R156, c[0x0][0x2d0] ;  /* 0x0000b4009c027a20 */ /* 0x000fe40000410000 */
[----:B------:R-:W1:Y:S03]  /*5920*/  SHFL.BFLY PT, R4, R0, 0x2, 0x1f ;  /* 0x0c401f0000047f89 */ /* 0x000e6600000e0000 */
[----:B------:R-:W-:-:S05]  /*5930*/  FSEL R2, R2, RZ, P0 ;  /* 0x000000ff02027208 */ /* 0x000fca0000000000 */
[----:B------:R-:W-:-:S04]  /*5940*/  FFMA.FTZ R3, R8, c[0x0][0x2d0], -R2 ;  /* 0x0000b40008037a23 */ /* 0x000fc80000010802 */
[----:B------:R2:W-:Y:S01]  /*5950*/  MUFU.EX2 R157, R3 ;  /* 0x00000003009d7308 */ /* 0x0005e20000000800 */
[----:B-1----:R-:W-:Y:S01]  /*5960*/  FMNMX.FTZ R0, R0, R4, !PT ;  /* 0x0000000400007209 */ /* 0x002fe20007810000 */
[----:B--2---:R-:W-:-:S04]  /*5970*/  FFMA.FTZ R3, R9, c[0x0][0x2d0], -R2 ;  /* 0x0000b40009037a23 */ /* 0x004fc80000010802 */
[----:B------:R-:W1:Y:S02]  /*5980*/  SHFL.BFLY PT, R4, R0, 0x1, 0x1f ;  /* 0x0c201f0000047f89 */ /* 0x000e6400000e0000 */
[----:B------:R2:W3:Y:S02]  /*5990*/  MUFU.EX2 R115, R3 ;  /* 0x0000000300737308 */ /* 0x0004e40000000800 */
[----:B--2---:R-:W-:Y:S01]  /*59a0*/  FFMA.FTZ R3, R10, c[0x0][0x2d0], -R2 ;  /* 0x0000b4000a037a23 */ /* 0x004fe20000010802 */
[----:B---3--:R-:W-:-:S05]  /*59b0*/  F2FP.BF16.PACK_AB R8, R115, R157 ;  /* 0x0000009d7308723e */ /* 0x008fca00000010ff */
[----:B------:R2:W-:Y:S02]  /*59c0*/  MUFU.EX2 R114, R3 ;  /* 0x0000000300727308 */ /* 0x0005e40000000800 */
[--C-:B--2---:R-:W-:Y:S01]  /*59d0*/  FFMA.FTZ R3, R12, c[0x0][0x2d0], -R2.reuse ;  /* 0x0000b4000c037a23 */ /* 0x104fe20000010802 */
[----:B-1----:R-:W-:Y:S01]  /*59e0*/  FMNMX.FTZ R12, R0, R4, !PT ;  /* 0x00000004000c7209 */ /* 0x002fe20007810000 */
[----:B------:R-:W-:-:S04]  /*59f0*/  FFMA.FTZ R0, R17, c[0x0][0x2d0], -R2 ;  /* 0x0000b40011007a23 */ /* 0x000fc80000010802 */
[----:B------:R1:W2:Y:S01]  /*5a00*/  MUFU.EX2 R235, R3 ;  /* 0x0000000300eb7308 */ /* 0x0002a20000000800 */
[----:B------:R-:W-:-:S07]  /*5a10*/  FSETP.NEU.FTZ.AND P0, PT, R12, -INF , PT ;  /* 0xff8000000c00780b */ /* 0x000fce0003f1d000 */
[----:B------:R3:W-:Y:S01]  /*5a20*/  MUFU.EX2 R246, R0 ;  /* 0x0000000000f67308 */ /* 0x0007e20000000800 */
[----:B-1----:R-:W-:Y:S01]  /*5a30*/  FFMA.FTZ R3, R14, c[0x0][0x2d0], -R2 ;  /* 0x0000b4000e037a23 */ /* 0x002fe20000010802 */
[----:B--2---:R-:W-:-:S06]  /*5a40*/  F2FP.BF16.PACK_AB R10, R235, R114 ;  /* 0x00000072eb0a723e */ /* 0x004fcc00000010ff */
[----:B------:R1:W-:Y:S01]  /*5a50*/  MUFU.EX2 R237, R3 ;  /* 0x0000000300ed7308 */ /* 0x0003e20000000800 */
[----:B---3--:R-:W-:-:S05]  /*5a60*/  FMUL.FTZ R0, R12, c[0x0][0x2d0] ;  /* 0x0000b4000c007a20 */ /* 0x008fca0000410000 */
[----:B------:R-:W-:Y:S01]  /*5a70*/  FSEL R0, R0, RZ, P0 ;  /* 0x000000ff00007208 */ /* 0x000fe20000000000 */
[----:B-1----:R-:W-:-:S04]  /*5a80*/  FFMA.FTZ R3, R16, c[0x0][0x2d0], -R2 ;  /* 0x0000b40010037a23 */ /* 0x002fc80000010802 */
[----:B------:R1:W2:Y:S02]  /*5a90*/  MUFU.EX2 R236, R3 ;  /* 0x0000000300ec7308 */ /* 0x0002a40000000800 */
[----:B-1----:R-:W-:Y:S01]  /*5aa0*/  FFMA.FTZ R3, R18, c[0x0][0x2d0], -R2 ;  /* 0x0000b40012037a23 */ /* 0x002fe20000010802 */
[----:B--2---:R-:W-:Y:S01]  /*5ab0*/  F2FP.BF16.PACK_AB R4, R236, R237 ;  /* 0x000000edec04723e */ /* 0x004fe200000010ff */
[----:B------:R-:W1:Y:S04]  /*5ac0*/  LDSM.16.MT88.4 R16, [R192] ;  /* 0x00000000c010783b */ /* 0x000e680000004200 */
        /* <DEDUP_REMOVED lines=9> */
[--C-:B--2---:R-:W-:Y:S02]  /*5b60*/  FFMA.FTZ R3, R13, c[0x0][0x2d0], -R0.reuse ;  /* 0x0000b4000d037a23 */ /* 0x104fe40000010800 */
[----:B------:R-:W-:-:S04]  /*5b70*/  FFMA.FTZ R13, R104, c[0x0][0x2d0], -R0 ;  /* 0x0000b400680d7a23 */ /* 0x000fc80000010800 */
[----:B------:R2:W3:Y:S02]  /*5b80*/  MUFU.EX2 R158, R3 ;  /* 0x00000003009e7308 */ /* 0x0004e40000000800 */
[--C-:B--2---:R-:W-:Y:S01]  /*5b90*/  FFMA.FTZ R3, R15, c[0x0][0x2d0], -R0.reuse ;  /* 0x0000b4000f037a23 */ /* 0x104fe20000010800 */
[----:B---3--:R-:W-:Y:S01]  /*5ba0*/  F2FP.BF16.PACK_AB R11, R158, R85 ;  /* 0x000000559e0b723e */ /* 0x008fe200000010ff */
[----:B------:R-:W-:-:S04]  /*5bb0*/  FFMA.FTZ R15, R91, c[0x0][0x2d0], -R0 ;  /* 0x0000b4005b0f7a23 */ /* 0x000fc80000010800 */
[----:B------:R2:W-:Y:S02]  /*5bc0*/  MUFU.EX2 R220, R3 ;  /* 0x0000000300dc7308 */ /* 0x0005e40000000800 */
[----:B------:R-:W-:Y:S06]  /*5bd0*/  HMMA.16816.F32.BF16 R36, R8, R28, RZ ;  /* 0x0000001c0824723c */ /* 0x000fec00000418ff */
[----:B------:R-:W-:Y:S01]  /*5be0*/  MUFU.EX2 R15, R15 ;  /* 0x0000000f000f7308 */ /* 0x000fe20000000800 */
[----:B--2---:R-:W-:-:S07]  /*5bf0*/  FFMA.FTZ R3, R20, c[0x0][0x2d0], -R0 ;  /* 0x0000b40014037a23 */ /* 0x004fce0000010800 */
[----:B------:R2:W3:Y:S02]  /*5c00*/  MUFU.EX2 R219, R3 ;  /* 0x0000000300db7308 */ /* 0x0004e40000000800 */
[----:B--2---:R-:W-:Y:S01]  /*5c10*/  FFMA.FTZ R3, R21, c[0x0][0x2d0], -R0 ;  /* 0x0000b40015037a23 */ /* 0x004fe20000010800 */
[----:B---3--:R-:W-:-:S05]  /*5c20*/  F2FP.BF16.PACK_AB R5, R219, R220 ;  /* 0x000000dcdb05723e */ /* 0x008fca00000010ff */
[----:B------:R2:W-:Y:S02]  /*5c30*/  MUFU.EX2 R218, R3 ;  /* 0x0000000300da7308 */ /* 0x0005e40000000800 */
[----:B--2---:R-:W-:Y:S02]  /*5c40*/  FFMA.FTZ R3, R22, c[0x0][0x2d0], -R0 ;  /* 0x0000b40016037a23 */ /* 0x004fe40000010800 */
[C---:B-1----:R-:W-:Y:S04]  /*5c50*/  HMMA.16816.F32.BF16 R20, R8.reuse, R16, RZ ;  /* 0x000000100814723c */ /* 0x042fe800000418ff */
[----:B------:R-:W1:Y:S04]  /*5c60*/  MUFU.EX2 R221, R3 ;  /* 0x0000000300dd7308 */ /* 0x000e680000000800 */
[----:B------:R-:W-:Y:S01]  /*5c70*/  HMMA.16816.F32.BF16 R16, R8, R18, RZ ;  /* 0x000000120810723c */ /* 0x000fe200000418ff */
[----:B-1----:R-:W-:Y:S01]  /*5c80*/  F2FP.BF16.PACK_AB R7, R221, R218 ;  /* 0x000000dadd07723e */ /* 0x002fe200000010ff */
[----:B------:R-:W-:-:S02]  /*5c90*/  FFMA.FTZ R3, R111, c[0x0][0x2d0], -R2 ;  /* 0x0000b4006f037a23 */ /* 0x000fc40000010802 */
[----:B------:R-:W-:Y:S02]  /*5ca0*/  IMAD.MOV.U32 R111, RZ, RZ, R237 ;  /* 0x000000ffff6f7224 */ /* 0x000fe400078e00ed */
[----:B------:R1:W-:Y:S10]  /*5cb0*/  MUFU.EX2 R237, R3 ;  /* 0x0000000300ed7308 */ /* 0x0003f40000000800 */
[C---:B------:R-:W-:Y:S08]  /*5cc0*/  HMMA.16816.F32.BF16 R160, R4.reuse, R24, R20 ;  /* 0x0000001804a0723c */ /* 0x040ff00000041814 */
[----:B------:R-:W-:Y:S01]  /*5cd0*/  HMMA.16816.F32.BF16 R248, R4, R26, R16 ;  /* 0x0000001a04f8723c */ /* 0x000fe20000041810 */
[----:B-1----:R-:W-:-:S07]  /*5ce0*/  FFMA.FTZ R3, R110, c[0x0][0x2d0], -R2 ;  /* 0x0000b4006e037a23 */ /* 0x002fce0000010802 */
[C---:B------:R-:W-:Y:S01]  /*5cf0*/  HMMA.16816.F32.BF16 R24, R8.reuse, R30, RZ ;  /* 0x0000001e0818723c */ /* 0x040fe200000418ff */
[----:B------:R-:W1:Y:S01]  /*5d00*/  LDSM.16.MT88.4 R28, [R192+0x2000] ;  /* 0x00200000c01c783b */ /* 0x000e620000004200 */
[----:B------:R-:W-:Y:S02]  /*5d10*/  IMAD.MOV.U32 R110, RZ, RZ, R236 ;  /* 0x000000ffff6e7224 */ /* 0x000fe400078e00ec */
[----:B------:R2:W3:Y:S04]  /*5d20*/  MUFU.EX2 R236, R3 ;  /* 0x0000000300ec7308 */ /* 0x0004e80000000800 */
[C---:B------:R-:W-:Y:S08]  /*5d30*/  HMMA.16816.F32.BF16 R20, R8.reuse, R44, RZ ;  /* 0x0000002c0814723c */ /* 0x040ff000000418ff */
[----:B------:R-:W-:Y:S01]  /*5d40*/  HMMA.16816.F32.BF16 R16, R8, R46, RZ ;  /* 0x0000002e0810723c */ /* 0x000fe200000418ff */
[----:B--2---:R-:W-:-:S07]  /*5d50*/  FFMA.FTZ R3, R109, c[0x0][0x2d0], -R2 ;  /* 0x0000b4006d037a23 */ /* 0x004fce0000010802 */
[C---:B------:R-:W-:Y:S01]  /*5d60*/  HMMA.16816.F32.BF16 R132, R4.reuse, R48, R36 ;  /* 0x000000300484723c */ /* 0x040fe20000041824 */
[----:B------:R2:W-:Y:S07]  /*5d70*/  MUFU.EX2 R242, R3 ;  /* 0x0000000300f27308 */ /* 0x0005ee0000000800 */
[----:B------:R-:W-:Y:S08]  /*5d80*/  HMMA.16816.F32.BF16 R140, R4, R50, R24 ;  /* 0x00000032048c723c */ /* 0x000ff00000041818 */
[----:B------:R-:W-:Y:S01]  /*5d90*/  HMMA.16816.F32.BF16 R48, R8, R32, RZ ;  /* 0x000000200830723c */ /* 0x000fe200000418ff */
[----:B--2---:R-:W-:-:S04]  /*5da0*/  FFMA.FTZ R3, R108, c[0x0][0x2d0], -R2 ;  /* 0x0000b4006c037a23 */ /* 0x004fc80000010802 */
[----:B------:R2:W4:Y:S03]  /*5db0*/  MUFU.EX2 R239, R3 ;  /* 0x0000000300ef7308 */ /* 0x0005260000000800 */
[C---:B------:R-:W-:Y:S08]  /*5dc0*/  HMMA.16816.F32.BF16 R224, R4.reuse, R40, R20 ;  /* 0x0000002804e0723c */ /* 0x040ff00000041814 */
[----:B------:R-:W-:Y:S01]  /*5dd0*/  HMMA.16816.F32.BF16 R188, R4, R42, R16 ;  /* 0x0000002a04bc723c */ /* 0x000fe20000041810 */
[----:B--2---:R-:W-:-:S07]  /*5de0*/  FFMA.FTZ R3, R87, c[0x0][0x2d0], -R0 ;  /* 0x0000b40057037a23 */ /* 0x004fce0000010800 */
[C---:B------:R-:W-:Y:S08]  /*5df0*/  HMMA.16816.F32.BF16 R44, R8.reuse, R34, RZ ;  /* 0x00000022082c723c */ /* 0x040ff000000418ff */
[C---:B-1----:R-:W-:Y:S08]  /*5e00*/  HMMA.16816.F32.BF16 R40, R8.reuse, R28, RZ ;  /* 0x0000001c0828723c */ /* 0x042ff000000418ff */
[C---:B------:R-:W-:Y:S08]  /*5e10*/  HMMA.16816.F32.BF16 R36, R8.reuse, R30, RZ ;  /* 0x0000001e0824723c */ /* 0x040ff000000418ff */
[C---:B------:R-:W-:Y:S08]  /*5e20*/  HMMA.16816.F32.BF16 R32, R8.reuse, R64, RZ ;  /* 0x000000400820723c */ /* 0x040ff000000418ff */
[C---:B------:R-:W-:Y:S01]  /*5e30*/  HMMA.16816.F32.BF16 R28, R8.reuse, R66, RZ ;  /* 0x00000042081c723c */ /* 0x040fe200000418ff */
[----:B------:R-:W1:Y:S07]  /*5e40*/  LDSM.16.MT88.4 R64, [R192+0x4000] ;  /* 0x00400000c040783b */ /* 0x000e6e0000004200 */
[C---:B------:R-:W-:Y:S08]  /*5e50*/  HMMA.16816.F32.BF16 R24, R8.reuse, R68, RZ ;  /* 0x000000440818723c */ /* 0x040ff000000418ff */
[----:B------:R-:W-:Y:S08]  /*5e60*/  HMMA.16816.F32.BF16 R20, R8, R70, RZ ;  /* 0x000000460814723c */ /* 0x000ff000000418ff */
[----:B------:R-:W-:Y:S01]  /*5e70*/  HMMA.16816.F32.BF16 R148, R4, R72, R48 ;  /* 0x000000480494723c */ /* 0x000fe20000041830 */
[----:B------:R-:W2:Y:S07]  /*5e80*/  LDSM.16.MT88.4 R48, [R193+0x4000] ;  /* 0x00400000c130783b */ /* 0x000eae0000004200 */
[----:B------:R-:W-:Y:S08]  /*5e90*/  HMMA.16816.F32.BF16 R16, R8, R76, RZ ;  /* 0x0000004c0810723c */ /* 0x000ff000000418ff */
[C---:B------:R-:W-:Y:S01]  /*5ea0*/  HMMA.16816.F32.BF16 R172, R4.reuse, R52, R24 ;  /* 0x0000003404ac723c */ /* 0x040fe20000041818 */
[----:B------:R-:W5:Y:S07]  /*5eb0*/  LDSM.16.MT88.4 R24, [R192+0x4800] ;  /* 0x00480000c018783b */ /* 0x000f6e0000004200 */
[C---:B------:R-:W-:Y:S01]  /*5ec0*/  HMMA.16816.F32.BF16 R184, R4.reuse, R60, R40 ;  /* 0x0000003c04b8723c */ /* 0x040fe20000041828 */
[----:B------:R-:W1:Y:S07]  /*5ed0*/  LDSM.16.MT88.4 R40, [R193+0x4800] ;  /* 0x00480000c128783b */ /* 0x000e6e0000004200 */
[C---:B------:R-:W-:Y:S01]  /*5ee0*/  HMMA.16816.F32.BF16 R152, R4.reuse, R54, R20 ;  /* 0x000000360498723c */ /* 0x040fe20000041814 */
[----:B------:R-:W1:Y:S07]  /*5ef0*/  LDSM.16.MT88.4 R52, [R195+0x4000] ;  /* 0x00400000c334783b */ /* 0x000e6e0000004200 */
[C---:B------:R-:W-:Y:S01]  /*5f00*/  HMMA.16816.F32.BF16 R72, R4.reuse, R74, R44 ;  /* 0x0000004a0448723c */ /* 0x040fe2000004182c */
[----:B------:R-:W2:Y:S07]  /*5f10*/  LDSM.16.MT88.4 R44, [R196+0x4000] ;  /* 0x00400000c42c783b */ /* 0x000eae0000004200 */
[C---:B------:R-:W-:Y:S01]  /*5f20*/  HMMA.16816.F32.BF16 R68, R4.reuse, R62, R36 ;  /* 0x0000003e0444723c */ /* 0x040fe20000041824 */
[----:B------:R-:W2:Y:S07]  /*5f30*/  LDSM.16.MT88.4 R60, [R192+0x6000] ;  /* 0x00600000c03c783b */ /* 0x000eae0000004200 */
[C---:B------:R-:W-:Y:S08]  /*5f40*/  HMMA.16816.F32.BF16 R168, R4.reuse, R80, R16 ;  /* 0x0000005004a8723c */ /* 0x040ff00000041810 */
[C---:B------:R-:W-:Y:S08]  /*5f50*/  HMMA.16816.F32.BF16 R180, R4.reuse, R56, R32 ;  /* 0x0000003804b4723c */ /* 0x040ff00000041820 */
[----:B------:R-:W-:Y:S01]  /*5f60*/  HMMA.16816.F32.BF16 R164, R4, R58, R28 ;  /* 0x0000003a04a4723c */ /* 0x000fe2000004181c */
[----:B------:R-:W-:Y:S07]  /*5f70*/  LDSM.16.MT88.4 R56, [R196+0x4800] ;  /* 0x00480000c438783b */ /* 0x000fee0000004200 */
[C---:B-1----:R-:W-:Y:S08]  /*5f80*/  HMMA.16816.F32.BF16 R16, R8.reuse, R64, RZ ;  /* 0x000000400810723c */ /* 0x042ff000000418ff */
[C---:B------:R-:W-:Y:S08]  /*5f90*/  HMMA.16816.F32.BF16 R36, R8.reuse, R66, RZ ;  /* 0x000000420824723c */ /* 0x040ff000000418ff */
[C---:B--2---:R-:W-:Y:S08]  /*5fa0*/  HMMA.16816.F32.BF16 R32, R8.reuse, R48, RZ ;  /* 0x000000300820723c */ /* 0x044ff000000418ff */
[C---:B------:R-:W-:Y:S01]  /*5fb0*/  HMMA.16816.F32.BF16 R28, R8.reuse, R50, RZ ;  /* 0x00000032081c723c */ /* 0x040fe200000418ff */
[----:B------:R-:W1:Y:S07]  /*5fc0*/  LDSM.16.MT88.4 R48, [R195+0x4800] ;  /* 0x00480000c330783b */ /* 0x000e6e0000004200 */
[----:B------:R-:W-:Y:S08]  /*5fd0*/  HMMA.16816.F32.BF16 R20, R8, R78, RZ ;  /* 0x0000004e0814723c */ /* 0x000ff000000418ff */
[C---:B-----5:R-:W-:Y:S08]  /*5fe0*/  HMMA.16816.F32.BF16 R176, R4.reuse, R24, R16 ;  /* 0x0000001804b0723c */ /* 0x060ff00000041810 */
[C---:B------:R-:W-:Y:S01]  /*5ff0*/  HMMA.16816.F32.BF16 R124, R4.reuse, R26, R36 ;  /* 0x0000001a047c723c */ /* 0x040fe20000041824 */
[----:B------:R-:W2:Y:S07]  /*6000*/  LDSM.16.MT88.4 R36, [R192+0x6800] ;  /* 0x00680000c024783b */ /* 0x000eae0000004200 */
[C---:B------:R-:W-:Y:S08]  /*6010*/  HMMA.16816.F32.BF16 R136, R4.reuse, R40, R32 ;  /* 0x000000280488723c */ /* 0x040ff00000041820 */
[----:B------:R-:W-:Y:S01]  /*6020*/  HMMA.16816.F32.BF16 R120, R4, R42, R28 ;  /* 0x0000002a0478723c */ /* 0x000fe2000004181c */
[----:B------:R-:W5:Y:S07]  /*6030*/  LDSM.16.MT88.4 R40, [R193+0x6000] ;  /* 0x00600000c128783b */ /* 0x000f6e0000004200 */
[C---:B------:R-:W-:Y:S08]  /*6040*/  HMMA.16816.F32.BF16 R24, R8.reuse, R54, RZ ;  /* 0x000000360818723c */ /* 0x040ff000000418ff */
[----:B------:R-:W-:Y:S08]  /*6050*/  HMMA.16816.F32.BF16 R16, R8, R44, RZ ;  /* 0x0000002c0810723c */ /* 0x000ff000000418ff */
[----:B------:R-:W-:Y:S08]  /*6060*/  HMMA.16816.F32.BF16 R144, R4, R82, R20 ;  /* 0x000000520490723c */ /* 0x000ff00000041814 */
[C---:B------:R-:W-:Y:S08]  /*6070*/  HMMA.16816.F32.BF16 R20, R8.reuse, R60, RZ ;  /* 0x0000003c0814723c */ /* 0x040ff000000418ff */
[----:B------:R-:W-:Y:S08]  /*6080*/  HMMA.16816.F32.BF16 R28, R8, R52, RZ ;  /* 0x00000034081c723c */ /* 0x000ff000000418ff */
[C---:B-1----:R-:W-:Y:S01]  /*6090*/  HMMA.16816.F32.BF16 R96, R4.reuse, R50, R24 ;  /* 0x000000320460723c */ /* 0x042fe20000041818 */
[----:B------:R-:W1:Y:S07]  /*60a0*/  LDSM.16.MT88.4 R24, [R193+0x6800] ;  /* 0x00680000c118783b */ /* 0x000e6e0000004200 */
[----:B------:R-:W-:Y:S08]  /*60b0*/  HMMA.16816.F32.BF16 R128, R4, R56, R16 ;  /* 0x000000380480723c */ /* 0x000ff00000041810 */
[----:B------:R-:W-:Y:S08]  /*60c0*/  HMMA.16816.F32.BF16 R16, R8, R62, RZ ;  /* 0x0000003e0810723c */ /* 0x000ff000000418ff */
[C---:B--2---:R-:W-:Y:S08]  /*60d0*/  HMMA.16816.F32.BF16 R92, R4.reuse, R36, R20 ;  /* 0x00000024045c723c */ /* 0x044ff00000041814 */
[----:B------:R-:W-:Y:S01]  /*60e0*/  HMMA.16816.F32.BF16 R100, R4, R48, R28 ;  /* 0x000000300464723c */ /* 0x000fe2000004181c */
[----:B------:R-:W2:Y:S07]  /*60f0*/  LDSM.16.MT88.4 R28, [R196+0x6000] ;  /* 0x00600000c41c783b */ /* 0x000eae0000004200 */
[C---:B-----5:R-:W-:Y:S08]  /*6100*/  HMMA.16816.F32.BF16 R20, R8.reuse, R40, RZ ;  /* 0x000000280814723c */ /* 0x060ff000000418ff */
[----:B------:R-:W-:Y:S08]  /*6110*/  HMMA.16816.F32.BF16 R32, R8, R46, RZ ;  /* 0x0000002e0820723c */ /* 0x000ff000000418ff */
[----:B------:R-:W-:Y:S08]  /*6120*/  HMMA.16816.F32.BF16 R76, R4, R38, R16 ;  /* 0x00000026044c723c */ /* 0x000ff00000041810 */
[----:B------:R-:W-:Y:S08]  /*6130*/  HMMA.16816.F32.BF16 R16, R8, R42, RZ ;  /* 0x0000002a0810723c */ /* 0x000ff000000418ff */
[C---:B-1----:R-:W-:Y:S01]  /*6140*/  HMMA.16816.F32.BF16 R60, R4.reuse, R24, R20 ;  /* 0x00000018043c723c */ /* 0x042fe20000041814 */
[----:B------:R-:W1:Y:S07]  /*6150*/  LDSM.16.MT88.4 R20, [R196+0x6800] ;  /* 0x00680000c414783b */ /* 0x000e6e0000004200 */
[C---:B------:R-:W-:Y:S08]  /*6160*/  HMMA.16816.F32.BF16 R116, R4.reuse, R58, R32 ;  /* 0x0000003a0474723c */ /* 0x040ff00000041820 */
[----:B------:R-:W-:Y:S08]  /*6170*/  HMMA.16816.F32.BF16 R56, R4, R26, R16 ;  /* 0x0000001a0438723c */ /* 0x000ff00000041810 */
[----:B--2---:R-:W-:Y:S11]  /*6180*/  HMMA.16816.F32.BF16 R16, R8, R28, RZ ;  /* 0x0000001c0810723c */ /* 0x004ff600000418ff */
[----:B------:R-:W-:Y:S11]  /*6190*/  @!UPT UIADD3 URZ, URZ, URZ, URZ ;  /* 0x0000003f3f3ff290 */ /* 0x000ff6000fffe03f */
[----:B------:R-:W-:Y:S02]  /*61a0*/  @!UPT UIADD3 URZ, URZ, URZ, URZ ;  /* 0x0000003f3f3ff290 */ /* 0x000fe4000fffe03f */
[----:B-1----:R-:W-:Y:S08]  /*61b0*/  HMMA.16816.F32.BF16 R48, R4, R20, R16 ;  /* 0x000000140430723c */ /* 0x002ff00000041810 */
[----:B------:R-:W-:Y:S11]  /*61c0*/  HMMA.16816.F32.BF16 R16, R8, R30, RZ ;  /* 0x0000001e0810723c */ /* 0x000ff600000418ff */
[----:B------:R-:W-:Y:S11]  /*61d0*/  @!UPT UIADD3 URZ, URZ, URZ, URZ ;  /* 0x0000003f3f3ff290 */ /* 0x000ff6000fffe03f */
[----:B------:R-:W-:Y:S02]  /*61e0*/  @!UPT UIADD3 URZ, URZ, URZ, URZ ;  /* 0x0000003f3f3ff290 */ /* 0x000fe4000fffe03f */
[----:B------:R-:W-:Y:S01]  /*61f0*/  HMMA.16816.F32.BF16 R40, R4, R22, R16 ;  /* 0x000000160428723c */ /* 0x000fe20000041810 */
[----:B------:R-:W1:Y:S07]  /*6200*/  LDSM.16.MT88.4 R16, [R195+0x6000] ;  /* 0x00600000c310783b */ /* 0x000e6e0000004200 */
[C---:B-1----:R-:W-:Y:S08]  /*6210*/  HMMA.16816.F32.BF16 R20, R8.reuse, R16, RZ ;  /* 0x000000100814723c */ /* 0x042ff000000418ff */
[----:B------:R-:W-:Y:S01]  /*6220*/  HMMA.16816.F32.BF16 R8, R8, R18, RZ ;  /* 0x000000120808723c */ /* 0x000fe200000418ff */
[----:B------:R-:W1:Y:S11]  /*6230*/  LDSM.16.MT88.4 R16, [R195+0x6800] ;  /* 0x00680000c310783b */ /* 0x000e760000004200 */
[----:B------:R-:W-:Y:S11]  /*6240*/  @!UPT UIADD3 URZ, URZ, URZ, URZ ;  /* 0x0000003f3f3ff290 */ /* 0x000ff6000fffe03f */
[----:B------:R-:W-:Y:S01]  /*6250*/  @!UPT UIADD3 URZ, URZ, URZ, URZ ;  /* 0x0000003f3f3ff290 */ /* 0x000fe2000fffe03f */
[C---:B-1----:R-:W-:Y:S01]  /*6260*/  HMMA.16816.F32.BF16 R24, R4.reuse, R18, R8 ;  /* 0x000000120418723c */ /* 0x042fe20000041808 */
[----:B------:R-:W1:Y:S06]  /*6270*/  LDSM.16.MT88.4 R8, [R192+0x1000] ;  /* 0x00100000c008783b */ /* 0x000e6c0000004200 */
[--C-:B------:R-:W-:Y:S01]  /*6280*/  FFMA.FTZ R19, R113, c[0x0][0x2d0], -R2.reuse ;  /* 0x0000b40071137a23 */ /* 0x100fe20000010802 */
[----:B------:R-:W-:Y:S01]  /*6290*/  HMMA.16816.F32.BF16 R32, R4, R16, R20 ;  /* 0x000000100420723c */ /* 0x000fe20000041814 */
[--C-:B------:R-:W-:Y:S01]  /*62a0*/  FFMA.FTZ R18, R112, c[0x0][0x2d0], -R2.reuse ;  /* 0x0000b40070127a23 */ /* 0x100fe20000010802 */
[----:B------:R2:W-:Y:S05]  /*62b0*/  MUFU.EX2 R22, R3 ;  /* 0x0000000300167308 */ /* 0x0005ea0000000800 */
[--C-:B------:R-:W-:Y:S01]  /*62c0*/  FFMA.FTZ R20, R107, c[0x0][0x2d0], -R2.reuse ;  /* 0x0000b4006b147a23 */ /* 0x100fe20000010802 */
[----:B---3--:R-:W-:Y:S01]  /*62d0*/  F2FP.BF16.PACK_AB R4, R236, R237 ;  /* 0x000000edec04723e */ /* 0x008fe200000010ff */
[----:B------:R-:W-:Y:S01]  /*62e0*/  FFMA.FTZ R17, R106, c[0x0][0x2d0], -R2 ;  /* 0x0000b4006a117a23 */ /* 0x000fe20000010802 */
[----:B----4-:R-:W-:Y:S01]  /*62f0*/  F2FP.BF16.PACK_AB R6, R239, R242 ;  /* 0x000000f2ef06723e */ /* 0x010fe200000010ff */
[--C-:B------:R-:W-:Y:S01]  /*6300*/  FFMA.FTZ R2, R88, c[0x0][0x2d0], -R0.reuse ;  /* 0x0000b40058027a23 */ /* 0x100fe20000010800 */
[----:B------:R-:W-:Y:S01]  /*6310*/  MUFU.EX2 R19, R19 ;  /* 0x0000001300137308 */ /* 0x000fe20000000800 */
[----:B------:R-:W-:-:S02]  /*6320*/  FFMA.FTZ R16, R86, c[0x0][0x2d0], -R0 ;  /* 0x0000b40056107a23 */ /* 0x000fc40000010800 */
[----:B--2---:R-:W-:-:S05]  /*6330*/  FADD.FTZ R3, R157, R115 ;  /* 0x000000739d037221 */ /* 0x004fca0000010000 */
[----:B------:R2:W3:Y:S01]  /*6340*/  MUFU.EX2 R21, R2 ;  /* 0x0000000200157308 */ /* 0x0004e20000000800 */
[----:B------:R-:W-:-:S07]  /*6350*/  FADD.FTZ R3, R114, R3 ;  /* 0x0000000372037221 */ /* 0x000fce0000010000 */
[----:B------:R-:W-:Y:S01]  /*6360*/  MUFU.EX2 R20, R20 ;  /* 0x0000001400147308 */ /* 0x000fe20000000800 */
[----:B--2---:R-:W-:Y:S01]  /*6370*/  FFMA.FTZ R2, R89, c[0x0][0x2d0], -R0 ;  /* 0x0000b40059027a23 */ /* 0x004fe20000010800 */
[----:B---3--:R-:W-:-:S06]  /*6380*/  F2FP.BF16.PACK_AB R5, R21, R22 ;  /* 0x000000161505723e */ /* 0x008fcc00000010ff */
[----:B------:R-:W-:Y:S08]  /*6390*/  MUFU.EX2 R18, R18 ;  /* 0x0000001200127308 */ /* 0x000ff00000000800 */
[----:B------:R2:W-:Y:S08]  /*63a0*/  MUFU.EX2 R23, R2 ;  /* 0x0000000200177308 */ /* 0x0005f00000000800 */
[----:B------:R-:W-:Y:S01]  /*63b0*/  MUFU.EX2 R17, R17 ;  /* 0x0000001100117308 */ /* 0x000fe20000000800 */
[----:B--2---:R-:W-:-:S07]  /*63c0*/  FFMA.FTZ R2, R90, c[0x0][0x2d0], -R0 ;  /* 0x0000b4005a027a23 */ /* 0x004fce0000010800 */
[----:B------:R-:W2:Y:S02]  /*63d0*/  MUFU.EX2 R157, R2 ;  /* 0x00000002009d7308 */ /* 0x000ea40000000800 */
[----:B--2---:R-:W-:Y:S01]  /*63e0*/  F2FP.BF16.PACK_AB R7, R157, R23 ;  /* 0x000000179d07723e */ /* 0x004fe200000010ff */
[----:B------:R-:W-:Y:S02]  /*63f0*/  FADD.FTZ R2, R84, R14 ;  /* 0x0000000e54027221 */ /* 0x000fe40000010000 */
[----:B------:R-:W-:Y:S02]  /*6400*/  FFMA.FTZ R14, R105, c[0x0][0x2d0], -R0 ;  /* 0x0000b400690e7a23 */ /* 0x000fe40000010800 */
[----:B------:R-:W-:Y:S02]  /*6410*/  FADD.FTZ R2, R85, R2 ;  /* 0x0000000255027221 */ /* 0x000fe40000010000 */
[----:B-1----:R-:W-:Y:S01]  /*6420*/  HMMA.16816.F32.BF16 R160, R4, R8, R160 ;  /* 0x0000000804a0723c */ /* 0x002fe200000418a0 */
[----:B------:R-:W-:-:S02]  /*6430*/  FADD.FTZ R0, R235, R3 ;  /* 0x00000003eb007221 */ /* 0x000fc40000010000 */
[----:B------:R-:W-:Y:S02]  /*6440*/  IMAD.MOV.U32 R235, RZ, RZ, R110 ;  /* 0x000000ffffeb7224 */ /* 0x000fe400078e006e */
[----:B------:R-:W-:-:S03]  /*6450*/  FADD.FTZ R2, R158, R2 ;  /* 0x000000029e027221 */ /* 0x000fc60000010000 */
[----:B------:R-:W-:Y:S01]  /*6460*/  HMMA.16816.F32.BF16 R28, R4, R10, R248 ;  /* 0x0000000a041c723c */ /* 0x000fe200000418f8 */
[----:B------:R-:W1:Y:S01]  /*6470*/  LDSM.16.MT88.4 R8, [R193+0x1000] ;  /* 0x00100000c108783b */ /* 0x000e620000004200 */
[----:B------:R-:W-:-:S04]  /*6480*/  FADD.FTZ R2, R220, R2 ;  /* 0x00000002dc027221 */ /* 0x000fc80000010000 */
        /* <DEDUP_REMOVED lines=15> */
[----:B------:R-:W1:Y:S04]  /*6580*/  LDSM.16.MT88.4 R8, [R196+0x3000] ;  /* 0x00300000c408783b */ /* 0x000e680000004200 */
[----:B------:R-:W-:Y:S03]  /*6590*/  LDSM.16.MT88.4 R164, [R192+0x1800] ;  /* 0x00180000c0a4783b */ /* 0x000fe60000004200 */
[C---:B-1----:R-:W-:Y:S08]  /*65a0*/  HMMA.16816.F32.BF16 R84, R4.reuse, R8, R172 ;  /* 0x000000080454723c */ /* 0x042ff000000418ac */
[----:B------:R-:W-:Y:S01]  /*65b0*/  HMMA.16816.F32.BF16 R88, R4, R10, R152 ;  /* 0x0000000a0458723c */ /* 0x000fe20000041898 */
[----:B------:R-:W1:Y:S06]  /*65c0*/  LDSM.16.MT88.4 R8, [R195+0x3000] ;  /* 0x00300000c308783b */ /* 0x000e6c0000004200 */
[----:B------:R-:W-:-:S04]  /*65d0*/  IMAD.MOV.U32 R155, RZ, RZ, R111 ;  /* 0x000000ffff9b7224 */ /* 0x000fc800078e006f */
[----:B------:R-:W-:-:S04]  /*65e0*/  FADD.FTZ R0, R155, R0 ;  /* 0x000000009b007221 */ /* 0x000fc80000010000 */
[----:B------:R-:W-:Y:S02]  /*65f0*/  FADD.FTZ R0, R235, R0 ;  /* 0x00000000eb007221 */ /* 0x000fe40000010000 */
[----:B------:R-:W-:Y:S02]  /*6600*/  IMAD.MOV.U32 R235, RZ, RZ, c[0x0][0x2c4] ;  /* 0x0000b100ffeb7624 */ /* 0x000fe400078e00ff */
[----:B------:R-:W-:-:S03]  /*6610*/  FADD.FTZ R0, R246, R0 ;  /* 0x00000000f6007221 */ /* 0x000fc60000010000 */
[----:B------:R-:W-:Y:S01]  /*6620*/  ISETP.NE.AND P1, PT, R235, 0x1, PT ;  /* 0x00000001eb00780c */ /* 0x000fe20003f25270 */
[C---:B-1----:R-:W-:Y:S08]  /*6630*/  HMMA.16816.F32.BF16 R168, R4.reuse, R8, R168 ;  /* 0x0000000804a8723c */ /* 0x042ff000000418a8 */
[----:B------:R-:W-:Y:S01]  /*6640*/  HMMA.16816.F32.BF16 R188, R4, R10, R144 ;  /* 0x0000000a04bc723c */ /* 0x000fe20000041890 */
[----:B------:R-:W1:Y:S04]  /*6650*/  LDSM.16.MT88.4 R8, [R192+0x5000] ;  /* 0x00500000c008783b */ /* 0x000e680000004200 */
[----:B------:R-:W-:Y:S11]  /*6660*/  LDSM.16.MT88.4 R144, [R196+0x1800] ;  /* 0x00180000c490783b */ /* 0x000ff60000004200 */
[----:B------:R-:W-:-:S02]  /*6670*/  IMAD.MOV.U32 R154, RZ, RZ, R168 ;  /* 0x000000ffff9a7224 */ /* 0x000fc400078e00a8 */
[----:B------:R-:W-:Y:S02]  /*6680*/  IMAD.MOV.U32 R153, RZ, RZ, R169 ;  /* 0x000000ffff997224 */ /* 0x000fe400078e00a9 */
[----:B------:R-:W-:Y:S02]  /*6690*/  IMAD.MOV.U32 R152, RZ, RZ, R170 ;  /* 0x000000ffff987224 */ /* 0x000fe400078e00aa */
[----:B------:R-:W-:Y:S01]  /*66a0*/  IMAD.MOV.U32 R3, RZ, RZ, R171 ;  /* 0x000000ffff037224 */ /* 0x000fe200078e00ab */
[C---:B-1----:R-:W-:Y:S08]  /*66b0*/  HMMA.16816.F32.BF16 R176, R4.reuse, R8, R176 ;  /* 0x0000000804b0723c */ /* 0x042ff000000418b0 */
[C---:B------:R-:W-:Y:S01]  /*66c0*/  HMMA.16816.F32.BF16 R104, R4.reuse, R10, R124 ;  /* 0x0000000a0468723c */ /* 0x040fe2000004187c */
[----:B------:R-:W1:Y:S07]  /*66d0*/  LDSM.16.MT88.4 R8, [R193+0x5000] ;  /* 0x00500000c108783b */ /* 0x000e6e0000004200 */
[C---:B-1----:R-:W-:Y:S01]  /*66e0*/  HMMA.16816.F32.BF16 R108, R4.reuse, R8, R136 ;  /* 0x00000008046c723c */ /* 0x042fe20000041888 */
[----:B------:R-:W-:Y:S07]  /*66f0*/  LDSM.16.MT88.4 R136, [R193+0x1800] ;  /* 0x00180000c188783b */ /* 0x000fee0000004200 */
[C---:B------:R-:W-:Y:S01]  /*6700*/  HMMA.16816.F32.BF16 R112, R4.reuse, R10, R120 ;  /* 0x0000000a0470723c */ /* 0x040fe20000041878 */
[----:B------:R-:W1:Y:S07]  /*6710*/  LDSM.16.MT88.4 R8, [R196+0x5000] ;  /* 0x00500000c408783b */ /* 0x000e6e0000004200 */
[C---:B-1----:R-:W-:Y:S07]  /*6720*/  HMMA.16816.F32.BF16 R248, R4.reuse, R8, R128 ;  /* 0x0000000804f8723c */ /* 0x042fee0000041880 */
[----:B------:R-:W-:Y:S01]  /*6730*/  F2FP.BF16.PACK_AB R128, R19, R20 ;  /* 0x000000141380723e */ /* 0x000fe200000010ff */
[----:B------:R-:W-:Y:S01]  /*6740*/  HMMA.16816.F32.BF16 R184, R4, R10, R116 ;  /* 0x0000000a04b8723c */ /* 0x000fe20000041874 */
[----:B------:R-:W1:Y:S01]  /*6750*/  LDSM.16.MT88.4 R8, [R195+0x5000] ;  /* 0x00500000c308783b */ /* 0x000e620000004200 */
[----:B------:R-:W-:-:S06]  /*6760*/  F2FP.BF16.PACK_AB R130, R17, R18 ;  /* 0x000000121182723e */ /* 0x000fcc00000010ff */
[C---:B-1----:R-:W-:Y:S08]  /*6770*/  HMMA.16816.F32.BF16 R172, R4.reuse, R8, R100 ;  /* 0x0000000804ac723c */ /* 0x042ff00000041864 */
[----:B------:R-:W-:Y:S01]  /*6780*/  HMMA.16816.F32.BF16 R120, R4, R10, R96 ;  /* 0x0000000a0478723c */ /* 0x000fe20000041860 */
[----:B------:R-:W1:Y:S06]  /*6790*/  LDSM.16.MT88.4 R8, [R192+0x7000] ;  /* 0x00700000c008783b */ /* 0x000e6c0000004200 */
[----:B------:R-:W-:-:S02]  /*67a0*/  IMAD.MOV.U32 R96, RZ, RZ, R154 ;  /* 0x000000ffff607224 */ /* 0x000fc400078e009a */
[----:B------:R-:W-:Y:S02]  /*67b0*/  IMAD.MOV.U32 R97, RZ, RZ, R153 ;  /* 0x000000ffff617224 */ /* 0x000fe400078e0099 */
[----:B------:R-:W-:Y:S02]  /*67c0*/  IMAD.MOV.U32 R98, RZ, RZ, R152 ;  /* 0x000000ffff627224 */ /* 0x000fe400078e0098 */
[----:B------:R-:W-:Y:S01]  /*67d0*/  IMAD.MOV.U32 R99, RZ, RZ, R3 ;  /* 0x000000ffff637224 */ /* 0x000fe200078e0003 */
[----:B------:R-:W-:Y:S01]  /*67e0*/  LDSM.16.MT88.4 R152, [R195+0x1800] ;  /* 0x00180000c398783b */ /* 0x000fe20000004200 */
[----:B------:R-:W-:Y:S02]  /*67f0*/  FADD.FTZ R3, R245, R0 ;  /* 0x00000000f5037221 */ /* 0x000fe40000010000 */
[----:B------:R-:W-:Y:S01]  /*6800*/  FADD.FTZ R0, R218, R2 ;  /* 0x00000002da007221 */ /* 0x000fe20000010000 */
[----:B------:R-:W-:Y:S01]  /*6810*/  IADD3 R218, R222, -0x2, RZ ;  /* 0xfffffffededa7810 */ /* 0x000fe20007ffe0ff */
        /* <DEDUP_REMOVED lines=10> */
[C---:B-1----:R-:W-:Y:S08]  /*68c0*/  HMMA.16816.F32.BF16 R100, R4.reuse, R8, R92 ;  /* 0x000000080464723c */ /* 0x042ff0000004185c */
[C---:B------:R-:W-:Y:S01]  /*68d0*/  HMMA.16816.F32.BF16 R116, R4.reuse, R10, R76 ;  /* 0x0000000a0474723c */ /* 0x040fe2000004184c */
[----:B------:R-:W1:Y:S07]  /*68e0*/  LDSM.16.MT88.4 R8, [R193+0x7000] ;  /* 0x00700000c108783b */ /* 0x000e6e0000004200 */
[C---:B-1----:R-:W-:Y:S08]  /*68f0*/  HMMA.16816.F32.BF16 R224, R4.reuse, R8, R60 ;  /* 0x0000000804e0723c */ /* 0x042ff0000004183c */
[C---:B------:R-:W-:Y:S01]  /*6900*/  HMMA.16816.F32.BF16 R180, R4.reuse, R10, R56 ;  /* 0x0000000a04b4723c */ /* 0x040fe20000041838 */
[----:B------:R-:W1:Y:S04]  /*6910*/  LDSM.16.MT88.4 R8, [R196+0x7000] ;  /* 0x00700000c408783b */ /* 0x000e680000004200 */
[----:B------:R-:W-:Y:S03]  /*6920*/  LDSM.16.MT88.4 R56, [R196+0x3800] ;  /* 0x00380000c438783b */ /* 0x000fe60000004200 */
[C---:B-1----:R-:W-:Y:S01]  /*6930*/  HMMA.16816.F32.BF16 R168, R4.reuse, R8, R48 ;  /* 0x0000000804a8723c */ /* 0x042fe20000041830 */
[----:B------:R-:W-:Y:S07]  /*6940*/  LDSM.16.MT88.4 R48, [R193+0x3800] ;  /* 0x00380000c130783b */ /* 0x000fee0000004200 */
[C---:B------:R-:W-:Y:S01]  /*6950*/  HMMA.16816.F32.BF16 R124, R4.reuse, R10, R40 ;  /* 0x0000000a047c723c */ /* 0x040fe20000041828 */
[----:B------:R-:W1:Y:S04]  /*6960*/  LDSM.16.MT88.4 R8, [R195+0x7000] ;  /* 0x00700000c308783b */ /* 0x000e680000004200 */
[----:B------:R-:W2:Y:S03]  /*6970*/  LDSM.16.MT88.4 R40, [R192+0x3800] ;  /* 0x00380000c028783b */ /* 0x000ea60000004200 */
[C---:B-1----:R-:W-:Y:S08]  /*6980*/  HMMA.16816.F32.BF16 R32, R4.reuse, R8, R32 ;  /* 0x000000080420723c */ /* 0x042ff00000041820 */
[----:B------:R-:W-:Y:S01]  /*6990*/  HMMA.16816.F32.BF16 R24, R4, R10, R24 ;  /* 0x0000000a0418723c */ /* 0x000fe20000041818 */
[----:B------:R-:W1:Y:S01]  /*69a0*/  MUFU.EX2 R4, R14 ;  /* 0x0000000e00047308 */ /* 0x000e620000000800 */
[----:B------:R-:W-:Y:S05]  /*69b0*/  LDSM.16.MT88.4 R8, [R195+0x7800] ;  /* 0x00780000c308783b */ /* 0x000fea0000004200 */
[----:B------:R-:W-:-:S02]  /*69c0*/  FADD.FTZ R5, R19, R3 ;  /* 0x0000000313057221 */ /* 0x000fc40000010000 */
[----:B------:R-:W3:Y:S08]  /*69d0*/  MUFU.EX2 R6, R13 ;  /* 0x0000000d00067308 */ /* 0x000ef00000000800 */
[----:B------:R-:W4:Y:S01]  /*69e0*/  MUFU.EX2 R7, R16 ;  /* 0x0000001000077308 */ /* 0x000f220000000800 */
[----:B-1----:R-:W-:Y:S02]  /*69f0*/  FADD.FTZ R2, R4, R0 ;  /* 0x0000000004027221 */ /* 0x002fe40000010000 */
[----:B------:R-:W-:Y:S01]  /*6a00*/  IMAD.MOV.U32 R0, RZ, RZ, R243 ;  /* 0x000000ffff007224 */ /* 0x000fe200078e00f3 */
[----:B---3--:R-:W-:Y:S01]  /*6a10*/  F2FP.BF16.PACK_AB R129, R6, R4 ;  /* 0x000000040681723e */ /* 0x008fe200000010ff */
[----:B------:R-:W-:-:S04]  /*6a20*/  @P1 IMAD.HI.U32 R4, R243, c[0x0][0x2c8], RZ ;  /* 0x0000b200f3041a27 */ /* 0x000fc800078e00ff */
[----:B------:R-:W-:Y:S01]  /*6a30*/  FADD.FTZ R3, R6, R2 ;  /* 0x0000000206037221 */ /* 0x000fe20000010000 */
[----:B------:R-:W-:Y:S01]  /*6a40*/  @P1 SHF.R.U32.HI R0, RZ, c[0x0][0x2cc], R4 ;  /* 0x0000b300ff001a19 */ /* 0x000fe20000011604 */
[----:B------:R-:W-:Y:S01]  /*6a50*/  IMAD.IADD R2, R240, 0x1, -R241 ;  /* 0x00000001f0027824 */ /* 0x000fe200078e0af1 */
[----:B----4-:R-:W-:Y:S01]  /*6a60*/  F2FP.BF16.PACK_AB R131, R7, R15 ;  /* 0x0000000f0783723e */ /* 0x010fe200000010ff */
[----:B------:R-:W-:Y:S02]  /*6a70*/  FADD.FTZ R4, R18, R5 ;  /* 0x0000000512047221 */ /* 0x000fe40000010000 */
[----:B------:R-:W-:Y:S02]  /*6a80*/  IMAD.IADD R2, R2, 0x1, R0 ;  /* 0x0000000102027824 */ /* 0x000fe400078e0200 */
[----:B------:R-:W-:Y:S02]  /*6a90*/  FADD.FTZ R3, R15, R3 ;  /* 0x000000030f037221 */ /* 0x000fe40000010000 */
[----:B------:R-:W-:Y:S01]  /*6aa0*/  HMMA.16816.F32.BF16 R132, R128, R136, R132 ;  /* 0x000000888084723c */ /* 0x000fe20000041884 */
[----:B------:R-:W-:Y:S01]  /*6ab0*/  FADD.FTZ R237, R17, R4 ;  /* 0x0000000411ed7221 */ /* 0x000fe20000010000 */
[----:B------:R-:W-:Y:S01]  /*6ac0*/  IADD3 R0, R2, c[0x0][0x328], RZ ;  /* 0x0000ca0002007a10 */ /* 0x000fe20007ffe0ff */
[----:B------:R-:W-:-:S05]  /*6ad0*/  FADD.FTZ R239, R7, R3 ;  /* 0x0000000307ef7221 */ /* 0x000fca0000010000 */
[C---:B------:R-:W-:Y:S08]  /*6ae0*/  HMMA.16816.F32.BF16 R136, R128.reuse, R138, R36 ;  /* 0x0000008a8088723c */ /* 0x040ff00000041824 */
[C---:B--2---:R-:W-:Y:S01]  /*6af0*/  HMMA.16816.F32.BF16 R36, R128.reuse, R40, R64 ;  /* 0x000000288024723c */ /* 0x044fe20000041840 */
[----:B------:R-:W1:Y:S07]  /*6b00*/  LDSM.16.MT88.4 R64, [R195+0x3800] ;  /* 0x00380000c340783b */ /* 0x000e6e0000004200 */
[C---:B------:R-:W-:Y:S08]  /*6b10*/  HMMA.16816.F32.BF16 R140, R128.reuse, R144, R140 ;  /* 0x00000090808c723c */ /* 0x040ff0000004188c */
[C---:B------:R-:W-:Y:S08]  /*6b20*/  HMMA.16816.F32.BF16 R144, R128.reuse, R146, R44 ;  /* 0x000000928090723c */ /* 0x040ff0000004182c */
[C---:B------:R-:W-:Y:S01]  /*6b30*/  HMMA.16816.F32.BF16 R44, R128.reuse, R48, R72 ;  /* 0x00000030802c723c */ /* 0x040fe20000041848 */
[----:B------:R-:W2:Y:S07]  /*6b40*/  LDSM.16.MT88.4 R72, [R192+0x5800] ;  /* 0x00580000c048783b */ /* 0x000eae0000004200 */
[C---:B------:R-:W-:Y:S01]  /*6b50*/  HMMA.16816.F32.BF16 R48, R128.reuse, R50, R80 ;  /* 0x000000328030723c */ /* 0x040fe20000041850 */
[----:B------:R-:W-:Y:S07]  /*6b60*/  LDSM.16.MT88.4 R80, [R193+0x5800] ;  /* 0x00580000c150783b */ /* 0x000fee0000004200 */
[C---:B------:R-:W-:Y:S08]  /*6b70*/  HMMA.16816.F32.BF16 R40, R128.reuse, R42, R68 ;  /* 0x0000002a8028723c */ /* 0x040ff00000041844 */
[C---:B-1----:R-:W-:Y:S01]  /*6b80*/  HMMA.16816.F32.BF16 R60, R128.reuse, R64, R96 ;  /* 0x00000040803c723c */ /* 0x042fe20000041860 */
[----:B------:R-:W1:Y:S07]  /*6b90*/  LDSM.16.MT88.4 R96, [R195+0x5800] ;  /* 0x00580000c360783b */ /* 0x000e6e0000004200 */
[C---:B------:R-:W-:Y:S08]  /*6ba0*/  HMMA.16816.F32.BF16 R148, R128.reuse, R152, R148 ;  /* 0x000000988094723c */ /* 0x040ff00000041894 */
[C---:B------:R-:W-:Y:S08]  /*6bb0*/  HMMA.16816.F32.BF16 R152, R128.reuse, R154, R52 ;  /* 0x0000009a8098723c */ /* 0x040ff00000041834 */
[C---:B--2---:R-:W-:Y:S08]  /*6bc0*/  HMMA.16816.F32.BF16 R68, R128.reuse, R72, R176 ;  /* 0x000000488044723c */ /* 0x044ff000000418b0 */
[C---:B------:R-:W-:Y:S01]  /*6bd0*/  HMMA.16816.F32.BF16 R72, R128.reuse, R74, R104 ;  /* 0x0000004a8048723c */ /* 0x040fe20000041868 */
[----:B------:R-:W2:Y:S07]  /*6be0*/  LDSM.16.MT88.4 R104, [R192+0x7800] ;  /* 0x00780000c068783b */ /* 0x000eae0000004200 */
[C---:B------:R-:W-:Y:S08]  /*6bf0*/  HMMA.16816.F32.BF16 R52, R128.reuse, R56, R84 ;  /* 0x000000388034723c */ /* 0x040ff00000041854 */
[C---:B-1----:R-:W-:Y:S08]  /*6c00*/  HMMA.16816.F32.BF16 R92, R128.reuse, R96, R172 ;  /* 0x00000060805c723c */ /* 0x042ff000000418ac */
[C---:B------:R-:W-:Y:S08]  /*6c10*/  HMMA.16816.F32.BF16 R76, R128.reuse, R80, R108 ;  /* 0x00000050804c723c */ /* 0x040ff0000004186c */
[C---:B------:R-:W-:Y:S01]  /*6c20*/  HMMA.16816.F32.BF16 R96, R128.reuse, R98, R120 ;  /* 0x000000628060723c */ /* 0x040fe20000041878 */
[----:B------:R-:W1:Y:S07]  /*6c30*/  LDSM.16.MT88.4 R120, [R196+0x7800] ;  /* 0x00780000c478783b */ /* 0x000e6e0000004200 */
[C---:B------:R-:W-:Y:S01]  /*6c40*/  HMMA.16816.F32.BF16 R56, R128.reuse, R58, R88 ;  /* 0x0000003a8038723c */ /* 0x040fe20000041858 */
[----:B------:R-:W3:Y:S07]  /*6c50*/  LDSM.16.MT88.4 R88, [R196+0x5800] ;  /* 0x00580000c458783b */ /* 0x000eee0000004200 */
[C---:B------:R-:W-:Y:S01]  /*6c60*/  HMMA.16816.F32.BF16 R80, R128.reuse, R82, R112 ;  /* 0x000000528050723c */ /* 0x040fe20000041870 */
[----:B------:R-:W4:Y:S07]  /*6c70*/  LDSM.16.MT88.4 R112, [R193+0x7800] ;  /* 0x00780000c170783b */ /* 0x000f2e0000004200 */
[C---:B--2---:R-:W-:Y:S08]  /*6c80*/  HMMA.16816.F32.BF16 R100, R128.reuse, R104, R100 ;  /* 0x000000688064723c */ /* 0x044ff00000041864 */
[C---:B------:R-:W-:Y:S08]  /*6c90*/  HMMA.16816.F32.BF16 R104, R128.reuse, R106, R116 ;  /* 0x0000006a8068723c */ /* 0x040ff00000041874 */
[C---:B------:R-:W-:Y:S08]  /*6ca0*/  HMMA.16816.F32.BF16 R160, R128.reuse, R164, R160 ;  /* 0x000000a480a0723c */ /* 0x040ff000000418a0 */
[C---:B-1----:R-:W-:Y:S08]  /*6cb0*/  HMMA.16816.F32.BF16 R116, R128.reuse, R120, R168 ;  /* 0x000000788074723c */ /* 0x042ff000000418a8 */
        /* <DEDUP_REMOVED lines=9> */
[----:B------:R-:W-:Y:S07]  /*6d50*/  @!P6 BRA `(.L_x_1684) ;  /* 0x000001100000e947 */ /* 0x000fee0003800000 */
        /* <DEDUP_REMOVED lines=11> */
.L_x_1686:
[----:B------:R-:W-:-:S13]  /*6e10*/  ISETP.NE.AND P0, PT, R4, 0x1, PT ;  /* 0x000000010400780c */ /* 0x000fda0003f05270 */
[----:B------:R-:W-:-:S05]  /*6e20*/  @P0 IMAD.HI.U32 R2, R3, c[0x0][0x330], RZ ;  /* 0x0000cc0003020a27 */ /* 0x000fca00078e00ff */
[----:B------:R-:W-:Y:S02]  /*6e30*/  @P0 SHF.R.U32.HI R3, RZ, c[0x0][0x334], R2 ;  /* 0x0000cd00ff030a19 */ /* 0x000fe40000011602 */
.L_x_1687:
[----:B------:R-:W-:Y:S05]  /*6e40*/  BSYNC B0 ;  /* 0x0000000000007941 */ /* 0x000fea0003800000 */
.L_x_1685:
[----:B------:R-:W-:-:S05]  /*6e50*/  IMAD R3, R3, R4, c[0x0][0x32c] ;  /* 0x0000cb0003037624 */ /* 0x000fca00078e0204 */
[----:B------:R-:W-:-:S04]  /*6e60*/  IMNMX R0, R0, R3, PT ;  /* 0x0000000300007217 */ /* 0x000fc80003800200 */
.L_x_1684:
        /* <DEDUP_REMOVED lines=9> */
.L_x_1697:
[----:B------:R-:W-:Y:S01]  /*6f00*/  ISETP.GT.AND P0, PT, R228, R222, PT ;  /* 0x000000dee400720c */ /* 0x000fe20003f04270 */
[----:B------:R-:W-:Y:S04]  /*6f10*/  DEPBAR.LE SB0, 0x0 ;  /* 0x000080000000791a */ /* 0x000fe80000000000 */
[----:B------:R-:W-:Y:S01]  /*6f20*/  WARPSYNC 0xffffffff ;  /* 0xffffffff00007948 */ /* 0x000fe20003800000 */
[----:B------:R-:W-:Y:S01]  /*6f30*/  BAR.SYNC.DEFER_BLOCKING 0x0 ;  /* 0x0000000000007b1d */ /* 0x000fe20000010000 */
[----:B------:R-:W-:Y:S05]  /*6f40*/  IMAD.MOV.U32 R227, RZ, RZ, c[0x0][0x2c4] ;  /* 0x0000b100ffe37624 */ /* 0x000fea00078e00ff */
[----:B------:R-:W-:Y:S01]  /*6f50*/  ISETP.NE.AND P6, PT, R227, 0x1, PT ;  /* 0x00000001e300780c */ /* 0x000fe20003fc5270 */
[----:B------:R-:W-:Y:S01]  /*6f60*/  @!P0 IMAD.WIDE.U32 R4, R222, c[0x0][0x208], RZ ;  /* 0x00008200de048a25 */ /* 0x000fe200078e00ff */
[----:B------:R-:W-:Y:S02]  /*6f70*/  @!P0 SHF.R.S32.HI R0, RZ, 0x1f, R222 ;  /* 0x0000001fff008819 */ /* 0x000fe400000114de */
[----:B------:R-:W-:Y:S01]  /*6f80*/  @!P0 IADD3 R11, P1, R232, 0x40, RZ ;  /* 0x00000040e80b8810 */ /* 0x000fe20007f3e0ff */
[----:B------:R-:W-:Y:S02]  /*6f90*/  @!P0 IMAD.MOV.U32 R6, RZ, RZ, c[0x0][0x208] ;  /* 0x00008200ff068624 */ /* 0x000fe400078e00ff */
[----:B------:R-:W-:Y:S02]  /*6fa0*/  @!P0 IMAD R0, R0, c[0x0][0x208], RZ ;  /* 0x0000820000008a24 */ /* 0x000fe400078e02ff */
[----:B------:R-:W-:Y:S02]  /*6fb0*/  @!P0 IMAD.SHL.U32 R3, R4, 0x40, RZ ;  /* 0x0000004004038824 */ /* 0x000fe400078e00ff */
[----:B------:R-:W-:Y:S02]  /*6fc0*/  @!P0 IMAD R0, R222, c[0x0][0x20c], R0 ;  /* 0x00008300de008a24 */ /* 0x000fe400078e0200 */
[----:B------:R-:W-:Y:S02]  /*6fd0*/  @!P0 IMAD.X R12, RZ, RZ, R234, P1 ;  /* 0x000000ffff0c8224 */ /* 0x000fe400008e06ea */
[----:B------:R-:W-:Y:S01]  /*6fe0*/  @!P0 IMAD.IADD R0, R5, 0x1, R0 ;  /* 0x0000000105008824 */ /* 0x000fe200078e0200 */
[----:B------:R-:W-:Y:S01]  /*6ff0*/  @!P0 LEA R5, P1, R6, R3, 0x5 ;  /* 0x0000000306058211 */ /* 0x000fe200078228ff */
[----:B------:R-:W-:Y:S01]  /*7000*/  LDSM.16.M88.4 R32, [R198] ;  /* 0x00000000c620783b */ /* 0x000fe20000000200 */
[----:B------:R-:W-:Y:S02]  /*7010*/  ULDC UR4, c[0x0][0x324] ;  /* 0x0000c90000047ab9 */ /* 0x000fe40000000800 */
[----:B------:R-:W-:Y:S01]  /*7020*/  @!P0 SHF.L.U64.HI R0, R4, 0x6, R0 ;  /* 0x0000000604008819 */ /* 0x000fe20000010200 */
[----:B------:R-:W-:Y:S01]  /*7030*/  @!P0 IMAD.MOV.U32 R4, RZ, RZ, c[0x0][0x20c] ;  /* 0x00008300ff048624 */ /* 0x000fe200078e00ff */
[----:B------:R-:W-:Y:S01]  /*7040*/  ULOP3.LUT UR4, URZ, UR4, URZ, 0x33, !UPT ;  /* 0x000000043f047292 */ /* 0x000fe2000f8e333f */
[----:B------:R-:W-:Y:S03]  /*7050*/  LDSM.16.M88.4 R16, [R159+0x800] ;  /* 0x000800009f10783b */ /* 0x000fe60000000200 */
[----:B------:R-:W-:Y:S02]  /*7060*/  @!P0 LEA.HI.X R4, R6, R0, R4, 0x5, P1 ;  /* 0x0000000006048211 */ /* 0x000fe400008f2c04 */
[C---:B------:R-:W-:Y:S01]  /*7070*/  @!P0 IADD3 R6, P1, R3.reuse, R232, RZ ;  /* 0x000000e803068210 */ /* 0x040fe20007f3e0ff */
[----:B------:R-:W-:Y:S04]  /*7080*/  LDSM.16.M88.4 R24, [R159+0x1000] ;  /* 0x001000009f18783b */ /* 0x000fe80000000200 */
[C---:B------:R-:W-:Y:S01]  /*7090*/  @!P0 IMAD.X R8, R0.reuse, 0x1, R234, P1 ;  /* 0x0000000100088824 */ /* 0x040fe200008e06ea */
[----:B------:R-:W-:Y:S01]  /*70a0*/  @!P0 IADD3 R7, P1, R3, R11, RZ ;  /* 0x0000000b03078210 */ /* 0x000fe20007f3e0ff */
[----:B------:R-:W-:Y:S04]  /*70b0*/  LDSM.16.M88.4 R168, [R159+0x1800] ;  /* 0x001800009fa8783b */ /* 0x000fe80000000200 */
[----:B------:R-:W-:Y:S01]  /*70c0*/  @!P0 IMAD.X R9, R0, 0x1, R12, P1 ;  /* 0x0000000100098824 */ /* 0x000fe200008e060c */
[C---:B------:R-:W-:Y:S01]  /*70d0*/  @!P0 LEA R218, P1, R6.reuse, c[0x0][0x1f8], 0x1 ;  /* 0x00007e0006da8a11 */ /* 0x040fe200078208ff */
[----:B------:R-:W-:Y:S03]  /*70e0*/  LDSM.16.M88.4 R172, [R199] ;  /* 0x00000000c7ac783b */ /* 0x000fe60000000200 */
[----:B------:R-:W-:Y:S02]  /*70f0*/  @!P0 LEA.HI.X R219, R6, c[0x0][0x1fc], R8, 0x1, P1 ;  /* 0x00007f0006db8a11 */ /* 0x000fe400008f0c08 */
[C---:B------:R-:W-:Y:S01]  /*7100*/  @!P0 LEA R28, P1, R7.reuse, c[0x0][0x1f8], 0x1 ;  /* 0x00007e00071c8a11 */ /* 0x040fe200078208ff */
[----:B------:R-:W-:Y:S03]  /*7110*/  LDSM.16.M88.4 R176, [R202] ;  /* 0x00000000cab0783b */ /* 0x000fe60000000200 */
[----:B------:R-:W-:Y:S02]  /*7120*/  @!P0 LEA.HI.X R29, R7, c[0x0][0x1fc], R9, 0x1, P1 ;  /* 0x00007f00071d8a11 */ /* 0x000fe400008f0c09 */
[----:B------:R-:W-:Y:S01]  /*7130*/  @!P0 IADD3 R8, P1, R232, 0x80, RZ ;  /* 0x00000080e8088810 */ /* 0x000fe20007f3e0ff */
[----:B------:R-:W-:Y:S04]  /*7140*/  LDSM.16.M88.4 R180, [R217] ;  /* 0x00000000d9b4783b */ /* 0x000fe80000000200 */
[----:B------:R-:W-:Y:S01]  /*7150*/  @!P0 IMAD.X R10, RZ, RZ, R234, P1 ;  /* 0x000000ffff0a8224 */ /* 0x000fe200008e06ea */
[CC--:B------:R-:W-:Y:S01]  /*7160*/  @!P0 IADD3 R6, P1, R3.reuse, R8.reuse, RZ ;  /* 0x0000000803068210 */ /* 0x0c0fe20007f3e0ff */
[----:B------:R-:W-:Y:S04]  /*7170*/  LDSM.16.M88.4 R184, [R216] ;  /* 0x00000000d8b8783b */ /* 0x000fe80000000200 */
[----:B------:R-:W-:Y:S01]  /*7180*/  @!P0 IMAD.X R7, R0, 0x1, R10, P1 ;  /* 0x0000000100078824 */ /* 0x000fe200008e060a */
[C---:B------:R-:W-:Y:S01]  /*7190*/  @!P0 LEA R14, P1, R6.reuse, c[0x0][0x1f8], 0x1 ;  /* 0x00007e00060e8a11 */ /* 0x040fe200078208ff */
[----:B------:R-:W-:Y:S03]  /*71a0*/  LDSM.16.M88.4 R188, [R215] ;  /* 0x00000000d7bc783b */ /* 0x000fe60000000200 */
[----:B------:R-:W-:Y:S02]  /*71b0*/  @!P0 LEA.HI.X R15, R6, c[0x0][0x1fc], R7, 0x1, P1 ;  /* 0x00007f00060f8a11 */ /* 0x000fe400008f0c07 */
[----:B------:R-:W-:Y:S01]  /*71c0*/  @!P0 IADD3 R7, P1, R232, 0xc0, RZ ;  /* 0x000000c0e8078810 */ /* 0x000fe20007f3e0ff */
[----:B------:R-:W2:Y:S04]  /*71d0*/  LDL R226, [R1+0x14] ;  /* 0x0000140001e27983 */ /* 0x000ea80000100800 */
[----:B------:R-:W-:Y:S01]  /*71e0*/  @!P0 IMAD.X R9, RZ, RZ, R234, P1 ;  /* 0x000000ffff098224 */ /* 0x000fe200008e06ea */
[----:B------:R-:W-:Y:S05]  /*71f0*/  @!P0 IADD3 R3, P1, R3, R7, RZ ;  /* 0x0000000703038210 */ /* 0x000fea0007f3e0ff */
[--C-:B------:R-:W-:Y:S01]  /*7200*/  @!P0 IMAD.X R0, R0, 0x1, R9.reuse, P1 ;  /* 0x0000000100008824 */ /* 0x100fe200008e0609 */
[C---:B------:R-:W-:Y:S04]  /*7210*/  @!P0 LEA R22, P1, R3.reuse, c[0x0][0x1f8], 0x1 ;  /* 0x00007e0003168a11 */ /* 0x040fe800078208ff */
[----:B------:R-:W-:Y:S02]  /*7220*/  @!P0 LEA.HI.X R23, R3, c[0x0][0x1fc], R0, 0x1, P1 ;  /* 0x00007f0003178a11 */ /* 0x000fe400008f0c00 */
[C---:B------:R-:W-:Y:S05]  /*7230*/  @!P0 IADD3 R3, P1, R5.reuse, R11, RZ ;  /* 0x0000000b05038210 */ /* 0x040fea0007f3e0ff */
[C---:B------:R-:W-:Y:S01]  /*7240*/  @!P0 IMAD.X R11, R4.reuse, 0x1, R12, P1 ;  /* 0x00000001040b8824 */ /* 0x040fe200008e060c */
[C---:B------:R-:W-:Y:S05]  /*7250*/  @!P0 IADD3 R6, P1, R5.reuse, R8, RZ ;  /* 0x0000000805068210 */ /* 0x040fea0007f3e0ff */
[C---:B------:R-:W-:Y:S01]  /*7260*/  @!P0 IMAD.X R10, R4.reuse, 0x1, R10, P1 ;  /* 0x00000001040a8824 */ /* 0x040fe200008e060a */
[C---:B------:R-:W-:Y:S05]  /*7270*/  @!P0 IADD3 R7, P1, R5.reuse, R7, RZ ;  /* 0x0000000705078210 */ /* 0x040fea0007f3e0ff */
[C---:B------:R-:W-:Y:S01]  /*7280*/  @!P0 IMAD.X R9, R4.reuse, 0x1, R9, P1 ;  /* 0x0000000104098824 */ /* 0x040fe200008e0609 */
[----:B------:R-:W-:Y:S05]  /*7290*/  @!P0 IADD3 R0, P1, R5, R232, RZ ;  /* 0x000000e805008210 */ /* 0x000fea0007f3e0ff */
[----:B------:R-:W-:Y:S01]  /*72a0*/  @!P0 IMAD.X R4, R4, 0x1, R234, P1 ;  /* 0x0000000104048824 */ /* 0x000fe200008e06ea */
[C---:B------:R-:W-:Y:S04]  /*72b0*/  @!P0 LEA R12, P1, R0.reuse, c[0x0][0x1f8], 0x1 ;  /* 0x00007e00000c8a11 */ /* 0x040fe800078208ff */
[----:B------:R-:W-:Y:S02]  /*72c0*/  @!P0 LEA.HI.X R13, R0, c[0x0][0x1fc], R4, 0x1, P1 ;  /* 0x00007f00000d8a11 */ /* 0x000fe400008f0c04 */
[C---:B------:R-:W-:Y:S04]  /*72d0*/  @!P0 LEA R20, P1, R3.reuse, c[0x0][0x1f8], 0x1 ;  /* 0x00007e0003148a11 */ /* 0x040fe800078208ff */
[----:B------:R-:W-:Y:S02]  /*72e0*/  @!P0 LEA.HI.X R21, R3, c[0x0][0x1fc], R11, 0x1, P1 ;  /* 0x00007f0003158a11 */ /* 0x000fe400008f0c0b */
[C---:B------:R-:W-:Y:S04]  /*72f0*/  @!P0 LEA R30, P1, R6.reuse, c[0x0][0x1f8], 0x1 ;  /* 0x00007e00061e8a11 */ /* 0x040fe800078208ff */
[----:B------:R-:W-:Y:S02]  /*7300*/  @!P0 LEA.HI.X R31, R6, c[0x0][0x1fc], R10, 0x1, P1 ;  /* 0x00007f00061f8a11 */ /* 0x000fe400008f0c0a */
[C---:B------:R-:W-:Y:S04]  /*7310*/  @!P0 LEA R220, P1, R7.reuse, c[0x0][0x1f8], 0x1 ;  /* 0x00007e0007dc8a11 */ /* 0x040fe800078208ff */
[----:B------:R-:W-:Y:S02]  /*7320*/  @!P0 LEA.HI.X R221, R7, c[0x0][0x1fc], R9, 0x1, P1 ;  /* 0x00007f0007dd8a11 */ /* 0x000fe400008f0c09 */
[----:B------:R-:W1:Y:S05]  /*7330*/  LDSM.16.M88.4 R8, [R159] ;  /* 0x000000009f08783b */ /* 0x000e6a0000000200 */
        /* <DEDUP_REMOVED lines=8> */
[----:B------:R3:W-:Y:S05]  /*73c0*/  @!P0 LDGSTS.E.BYPASS.LTC128B.128 [R223+0x3100], [R20.64], !P4 ;  /* 0x0310000014df8fae */ /* 0x0007ea000e101d46 */
[----:B------:R4:W-:Y:S01]  /*73d0*/  @!P0 LDGSTS.E.BYPASS.LTC128B.128 [R223+0x5100], [R30.64], !P3 ;  /* 0x051000001edf8fae */ /* 0x0009e2000d901d46 */
[C---:B-1----:R-:W-:Y:S04]  /*73e0*/  HMMA.16816.F32.BF16 R4, R32.reuse, R8, RZ ;  /* 0x000000082004723c */ /* 0x042fe800000418ff */
[----:B------:R1:W-:Y:S01]  /*73f0*/  @!P0 LDGSTS.E.BYPASS.LTC128B.128 [R223+0x7100], [R220.64], !P2 ;  /* 0x07100000dcdf8fae */ /* 0x0003e2000d101d46 */
[C---:B------:R-:W-:Y:S04]  /*7400*/  ISETP.GT.AND P0, PT, R222.reuse, R228, PT ;  /* 0x000000e4de00720c */ /* 0x040fe80003f04270 */
[----:B------:R-:W0:Y:S01]  /*7410*/  LDGDEPBAR ;  /* 0x00000000000079af */ /* 0x000e220000000000 */
[C---:B------:R-:W-:Y:S08]  /*7420*/  HMMA.16816.F32.BF16 R8, R32.reuse, R10, RZ ;  /* 0x0000000a2008723c */ /* 0x040ff000000418ff */
[C---:B-----5:R-:W-:Y:S01]  /*7430*/  HMMA.16816.F32.BF16 R12, R32.reuse, R16, RZ ;  /* 0x00000010200c723c */ /* 0x060fe200000418ff */
[----:B------:R-:W-:Y:S03]  /*7440*/  @P0 IADD3 R0, R222, -0x1, RZ ;  /* 0xffffffffde000810 */ /* 0x000fe60007ffe0ff */
[----:B------:R-:W-:Y:S01]  /*7450*/  @P0 IMAD.MOV.U32 R158, RZ, RZ, c[0x0][0x1e4] ;  /* 0x00007900ff9e0624 */ /* 0x000fe200078e00ff */
[----:B------:R-:W-:Y:S03]  /*7460*/  @P0 SHF.R.S32.HI R3, RZ, 0x1f, R0 ;  /* 0x0000001fff030819 */ /* 0x000fe60000011400 */
[C---:B------:R-:W-:Y:S04]  /*7470*/  HMMA.16816.F32.BF16 R16, R32.reuse, R18, RZ ;  /* 0x000000122010723c */ /* 0x040fe800000418ff */
[----:B------:R-:W-:Y:S04]  /*7480*/  @P0 IMAD R3, R3, c[0x0][0x1e0], RZ ;  /* 0x0000780003030a24 */ /* 0x000fe800078e02ff */
[C---:B---3--:R-:W-:Y:S01]  /*7490*/  HMMA.16816.F32.BF16 R20, R32.reuse, R24, RZ ;  /* 0x000000182014723c */ /* 0x048fe200000418ff */
[C---:B------:R-:W-:Y:S07]  /*74a0*/  @P0 IMAD R3, R0.reuse, c[0x0][0x1e4], R3 ;  /* 0x0000790000030a24 */ /* 0x040fee00078e0203 */
[C---:B------:R-:W-:Y:S08]  /*74b0*/  HMMA.16816.F32.BF16 R24, R32.reuse, R26, RZ ;  /* 0x0000001a2018723c */ /* 0x040ff000000418ff */
[C---:B----4-:R-:W-:Y:S07]  /*74c0*/  HMMA.16816.F32.BF16 R28, R32.reuse, R168, RZ ;  /* 0x000000a8201c723c */ /* 0x050fee00000418ff */
[----:B------:R-:W-:Y:S01]  /*74d0*/  @P0 IMAD.WIDE.U32 R168, R0, c[0x0][0x1e0], RZ ;  /* 0x0000780000a80a25 */ /* 0x000fe200078e00ff */
[----:B------:R-:W-:Y:S04]  /*74e0*/  HMMA.16816.F32.BF16 R32, R32, R170, RZ ;  /* 0x000000aa2020723c */ /* 0x000fe800000418ff */
[----:B------:R-:W-:Y:S02]  /*74f0*/  @P0 IMAD.IADD R3, R169, 0x1, R3 ;  /* 0x00000001a9030824 */ /* 0x000fe400078e0203 */
[C---:B------:R-:W-:Y:S02]  /*7500*/  @P0 IMAD.SHL.U32 R156, R168.reuse, 0x40, RZ ;  /* 0x00000040a89c0824 */ /* 0x040fe400078e00ff */
[C---:B------:R-:W-:Y:S05]  /*7510*/  HMMA.16816.F32.BF16 R4, R172.reuse, R176, R4 ;  /* 0x000000b0ac04723c */ /* 0x040fea0000041804 */
[----:B------:R-:W-:Y:S02]  /*7520*/  @P0 SHF.L.U64.HI R218, R168, 0x6, R3 ;  /* 0x00000006a8da0819 */ /* 0x000fe40000010203 */
[----:B------:R-:W-:Y:S01]  /*7530*/  LDSM.16.M88.4 R168, [R201] ;  /* 0x00000000c9a8783b */ /* 0x000fe20000000200 */
[C---:B------:R-:W-:Y:S04]  /*7540*/  HMMA.16816.F32.BF16 R8, R172.reuse, R178, R8 ;  /* 0x000000b2ac08723c */ /* 0x040fe80000041808 */
[----:B------:R-:W-:Y:S01]  /*7550*/  LDSM.16.M88.4 R176, [R197+0x800] ;  /* 0x00080000c5b0783b */ /* 0x000fe20000000200 */
[----:B------:R-:W-:Y:S03]  /*7560*/  @P0 IADD3 R0, P1, R156, R230, RZ ;  /* 0x000000e69c000210 */ /* 0x000fe60007f3e0ff */
[C---:B------:R-:W-:Y:S04]  /*7570*/  HMMA.16816.F32.BF16 R12, R172.reuse, R180, R12 ;  /* 0x000000b4ac0c723c */ /* 0x040fe8000004180c */
[----:B------:R-:W-:Y:S01]  /*7580*/  @P0 IMAD.X R3, R218, 0x1, R229, P1 ;  /* 0x00000001da030824 */ /* 0x000fe200008e06e5 */
[C---:B-1----:R-:W-:Y:S03]  /*7590*/  @P0 LEA R220, P1, R0.reuse, c[0x0][0x1c8], 0x1 ;  /* 0x0000720000dc0a11 */ /* 0x042fe600078208ff */
[C---:B------:R-:W-:Y:S04]  /*75a0*/  HMMA.16816.F32.BF16 R16, R172.reuse, R182, R16 ;  /* 0x000000b6ac10723c */ /* 0x040fe80000041810 */
[----:B------:R-:W-:Y:S02]  /*75b0*/  @P0 LEA.HI.X R221, R0, c[0x0][0x1cc], R3, 0x1, P1 ;  /* 0x0000730000dd0a11 */ /* 0x000fe400008f0c03 */
[----:B------:R-:W-:Y:S02]  /*75c0*/  @P0 IADD3 R219, P1, R230, 0x40, RZ ;  /* 0x00000040e6db0810 */ /* 0x000fe40007f3e0ff */
[C---:B------:R-:W-:Y:S04]  /*75d0*/  HMMA.16816.F32.BF16 R20, R172.reuse, R184, R20 ;  /* 0x000000b8ac14723c */ /* 0x040fe80000041814 */
[----:B------:R-:W-:Y:S01]  /*75e0*/  @P0 IMAD.X R224, RZ, RZ, R229, P1 ;  /* 0x000000ffffe00224 */ /* 0x000fe200008e06e5 */
[-C--:B------:R-:W-:Y:S03]  /*75f0*/  @P0 IADD3 R0, P1, R156, R219.reuse, RZ ;  /* 0x000000db9c000210 */ /* 0x080fe60007f3e0ff */
[C---:B------:R-:W-:Y:S04]  /*7600*/  HMMA.16816.F32.BF16 R24, R172.reuse, R186, R24 ;  /* 0x000000baac18723c */ /* 0x040fe80000041818 */
[----:B------:R-:W-:Y:S01]  /*7610*/  @P0 IMAD.X R3, R218, 0x1, R224, P1 ;  /* 0x00000001da030824 */ /* 0x000fe200008e06e0 */
[C---:B------:R-:W-:Y:S03]  /*7620*/  @P0 LEA R182, P1, R0.reuse, c[0x0][0x1c8], 0x1 ;  /* 0x0000720000b60a11 */ /* 0x040fe600078208ff */
[C---:B------:R-:W-:Y:S04]  /*7630*/  HMMA.16816.F32.BF16 R28, R172.reuse, R188, R28 ;  /* 0x000000bcac1c723c */ /* 0x040fe8000004181c */
[----:B------:R-:W-:Y:S02]  /*7640*/  @P0 LEA.HI.X R183, R0, c[0x0][0x1cc], R3, 0x1, P1 ;  /* 0x0000730000b70a11 */ /* 0x000fe400008f0c03 */
[----:B------:R-:W-:Y:S02]  /*7650*/  @P0 IADD3 R180, P1, R230, 0x80, RZ ;  /* 0x00000080e6b40810 */ /* 0x000fe40007f3e0ff */
[----:B------:R-:W-:Y:S01]  /*7660*/  HMMA.16816.F32.BF16 R32, R172, R190, R32 ;  /* 0x000000beac20723c */ /* 0x000fe20000041820 */
[----:B------:R-:W1:Y:S03]  /*7670*/  LDSM.16.M88.4 R172, [R197] ;  /* 0x00000000c5ac783b */ /* 0x000e660000000200 */
[----:B------:R-:W-:Y:S01]  /*7680*/  @P0 IMAD.X R181, RZ, RZ, R229, P1 ;  /* 0x000000ffffb50224 */ /* 0x000fe200008e06e5 */
[----:B------:R-:W-:Y:S07]  /*7690*/  @P0 IADD3 R0, P1, R156, R180, RZ ;  /* 0x000000b49c000210 */ /* 0x000fee0007f3e0ff */
[----:B------:R-:W-:Y:S01]  /*76a0*/  @P0 IMAD.X R3, R218, 0x1, R181, P1 ;  /* 0x00000001da030824 */ /* 0x000fe200008e06b5 */
[C---:B------:R-:W-:Y:S04]  /*76b0*/  @P0 LEA R188, P1, R0.reuse, c[0x0][0x1c8], 0x1 ;  /* 0x0000720000bc0a11 */ /* 0x040fe800078208ff */
[----:B------:R-:W-:Y:S01]  /*76c0*/  @P0 LEA.HI.X R189, R0, c[0x0][0x1cc], R3, 0x1, P1 ;  /* 0x0000730000bd0a11 */ /* 0x000fe200008f0c03 */
[----:B------:R-:W-:Y:S05]  /*76d0*/  @P0 IMAD.MOV.U32 R0, RZ, RZ, c[0x0][0x1e0] ;  /* 0x00007800ff000624 */ /* 0x000fea00078e00ff */
[C---:B------:R-:W-:Y:S04]  /*76e0*/  @P0 LEA R3, P1, R0.reuse, R156, 0x5 ;  /* 0x0000009c00030211 */ /* 0x040fe800078228ff */
[----:B------:R-:W-:Y:S02]  /*76f0*/  @P0 LEA.HI.X R0, R0, R218, R158, 0x5, P1 ;  /* 0x000000da00000211 */ /* 0x000fe400008f2c9e */
[----:B------:R-:W-:Y:S01]  /*7700*/  @P0 IADD3 R158, P1, R230, 0xc0, RZ ;  /* 0x000000c0e69e0810 */ /* 0x000fe20007f3e0ff */
[C---:B-1----:R-:W-:Y:S08]  /*7710*/  HMMA.16816.F32.BF16 R4, R168.reuse, R172, R4 ;  /* 0x000000aca804723c */ /* 0x042ff00000041804 */
[C---:B------:R-:W-:Y:S01]  /*7720*/  HMMA.16816.F32.BF16 R8, R168.reuse, R174, R8 ;  /* 0x000000aea808723c */ /* 0x040fe20000041808 */
[----:B------:R-:W1:Y:S07]  /*7730*/  LDSM.16.M88.4 R172, [R197+0x1000] ;  /* 0x00100000c5ac783b */ /* 0x000e6e0000000200 */
[C---:B------:R-:W-:Y:S08]  /*7740*/  HMMA.16816.F32.BF16 R12, R168.reuse, R176, R12 ;  /* 0x000000b0a80c723c */ /* 0x040ff0000004180c */
[C---:B------:R-:W-:Y:S01]  /*7750*/  HMMA.16816.F32.BF16 R16, R168.reuse, R178, R16 ;  /* 0x000000b2a810723c */ /* 0x040fe20000041810 */
[----:B------:R-:W3:Y:S07]  /*7760*/  LDSM.16.M88.4 R176, [R197+0x1800] ;  /* 0x00180000c5b0783b */ /* 0x000eee0000000200 */
[C---:B-1----:R-:W-:Y:S08]  /*7770*/  HMMA.16816.F32.BF16 R20, R168.reuse, R172, R20 ;  /* 0x000000aca814723c */ /* 0x042ff00000041814 */
[C---:B------:R-:W-:Y:S01]  /*7780*/  HMMA.16816.F32.BF16 R24, R168.reuse, R174, R24 ;  /* 0x000000aea818723c */ /* 0x040fe20000041818 */
[----:B------:R-:W-:Y:S07]  /*7790*/  LDSM.16.M88.4 R172, [R194] ;  /* 0x00000000c2ac783b */ /* 0x000fee0000000200 */
[C---:B---3--:R-:W-:Y:S08]  /*77a0*/  HMMA.16816.F32.BF16 R28, R168.reuse, R176, R28 ;  /* 0x000000b0a81c723c */ /* 0x048ff0000004181c */
[----:B------:R-:W-:Y:S01]  /*77b0*/  HMMA.16816.F32.BF16 R32, R168, R178, R32 ;  /* 0x000000b2a820723c */ /* 0x000fe20000041820 */
[----:B------:R-:W1:Y:S05]  /*77c0*/  LDSM.16.M88.4 R168, [R200] ;  /* 0x00000000c8a8783b */ /* 0x000e6a0000000200 */
[----:B------:R-:W3:Y:S02]  /*77d0*/  LDSM.16.M88.4 R176, [R194+0x800] ;  /* 0x00080000c2b0783b */ /* 0x000ee40000000200 */
[C---:B-1----:R-:W-:Y:S08]  /*77e0*/  HMMA.16816.F32.BF16 R4, R168.reuse, R172, R4 ;  /* 0x000000aca804723c */ /* 0x042ff00000041804 */
[C---:B------:R-:W-:Y:S01]  /*77f0*/  HMMA.16816.F32.BF16 R8, R168.reuse, R174, R8 ;  /* 0x000000aea808723c */ /* 0x040fe20000041808 */
[----:B------:R-:W1:Y:S07]  /*7800*/  LDSM.16.M88.4 R172, [R194+0x1000] ;  /* 0x00100000c2ac783b */ /* 0x000e6e0000000200 */
[C---:B---3--:R-:W-:Y:S08]  /*7810*/  HMMA.16816.F32.BF16 R12, R168.reuse, R176, R12 ;  /* 0x000000b0a80c723c */ /* 0x048ff0000004180c */
[C---:B------:R-:W-:Y:S01]  /*7820*/  HMMA.16816.F32.BF16 R16, R168.reuse, R178, R16 ;  /* 0x000000b2a810723c */ /* 0x040fe20000041810 */
[----:B------:R-:W3:Y:S07]  /*7830*/  LDSM.16.M88.4 R176, [R194+0x1800] ;  /* 0x00180000c2b0783b */ /* 0x000eee0000000200 */
[C---:B-1----:R-:W-:Y:S08]  /*7840*/  HMMA.16816.F32.BF16 R20, R168.reuse, R172, R20 ;  /* 0x000000aca814723c */ /* 0x042ff00000041814 */
[C---:B------:R-:W-:Y:S01]  /*7850*/  HMMA.16816.F32.BF16 R24, R168.reuse, R174, R24 ;  /* 0x000000aea818723c */ /* 0x040fe20000041818 */
[----:B------:R-:W-:Y:S07]  /*7860*/  LDSM.16.M88.4 R172, [R159+0x2000] ;  /* 0x002000009fac783b */ /* 0x000fee0000000200 */
[C---:B---3--:R-:W-:Y:S08]  /*7870*/  HMMA.16816.F32.BF16 R28, R168.reuse, R176, R28 ;  /* 0x000000b0a81c723c */ /* 0x048ff0000004181c */
[----:B------:R-:W-:Y:S01]  /*7880*/  HMMA.16816.F32.BF16 R32, R168, R178, R32 ;  /* 0x000000b2a820723c */ /* 0x000fe20000041820 */
[----:B------:R-:W1:Y:S05]  /*7890*/  LDSM.16.M88.4 R168, [R198+0x4000] ;  /* 0x00400000c6a8783b */ /* 0x000e6a0000000200 */
        /* <DEDUP_REMOVED lines=9> */
[----:B------:R-:W-:Y:S07]  /*7930*/  LDSM.16.M88.4 R172, [R214] ;  /* 0x00000000d6ac783b */ /* 0x000fee0000000200 */
[C---:B---3--:R-:W-:Y:S08]  /*7940*/  HMMA.16816.F32.BF16 R28, R168.reuse, R176, R28 ;  /* 0x000000b0a81c723c */ /* 0x048ff0000004181c */
[----:B------:R-:W-:Y:S01]  /*7950*/  HMMA.16816.F32.BF16 R32, R168, R178, R32 ;  /* 0x000000b2a820723c */ /* 0x000fe20000041820 */
[----:B------:R-:W1:Y:S05]  /*7960*/  LDSM.16.M88.4 R168, [R199+0x4000] ;  /* 0x00400000c7a8783b */ /* 0x000e6a0000000200 */
[----:B------:R-:W3:Y:S02]  /*7970*/  LDSM.16.M88.4 R176, [R213] ;  /* 0x00000000d5b0783b */ /* 0x000ee40000000200 */
[C---:B-1----:R-:W-:Y:S08]  /*7980*/  HMMA.16816.F32.BF16 R4, R168.reuse, R172, R4 ;  /* 0x000000aca804723c */ /* 0x042ff00000041804 */
[C---:B------:R-:W-:Y:S01]  /*7990*/  HMMA.16816.F32.BF16 R8, R168.reuse, R174, R8 ;  /* 0x000000aea808723c */ /* 0x040fe20000041808 */
[----:B------:R-:W1:Y:S07]  /*79a0*/  LDSM.16.M88.4 R172, [R212] ;  /* 0x00000000d4ac783b */ /* 0x000e6e0000000200 */
[C---:B---3--:R-:W-:Y:S08]  /*79b0*/  HMMA.16816.F32.BF16 R12, R168.reuse, R176, R12 ;  /* 0x000000b0a80c723c */ /* 0x048ff0000004180c */
[C---:B------:R-:W-:Y:S01]  /*79c0*/  HMMA.16816.F32.BF16 R16, R168.reuse, R178, R16 ;  /* 0x000000b2a810723c */ /* 0x040fe20000041810 */
[----:B------:R-:W3:Y:S07]  /*79d0*/  LDSM.16.M88.4 R176, [R211] ;  /* 0x00000000d3b0783b */ /* 0x000eee0000000200 */
        /* <DEDUP_REMOVED lines=129> */
[----:B------:R-:W3:Y:S01]  /*81f0*/  LDSM.16.M88.4 R176, [R194+0x7800] ;  /* 0x00780000c2b0783b */ /* 0x000ee20000000200 */
[----:B------:R-:W-:Y:S04]  /*8200*/  DEPBAR.LE SB0, 0x0 ;  /* 0x000080000000791a */ /* 0x000fe80000000000 */
[----:B------:R-:W-:Y:S02]  /*8210*/  BAR.SYNC.DEFER_BLOCKING 0x0 ;  /* 0x0000000000007b1d */ /* 0x000fe40000010000 */
[C---:B-1----:R-:W-:Y:S04]  /*8220*/  HMMA.16816.F32.BF16 R20, R168.reuse, R172, R20 ;  /* 0x000000aca814723c */ /* 0x042fe80000041814 */
[----:B------:R-:W-:Y:S01]  /*8230*/  @!PT LDS RZ, [RZ] ;  /* 0x00000000fffff984 */ /* 0x000fe20000000800 */
[----:B------:R-:W-:Y:S01]  /*8240*/  @!PT LDS RZ, [RZ] ;  /* 0x00000000fffff984 */ /* 0x000fe20000000800 */
[----:B------:R-:W-:Y:S01]  /*8250*/  @!PT LDS RZ, [RZ] ;  /* 0x00000000fffff984 */ /* 0x000fe20000000800 */
[----:B------:R1:W-:Y:S03]  /*8260*/  @P0 LDGSTS.E.BYPASS.LTC128B.128 [R223+0x8100], [R220.64], !P5 ;  /* 0x08100000dcdf0fae */ /* 0x0003e6000e901d46 */
[----:B------:R-:W-:Y:S01]  /*8270*/  @P0 IMAD.X R172, RZ, RZ, R229, P1 ;  /* 0x000000ffffac0224 */ /* 0x000fe200008e06e5 */
[----:B------:R-:W-:Y:S01]  /*8280*/  @P0 IADD3 R156, P1, R156, R158, RZ ;  /* 0x0000009e9c9c0210 */ /* 0x000fe20007f3e0ff */
[C---:B------:R-:W-:Y:S01]  /*8290*/  HMMA.16816.F32.BF16 R24, R168.reuse, R174, R24 ;  /* 0x000000aea818723c */ /* 0x040fe20000041818 */
[----:B------:R4:W-:Y:S03]  /*82a0*/  @P0 LDGSTS.E.BYPASS.LTC128B.128 [R223+0xa100], [R182.64], !P4 ;  /* 0x0a100000b6df0fae */ /* 0x0009e6000e101d46 */
[----:B------:R-:W-:Y:S01]  /*82b0*/  @P0 IMAD.X R173, R218, 0x1, R172, P1 ;  /* 0x00000001daad0824 */ /* 0x000fe200008e06ac */
[C---:B------:R-:W-:Y:S01]  /*82c0*/  @P0 LEA R184, P1, R156.reuse, c[0x0][0x1c8], 0x1 ;  /* 0x000072009cb80a11 */ /* 0x040fe200078208ff */
[----:B------:R1:W-:Y:S02]  /*82d0*/  @P0 LDGSTS.E.BYPASS.LTC128B.128 [R223+0xc100], [R188.64], !P3 ;  /* 0x0c100000bcdf0fae */ /* 0x0003e4000d901d46 */
[C---:B---3--:R-:W-:Y:S04]  /*82e0*/  HMMA.16816.F32.BF16 R28, R168.reuse, R176, R28 ;  /* 0x000000b0a81c723c */ /* 0x048fe8000004181c */
[----:B------:R-:W-:Y:S02]  /*82f0*/  @P0 LEA.HI.X R185, R156, c[0x0][0x1cc], R173, 0x1, P1 ;  /* 0x000073009cb90a11 */ /* 0x000fe400008f0cad */
[C---:B------:R-:W-:Y:S02]  /*8300*/  @P0 IADD3 R156, P1, R3.reuse, R230, RZ ;  /* 0x000000e6039c0210 */ /* 0x040fe40007f3e0ff */
[----:B------:R-:W-:Y:S01]  /*8310*/  HMMA.16816.F32.BF16 R32, R168, R178, R32 ;  /* 0x000000b2a820723c */ /* 0x000fe20000041820 */
[----:B------:R1:W-:Y:S03]  /*8320*/  @P0 LDGSTS.E.BYPASS.LTC128B.128 [R223+0xe100], [R184.64], !P2 ;  /* 0x0e100000b8df0fae */ /* 0x0003e6000d101d46 */
[----:B------:R-:W-:Y:S01]  /*8330*/  @P0 IMAD.X R173, R0, 0x1, R229, P1 ;  /* 0x0000000100ad0824 */ /* 0x000fe200008e06e5 */
[C---:B----4-:R-:W-:Y:S04]  /*8340*/  @P0 LEA R182, P1, R156.reuse, c[0x0][0x1c8], 0x1 ;  /* 0x000072009cb60a11 */ /* 0x050fe800078208ff */
[----:B------:R-:W-:Y:S03]  /*8350*/  @P0 LEA.HI.X R183, R156, c[0x0][0x1cc], R173, 0x1, P1 ;  /* 0x000073009cb70a11 */ /* 0x000fe600008f0cad */
[C---:B------:R-:W-:Y:S02]  /*8360*/  @P0 IADD3 R156, P1, R3.reuse, R219, RZ ;  /* 0x000000db039c0210 */ /* 0x040fe40007f3e0ff */
[----:B------:R1:W-:Y:S03]  /*8370*/  @P0 LDGSTS.E.BYPASS.LTC128B.128 [R223+0x9100], [R182.64], !P5 ;  /* 0x09100000b6df0fae */ /* 0x0003e6000e901d46 */
[----:B------:R-:W-:Y:S01]  /*8380*/  @P0 IMAD.X R173, R0, 0x1, R224, P1 ;  /* 0x0000000100ad0824 */ /* 0x000fe200008e06e0 */
[C---:B------:R-:W-:Y:S04]  /*8390*/  @P0 LEA R186, P1, R156.reuse, c[0x0][0x1c8], 0x1 ;  /* 0x000072009cba0a11 */ /* 0x040fe800078208ff */
[----:B------:R-:W-:Y:S02]  /*83a0*/  @P0 LEA.HI.X R187, R156, c[0x0][0x1cc], R173, 0x1, P1 ;  /* 0x000073009cbb0a11 */ /* 0x000fe400008f0cad */
[C---:B------:R-:W-:Y:S03]  /*83b0*/  @P0 IADD3 R156, P1, R3.reuse, R180, RZ ;  /* 0x000000b4039c0210 */ /* 0x040fe60007f3e0ff */
[----:B------:R1:W-:Y:S02]  /*83c0*/  @P0 LDGSTS.E.BYPASS.LTC128B.128 [R223+0xb100], [R186.64], !P4 ;  /* 0x0b100000badf0fae */ /* 0x0003e4000e101d46 */
[----:B------:R-:W-:Y:S01]  /*83d0*/  @P0 IMAD.X R173, R0, 0x1, R181, P1 ;  /* 0x0000000100ad0824 */ /* 0x000fe200008e06b5 */
[----:B------:R-:W-:Y:S01]  /*83e0*/  @P0 IADD3 R3, P1, R3, R158, RZ ;  /* 0x0000009e03030210 */ /* 0x000fe20007f3e0ff */
[----:B------:R-:W-:Y:S04]  /*83f0*/  IMAD.SHL.U32 R158, R222, 0x40, RZ ;  /* 0x00000040de9e7824 */ /* 0x000fe800078e00ff */
[----:B------:R-:W-:Y:S01]  /*8400*/  @P0 IMAD.X R0, R0, 0x1, R172, P1 ;  /* 0x0000000100000824 */ /* 0x000fe200008e06ac */
[----:B------:R-:W-:Y:S01]  /*8410*/  @P0 LEA R180, P1, R156, c[0x0][0x1c8], 0x1 ;  /* 0x000072009cb40a11 */ /* 0x000fe200078208ff */
[----:B--2---:R-:W-:Y:S02]  /*8420*/  IMAD.IADD R172, R226, 0x1, R243 ;  /* 0x00000001e2ac7824 */ /* 0x004fe400078e02f3 */
[----:B------:R-:W-:Y:S01]  /*8430*/  IMAD.MOV.U32 R226, RZ, RZ, c[0x0][0x32c] ;  /* 0x0000cb00ffe27624 */ /* 0x000fe200078e00ff */
[----:B------:R-:W-:Y:S02]  /*8440*/  @P0 LEA.HI.X R181, R156, c[0x0][0x1cc], R173, 0x1, P1 ;  /* 0x000073009cb50a11 */ /* 0x000fe400008f0cad */
[C---:B------:R-:W-:Y:S03]  /*8450*/  @P0 LEA R174, P1, R3.reuse, c[0x0][0x1c8], 0x1 ;  /* 0x0000720003ae0a11 */ /* 0x040fe600078208ff */
[----:B------:R1:W-:Y:S01]  /*8460*/  @P0 LDGSTS.E.BYPASS.LTC128B.128 [R223+0xd100], [R180.64], !P3 ;  /* 0x0d100000b4df0fae */ /* 0x0003e2000d901d46 */
[----:B------:R-:W-:Y:S01]  /*8470*/  @P0 LEA.HI.X R175, R3, c[0x0][0x1cc], R0, 0x1, P1 ;  /* 0x0000730003af0a11 */ /* 0x000fe200008f0c00 */
[----:B------:R-:W-:Y:S04]  /*8480*/  @P6 IMAD.HI.U32 R0, R172, c[0x0][0x2c8], RZ ;  /* 0x0000b200ac006a27 */ /* 0x000fe800078e00ff */
[----:B------:R1:W-:Y:S01]  /*8490*/  @P0 LDGSTS.E.BYPASS.LTC128B.128 [R223+0xf100], [R174.64], !P2 ;  /* 0x0f100000aedf0fae */ /* 0x0003e2000d101d46 */
[----:B------:R-:W-:Y:S02]  /*84a0*/  @P6 SHF.R.U32.HI R172, RZ, c[0x0][0x2cc], R0 ;  /* 0x0000b300ffac6a19 */ /* 0x000fe40000011600 */
[----:B------:R-:W-:Y:S02]  /*84b0*/  ISETP.GE.AND P6, PT, R226, 0x1, PT ;  /* 0x00000001e200780c */ /* 0x000fe40003fc6270 */
[----:B------:R-:W0:Y:S01]  /*84c0*/  LDGDEPBAR ;  /* 0x00000000000079af */ /* 0x000e220000000000 */
[----:B------:R-:W-:Y:S04]  /*84d0*/  IADD3 R0, -R238, 0x1, -R158 ;  /* 0x00000001ee007810 */ /* 0x000fe80007ffe99e */
[----:B------:R-:W-:Y:S01]  /*84e0*/  IADD3 R0, -R241, R0, R240 ;  /* 0x00000000f1007210 */ /* 0x000fe20007ffe1f0 */
[----:B------:R-:W2:Y:S03]  /*84f0*/  SHFL.IDX PT, R156, R172, RZ, 0x1c1f ;  /* 0x001c1fffac9c7589 */ /* 0x000ea600000e0000 */
[C---:B------:R-:W-:Y:S02]  /*8500*/  IADD3 R173, R0.reuse, c[0x0][0x328], RZ ;  /* 0x0000ca0000ad7a10 */ /* 0x040fe40007ffe0ff */
[----:B------:R-:W-:Y:S03]  /*8510*/  IADD3 R171, R0, UR4, RZ ;  /* 0x0000000400ab7c10 */ /* 0x000fe6000fffe0ff */
[--C-:B--2---:R-:W-:Y:S02]  /*8520*/  IMAD.IADD R3, R173, 0x1, R156.reuse ;  /* 0x00000001ad037824 */ /* 0x104fe400078e029c */
[----:B------:R-:W-:Y:S01]  /*8530*/  IMAD.IADD R0, R171, 0x1, R156 ;  /* 0x00000001ab007824 */ /* 0x000fe200078e029c */
[----:B------:R-:W-:-:S05]  /*8540*/  @!P6 BRA `(.L_x_1689) ;  /* 0x000001800000e947 */ /* 0x000fca0003800000 */
[----:B-1----:R-:W-:Y:S01]  /*8550*/  IADD3 R156, -R241, R240, R156 ;  /* 0x000000f0f19c7210 */ /* 0x002fe20007ffe19c */
        /* <DEDUP_REMOVED lines=12> */
.L_x_1691:
[----:B------:R-:W-:Y:S04]  /*8620*/  MOV R168, c[0x0][0x32c] ;  /* 0x0000cb0000a87a02 */ /* 0x000fe80000000f00 */
[----:B------:R-:W-:Y:S11]  /*8630*/  ISETP.NE.AND P0, PT, R168, 0x1, PT ;  /* 0x00000001a800780c */ /* 0x000ff60003f05270 */
[----:B------:R-:W-:Y:S02]  /*8640*/  @!UPT UIADD3 URZ, URZ, URZ, URZ ;  /* 0x0000003f3f3ff290 */ /* 0x000fe4000fffe03f */
[----:B------:R-:W-:Y:S05]  /*8650*/  @P0 IMAD.HI.U32 R168, R156, c[0x0][0x330], RZ ;  /* 0x0000cc009ca80a27 */ /* 0x000fea00078e00ff */
[----:B------:R-:W-:Y:S02]  /*8660*/  @P0 SHF.R.U32.HI R156, RZ, c[0x0][0x334], R168 ;  /* 0x0000cd00ff9c0a19 */ /* 0x000fe400000116a8 */
.L_x_1692:
[----:B------:R-:W-:Y:S05]  /*8670*/  BSYNC B0 ;  /* 0x0000000000007941 */ /* 0x000fea0003800000 */
.L_x_1690:
[----:B------:R-:W-:Y:S04]  /*8680*/  IMAD R156, R156, c[0x0][0x32c], -R158 ;  /* 0x0000cb009c9c7a24 */ /* 0x000fe800078e0a9e */
[----:B------:R-:W-:Y:S05]  /*8690*/  IMAD.IADD R156, R156, 0x1, -R238 ;  /* 0x000000019c9c7824 */ /* 0x000fea00078e0aee */
[----:B------:R-:W-:Y:S02]  /*86a0*/  IMNMX R0, R0, R156, !PT ;  /* 0x0000009c00007217 */ /* 0x000fe40007800200 */
[----:B------:R-:W-:Y:S04]  /*86b0*/  IADD3 R156, R156, c[0x0][0x32c], RZ ;  /* 0x0000cb009c9c7a10 */ /* 0x000fe80007ffe0ff */
[----:B------:R-:W-:Y:S02]  /*86c0*/  IMNMX R3, R3, R156, PT ;  /* 0x0000009c03037217 */ /* 0x000fe40003800200 */
.L_x_1689:
[----:B-1----:R-:W-:Y:S04]  /*86d0*/  ISETP.GT.AND P1, PT, R222, -0x1, PT ;  /* 0xffffffffde00780c */ /* 0x002fe80003f24270 */
[----:B------:R-:W-:Y:S04]  /*86e0*/  ISETP.GT.AND P0, PT, R0, RZ, P1 ;  /* 0x000000ff0000720c */ /* 0x000fe80000f04270 */
[C---:B------:R-:W-:Y:S04]  /*86f0*/  ISETP.LT.OR P0, PT, R3.reuse, 0x1, P0 ;  /* 0x000000010300780c */ /* 0x040fe80000701670 */
[----:B------:R-:W-:Y:S02]  /*8700*/  FSEL R174, R4, -INF , !P0 ;  /* 0xff80000004ae7808 */ /* 0x000fe40004000000 */
[C---:B------:R-:W-:Y:S04]  /*8710*/  ISETP.GT.AND P0, PT, R0.reuse, 0x1, P1 ;  /* 0x000000010000780c */ /* 0x040fe80000f04270 */
[----:B------:R-:W-:Y:S04]  /*8720*/  ISETP.LT.OR P0, PT, R3, 0x2, P0 ;  /* 0x000000020300780c */ /* 0x000fe80000701670 */
[----:B------:R-:W-:Y:S02]  /*8730*/  FSEL R178, R5, -INF , !P0 ;  /* 0xff80000005b27808 */ /* 0x000fe40004000000 */
[----:B------:R-:W-:Y:S04]  /*8740*/  ISETP.GT.AND P0, PT, R0, 0x8, P1 ;  /* 0x000000080000780c */ /* 0x000fe80000f04270 */
        /* <DEDUP_REMOVED lines=38> */
[----:B------:R-:W-:Y:S02]  /*89b0*/  ISETP.GT.AND P0, PT, R0, 0x39, P1 ;  /* 0x000000390000780c */ /* 0x000fe40000f04270 */
[----:B------:R-:W1:Y:S02]  /*89c0*/  SHFL.IDX PT, R0, R172, 0x1, 0x1c1f ;  /* 0x003c1f00ac007f89 */ /* 0x000e6400000e0000 */
[----:B------:R-:W-:Y:S04]  /*89d0*/  ISETP.LT.OR P0, PT, R3, 0x3a, P0 ;  /* 0x0000003a0300780c */ /* 0x000fe80000701670 */
[----:B------:R-:W-:Y:S01]  /*89e0*/  FSEL R5, R33, -INF , !P0 ;  /* 0xff80000021057808 */ /* 0x000fe20004000000 */
[--C-:B-1----:R-:W-:Y:S02]  /*89f0*/  IMAD.IADD R4, R173, 0x1, R0.reuse ;  /* 0x00000001ad047824 */ /* 0x102fe400078e0200 */
        /* <DEDUP_REMOVED lines=15> */
.L_x_1695:
[----:B------:R-:W-:Y:S04]  /*8af0*/  MOV R21, c[0x0][0x32c] ;  /* 0x0000cb0000157a02 */ /* 0x000fe80000000f00 */
[----:B------:R-:W-:Y:S11]  /*8b00*/  ISETP.NE.AND P0, PT, R21, 0x1, PT ;  /* 0x000000011500780c */ /* 0x000ff60003f05270 */
[----:B------:R-:W-:Y:S02]  /*8b10*/  @!UPT UIADD3 URZ, URZ, URZ, URZ ;  /* 0x0000003f3f3ff290 */ /* 0x000fe4000fffe03f */
[----:B------:R-:W-:Y:S05]  /*8b20*/  @P0 IMAD.HI.U32 R21, R0, c[0x0][0x330], RZ ;  /* 0x0000cc0000150a27 */ /* 0x000fea00078e00ff */
[----:B------:R-:W-:Y:S02]  /*8b30*/  @P0 SHF.R.U32.HI R0, RZ, c[0x0][0x334], R21 ;  /* 0x0000cd00ff000a19 */ /* 0x000fe40000011615 */
.L_x_1696:
[----:B------:R-:W-:Y:S05]  /*8b40*/  BSYNC B0 ;  /* 0x0000000000007941 */ /* 0x000fea0003800000 */
.L_x_1694:
[----:B------:R-:W-:Y:S04]  /*8b50*/  IMAD R158, R0, c[0x0][0x32c], -R158 ;  /* 0x0000cb00009e7a24 */ /* 0x000fe800078e0a9e */
[----:B------:R-:W-:Y:S05]  /*8b60*/  IMAD.IADD R0, R158, 0x1, -R238 ;  /* 0x000000019e007824 */ /* 0x000fea00078e0aee */
[----:B------:R-:W-:Y:S02]  /*8b70*/  IMNMX R3, R3, R0, !PT ;  /* 0x0000000003037217 */ /* 0x000fe40007800200 */
[----:B------:R-:W-:Y:S04]  /*8b80*/  IADD3 R0, R0, c[0x0][0x32c], RZ ;  /* 0x0000cb0000007a10 */ /* 0x000fe80007ffe0ff */
[----:B------:R-:W-:Y:S02]  /*8b90*/  IMNMX R4, R4, R0, PT ;  /* 0x0000000004047217 */ /* 0x000fe40003800200 */
.L_x_1693:
        /* <DEDUP_REMOVED lines=21> */
[----:B------:R-:W-:Y:S05]  /*8cf0*/  FSEL R0, R156, RZ, P0 ;  /* 0x000000ff9c007208 */ /* 0x000fea0000000000 */
[----:B------:R-:W-:Y:S02]  /*8d00*/  FADD.FTZ R0, -R0, R2 ;  /* 0x0000000200007221 */ /* 0x000fe40000010100 */
[----:B------:R-:W-:Y:S02]  /*8d10*/  FMUL.FTZ R2, R156, c[0x0][0x2d0] ;  /* 0x0000b4009c027a20 */ /* 0x000fe40000410000 */
[----:B------:R-:W-:Y:S03]  /*8d20*/  FMUL.FTZ R0, R0, c[0x0][0x2d0] ;  /* 0x0000b40000007a20 */ /* 0x000fe60000410000 */
[----:B------:R-:W-:Y:S02]  /*8d30*/  FSEL R2, R2, RZ, P0 ;  /* 0x000000ff02027208 */ /* 0x000fe40000000000 */
[----:B------:R-:W-:Y:S03]  /*8d40*/  ISETP.GT.AND P0, PT, R3, RZ, P1 ;  /* 0x000000ff0300720c */ /* 0x000fe60000f04270 */
[--C-:B------:R-:W-:Y:S01]  /*8d50*/  FFMA.FTZ R219, R5, c[0x0][0x2d0], -R2.reuse ;  /* 0x0000b40005db7a23 */ /* 0x100fe20000010802 */
[----:B------:R-:W-:Y:S01]  /*8d60*/  ISETP.LT.OR P0, PT, R4, 0x1, P0 ;  /* 0x000000010400780c */ /* 0x000fe20000701670 */
[--C-:B------:R-:W-:Y:S02]  /*8d70*/  FFMA.FTZ R28, R177, c[0x0][0x2d0], -R2.reuse ;  /* 0x0000b400b11c7a23 */ /* 0x100fe40000010802 */
[--C-:B------:R-:W-:Y:S01]  /*8d80*/  FFMA.FTZ R25, R176, c[0x0][0x2d0], -R2.reuse ;  /* 0x0000b400b0197a23 */ /* 0x100fe20000010802 */
[----:B------:R-:W-:Y:S01]  /*8d90*/  FSEL R6, R6, -INF , !P0 ;  /* 0xff80000006067808 */ /* 0x000fe20004000000 */
[--C-:B------:R-:W-:Y:S01]  /*8da0*/  FFMA.FTZ R24, R178, c[0x0][0x2d0], -R2.reuse ;  /* 0x0000b400b2187a23 */ /* 0x100fe20000010802 */
[----:B------:R-:W-:Y:S01]  /*8db0*/  ISETP.GT.AND P0, PT, R3, 0x1, P1 ;  /* 0x000000010300780c */ /* 0x000fe20000f04270 */
[--C-:B------:R-:W-:Y:S02]  /*8dc0*/  FFMA.FTZ R21, R174, c[0x0][0x2d0], -R2.reuse ;  /* 0x0000b400ae157a23 */ /* 0x100fe40000010802 */
[--C-:B------:R-:W-:Y:S01]  /*8dd0*/  FFMA.FTZ R29, R175, c[0x0][0x2d0], -R2.reuse ;  /* 0x0000b400af1d7a23 */ /* 0x100fe20000010802 */
[----:B------:R-:W-:Y:S01]  /*8de0*/  ISETP.LT.OR P0, PT, R4, 0x2, P0 ;  /* 0x000000020400780c */ /* 0x000fe20000701670 */
[--C-:B------:R-:W-:Y:S01]  /*8df0*/  FFMA.FTZ R185, R169, c[0x0][0x2d0], -R2.reuse ;  /* 0x0000b400a9b97a23 */ /* 0x100fe20000010802 */
[----:B------:R-:W-:Y:S01]  /*8e00*/  LDSM.16.MT88.4 R172, [R192] ;  /* 0x00000000c0ac783b */ /* 0x000fe20000004200 */
[--C-:B------:R-:W-:Y:S01]  /*8e10*/  FFMA.FTZ R184, R168, c[0x0][0x2d0], -R2.reuse ;  /* 0x0000b400a8b87a23 */ /* 0x100fe20000010802 */
[----:B------:R-:W-:Y:S01]  /*8e20*/  FSEL R7, R7, -INF , !P0 ;  /* 0xff80000007077808 */ /* 0x000fe20004000000 */
[--C-:B------:R-:W-:Y:S01]  /*8e30*/  FFMA.FTZ R189, R13, c[0x0][0x2d0], -R2.reuse ;  /* 0x0000b4000dbd7a23 */ /* 0x100fe20000010802 */
[----:B------:R-:W-:Y:S01]  /*8e40*/  ISETP.GT.AND P0, PT, R3, 0x8, P1 ;  /* 0x000000080300780c */ /* 0x000fe20000f04270 */
[--C-:B------:R-:W-:Y:S02]  /*8e50*/  FFMA.FTZ R224, R12, c[0x0][0x2d0], -R2.reuse ;  /* 0x0000b4000ce07a23 */ /* 0x100fe40000010802 */
        /* <DEDUP_REMOVED lines=8> */
[----:B------:R-:W-:Y:S01]  /*8ee0*/  FFMA.FTZ R220, R8, c[0x0][0x2d0], -R2 ;  /* 0x0000b40008dc7a23 */ /* 0x000fe20000010802 */
[C---:B------:R-:W-:Y:S01]  /*8ef0*/  ISETP.LT.OR P0, PT, R4.reuse, 0xa, P0 ;  /* 0x0000000a0400780c */ /* 0x040fe20000701670 */
[----:B------:R-:W1:Y:S03]  /*8f00*/  MUFU.EX2 R2, R0 ;  /* 0x0000000000027308 */ /* 0x000e660000000800 */
[----:B------:R-:W-:Y:S02]  /*8f10*/  FSEL R11, R11, -INF , !P0 ;  /* 0xff8000000b0b7808 */ /* 0x000fe40004000000 */
[C---:B------:R-:W-:Y:S04]  /*8f20*/  ISETP.GT.AND P0, PT, R3.reuse, 0x10, P1 ;  /* 0x000000100300780c */ /* 0x040fe80000f04270 */
[----:B------:R-:W-:Y:S01]  /*8f30*/  ISETP.LT.OR P0, PT, R4, 0x11, P0 ;  /* 0x000000110400780c */ /* 0x000fe20000701670 */
[----:B------:R-:W2:Y:S03]  /*8f40*/  MUFU.EX2 R9, R21 ;  /* 0x0000001500097308 */ /* 0x000ea60000000800 */
[----:B------:R-:W-:Y:S02]  /*8f50*/  FSEL R177, R14, -INF , !P0 ;  /* 0xff8000000eb17808 */ /* 0x000fe40004000000 */
[----:B------:R-:W-:Y:S04]  /*8f60*/  ISETP.GT.AND P0, PT, R3, 0x11, P1 ;  /* 0x000000110300780c */ /* 0x000fe80000f04270 */
[----:B------:R-:W-:Y:S01]  /*8f70*/  ISETP.LT.OR P0, PT, R4, 0x12, P0 ;  /* 0x000000120400780c */ /* 0x000fe20000701670 */
[----:B------:R3:W4:Y:S03]  /*8f80*/  MUFU.EX2 R8, R24 ;  /* 0x0000001800087308 */ /* 0x0007260000000800 */
[----:B------:R-:W-:Y:S01]  /*8f90*/  FSEL R176, R15, -INF , !P0 ;  /* 0xff8000000fb07808 */ /* 0x000fe20004000000 */
[C---:B-1----:R-:W-:Y:S01]  /*8fa0*/  FMUL.FTZ R12, R2.reuse, R132 ;  /* 0x00000084020c7220 */ /* 0x042fe20000410000 */
[C---:B------:R-:W-:Y:S01]  /*8fb0*/  ISETP.GT.AND P0, PT, R3.reuse, 0x18, P1 ;  /* 0x000000180300780c */ /* 0x040fe20000f04270 */
[C---:B------:R-:W-:Y:S02]  /*8fc0*/  FMUL.FTZ R13, R2.reuse, R133 ;  /* 0x00000085020d7220 */ /* 0x040fe40000410000 */
[----:B------:R-:W-:Y:S01]  /*8fd0*/  FMUL.FTZ R16, R2, R136 ;  /* 0x0000008802107220 */ /* 0x000fe20000410000 */
[----:B------:R-:W-:Y:S01]  /*8fe0*/  ISETP.LT.OR P0, PT, R4, 0x19, P0 ;  /* 0x000000190400780c */ /* 0x000fe20000701670 */
[----:B------:R1:W-:Y:S01]  /*8ff0*/  MUFU.EX2 R15, R32 ;  /* 0x00000020000f7308 */ /* 0x0003e20000000800 */
[----:B------:R-:W-:Y:S02]  /*9000*/  FMUL.FTZ R17, R2, R137 ;  /* 0x0000008902117220 */ /* 0x000fe40000410000 */
[----:B------:R-:W-:Y:S01]  /*9010*/  FSEL R178, R18, -INF , !P0 ;  /* 0xff80000012b27808 */ /* 0x000fe20004000000 */
[C---:B--2---:R-:W-:Y:S01]  /*9020*/  FFMA.FTZ R0, R2.reuse, R237, R9 ;  /* 0x000000ed02007223 */ /* 0x044fe20000010009 */
[----:B------:R-:W-:Y:S01]  /*9030*/  ISETP.GT.AND P0, PT, R3, 0x19, P1 ;  /* 0x000000190300780c */ /* 0x000fe20000f04270 */
[C---:B------:R-:W-:Y:S02]  /*9040*/  FMUL.FTZ R21, R2.reuse, R141 ;  /* 0x0000008d02157220 */ /* 0x040fe40000410000 */
[----:B------:R-:W-:Y:S01]  /*9050*/  FMUL.FTZ R20, R2, R140 ;  /* 0x0000008c02147220 */ /* 0x000fe20000410000 */
[----:B------:R-:W-:Y:S01]  /*9060*/  ISETP.LT.OR P0, PT, R4, 0x1a, P0 ;  /* 0x0000001a0400780c */ /* 0x000fe20000701670 */
[----:B------:R2:W5:Y:S01]  /*9070*/  MUFU.EX2 R18, R29 ;  /* 0x0000001d00127308 */ /* 0x0005620000000800 */
[C---:B------:R-:W-:Y:S02]  /*9080*/  FMUL.FTZ R33, R2.reuse, R153 ;  /* 0x0000009902217220 */ /* 0x040fe40000410000 */
[----:B------:R-:W-:Y:S01]  /*9090*/  FSEL R179, R19, -INF , !P0 ;  /* 0xff80000013b37808 */ /* 0x000fe20004000000 */
[C---:B---3--:R-:W-:Y:S01]  /*90a0*/  FMUL.FTZ R24, R2.reuse, R144 ;  /* 0x0000009002187220 */ /* 0x048fe20000410000 */
[C---:B------:R-:W-:Y:S01]  /*90b0*/  ISETP.GT.AND P0, PT, R3.reuse, 0x20, P1 ;  /* 0x000000200300780c */ /* 0x040fe20000f04270 */
[----:B------:R-:W-:Y:S01]  /*90c0*/  FMUL.FTZ R36, R2, R36 ;  /* 0x0000002402247220 */ /* 0x000fe20000410000 */
[----:B----4-:R-:W-:Y:S01]  /*90d0*/  F2FP.BF16.PACK_AB R168, R8, R9 ;  /* 0x0000000908a8723e */ /* 0x010fe200000010ff */
[----:B------:R-:W-:Y:S01]  /*90e0*/  FMUL.FTZ R37, R2, R37 ;  /* 0x0000002502257220 */ /* 0x000fe20000410000 */
[----:B------:R-:W-:Y:S01]  /*90f0*/  ISETP.LT.OR P0, PT, R4, 0x21, P0 ;  /* 0x000000210400780c */ /* 0x000fe20000701670 */
[----:B------:R3:W-:Y:S01]  /*9100*/  MUFU.EX2 R9, R28 ;  /* 0x0000001c00097308 */ /* 0x0007e20000000800 */
[----:B------:R-:W-:Y:S02]  /*9110*/  FMUL.FTZ R40, R2, R40 ;  /* 0x0000002802287220 */ /* 0x000fe40000410000 */
[----:B------:R-:W-:Y:S01]  /*9120*/  FSEL R180, R22, -INF , !P0 ;  /* 0xff80000016b47808 */ /* 0x000fe20004000000 */
[C---:B-1----:R-:W-:Y:S01]  /*9130*/  FMUL.FTZ R32, R2.reuse, R152 ;  /* 0x0000009802207220 */ /* 0x042fe20000410000 */
[----:B------:R-:W-:Y:S01]  /*9140*/  ISETP.GT.AND P0, PT, R3, 0x21, P1 ;  /* 0x000000210300780c */ /* 0x000fe20000f04270 */
[C---:B------:R-:W-:Y:S02]  /*9150*/  FMUL.FTZ R41, R2.reuse, R41 ;  /* 0x0000002902297220 */ /* 0x040fe40000410000 */
[----:B------:R-:W-:Y:S01]  /*9160*/  FMUL.FTZ R44, R2, R44 ;  /* 0x0000002c022c7220 */ /* 0x000fe20000410000 */
[----:B------:R-:W-:Y:S01]  /*9170*/  ISETP.LT.OR P0, PT, R4, 0x22, P0 ;  /* 0x000000220400780c */ /* 0x000fe20000701670 */
[C---:B------:R-:W-:Y:S02]  /*9180*/  FMUL.FTZ R45, R2.reuse, R45 ;  /* 0x0000002d022d7220 */ /* 0x040fe40000410000 */
[C---:B------:R-:W-:Y:S01]  /*9190*/  FMUL.FTZ R48, R2.reuse, R48 ;  /* 0x0000003002307220 */ /* 0x040fe20000410000 */
[----:B------:R-:W-:Y:S01]  /*91a0*/  FSEL R181, R23, -INF , !P0 ;  /* 0xff80000017b57808 */ /* 0x000fe20004000000 */
[C---:B--2---:R-:W-:Y:S01]  /*91b0*/  FMUL.FTZ R29, R2.reuse, R149 ;  /* 0x00000095021d7220 */ /* 0x044fe20000410000 */
[----:B------:R-:W-:Y:S01]  /*91c0*/  ISETP.GT.AND P0, PT, R3, 0x28, P1 ;  /* 0x000000280300780c */ /* 0x000fe20000f04270 */
[C---:B------:R-:W-:Y:S01]  /*91d0*/  FMUL.FTZ R49, R2.reuse, R49 ;  /* 0x0000003102317220 */ /* 0x040fe20000410000 */
[----:B-----5:R-:W-:Y:S01]  /*91e0*/  F2FP.BF16.PACK_AB R136, R15, R18 ;  /* 0x000000120f88723e */ /* 0x020fe200000010ff */
[----:B------:R-:W-:Y:S01]  /*91f0*/  FMUL.FTZ R52, R2, R52 ;  /* 0x0000003402347220 */ /* 0x000fe20000410000 */
[----:B------:R-:W-:Y:S01]  /*9200*/  ISETP.LT.OR P0, PT, R4, 0x29, P0 ;  /* 0x000000290400780c */ /* 0x000fe20000701670 */
[C---:B------:R-:W-:Y:S02]  /*9210*/  FMUL.FTZ R53, R2.reuse, R53 ;  /* 0x0000003502357220 */ /* 0x040fe40000410000 */
[----:B------:R-:W-:Y:S01]  /*9220*/  FMUL.FTZ R56, R2, R56 ;  /* 0x0000003802387220 */ /* 0x000fe20000410000 */
[----:B------:R-:W-:Y:S01]  /*9230*/  FSEL R182, R26, -INF , !P0 ;  /* 0xff8000001ab67808 */ /* 0x000fe20004000000 */
[C---:B---3--:R-:W-:Y:S01]  /*9240*/  FMUL.FTZ R28, R2.reuse, R148 ;  /* 0x00000094021c7220 */ /* 0x048fe20000410000 */
[----:B------:R-:W-:Y:S01]  /*9250*/  ISETP.GT.AND P0, PT, R3, 0x29, P1 ;  /* 0x000000290300780c */ /* 0x000fe20000f04270 */
[C---:B------:R-:W-:Y:S02]  /*9260*/  FMUL.FTZ R57, R2.reuse, R57 ;  /* 0x0000003902397220 */ /* 0x040fe40000410000 */
[----:B------:R-:W-:Y:S01]  /*9270*/  FMUL.FTZ R60, R2, R60 ;  /* 0x0000003c023c7220 */ /* 0x000fe20000410000 */
[----:B------:R-:W-:Y:S01]  /*9280*/  ISETP.LT.OR P0, PT, R4, 0x2a, P0 ;  /* 0x0000002a0400780c */ /* 0x000fe20000701670 */
[C---:B------:R-:W-:Y:S02]  /*9290*/  FMUL.FTZ R61, R2.reuse, R61 ;  /* 0x0000003d023d7220 */ /* 0x040fe40000410000 */
[C---:B------:R-:W-:Y:S01]  /*92a0*/  FMUL.FTZ R64, R2.reuse, R64 ;  /* 0x0000004002407220 */ /* 0x040fe20000410000 */
[----:B------:R-:W-:Y:S01]  /*92b0*/  FSEL R183, R27, -INF , !P0 ;  /* 0xff8000001bb77808 */ /* 0x000fe20004000000 */
[C---:B------:R-:W-:Y:S01]  /*92c0*/  FMUL.FTZ R65, R2.reuse, R65 ;  /* 0x0000004102417220 */ /* 0x040fe20000410000 */
[C---:B------:R-:W-:Y:S01]  /*92d0*/  ISETP.GT.AND P0, PT, R3.reuse, 0x30, P1 ;  /* 0x000000300300780c */ /* 0x040fe20000f04270 */
[C---:B------:R-:W-:Y:S02]  /*92e0*/  FMUL.FTZ R68, R2.reuse, R68 ;  /* 0x0000004402447220 */ /* 0x040fe40000410000 */
[----:B------:R-:W-:Y:S01]  /*92f0*/  FMUL.FTZ R69, R2, R69 ;  /* 0x0000004502457220 */ /* 0x000fe20000410000 */
[----:B------:R-:W-:Y:S01]  /*9300*/  ISETP.LT.OR P0, PT, R4, 0x31, P0 ;  /* 0x000000310400780c */ /* 0x000fe20000701670 */
[C---:B------:R-:W-:Y:S02]  /*9310*/  FMUL.FTZ R72, R2.reuse, R72 ;  /* 0x0000004802487220 */ /* 0x040fe40000410000 */
[----:B------:R-:W-:Y:S01]  /*9320*/  FMUL.FTZ R73, R2, R73 ;  /* 0x0000004902497220 */ /* 0x000fe20000410000 */
[----:B------:R-:W-:Y:S01]  /*9330*/  FSEL R186, R30, -INF , !P0 ;  /* 0xff8000001eba7808 */ /* 0x000fe20004000000 */
[C---:B------:R-:W-:Y:S01]  /*9340*/  FMUL.FTZ R76, R2.reuse, R76 ;  /* 0x0000004c024c7220 */ /* 0x040fe20000410000 */
        /* <DEDUP_REMOVED lines=20> */
[----:B------:R-:W-:Y:S01]  /*9490*/  FADD.FTZ R4, R8, R0 ;  /* 0x0000000008047221 */ /* 0x000fe20000010000 */
[----:B------:R-:W-:Y:S01]  /*94a0*/  FMNMX.FTZ R0, R6, R157, !PT ;  /* 0x0000009d06007209 */ /* 0x000fe20007810000 */
[----:B------:R1:W2:Y:S01]  /*94b0*/  MUFU.EX2 R8, R25 ;  /* 0x0000001900087308 */ /* 0x0002a20000000800 */
[----:B------:R-:W-:Y:S01]  /*94c0*/  FSEL R158, R35, -INF , !P0 ;  /* 0xff800000239e7808 */ /* 0x000fe20004000000 */
[C---:B------:R-:W-:Y:S01]  /*94d0*/  FMUL.FTZ R101, R2.reuse, R101 ;  /* 0x0000006502657220 */ /* 0x040fe20000410000 */
[----:B------:R-:W-:Y:S01]  /*94e0*/  FMNMX.FTZ R0, R7, R0, !PT ;  /* 0x0000000007007209 */ /* 0x000fe20007810000 */
[C---:B------:R-:W-:Y:S02]  /*94f0*/  FMUL.FTZ R104, R2.reuse, R104 ;  /* 0x0000006802687220 */ /* 0x040fe40000410000 */
        /* <DEDUP_REMOVED lines=12> */
[----:B------:R-:W-:Y:S01]  /*95c0*/  FMUL.FTZ R121, R2, R121 ;  /* 0x0000007902797220 */ /* 0x000fe20000410000 */
[----:B------:R-:W-:Y:S01]  /*95d0*/  FMNMX.FTZ R0, R178, R0, !PT ;  /* 0x00000000b2007209 */ /* 0x000fe20007810000 */
[----:B-1----:R-:W-:Y:S01]  /*95e0*/  FMUL.FTZ R25, R2, R145 ;  /* 0x0000009102197220 */ /* 0x002fe20000410000 */
[----:B--2---:R-:W-:Y:S01]  /*95f0*/  F2FP.BF16.PACK_AB R170, R8, R9 ;  /* 0x0000000908aa723e */ /* 0x004fe200000010ff */
[C---:B------:R-:W-:Y:S01]  /*9600*/  FMUL.FTZ R124, R2.reuse, R124 ;  /* 0x0000007c027c7220 */ /* 0x040fe20000410000 */
[----:B------:R-:W-:Y:S01]  /*9610*/  FMNMX.FTZ R0, R179, R0, !PT ;  /* 0x00000000b3007209 */ /* 0x000fe20007810000 */
[C---:B------:R-:W-:Y:S02]  /*9620*/  FMUL.FTZ R125, R2.reuse, R125 ;  /* 0x0000007d027d7220 */ /* 0x040fe40000410000 */
[----:B------:R-:W-:Y:S01]  /*9630*/  FMUL.FTZ R128, R2, R128 ;  /* 0x0000008002807220 */ /* 0x000fe20000410000 */
        /* <DEDUP_REMOVED lines=14> */
[----:B------:R-:W-:Y:S01]  /*9720*/  FMUL.FTZ R9, R2, R165 ;  /* 0x000000a502097220 */ /* 0x000fe20000410000 */
[C---:B------:R-:W-:Y:S01]  /*9730*/  FSETP.NEU.FTZ.AND P0, PT, R3.reuse, -INF , PT ;  /* 0xff8000000300780b */ /* 0x040fe20003f1d000 */
[----:B------:R-:W-:Y:S02]  /*9740*/  FADD.FTZ R14, R8, R0 ;  /* 0x00000000080e7221 */ /* 0x000fe40000010000 */
[C---:B------:R-:W-:Y:S01]  /*9750*/  FMUL.FTZ R4, R3.reuse, c[0x0][0x2d0] ;  /* 0x0000b40003047a20 */ /* 0x040fe20000410000 */
[----:B------:R-:W-:Y:S01]  /*9760*/  FSEL R0, R3, RZ, P0 ;  /* 0x000000ff03007208 */ /* 0x000fe20000000000 */
[----:B------:R-:W-:Y:S04]  /*9770*/  FMUL.FTZ R8, R2, R164 ;  /* 0x000000a402087220 */ /* 0x000fe80000410000 */
[----:B------:R-:W-:Y:S01]  /*9780*/  FADD.FTZ R0, -R0, R157 ;  /* 0x0000009d00007221 */ /* 0x000fe20000010100 */
[----:B------:R-:W-:Y:S01]  /*9790*/  FSEL R157, R4, RZ, P0 ;  /* 0x000000ff049d7208 */ /* 0x000fe20000000000 */
[----:B------:R-:W-:Y:S01]  /*97a0*/  FMUL.FTZ R4, R2, R160 ;  /* 0x000000a002047220 */ /* 0x000fe20000410000 */
[----:B------:R-:W-:Y:S01]  /*97b0*/  ISETP.GT.AND P0, PT, R222, R225, PT ;  /* 0x000000e1de00720c */ /* 0x000fe20003f04270 */
[----:B------:R-:W-:Y:S01]  /*97c0*/  FMUL.FTZ R0, R0, c[0x0][0x2d0] ;  /* 0x0000b40000007a20 */ /* 0x000fe20000410000 */
[----:B------:R1:W-:Y:S01]  /*97d0*/  MUFU.EX2 R160, R218 ;  /* 0x000000da00a07308 */ /* 0x0003e20000000800 */
[--C-:B------:R-:W-:Y:S02]  /*97e0*/  FFMA.FTZ R6, R6, c[0x0][0x2d0], -R157.reuse ;  /* 0x0000b40006067a23 */ /* 0x100fe4000001089d */
[--C-:B------:R-:W-:Y:S02]  /*97f0*/  FFMA.FTZ R7, R7, c[0x0][0x2d0], -R157.reuse ;  /* 0x0000b40007077a23 */ /* 0x100fe4000001089d */
[--C-:B------:R-:W-:Y:S02]  /*9800*/  FFMA.FTZ R10, R5, c[0x0][0x2d0], -R157.reuse ;  /* 0x0000b400050a7a23 */ /* 0x100fe4000001089d */
[----:B------:R-:W-:Y:S02]  /*9810*/  FMUL.FTZ R5, R2, R161 ;  /* 0x000000a102057220 */ /* 0x000fe40000410000 */
[--C-:B------:R-:W-:Y:S01]  /*9820*/  FFMA.FTZ R2, R11, c[0x0][0x2d0], -R157.reuse ;  /* 0x0000b4000b027a23 */ /* 0x100fe2000001089d */
[----:B------:R2:W-:Y:S10]  /*9830*/  MUFU.EX2 R141, R6 ;  /* 0x00000006008d7308 */ /* 0x0005f40000000800 */
[----:B------:R-:W3:Y:S01]  /*9840*/  MUFU.EX2 R0, R0 ;  /* 0x0000000000007308 */ /* 0x000ee20000000800 */
[----:B-1----:R-:W-:Y:S04]  /*9850*/  IADD3 R218, R222, -0x1, RZ ;  /* 0xffffffffdeda7810 */ /* 0x002fe80007ffe0ff */
[----:B------:R-:W-:Y:S05]  /*9860*/  MOV R222, R218 ;  /* 0x000000da00de7202 */ /* 0x000fea0000000f00 */
[----:B------:R-:W1:Y:S01]  /*9870*/  MUFU.EX2 R140, R7 ;  /* 0x00000007008c7308 */ /* 0x000e620000000800 */
[----:B--2---:R-:W-:Y:S04]  /*9880*/  FADD.FTZ R6, R18, R14 ;  /* 0x0000000e12067221 */ /* 0x004fe80000010000 */
[----:B------:R-:W-:Y:S05]  /*9890*/  FADD.FTZ R153, R15, R6 ;  /* 0x000000060f997221 */ /* 0x000fea0000010000 */
[----:B------:R2:W-:Y:S01]  /*98a0*/  MUFU.EX2 R152, R10 ;  /* 0x0000000a00987308 */ /* 0x0005e20000000800 */
[C---:B---3--:R-:W-:Y:S02]  /*98b0*/  FMUL.FTZ R14, R0.reuse, R134 ;  /* 0x00000086000e7220 */ /* 0x048fe40000410000 */
[C---:B------:R-:W-:Y:S02]  /*98c0*/  FMUL.FTZ R15, R0.reuse, R135 ;  /* 0x00000087000f7220 */ /* 0x040fe40000410000 */
[----:B------:R-:W3:Y:S01]  /*98d0*/  LDSM.16.MT88.4 R132, [R193] ;  /* 0x00000000c184783b */ /* 0x000ee20000004200 */
[C---:B------:R-:W-:Y:S04]  /*98e0*/  FMUL.FTZ R6, R0.reuse, R162 ;  /* 0x000000a200067220 */ /* 0x040fe80000410000 */
[----:B------:R-:W4:Y:S01]  /*98f0*/  MUFU.EX2 R149, R2 ;  /* 0x0000000200957308 */ /* 0x000f220000000800 */
[C---:B------:R-:W-:Y:S02]  /*9900*/  FMUL.FTZ R11, R0.reuse, R167 ;  /* 0x000000a7000b7220 */ /* 0x040fe40000410000 */
[----:B------:R-:W-:Y:S01]  /*9910*/  FMUL.FTZ R18, R0, R138 ;  /* 0x0000008a00127220 */ /* 0x000fe20000410000 */
[----:B-1----:R-:W-:Y:S01]  /*9920*/  F2FP.BF16.PACK_AB R169, R140, R141 ;  /* 0x0000008d8ca9723e */ /* 0x002fe200000010ff */
[C---:B------:R-:W-:Y:S02]  /*9930*/  FMUL.FTZ R7, R0.reuse, R163 ;  /* 0x000000a300077220 */ /* 0x040fe40000410000 */
[C---:B------:R-:W-:Y:S02]  /*9940*/  FMUL.FTZ R19, R0.reuse, R139 ;  /* 0x0000008b00137220 */ /* 0x040fe40000410000 */
[C---:B------:R-:W-:Y:S01]  /*9950*/  FMUL.FTZ R22, R0.reuse, R142 ;  /* 0x0000008e00167220 */ /* 0x040fe20000410000 */
[----:B------:R-:W-:Y:S01]  /*9960*/  MUFU.EX2 R161, R191 ;  /* 0x000000bf00a17308 */ /* 0x000fe20000000800 */
[C---:B------:R-:W-:Y:S02]  /*9970*/  FMUL.FTZ R23, R0.reuse, R143 ;  /* 0x0000008f00177220 */ /* 0x040fe40000410000 */
[C---:B------:R-:W-:Y:S02]  /*9980*/  FMUL.FTZ R26, R0.reuse, R146 ;  /* 0x00000092001a7220 */ /* 0x040fe40000410000 */
[C---:B--2---:R-:W-:Y:S02]  /*9990*/  FMUL.FTZ R10, R0.reuse, R166 ;  /* 0x000000a6000a7220 */ /* 0x044fe40000410000 */
[C---:B------:R-:W-:Y:S01]  /*99a0*/  FMUL.FTZ R27, R0.reuse, R147 ;  /* 0x00000093001b7220 */ /* 0x040fe20000410000 */
[----:B------:R-:W-:Y:S01]  /*99b0*/  LDSM.16.MT88.4 R164, [R192+0x1800] ;  /* 0x00180000c0a4783b */ /* 0x000fe20000004200 */
[C---:B------:R-:W-:Y:S01]  /*99c0*/  FMUL.FTZ R30, R0.reuse, R150 ;  /* 0x00000096001e7220 */ /* 0x040fe20000410000 */
[----:B------:R-:W-:Y:S01]  /*99d0*/  MUFU.EX2 R146, R185 ;  /* 0x000000b900927308 */ /* 0x000fe20000000800 */
[C---:B------:R-:W-:Y:S02]  /*99e0*/  FMUL.FTZ R31, R0.reuse, R151 ;  /* 0x00000097001f7220 */ /* 0x040fe40000410000 */
[C---:B------:R-:W-:Y:S01]  /*99f0*/  FMUL.FTZ R34, R0.reuse, R154 ;  /* 0x0000009a00227220 */ /* 0x040fe20000410000 */
[----:B----4-:R-:W-:Y:S01]  /*9a00*/  F2FP.BF16.PACK_AB R171, R149, R152 ;  /* 0x0000009895ab723e */ /* 0x010fe200000010ff */
[C---:B------:R-:W-:Y:S02]  /*9a10*/  FMUL.FTZ R35, R0.reuse, R155 ;  /* 0x0000009b00237220 */ /* 0x040fe40000410000 */
[C---:B------:R-:W-:Y:S02]  /*9a20*/  FMUL.FTZ R38, R0.reuse, R38 ;  /* 0x0000002600267220 */ /* 0x040fe40000410000 */
[C---:B------:R-:W-:Y:S01]  /*9a30*/  FMUL.FTZ R39, R0.reuse, R39 ;  /* 0x0000002700277220 */ /* 0x040fe20000410000 */
[----:B------:R-:W1:Y:S01]  /*9a40*/  MUFU.EX2 R147, R184 ;  /* 0x000000b800937308 */ /* 0x000e620000000800 */
[C---:B------:R-:W-:Y:S05]  /*9a50*/  HMMA.16816.F32.BF16 R4, R168.reuse, R172, R4 ;  /* 0x000000aca804723c */ /* 0x040fea0000041804 */
[C---:B------:R-:W-:Y:S02]  /*9a60*/  FMUL.FTZ R42, R0.reuse, R42 ;  /* 0x0000002a002a7220 */ /* 0x040fe40000410000 */
[C---:B------:R-:W-:Y:S01]  /*9a70*/  FMUL.FTZ R43, R0.reuse, R43 ;  /* 0x0000002b002b7220 */ /* 0x040fe20000410000 */
[C---:B------:R-:W-:Y:S01]  /*9a80*/  HMMA.16816.F32.BF16 R8, R168.reuse, R174, R8 ;  /* 0x000000aea808723c */ /* 0x040fe20000041808 */
[----:B------:R-:W-:Y:S03]  /*9a90*/  MUFU.EX2 R184, R190 ;  /* 0x000000be00b87308 */ /* 0x000fe60000000800 */
[C---:B------:R-:W-:Y:S02]  /*9aa0*/  FMUL.FTZ R46, R0.reuse, R46 ;  /* 0x0000002e002e7220 */ /* 0x040fe40000410000 */
[C---:B------:R-:W-:Y:S02]  /*9ab0*/  FMUL.FTZ R47, R0.reuse, R47 ;  /* 0x0000002f002f7220 */ /* 0x040fe40000410000 */
[C---:B---3--:R-:W-:Y:S03]  /*9ac0*/  HMMA.16816.F32.BF16 R12, R168.reuse, R132, R12 ;  /* 0x00000084a80c723c */ /* 0x048fe6000004180c */
[----:B------:R-:W-:Y:S01]  /*9ad0*/  MUFU.EX2 R185, R189 ;  /* 0x000000bd00b97308 */ /* 0x000fe20000000800 */
[C---:B------:R-:W-:Y:S02]  /*9ae0*/  FMUL.FTZ R50, R0.reuse, R50 ;  /* 0x0000003200327220 */ /* 0x040fe40000410000 */
[C---:B------:R-:W-:Y:S01]  /*9af0*/  FMUL.FTZ R51, R0.reuse, R51 ;  /* 0x0000003300337220 */ /* 0x040fe20000410000 */
[----:B-1----:R-:W-:Y:S01]  /*9b00*/  F2FP.BF16.PACK_AB R138, R147, R146 ;  /* 0x00000092938a723e */ /* 0x002fe200000010ff */
        /* <DEDUP_REMOVED lines=37> */
[----:B------:R-:W-:Y:S02]  /*9d60*/  FFMA.FTZ R2, R177, c[0x0][0x2d0], -R157 ;  /* 0x0000b400b1027a23 */ /* 0x000fe4000001089d */
[C---:B------:R-:W-:Y:S02]  /*9d70*/  FMUL.FTZ R118, R0.reuse, R118 ;  /* 0x0000007600767220 */ /* 0x040fe40000410000 */
[----:B------:R2:W-:Y:S01]  /*9d80*/  MUFU.EX2 R144, R2 ;  /* 0x0000000200907308 */ /* 0x0005e20000000800 */
        /* <DEDUP_REMOVED lines=9> */
[----:B------:R-:W1:Y:S03]  /*9e20*/  LDSM.16.MT88.4 R132, [R192+0x2000] ;  /* 0x00200000c084783b */ /* 0x000e660000004200 */
[----:B------:R-:W-:Y:S02]  /*9e30*/  FFMA.FTZ R0, R0, R239, R141 ;  /* 0x000000ef00007223 */ /* 0x000fe4000001008d */
[--C-:B--2---:R-:W-:Y:S02]  /*9e40*/  FFMA.FTZ R2, R176, c[0x0][0x2d0], -R157.reuse ;  /* 0x0000b400b0027a23 */ /* 0x104fe4000001089d */
[----:B------:R-:W-:Y:S02]  /*9e50*/  FADD.FTZ R0, R140, R0 ;  /* 0x000000008c007221 */ /* 0x000fe40000010000 */
[----:B------:R-:W-:Y:S01]  /*9e60*/  LDSM.16.MT88.4 R140, [R193+0x1000] ;  /* 0x00100000c18c783b */ /* 0x000fe20000004200 */
[----:B------:R-:W2:Y:S02]  /*9e70*/  MUFU.EX2 R145, R2 ;  /* 0x0000000200917308 */ /* 0x000ea40000000800 */
[----:B--2---:R-:W-:Y:S01]  /*9e80*/  F2FP.BF16.PACK_AB R137, R145, R144 ;  /* 0x000000909189723e */ /* 0x004fe200000010ff */
[--C-:B------:R-:W-:Y:S07]  /*9e90*/  FFMA.FTZ R2, R178, c[0x0][0x2d0], -R157.reuse ;  /* 0x0000b400b2027a23 */ /* 0x100fee000001089d */
[----:B------:R-:W-:Y:S01]  /*9ea0*/  MUFU.EX2 R178, R224 ;  /* 0x000000e000b27308 */ /* 0x000fe20000000800 */
[C---:B-1----:R-:W-:Y:S08]  /*9eb0*/  HMMA.16816.F32.BF16 R36, R168.reuse, R132, R36 ;  /* 0x00000084a824723c */ /* 0x042ff00000041824 */
[C---:B------:R-:W-:Y:S01]  /*9ec0*/  HMMA.16816.F32.BF16 R40, R168.reuse, R134, R40 ;  /* 0x00000086a828723c */ /* 0x040fe20000041828 */
[----:B------:R-:W1:Y:S01]  /*9ed0*/  LDSM.16.MT88.4 R132, [R193+0x2000] ;  /* 0x00200000c184783b */ /* 0x000e620000004200 */
[----:B------:R2:W-:Y:S02]  /*9ee0*/  MUFU.EX2 R150, R2 ;  /* 0x0000000200967308 */ /* 0x0005e40000000800 */
[--C-:B--2---:R-:W-:Y:S08]  /*9ef0*/  FFMA.FTZ R2, R179, c[0x0][0x2d0], -R157.reuse ;  /* 0x0000b400b3027a23 */ /* 0x104ff0000001089d */
[----:B------:R-:W-:Y:S10]  /*9f00*/  MUFU.EX2 R179, R221 ;  /* 0x000000dd00b37308 */ /* 0x000ff40000000800 */
[----:B------:R-:W2:Y:S01]  /*9f10*/  MUFU.EX2 R151, R2 ;  /* 0x0000000200977308 */ /* 0x000ea20000000800 */
[C---:B-1----:R-:W-:Y:S08]  /*9f20*/  HMMA.16816.F32.BF16 R44, R168.reuse, R132, R44 ;  /* 0x00000084a82c723c */ /* 0x042ff0000004182c */
[C---:B------:R-:W-:Y:S01]  /*9f30*/  HMMA.16816.F32.BF16 R48, R168.reuse, R134, R48 ;  /* 0x00000086a830723c */ /* 0x040fe20000041830 */
[----:B------:R-:W1:Y:S03]  /*9f40*/  LDSM.16.MT88.4 R132, [R196+0x2000] ;  /* 0x00200000c484783b */ /* 0x000e660000004200 */
[----:B--2---:R-:W-:Y:S01]  /*9f50*/  F2FP.BF16.PACK_AB R139, R151, R150 ;  /* 0x00000096978b723e */ /* 0x004fe200000010ff */
[--C-:B------:R-:W-:Y:S02]  /*9f60*/  FFMA.FTZ R2, R180, c[0x0][0x2d0], -R157.reuse ;  /* 0x0000b400b4027a23 */ /* 0x100fe4000001089d */
[----:B------:R-:W-:Y:S10]  /*9f70*/  MUFU.EX2 R180, R220 ;  /* 0x000000dc00b47308 */ /* 0x000ff40000000800 */
[----:B------:R2:W3:Y:S01]  /*9f80*/  MUFU.EX2 R148, R2 ;  /* 0x0000000200947308 */ /* 0x0004e20000000800 */
[C---:B-1----:R-:W-:Y:S08]  /*9f90*/  HMMA.16816.F32.BF16 R52, R168.reuse, R132, R52 ;  /* 0x00000084a834723c */ /* 0x042ff00000041834 */
[C---:B------:R-:W-:Y:S01]  /*9fa0*/  HMMA.16816.F32.BF16 R56, R168.reuse, R134, R56 ;  /* 0x00000086a838723c */ /* 0x040fe20000041838 */
[----:B------:R-:W1:Y:S03]  /*9fb0*/  LDSM.16.MT88.4 R132, [R195+0x2000] ;  /* 0x00200000c384783b */ /* 0x000e660000004200 */
[--C-:B--2---:R-:W-:Y:S02]  /*9fc0*/  FFMA.FTZ R2, R181, c[0x0][0x2d0], -R157.reuse ;  /* 0x0000b400b5027a23 */ /* 0x104fe4000001089d */
[----:B------:R-:W-:Y:S10]  /*9fd0*/  MUFU.EX2 R181, R219 ;  /* 0x000000db00b57308 */ /* 0x000ff40000000800 */
[----:B------:R2:W4:Y:S02]  /*9fe0*/  MUFU.EX2 R177, R2 ;  /* 0x0000000200b17308 */ /* 0x0005240000000800 */
[--C-:B--2---:R-:W-:Y:S01]  /*9ff0*/  FFMA.FTZ R2, R182, c[0x0][0x2d0], -R157.reuse ;  /* 0x0000b400b6027a23 */ /* 0x104fe2000001089d */
[C---:B-1----:R-:W-:Y:S07]  /*a000*/  HMMA.16816.F32.BF16 R60, R168.reuse, R132, R60 ;  /* 0x00000084a83c723c */ /* 0x042fee000004183c */
[----:B------:R1:W2:Y:S01]  /*a010*/  MUFU.EX2 R176, R2 ;  /* 0x0000000200b07308 */ /* 0x0002a20000000800 */
[C---:B------:R-:W-:Y:S01]  /*a020*/  HMMA.16816.F32.BF16 R64, R168.reuse, R134, R64 ;  /* 0x00000086a840723c */ /* 0x040fe20000041840 */
[----:B------:R-:W5:Y:S03]  /*a030*/  LDSM.16.MT88.4 R132, [R192+0x4000] ;  /* 0x00400000c084783b */ /* 0x000f660000004200 */
[----:B-1----:R-:W-:Y:S05]  /*a040*/  FFMA.FTZ R2, R183, c[0x0][0x2d0], -R157 ;  /* 0x0000b400b7027a23 */ /* 0x002fea000001089d */
[----:B------:R1:W-:Y:S01]  /*a050*/  MUFU.EX2 R175, R2 ;  /* 0x0000000200af7308 */ /* 0x0003e20000000800 */
[C---:B-----5:R-:W-:Y:S03]  /*a060*/  HMMA.16816.F32.BF16 R68, R168.reuse, R132, R68 ;  /* 0x00000084a844723c */ /* 0x060fe60000041844 */
[----:B-1----:R-:W-:Y:S05]  /*a070*/  FADD.FTZ R2, R152, R0 ;  /* 0x0000000098027221 */ /* 0x002fea0000010000 */
[C---:B------:R-:W-:Y:S01]  /*a080*/  HMMA.16816.F32.BF16 R72, R168.reuse, R134, R72 ;  /* 0x00000086a848723c */ /* 0x040fe20000041848 */
[----:B------:R-:W1:Y:S03]  /*a090*/  LDSM.16.MT88.4 R132, [R193+0x4000] ;  /* 0x00400000c184783b */ /* 0x000e660000004200 */
[----:B------:R-:W-:Y:S02]  /*a0a0*/  FADD.FTZ R0, R146, R153 ;  /* 0x0000009992007221 */ /* 0x000fe40000010000 */
[----:B------:R-:W-:Y:S02]  /*a0b0*/  FADD.FTZ R2, R149, R2 ;  /* 0x0000000295027221 */ /* 0x000fe40000010000 */
[----:B------:R-:W-:Y:S01]  /*a0c0*/  FADD.FTZ R149, R147, R0 ;  /* 0x0000000093957221 */ /* 0x000fe20000010000 */
[----:B------:R-:W-:Y:S03]  /*a0d0*/  LDSM.16.MT88.4 R152, [R195+0x1800] ;  /* 0x00180000c398783b */ /* 0x000fe60000004200 */
[----:B------:R-:W-:Y:S02]  /*a0e0*/  FADD.FTZ R2, R144, R2 ;  /* 0x0000000290027221 */ /* 0x000fe40000010000 */
[--C-:B------:R-:W-:Y:S04]  /*a0f0*/  FFMA.FTZ R0, R186, c[0x0][0x2d0], -R157.reuse ;  /* 0x0000b400ba007a23 */ /* 0x100fe8000001089d */
[----:B------:R5:W-:Y:S01]  /*a100*/  MUFU.EX2 R173, R0 ;  /* 0x0000000000ad7308 */ /* 0x000be20000000800 */
[C---:B-1----:R-:W-:Y:S03]  /*a110*/  HMMA.16816.F32.BF16 R76, R168.reuse, R132, R76 ;  /* 0x00000084a84c723c */ /* 0x042fe6000004184c */
[--C-:B-----5:R-:W-:Y:S06]  /*a120*/  FFMA.FTZ R0, R187, c[0x0][0x2d0], -R157.reuse ;  /* 0x0000b400bb007a23 */ /* 0x120fec000001089d */
[----:B------:R1:W5:Y:S01]  /*a130*/  MUFU.EX2 R172, R0 ;  /* 0x0000000000ac7308 */ /* 0x0003620000000800 */
[C---:B------:R-:W-:Y:S01]  /*a140*/  HMMA.16816.F32.BF16 R80, R168.reuse, R134, R80 ;  /* 0x00000086a850723c */ /* 0x040fe20000041850 */
[----:B------:R-:W2:Y:S02]  /*a150*/  LDSM.16.MT88.4 R132, [R196+0x4000] ;  /* 0x00400000c484783b */ /* 0x000ea40000004200 */
[--C-:B-1----:R-:W-:Y:S02]  /*a160*/  FFMA.FTZ R0, R188, c[0x0][0x2d0], -R157.reuse ;  /* 0x0000b400bc007a23 */ /* 0x102fe4000001089d */
[----:B------:R-:W-:Y:S04]  /*a170*/  FFMA.FTZ R157, R158, c[0x0][0x2d0], -R157 ;  /* 0x0000b4009e9d7a23 */ /* 0x000fe8000001089d */
[----:B------:R1:W-:Y:S10]  /*a180*/  MUFU.EX2 R158, R0 ;  /* 0x00000000009e7308 */ /* 0x0003f40000000800 */
[----:B------:R-:W3:Y:S01]  /*a190*/  MUFU.EX2 R157, R157 ;  /* 0x0000009d009d7308 */ /* 0x000ee20000000800 */
[C---:B--2---:R-:W-:Y:S08]  /*a1a0*/  HMMA.16816.F32.BF16 R84, R168.reuse, R132, R84 ;  /* 0x00000084a854723c */ /* 0x044ff00000041854 */
[C---:B------:R-:W-:Y:S01]  /*a1b0*/  HMMA.16816.F32.BF16 R88, R168.reuse, R134, R88 ;  /* 0x00000086a858723c */ /* 0x040fe20000041858 */
[----:B------:R-:W2:Y:S03]  /*a1c0*/  LDSM.16.MT88.4 R132, [R195+0x4000] ;  /* 0x00400000c384783b */ /* 0x000ea60000004200 */
[----:B-1----:R-:W-:Y:S02]  /*a1d0*/  FADD.FTZ R0, R145, R2 ;  /* 0x0000000291007221 */ /* 0x002fe40000010000 */
[----:B------:R-:W-:Y:S02]  /*a1e0*/  FADD.FTZ R2, R160, R149 ;  /* 0x00000095a0027221 */ /* 0x000fe40000010000 */
[----:B------:R-:W-:Y:S01]  /*a1f0*/  FADD.FTZ R0, R150, R0 ;  /* 0x0000000096007221 */ /* 0x000fe20000010000 */
[----:B------:R-:W-:Y:S03]  /*a200*/  LDSM.16.MT88.4 R144, [R196+0x1800] ;  /* 0x00180000c490783b */ /* 0x000fe60000004200 */
[----:B------:R-:W-:Y:S02]  /*a210*/  FADD.FTZ R174, R161, R2 ;  /* 0x00000002a1ae7221 */ /* 0x000fe40000010000 */
[----:B------:R-:W-:Y:S04]  /*a220*/  FADD.FTZ R0, R151, R0 ;  /* 0x0000000097007221 */ /* 0x000fe80000010000 */
[----:B---3--:R-:W-:Y:S04]  /*a230*/  FADD.FTZ R0, R148, R0 ;  /* 0x0000000094007221 */ /* 0x008fe80000010000 */
[----:B----4-:R-:W-:Y:S02]  /*a240*/  FADD.FTZ R2, R177, R0 ;  /* 0x00000000b1027221 */ /* 0x010fe40000010000 */
[----:B------:R-:W-:Y:S02]  /*a250*/  FADD.FTZ R0, R184, R174 ;  /* 0x000000aeb8007221 */ /* 0x000fe40000010000 */
[----:B------:R-:W-:Y:S02]  /*a260*/  FADD.FTZ R2, R176, R2 ;  /* 0x00000002b0027221 */ /* 0x000fe40000010000 */
[----:B------:R-:W-:Y:S01]  /*a270*/  FADD.FTZ R0, R185, R0 ;  /* 0x00000000b9007221 */ /* 0x000fe20000010000 */
        /* <DEDUP_REMOVED lines=17> */
[----:B-----5:R-:W-:Y:S02]  /*a390*/  F2FP.BF16.PACK_AB R169, R172, R173 ;  /* 0x000000adaca9723e */ /* 0x020fe400000010ff */
[----:B------:R-:W-:Y:S01]  /*a3a0*/  F2FP.BF16.PACK_AB R171, R157, R158 ;  /* 0x0000009e9dab723e */ /* 0x000fe200000010ff */
        /* <DEDUP_REMOVED lines=48> */
[----:B------:R-:W1:Y:S03]  /*a6b0*/  LDSM.16.MT88.4 R136, [R192+0x1000] ;  /* 0x00100000c088783b */ /* 0x000e660000004200 */
[----:B------:R-:W-:Y:S03]  /*a6c0*/  F2FP.BF16.PACK_AB R133, R177, R148 ;  /* 0x00000094b185723e */ /* 0x000fe600000010ff */
[----:B------:R-:W-:Y:S02]  /*a6d0*/  F2FP.BF16.PACK_AB R134, R185, R184 ;  /* 0x000000b8b986723e */ /* 0x000fe400000010ff */
[C---:B------:R-:W-:Y:S07]  /*a6e0*/  F2FP.BF16.PACK_AB R135, R175.reuse, R176 ;  /* 0x000000b0af87723e */ /* 0x040fee00000010ff */
        /* <DEDUP_REMOVED lines=47> */
[C---:B------:R-:W-:Y:S01]  /*a9e0*/  HMMA.16816.F32.BF16 R160, R168.reuse, R164, R4 ;  /* 0x000000a4a8a0723c */ /* 0x040fe20000041804 */
[----:B------:R-:W2:Y:S07]  /*a9f0*/  LDSM.16.MT88.4 R4, [R192+0x3800] ;  /* 0x00380000c004783b */ /* 0x000eae0000004200 */
[C---:B------:R-:W-:Y:S01]  /*aa00*/  HMMA.16816.F32.BF16 R164, R168.reuse, R166, R8 ;  /* 0x000000a6a8a4723c */ /* 0x040fe20000041808 */
[----:B------:R-:W3:Y:S07]  /*aa10*/  LDSM.16.MT88.4 R8, [R193+0x3800] ;  /* 0x00380000c108783b */ /* 0x000eee0000004200 */
[C---:B-1----:R-:W-:Y:S01]  /*aa20*/  HMMA.16816.F32.BF16 R132, R168.reuse, R136, R12 ;  /* 0x00000088a884723c */ /* 0x042fe2000004180c */
[----:B------:R-:W1:Y:S07]  /*aa30*/  LDSM.16.MT88.4 R12, [R196+0x3800] ;  /* 0x00380000c40c783b */ /* 0x000e6e0000004200 */
[C---:B------:R-:W-:Y:S01]  /*aa40*/  HMMA.16816.F32.BF16 R136, R168.reuse, R138, R16 ;  /* 0x0000008aa888723c */ /* 0x040fe20000041810 */
[----:B------:R-:W4:Y:S07]  /*aa50*/  LDSM.16.MT88.4 R16, [R195+0x3800] ;  /* 0x00380000c310783b */ /* 0x000f2e0000004200 */
[C---:B------:R-:W-:Y:S08]  /*aa60*/  HMMA.16816.F32.BF16 R140, R168.reuse, R144, R20 ;  /* 0x00000090a88c723c */ /* 0x040ff00000041814 */
        /* <DEDUP_REMOVED lines=32> */
[C---:B---3--:R-:W-:Y:S04]  /*ac70*/  HMMA.16816.F32.BF16 R108, R168.reuse, R8, R108 ;  /* 0x00000008a86c723c */ /* 0x048fe8000004186c */
[----:B------:R-:W-:Y:S02]  /*ac80*/  FADD.FTZ R2, R179, R2 ;  /* 0x00000002b3027221 */ /* 0x000fe40000010000 */
[----:B------:R-:W-:Y:S02]  /*ac90*/  FADD.FTZ R0, R172, R0 ;  /* 0x00000000ac007221 */ /* 0x000fe40000010000 */
[C---:B------:R-:W-:Y:S04]  /*aca0*/  HMMA.16816.F32.BF16 R112, R168.reuse, R10, R112 ;  /* 0x0000000aa870723c */ /* 0x040fe80000041870 */
[----:B------:R-:W-:Y:S02]  /*acb0*/  FADD.FTZ R2, R180, R2 ;  /* 0x00000002b4027221 */ /* 0x000fe40000010000 */
[----:B------:R-:W-:Y:S02]  /*acc0*/  FADD.FTZ R0, R158, R0 ;  /* 0x000000009e007221 */ /* 0x000fe40000010000 */
[C---:B-1----:R-:W-:Y:S04]  /*acd0*/  HMMA.16816.F32.BF16 R116, R168.reuse, R12, R116 ;  /* 0x0000000ca874723c */ /* 0x042fe80000041874 */
[----:B------:R-:W-:Y:S01]  /*ace0*/  FADD.FTZ R237, R181, R2 ;  /* 0x00000002b5ed7221 */ /* 0x000fe20000010000 */
[----:B------:R-:W-:Y:S01]  /*acf0*/  MOV R2, R156 ;  /* 0x0000009c00027202 */ /* 0x000fe20000000f00 */
[----:B------:R-:W-:Y:S01]  /*ad00*/  FADD.FTZ R239, R157, R0 ;  /* 0x000000009def7221 */ /* 0x000fe20000010000 */
[-C--:B------:R-:W-:Y:S01]  /*ad10*/  MOV R12, R3.reuse ;  /* 0x00000003000c7202 */ /* 0x080fe20000000f00 */
[C---:B------:R-:W-:Y:S04]  /*ad20*/  HMMA.16816.F32.BF16 R120, R168.reuse, R14, R120 ;  /* 0x0000000ea878723c */ /* 0x040fe80000041878 */
[----:B------:R-:W-:Y:S04]  /*ad30*/  MOV R157, R3 ;  /* 0x00000003009d7202 */ /* 0x000fe80000000f00 */
[C---:B----4-:R-:W-:Y:S08]  /*ad40*/  HMMA.16816.F32.BF16 R124, R168.reuse, R16, R124 ;  /* 0x00000010a87c723c */ /* 0x050ff0000004187c */
[----:B------:R-:W-:Y:S01]  /*ad50*/  HMMA.16816.F32.BF16 R128, R168, R18, R128 ;  /* 0x00000012a880723c */ /* 0x000fe20000041880 */
[----:B------:R-:W-:-:S07]  /*ad60*/  @P0 BRA `(.L_x_1697) ;  /* 0xffffc19000000947 */ /* 0x000fce000383ffff */
.L_x_1688:
        /* <DEDUP_REMOVED lines=21> */
.L_x_1700:
[----:B------:R-:W-:-:S04]  /*aec0*/  MOV R3, c[0x0][0x32c] ;  /* 0x0000cb0000037a02 */ /* 0x000fc80000000f00 */
[----:B------:R-:W-:-:S13]  /*aed0*/  ISETP.NE.AND P0, PT, R3, 0x1, PT ;  /* 0x000000010300780c */ /* 0x000fda0003f05270 */
[----:B------:R-:W-:-:S05]  /*aee0*/  @P0 IMAD.HI.U32 R3, R0, c[0x0][0x330], RZ ;  /* 0x0000cc0000030a27 */ /* 0x000fca00078e00ff */
[----:B------:R-:W-:Y:S02]  /*aef0*/  @P0 SHF.R.U32.HI R0, RZ, c[0x0][0x334], R3 ;  /* 0x0000cd00ff000a19 */ /* 0x000fe40000011603 */
.L_x_1701:
[----:B------:R-:W-:Y:S05]  /*af00*/  BSYNC B0 ;  /* 0x0000000000007941 */ /* 0x000fea0003800000 */
.L_x_1699:
[----:B------:R-:W-:-:S05]  /*af10*/  IMAD R0, R0, c[0x0][0x32c], RZ ;  /* 0x0000cb0000007a24 */ /* 0x000fca00078e02ff */
[----:B------:R-:W-:-:S04]  /*af20*/  IMNMX R2, R2, R0, !PT ;  /* 0x0000000002027217 */ /* 0x000fc80007800200 */
.L_x_1698:
        /* <DEDUP_REMOVED lines=10> */
.L_x_1703:
[----:B------:R-:W-:Y:S01]  /*afd0*/  ISETP.GT.AND P0, PT, R228, R220, PT ;  /* 0x000000dce400720c */ /* 0x000fe20003f04270 */
[----:B------:R-:W-:Y:S04]  /*afe0*/  DEPBAR.LE SB0, 0x0 ;  /* 0x000080000000791a */ /* 0x000fe80000000000 */
[----:B------:R-:W-:Y:S01]  /*aff0*/  WARPSYNC 0xffffffff ;  /* 0xffffffff00007948 */ /* 0x000fe20003800000 */
[----:B------:R-:W-:Y:S07]  /*b000*/  BAR.SYNC.DEFER_BLOCKING 0x0 ;  /* 0x0000000000007b1d */ /* 0x000fee0000010000 */
[----:B------:R-:W-:Y:S01]  /*b010*/  @!P0 SHF.R.S32.HI R0, RZ, 0x1f, R220 ;  /* 0x0000001fff008819 */ /* 0x000fe200000114dc */
[----:B------:R-:W-:Y:S01]  /*b020*/  @!P0 IMAD.WIDE.U32 R4, R220, c[0x0][0x208], RZ ;  /* 0x00008200dc048a25 */ /* 0x000fe200078e00ff */
[----:B------:R-:W-:Y:S02]  /*b030*/  @!P0 IADD3 R10, P1, R232, 0x40, RZ ;  /* 0x00000040e80a8810 */ /* 0x000fe40007f3e0ff */
[----:B------:R-:W-:Y:S01]  /*b040*/  @!P0 MOV R3, c[0x0][0x208] ;  /* 0x0000820000038a02 */ /* 0x000fe20000000f00 */
[----:B------:R-:W-:Y:S01]  /*b050*/  @!P0 IMAD R0, R0, c[0x0][0x208], RZ ;  /* 0x0000820000008a24 */ /* 0x000fe200078e02ff */
[----:B------:R-:W-:Y:S02]  /*b060*/  @!P0 SHF.L.U32 R2, R4, 0x6, RZ ;  /* 0x0000000604028819 */ /* 0x000fe400000006ff */
[----:B------:R-:W-:Y:S01]  /*b070*/  @!P0 IADD3.X R11, RZ, R234, RZ, P1, !PT ;  /* 0x000000eaff0b8210 */ /* 0x000fe20000ffe4ff */
[----:B------:R-:W-:Y:S05]  /*b080*/  @!P0 IMAD R0, R220, c[0x0][0x20c], R0 ;  /* 0x00008300dc008a24 */ /* 0x000fea00078e0200 */
[----:B------:R-:W-:Y:S02]  /*b090*/  @!P0 IADD3 R0, R5, R0, RZ ;  /* 0x0000000005008210 */ /* 0x000fe40007ffe0ff */
[----:B------:R-:W-:Y:S01]  /*b0a0*/  @!P0 MOV R5, c[0x0][0x20c] ;  /* 0x0000830000058a02 */ /* 0x000fe20000000f00 */
[----:B------:R-:W-:Y:S01]  /*b0b0*/  LDSM.16.M88.4 R32, [R198] ;  /* 0x00000000c620783b */ /* 0x000fe20000000200 */
[----:B------:R-:W-:Y:S02]  /*b0c0*/  @!P0 SHF.L.U64.HI R0, R4, 0x6, R0 ;  /* 0x0000000604008819 */ /* 0x000fe40000010200 */
[C---:B------:R-:W-:Y:S04]  /*b0d0*/  @!P0 LEA R4, P1, R3.reuse, R2, 0x5 ;  /* 0x0000000203048211 */ /* 0x040fe800078228ff */
[----:B------:R-:W-:Y:S01]  /*b0e0*/  @!P0 LEA.HI.X R3, R3, R0, R5, 0x5, P1 ;  /* 0x0000000003038211 */ /* 0x000fe200008f2c05 */
[----:B------:R-:W-:Y:S01]  /*b0f0*/  LDSM.16.M88.4 R16, [R159+0x800] ;  /* 0x000800009f10783b */ /* 0x000fe20000000200 */
[----:B------:R-:W-:Y:S04]  /*b100*/  @!P0 IADD3 R5, P1, R2, R232, RZ ;  /* 0x000000e802058210 */ /* 0x000fe80007f3e0ff */
[----:B------:R-:W-:Y:S02]  /*b110*/  @!P0 IADD3.X R7, R0, R234, RZ, P1, !PT ;  /* 0x000000ea00078210 */ /* 0x000fe40000ffe4ff */
[----:B------:R-:W-:Y:S01]  /*b120*/  @!P0 IADD3 R6, P1, R2, R10, RZ ;  /* 0x0000000a02068210 */ /* 0x000fe20007f3e0ff */
[----:B------:R-:W-:Y:S03]  /*b130*/  LDSM.16.M88.4 R24, [R159+0x1000] ;  /* 0x001000009f18783b */ /* 0x000fe60000000200 */
[----:B------:R-:W-:Y:S02]  /*b140*/  @!P0 IADD3.X R8, R0, R11, RZ, P1, !PT ;  /* 0x0000000b00088210 */ /* 0x000fe40000ffe4ff */
[C---:B------:R-:W-:Y:S02]  /*b150*/  @!P0 LEA R30, P1, R5.reuse, c[0x0][0x1f8], 0x1 ;  /* 0x00007e00051e8a11 */ /* 0x040fe400078208ff */
[----:B------:R-:W-:Y:S02]  /*b160*/  LDSM.16.M88.4 R168, [R159+0x1800] ;  /* 0x001800009fa8783b */ /* 0x000fe40000000200 */
[----:B------:R-:W-:Y:S02]  /*b170*/  @!P0 LEA.HI.X R31, R5, c[0x0][0x1fc], R7, 0x1, P1 ;  /* 0x00007f00051f8a11 */ /* 0x000fe400008f0c07 */
[C---:B------:R-:W-:Y:S03]  /*b180*/  @!P0 LEA R28, P1, R6.reuse, c[0x0][0x1f8], 0x1 ;  /* 0x00007e00061c8a11 */ /* 0x040fe600078208ff */
[----:B------:R-:W-:Y:S01]  /*b190*/  LDSM.16.M88.4 R172, [R199] ;  /* 0x00000000c7ac783b */ /* 0x000fe20000000200 */
[----:B------:R-:W-:Y:S02]  /*b1a0*/  @!P0 LEA.HI.X R29, R6, c[0x0][0x1fc], R8, 0x1, P1 ;  /* 0x00007f00061d8a11 */ /* 0x000fe400008f0c08 */
[----:B------:R-:W-:Y:S04]  /*b1b0*/  @!P0 IADD3 R6, P1, R232, 0x80, RZ ;  /* 0x00000080e8068810 */ /* 0x000fe80007f3e0ff */
[----:B------:R-:W-:Y:S01]  /*b1c0*/  @!P0 IADD3.X R8, RZ, R234, RZ, P1, !PT ;  /* 0x000000eaff088210 */ /* 0x000fe20000ffe4ff */
[----:B------:R-:W-:Y:S01]  /*b1d0*/  LDSM.16.M88.4 R176, [R202] ;  /* 0x00000000cab0783b */ /* 0x000fe20000000200 */
[----:B------:R-:W-:Y:S04]  /*b1e0*/  @!P0 IADD3 R5, P1, R2, R6, RZ ;  /* 0x0000000602058210 */ /* 0x000fe80007f3e0ff */
[----:B------:R-:W-:Y:S02]  /*b1f0*/  @!P0 IADD3.X R7, R0, R8, RZ, P1, !PT ;  /* 0x0000000800078210 */ /* 0x000fe40000ffe4ff */
[C---:B------:R-:W-:Y:S01]  /*b200*/  @!P0 LEA R14, P1, R5.reuse, c[0x0][0x1f8], 0x1 ;  /* 0x00007e00050e8a11 */ /* 0x040fe200078208ff */
[----:B------:R-:W-:Y:S03]  /*b210*/  LDSM.16.M88.4 R180, [R217] ;  /* 0x00000000d9b4783b */ /* 0x000fe60000000200 */
[----:B------:R-:W-:Y:S02]  /*b220*/  @!P0 LEA.HI.X R15, R5, c[0x0][0x1fc], R7, 0x1, P1 ;  /* 0x00007f00050f8a11 */ /* 0x000fe400008f0c07 */
[----:B------:R-:W-:Y:S02]  /*b230*/  @!P0 IADD3 R7, P1, R232, 0xc0, RZ ;  /* 0x000000c0e8078810 */ /* 0x000fe40007f3e0ff */
[----:B------:R-:W-:Y:S02]  /*b240*/  LDSM.16.M88.4 R184, [R216] ;  /* 0x00000000d8b8783b */ /* 0x000fe40000000200 */
[----:B------:R-:W-:Y:S02]  /*b250*/  @!P0 IADD3.X R9, RZ, R234, RZ, P1, !PT ;  /* 0x000000eaff098210 */ /* 0x000fe40000ffe4ff */
[----:B------:R-:W-:Y:S03]  /*b260*/  @!P0 IADD3 R2, P1, R2, R7, RZ ;  /* 0x0000000702028210 */ /* 0x000fe60007f3e0ff */
[----:B------:R-:W-:Y:S01]  /*b270*/  LDSM.16.M88.4 R188, [R215] ;  /* 0x00000000d7bc783b */ /* 0x000fe20000000200 */
[----:B------:R-:W-:Y:S02]  /*b280*/  @!P0 IADD3.X R0, R0, R9, RZ, P1, !PT ;  /* 0x0000000900008210 */ /* 0x000fe40000ffe4ff */
[C---:B------:R-:W-:Y:S04]  /*b290*/  @!P0 LEA R22, P1, R2.reuse, c[0x0][0x1f8], 0x1 ;  /* 0x00007e0002168a11 */ /* 0x040fe800078208ff */
[----:B------:R-:W-:Y:S02]  /*b2a0*/  @!P0 LEA.HI.X R23, R2, c[0x0][0x1fc], R0, 0x1, P1 ;  /* 0x00007f0002178a11 */ /* 0x000fe400008f0c00 */
[C---:B------:R-:W-:Y:S04]  /*b2b0*/  @!P0 IADD3 R2, P1, R4.reuse, R10, RZ ;  /* 0x0000000a04028210 */ /* 0x040fe80007f3e0ff */
[C---:B------:R-:W-:Y:S02]  /*b2c0*/  @!P0 IADD3.X R11, R3.reuse, R11, RZ, P1, !PT ;  /* 0x0000000b030b8210 */ /* 0x040fe40000ffe4ff */
[C---:B------:R-:W-:Y:S04]  /*b2d0*/  @!P0 IADD3 R5, P1, R4.reuse, R6, RZ ;  /* 0x0000000604058210 */ /* 0x040fe80007f3e0ff */
[C---:B------:R-:W-:Y:S02]  /*b2e0*/  @!P0 IADD3.X R8, R3.reuse, R8, RZ, P1, !PT ;  /* 0x0000000803088210 */ /* 0x040fe40000ffe4ff */
[C---:B------:R-:W-:Y:S04]  /*b2f0*/  @!P0 IADD3 R6, P1, R4.reuse, R7, RZ ;  /* 0x0000000704068210 */ /* 0x040fe80007f3e0ff */
[C---:B------:R-:W-:Y:S02]  /*b300*/  @!P0 IADD3.X R7, R3.reuse, R9, RZ, P1, !PT ;  /* 0x0000000903078210 */ /* 0x040fe40000ffe4ff */
[----:B------:R-:W-:Y:S04]  /*b310*/  @!P0 IADD3 R0, P1, R4, R232, RZ ;  /* 0x000000e804008210 */ /* 0x000fe80007f3e0ff */
[----:B------:R-:W-:Y:S02]  /*b320*/  @!P0 IADD3.X R3, R3, R234, RZ, P1, !PT ;  /* 0x000000ea03038210 */ /* 0x000fe40000ffe4ff */
[C---:B------:R-:W-:Y:S04]  /*b330*/  @!P0 LEA R12, P1, R0.reuse, c[0x0][0x1f8], 0x1 ;  /* 0x00007e00000c8a11 */ /* 0x040fe800078208ff */
[----:B------:R-:W-:Y:S02]  /*b340*/  @!P0 LEA.HI.X R13, R0, c[0x0][0x1fc], R3, 0x1, P1 ;  /* 0x00007f00000d8a11 */ /* 0x000fe400008f0c03 */
[C---:B------:R-:W-:Y:S04]  /*b350*/  @!P0 LEA R20, P1, R2.reuse, c[0x0][0x1f8], 0x1 ;  /* 0x00007e0002148a11 */ /* 0x040fe800078208ff */
[----:B------:R-:W-:Y:S02]  /*b360*/  @!P0 LEA.HI.X R21, R2, c[0x0][0x1fc], R11, 0x1, P1 ;  /* 0x00007f0002158a11 */ /* 0x000fe400008f0c0b */
[C---:B------:R-:W-:Y:S04]  /*b370*/  @!P0 LEA R2, P1, R5.reuse, c[0x0][0x1f8], 0x1 ;  /* 0x00007e0005028a11 */ /* 0x040fe800078208ff */
[----:B------:R-:W-:Y:S02]  /*b380*/  @!P0 LEA.HI.X R3, R5, c[0x0][0x1fc], R8, 0x1, P1 ;  /* 0x00007f0005038a11 */ /* 0x000fe400008f0c08 */
[----:B------:R-:W1:Y:S01]  /*b390*/  LDSM.16.M88.4 R8, [R159] ;  /* 0x000000009f08783b */ /* 0x000e620000000200 */
[C---:B------:R-:W-:Y:S04]  /*b3a0*/  @!P0 LEA R218, P1, R6.reuse, c[0x0][0x1f8], 0x1 ;  /* 0x00007e0006da8a11 */ /* 0x040fe800078208ff */
[----:B------:R-:W-:Y:S02]  /*b3b0*/  @!P0 LEA.HI.X R219, R6, c[0x0][0x1fc], R7, 0x1, P1 ;  /* 0x00007f0006db8a11 */ /* 0x000fe400008f0c07 */
[----:B------:R-:W-:Y:S01]  /*b3c0*/  @!PT LDS RZ, [RZ] ;  /* 0x00000000fffff984 */ /* 0x000fe20000000800 */
[----:B------:R-:W-:Y:S01]  /*b3d0*/  @!PT LDS RZ, [RZ] ;  /* 0x00000000fffff984 */ /* 0x000fe20000000800 */
[----:B------:R-:W-:Y:S01]  /*b3e0*/  @!PT LDS RZ, [RZ] ;  /* 0x00000000fffff984 */ /* 0x000fe20000000800 */
[----:B------:R2:W-:Y:S07]  /*b3f0*/  @!P0 LDGSTS.E.BYPASS.LTC128B.128 [R223+0x100], [R30.64], !P5 ;  /* 0x001000001edf8fae */ /* 0x0005ee000e901d46 */
[----:B------:R2:W-:Y:S07]  /*b400*/  @!P0 LDGSTS.E.BYPASS.LTC128B.128 [R223+0x2100], [R28.64], !P4 ;  /* 0x021000001cdf8fae */ /* 0x0005ee000e101d46 */
[----:B------:R3:W-:Y:S07]  /*b410*/  @!P0 LDGSTS.E.BYPASS.LTC128B.128 [R223+0x4100], [R14.64], !P3 ;  /* 0x041000000edf8fae */ /* 0x0007ee000d901d46 */
[----:B------:R4:W-:Y:S07]  /*b420*/  @!P0 LDGSTS.E.BYPASS.LTC128B.128 [R223+0x6100], [R22.64], !P2 ;  /* 0x0610000016df8fae */ /* 0x0009ee000d101d46 */
[----:B------:R3:W-:Y:S01]  /*b430*/  @!P0 LDGSTS.E.BYPASS.LTC128B.128 [R223+0x1100], [R12.64], !P5 ;  /* 0x011000000cdf8fae */ /* 0x0007e2000e901d46 */
[C---:B-1----:R-:W-:Y:S06]  /*b440*/  HMMA.16816.F32.BF16 R4, R32.reuse, R8, RZ ;  /* 0x000000082004723c */ /* 0x042fec00000418ff */
[----:B------:R4:W-:Y:S02]  /*b450*/  @!P0 LDGSTS.E.BYPASS.LTC128B.128 [R223+0x3100], [R20.64], !P4 ;  /* 0x0310000014df8fae */ /* 0x0009e4000e101d46 */
[C---:B------:R-:W-:Y:S05]  /*b460*/  HMMA.16816.F32.BF16 R8, R32.reuse, R10, RZ ;  /* 0x0000000a2008723c */ /* 0x040fea00000418ff */
[----:B------:R1:W-:Y:S07]  /*b470*/  @!P0 LDGSTS.E.BYPASS.LTC128B.128 [R223+0x5100], [R2.64], !P3 ;  /* 0x0510000002df8fae */ /* 0x0003ee000d901d46 */
[----:B------:R5:W-:Y:S01]  /*b480*/  @!P0 LDGSTS.E.BYPASS.LTC128B.128 [R223+0x7100], [R218.64], !P2 ;  /* 0x07100000dadf8fae */ /* 0x000be2000d101d46 */
[C---:B------:R-:W-:Y:S01]  /*b490*/  ISETP.GT.AND P0, PT, R220.reuse, R228, PT ;  /* 0x000000e4dc00720c */ /* 0x040fe20003f04270 */
[C---:B---3--:R-:W-:Y:S05]  /*b4a0*/  HMMA.16816.F32.BF16 R12, R32.reuse, R16, RZ ;  /* 0x00000010200c723c */ /* 0x048fea00000418ff */
[----:B------:R-:W0:Y:S03]  /*b4b0*/  LDGDEPBAR ;  /* 0x00000000000079af */ /* 0x000e260000000000 */
[C---:B------:R-:W-:Y:S08]  /*b4c0*/  HMMA.16816.F32.BF16 R16, R32.reuse, R18, RZ ;  /* 0x000000122010723c */ /* 0x040ff000000418ff */
[C---:B----4-:R-:W-:Y:S01]  /*b4d0*/  HMMA.16816.F32.BF16 R20, R32.reuse, R24, RZ ;  /* 0x000000182014723c */ /* 0x050fe200000418ff */
[----:B-----5:R-:W-:Y:S07]  /*b4e0*/  IADD3 R218, R220, -0x1, RZ ;  /* 0xffffffffdcda7810 */ /* 0x020fee0007ffe0ff */
[C---:B------:R-:W-:Y:S01]  /*b4f0*/  HMMA.16816.F32.BF16 R24, R32.reuse, R26, RZ ;  /* 0x0000001a2018723c */ /* 0x040fe200000418ff */
[----:B------:R-:W-:Y:S03]  /*b500*/  @P0 SHF.R.S32.HI R0, RZ, 0x1f, R218 ;  /* 0x0000001fff000819 */ /* 0x000fe600000114da */
[----:B-1----:R-:W-:Y:S04]  /*b510*/  @P0 IMAD.WIDE.U32 R2, R218, c[0x0][0x1e0], RZ ;  /* 0x00007800da020a25 */ /* 0x002fe800078e00ff */
[C---:B--2---:R-:W-:Y:S01]  /*b520*/  HMMA.16816.F32.BF16 R28, R32.reuse, R168, RZ ;  /* 0x000000a8201c723c */ /* 0x044fe200000418ff */
[----:B------:R-:W-:Y:S03]  /*b530*/  @P0 SHF.L.U32 R156, R2, 0x6, RZ ;  /* 0x00000006029c0819 */ /* 0x000fe600000006ff */
[----:B------:R-:W-:Y:S04]  /*b540*/  @P0 IMAD R0, R0, c[0x0][0x1e0], RZ ;  /* 0x0000780000000a24 */ /* 0x000fe800078e02ff */
[----:B------:R-:W-:Y:S01]  /*b550*/  HMMA.16816.F32.BF16 R32, R32, R170, RZ ;  /* 0x000000aa2020723c */ /* 0x000fe200000418ff */
[----:B------:R-:W-:Y:S03]  /*b560*/  LDSM.16.M88.4 R168, [R201] ;  /* 0x00000000c9a8783b */ /* 0x000fe60000000200 */
[----:B------:R-:W-:Y:S04]  /*b570*/  @P0 IMAD R0, R218, c[0x0][0x1e4], R0 ;  /* 0x00007900da000a24 */ /* 0x000fe800078e0200 */
[C---:B------:R-:W-:Y:S05]  /*b580*/  HMMA.16816.F32.BF16 R4, R172.reuse, R176, R4 ;  /* 0x000000b0ac04723c */ /* 0x040fea0000041804 */
[----:B------:R-:W-:Y:S02]  /*b590*/  @P0 IADD3 R0, R3, R0, RZ ;  /* 0x0000000003000210 */ /* 0x000fe40007ffe0ff */
[----:B------:R-:W-:Y:S01]  /*b5a0*/  @P0 MOV R3, c[0x0][0x1e4] ;  /* 0x0000790000030a02 */ /* 0x000fe20000000f00 */
[C---:B------:R-:W-:Y:S04]  /*b5b0*/  HMMA.16816.F32.BF16 R8, R172.reuse, R178, R8 ;  /* 0x000000b2ac08723c */ /* 0x040fe80000041808 */
[----:B------:R-:W-:Y:S02]  /*b5c0*/  @P0 SHF.L.U64.HI R176, R2, 0x6, R0 ;  /* 0x0000000602b00819 */ /* 0x000fe40000010200 */
[----:B------:R-:W-:Y:S02]  /*b5d0*/  @P0 IADD3 R0, P1, R156, R230, RZ ;  /* 0x000000e69c000210 */ /* 0x000fe40007f3e0ff */
[C---:B------:R-:W-:Y:S04]  /*b5e0*/  HMMA.16816.F32.BF16 R12, R172.reuse, R180, R12 ;  /* 0x000000b4ac0c723c */ /* 0x040fe8000004180c */
[-C--:B------:R-:W-:Y:S02]  /*b5f0*/  @P0 IADD3.X R2, R176, R229.reuse, RZ, P1, !PT ;  /* 0x000000e5b0020210 */ /* 0x080fe40000ffe4ff */
[C---:B------:R-:W-:Y:S02]  /*b600*/  @P0 LEA R226, P1, R0.reuse, c[0x0][0x1c8], 0x1 ;  /* 0x0000720000e20a11 */ /* 0x040fe400078208ff */
[C---:B------:R-:W-:Y:S04]  /*b610*/  HMMA.16816.F32.BF16 R16, R172.reuse, R182, R16 ;  /* 0x000000b6ac10723c */ /* 0x040fe80000041810 */
[----:B------:R-:W-:Y:S02]  /*b620*/  @P0 LEA.HI.X R227, R0, c[0x0][0x1cc], R2, 0x1, P1 ;  /* 0x0000730000e30a11 */ /* 0x000fe400008f0c02 */
[----:B------:R-:W-:Y:S02]  /*b630*/  @P0 IADD3 R180, P1, R230, 0x40, RZ ;  /* 0x00000040e6b40810 */ /* 0x000fe40007f3e0ff */
[C---:B------:R-:W-:Y:S04]  /*b640*/  HMMA.16816.F32.BF16 R20, R172.reuse, R184, R20 ;  /* 0x000000b8ac14723c */ /* 0x040fe80000041814 */
[----:B------:R-:W-:Y:S02]  /*b650*/  @P0 IADD3.X R181, RZ, R229, RZ, P1, !PT ;  /* 0x000000e5ffb50210 */ /* 0x000fe40000ffe4ff */
[----:B------:R-:W-:Y:S02]  /*b660*/  @P0 IADD3 R0, P1, R156, R180, RZ ;  /* 0x000000b49c000210 */ /* 0x000fe40007f3e0ff */
[C---:B------:R-:W-:Y:S04]  /*b670*/  HMMA.16816.F32.BF16 R24, R172.reuse, R186, R24 ;  /* 0x000000baac18723c */ /* 0x040fe80000041818 */
[----:B------:R-:W-:Y:S02]  /*b680*/  @P0 IADD3.X R2, R176, R181, RZ, P1, !PT ;  /* 0x000000b5b0020210 */ /* 0x000fe40000ffe4ff */
[C---:B------:R-:W-:Y:S02]  /*b690*/  @P0 LEA R224, P1, R0.reuse, c[0x0][0x1c8], 0x1 ;  /* 0x0000720000e00a11 */ /* 0x040fe400078208ff */
[C---:B------:R-:W-:Y:S04]  /*b6a0*/  HMMA.16816.F32.BF16 R28, R172.reuse, R188, R28 ;  /* 0x000000bcac1c723c */ /* 0x040fe8000004181c */
[----:B------:R-:W-:Y:S02]  /*b6b0*/  @P0 LEA.HI.X R225, R0, c[0x0][0x1cc], R2, 0x1, P1 ;  /* 0x0000730000e10a11 */ /* 0x000fe400008f0c02 */
[----:B------:R-:W-:Y:S02]  /*b6c0*/  @P0 IADD3 R178, P1, R230, 0x80, RZ ;  /* 0x00000080e6b20810 */ /* 0x000fe40007f3e0ff */
[----:B------:R-:W-:Y:S01]  /*b6d0*/  HMMA.16816.F32.BF16 R32, R172, R190, R32 ;  /* 0x000000beac20723c */ /* 0x000fe20000041820 */
[----:B------:R-:W1:Y:S03]  /*b6e0*/  LDSM.16.M88.4 R172, [R197] ;  /* 0x00000000c5ac783b */ /* 0x000e660000000200 */
[----:B------:R-:W-:Y:S02]  /*b6f0*/  @P0 IADD3.X R179, RZ, R229, RZ, P1, !PT ;  /* 0x000000e5ffb30210 */ /* 0x000fe40000ffe4ff */
[----:B------:R-:W-:Y:S06]  /*b700*/  @P0 IADD3 R0, P1, R156, R178, RZ ;  /* 0x000000b29c000210 */ /* 0x000fec0007f3e0ff */
[----:B------:R-:W-:Y:S02]  /*b710*/  @P0 IADD3.X R2, R176, R179, RZ, P1, !PT ;  /* 0x000000b3b0020210 */ /* 0x000fe40000ffe4ff */
[C---:B------:R-:W-:Y:S04]  /*b720*/  @P0 LEA R184, P1, R0.reuse, c[0x0][0x1c8], 0x1 ;  /* 0x0000720000b80a11 */ /* 0x040fe800078208ff */
[----:B------:R-:W-:Y:S02]  /*b730*/  @P0 LEA.HI.X R185, R0, c[0x0][0x1cc], R2, 0x1, P1 ;  /* 0x0000730000b90a11 */ /* 0x000fe400008f0c02 */
[----:B------:R-:W-:Y:S04]  /*b740*/  @P0 MOV R0, c[0x0][0x1e0] ;  /* 0x0000780000000a02 */ /* 0x000fe80000000f00 */
[C---:B------:R-:W-:Y:S04]  /*b750*/  @P0 LEA R2, P1, R0.reuse, R156, 0x5 ;  /* 0x0000009c00020211 */ /* 0x040fe800078228ff */
[----:B------:R-:W-:Y:S02]  /*b760*/  @P0 LEA.HI.X R0, R0, R176, R3, 0x5, P1 ;  /* 0x000000b000000211 */ /* 0x000fe400008f2c03 */
[----:B------:R-:W-:Y:S01]  /*b770*/  @P0 IADD3 R3, P1, R230, 0xc0, RZ ;  /* 0x000000c0e6030810 */ /* 0x000fe20007f3e0ff */
        /* <DEDUP_REMOVED lines=11> */
[----:B------:R-:W-:Y:S07]  /*b830*/  LDSM.16.M88.4 R168, [R200] ;  /* 0x00000000c8a8783b */ /* 0x000fee0000000200 */
[----:B------:R-:W1:Y:S02]  /*b840*/  LDSM.16.M88.4 R172, [R194] ;  /* 0x00000000c2ac783b */ /* 0x000e640000000200 */
        /* <DEDUP_REMOVED lines=11> */
[----:B------:R-:W-:Y:S07]  /*b900*/  LDSM.16.M88.4 R168, [R198+0x4000] ;  /* 0x00400000c6a8783b */ /* 0x000fee0000000200 */
[----:B------:R-:W1:Y:S02]  /*b910*/  LDSM.16.M88.4 R172, [R159+0x2000] ;  /* 0x002000009fac783b */ /* 0x000e640000000200 */
        /* <DEDUP_REMOVED lines=12> */
[----:B------:R-:W1:Y:S02]  /*b9e0*/  LDSM.16.M88.4 R172, [R214] ;  /* 0x00000000d6ac783b */ /* 0x000e640000000200 */
        /* <DEDUP_REMOVED lines=138> */
[----:B------:R-:W1:Y:S01]  /*c290*/  LDSM.16.M88.4 R172, [R194+0x7800] ;  /* 0x00780000c2ac783b */ /* 0x000e620000000200 */
[----:B------:R-:W-:Y:S06]  /*c2a0*/  DEPBAR.LE SB0, 0x0 ;  /* 0x000080000000791a */ /* 0x000fec0000000000 */
[----:B------:R-:W-:Y:S07]  /*c2b0*/  BAR.SYNC.DEFER_BLOCKING 0x0 ;  /* 0x0000000000007b1d */ /* 0x000fee0000010000 */
[----:B------:R-:W-:Y:S01]  /*c2c0*/  @!PT LDS RZ, [RZ] ;  /* 0x00000000fffff984 */ /* 0x000fe20000000800 */
[----:B------:R-:W-:Y:S01]  /*c2d0*/  @!PT LDS RZ, [RZ] ;  /* 0x00000000fffff984 */ /* 0x000fe20000000800 */
[----:B------:R-:W-:Y:S01]  /*c2e0*/  @!PT LDS RZ, [RZ] ;  /* 0x00000000fffff984 */ /* 0x000fe20000000800 */
[----:B------:R2:W-:Y:S07]  /*c2f0*/  @P0 LDGSTS.E.BYPASS.LTC128B.128 [R223+0x8100], [R226.64], !P5 ;  /* 0x08100000e2df0fae */ /* 0x0005ee000e901d46 */
[----:B------:R2:W-:Y:S01]  /*c300*/  @P0 LDGSTS.E.BYPASS.LTC128B.128 [R223+0xa100], [R224.64], !P4 ;  /* 0x0a100000e0df0fae */ /* 0x0005e2000e101d46 */
[C---:B-1----:R-:W-:Y:S06]  /*c310*/  HMMA.16816.F32.BF16 R28, R168.reuse, R172, R28 ;  /* 0x000000aca81c723c */ /* 0x042fec000004181c */
[----:B------:R1:W-:Y:S02]  /*c320*/  @P0 LDGSTS.E.BYPASS.LTC128B.128 [R223+0xc100], [R184.64], !P3 ;  /* 0x0c100000b8df0fae */ /* 0x0003e4000d901d46 */
[----:B------:R-:W-:Y:S07]  /*c330*/  HMMA.16816.F32.BF16 R32, R168, R174, R32 ;  /* 0x000000aea820723c */ /* 0x000fee0000041820 */
[----:B------:R-:W-:Y:S02]  /*c340*/  @P0 IADD3.X R168, RZ, R229, RZ, P1, !PT ;  /* 0x000000e5ffa80210 */ /* 0x000fe40000ffe4ff */
[----:B------:R-:W-:Y:S04]  /*c350*/  @P0 IADD3 R156, P1, R156, R3, RZ ;  /* 0x000000039c9c0210 */ /* 0x000fe80007f3e0ff */
[----:B------:R-:W-:Y:S02]  /*c360*/  @P0 IADD3.X R169, R176, R168, RZ, P1, !PT ;  /* 0x000000a8b0a90210 */ /* 0x000fe40000ffe4ff */
[C---:B------:R-:W-:Y:S04]  /*c370*/  @P0 LEA R176, P1, R156.reuse, c[0x0][0x1c8], 0x1 ;  /* 0x000072009cb00a11 */ /* 0x040fe800078208ff */
[----:B------:R-:W-:Y:S02]  /*c380*/  @P0 LEA.HI.X R177, R156, c[0x0][0x1cc], R169, 0x1, P1 ;  /* 0x000073009cb10a11 */ /* 0x000fe400008f0ca9 */
[----:B------:R-:W-:Y:S03]  /*c390*/  @P0 IADD3 R156, P1, R2, R180, RZ ;  /* 0x000000b4029c0210 */ /* 0x000fe60007f3e0ff */
[----:B------:R3:W-:Y:S01]  /*c3a0*/  @P0 LDGSTS.E.BYPASS.LTC128B.128 [R223+0xe100], [R176.64], !P2 ;  /* 0x0e100000b0df0fae */ /* 0x0007e2000d101d46 */
[----:B------:R-:W-:Y:S02]  /*c3b0*/  @P0 IADD3.X R170, R0, R181, RZ, P1, !PT ;  /* 0x000000b500aa0210 */ /* 0x000fe40000ffe4ff */
[----:B------:R-:W-:Y:S04]  /*c3c0*/  @P0 IADD3 R169, P1, R2, R178, RZ ;  /* 0x000000b202a90210 */ /* 0x000fe80007f3e0ff */
[----:B------:R-:W-:Y:S02]  /*c3d0*/  @P0 IADD3.X R171, R0, R179, RZ, P1, !PT ;  /* 0x000000b300ab0210 */ /* 0x000fe40000ffe4ff */
[----:B------:R-:W-:Y:S04]  /*c3e0*/  @P0 IADD3 R3, P1, R2, R3, RZ ;  /* 0x0000000302030210 */ /* 0x000fe80007f3e0ff */
[----:B------:R-:W-:Y:S02]  /*c3f0*/  @P0 IADD3.X R178, R0, R168, RZ, P1, !PT ;  /* 0x000000a800b20210 */ /* 0x000fe40000ffe4ff */
[----:B------:R-:W-:Y:S04]  /*c400*/  @P0 IADD3 R2, P1, R2, R230, RZ ;  /* 0x000000e602020210 */ /* 0x000fe80007f3e0ff */
[----:B------:R-:W-:Y:S02]  /*c410*/  @P0 IADD3.X R0, R0, R229, RZ, P1, !PT ;  /* 0x000000e500000210 */ /* 0x000fe40000ffe4ff */
[C---:B------:R-:W-:Y:S04]  /*c420*/  @P0 LEA R174, P1, R2.reuse, c[0x0][0x1c8], 0x1 ;  /* 0x0000720002ae0a11 */ /* 0x040fe800078208ff */
[----:B------:R-:W-:Y:S02]  /*c430*/  @P0 LEA.HI.X R175, R2, c[0x0][0x1cc], R0, 0x1, P1 ;  /* 0x0000730002af0a11 */ /* 0x000fe400008f0c00 */
[----:B------:R-:W-:Y:S02]  /*c440*/  FMNMX.FTZ R0, R4, R157, !PT ;  /* 0x0000009d04007209 */ /* 0x000fe40007810000 */
[----:B------:R-:W-:Y:S01]  /*c450*/  FMNMX.FTZ R2, R6, R158, !PT ;  /* 0x0000009e06027209 */ /* 0x000fe20007810000 */
[----:B------:R4:W-:Y:S01]  /*c460*/  @P0 LDGSTS.E.BYPASS.LTC128B.128 [R223+0x9100], [R174.64], !P5 ;  /* 0x09100000aedf0fae */ /* 0x0009e2000e901d46 */
        /* <DEDUP_REMOVED lines=17> */
[----:B------:R-:W-:Y:S02]  /*c580*/  @P0 LEA R172, P1, R156, c[0x0][0x1c8], 0x1 ;  /* 0x000072009cac0a11 */ /* 0x000fe400078208ff */
[----:B------:R-:W-:Y:S02]  /*c590*/  FMNMX.FTZ R0, R24, R0, !PT ;  /* 0x0000000018007209 */ /* 0x000fe40007810000 */
[----:B------:R-:W-:Y:S02]  /*c5a0*/  FMNMX.FTZ R2, R23, R2, !PT ;  /* 0x0000000217027209 */ /* 0x000fe40007810000 */
[----:B------:R-:W-:Y:S02]  /*c5b0*/  FMNMX.FTZ R0, R25, R0, !PT ;  /* 0x0000000019007209 */ /* 0x000fe40007810000 */
[----:B------:R-:W-:Y:S02]  /*c5c0*/  @P0 LEA.HI.X R173, R156, c[0x0][0x1cc], R170, 0x1, P1 ;  /* 0x000073009cad0a11 */ /* 0x000fe400008f0caa */
[C---:B------:R-:W-:Y:S02]  /*c5d0*/  @P0 LEA R170, P1, R169.reuse, c[0x0][0x1c8], 0x1 ;  /* 0x00007200a9aa0a11 */ /* 0x040fe400078208ff */
[----:B------:R-:W-:Y:S01]  /*c5e0*/  FMNMX.FTZ R0, R28, R0, !PT ;  /* 0x000000001c007209 */ /* 0x000fe20007810000 */
[----:B------:R4:W-:Y:S01]  /*c5f0*/  @P0 LDGSTS.E.BYPASS.LTC128B.128 [R223+0xb100], [R172.64], !P4 ;  /* 0x0b100000acdf0fae */ /* 0x0009e2000e101d46 */
[----:B------:R-:W-:Y:S02]  /*c600*/  FMNMX.FTZ R2, R26, R2, !PT ;  /* 0x000000021a027209 */ /* 0x000fe40007810000 */
[----:B------:R-:W-:Y:S02]  /*c610*/  @P0 LEA.HI.X R171, R169, c[0x0][0x1cc], R171, 0x1, P1 ;  /* 0x00007300a9ab0a11 */ /* 0x000fe400008f0cab */
[----:B------:R-:W-:Y:S02]  /*c620*/  @P0 LEA R168, P1, R3, c[0x0][0x1c8], 0x1 ;  /* 0x0000720003a80a11 */ /* 0x000fe400078208ff */
[----:B------:R-:W-:Y:S01]  /*c630*/  FMNMX.FTZ R0, R29, R0, !PT ;  /* 0x000000001d007209 */ /* 0x000fe20007810000 */
[----:B------:R5:W-:Y:S01]  /*c640*/  @P0 LDGSTS.E.BYPASS.LTC128B.128 [R223+0xd100], [R170.64], !P3 ;  /* 0x0d100000aadf0fae */ /* 0x000be2000d901d46 */
[----:B------:R-:W-:Y:S02]  /*c650*/  FMNMX.FTZ R2, R27, R2, !PT ;  /* 0x000000021b027209 */ /* 0x000fe40007810000 */
[----:B------:R-:W-:Y:S02]  /*c660*/  @P0 LEA.HI.X R169, R3, c[0x0][0x1cc], R178, 0x1, P1 ;  /* 0x0000730003a90a11 */ /* 0x000fe400008f0cb2 */
[----:B------:R-:W-:Y:S02]  /*c670*/  FMNMX.FTZ R3, R32, R0, !PT ;  /* 0x0000000020037209 */ /* 0x000fe40007810000 */
[----:B------:R-:W-:Y:S01]  /*c680*/  FMNMX.FTZ R2, R30, R2, !PT ;  /* 0x000000021e027209 */ /* 0x000fe20007810000 */
[----:B------:R5:W-:Y:S01]  /*c690*/  @P0 LDGSTS.E.BYPASS.LTC128B.128 [R223+0xf100], [R168.64], !P2 ;  /* 0x0f100000a8df0fae */ /* 0x000be2000d101d46 */
[----:B------:R-:W-:Y:S02]  /*c6a0*/  FMNMX.FTZ R3, R33, R3, !PT ;  /* 0x0000000321037209 */ /* 0x000fe40007810000 */
[----:B------:R-:W-:Y:S02]  /*c6b0*/  FMNMX.FTZ R0, R31, R2, !PT ;  /* 0x000000021f007209 */ /* 0x000fe40007810000 */
[----:B------:R-:W-:Y:S02]  /*c6c0*/  ISETP.GT.AND P0, PT, R220, R242, PT ;  /* 0x000000f2dc00720c */ /* 0x000fe40003f04270 */
[----:B------:R-:W1:Y:S01]  /*c6d0*/  SHFL.BFLY PT, R156, R3, 0x2, 0x1f ;  /* 0x0c401f00039c7f89 */ /* 0x000e6200000e0000 */
[----:B------:R-:W-:Y:S02]  /*c6e0*/  FMNMX.FTZ R0, R34, R0, !PT ;  /* 0x0000000022007209 */ /* 0x000fe40007810000 */
[----:B------:R-:W-:Y:S02]  /*c6f0*/  MOV R220, R218 ;  /* 0x000000da00dc7202 */ /* 0x000fe40000000f00 */
[----:B------:R-:W-:Y:S02]  /*c700*/  FMNMX.FTZ R0, R35, R0, !PT ;  /* 0x0000000023007209 */ /* 0x000fe40007810000 */
[----:B----4-:R-:W-:Y:S07]  /*c710*/  LDSM.16.MT88.4 R172, [R193] ;  /* 0x00000000c1ac783b */ /* 0x010fee0000004200 */
[----:B------:R-:W4:Y:S07]  /*c720*/  SHFL.BFLY PT, R2, R0, 0x2, 0x1f ;  /* 0x0c401f0000027f89 */ /* 0x000f2e00000e0000 */
[----:B-----5:R-:W-:Y:S01]  /*c730*/  LDSM.16.MT88.4 R168, [R192] ;  /* 0x00000000c0a8783b */ /* 0x020fe20000004200 */
[----:B-1----:R-:W-:Y:S06]  /*c740*/  FMNMX.FTZ R156, R3, R156, !PT ;  /* 0x0000009c039c7209 */ /* 0x002fec0007810000 */
[----:B------:R-:W0:Y:S07]  /*c750*/  LDGDEPBAR ;  /* 0x00000000000079af */ /* 0x000e2e0000000000 */
[----:B------:R-:W1:Y:S01]  /*c760*/  SHFL.BFLY PT, R178, R156, 0x1, 0x1f ;  /* 0x0c201f009cb27f89 */ /* 0x000e6200000e0000 */
[----:B----4-:R-:W-:Y:S06]  /*c770*/  FMNMX.FTZ R0, R0, R2, !PT ;  /* 0x0000000200007209 */ /* 0x010fec0007810000 */
[----:B------:R-:W4:Y:S01]  /*c780*/  SHFL.BFLY PT, R3, R0, 0x1, 0x1f ;  /* 0x0c201f0000037f89 */ /* 0x000f2200000e0000 */
[----:B-1----:R-:W-:Y:S06]  /*c790*/  FMNMX.FTZ R156, R156, R178, !PT ;  /* 0x000000b29c9c7209 */ /* 0x002fec0007810000 */
[----:B---3--:R-:W1:Y:S01]  /*c7a0*/  LDSM.16.MT88.4 R176, [R196] ;  /* 0x00000000c4b0783b */ /* 0x008e620000004200 */
[----:B------:R-:W-:Y:S01]  /*c7b0*/  FADD.FTZ R2, -R156, R157 ;  /* 0x0000009d9c027221 */ /* 0x000fe20000010100 */
[----:B----4-:R-:W-:Y:S03]  /*c7c0*/  FMNMX.FTZ R3, R0, R3, !PT ;  /* 0x0000000300037209 */ /* 0x010fe60007810000 */
[----:B------:R-:W-:Y:S04]  /*c7d0*/  FMUL.FTZ R0, R2, c[0x0][0x2d0] ;  /* 0x0000b40002007a20 */ /* 0x000fe80000410000 */
[----:B------:R3:W4:Y:S01]  /*c7e0*/  MUFU.EX2 R2, R0 ;  /* 0x0000000000027308 */ /* 0x0007220000000800 */
[----:B------:R-:W-:Y:S04]  /*c7f0*/  FMUL.FTZ R157, R3, c[0x0][0x2d0] ;  /* 0x0000b400039d7a20 */ /* 0x000fe80000410000 */
        /* <DEDUP_REMOVED lines=9> */
[----:B------:R-:W-:Y:S01]  /*c890*/  MUFU.EX2 R183, R7 ;  /* 0x0000000700b77308 */ /* 0x000fe20000000800 */
[--C-:B------:R-:W-:Y:S02]  /*c8a0*/  FFMA.FTZ R27, R27, c[0x0][0x2d0], -R157.reuse ;  /* 0x0000b4001b1b7a23 */ /* 0x100fe4000001089d */
[----:B---3--:R-:W-:Y:S02]  /*c8b0*/  FADD.FTZ R0, -R3, R158 ;  /* 0x0000009e03007221 */ /* 0x008fe40000010100 */
[----:B------:R-:W-:Y:S02]  /*c8c0*/  FMUL.FTZ R158, R156, c[0x0][0x2d0] ;  /* 0x0000b4009c9e7a20 */ /* 0x000fe40000410000 */
[----:B------:R-:W-:Y:S02]  /*c8d0*/  FMUL.FTZ R0, R0, c[0x0][0x2d0] ;  /* 0x0000b40000007a20 */ /* 0x000fe40000410000 */
[--C-:B------:R-:W-:Y:S01]  /*c8e0*/  FFMA.FTZ R4, R4, c[0x0][0x2d0], -R158.reuse ;  /* 0x0000b40004047a23 */ /* 0x100fe2000001089e */
[----:B------:R-:W-:Y:S01]  /*c8f0*/  MUFU.EX2 R180, R14 ;  /* 0x0000000e00b47308 */ /* 0x000fe20000000800 */
[--C-:B------:R-:W-:Y:S02]  /*c900*/  FFMA.FTZ R5, R5, c[0x0][0x2d0], -R158.reuse ;  /* 0x0000b40005057a23 */ /* 0x100fe4000001089e */
[C---:B----4-:R-:W-:Y:S02]  /*c910*/  FMUL.FTZ R132, R2.reuse, R132 ;  /* 0x0000008402847220 */ /* 0x050fe40000410000 */
        /* <DEDUP_REMOVED lines=9> */
[----:B------:R-:W4:Y:S01]  /*c9b0*/  MUFU.EX2 R0, R0 ;  /* 0x0000000000007308 */ /* 0x000f220000000800 */
        /* <DEDUP_REMOVED lines=8> */
[--C-:B---3--:R-:W-:Y:S02]  /*ca40*/  FFMA.FTZ R4, R8, c[0x0][0x2d0], -R158.reuse ;  /* 0x0000b40008047a23 */ /* 0x108fe4000001089e */
[C---:B------:R-:W-:Y:S02]  /*ca50*/  FMUL.FTZ R8, R2.reuse, R164 ;  /* 0x000000a402087220 */ /* 0x040fe40000410000 */
[C---:B------:R-:W-:Y:S01]  /*ca60*/  FMUL.FTZ R44, R2.reuse, R44 ;  /* 0x0000002c022c7220 */ /* 0x040fe20000410000 */
[----:B------:R3:W-:Y:S01]  /*ca70*/  MUFU.EX2 R236, R4 ;  /* 0x0000000400ec7308 */ /* 0x0007e20000000800 */
[C---:B------:R-:W-:Y:S02]  /*ca80*/  FMUL.FTZ R45, R2.reuse, R45 ;  /* 0x0000002d022d7220 */ /* 0x040fe40000410000 */
[----:B------:R-:W-:Y:S02]  /*ca90*/  FMUL.FTZ R48, R2, R48 ;  /* 0x0000003002307220 */ /* 0x000fe40000410000 */
[C---:B----4-:R-:W-:Y:S02]  /*caa0*/  FMUL.FTZ R6, R0.reuse, R162 ;  /* 0x000000a200067220 */ /* 0x050fe40000410000 */
[C---:B------:R-:W-:Y:S02]  /*cab0*/  FMUL.FTZ R7, R0.reuse, R163 ;  /* 0x000000a300077220 */ /* 0x040fe40000410000 */
[C---:B------:R-:W-:Y:S02]  /*cac0*/  FMUL.FTZ R134, R0.reuse, R134 ;  /* 0x0000008600867220 */ /* 0x040fe40000410000 */
[C---:B------:R-:W-:Y:S02]  /*cad0*/  FMUL.FTZ R135, R0.reuse, R135 ;  /* 0x0000008700877220 */ /* 0x040fe40000410000 */
[----:B------:R-:W-:Y:S02]  /*cae0*/  FMUL.FTZ R138, R0, R138 ;  /* 0x0000008a008a7220 */ /* 0x000fe40000410000 */
[----:B-----5:R-:W-:Y:S01]  /*caf0*/  FMUL.FTZ R5, R2, R161 ;  /* 0x000000a102057220 */ /* 0x020fe20000410000 */
[----:B------:R-:W-:Y:S01]  /*cb00*/  F2FP.BF16.PACK_AB R161, R183, R182 ;  /* 0x000000b6b7a1723e */ /* 0x000fe200000010ff */
[C---:B------:R-:W-:Y:S02]  /*cb10*/  FMUL.FTZ R139, R0.reuse, R139 ;  /* 0x0000008b008b7220 */ /* 0x040fe40000410000 */
[C---:B------:R-:W-:Y:S02]  /*cb20*/  FMUL.FTZ R142, R0.reuse, R142 ;  /* 0x0000008e008e7220 */ /* 0x040fe40000410000 */
[C---:B------:R-:W-:Y:S02]  /*cb30*/  FMUL.FTZ R143, R0.reuse, R143 ;  /* 0x0000008f008f7220 */ /* 0x040fe40000410000 */
[----:B------:R-:W-:Y:S02]  /*cb40*/  FMUL.FTZ R146, R0, R146 ;  /* 0x0000009200927220 */ /* 0x000fe40000410000 */
[--C-:B---3--:R-:W-:Y:S02]  /*cb50*/  FFMA.FTZ R4, R9, c[0x0][0x2d0], -R158.reuse ;  /* 0x0000b40009047a23 */ /* 0x108fe4000001089e */
[----:B------:R-:W-:Y:S02]  /*cb60*/  FMUL.FTZ R9, R2, R165 ;  /* 0x000000a502097220 */ /* 0x000fe40000410000 */
[----:B------:R-:W3:Y:S01]  /*cb70*/  MUFU.EX2 R235, R4 ;  /* 0x0000000400eb7308 */ /* 0x000ee20000000800 */
        /* <DEDUP_REMOVED lines=12> */
[----:B---3--:R-:W-:Y:S01]  /*cc40*/  F2FP.BF16.PACK_AB R162, R235, R236 ;  /* 0x000000eceba2723e */ /* 0x008fe200000010ff */
        /* <DEDUP_REMOVED lines=15> */
[----:B---3--:R-:W-:Y:S02]  /*cd40*/  FFMA.FTZ R4, R11, c[0x0][0x2d0], -R157 ;  /* 0x0000b4000b047a23 */ /* 0x008fe4000001089d */
[C---:B------:R-:W-:Y:S02]  /*cd50*/  FMUL.FTZ R11, R0.reuse, R167 ;  /* 0x000000a7000b7220 */ /* 0x040fe40000410000 */
[----:B------:R-:W3:Y:S01]  /*cd60*/  MUFU.EX2 R184, R4 ;  /* 0x0000000400b87308 */ /* 0x000ee20000000800 */
        /* <DEDUP_REMOVED lines=11> */
[--C-:B------:R-:W-:Y:S01]  /*ce20*/  FFMA.FTZ R13, R13, c[0x0][0x2d0], -R158.reuse ;  /* 0x0000b4000d0d7a23 */ /* 0x100fe2000001089e */
[----:B---3--:R-:W-:Y:S01]  /*ce30*/  F2FP.BF16.PACK_AB R163, R184, R181 ;  /* 0x000000b5b8a3723e */ /* 0x008fe200000010ff */
[----:B------:R-:W-:Y:S01]  /*ce40*/  FMUL.FTZ R4, R2, R160 ;  /* 0x000000a002047220 */ /* 0x000fe20000410000 */
[----:B------:R-:W-:Y:S01]  /*ce50*/  F2FP.BF16.PACK_AB R160, R222, R189 ;  /* 0x000000bddea0723e */ /* 0x000fe200000010ff */
[----:B------:R-:W-:Y:S01]  /*ce60*/  MUFU.EX2 R219, R13 ;  /* 0x0000000d00db7308 */ /* 0x000fe20000000800 */
[--C-:B------:R-:W-:Y:S02]  /*ce70*/  FFMA.FTZ R17, R17, c[0x0][0x2d0], -R158.reuse ;  /* 0x0000b40011117a23 */ /* 0x100fe4000001089e */
[--C-:B------:R-:W-:Y:S02]  /*ce80*/  FFMA.FTZ R20, R20, c[0x0][0x2d0], -R158.reuse ;  /* 0x0000b40014147a23 */ /* 0x100fe4000001089e */
[--C-:B------:R-:W-:Y:S01]  /*ce90*/  FFMA.FTZ R21, R21, c[0x0][0x2d0], -R158.reuse ;  /* 0x0000b40015157a23 */ /* 0x100fe2000001089e */
[C---:B------:R-:W-:Y:S04]  /*cea0*/  HMMA.16816.F32.BF16 R4, R160.reuse, R168, R4 ;  /* 0x000000a8a004723c */ /* 0x040fe80000041804 */
[----:B------:R-:W-:Y:S01]  /*ceb0*/  MUFU.EX2 R190, R17 ;  /* 0x0000001100be7308 */ /* 0x000fe20000000800 */
[--C-:B------:R-:W-:Y:S02]  /*cec0*/  FFMA.FTZ R29, R29, c[0x0][0x2d0], -R158.reuse ;  /* 0x0000b4001d1d7a23 */ /* 0x100fe4000001089e */
[C---:B------:R-:W-:Y:S01]  /*ced0*/  FMUL.FTZ R72, R2.reuse, R72 ;  /* 0x0000004802487220 */ /* 0x040fe20000410000 */
[C---:B------:R-:W-:Y:S01]  /*cee0*/  HMMA.16816.F32.BF16 R8, R160.reuse, R170, R8 ;  /* 0x000000aaa008723c */ /* 0x040fe20000041808 */
[----:B------:R-:W3:Y:S03]  /*cef0*/  LDSM.16.MT88.4 R168, [R192+0x2000] ;  /* 0x00200000c0a8783b */ /* 0x000ee60000004200 */
[----:B------:R-:W-:Y:S02]  /*cf00*/  FMUL.FTZ R73, R2, R73 ;  /* 0x0000004902497220 */ /* 0x000fe40000410000 */
[----:B------:R-:W-:Y:S01]  /*cf10*/  MUFU.EX2 R188, R20 ;  /* 0x0000001400bc7308 */ /* 0x000fe20000000800 */
[C---:B------:R-:W-:Y:S01]  /*cf20*/  FMUL.FTZ R74, R0.reuse, R74 ;  /* 0x0000004a004a7220 */ /* 0x040fe20000410000 */
[C---:B------:R-:W-:Y:S04]  /*cf30*/  HMMA.16816.F32.BF16 R132, R160.reuse, R172, R132 ;  /* 0x000000aca084723c */ /* 0x040fe80000041884 */
[----:B------:R-:W-:Y:S02]  /*cf40*/  FMUL.FTZ R75, R0, R75 ;  /* 0x0000004b004b7220 */ /* 0x000fe40000410000 */
[C---:B------:R-:W-:Y:S02]  /*cf50*/  FMUL.FTZ R76, R2.reuse, R76 ;  /* 0x0000004c024c7220 */ /* 0x040fe40000410000 */
[C---:B------:R-:W-:Y:S01]  /*cf60*/  HMMA.16816.F32.BF16 R136, R160.reuse, R174, R136 ;  /* 0x000000aea088723c */ /* 0x040fe20000041888 */
[----:B------:R-:W5:Y:S01]  /*cf70*/  LDSM.16.MT88.4 R172, [R193+0x2000] ;  /* 0x00200000c1ac783b */ /* 0x000f620000004200 */
[----:B------:R-:W-:Y:S02]  /*cf80*/  MUFU.EX2 R187, R21 ;  /* 0x0000001500bb7308 */ /* 0x000fe40000000800 */
[----:B------:R-:W-:Y:S02]  /*cf90*/  FMUL.FTZ R77, R2, R77 ;  /* 0x0000004d024d7220 */ /* 0x000fe40000410000 */
[C---:B------:R-:W-:Y:S02]  /*cfa0*/  FMUL.FTZ R78, R0.reuse, R78 ;  /* 0x0000004e004e7220 */ /* 0x040fe40000410000 */
[C---:B-1----:R-:W-:Y:S04]  /*cfb0*/  HMMA.16816.F32.BF16 R140, R160.reuse, R176, R140 ;  /* 0x000000b0a08c723c */ /* 0x042fe8000004188c */
[----:B------:R-:W-:Y:S01]  /*cfc0*/  MUFU.EX2 R176, R18 ;  /* 0x0000001200b07308 */ /* 0x000fe20000000800 */
[----:B------:R-:W-:Y:S02]  /*cfd0*/  FMUL.FTZ R79, R0, R79 ;  /* 0x0000004f004f7220 */ /* 0x000fe40000410000 */
[C---:B------:R-:W-:Y:S01]  /*cfe0*/  FMUL.FTZ R80, R2.reuse, R80 ;  /* 0x0000005002507220 */ /* 0x040fe20000410000 */
[C---:B------:R-:W-:Y:S04]  /*cff0*/  HMMA.16816.F32.BF16 R144, R160.reuse, R178, R144 ;  /* 0x000000b2a090723c */ /* 0x040fe80000041890 */
[----:B------:R-:W-:Y:S02]  /*d000*/  FMUL.FTZ R81, R2, R81 ;  /* 0x0000005102517220 */ /* 0x000fe40000410000 */
[----:B------:R-:W-:Y:S01]  /*d010*/  MUFU.EX2 R179, R15 ;  /* 0x0000000f00b37308 */ /* 0x000fe20000000800 */
[C---:B------:R-:W-:Y:S01]  /*d020*/  FMUL.FTZ R82, R0.reuse, R82 ;  /* 0x0000005200527220 */ /* 0x040fe20000410000 */
[C---:B----4-:R-:W-:Y:S04]  /*d030*/  HMMA.16816.F32.BF16 R148, R160.reuse, R164, R148 ;  /* 0x000000a4a094723c */ /* 0x050fe80000041894 */
[----:B------:R-:W-:Y:S02]  /*d040*/  FMUL.FTZ R83, R0, R83 ;  /* 0x0000005300537220 */ /* 0x000fe40000410000 */
[C---:B------:R-:W-:Y:S02]  /*d050*/  FMUL.FTZ R84, R2.reuse, R84 ;  /* 0x0000005402547220 */ /* 0x040fe40000410000 */
[C---:B------:R-:W-:Y:S01]  /*d060*/  HMMA.16816.F32.BF16 R152, R160.reuse, R166, R152 ;  /* 0x000000a6a098723c */ /* 0x040fe20000041898 */
[----:B------:R-:W1:Y:S01]  /*d070*/  LDSM.16.MT88.4 R164, [R196+0x2000] ;  /* 0x00200000c4a4783b */ /* 0x000e620000004200 */
[----:B------:R-:W-:Y:S02]  /*d080*/  MUFU.EX2 R177, R29 ;  /* 0x0000001d00b17308 */ /* 0x000fe40000000800 */
        /* <DEDUP_REMOVED lines=9> */
[C---:B-----5:R-:W-:Y:S04]  /*d120*/  HMMA.16816.F32.BF16 R44, R160.reuse, R172, R44 ;  /* 0x000000aca02c723c */ /* 0x060fe8000004182c */
[----:B------:R-:W-:Y:S02]  /*d130*/  FMUL.FTZ R91, R0, R91 ;  /* 0x0000005b005b7220 */ /* 0x000fe40000410000 */
[--C-:B------:R-:W-:Y:S02]  /*d140*/  FFMA.FTZ R12, R12, c[0x0][0x2d0], -R158.reuse ;  /* 0x0000b4000c0c7a23 */ /* 0x100fe4000001089e */
[C---:B------:R-:W-:Y:S01]  /*d150*/  HMMA.16816.F32.BF16 R48, R160.reuse, R174, R48 ;  /* 0x000000aea030723c */ /* 0x040fe20000041830 */
[----:B------:R-:W4:Y:S01]  /*d160*/  LDSM.16.MT88.4 R172, [R192+0x4000] ;  /* 0x00400000c0ac783b */ /* 0x000f220000004200 */
[----:B------:R5:W2:Y:S02]  /*d170*/  MUFU.EX2 R221, R12 ;  /* 0x0000000c00dd7308 */ /* 0x000aa40000000800 */
        /* <DEDUP_REMOVED lines=11> */
[C---:B---3--:R-:W-:Y:S04]  /*d230*/  HMMA.16816.F32.BF16 R60, R160.reuse, R168, R60 ;  /* 0x000000a8a03c723c */ /* 0x048fe8000004183c */
[--C-:B-----5:R-:W-:Y:S02]  /*d240*/  FFMA.FTZ R12, R16, c[0x0][0x2d0], -R158.reuse ;  /* 0x0000b400100c7a23 */ /* 0x120fe4000001089e */
[C---:B------:R-:W-:Y:S02]  /*d250*/  FMUL.FTZ R100, R2.reuse, R100 ;  /* 0x0000006402647220 */ /* 0x040fe40000410000 */
[C---:B------:R-:W-:Y:S01]  /*d260*/  HMMA.16816.F32.BF16 R64, R160.reuse, R170, R64 ;  /* 0x000000aaa040723c */ /* 0x040fe20000041840 */
[----:B------:R-:W3:Y:S01]  /*d270*/  LDSM.16.MT88.4 R168, [R196+0x4000] ;  /* 0x00400000c4a8783b */ /* 0x000ee20000004200 */
[----:B------:R5:W2:Y:S02]  /*d280*/  MUFU.EX2 R191, R12 ;  /* 0x0000000c00bf7308 */ /* 0x000aa40000000800 */
[----:B------:R-:W-:Y:S02]  /*d290*/  FMUL.FTZ R101, R2, R101 ;  /* 0x0000006502657220 */ /* 0x000fe40000410000 */
[C---:B------:R-:W-:Y:S02]  /*d2a0*/  FMUL.FTZ R102, R0.reuse, R102 ;  /* 0x0000006600667220 */ /* 0x040fe40000410000 */
[C---:B----4-:R-:W-:Y:S04]  /*d2b0*/  HMMA.16816.F32.BF16 R68, R160.reuse, R172, R68 ;  /* 0x000000aca044723c */ /* 0x050fe80000041844 */
[----:B------:R-:W-:Y:S02]  /*d2c0*/  FMUL.FTZ R103, R0, R103 ;  /* 0x0000006700677220 */ /* 0x000fe40000410000 */
[C---:B------:R-:W-:Y:S02]  /*d2d0*/  FMUL.FTZ R104, R2.reuse, R104 ;  /* 0x0000006802687220 */ /* 0x040fe40000410000 */
[C---:B------:R-:W-:Y:S01]  /*d2e0*/  HMMA.16816.F32.BF16 R72, R160.reuse, R174, R72 ;  /* 0x000000aea048723c */ /* 0x040fe20000041848 */
[----:B------:R-:W4:Y:S03]  /*d2f0*/  LDSM.16.MT88.4 R172, [R195+0x4000] ;  /* 0x00400000c3ac783b */ /* 0x000f260000004200 */
[----:B------:R-:W-:Y:S02]  /*d300*/  FMUL.FTZ R105, R2, R105 ;  /* 0x0000006902697220 */ /* 0x000fe40000410000 */
[C---:B------:R-:W-:Y:S02]  /*d310*/  FMUL.FTZ R106, R0.reuse, R106 ;  /* 0x0000006a006a7220 */ /* 0x040fe40000410000 */
[----:B------:R-:W-:Y:S01]  /*d320*/  FMUL.FTZ R107, R0, R107 ;  /* 0x0000006b006b7220 */ /* 0x000fe20000410000 */
[C---:B-1----:R-:W-:Y:S01]  /*d330*/  HMMA.16816.F32.BF16 R76, R160.reuse, R164, R76 ;  /* 0x000000a4a04c723c */ /* 0x042fe2000004184c */
[----:B-----5:R-:W-:Y:S02]  /*d340*/  LDSM.16.MT88.4 R12, [R195+0x6000] ;  /* 0x00600000c30c783b */ /* 0x020fe40000004200 */
        /* <DEDUP_REMOVED lines=30> */
[C---:B---3--:R-:W-:Y:S01]  /*d530*/  HMMA.16816.F32.BF16 R108, R160.reuse, R168, R108 ;  /* 0x000000a8a06c723c */ /* 0x048fe2000004186c */
[----:B------:R-:W-:Y:S03]  /*d540*/  MUFU.EX2 R169, R27 ;  /* 0x0000001b00a97308 */ /* 0x000fe60000000800 */
[----:B------:R-:W-:Y:S02]  /*d550*/  FMUL.FTZ R127, R0, R127 ;  /* 0x0000007f007f7220 */ /* 0x000fe40000410000 */
[C---:B------:R-:W-:Y:S02]  /*d560*/  FMUL.FTZ R128, R2.reuse, R128 ;  /* 0x0000008002807220 */ /* 0x040fe40000410000 */
[C---:B------:R-:W-:Y:S03]  /*d570*/  HMMA.16816.F32.BF16 R112, R160.reuse, R170, R112 ;  /* 0x000000aaa070723c */ /* 0x040fe60000041870 */
[----:B------:R-:W-:Y:S01]  /*d580*/  MUFU.EX2 R171, R22 ;  /* 0x0000001600ab7308 */ /* 0x000fe20000000800 */
[----:B------:R-:W-:Y:S02]  /*d590*/  FMUL.FTZ R129, R2, R129 ;  /* 0x0000008102817220 */ /* 0x000fe40000410000 */
[C---:B------:R-:W-:Y:S02]  /*d5a0*/  FMUL.FTZ R130, R0.reuse, R130 ;  /* 0x0000008200827220 */ /* 0x040fe40000410000 */
[C---:B----4-:R-:W-:Y:S04]  /*d5b0*/  HMMA.16816.F32.BF16 R116, R160.reuse, R172, R116 ;  /* 0x000000aca074723c */ /* 0x050fe80000041874 */
[----:B------:R-:W-:Y:S01]  /*d5c0*/  FMUL.FTZ R131, R0, R131 ;  /* 0x0000008300837220 */ /* 0x000fe20000410000 */
[----:B------:R3:W-:Y:S01]  /*d5d0*/  MUFU.EX2 R172, R23 ;  /* 0x0000001700ac7308 */ /* 0x0007e20000000800 */
[--C-:B------:R-:W-:Y:S02]  /*d5e0*/  FFMA.FTZ R32, R32, c[0x0][0x2d0], -R158.reuse ;  /* 0x0000b40020207a23 */ /* 0x100fe4000001089e */
[C---:B------:R-:W-:Y:S04]  /*d5f0*/  HMMA.16816.F32.BF16 R120, R160.reuse, R174, R120 ;  /* 0x000000aea078723c */ /* 0x040fe80000041878 */
[--C-:B------:R-:W-:Y:S03]  /*d600*/  FFMA.FTZ R33, R33, c[0x0][0x2d0], -R158.reuse ;  /* 0x0000b40021217a23 */ /* 0x100fe6000001089e */
[----:B------:R4:W5:Y:S01]  /*d610*/  MUFU.EX2 R175, R19 ;  /* 0x0000001300af7308 */ /* 0x0009620000000800 */
[C---:B------:R-:W-:Y:S07]  /*d620*/  HMMA.16816.F32.BF16 R124, R160.reuse, R12, R124 ;  /* 0x0000000ca07c723c */ /* 0x040fee000004187c */
[----:B--2---:R-:W-:Y:S01]  /*d630*/  F2FP.BF16.PACK_AB R12, R219, R221 ;  /* 0x000000dddb0c723e */ /* 0x004fe200000010ff */
[----:B------:R-:W-:Y:S01]  /*d640*/  HMMA.16816.F32.BF16 R128, R160, R14, R128 ;  /* 0x0000000ea080723c */ /* 0x000fe20000041880 */
[----:B------:R-:W-:Y:S01]  /*d650*/  LDSM.16.MT88.4 R160, [R196+0x800] ;  /* 0x00080000c4a0783b */ /* 0x000fe20000004200 */
[----:B------:R-:W-:Y:S02]  /*d660*/  MUFU.EX2 R174, R32 ;  /* 0x0000002000ae7308 */ /* 0x000fe40000000800 */
[----:B------:R-:W-:Y:S03]  /*d670*/  F2FP.BF16.PACK_AB R13, R179, R180 ;  /* 0x000000b4b30d723e */ /* 0x000fe600000010ff */
[----:B------:R-:W-:Y:S01]  /*d680*/  F2FP.BF16.PACK_AB R14, R190, R191 ;  /* 0x000000bfbe0e723e */ /* 0x000fe200000010ff */
[----:B---3--:R-:W-:Y:S04]  /*d690*/  LDSM.16.MT88.4 R20, [R193+0x1000] ;  /* 0x00100000c114783b */ /* 0x008fe80000004200 */
[----:B------:R-:W-:Y:S03]  /*d6a0*/  MUFU.EX2 R173, R33 ;  /* 0x0000002100ad7308 */ /* 0x000fe60000000800 */
[----:B----4-:R-:W2:Y:S01]  /*d6b0*/  LDSM.16.MT88.4 R16, [R193+0x800] ;  /* 0x00080000c110783b */ /* 0x010ea20000004200 */
[----:B-----5:R-:W-:Y:S07]  /*d6c0*/  F2FP.BF16.PACK_AB R15, R175, R176 ;  /* 0x000000b0af0f723e */ /* 0x020fee00000010ff */
        /* <DEDUP_REMOVED lines=40> */
[--C-:B------:R-:W-:Y:S01]  /*d950*/  FFMA.FTZ R16, R24, c[0x0][0x2d0], -R158.reuse ;  /* 0x0000b40018107a23 */ /* 0x100fe2000001089e */
[C---:B------:R-:W-:Y:S03]  /*d960*/  HMMA.16816.F32.BF16 R112, R12.reuse, R18, R112 ;  /* 0x000000120c70723c */ /* 0x040fe60000041870 */
[----:B------:R2:W-:Y:S05]  /*d970*/  MUFU.EX2 R186, R16 ;  /* 0x0000001000ba7308 */ /* 0x0005ea0000000800 */
[C---:B---3--:R-:W-:Y:S08]  /*d980*/  HMMA.16816.F32.BF16 R116, R12.reuse, R160, R116 ;  /* 0x000000a00c74723c */ /* 0x048ff00000041874 */
[C---:B------:R-:W-:Y:S01]  /*d990*/  HMMA.16816.F32.BF16 R120, R12.reuse, R162, R120 ;  /* 0x000000a20c78723c */ /* 0x040fe20000041878 */
[----:B------:R-:W-:Y:S07]  /*d9a0*/  LDSM.16.MT88.4 R160, [R195+0x1000] ;  /* 0x00100000c3a0783b */ /* 0x000fee0000004200 */
[C---:B-1----:R-:W-:Y:S04]  /*d9b0*/  HMMA.16816.F32.BF16 R124, R12.reuse, R164, R124 ;  /* 0x000000a40c7c723c */ /* 0x042fe8000004187c */
[--C-:B--2---:R-:W-:Y:S03]  /*d9c0*/  FFMA.FTZ R16, R25, c[0x0][0x2d0], -R158.reuse ;  /* 0x0000b40019107a23 */ /* 0x104fe6000001089e */
[----:B------:R-:W-:Y:S01]  /*d9d0*/  FFMA.FTZ R164, R28, c[0x0][0x2d0], -R158 ;  /* 0x0000b4001ca47a23 */ /* 0x000fe2000001089e */
[----:B------:R-:W-:Y:S01]  /*d9e0*/  HMMA.16816.F32.BF16 R128, R12, R166, R128 ;  /* 0x000000a60c80723c */ /* 0x000fe20000041880 */
[----:B------:R1:W2:Y:S03]  /*d9f0*/  MUFU.EX2 R185, R16 ;  /* 0x0000001000b97308 */ /* 0x0002a60000000800 */
[----:B------:R-:W-:Y:S02]  /*da00*/  FFMA.FTZ R28, R2, R237, R189 ;  /* 0x000000ed021c7223 */ /* 0x000fe400000100bd */
[--C-:B------:R-:W-:Y:S01]  /*da10*/  FFMA.FTZ R2, R30, c[0x0][0x2d0], -R157.reuse ;  /* 0x0000b4001e027a23 */ /* 0x100fe2000001089d */
[----:B------:R-:W-:Y:S02]  /*da20*/  F2FP.BF16.PACK_AB R12, R187, R188 ;  /* 0x000000bcbb0c723e */ /* 0x000fe400000010ff */
[----:B------:R-:W-:Y:S02]  /*da30*/  F2FP.BF16.PACK_AB R13, R172, R171 ;  /* 0x000000abac0d723e */ /* 0x000fe400000010ff */
[----:B------:R3:W-:Y:S10]  /*da40*/  MUFU.EX2 R178, R164 ;  /* 0x000000a400b27308 */ /* 0x0007f40000000800 */
[----:B------:R4:W-:Y:S01]  /*da50*/  MUFU.EX2 R158, R2 ;  /* 0x00000002009e7308 */ /* 0x0009e20000000800 */
[--C-:B-1----:R-:W-:Y:S01]  /*da60*/  FFMA.FTZ R16, R26, c[0x0][0x2d0], -R157.reuse ;  /* 0x0000b4001a107a23 */ /* 0x102fe2000001089d */
[----:B--2---:R-:W-:Y:S01]  /*da70*/  F2FP.BF16.PACK_AB R14, R185, R186 ;  /* 0x000000bab90e723e */ /* 0x004fe200000010ff */
[----:B------:R-:W-:Y:S07]  /*da80*/  LDSM.16.MT88.4 R24, [R196+0x1000] ;  /* 0x00100000c418783b */ /* 0x000fee0000004200 */
[----:B------:R1:W2:Y:S01]  /*da90*/  MUFU.EX2 R170, R16 ;  /* 0x0000001000aa7308 */ /* 0x0002a20000000800 */
[----:B---3--:R-:W-:Y:S01]  /*daa0*/  LDSM.16.MT88.4 R164, [R192+0x1800] ;  /* 0x00180000c0a4783b */ /* 0x008fe20000004200 */
[--C-:B----4-:R-:W-:Y:S08]  /*dab0*/  FFMA.FTZ R2, R31, c[0x0][0x2d0], -R157.reuse ;  /* 0x0000b4001f027a23 */ /* 0x110ff0000001089d */
[----:B------:R3:W4:Y:S01]  /*dac0*/  MUFU.EX2 R168, R2 ;  /* 0x0000000200a87308 */ /* 0x0007220000000800 */
[----:B-1----:R-:W1:Y:S01]  /*dad0*/  LDSM.16.MT88.4 R16, [R192+0x1000] ;  /* 0x00100000c010783b */ /* 0x002e620000004200 */
[----:B--2---:R-:W-:Y:S01]  /*dae0*/  F2FP.BF16.PACK_AB R15, R169, R170 ;  /* 0x000000aaa90f723e */ /* 0x004fe200000010ff */
[--C-:B---3--:R-:W-:Y:S02]  /*daf0*/  FFMA.FTZ R2, R34, c[0x0][0x2d0], -R157.reuse ;  /* 0x0000b40022027a23 */ /* 0x108fe4000001089d */
[----:B------:R-:W-:Y:S05]  /*db00*/  FFMA.FTZ R157, R35, c[0x0][0x2d0], -R157 ;  /* 0x0000b400239d7a23 */ /* 0x000fea000001089d */
[----:B------:R2:W-:Y:S10]  /*db10*/  MUFU.EX2 R33, R2 ;  /* 0x0000000200217308 */ /* 0x0005f40000000800 */
[----:B------:R3:W5:Y:S01]  /*db20*/  MUFU.EX2 R32, R157 ;  /* 0x0000009d00207308 */ /* 0x0007620000000800 */
[C---:B-1----:R-:W-:Y:S03]  /*db30*/  HMMA.16816.F32.BF16 R4, R12.reuse, R16, R4 ;  /* 0x000000100c04723c */ /* 0x042fe60000041804 */
[----:B--2---:R-:W-:Y:S05]  /*db40*/  FFMA.FTZ R2, R0, R239, R182 ;  /* 0x000000ef00027223 */ /* 0x004fea00000100b6 */
[C---:B------:R-:W-:Y:S01]  /*db50*/  HMMA.16816.F32.BF16 R8, R12.reuse, R18, R8 ;  /* 0x000000120c08723c */ /* 0x040fe20000041808 */
[----:B------:R-:W1:Y:S03]  /*db60*/  LDSM.16.MT88.4 R16, [R192+0x3000] ;  /* 0x00300000c010783b */ /* 0x000e660000004200 */
[----:B------:R-:W-:Y:S02]  /*db70*/  FADD.FTZ R0, R222, R28 ;  /* 0x0000001cde007221 */ /* 0x000fe40000010000 */
[----:B------:R-:W-:Y:S02]  /*db80*/  FADD.FTZ R2, R183, R2 ;  /* 0x00000002b7027221 */ /* 0x000fe40000010000 */
[C---:B------:R-:W-:Y:S01]  /*db90*/  HMMA.16816.F32.BF16 R132, R12.reuse, R20, R132 ;  /* 0x000000140c84723c */ /* 0x040fe20000041884 */
[----:B------:R-:W-:Y:S03]  /*dba0*/  LDSM.16.MT88.4 R28, [R195+0x3800] ;  /* 0x00380000c31c783b */ /* 0x000fe60000004200 */
[----:B---3--:R-:W-:Y:S01]  /*dbb0*/  MOV R157, R156 ;  /* 0x0000009c009d7202 */ /* 0x008fe20000000f00 */
[----:B------:R-:W-:Y:S02]  /*dbc0*/  FADD.FTZ R0, R236, R0 ;  /* 0x00000000ec007221 */ /* 0x000fe40000010000 */
[----:B------:R-:W-:Y:S01]  /*dbd0*/  FADD.FTZ R34, R181, R2 ;  /* 0x00000002b5227221 */ /* 0x000fe20000010000 */
[C---:B------:R-:W-:Y:S01]  /*dbe0*/  HMMA.16816.F32.BF16 R136, R12.reuse, R22, R136 ;  /* 0x000000160c88723c */ /* 0x040fe20000041888 */
[----:B------:R-:W2:Y:S03]  /*dbf0*/  LDSM.16.MT88.4 R20, [R193+0x3000] ;  /* 0x00300000c114783b */ /* 0x000ea60000004200 */
[----:B------:R-:W-:Y:S02]  /*dc00*/  FADD.FTZ R2, R235, R0 ;  /* 0x00000000eb027221 */ /* 0x000fe40000010000 */
[----:B------:R-:W-:Y:S02]  /*dc10*/  FADD.FTZ R0, R184, R34 ;  /* 0x00000022b8007221 */ /* 0x000fe40000010000 */
[C---:B------:R-:W-:Y:S04]  /*dc20*/  HMMA.16816.F32.BF16 R140, R12.reuse, R24, R140 ;  /* 0x000000180c8c723c */ /* 0x040fe8000004188c */
[----:B------:R-:W-:Y:S02]  /*dc30*/  FADD.FTZ R2, R221, R2 ;  /* 0x00000002dd027221 */ /* 0x000fe40000010000 */
[----:B------:R-:W-:Y:S02]  /*dc40*/  FADD.FTZ R0, R180, R0 ;  /* 0x00000000b4007221 */ /* 0x000fe40000010000 */
[C---:B------:R-:W-:Y:S01]  /*dc50*/  HMMA.16816.F32.BF16 R144, R12.reuse, R26, R144 ;  /* 0x0000001a0c90723c */ /* 0x040fe20000041890 */
[----:B------:R-:W3:Y:S03]  /*dc60*/  LDSM.16.MT88.4 R24, [R196+0x3000] ;  /* 0x00300000c418783b */ /* 0x000ee60000004200 */
[----:B------:R-:W-:Y:S02]  /*dc70*/  FADD.FTZ R2, R219, R2 ;  /* 0x00000002db027221 */ /* 0x000fe40000010000 */
[----:B------:R-:W-:Y:S02]  /*dc80*/  FADD.FTZ R0, R179, R0 ;  /* 0x00000000b3007221 */ /* 0x000fe40000010000 */
[C---:B------:R-:W-:Y:S04]  /*dc90*/  HMMA.16816.F32.BF16 R148, R12.reuse, R160, R148 ;  /* 0x000000a00c94723c */ /* 0x040fe80000041894 */
        /* <DEDUP_REMOVED lines=20> */
[C---:B---3--:R-:W-:Y:S08]  /*dde0*/  HMMA.16816.F32.BF16 R52, R12.reuse, R24, R52 ;  /* 0x000000180c34723c */ /* 0x048ff00000041834 */
[C---:B------:R-:W-:Y:S01]  /*ddf0*/  HMMA.16816.F32.BF16 R56, R12.reuse, R26, R56 ;  /* 0x0000001a0c38723c */ /* 0x040fe20000041838 */
[----:B------:R-:W3:Y:S07]  /*de00*/  LDSM.16.MT88.4 R24, [R196+0x5000] ;  /* 0x00500000c418783b */ /* 0x000eee0000004200 */
        /* <DEDUP_REMOVED lines=25> */
[----:B------:R-:W-:Y:S07]  /*dfa0*/  HMMA.16816.F32.BF16 R128, R12, R162, R128 ;  /* 0x000000a20c80723c */ /* 0x000fee0000041880 */
[----:B------:R-:W-:Y:S02]  /*dfb0*/  F2FP.BF16.PACK_AB R12, R177, R178 ;  /* 0x000000b2b10c723e */ /* 0x000fe400000010ff */
[----:B------:R-:W-:Y:S03]  /*dfc0*/  F2FP.BF16.PACK_AB R13, R168, R158 ;  /* 0x0000009ea80d723e */ /* 0x000fe600000010ff */
[----:B------:R-:W-:Y:S02]  /*dfd0*/  F2FP.BF16.PACK_AB R14, R173, R174 ;  /* 0x000000aead0e723e */ /* 0x000fe400000010ff */
[----:B-----5:R-:W-:Y:S07]  /*dfe0*/  F2FP.BF16.PACK_AB R15, R32, R33 ;  /* 0x00000021200f723e */ /* 0x020fee00000010ff */
[C---:B------:R-:W-:Y:S01]  /*dff0*/  HMMA.16816.F32.BF16 R160, R12.reuse, R164, R4 ;  /* 0x000000a40ca0723c */ /* 0x040fe20000041804 */
[----:B------:R-:W4:Y:S07]  /*e000*/  LDSM.16.MT88.4 R4, [R192+0x3800] ;  /* 0x00380000c004783b */ /* 0x000f2e0000004200 */
        /* <DEDUP_REMOVED lines=11> */
[C---:B----4-:R-:W-:Y:S08]  /*e0c0*/  HMMA.16816.F32.BF16 R36, R12.reuse, R4, R36 ;  /* 0x000000040c24723c */ /* 0x050ff00000041824 */
[C---:B------:R-:W-:Y:S01]  /*e0d0*/  HMMA.16816.F32.BF16 R40, R12.reuse, R6, R40 ;  /* 0x000000060c28723c */ /* 0x040fe20000041828 */
[----:B------:R-:W3:Y:S07]  /*e0e0*/  LDSM.16.MT88.4 R4, [R193+0x5800] ;  /* 0x00580000c104783b */ /* 0x000eee0000004200 */
[C---:B-----5:R-:W-:Y:S08]  /*e0f0*/  HMMA.16816.F32.BF16 R44, R12.reuse, R8, R44 ;  /* 0x000000080c2c723c */ /* 0x060ff0000004182c */
[C---:B------:R-:W-:Y:S01]  /*e100*/  HMMA.16816.F32.BF16 R48, R12.reuse, R10, R48 ;  /* 0x0000000a0c30723c */ /* 0x040fe20000041830 */
[----:B------:R-:W4:Y:S07]  /*e110*/  LDSM.16.MT88.4 R8, [R196+0x5800] ;  /* 0x00580000c408783b */ /* 0x000f2e0000004200 */
[C---:B-1----:R-:W-:Y:S08]  /*e120*/  HMMA.16816.F32.BF16 R52, R12.reuse, R16, R52 ;  /* 0x000000100c34723c */ /* 0x042ff00000041834 */
[C---:B------:R-:W-:Y:S01]  /*e130*/  HMMA.16816.F32.BF16 R56, R12.reuse, R18, R56 ;  /* 0x000000120c38723c */ /* 0x040fe20000041838 */
[----:B------:R-:W1:Y:S07]  /*e140*/  LDSM.16.MT88.4 R16, [R195+0x5800] ;  /* 0x00580000c310783b */ /* 0x000e6e0000004200 */
[C---:B------:R-:W-:Y:S08]  /*e150*/  HMMA.16816.F32.BF16 R60, R12.reuse, R28, R60 ;  /* 0x0000001c0c3c723c */ /* 0x040ff0000004183c */
[C---:B------:R-:W-:Y:S01]  /*e160*/  HMMA.16816.F32.BF16 R64, R12.reuse, R30, R64 ;  /* 0x0000001e0c40723c */ /* 0x040fe20000041840 */
[----:B------:R-:W5:Y:S07]  /*e170*/  LDSM.16.MT88.4 R28, [R193+0x7800] ;  /* 0x00780000c11c783b */ /* 0x000f6e0000004200 */
[C---:B--2---:R-:W-:Y:S08]  /*e180*/  HMMA.16816.F32.BF16 R68, R12.reuse, R20, R68 ;  /* 0x000000140c44723c */ /* 0x044ff00000041844 */
[C---:B------:R-:W-:Y:S01]  /*e190*/  HMMA.16816.F32.BF16 R72, R12.reuse, R22, R72 ;  /* 0x000000160c48723c */ /* 0x040fe20000041848 */
[----:B------:R-:W2:Y:S07]  /*e1a0*/  LDSM.16.MT88.4 R20, [R196+0x7800] ;  /* 0x00780000c414783b */ /* 0x000eae0000004200 */
[C---:B---3--:R-:W-:Y:S08]  /*e1b0*/  HMMA.16816.F32.BF16 R76, R12.reuse, R4, R76 ;  /* 0x000000040c4c723c */ /* 0x048ff0000004184c */
[C---:B------:R-:W-:Y:S01]  /*e1c0*/  HMMA.16816.F32.BF16 R80, R12.reuse, R6, R80 ;  /* 0x000000060c50723c */ /* 0x040fe20000041850 */
[----:B------:R-:W3:Y:S07]  /*e1d0*/  LDSM.16.MT88.4 R4, [R195+0x7800] ;  /* 0x00780000c304783b */ /* 0x000eee0000004200 */
[C---:B----4-:R-:W-:Y:S08]  /*e1e0*/  HMMA.16816.F32.BF16 R84, R12.reuse, R8, R84 ;  /* 0x000000080c54723c */ /* 0x050ff00000041854 */
[C---:B------:R-:W-:Y:S08]  /*e1f0*/  HMMA.16816.F32.BF16 R88, R12.reuse, R10, R88 ;  /* 0x0000000a0c58723c */ /* 0x040ff00000041858 */
[C---:B-1----:R-:W-:Y:S08]  /*e200*/  HMMA.16816.F32.BF16 R92, R12.reuse, R16, R92 ;  /* 0x000000100c5c723c */ /* 0x042ff0000004185c */
[C---:B------:R-:W-:Y:S08]  /*e210*/  HMMA.16816.F32.BF16 R96, R12.reuse, R18, R96 ;  /* 0x000000120c60723c */ /* 0x040ff00000041860 */
[C---:B------:R-:W-:Y:S08]  /*e220*/  HMMA.16816.F32.BF16 R100, R12.reuse, R24, R100 ;  /* 0x000000180c64723c */ /* 0x040ff00000041864 */
[C---:B------:R-:W-:Y:S08]  /*e230*/  HMMA.16816.F32.BF16 R104, R12.reuse, R26, R104 ;  /* 0x0000001a0c68723c */ /* 0x040ff00000041868 */
[C---:B-----5:R-:W-:Y:S08]  /*e240*/  HMMA.16816.F32.BF16 R108, R12.reuse, R28, R108 ;  /* 0x0000001c0c6c723c */ /* 0x060ff0000004186c */
[C---:B------:R-:W-:Y:S08]  /*e250*/  HMMA.16816.F32.BF16 R112, R12.reuse, R30, R112 ;  /* 0x0000001e0c70723c */ /* 0x040ff00000041870 */
[C---:B--2---:R-:W-:Y:S08]  /*e260*/  HMMA.16816.F32.BF16 R116, R12.reuse, R20, R116 ;  /* 0x000000140c74723c */ /* 0x044ff00000041874 */
[C---:B------:R-:W-:Y:S08]  /*e270*/  HMMA.16816.F32.BF16 R120, R12.reuse, R22, R120 ;  /* 0x000000160c78723c */ /* 0x040ff00000041878 */
[C---:B---3--:R-:W-:Y:S07]  /*e280*/  HMMA.16816.F32.BF16 R124, R12.reuse, R4, R124 ;  /* 0x000000040c7c723c */ /* 0x048fee000004187c */
[----:B------:R-:W-:Y:S01]  /*e290*/  FADD.FTZ R4, R178, R2 ;  /* 0x00000002b2047221 */ /* 0x000fe20000010000 */
[----:B------:R-:W-:Y:S04]  /*e2a0*/  HMMA.16816.F32.BF16 R128, R12, R6, R128 ;  /* 0x000000060c80723c */ /* 0x000fe80000041880 */
[----:B------:R-:W-:Y:S01]  /*e2b0*/  FADD.FTZ R2, R158, R0 ;  /* 0x000000009e027221 */ /* 0x000fe20000010000 */
[-C--:B------:R-:W-:Y:S01]  /*e2c0*/  MOV R158, R3.reuse ;  /* 0x00000003009e7202 */ /* 0x080fe20000000f00 */
[----:B------:R-:W-:Y:S01]  /*e2d0*/  FADD.FTZ R0, R177, R4 ;  /* 0x00000004b1007221 */ /* 0x000fe20000010000 */
[----:B------:R-:W-:Y:S01]  /*e2e0*/  MOV R12, R3 ;  /* 0x00000003000c7202 */ /* 0x000fe20000000f00 */
[----:B------:R-:W-:Y:S04]  /*e2f0*/  FADD.FTZ R4, R168, R2 ;  /* 0x00000002a8047221 */ /* 0x000fe80000010000 */
[----:B------:R-:W-:Y:S02]  /*e300*/  FADD.FTZ R2, R174, R0 ;  /* 0x00000000ae027221 */ /* 0x000fe40000010000 */
[----:B------:R-:W-:Y:S02]  /*e310*/  FADD.FTZ R0, R33, R4 ;  /* 0x0000000421007221 */ /* 0x000fe40000010000 */
[----:B------:R-:W-:Y:S02]  /*e320*/  FADD.FTZ R237, R173, R2 ;  /* 0x00000002aded7221 */ /* 0x000fe40000010000 */
[----:B------:R-:W-:Y:S01]  /*e330*/  FADD.FTZ R239, R32, R0 ;  /* 0x0000000020ef7221 */ /* 0x000fe20000010000 */
[----:B------:R-:W-:-:S05]  /*e340*/  @P0 BRA `(.L_x_1703) ;  /* 0xffffcc8000000947 */ /* 0x000fca000383ffff */
.L_x_1702:
[----:B------:R-:W-:-:S13]  /*e350*/  ISETP.GE.AND P0, PT, R218, R228, PT ;  /* 0x000000e4da00720c */ /* 0x000fda0003f06270 */
[----:B------:R-:W-:Y:S05]  /*e360*/  @!P0 BRA `(.L_x_1704) ;  /* 0x00003e8000008947 */ /* 0x000fea0003800000 */
[----:B------:R-:W-:Y:S02]  /*e370*/  MOV R157, R12 ;  /* 0x0000000c009d7202 */ /* 0x000fe40000000f00 */
[----:B------:R-:W-:Y:S02]  /*e380*/  MOV R2, R156 ;  /* 0x0000009c00027202 */ /* 0x000fe40000000f00 */
.L_x_1713:
[----:B------:R-:W-:Y:S01]  /*e390*/  SHF.R.S32.HI R0, RZ, 0x1f, R218 ;  /* 0x0000001fff007819 */ /* 0x000fe200000114da */
[----:B------:R-:W-:Y:S04]  /*e3a0*/  DEPBAR.LE SB0, 0x0 ;  /* 0x000080000000791a */ /* 0x000fe80000000000 */
[----:B------:R-:W-:Y:S01]  /*e3b0*/  WARPSYNC 0xffffffff ;  /* 0xffffffff00007948 */ /* 0x000fe20003800000 */
[----:B------:R-:W-:Y:S01]  /*e3c0*/  BAR.SYNC.DEFER_BLOCKING 0x0 ;  /* 0x0000000000007b1d */ /* 0x000fe20000010000 */
[----:B------:R-:W-:Y:S01]  /*e3d0*/  IMAD R0, R0, c[0x0][0x208], RZ ;  /* 0x0000820000007a24 */ /* 0x000fe200078e02ff */
[----:B------:R-:W-:Y:S01]  /*e3e0*/  IADD3 R14, P0, R232, 0x40, RZ ;  /* 0x00000040e80e7810 */ /* 0x000fe20007f1e0ff */
[C---:B------:R-:W-:Y:S04]  /*e3f0*/  IMAD.WIDE.U32 R6, R218.reuse, c[0x0][0x208], RZ ;  /* 0x00008200da067a25 */ /* 0x040fe800078e00ff */
[----:B------:R-:W-:Y:S02]  /*e400*/  IMAD R0, R218, c[0x0][0x20c], R0 ;  /* 0x00008300da007a24 */ /* 0x000fe400078e0200 */
[----:B------:R-:W-:Y:S01]  /*e410*/  IMAD.X R15, RZ, RZ, R234, P0 ;  /* 0x000000ffff0f7224 */ /* 0x000fe200000e06ea */
[----:B------:R-:W-:Y:S01]  /*e420*/  IADD3 R23, P0, R232, 0x80, RZ ;  /* 0x00000080e8177810 */ /* 0x000fe20007f1e0ff */
[----:B------:R-:W-:Y:S02]  /*e430*/  IMAD.IADD R0, R7, 0x1, R0 ;  /* 0x0000000107007824 */ /* 0x000fe400078e0200 */
[C---:B------:R-:W-:Y:S02]  /*e440*/  IMAD.SHL.U32 R4, R6.reuse, 0x40, RZ ;  /* 0x0000004006047824 */ /* 0x040fe400078e00ff */
[----:B------:R-:W-:Y:S01]  /*e450*/  IMAD.X R22, RZ, RZ, R234, P0 ;  /* 0x000000ffff167224 */ /* 0x000fe200000e06ea */
[----:B------:R-:W-:Y:S01]  /*e460*/  SHF.L.U64.HI R0, R6, 0x6, R0 ;  /* 0x0000000606007819 */ /* 0x000fe20000010200 */
[----:B------:R-:W-:Y:S01]  /*e470*/  IMAD.MOV.U32 R20, RZ, RZ, c[0x0][0x208] ;  /* 0x00008200ff147624 */ /* 0x000fe200078e00ff */
[----:B------:R-:W-:Y:S01]  /*e480*/  IADD3 R3, P0, R4, R232, RZ ;  /* 0x000000e804037210 */ /* 0x000fe20007f1e0ff */
[----:B------:R-:W-:Y:S04]  /*e490*/  IMAD.MOV.U32 R226, RZ, RZ, c[0x0][0x2c4] ;  /* 0x0000b100ffe27624 */ /* 0x000fe800078e00ff */
[----:B------:R-:W-:Y:S01]  /*e4a0*/  IMAD.X R5, R0, 0x1, R234, P0 ;  /* 0x0000000100057824 */ /* 0x000fe200000e06ea */
[C---:B------:R-:W-:Y:S01]  /*e4b0*/  LEA R6, P0, R3.reuse, c[0x0][0x1f8], 0x1 ;  /* 0x00007e0003067a11 */ /* 0x040fe200078008ff */
[----:B------:R-:W-:Y:S01]  /*e4c0*/  LDSM.16.M88.4 R32, [R198] ;  /* 0x00000000c620783b */ /* 0x000fe20000000200 */
[----:B------:R-:W-:Y:S01]  /*e4d0*/  ISETP.NE.AND P6, PT, R226, 0x1, PT ;  /* 0x00000001e200780c */ /* 0x000fe20003fc5270 */
[----:B------:R-:W-:Y:S01]  /*e4e0*/  ULDC UR4, c[0x0][0x324] ;  /* 0x0000c90000047ab9 */ /* 0x000fe20000000800 */
[----:B------:R-:W-:Y:S01]  /*e4f0*/  LEA.HI.X R7, R3, c[0x0][0x1fc], R5, 0x1, P0 ;  /* 0x00007f0003077a11 */ /* 0x000fe200000f0c05 */
[----:B------:R-:W-:Y:S01]  /*e500*/  ULOP3.LUT UR4, URZ, UR4, URZ, 0x33, !UPT ;  /* 0x000000043f047292 */ /* 0x000fe2000f8e333f */
[----:B------:R-:W1:Y:S01]  /*e510*/  LDSM.16.M88.4 R8, [R159] ;  /* 0x000000009f08783b */ /* 0x000e620000000200 */
[----:B------:R-:W-:Y:S04]  /*e520*/  IADD3 R3, P0, R4, R14, RZ ;  /* 0x0000000e04037210 */ /* 0x000fe80007f1e0ff */
[----:B------:R-:W2:Y:S01]  /*e530*/  LDSM.16.M88.4 R16, [R159+0x800] ;  /* 0x000800009f10783b */ /* 0x000ea20000000200 */
[----:B------:R-:W-:Y:S01]  /*e540*/  IMAD.X R13, R0, 0x1, R15, P0 ;  /* 0x00000001000d7824 */ /* 0x000fe200000e060f */
[----:B------:R-:W-:Y:S03]  /*e550*/  IADD3 R5, P0, R4, R23, RZ ;  /* 0x0000001704057210 */ /* 0x000fe60007f1e0ff */
[----:B------:R-:W3:Y:S05]  /*e560*/  LDSM.16.M88.4 R24, [R159+0x1000] ;  /* 0x001000009f18783b */ /* 0x000eea0000000200 */
[----:B------:R-:W4:Y:S05]  /*e570*/  LDSM.16.M88.4 R168, [R159+0x1800] ;  /* 0x001800009fa8783b */ /* 0x000f2a0000000200 */
[----:B------:R-:W-:Y:S05]  /*e580*/  LDSM.16.M88.4 R172, [R199] ;  /* 0x00000000c7ac783b */ /* 0x000fea0000000200 */
[----:B------:R-:W2:Y:S05]  /*e590*/  LDSM.16.M88.4 R176, [R202] ;  /* 0x00000000cab0783b */ /* 0x000eaa0000000200 */
[----:B------:R-:W1:Y:S05]  /*e5a0*/  LDSM.16.M88.4 R180, [R217] ;  /* 0x00000000d9b4783b */ /* 0x000e6a0000000200 */
[----:B------:R-:W1:Y:S05]  /*e5b0*/  LDSM.16.M88.4 R184, [R216] ;  /* 0x00000000d8b8783b */ /* 0x000e6a0000000200 */
[----:B------:R-:W1:Y:S05]  /*e5c0*/  LDSM.16.M88.4 R188, [R215] ;  /* 0x00000000d7bc783b */ /* 0x000e6a0000000200 */
[----:B------:R-:W-:Y:S01]  /*e5d0*/  @!PT LDS RZ, [RZ] ;  /* 0x00000000fffff984 */ /* 0x000fe20000000800 */
[----:B------:R-:W-:Y:S01]  /*e5e0*/  @!PT LDS RZ, [RZ] ;  /* 0x00000000fffff984 */ /* 0x000fe20000000800 */
[----:B------:R-:W-:Y:S01]  /*e5f0*/  @!PT LDS RZ, [RZ] ;  /* 0x00000000fffff984 */ /* 0x000fe20000000800 */
[----:B------:R2:W-:Y:S05]  /*e600*/  LDGSTS.E.BYPASS.LTC128B.128 [R223+0x100], [R6.64], !P5 ;  /* 0x0010000006df7fae */ /* 0x0005ea000e901d46 */
[----:B------:R-:W5:Y:S01]  /*e610*/  LDL R225, [R1+0x14] ;  /* 0x0000140001e17983 */ /* 0x000f620000100800 */
[----:B--2---:R-:W-:Y:S01]  /*e620*/  IMAD.X R7, R0, 0x1, R22, P0 ;  /* 0x0000000100077824 */ /* 0x004fe200000e0616 */
[C---:B------:R-:W-:Y:S04]  /*e630*/  LEA R12, P0, R3.reuse, c[0x0][0x1f8], 0x1 ;  /* 0x00007e00030c7a11 */ /* 0x040fe800078008ff */
[----:B------:R-:W-:Y:S02]  /*e640*/  LEA.HI.X R13, R3, c[0x0][0x1fc], R13, 0x1, P0 ;  /* 0x00007f00030d7a11 */ /* 0x000fe400000f0c0d */
[C---:B------:R-:W-:Y:S03]  /*e650*/  LEA R6, P0, R5.reuse, c[0x0][0x1f8], 0x1 ;  /* 0x00007e0005067a11 */ /* 0x040fe600078008ff */
[----:B------:R2:W-:Y:S01]  /*e660*/  LDGSTS.E.BYPASS.LTC128B.128 [R223+0x2100], [R12.64], !P4 ;  /* 0x021000000cdf7fae */ /* 0x0005e2000e101d46 */
[----:B------:R-:W-:Y:S01]  /*e670*/  LEA.HI.X R7, R5, c[0x0][0x1fc], R7, 0x1, P0 ;  /* 0x00007f0005077a11 */ /* 0x000fe200000f0c07 */
[----:B------:R-:W-:Y:S01]  /*e680*/  IMAD.MOV.U32 R5, RZ, RZ, c[0x0][0x20c] ;  /* 0x00008300ff057624 */ /* 0x000fe200078e00ff */
[----:B------:R-:W-:Y:S03]  /*e690*/  IADD3 R21, P0, R232, 0xc0, RZ ;  /* 0x000000c0e8157810 */ /* 0x000fe60007f1e0ff */
[----:B------:R1:W-:Y:S02]  /*e6a0*/  LDGSTS.E.BYPASS.LTC128B.128 [R223+0x4100], [R6.64], !P3 ;  /* 0x0410000006df7fae */ /* 0x0003e4000d901d46 */
[----:B------:R-:W-:Y:S01]  /*e6b0*/  IMAD.X R28, RZ, RZ, R234, P0 ;  /* 0x000000ffff1c7224 */ /* 0x000fe200000e06ea */
[C---:B------:R-:W-:Y:S04]  /*e6c0*/  LEA R3, P0, R20.reuse, R4, 0x5 ;  /* 0x0000000414037211 */ /* 0x040fe800078028ff */
[----:B------:R-:W-:Y:S02]  /*e6d0*/  LEA.HI.X R20, R20, R0, R5, 0x5, P0 ;  /* 0x0000000014147211 */ /* 0x000fe400000f2c05 */
[----:B------:R-:W-:Y:S05]  /*e6e0*/  IADD3 R5, P0, R4, R21, RZ ;  /* 0x0000001504057210 */ /* 0x000fea0007f1e0ff */
[----:B------:R-:W-:Y:S01]  /*e6f0*/  IMAD.X R0, R0, 0x1, R28, P0 ;  /* 0x0000000100007824 */ /* 0x000fe200000e061c */
[C---:B------:R-:W-:Y:S04]  /*e700*/  LEA R4, P0, R5.reuse, c[0x0][0x1f8], 0x1 ;  /* 0x00007e0005047a11 */ /* 0x040fe800078008ff */
[----:B------:R-:W-:Y:S05]  /*e710*/  LEA.HI.X R5, R5, c[0x0][0x1fc], R0, 0x1, P0 ;  /* 0x00007f0005057a11 */ /* 0x000fea00000f0c00 */
[----:B------:R2:W-:Y:S01]  /*e720*/  LDGSTS.E.BYPASS.LTC128B.128 [R223+0x6100], [R4.64], !P2 ;  /* 0x0610000004df7fae */ /* 0x0005e2000d101d46 */
[C---:B-1----:R-:W-:Y:S05]  /*e730*/  IADD3 R6, P0, R3.reuse, R14, RZ ;  /* 0x0000000e03067210 */ /* 0x042fea0007f1e0ff */
[C---:B------:R-:W-:Y:S01]  /*e740*/  IMAD.X R7, R20.reuse, 0x1, R15, P0 ;  /* 0x0000000114077824 */ /* 0x040fe200000e060f */
[C---:B------:R-:W-:Y:S05]  /*e750*/  IADD3 R0, P0, R3.reuse, R232, RZ ;  /* 0x000000e803007210 */ /* 0x040fea0007f1e0ff */
[----:B--2---:R-:W-:Y:S01]  /*e760*/  IMAD.X R4, R20, 0x1, R234, P0 ;  /* 0x0000000114047824 */ /* 0x004fe200000e06ea */
[C---:B------:R-:W-:Y:S04]  /*e770*/  LEA R12, P0, R0.reuse, c[0x0][0x1f8], 0x1 ;  /* 0x00007e00000c7a11 */ /* 0x040fe800078008ff */
[----:B------:R-:W-:Y:S02]  /*e780*/  LEA.HI.X R13, R0, c[0x0][0x1fc], R4, 0x1, P0 ;  /* 0x00007f00000d7a11 */ /* 0x000fe400000f0c04 */
[C---:B------:R-:W-:Y:S03]  /*e790*/  LEA R14, P0, R6.reuse, c[0x0][0x1f8], 0x1 ;  /* 0x00007e00060e7a11 */ /* 0x040fe600078008ff */
[----:B------:R1:W-:Y:S01]  /*e7a0*/  LDGSTS.E.BYPASS.LTC128B.128 [R223+0x1100], [R12.64], !P5 ;  /* 0x011000000cdf7fae */ /* 0x0003e2000e901d46 */
[----:B------:R-:W-:Y:S02]  /*e7b0*/  LEA.HI.X R15, R6, c[0x0][0x1fc], R7, 0x1, P0 ;  /* 0x00007f00060f7a11 */ /* 0x000fe400000f0c07 */
[C---:B------:R-:W-:Y:S03]  /*e7c0*/  IADD3 R0, P0, R3.reuse, R23, RZ ;  /* 0x0000001703007210 */ /* 0x040fe60007f1e0ff */
[----:B------:R1:W-:Y:S02]  /*e7d0*/  LDGSTS.E.BYPASS.LTC128B.128 [R223+0x3100], [R14.64], !P4 ;  /* 0x031000000edf7fae */ /* 0x0003e4000e101d46 */
[----:B------:R-:W-:Y:S01]  /*e7e0*/  IMAD.X R4, R20, 0x1, R22, P0 ;  /* 0x0000000114047824 */ /* 0x000fe200000e0616 */
[C---:B------:R-:W-:Y:S04]  /*e7f0*/  LEA R22, P0, R0.reuse, c[0x0][0x1f8], 0x1 ;  /* 0x00007e0000167a11 */ /* 0x040fe800078008ff */
[----:B------:R-:W-:Y:S02]  /*e800*/  LEA.HI.X R23, R0, c[0x0][0x1fc], R4, 0x1, P0 ;  /* 0x00007f0000177a11 */ /* 0x000fe400000f0c04 */
[C---:B------:R-:W-:Y:S03]  /*e810*/  HMMA.16816.F32.BF16 R4, R32.reuse, R8, RZ ;  /* 0x000000082004723c */ /* 0x040fe600000418ff */
[----:B------:R-:W-:Y:S01]  /*e820*/  IADD3 R3, P0, R3, R21, RZ ;  /* 0x0000001503037210 */ /* 0x000fe20007f1e0ff */
[----:B------:R3:W-:Y:S04]  /*e830*/  LDGSTS.E.BYPASS.LTC128B.128 [R223+0x5100], [R22.64], !P3 ;  /* 0x0510000016df7fae */ /* 0x0007e8000d901d46 */
[C---:B------:R-:W-:Y:S01]  /*e840*/  HMMA.16816.F32.BF16 R8, R32.reuse, R10, RZ ;  /* 0x0000000a2008723c */ /* 0x040fe200000418ff */
[----:B------:R-:W-:Y:S03]  /*e850*/  IMAD.X R0, R20, 0x1, R28, P0 ;  /* 0x0000000114007824 */ /* 0x000fe600000e061c */
[C---:B------:R-:W-:Y:S04]  /*e860*/  LEA R20, P0, R3.reuse, c[0x0][0x1f8], 0x1 ;  /* 0x00007e0003147a11 */ /* 0x040fe800078008ff */
[----:B------:R-:W-:Y:S01]  /*e870*/  LEA.HI.X R21, R3, c[0x0][0x1fc], R0, 0x1, P0 ;  /* 0x00007f0003157a11 */ /* 0x000fe200000f0c00 */
[C---:B-1----:R-:W-:Y:S01]  /*e880*/  HMMA.16816.F32.BF16 R12, R32.reuse, R16, RZ ;  /* 0x00000010200c723c */ /* 0x042fe200000418ff */
[C---:B------:R-:W-:Y:S03]  /*e890*/  ISETP.GT.AND P0, PT, R218.reuse, R228, PT ;  /* 0x000000e4da00720c */ /* 0x040fe60003f04270 */
[----:B------:R3:W-:Y:S04]  /*e8a0*/  LDGSTS.E.BYPASS.LTC128B.128 [R223+0x7100], [R20.64], !P2 ;  /* 0x0710000014df7fae */ /* 0x0007e8000d101d46 */
[C---:B------:R-:W-:Y:S01]  /*e8b0*/  HMMA.16816.F32.BF16 R16, R32.reuse, R18, RZ ;  /* 0x000000122010723c */ /* 0x040fe200000418ff */
[----:B------:R-:W0:Y:S05]  /*e8c0*/  LDGDEPBAR ;  /* 0x00000000000079af */ /* 0x000e2a0000000000 */
[----:B------:R-:W-:Y:S01]  /*e8d0*/  @P0 IADD3 R0, R218, -0x1, RZ ;  /* 0xffffffffda000810 */ /* 0x000fe20007ffe0ff */
[----:B------:R-:W-:Y:S05]  /*e8e0*/  @P0 IMAD.MOV.U32 R158, RZ, RZ, c[0x0][0x1e4] ;  /* 0x00007900ff9e0624 */ /* 0x000fea00078e00ff */
[----:B------:R-:W-:Y:S05]  /*e8f0*/  @P0 SHF.R.S32.HI R3, RZ, 0x1f, R0 ;  /* 0x0000001fff030819 */ /* 0x000fea0000011400 */
[----:B------:R-:W-:Y:S04]  /*e900*/  @P0 IMAD R3, R3, c[0x0][0x1e0], RZ ;  /* 0x0000780003030a24 */ /* 0x000fe800078e02ff */
[C---:B------:R-:W-:Y:S01]  /*e910*/  @P0 IMAD R3, R0.reuse, c[0x0][0x1e4], R3 ;  /* 0x0000790000030a24 */ /* 0x040fe200078e0203 */
[C---:B---3--:R-:W-:Y:S08]  /*e920*/  HMMA.16816.F32.BF16 R20, R32.reuse, R24, RZ ;  /* 0x000000182014723c */ /* 0x048ff000000418ff */
        /* <DEDUP_REMOVED lines=13> */
[C---:B------:R-:W-:Y:S01]  /*ea00*/  @P0 IMAD.X R3, R219.reuse, 0x1, R229, P1 ;  /* 0x00000001db030824 */ /* 0x040fe200008e06e5 */
[C---:B------:R-:W-:Y:S03]  /*ea10*/  @P0 LEA R220, P1, R0.reuse, c[0x0][0x1c8], 0x1 ;  /* 0x0000720000dc0a11 */ /* 0x040fe600078208ff */
[C---:B------:R-:W-:Y:S04]  /*ea20*/  HMMA.16816.F32.BF16 R16, R172.reuse, R182, R16 ;  /* 0x000000b6ac10723c */ /* 0x040fe80000041810 */
[----:B------:R-:W-:Y:S02]  /*ea30*/  @P0 LEA.HI.X R221, R0, c[0x0][0x1cc], R3, 0x1, P1 ;  /* 0x0000730000dd0a11 */ /* 0x000fe400008f0c03 */
[----:B------:R-:W-:Y:S02]  /*ea40*/  @P0 IADD3 R222, P1, R230, 0x40, RZ ;  /* 0x00000040e6de0810 */ /* 0x000fe40007f3e0ff */
[C---:B------:R-:W-:Y:S04]  /*ea50*/  HMMA.16816.F32.BF16 R20, R172.reuse, R184, R20 ;  /* 0x000000b8ac14723c */ /* 0x040fe80000041814 */
[----:B------:R-:W-:Y:S01]  /*ea60*/  @P0 IMAD.X R224, RZ, RZ, R229, P1 ;  /* 0x000000ffffe00224 */ /* 0x000fe200008e06e5 */
[----:B------:R-:W-:Y:S03]  /*ea70*/  @P0 IADD3 R0, P1, R156, R222, RZ ;  /* 0x000000de9c000210 */ /* 0x000fe60007f3e0ff */
[C---:B------:R-:W-:Y:S04]  /*ea80*/  HMMA.16816.F32.BF16 R24, R172.reuse, R186, R24 ;  /* 0x000000baac18723c */ /* 0x040fe80000041818 */
[C---:B------:R-:W-:Y:S01]  /*ea90*/  @P0 IMAD.X R3, R219.reuse, 0x1, R224, P1 ;  /* 0x00000001db030824 */ /* 0x040fe200008e06e0 */
[C---:B------:R-:W-:Y:S03]  /*eaa0*/  @P0 LEA R180, P1, R0.reuse, c[0x0][0x1c8], 0x1 ;  /* 0x0000720000b40a11 */ /* 0x040fe600078208ff */
[C---:B------:R-:W-:Y:S04]  /*eab0*/  HMMA.16816.F32.BF16 R28, R172.reuse, R188, R28 ;  /* 0x000000bcac1c723c */ /* 0x040fe8000004181c */
[----:B------:R-:W-:Y:S04]  /*eac0*/  @P0 LEA.HI.X R181, R0, c[0x0][0x1cc], R3, 0x1, P1 ;  /* 0x0000730000b50a11 */ /* 0x000fe800008f0c03 */
[----:B------:R-:W-:Y:S01]  /*ead0*/  HMMA.16816.F32.BF16 R32, R172, R190, R32 ;  /* 0x000000beac20723c */ /* 0x000fe20000041820 */
[----:B------:R-:W1:Y:S07]  /*eae0*/  LDSM.16.M88.4 R172, [R197] ;  /* 0x00000000c5ac783b */ /* 0x000e6e0000000200 */
[C---:B-1----:R-:W-:Y:S08]  /*eaf0*/  HMMA.16816.F32.BF16 R4, R168.reuse, R172, R4 ;  /* 0x000000aca804723c */ /* 0x042ff00000041804 */
[C---:B------:R-:W-:Y:S01]  /*eb00*/  HMMA.16816.F32.BF16 R8, R168.reuse, R174, R8 ;  /* 0x000000aea808723c */ /* 0x040fe20000041808 */
[----:B------:R-:W1:Y:S07]  /*eb10*/  LDSM.16.M88.4 R172, [R197+0x1000] ;  /* 0x00100000c5ac783b */ /* 0x000e6e0000000200 */
[C---:B------:R-:W-:Y:S08]  /*eb20*/  HMMA.16816.F32.BF16 R12, R168.reuse, R176, R12 ;  /* 0x000000b0a80c723c */ /* 0x040ff0000004180c */
[C---:B------:R-:W-:Y:S01]  /*eb30*/  HMMA.16816.F32.BF16 R16, R168.reuse, R178, R16 ;  /* 0x000000b2a810723c */ /* 0x040fe20000041810 */
[----:B------:R-:W2:Y:S07]  /*eb40*/  LDSM.16.M88.4 R176, [R197+0x1800] ;  /* 0x00180000c5b0783b */ /* 0x000eae0000000200 */
[C---:B-1----:R-:W-:Y:S08]  /*eb50*/  HMMA.16816.F32.BF16 R20, R168.reuse, R172, R20 ;  /* 0x000000aca814723c */ /* 0x042ff00000041814 */
[C---:B------:R-:W-:Y:S01]  /*eb60*/  HMMA.16816.F32.BF16 R24, R168.reuse, R174, R24 ;  /* 0x000000aea818723c */ /* 0x040fe20000041818 */
[----:B------:R-:W-:Y:S07]  /*eb70*/  LDSM.16.M88.4 R172, [R194] ;  /* 0x00000000c2ac783b */ /* 0x000fee0000000200 */
[C---:B--2---:R-:W-:Y:S08]  /*eb80*/  HMMA.16816.F32.BF16 R28, R168.reuse, R176, R28 ;  /* 0x000000b0a81c723c */ /* 0x044ff0000004181c */
[----:B------:R-:W-:Y:S01]  /*eb90*/  HMMA.16816.F32.BF16 R32, R168, R178, R32 ;  /* 0x000000b2a820723c */ /* 0x000fe20000041820 */
[----:B------:R-:W1:Y:S05]  /*eba0*/  LDSM.16.M88.4 R168, [R200] ;  /* 0x00000000c8a8783b */ /* 0x000e6a0000000200 */
[----:B------:R-:W2:Y:S02]  /*ebb0*/  LDSM.16.M88.4 R176, [R194+0x800] ;  /* 0x00080000c2b0783b */ /* 0x000ea40000000200 */
[C---:B-1----:R-:W-:Y:S08]  /*ebc0*/  HMMA.16816.F32.BF16 R4, R168.reuse, R172, R4 ;  /* 0x000000aca804723c */ /* 0x042ff00000041804 */
[C---:B------:R-:W-:Y:S01]  /*ebd0*/  HMMA.16816.F32.BF16 R8, R168.reuse, R174, R8 ;  /* 0x000000aea808723c */ /* 0x040fe20000041808 */
[----:B------:R-:W1:Y:S07]  /*ebe0*/  LDSM.16.M88.4 R172, [R194+0x1000] ;  /* 0x00100000c2ac783b */ /* 0x000e6e0000000200 */
[C---:B--2---:R-:W-:Y:S08]  /*ebf0*/  HMMA.16816.F32.BF16 R12, R168.reuse, R176, R12 ;  /* 0x000000b0a80c723c */ /* 0x044ff0000004180c */
[C---:B------:R-:W-:Y:S01]  /*ec00*/  HMMA.16816.F32.BF16 R16, R168.reuse, R178, R16 ;  /* 0x000000b2a810723c */ /* 0x040fe20000041810 */
[----:B------:R-:W2:Y:S07]  /*ec10*/  LDSM.16.M88.4 R176, [R194+0x1800] ;  /* 0x00180000c2b0783b */ /* 0x000eae0000000200 */
[C---:B-1----:R-:W-:Y:S08]  /*ec20*/  HMMA.16816.F32.BF16 R20, R168.reuse, R172, R20 ;  /* 0x000000aca814723c */ /* 0x042ff00000041814 */
[C---:B------:R-:W-:Y:S01]  /*ec30*/  HMMA.16816.F32.BF16 R24, R168.reuse, R174, R24 ;  /* 0x000000aea818723c */ /* 0x040fe20000041818 */
[----:B------:R-:W-:Y:S07]  /*ec40*/  LDSM.16.M88.4 R172, [R159+0x2000] ;  /* 0x002000009fac783b */ /* 0x000fee0000000200 */
[C---:B--2---:R-:W-:Y:S08]  /*ec50*/  HMMA.16816.F32.BF16 R28, R168.reuse, R176, R28 ;  /* 0x000000b0a81c723c */ /* 0x044ff0000004181c */
[----:B------:R-:W-:Y:S01]  /*ec60*/  HMMA.16816.F32.BF16 R32, R168, R178, R32 ;  /* 0x000000b2a820723c */ /* 0x000fe20000041820 */
[----:B------:R-:W1:Y:S05]  /*ec70*/  LDSM.16.M88.4 R168, [R198+0x4000] ;  /* 0x00400000c6a8783b */ /* 0x000e6a0000000200 */
        /* <DEDUP_REMOVED lines=9> */
[----:B------:R-:W-:Y:S07]  /*ed10*/  LDSM.16.M88.4 R172, [R214] ;  /* 0x00000000d6ac783b */ /* 0x000fee0000000200 */
[C---:B--2---:R-:W-:Y:S08]  /*ed20*/  HMMA.16816.F32.BF16 R28, R168.reuse, R176, R28 ;  /* 0x000000b0a81c723c */ /* 0x044ff0000004181c */
[----:B------:R-:W-:Y:S01]  /*ed30*/  HMMA.16816.F32.BF16 R32, R168, R178, R32 ;  /* 0x000000b2a820723c */ /* 0x000fe20000041820 */
[----:B------:R-:W1:Y:S05]  /*ed40*/  LDSM.16.M88.4 R168, [R199+0x4000] ;  /* 0x00400000c7a8783b */ /* 0x000e6a0000000200 */
[----:B------:R-:W2:Y:S02]  /*ed50*/  LDSM.16.M88.4 R176, [R213] ;  /* 0x00000000d5b0783b */ /* 0x000ea40000000200 */
[C---:B-1----:R-:W-:Y:S08]  /*ed60*/  HMMA.16816.F32.BF16 R4, R168.reuse, R172, R4 ;  /* 0x000000aca804723c */ /* 0x042ff00000041804 */
[C---:B------:R-:W-:Y:S01]  /*ed70*/  HMMA.16816.F32.BF16 R8, R168.reuse, R174, R8 ;  /* 0x000000aea808723c */ /* 0x040fe20000041808 */
[----:B------:R-:W1:Y:S07]  /*ed80*/  LDSM.16.M88.4 R172, [R212] ;  /* 0x00000000d4ac783b */ /* 0x000e6e0000000200 */
[C---:B--2---:R-:W-:Y:S08]  /*ed90*/  HMMA.16816.F32.BF16 R12, R168.reuse, R176, R12 ;  /* 0x000000b0a80c723c */ /* 0x044ff0000004180c */
[C---:B------:R-:W-:Y:S01]  /*eda0*/  HMMA.16816.F32.BF16 R16, R168.reuse, R178, R16 ;  /* 0x000000b2a810723c */ /* 0x040fe20000041810 */
[----:B------:R-:W2:Y:S07]  /*edb0*/  LDSM.16.M88.4 R176, [R211] ;  /* 0x00000000d3b0783b */ /* 0x000eae0000000200 */
        /* <DEDUP_REMOVED lines=129> */
[----:B------:R-:W2:Y:S01]  /*f5d0*/  LDSM.16.M88.4 R176, [R194+0x7800] ;  /* 0x00780000c2b0783b */ /* 0x000ea20000000200 */
[----:B------:R-:W-:Y:S04]  /*f5e0*/  DEPBAR.LE SB0, 0x0 ;  /* 0x000080000000791a */ /* 0x000fe80000000000 */
[----:B------:R-:W-:Y:S02]  /*f5f0*/  BAR.SYNC.DEFER_BLOCKING 0x0 ;  /* 0x0000000000007b1d */ /* 0x000fe40000010000 */
[C---:B-1----:R-:W-:Y:S04]  /*f600*/  HMMA.16816.F32.BF16 R20, R168.reuse, R172, R20 ;  /* 0x000000aca814723c */ /* 0x042fe80000041814 */
[----:B------:R-:W-:Y:S01]  /*f610*/  @!PT LDS RZ, [RZ] ;  /* 0x00000000fffff984 */ /* 0x000fe20000000800 */
[----:B------:R-:W-:Y:S01]  /*f620*/  @!PT LDS RZ, [RZ] ;  /* 0x00000000fffff984 */ /* 0x000fe20000000800 */
[----:B------:R-:W-:Y:S01]  /*f630*/  @!PT LDS RZ, [RZ] ;  /* 0x00000000fffff984 */ /* 0x000fe20000000800 */
[----:B------:R1:W-:Y:S03]  /*f640*/  @P0 LDGSTS.E.BYPASS.LTC128B.128 [R223+0x8100], [R220.64], !P5 ;  /* 0x08100000dcdf0fae */ /* 0x0003e6000e901d46 */
[----:B------:R-:W-:Y:S01]  /*f650*/  @P0 IADD3 R173, P1, R230, 0x80, RZ ;  /* 0x00000080e6ad0810 */ /* 0x000fe20007f3e0ff */
[C---:B------:R-:W-:Y:S01]  /*f660*/  HMMA.16816.F32.BF16 R24, R168.reuse, R174, R24 ;  /* 0x000000aea818723c */ /* 0x040fe20000041818 */
[----:B------:R3:W-:Y:S03]  /*f670*/  @P0 LDGSTS.E.BYPASS.LTC128B.128 [R223+0xa100], [R180.64], !P4 ;  /* 0x0a100000b4df0fae */ /* 0x0007e6000e101d46 */
[----:B------:R-:W-:Y:S01]  /*f680*/  @P0 IMAD.X R188, RZ, RZ, R229, P1 ;  /* 0x000000ffffbc0224 */ /* 0x000fe200008e06e5 */
[----:B------:R-:W-:Y:S03]  /*f690*/  @P0 IADD3 R0, P1, R156, R173, RZ ;  /* 0x000000ad9c000210 */ /* 0x000fe60007f3e0ff */
[C---:B--2---:R-:W-:Y:S04]  /*f6a0*/  HMMA.16816.F32.BF16 R28, R168.reuse, R176, R28 ;  /* 0x000000b0a81c723c */ /* 0x044fe8000004181c */
[C---:B------:R-:W-:Y:S01]  /*f6b0*/  @P0 IMAD.X R3, R219.reuse, 0x1, R188, P1 ;  /* 0x00000001db030824 */ /* 0x040fe200008e06bc */
[C---:B------:R-:W-:Y:S03]  /*f6c0*/  @P0 LEA R186, P1, R0.reuse, c[0x0][0x1c8], 0x1 ;  /* 0x0000720000ba0a11 */ /* 0x040fe600078208ff */
[----:B------:R-:W-:Y:S04]  /*f6d0*/  HMMA.16816.F32.BF16 R32, R168, R178, R32 ;  /* 0x000000b2a820723c */ /* 0x000fe80000041820 */
[----:B------:R-:W-:Y:S01]  /*f6e0*/  @P0 LEA.HI.X R187, R0, c[0x0][0x1cc], R3, 0x1, P1 ;  /* 0x0000730000bb0a11 */ /* 0x000fe200008f0c03 */
[----:B------:R-:W-:Y:S04]  /*f6f0*/  @P0 IMAD.MOV.U32 R0, RZ, RZ, c[0x0][0x1e0] ;  /* 0x00007800ff000624 */ /* 0x000fe800078e00ff */
[----:B------:R1:W-:Y:S03]  /*f700*/  @P0 LDGSTS.E.BYPASS.LTC128B.128 [R223+0xc100], [R186.64], !P3 ;  /* 0x0c100000badf0fae */ /* 0x0003e6000d901d46 */
[C---:B------:R-:W-:Y:S04]  /*f710*/  @P0 LEA R3, P1, R0.reuse, R156, 0x5 ;  /* 0x0000009c00030211 */ /* 0x040fe800078228ff */
[----:B------:R-:W-:Y:S02]  /*f720*/  @P0 LEA.HI.X R0, R0, R219, R158, 0x5, P1 ;  /* 0x000000db00000211 */ /* 0x000fe400008f2c9e */
[----:B------:R-:W-:Y:S05]  /*f730*/  @P0 IADD3 R158, P1, R230, 0xc0, RZ ;  /* 0x000000c0e69e0810 */ /* 0x000fea0007f3e0ff */
[--C-:B------:R-:W-:Y:S01]  /*f740*/  @P0 IMAD.X R172, RZ, RZ, R229.reuse, P1 ;  /* 0x000000ffffac0224 */ /* 0x100fe200008e06e5 */
[----:B------:R-:W-:Y:S05]  /*f750*/  @P0 IADD3 R156, P1, R156, R158, RZ ;  /* 0x0000009e9c9c0210 */ /* 0x000fea0007f3e0ff */
[----:B------:R-:W-:Y:S01]  /*f760*/  @P0 IMAD.X R174, R219, 0x1, R172, P1 ;  /* 0x00000001dbae0824 */ /* 0x000fe200008e06ac */
[C---:B------:R-:W-:Y:S04]  /*f770*/  @P0 LEA R184, P1, R156.reuse, c[0x0][0x1c8], 0x1 ;  /* 0x000072009cb80a11 */ /* 0x040fe800078208ff */
[----:B------:R-:W-:Y:S02]  /*f780*/  @P0 LEA.HI.X R185, R156, c[0x0][0x1cc], R174, 0x1, P1 ;  /* 0x000073009cb90a11 */ /* 0x000fe400008f0cae */
[C---:B------:R-:W-:Y:S03]  /*f790*/  @P0 IADD3 R156, P1, R3.reuse, R230, RZ ;  /* 0x000000e6039c0210 */ /* 0x040fe60007f3e0ff */
[----:B------:R1:W-:Y:S02]  /*f7a0*/  @P0 LDGSTS.E.BYPASS.LTC128B.128 [R223+0xe100], [R184.64], !P2 ;  /* 0x0e100000b8df0fae */ /* 0x0003e4000d101d46 */
[----:B------:R-:W-:Y:S01]  /*f7b0*/  @P0 IMAD.X R174, R0, 0x1, R229, P1 ;  /* 0x0000000100ae0824 */ /* 0x000fe200008e06e5 */
[C---:B------:R-:W-:Y:S04]  /*f7c0*/  @P0 LEA R182, P1, R156.reuse, c[0x0][0x1c8], 0x1 ;  /* 0x000072009cb60a11 */ /* 0x040fe800078208ff */
[----:B------:R-:W-:Y:S02]  /*f7d0*/  @P0 LEA.HI.X R183, R156, c[0x0][0x1cc], R174, 0x1, P1 ;  /* 0x000073009cb70a11 */ /* 0x000fe400008f0cae */
[C---:B------:R-:W-:Y:S03]  /*f7e0*/  @P0 IADD3 R156, P1, R3.reuse, R222, RZ ;  /* 0x000000de039c0210 */ /* 0x040fe60007f3e0ff */
[----:B------:R1:W-:Y:S02]  /*f7f0*/  @P0 LDGSTS.E.BYPASS.LTC128B.128 [R223+0x9100], [R182.64], !P5 ;  /* 0x09100000b6df0fae */ /* 0x0003e4000e901d46 */
[----:B------:R-:W-:Y:S01]  /*f800*/  @P0 IMAD.X R174, R0, 0x1, R224, P1 ;  /* 0x0000000100ae0824 */ /* 0x000fe200008e06e0 */
[C---:B---3--:R-:W-:Y:S04]  /*f810*/  @P0 LEA R180, P1, R156.reuse, c[0x0][0x1c8], 0x1 ;  /* 0x000072009cb40a11 */ /* 0x048fe800078208ff */
[----:B------:R-:W-:Y:S02]  /*f820*/  @P0 LEA.HI.X R181, R156, c[0x0][0x1cc], R174, 0x1, P1 ;  /* 0x000073009cb50a11 */ /* 0x000fe400008f0cae */
[C---:B------:R-:W-:Y:S03]  /*f830*/  @P0 IADD3 R156, P1, R3.reuse, R173, RZ ;  /* 0x000000ad039c0210 */ /* 0x040fe60007f3e0ff */
[----:B------:R1:W-:Y:S02]  /*f840*/  @P0 LDGSTS.E.BYPASS.LTC128B.128 [R223+0xb100], [R180.64], !P4 ;  /* 0x0b100000b4df0fae */ /* 0x0003e4000e101d46 */
[----:B------:R-:W-:Y:S01]  /*f850*/  @P0 IMAD.X R173, R0, 0x1, R188, P1 ;  /* 0x0000000100ad0824 */ /* 0x000fe200008e06bc */
[----:B------:R-:W-:Y:S01]  /*f860*/  @P0 IADD3 R3, P1, R3, R158, RZ ;  /* 0x0000009e03030210 */ /* 0x000fe20007f3e0ff */
[----:B------:R-:W-:Y:S04]  /*f870*/  IMAD.SHL.U32 R158, R218, 0x40, RZ ;  /* 0x00000040da9e7824 */ /* 0x000fe800078e00ff */
[----:B------:R-:W-:Y:S01]  /*f880*/  @P0 IMAD.X R0, R0, 0x1, R172, P1 ;  /* 0x0000000100000824 */ /* 0x000fe200008e06ac */
[C---:B------:R-:W-:Y:S01]  /*f890*/  @P0 LEA R176, P1, R156.reuse, c[0x0][0x1c8], 0x1 ;  /* 0x000072009cb00a11 */ /* 0x040fe200078208ff */
[----:B-----5:R-:W-:Y:S02]  /*f8a0*/  IMAD.IADD R172, R225, 0x1, R243 ;  /* 0x00000001e1ac7824 */ /* 0x020fe400078e02f3 */
        /* <DEDUP_REMOVED lines=15> */
[----:B--2---:R-:W-:Y:S02]  /*f9a0*/  IMAD.IADD R3, R173, 0x1, R156 ;  /* 0x00000001ad037824 */ /* 0x004fe400078e029c */
        /* <DEDUP_REMOVED lines=15> */
.L_x_1707:
[----:B------:R-:W-:Y:S04]  /*faa0*/  MOV R168, c[0x0][0x32c] ;  /* 0x0000cb0000a87a02 */ /* 0x000fe80000000f00 */
[----:B------:R-:W-:Y:S11]  /*fab0*/  ISETP.NE.AND P0, PT, R168, 0x1, PT ;  /* 0x00000001a800780c */ /* 0x000ff60003f05270 */
[----:B------:R-:W-:Y:S02]  /*fac0*/  @!UPT UIADD3 URZ, URZ, URZ, URZ ;  /* 0x0000003f3f3ff290 */ /* 0x000fe4000fffe03f */
[----:B------:R-:W-:Y:S05]  /*fad0*/  @P0 IMAD.HI.U32 R168, R156, c[0x0][0x330], RZ ;  /* 0x0000cc009ca80a27 */ /* 0x000fea00078e00ff */
[----:B------:R-:W-:Y:S02]  /*fae0*/  @P0 SHF.R.U32.HI R156, RZ, c[0x0][0x334], R168 ;  /* 0x0000cd00ff9c0a19 */ /* 0x000fe400000116a8 */
.L_x_1708:
[----:B------:R-:W-:Y:S05]  /*faf0*/  BSYNC B0 ;  /* 0x0000000000007941 */ /* 0x000fea0003800000 */
.L_x_1706:
[----:B------:R-:W-:Y:S04]  /*fb00*/  IMAD R156, R156, c[0x0][0x32c], -R158 ;  /* 0x0000cb009c9c7a24 */ /* 0x000fe800078e0a9e */
[----:B------:R-:W-:Y:S05]  /*fb10*/  IMAD.IADD R156, R156, 0x1, -R238 ;  /* 0x000000019c9c7824 */ /* 0x000fea00078e0aee */
[----:B------:R-:W-:Y:S02]  /*fb20*/  IMNMX R0, R0, R156, !PT ;  /* 0x0000009c00007217 */ /* 0x000fe40007800200 */
[----:B------:R-:W-:Y:S04]  /*fb30*/  IADD3 R156, R156, c[0x0][0x32c], RZ ;  /* 0x0000cb009c9c7a10 */ /* 0x000fe80007ffe0ff */
[----:B------:R-:W-:Y:S02]  /*fb40*/  IMNMX R3, R3, R156, PT ;  /* 0x0000009c03037217 */ /* 0x000fe40003800200 */
.L_x_1705:
        /* <DEDUP_REMOVED lines=66> */
.L_x_1711:
[----:B------:R-:W-:Y:S04]  /*ff70*/  MOV R21, c[0x0][0x32c] ;  /* 0x0000cb0000157a02 */ /* 0x000fe80000000f00 */
[----:B------:R-:W-:Y:S11]  /*ff80*/  ISETP.NE.AND P0, PT, R21, 0x1, PT ;  /* 0x000000011500780c */ /* 0x000ff60003f05270 */
[----:B------:R-:W-:Y:S02]  /*ff90*/  @!UPT UIADD3 URZ, URZ, URZ, URZ ;  /* 0x0000003f3f3ff290 */ /* 0x000fe4000fffe03f */
[----:B------:R-:W-:Y:S05]  /*ffa0*/  @P0 IMAD.HI.U32 R21, R0, c[0x0][0x330], RZ ;  /* 0x0000cc0000150a27 */ /* 0x000fea00078e00ff */
[----:B------:R-:W-:Y:S02]  /*ffb0*/  @P0 SHF.R.U32.HI R0, RZ, c[0x0][0x334], R21 ;  /* 0x0000cd00ff000a19 */ /* 0x000fe40000011615 */
.L_x_1712:
[----:B------:R-:W-:Y:S05]  /*ffc0*/  BSYNC B0 ;  /* 0x0000000000007941 */ /* 0x000fea0003800000 */
.L_x_1710:
[----:B------:R-:W-:Y:S04]  /*ffd0*/  IMAD R158, R0, c[0x0][0x32c], -R158 ;  /* 0x0000cb00009e7a24 */ /* 0x000fe800078e0a9e */
[----:B------:R-:W-:Y:S05]  /*ffe0*/  IMAD.IADD R0, R158, 0x1, -R238 ;  /* 0x000000019e007824 */ /* 0x000fea00078e0aee */
[----:B------:R-:W-:Y:S02]  /*fff0*/  IMNMX R3, R3, R0, !PT ;  /* 0x0000000003037217 */ /* 0x000fe40007800200 */
[----:B------:R-:W-:Y:S04]  /*10000*/  IADD3 R0, R0, c[0x0][0x32c], RZ ;  /* 0x0000cb0000007a10 */ /* 0x000fe80007ffe0ff */
[----:B------:R-:W-:Y:S02]  /*10010*/  IMNMX R4, R4, R0, PT ;  /* 0x0000000004047217 */ /* 0x000fe40003800200 */
.L_x_1709:
        /* <DEDUP_REMOVED lines=51> */
[--C-:B------:R-:W-:Y:S02]  /*10350*/  FFMA.FTZ R185, R12, c[0x0][0x2d0], -R2.reuse ;  /* 0x0000b4000cb97a23 */ /* 0x100fe40000010802 */
[----:B------:R-:W-:Y:S01]  /*10360*/  FFMA.FTZ R183, R8, c[0x0][0x2d0], -R2 ;  /* 0x0000b40008b77a23 */ /* 0x000fe20000010802 */
[C---:B------:R-:W-:Y:S02]  /*10370*/  ISETP.LT.OR P0, PT, R4.reuse, 0xa, P0 ;  /* 0x0000000a0400780c */ /* 0x040fe40000701670 */
[----:B------:R-:W1:Y:S02]  /*10380*/  MUFU.EX2 R2, R0 ;  /* 0x0000000000027308 */ /* 0x000e640000000800 */
[----:B------:R-:W-:Y:S02]  /*10390*/  FSEL R11, R11, -INF , !P0 ;  /* 0xff8000000b0b7808 */ /* 0x000fe40004000000 */
[C---:B------:R-:W-:Y:S04]  /*103a0*/  ISETP.GT.AND P0, PT, R3.reuse, 0x10, P1 ;  /* 0x000000100300780c */ /* 0x040fe80000f04270 */
[----:B------:R-:W-:Y:S02]  /*103b0*/  ISETP.LT.OR P0, PT, R4, 0x11, P0 ;  /* 0x000000110400780c */ /* 0x000fe40000701670 */
[----:B------:R-:W2:Y:S02]  /*103c0*/  MUFU.EX2 R8, R24 ;  /* 0x0000001800087308 */ /* 0x000ea40000000800 */
[----:B------:R-:W-:Y:S02]  /*103d0*/  FSEL R33, R14, -INF , !P0 ;  /* 0xff8000000e217808 */ /* 0x000fe40004000000 */
[----:B------:R-:W-:Y:S04]  /*103e0*/  ISETP.GT.AND P0, PT, R3, 0x11, P1 ;  /* 0x000000110300780c */ /* 0x000fe80000f04270 */
[----:B------:R-:W-:Y:S02]  /*103f0*/  ISETP.LT.OR P0, PT, R4, 0x12, P0 ;  /* 0x000000120400780c */ /* 0x000fe40000701670 */
[----:B------:R-:W-:Y:S02]  /*10400*/  MUFU.EX2 R17, R32 ;  /* 0x0000002000117308 */ /* 0x000fe40000000800 */
[----:B------:R-:W-:Y:S02]  /*10410*/  FSEL R15, R15, -INF , !P0 ;  /* 0xff8000000f0f7808 */ /* 0x000fe40004000000 */
[C---:B------:R-:W-:Y:S01]  /*10420*/  ISETP.GT.AND P0, PT, R3.reuse, 0x18, P1 ;  /* 0x000000180300780c */ /* 0x040fe20000f04270 */
[C---:B-1----:R-:W-:Y:S02]  /*10430*/  FFMA.FTZ R0, R2.reuse, R237, R9 ;  /* 0x000000ed02007223 */ /* 0x042fe40000010009 */
[----:B------:R-:W-:Y:S01]  /*10440*/  FMUL.FTZ R132, R2, R132 ;  /* 0x0000008402847220 */ /* 0x000fe20000410000 */
[----:B------:R-:W-:Y:S01]  /*10450*/  ISETP.LT.OR P0, PT, R4, 0x19, P0 ;  /* 0x000000190400780c */ /* 0x000fe20000701670 */
[C---:B------:R-:W-:Y:S01]  /*10460*/  FMUL.FTZ R133, R2.reuse, R133 ;  /* 0x0000008502857220 */ /* 0x040fe20000410000 */
[----:B------:R-:W-:Y:S01]  /*10470*/  MUFU.EX2 R178, R178 ;  /* 0x000000b200b27308 */ /* 0x000fe20000000800 */
[----:B------:R-:W-:Y:S01]  /*10480*/  FMUL.FTZ R136, R2, R136 ;  /* 0x0000008802887220 */ /* 0x000fe20000410000 */
[----:B------:R-:W-:Y:S01]  /*10490*/  FSEL R158, R18, -INF , !P0 ;  /* 0xff800000129e7808 */ /* 0x000fe20004000000 */
[C---:B------:R-:W-:Y:S01]  /*104a0*/  FMUL.FTZ R137, R2.reuse, R137 ;  /* 0x0000008902897220 */ /* 0x040fe20000410000 */
[----:B------:R-:W-:Y:S01]  /*104b0*/  ISETP.GT.AND P0, PT, R3, 0x19, P1 ;  /* 0x000000190300780c */ /* 0x000fe20000f04270 */
[----:B------:R-:W-:Y:S01]  /*104c0*/  FMUL.FTZ R140, R2, R140 ;  /* 0x0000008c028c7220 */ /* 0x000fe20000410000 */
[----:B--2---:R-:W-:Y:S01]  /*104d0*/  F2FP.BF16.PACK_AB R16, R8, R9 ;  /* 0x000000090810723e */ /* 0x004fe200000010ff */
[----:B------:R-:W-:Y:S01]  /*104e0*/  FMUL.FTZ R141, R2, R141 ;  /* 0x0000008d028d7220 */ /* 0x000fe20000410000 */
[----:B------:R-:W-:Y:S01]  /*104f0*/  ISETP.LT.OR P0, PT, R4, 0x1a, P0 ;  /* 0x0000001a0400780c */ /* 0x000fe20000701670 */
[C---:B------:R-:W-:Y:S01]  /*10500*/  FMUL.FTZ R144, R2.reuse, R144 ;  /* 0x0000009002907220 */ /* 0x040fe20000410000 */
[----:B------:R-:W-:Y:S01]  /*10510*/  MUFU.EX2 R9, R28 ;  /* 0x0000001c00097308 */ /* 0x000fe20000000800 */
[C---:B------:R-:W-:Y:S01]  /*10520*/  FMUL.FTZ R145, R2.reuse, R145 ;  /* 0x0000009102917220 */ /* 0x040fe20000410000 */
[----:B------:R-:W-:Y:S01]  /*10530*/  FSEL R168, R19, -INF , !P0 ;  /* 0xff80000013a87808 */ /* 0x000fe20004000000 */
[C---:B------:R-:W-:Y:S01]  /*10540*/  FMUL.FTZ R148, R2.reuse, R148 ;  /* 0x0000009402947220 */ /* 0x040fe20000410000 */
[C---:B------:R-:W-:Y:S01]  /*10550*/  ISETP.GT.AND P0, PT, R3.reuse, 0x20, P1 ;  /* 0x000000200300780c */ /* 0x040fe20000f04270 */
[C---:B------:R-:W-:Y:S02]  /*10560*/  FMUL.FTZ R149, R2.reuse, R149 ;  /* 0x0000009502957220 */ /* 0x040fe40000410000 */
[----:B------:R-:W-:Y:S01]  /*10570*/  FMUL.FTZ R152, R2, R152 ;  /* 0x0000009802987220 */ /* 0x000fe20000410000 */
[----:B------:R-:W-:Y:S01]  /*10580*/  ISETP.LT.OR P0, PT, R4, 0x21, P0 ;  /* 0x000000210400780c */ /* 0x000fe20000701670 */
[C---:B------:R-:W-:Y:S01]  /*10590*/  FMUL.FTZ R153, R2.reuse, R153 ;  /* 0x0000009902997220 */ /* 0x040fe20000410000 */
[----:B------:R-:W1:Y:S01]  /*105a0*/  MUFU.EX2 R19, R29 ;  /* 0x0000001d00137308 */ /* 0x000e620000000800 */
        /* <DEDUP_REMOVED lines=12> */
[----:B------:R-:W-:Y:S01]  /*10670*/  LDSM.16.MT88.4 R20, [R192] ;  /* 0x00000000c014783b */ /* 0x000fe20000004200 */
[----:B------:R-:W-:Y:S02]  /*10680*/  FMUL.FTZ R49, R2, R49 ;  /* 0x0000003102317220 */ /* 0x000fe40000410000 */
[----:B------:R-:W-:Y:S01]  /*10690*/  ISETP.LT.OR P0, PT, R4, 0x29, P0 ;  /* 0x000000290400780c */ /* 0x000fe20000701670 */
[C---:B------:R-:W-:Y:S02]  /*106a0*/  FMUL.FTZ R52, R2.reuse, R52 ;  /* 0x0000003402347220 */ /* 0x040fe40000410000 */
[----:B------:R-:W-:Y:S01]  /*106b0*/  FMUL.FTZ R53, R2, R53 ;  /* 0x0000003502357220 */ /* 0x000fe20000410000 */
[----:B------:R-:W-:Y:S01]  /*106c0*/  FSEL R171, R26, -INF , !P0 ;  /* 0xff8000001aab7808 */ /* 0x000fe20004000000 */
[C---:B------:R-:W-:Y:S01]  /*106d0*/  FMUL.FTZ R56, R2.reuse, R56 ;  /* 0x0000003802387220 */ /* 0x040fe20000410000 */
[----:B------:R-:W-:Y:S01]  /*106e0*/  ISETP.GT.AND P0, PT, R3, 0x29, P1 ;  /* 0x000000290300780c */ /* 0x000fe20000f04270 */
[C---:B------:R-:W-:Y:S01]  /*106f0*/  FMUL.FTZ R57, R2.reuse, R57 ;  /* 0x0000003902397220 */ /* 0x040fe20000410000 */
[----:B-1----:R-:W-:Y:S01]  /*10700*/  F2FP.BF16.PACK_AB R24, R17, R19 ;  /* 0x000000131118723e */ /* 0x002fe200000010ff */
        /* <DEDUP_REMOVED lines=36> */
[----:B------:R-:W1:Y:S01]  /*10950*/  MUFU.EX2 R8, R25 ;  /* 0x0000001900087308 */ /* 0x000e620000000800 */
        /* <DEDUP_REMOVED lines=18> */
[----:B------:R-:W-:Y:S01]  /*10a80*/  FMUL.FTZ R124, R2, R124 ;  /* 0x0000007c027c7220 */ /* 0x000fe20000410000 */
[----:B-1----:R-:W-:Y:S01]  /*10a90*/  F2FP.BF16.PACK_AB R18, R8, R9 ;  /* 0x000000090812723e */ /* 0x002fe200000010ff */
[----:B------:R-:W-:Y:S01]  /*10aa0*/  FMUL.FTZ R125, R2, R125 ;  /* 0x0000007d027d7220 */ /* 0x000fe20000410000 */
[----:B------:R-:W-:Y:S01]  /*10ab0*/  FMNMX.FTZ R0, R168, R0, !PT ;  /* 0x00000000a8007209 */ /* 0x000fe20007810000 */
[C---:B------:R-:W-:Y:S02]  /*10ac0*/  FMUL.FTZ R128, R2.reuse, R128 ;  /* 0x0000008002807220 */ /* 0x040fe40000410000 */
[----:B------:R-:W-:Y:S01]  /*10ad0*/  FMUL.FTZ R129, R2, R129 ;  /* 0x0000008102817220 */ /* 0x000fe20000410000 */
        /* <DEDUP_REMOVED lines=15> */
[C---:B------:R-:W-:Y:S02]  /*10bd0*/  FMUL.FTZ R4, R3.reuse, c[0x0][0x2d0] ;  /* 0x0000b40003047a20 */ /* 0x040fe40000410000 */
[----:B------:R-:W-:Y:S01]  /*10be0*/  FADD.FTZ R14, R8, R0 ;  /* 0x00000000080e7221 */ /* 0x000fe20000010000 */
[----:B------:R-:W-:Y:S01]  /*10bf0*/  FSEL R0, R3, RZ, P0 ;  /* 0x000000ff03007208 */ /* 0x000fe20000000000 */
[----:B------:R-:W-:Y:S01]  /*10c00*/  FMUL.FTZ R8, R2, R164 ;  /* 0x000000a402087220 */ /* 0x000fe20000410000 */
[----:B------:R-:W-:Y:S01]  /*10c10*/  FSEL R13, R4, RZ, P0 ;  /* 0x000000ff040d7208 */ /* 0x000fe20000000000 */
[----:B------:R-:W-:Y:S01]  /*10c20*/  FMUL.FTZ R4, R2, R160 ;  /* 0x000000a002047220 */ /* 0x000fe20000410000 */
[----:B------:R-:W-:Y:S01]  /*10c30*/  ISETP.GT.AND P0, PT, R218, R228, PT ;  /* 0x000000e4da00720c */ /* 0x000fe20003f04270 */
[----:B------:R-:W-:Y:S02]  /*10c40*/  FADD.FTZ R0, -R0, R157 ;  /* 0x0000009d00007221 */ /* 0x000fe40000010100 */
[--C-:B------:R-:W-:Y:S02]  /*10c50*/  FFMA.FTZ R6, R6, c[0x0][0x2d0], -R13.reuse ;  /* 0x0000b40006067a23 */ /* 0x100fe4000001080d */
[----:B------:R-:W-:Y:S02]  /*10c60*/  FMUL.FTZ R0, R0, c[0x0][0x2d0] ;  /* 0x0000b40000007a20 */ /* 0x000fe40000410000 */
[--C-:B------:R-:W-:Y:S01]  /*10c70*/  FFMA.FTZ R10, R5, c[0x0][0x2d0], -R13.reuse ;  /* 0x0000b400050a7a23 */ /* 0x100fe2000001080d */
[----:B------:R1:W-:Y:S01]  /*10c80*/  MUFU.EX2 R160, R6 ;  /* 0x0000000600a07308 */ /* 0x0003e20000000800 */
[----:B------:R-:W-:Y:S02]  /*10c90*/  FMUL.FTZ R5, R2, R161 ;  /* 0x000000a102057220 */ /* 0x000fe40000410000 */
[--C-:B------:R-:W-:Y:S02]  /*10ca0*/  FFMA.FTZ R2, R11, c[0x0][0x2d0], -R13.reuse ;  /* 0x0000b4000b027a23 */ /* 0x100fe4000001080d */
[--C-:B------:R-:W-:Y:S05]  /*10cb0*/  FFMA.FTZ R7, R7, c[0x0][0x2d0], -R13.reuse ;  /* 0x0000b40007077a23 */ /* 0x100fea000001080d */
[----:B------:R-:W2:Y:S10]  /*10cc0*/  MUFU.EX2 R31, R7 ;  /* 0x00000007001f7308 */ /* 0x000eb40000000800 */
[----:B------:R-:W-:Y:S01]  /*10cd0*/  MUFU.EX2 R30, R10 ;  /* 0x0000000a001e7308 */ /* 0x000fe20000000800 */
[----:B-1----:R-:W-:Y:S04]  /*10ce0*/  FADD.FTZ R6, R19, R14 ;  /* 0x0000000e13067221 */ /* 0x002fe80000010000 */
[----:B------:R-:W-:Y:S05]  /*10cf0*/  FADD.FTZ R164, R17, R6 ;  /* 0x0000000611a47221 */ /* 0x000fea0000010000 */
[----:B------:R-:W1:Y:S01]  /*10d00*/  MUFU.EX2 R0, R0 ;  /* 0x0000000000007308 */ /* 0x000e620000000800 */
[----:B--2---:R-:W-:Y:S09]  /*10d10*/  F2FP.BF16.PACK_AB R17, R31, R160 ;  /* 0x000000a01f11723e */ /* 0x004ff200000010ff */
[----:B------:R-:W2:Y:S10]  /*10d20*/  MUFU.EX2 R29, R2 ;  /* 0x00000002001d7308 */ /* 0x000eb40000000800 */
[----:B------:R-:W-:Y:S01]  /*10d30*/  MUFU.EX2 R161, R174 ;  /* 0x000000ae00a17308 */ /* 0x000fe20000000800 */
[C---:B-1----:R-:W-:Y:S02]  /*10d40*/  FMUL.FTZ R6, R0.reuse, R162 ;  /* 0x000000a200067220 */ /* 0x042fe40000410000 */
[C---:B------:R-:W-:Y:S02]  /*10d50*/  FMUL.FTZ R7, R0.reuse, R163 ;  /* 0x000000a300077220 */ /* 0x040fe40000410000 */
[C---:B------:R-:W-:Y:S02]  /*10d60*/  FMUL.FTZ R10, R0.reuse, R166 ;  /* 0x000000a6000a7220 */ /* 0x040fe40000410000 */
[C---:B------:R-:W-:Y:S03]  /*10d70*/  FMUL.FTZ R11, R0.reuse, R167 ;  /* 0x000000a7000b7220 */ /* 0x040fe60000410000 */
[----:B------:R-:W1:Y:S01]  /*10d80*/  MUFU.EX2 R162, R173 ;  /* 0x000000ad00a27308 */ /* 0x000e620000000800 */
[C---:B------:R-:W-:Y:S01]  /*10d90*/  FMUL.FTZ R134, R0.reuse, R134 ;  /* 0x0000008600867220 */ /* 0x040fe20000410000 */
[----:B--2---:R-:W-:Y:S01]  /*10da0*/  F2FP.BF16.PACK_AB R19, R29, R30 ;  /* 0x0000001e1d13723e */ /* 0x004fe200000010ff */
[C---:B------:R-:W-:Y:S02]  /*10db0*/  FMUL.FTZ R135, R0.reuse, R135 ;  /* 0x0000008700877220 */ /* 0x040fe40000410000 */
[C---:B------:R-:W-:Y:S02]  /*10dc0*/  FMUL.FTZ R138, R0.reuse, R138 ;  /* 0x0000008a008a7220 */ /* 0x040fe40000410000 */
[C---:B------:R-:W-:Y:S02]  /*10dd0*/  FMUL.FTZ R139, R0.reuse, R139 ;  /* 0x0000008b008b7220 */ /* 0x040fe40000410000 */
[C---:B------:R-:W-:Y:S01]  /*10de0*/  HMMA.16816.F32.BF16 R4, R16.reuse, R20, R4 ;  /* 0x000000141004723c */ /* 0x040fe20000041804 */
[----:B------:R-:W-:Y:S04]  /*10df0*/  MUFU.EX2 R163, R181 ;  /* 0x000000b500a37308 */ /* 0x000fe80000000800 */
[C---:B------:R-:W-:Y:S02]  /*10e00*/  FMUL.FTZ R142, R0.reuse, R142 ;  /* 0x0000008e008e7220 */ /* 0x040fe40000410000 */
[C---:B------:R-:W-:Y:S01]  /*10e10*/  FMUL.FTZ R143, R0.reuse, R143 ;  /* 0x0000008f008f7220 */ /* 0x040fe20000410000 */
[C---:B------:R-:W-:Y:S01]  /*10e20*/  HMMA.16816.F32.BF16 R8, R16.reuse, R22, R8 ;  /* 0x000000161008723c */ /* 0x040fe20000041808 */
[----:B------:R-:W2:Y:S02]  /*10e30*/  LDSM.16.MT88.4 R20, [R193] ;  /* 0x00000000c114783b */ /* 0x000ea40000004200 */
[----:B------:R-:W-:Y:S01]  /*10e40*/  MUFU.EX2 R173, R180 ;  /* 0x000000b400ad7308 */ /* 0x000fe20000000800 */
[----:B------:R-:W-:Y:S01]  /*10e50*/  FMUL.FTZ R146, R0, R146 ;  /* 0x0000009200927220 */ /* 0x000fe20000410000 */
[----:B-1----:R-:W-:Y:S01]  /*10e60*/  F2FP.BF16.PACK_AB R26, R162, R161 ;  /* 0x000000a1a21a723e */ /* 0x002fe200000010ff */
[C---:B------:R-:W-:Y:S02]  /*10e70*/  FMUL.FTZ R147, R0.reuse, R147 ;  /* 0x0000009300937220 */ /* 0x040fe40000410000 */
[C---:B------:R-:W-:Y:S04]  /*10e80*/  FMUL.FTZ R150, R0.reuse, R150 ;  /* 0x0000009600967220 */ /* 0x040fe80000410000 */
        /* <DEDUP_REMOVED lines=58> */
[----:B------:R-:W-:Y:S02]  /*11230*/  FFMA.FTZ R0, R0, R239, R160 ;  /* 0x000000ef00007223 */ /* 0x000fe400000100a0 */
[--C-:B------:R-:W-:Y:S02]  /*11240*/  FFMA.FTZ R2, R33, c[0x0][0x2d0], -R13.reuse ;  /* 0x0000b40021027a23 */ /* 0x100fe4000001080d */
[----:B------:R-:W-:Y:S02]  /*11250*/  FADD.FTZ R0, R31, R0 ;  /* 0x000000001f007221 */ /* 0x000fe40000010000 */
[----:B------:R2:W-:Y:S01]  /*11260*/  MUFU.EX2 R28, R2 ;  /* 0x00000002001c7308 */ /* 0x0005e20000000800 */
[C---:B-1----:R-:W-:Y:S08]  /*11270*/  HMMA.16816.F32.BF16 R148, R16.reuse, R20, R148 ;  /* 0x000000141094723c */ /* 0x042ff00000041894 */
[C---:B------:R-:W-:Y:S01]  /*11280*/  HMMA.16816.F32.BF16 R152, R16.reuse, R22, R152 ;  /* 0x000000161098723c */ /* 0x040fe20000041898 */
[----:B------:R-:W1:Y:S03]  /*11290*/  LDSM.16.MT88.4 R20, [R192+0x2000] ;  /* 0x00200000c014783b */ /* 0x000e660000004200 */
[--C-:B--2---:R-:W-:Y:S04]  /*112a0*/  FFMA.FTZ R2, R15, c[0x0][0x2d0], -R13.reuse ;  /* 0x0000b4000f027a23 */ /* 0x104fe8000001080d */
[----:B------:R-:W2:Y:S04]  /*112b0*/  MUFU.EX2 R157, R2 ;  /* 0x00000002009d7308 */ /* 0x000ea80000000800 */
[----:B--2---:R-:W-:Y:S01]  /*112c0*/  F2FP.BF16.PACK_AB R25, R157, R28 ;  /* 0x0000001c9d19723e */ /* 0x004fe200000010ff */
[C---:B-1----:R-:W-:Y:S03]  /*112d0*/  HMMA.16816.F32.BF16 R36, R16.reuse, R20, R36 ;  /* 0x000000141024723c */ /* 0x042fe60000041824 */
[--C-:B------:R-:W-:Y:S04]  /*112e0*/  FFMA.FTZ R2, R158, c[0x0][0x2d0], -R13.reuse ;  /* 0x0000b4009e027a23 */ /* 0x100fe8000001080d */
[----:B------:R1:W-:Y:S01]  /*112f0*/  MUFU.EX2 R32, R2 ;  /* 0x0000000200207308 */ /* 0x0003e20000000800 */
[C---:B------:R-:W-:Y:S01]  /*11300*/  HMMA.16816.F32.BF16 R40, R16.reuse, R22, R40 ;  /* 0x000000161028723c */ /* 0x040fe20000041828 */
[----:B------:R-:W2:Y:S03]  /*11310*/  LDSM.16.MT88.4 R20, [R193+0x2000] ;  /* 0x00200000c114783b */ /* 0x000ea60000004200 */
[--C-:B-1----:R-:W-:Y:S05]  /*11320*/  FFMA.FTZ R2, R168, c[0x0][0x2d0], -R13.reuse ;  /* 0x0000b400a8027a23 */ /* 0x102fea000001080d */
[----:B------:R-:W-:Y:S10]  /*11330*/  MUFU.EX2 R168, R185 ;  /* 0x000000b900a87308 */ /* 0x000ff40000000800 */
[----:B------:R-:W1:Y:S01]  /*11340*/  MUFU.EX2 R158, R2 ;  /* 0x00000002009e7308 */ /* 0x000e620000000800 */
[C---:B--2---:R-:W-:Y:S08]  /*11350*/  HMMA.16816.F32.BF16 R44, R16.reuse, R20, R44 ;  /* 0x00000014102c723c */ /* 0x044ff0000004182c */
[C---:B------:R-:W-:Y:S01]  /*11360*/  HMMA.16816.F32.BF16 R48, R16.reuse, R22, R48 ;  /* 0x000000161030723c */ /* 0x040fe20000041830 */
[----:B------:R-:W2:Y:S03]  /*11370*/  LDSM.16.MT88.4 R20, [R196+0x2000] ;  /* 0x00200000c414783b */ /* 0x000ea60000004200 */
[----:B-1----:R-:W-:Y:S01]  /*11380*/  F2FP.BF16.PACK_AB R27, R158, R32 ;  /* 0x000000209e1b723e */ /* 0x002fe200000010ff */
[--C-:B------:R-:W-:Y:S02]  /*11390*/  FFMA.FTZ R2, R169, c[0x0][0x2d0], -R13.reuse ;  /* 0x0000b400a9027a23 */ /* 0x100fe4000001080d */
[----:B------:R-:W1:Y:S10]  /*113a0*/  MUFU.EX2 R169, R184 ;  /* 0x000000b800a97308 */ /* 0x000e740000000800 */
[----:B------:R3:W-:Y:S01]  /*113b0*/  MUFU.EX2 R14, R2 ;  /* 0x00000002000e7308 */ /* 0x0007e20000000800 */
[C---:B--2---:R-:W-:Y:S08]  /*113c0*/  HMMA.16816.F32.BF16 R52, R16.reuse, R20, R52 ;  /* 0x000000141034723c */ /* 0x044ff00000041834 */
[C---:B------:R-:W-:Y:S01]  /*113d0*/  HMMA.16816.F32.BF16 R56, R16.reuse, R22, R56 ;  /* 0x000000161038723c */ /* 0x040fe20000041838 */
[----:B------:R-:W2:Y:S03]  /*113e0*/  LDSM.16.MT88.4 R20, [R195+0x2000] ;  /* 0x00200000c314783b */ /* 0x000ea60000004200 */
[--C-:B---3--:R-:W-:Y:S02]  /*113f0*/  FFMA.FTZ R2, R170, c[0x0][0x2d0], -R13.reuse ;  /* 0x0000b400aa027a23 */ /* 0x108fe4000001080d */
[----:B------:R-:W-:Y:S10]  /*11400*/  MUFU.EX2 R170, R183 ;  /* 0x000000b700aa7308 */ /* 0x000ff40000000800 */
[----:B------:R3:W-:Y:S02]  /*11410*/  MUFU.EX2 R35, R2 ;  /* 0x0000000200237308 */ /* 0x0007e40000000800 */
[--C-:B---3--:R-:W-:Y:S01]  /*11420*/  FFMA.FTZ R2, R171, c[0x0][0x2d0], -R13.reuse ;  /* 0x0000b400ab027a23 */ /* 0x108fe2000001080d */
[C---:B--2---:R-:W-:Y:S07]  /*11430*/  HMMA.16816.F32.BF16 R60, R16.reuse, R20, R60 ;  /* 0x00000014103c723c */ /* 0x044fee000004183c */
[----:B------:R-:W-:Y:S01]  /*11440*/  MUFU.EX2 R171, R182 ;  /* 0x000000b600ab7308 */ /* 0x000fe20000000800 */
[C---:B------:R-:W-:Y:S01]  /*11450*/  HMMA.16816.F32.BF16 R64, R16.reuse, R22, R64 ;  /* 0x000000161040723c */ /* 0x040fe20000041840 */
[----:B------:R-:W2:Y:S08]  /*11460*/  LDSM.16.MT88.4 R20, [R192+0x4000] ;  /* 0x00400000c014783b */ /* 0x000eb00000004200 */
[----:B------:R3:W-:Y:S03]  /*11470*/  MUFU.EX2 R34, R2 ;  /* 0x0000000200227308 */ /* 0x0007e60000000800 */
[--C-:B---3--:R-:W-:Y:S07]  /*11480*/  FFMA.FTZ R2, R172, c[0x0][0x2d0], -R13.reuse ;  /* 0x0000b400ac027a23 */ /* 0x108fee000001080d */
[----:B------:R3:W-:Y:S01]  /*11490*/  MUFU.EX2 R33, R2 ;  /* 0x0000000200217308 */ /* 0x0007e20000000800 */
[C---:B--2---:R-:W-:Y:S08]  /*114a0*/  HMMA.16816.F32.BF16 R68, R16.reuse, R20, R68 ;  /* 0x000000141044723c */ /* 0x044ff00000041844 */
[C---:B------:R-:W-:Y:S01]  /*114b0*/  HMMA.16816.F32.BF16 R72, R16.reuse, R22, R72 ;  /* 0x000000161048723c */ /* 0x040fe20000041848 */
[----:B------:R-:W2:Y:S03]  /*114c0*/  LDSM.16.MT88.4 R20, [R193+0x4000] ;  /* 0x00400000c114783b */ /* 0x000ea60000004200 */
[----:B---3--:R-:W-:Y:S02]  /*114d0*/  FADD.FTZ R2, R30, R0 ;  /* 0x000000001e027221 */ /* 0x008fe40000010000 */
[----:B------:R-:W-:Y:S03]  /*114e0*/  FADD.FTZ R0, R161, R164 ;  /* 0x000000a4a1007221 */ /* 0x000fe60000010000 */
[----:B------:R-:W-:Y:S03]  /*114f0*/  LDSM.16.MT88.4 R164, [R192+0x1800] ;  /* 0x00180000c0a4783b */ /* 0x000fe60000004200 */
[----:B------:R-:W-:Y:S02]  /*11500*/  FADD.FTZ R15, R162, R0 ;  /* 0x00000000a20f7221 */ /* 0x000fe40000010000 */
[--C-:B------:R-:W-:Y:S02]  /*11510*/  FFMA.FTZ R0, R175, c[0x0][0x2d0], -R13.reuse ;  /* 0x0000b400af007a23 */ /* 0x100fe4000001080d */
[----:B------:R-:W-:Y:S02]  /*11520*/  FADD.FTZ R2, R29, R2 ;  /* 0x000000021d027221 */ /* 0x000fe40000010000 */
[----:B------:R3:W-:Y:S02]  /*11530*/  MUFU.EX2 R31, R0 ;  /* 0x00000000001f7308 */ /* 0x0007e40000000800 */
[----:B------:R-:W-:Y:S01]  /*11540*/  FADD.FTZ R2, R28, R2 ;  /* 0x000000021c027221 */ /* 0x000fe20000010000 */
[C---:B--2---:R-:W-:Y:S03]  /*11550*/  HMMA.16816.F32.BF16 R76, R16.reuse, R20, R76 ;  /* 0x00000014104c723c */ /* 0x044fe6000004184c */
[--C-:B---3--:R-:W-:Y:S04]  /*11560*/  FFMA.FTZ R0, R176, c[0x0][0x2d0], -R13.reuse ;  /* 0x0000b400b0007a23 */ /* 0x108fe8000001080d */
[----:B------:R2:W3:Y:S01]  /*11570*/  MUFU.EX2 R30, R0 ;  /* 0x00000000001e7308 */ /* 0x0004e20000000800 */
[C---:B------:R-:W-:Y:S01]  /*11580*/  HMMA.16816.F32.BF16 R80, R16.reuse, R22, R80 ;  /* 0x000000161050723c */ /* 0x040fe20000041850 */
[----:B------:R-:W4:Y:S03]  /*11590*/  LDSM.16.MT88.4 R20, [R196+0x4000] ;  /* 0x00400000c414783b */ /* 0x000f260000004200 */
[--C-:B--2---:R-:W-:Y:S02]  /*115a0*/  FFMA.FTZ R0, R177, c[0x0][0x2d0], -R13.reuse ;  /* 0x0000b400b1007a23 */ /* 0x104fe4000001080d */
[----:B------:R-:W-:Y:S01]  /*115b0*/  FFMA.FTZ R13, R12, c[0x0][0x2d0], -R13 ;  /* 0x0000b4000c0d7a23 */ /* 0x000fe2000001080d */
[----:B-1----:R-:W-:Y:S02]  /*115c0*/  F2FP.BF16.PACK_AB R12, R169, R168 ;  /* 0x000000a8a90c723e */ /* 0x002fe400000010ff */
[----:B------:R1:W-:Y:S10]  /*115d0*/  MUFU.EX2 R29, R0 ;  /* 0x00000000001d7308 */ /* 0x0003f40000000800 */
[----:B------:R3:W2:Y:S01]  /*115e0*/  MUFU.EX2 R28, R13 ;  /* 0x0000000d001c7308 */ /* 0x0006a20000000800 */
[C---:B----4-:R-:W-:Y:S08]  /*115f0*/  HMMA.16816.F32.BF16 R84, R16.reuse, R20, R84 ;  /* 0x000000141054723c */ /* 0x050ff00000041854 */
[C---:B------:R-:W-:Y:S01]  /*11600*/  HMMA.16816.F32.BF16 R88, R16.reuse, R22, R88 ;  /* 0x000000161058723c */ /* 0x040fe20000041858 */
[----:B------:R-:W4:Y:S03]  /*11610*/  LDSM.16.MT88.4 R20, [R195+0x4000] ;  /* 0x00400000c314783b */ /* 0x000f260000004200 */
[----:B-1----:R-:W-:Y:S01]  /*11620*/  FADD.FTZ R0, R157, R2 ;  /* 0x000000029d007221 */ /* 0x002fe20000010000 */
[----:B------:R-:W-:Y:S01]  /*11630*/  MOV R157, R3 ;  /* 0x00000003009d7202 */ /* 0x000fe20000000f00 */
[----:B------:R-:W-:Y:S02]  /*11640*/  FADD.FTZ R2, R163, R15 ;  /* 0x0000000fa3027221 */ /* 0x000fe40000010000 */
[----:B------:R-:W-:Y:S01]  /*11650*/  FADD.FTZ R0, R32, R0 ;  /* 0x0000000020007221 */ /* 0x000fe20000010000 */
[----:B---3--:R-:W-:Y:S03]  /*11660*/  F2FP.BF16.PACK_AB R13, R30, R31 ;  /* 0x0000001f1e0d723e */ /* 0x008fe600000010ff */
[----:B------:R-:W-:Y:S01]  /*11670*/  FADD.FTZ R0, R158, R0 ;  /* 0x000000009e007221 */ /* 0x000fe20000010000 */
[----:B--2---:R-:W-:Y:S01]  /*11680*/  F2FP.BF16.PACK_AB R15, R28, R29 ;  /* 0x0000001d1c0f723e */ /* 0x004fe200000010ff */
[----:B------:R-:W-:Y:S02]  /*11690*/  FADD.FTZ R32, R173, R2 ;  /* 0x00000002ad207221 */ /* 0x000fe40000010000 */
[----:B------:R-:W-:Y:S04]  /*116a0*/  FADD.FTZ R0, R14, R0 ;  /* 0x000000000e007221 */ /* 0x000fe80000010000 */
[----:B------:R-:W-:Y:S02]  /*116b0*/  FADD.FTZ R2, R35, R0 ;  /* 0x0000000023027221 */ /* 0x000fe40000010000 */
[----:B------:R-:W-:Y:S02]  /*116c0*/  FADD.FTZ R0, R174, R32 ;  /* 0x00000020ae007221 */ /* 0x000fe40000010000 */
[----:B------:R-:W-:Y:S02]  /*116d0*/  FADD.FTZ R2, R34, R2 ;  /* 0x0000000222027221 */ /* 0x000fe40000010000 */
[C---:B------:R-:W-:Y:S01]  /*116e0*/  FADD.FTZ R0, R178.reuse, R0 ;  /* 0x00000000b2007221 */ /* 0x040fe20000010000 */
        /* <DEDUP_REMOVED lines=14> */
[----:B------:R-:W1:Y:S08]  /*117d0*/  LDSM.16.MT88.4 R16, [R192+0x800] ;  /* 0x00080000c010783b */ /* 0x000e700000004200 */
[----:B------:R-:W-:Y:S01]  /*117e0*/  LDSM.16.MT88.4 R20, [R192+0x1000] ;  /* 0x00100000c014783b */ /* 0x000fe20000004200 */
        /* <DEDUP_REMOVED lines=49> */
[----:B------:R-:W-:Y:S02]  /*11b00*/  F2FP.BF16.PACK_AB R17, R35, R14 ;  /* 0x0000000e2311723e */ /* 0x000fe400000010ff */
[----:B------:R-:W-:Y:S02]  /*11b10*/  F2FP.BF16.PACK_AB R14, R171, R170 ;  /* 0x000000aaab0e723e */ /* 0x000fe400000010ff */
[----:B------:R-:W-:Y:S04]  /*11b20*/  F2FP.BF16.PACK_AB R18, R178, R174 ;  /* 0x000000aeb212723e */ /* 0x000fe800000010ff */
[C---:B------:R-:W-:Y:S07]  /*11b30*/  F2FP.BF16.PACK_AB R19, R33.reuse, R34 ;  /* 0x000000222113723e */ /* 0x040fee00000010ff */
        /* <DEDUP_REMOVED lines=54> */
[C---:B------:R-:W-:Y:S01]  /*11ea0*/  HMMA.16816.F32.BF16 R136, R12.reuse, R22, R136 ;  /* 0x000000160c88723c */ /* 0x040fe20000041888 */
[----:B------:R-:W-:Y:S07]  /*11eb0*/  LDSM.16.MT88.4 R20, [R195+0x3800] ;  /* 0x00380000c314783b */ /* 0x000fee0000004200 */
[C---:B-1----:R-:W-:Y:S08]  /*11ec0*/  HMMA.16816.F32.BF16 R140, R12.reuse, R16, R140 ;  /* 0x000000100c8c723c */ /* 0x042ff0000004188c */
[C---:B------:R-:W-:Y:S01]  /*11ed0*/  HMMA.16816.F32.BF16 R144, R12.reuse, R18, R144 ;  /* 0x000000120c90723c */ /* 0x040fe20000041890 */
[----:B------:R-:W1:Y:S07]  /*11ee0*/  LDSM.16.MT88.4 R16, [R196+0x3800] ;  /* 0x00380000c410783b */ /* 0x000e6e0000004200 */
[C---:B---3--:R-:W-:Y:S08]  /*11ef0*/  HMMA.16816.F32.BF16 R148, R12.reuse, R24, R148 ;  /* 0x000000180c94723c */ /* 0x048ff00000041894 */
[C---:B------:R-:W-:Y:S08]  /*11f00*/  HMMA.16816.F32.BF16 R152, R12.reuse, R26, R152 ;  /* 0x0000001a0c98723c */ /* 0x040ff00000041898 */
        /* <DEDUP_REMOVED lines=24> */
[C---:B---3--:R-:W-:Y:S07]  /*12090*/  HMMA.16816.F32.BF16 R100, R12.reuse, R4, R100 ;  /* 0x000000040c64723c */ /* 0x048fee0000041864 */
[----:B------:R-:W-:Y:S01]  /*120a0*/  FADD.FTZ R4, R33, R2 ;  /* 0x0000000221047221 */ /* 0x000fe20000010000 */
[C---:B------:R-:W-:Y:S04]  /*120b0*/  HMMA.16816.F32.BF16 R104, R12.reuse, R6, R104 ;  /* 0x000000060c68723c */ /* 0x040fe80000041868 */
[----:B------:R-:W-:Y:S02]  /*120c0*/  FADD.FTZ R2, R168, R0 ;  /* 0x00000000a8027221 */ /* 0x000fe40000010000 */
[----:B------:R-:W-:Y:S02]  /*120d0*/  FADD.FTZ R0, R31, R4 ;  /* 0x000000041f007221 */ /* 0x000fe40000010000 */
[C---:B--2---:R-:W-:Y:S04]  /*120e0*/  HMMA.16816.F32.BF16 R108, R12.reuse, R8, R108 ;  /* 0x000000080c6c723c */ /* 0x044fe8000004186c */
[----:B------:R-:W-:Y:S02]  /*120f0*/  FADD.FTZ R2, R169, R2 ;  /* 0x00000002a9027221 */ /* 0x000fe40000010000 */
[----:B------:R-:W-:Y:S02]  /*12100*/  FADD.FTZ R0, R30, R0 ;  /* 0x000000001e007221 */ /* 0x000fe40000010000 */
[C---:B------:R-:W-:Y:S04]  /*12110*/  HMMA.16816.F32.BF16 R112, R12.reuse, R10, R112 ;  /* 0x0000000a0c70723c */ /* 0x040fe80000041870 */
[----:B------:R-:W-:Y:S02]  /*12120*/  FADD.FTZ R4, R170, R2 ;  /* 0x00000002aa047221 */ /* 0x000fe40000010000 */
[----:B------:R-:W-:Y:S01]  /*12130*/  FADD.FTZ R2, R29, R0 ;  /* 0x000000001d027221 */ /* 0x000fe20000010000 */
[----:B------:R-:W-:Y:S01]  /*12140*/  IADD3 R0, R218, -0x1, RZ ;  /* 0xffffffffda007810 */ /* 0x000fe20007ffe0ff */
[C---:B-1----:R-:W-:Y:S04]  /*12150*/  HMMA.16816.F32.BF16 R116, R12.reuse, R16, R116 ;  /* 0x000000100c74723c */ /* 0x042fe80000041874 */
[----:B------:R-:W-:Y:S01]  /*12160*/  FADD.FTZ R237, R171, R4 ;  /* 0x00000004abed7221 */ /* 0x000fe20000010000 */
[----:B------:R-:W-:Y:S01]  /*12170*/  MOV R218, R0 ;  /* 0x0000000000da7202 */ /* 0x000fe20000000f00 */
[----:B------:R-:W-:Y:S01]  /*12180*/  FADD.FTZ R239, R28, R2 ;  /* 0x000000021cef7221 */ /* 0x000fe20000010000 */
[----:B------:R-:W-:Y:S01]  /*12190*/  MOV R2, R156 ;  /* 0x0000009c00027202 */ /* 0x000fe20000000f00 */
[C---:B------:R-:W-:Y:S08]  /*121a0*/  HMMA.16816.F32.BF16 R120, R12.reuse, R18, R120 ;  /* 0x000000120c78723c */ /* 0x040ff00000041878 */
[C---:B----4-:R-:W-:Y:S08]  /*121b0*/  HMMA.16816.F32.BF16 R124, R12.reuse, R20, R124 ;  /* 0x000000140c7c723c */ /* 0x050ff0000004187c */
[----:B------:R-:W-:Y:S07]  /*121c0*/  HMMA.16816.F32.BF16 R128, R12, R22, R128 ;  /* 0x000000160c80723c */ /* 0x000fee0000041880 */
[----:B------:R-:W-:Y:S01]  /*121d0*/  MOV R12, R3 ;  /* 0x00000003000c7202 */ /* 0x000fe20000000f00 */
[----:B------:R-:W-:-:S05]  /*121e0*/  @P0 BRA `(.L_x_1713) ;  /* 0xffffc1a000000947 */ /* 0x000fca000383ffff */
.L_x_1704:
[----:B------:R-:W-:Y:S02]  /*121f0*/  @!UPT UIADD3 URZ, URZ, URZ, URZ ;  /* 0x0000003f3f3ff290 */ /* 0x000fe4000fffe03f */
[----:B------:R-:W-:Y:S02]  /*12200*/  MOV R7, 0x1f ;  /* 0x0000001f00077802 */ /* 0x000fe40000000f00 */
[----:B------:R-:W-:Y:S01]  /*12210*/  MOV R6, 0xffffffff ;  /* 0xffffffff00067802 */ /* 0x000fe20000000f00 */
[----:B------:R-:W-:Y:S06]  /*12220*/  BRA.DIV ~URZ, `(.L_x_1714) ;  /* 0x000066a27f007947 */ /* 0x000fec000b800000 */
[----:B------:R1:W2:Y:S02]  /*12230*/  SHFL.BFLY PT, R0, R237, 0x2, 0x1f ;  /* 0x0c401f00ed007f89 */ /* 0x0002a400000e0000 */
.L_x_1787:
[----:B--2---:R-:W-:Y:S01]  /*12240*/  FADD.FTZ R0, R0, R237 ;  /* 0x000000ed00007221 */ /* 0x004fe20000010000 */
[----:B------:R-:W-:Y:S05]  /*12250*/  BRA.DIV ~URZ, `(.L_x_1715) ;  /* 0x000066d27f007947 */ /* 0x000fea000b800000 */
[----:B------:R-:W2:Y:S04]  /*12260*/  SHFL.BFLY PT, R2, R239, 0x2, 0x1f ;  /* 0x0c401f00ef027f89 */ /* 0x000ea800000e0000 */
[----:B------:R-:W3:Y:S01]  /*12270*/  SHFL.BFLY PT, R5, R0, 0x1, 0x1f ;  /* 0x0c201f0000057f89 */ /* 0x000ee200000e0000 */
[----:B--2---:R-:W-:-:S02]  /*12280*/  FADD.FTZ R4, R2, R239 ;  /* 0x000000ef02047221 */ /* 0x004fc40000010000 */
[----:B---3--:R-:W-:-:S03]  /*12290*/  FADD.FTZ R0, R0, R5 ;  /* 0x0000000500007221 */ /* 0x008fc60000010000 */
[----:B------:R2:W3:Y:S04]  /*122a0*/  SHFL.BFLY PT, R3, R4, 0x1, 0x1f ;  /* 0x0c201f0004037f89 */ /* 0x0004e800000e0000 */
.L_x_1788:
[----:B------:R-:W-:Y:S01]  /*122b0*/  FSETP.NE.FTZ.AND P1, PT, R0, RZ, PT ;  /* 0x000000ff0000720b */ /* 0x000fe20003f35000 */
[----:B---3--:R-:W-:Y:S01]  /*122c0*/  FADD.FTZ R3, R3, R4 ;  /* 0x0000000403037221 */ /* 0x008fe20000010000 */
[----:B------:R-:W-:Y:S02]  /*122d0*/  MOV R2, RZ ;  /* 0x000000ff00027202 */ /* 0x000fe40000000f00 */
[----:B------:R-:W-:Y:S02]  /*122e0*/  MOV R21, 0xff800000 ;  /* 0xff80000000157802 */ /* 0x000fe40000000f00 */
[----:B------:R-:W-:Y:S02]  /*122f0*/  FSETP.NE.FTZ.AND P0, PT, R3, RZ, PT ;  /* 0x000000ff0300720b */ /* 0x000fe40003f15000 */
[----:B------:R-:W-:-:S05]  /*12300*/  MOV R20, 0xff800000 ;  /* 0xff80000000147802 */ /* 0x000fca0000000f00 */
[----:B------:R-:W3:Y:S01]  /*12310*/  @P1 MUFU.RCP R2, R0 ;  /* 0x0000000000021308 */ /* 0x000ee20000001000 */
[----:B--2---:R-:W-:-:S05]  /*12320*/  @P1 MOV R4, 0x3f317218 ;  /* 0x3f31721800041802 */ /* 0x004fca0000000f00 */
[----:B------:R-:W-:Y:S02]  /*12330*/  @P1 FMUL.FTZ R4, R4, c[0x0][0x2d0] ;  /* 0x0000b40004041a20 */ /* 0x000fe40000410000 */
[----:B------:R2:W4:Y:S01]  /*12340*/  @P1 MUFU.LG2 R5, R0 ;  /* 0x0000000000051308 */ /* 0x0005220000000c00 */
        /* <DEDUP_REMOVED lines=66> */
[----:B------:R3:W5:Y:S01]  /*12770*/  @P0 MUFU.LG2 R2, R3 ;  /* 0x0000000300020308 */ /* 0x0007620000000c00 */
[----:B----4-:R-:W-:-:S02]  /*12780*/  @P1 FMUL.FTZ R5, R5, 0.69314718246459960938 ;  /* 0x3f31721805051820 */ /* 0x010fc40000410000 */
[C---:B--2---:R-:W-:Y:S02]  /*12790*/  FMUL.FTZ R128, R0.reuse, R138 ;  /* 0x0000008a00807220 */ /* 0x044fe40000410000 */
[C---:B------:R-:W-:Y:S02]  /*127a0*/  FMUL.FTZ R129, R0.reuse, R139 ;  /* 0x0000008b00817220 */ /* 0x040fe40000410000 */
[C---:B------:R-:W-:Y:S02]  /*127b0*/  FMUL.FTZ R138, R0.reuse, R146 ;  /* 0x00000092008a7220 */ /* 0x040fe40000410000 */
[C---:B------:R-:W-:Y:S02]  /*127c0*/  FMUL.FTZ R139, R0.reuse, R147 ;  /* 0x00000093008b7220 */ /* 0x040fe40000410000 */
[C---:B------:R-:W-:Y:S02]  /*127d0*/  FMUL.FTZ R146, R0.reuse, R42 ;  /* 0x0000002a00927220 */ /* 0x040fe40000410000 */
[----:B------:R-:W-:-:S02]  /*127e0*/  FMUL.FTZ R147, R0, R43 ;  /* 0x0000002b00937220 */ /* 0x000fc40000410000 */
[C---:B------:R-:W-:Y:S01]  /*127f0*/  FMUL.FTZ R42, R0.reuse, R46 ;  /* 0x0000002e002a7220 */ /* 0x040fe20000410000 */
[----:B---3--:R-:W-:Y:S01]  /*12800*/  @P0 MOV R3, 0x3f317218 ;  /* 0x3f31721800030802 */ /* 0x008fe20000000f00 */
[----:B------:R-:W-:Y:S02]  /*12810*/  FMUL.FTZ R43, R0, R47 ;  /* 0x0000002f002b7220 */ /* 0x000fe40000410000 */
[----:B------:R-:W-:Y:S01]  /*12820*/  @P1 FFMA.FTZ R21, R4, R156, R5 ;  /* 0x0000009c04151223 */ /* 0x000fe20000010005 */
[----:B------:R-:W-:Y:S01]  /*12830*/  MOV R4, 0x1 ;  /* 0x0000000100047802 */ /* 0x000fe20000000f00 */
        /* <DEDUP_REMOVED lines=12> */
[----:B-----5:R-:W-:Y:S02]  /*12900*/  @P0 FMUL.FTZ R2, R2, 0.69314718246459960938 ;  /* 0x3f31721802020820 */ /* 0x020fe40000410000 */
        /* <DEDUP_REMOVED lines=47> */
.L_x_1661:
        /* <DEDUP_REMOVED lines=17> */
.L_x_1717:
[----:B------:R-:W-:Y:S05]  /*12d10*/  BSYNC B0 ;  /* 0x0000000000007941 */ /* 0x000fea0003800000 */
.L_x_1716:
        /* <DEDUP_REMOVED lines=19> */
[----:B------:R-:W-:Y:S02]  /*12e50*/  ISETP.NE.U32.AND P0, PT, RZ, c[0x0][0x508], PT ;  /* 0x00014200ff007a0c */ /* 0x000fe40003f05070 */
[----:B------:R-:W-:Y:S02]  /*12e60*/  ISETP.NE.U32.AND P2, PT, RZ, c[0x0][0x500], PT ;  /* 0x00014000ff007a0c */ /* 0x000fe40003f45070 */
[----:B------:R-:W-:-:S02]  /*12e70*/  ISETP.NE.AND.EX P1, PT, RZ, c[0x0][0x50c], PT, P0 ;  /* 0x00014300ff007a0c */ /* 0x000fc40003f25300 */
        /* <DEDUP_REMOVED lines=106> */
[----:B---3--:R-:W-:-:S03]  /*13520*/  F2FP.BF16.PACK_AB R3, R111, R110 ;  /* 0x0000006e6f03723e */ /* 0x008fc600000010ff */
[----:B------:R2:W-:Y:S01]  /*13530*/  STS [R10+0xc000], R4 ;  /* 0x00c000040a007388 */ /* 0x0005e20000000800 */
[----:B----4-:R-:W-:-:S03]  /*13540*/  F2FP.BF16.PACK_AB R2, R113, R112 ;  /* 0x000000707102723e */ /* 0x010fc600000010ff */
[----:B------:R3:W-:Y:S04]  /*13550*/  STS [R10+0xc400], R3 ;  /* 0x00c400030a007388 */ /* 0x0007e80000000800 */
[----:B------:R3:W-:Y:S01]  /*13560*/  STS [R7+0xc000], R2 ;  /* 0x00c0000207007388 */ /* 0x0007e20000000800 */
[----:B-1----:R-:W-:-:S03]  /*13570*/  F2FP.BF16.PACK_AB R0, R107, R106 ;  /* 0x0000006a6b00723e */ /* 0x002fc600000010ff */
[----:B------:R-:W4:Y:S01]  /*13580*/  LDL.LU R8, [R1+0x48] ;  /* 0x0000480001087983 */ /* 0x000f220000300800 */
[----:B------:R-:W-:-:S03]  /*13590*/  IMAD.MOV.U32 R12, RZ, RZ, c[0x0][0x388] ;  /* 0x0000e200ff0c7624 */ /* 0x000fc600078e00ff */
[----:B------:R1:W-:Y:S01]  /*135a0*/  STS [R7+0xc400], R0 ;  /* 0x00c4000007007388 */ /* 0x0003e20000000800 */
[----:B--2---:R-:W-:Y:S02]  /*135b0*/  F2FP.BF16.PACK_AB R4, R109, R108 ;  /* 0x0000006c6d04723e */ /* 0x004fe400000010ff */
[----:B---3--:R-:W-:-:S03]  /*135c0*/  F2FP.BF16.PACK_AB R3, R103, R102 ;  /* 0x000000666703723e */ /* 0x008fc600000010ff */
[----:B------:R2:W-:Y:S01]  /*135d0*/  STS [R6+0xc000], R4 ;  /* 0x00c0000406007388 */ /* 0x0005e20000000800 */
[----:B------:R-:W-:-:S03]  /*135e0*/  F2FP.BF16.PACK_AB R2, R101, R100 ;  /* 0x000000646502723e */ /* 0x000fc600000010ff */
[----:B------:R3:W-:Y:S04]  /*135f0*/  STS [R6+0xc400], R3 ;  /* 0x00c4000306007388 */ /* 0x0007e80000000800 */
[----:B------:R3:W-:Y:S01]  /*13600*/  STS [R5+0xc000], R2 ;  /* 0x00c0000205007388 */ /* 0x0007e20000000800 */
[----:B-1----:R-:W-:-:S05]  /*13610*/  F2FP.BF16.PACK_AB R0, R91, R90 ;  /* 0x0000005a5b00723e */ /* 0x002fca00000010ff */
[----:B------:R1:W-:Y:S01]  /*13620*/  STS [R5+0xc400], R0 ;  /* 0x00c4000005007388 */ /* 0x0003e20000000800 */
[----:B--2---:R-:W-:Y:S01]  /*13630*/  IMAD.MOV.U32 R4, RZ, RZ, 0x4 ;  /* 0x00000004ff047424 */ /* 0x004fe200078e00ff */
[----:B---3--:R-:W-:-:S03]  /*13640*/  F2FP.BF16.PACK_AB R3, R85, R84 ;  /* 0x000000545503723e */ /* 0x008fc600000010ff */
[----:B------:R-:W-:Y:S02]  /*13650*/  @P1 IMAD.WIDE R6, R247, R4, c[0x0][0x508] ;  /* 0x00014200f7061625 */ /* 0x000fe400078e0204 */
[----:B------:R-:W-:Y:S02]  /*13660*/  STS [R9+0xc000], R3 ;  /* 0x00c0000309007388 */ /* 0x000fe40000000800 */
[----:B------:R-:W-:Y:S01]  /*13670*/  IMAD.MOV.U32 R2, RZ, RZ, RZ ;  /* 0x000000ffff027224 */ /* 0x000fe200078e00ff */
[----:B-1----:R-:W-:Y:S01]  /*13680*/  F2FP.BF16.PACK_AB R0, R79, R78 ;  /* 0x0000004e4f00723e */ /* 0x002fe200000010ff */
[----:B------:R-:W-:-:S04]  /*13690*/  IMAD.WIDE R4, R247, R4, c[0x0][0x500] ;  /* 0x00014000f7047625 */ /* 0x000fc800078e0204 */
[----:B------:R1:W-:Y:S04]  /*136a0*/  STS [R9+0xc400], R0 ;  /* 0x00c4000009007388 */ /* 0x0003e80000000800 */
[----:B------:R-:W-:Y:S06]  /*136b0*/  BAR.SYNC.DEFER_BLOCKING 0x1, 0x100 ;  /* 0x0044000000007b1d */ /* 0x000fec0000010000 */
[----:B------:R2:W5:Y:S04]  /*136c0*/  @P1 LDG.E R12, [R6.64] ;  /* 0x00000006060c1981 */ /* 0x000568000c1e1900 */
[----:B------:R2:W5:Y:S01]  /*136d0*/  @P2 LDG.E R2, [R4.64] ;  /* 0x0000000604022981 */ /* 0x000562000c1e1900 */
[----:B----4-:R-:W-:-:S04]  /*136e0*/  ISETP.NE.AND P0, PT, R8, RZ, PT ;  /* 0x000000ff0800720c */ /* 0x010fc80003f05270 */
[----:B-1----:R-:W-:Y:S01]  /*136f0*/  SEL R0, R8, c[0x0][0x3d4], P0 ;  /* 0x0000f50008007a07 */ /* 0x002fe20000000000 */
[----:B------:R-:W-:Y:S05]  /*13700*/  @P1 BRA `(.L_x_1720) ;  /* 0x0000004000001947 */ /* 0x000fea0003800000 */
[----:B--2---:R-:W-:Y:S05]  /*13710*/  @!P2 BRA `(.L_x_1720) ;  /* 0x000000300000a947 */ /* 0x004fea0003800000 */
[----:B-----5:R1:W2:Y:S04]  /*13720*/  LDG.E R12, [R4.64] ;  /* 0x00000006040c7981 */ /* 0x0202a8000c1e1900 */
[----:B-1----:R-:W2:Y:S02]  /*13730*/  LDG.E R4, [R4.64+0x4] ;  /* 0x0000040604047981 */ /* 0x002ea4000c1e1900 */
[----:B--2---:R-:W-:Y:S02]  /*13740*/  IADD3 R12, -R12, R4, RZ ;  /* 0x000000040c0c7210 */ /* 0x004fe40007ffe1ff */
.L_x_1720:
[----:B--2---:R-:W2:Y:S04]  /*13750*/  LDL R3, [R1+0x14] ;  /* 0x0000140001037983 */ /* 0x004ea80000100800 */
[----:B------:R-:W3:Y:S04]  /*13760*/  LDL R115, [R1+0x18] ;  /* 0x0000180001737983 */ /* 0x000ee80000100800 */
[----:B------:R-:W4:Y:S04]  /*13770*/  LDL R13, [R1+0x4c] ;  /* 0x00004c00010d7983 */ /* 0x000f280000100800 */
[----:B------:R-:W4:Y:S01]  /*13780*/  LDL R118, [R1+0x54] ;  /* 0x0000540001767983 */ /* 0x000f220000100800 */
[----:B------:R-:W-:Y:S01]  /*13790*/  IMAD.MOV.U32 R10, RZ, RZ, 0x368 ;  /* 0x00000368ff0a7424 */ /* 0x000fe200078e00ff */
[----:B------:R-:W-:-:S04]  /*137a0*/  ISETP.GT.AND P2, PT, R0, 0x1, PT ;  /* 0x000000010000780c */ /* 0x000fc80003f44270 */
[----:B------:R-:W-:-:S04]  /*137b0*/  SEL R10, R10, 0x328, P2 ;  /* 0x000003280a0a7807 */ /* 0x000fc80001000000 */
[----:B------:R-:W1:Y:S08]  /*137c0*/  LDC.64 R6, c[0x0][R10+0x170] ;  /* 0x00005c000a067b82 */ /* 0x000e700000000a00 */
[----:B------:R1:W3:Y:S08]  /*137d0*/  LDC.64 R14, c[0x0][R10+0x168] ;  /* 0x00005a000a0e7b82 */ /* 0x0002f00000000a00 */
[----:B------:R1:W2:Y:S08]  /*137e0*/  LDC.64 R18, c[0x0][R10+0x178] ;  /* 0x00005e000a127b82 */ /* 0x0002b00000000a00 */
[----:B------:R1:W2:Y:S01]  /*137f0*/  LDC.64 R16, c[0x0][R10+0x160] ;  /* 0x000058000a107b82 */ /* 0x0002a20000000a00 */
[----:B------:R-:W-:Y:S01]  /*13800*/  ISETP.NE.U32.AND P0, PT, RZ, c[0x0][0x500], PT ;  /* 0x00014000ff007a0c */ /* 0x000fe20003f05070 */
[----:B------:R-:W-:-:S03]  /*13810*/  IMAD.MOV.U32 R0, RZ, RZ, c[0x0][0x4e8] ;  /* 0x00013a00ff007624 */ /* 0x000fc600078e00ff */
[----:B------:R-:W-:Y:S02]  /*13820*/  ISETP.NE.AND.EX P0, PT, RZ, c[0x0][0x504], PT, P0 ;  /* 0x00014100ff007a0c */ /* 0x000fe40003f05300 */
[----:B------:R-:W-:Y:S02]  /*13830*/  ISETP.NE.AND P3, PT, R0, 0x1, PT ;  /* 0x000000010000780c */ /* 0x000fe40003f65270 */
[----:B------:R-:W-:Y:S02]  /*13840*/  SHF.R.S32.HI R4, RZ, 0x1f, R247 ;  /* 0x0000001fff047819 */ /* 0x000fe400000114f7 */
[----:B------:R-:W-:Y:S02]  /*13850*/  SEL R0, R247, RZ, !P0 ;  /* 0x000000fff7007207 */ /* 0x000fe40004000000 */
[----:B------:R-:W-:Y:S01]  /*13860*/  SEL R5, R4, RZ, !P0 ;  /* 0x000000ff04057207 */ /* 0x000fe20004000000 */
[----:B------:R-:W2:Y:S02]  /*13870*/  S2R R119, SR_TID.X ;  /* 0x0000000000777919 */ /* 0x000ea40000002100 */
[----:B-1----:R-:W-:-:S04]  /*13880*/  IMAD R4, R7, R0, RZ ;  /* 0x0000000007047224 */ /* 0x002fc800078e02ff */
[C---:B------:R-:W-:Y:S02]  /*13890*/  IMAD R10, R6.reuse, R5, R4 ;  /* 0x00000005060a7224 */ /* 0x040fe400078e0204 */
[----:B------:R-:W-:Y:S01]  /*138a0*/  IMAD.WIDE.U32 R6, R6, R0, RZ ;  /* 0x0000000006067225 */ /* 0x000fe200078e00ff */
[----:B------:R-:W-:-:S03]  /*138b0*/  LOP3.LUT R252, R252, 0xfffffffb, RZ, 0xc0, !PT ;  /* 0xfffffffbfcfc7812 */ /* 0x000fc600078ec0ff */
[----:B--2---:R-:W-:-:S04]  /*138c0*/  IMAD.IADD R3, R3, 0x1, R243 ;  /* 0x0000000103037824 */ /* 0x004fc800078e02f3 */
[----:B------:R-:W-:-:S04]  /*138d0*/  @P3 IMAD.HI.U32 R5, R3, c[0x0][0x4ec], RZ ;  /* 0x00013b0003053a27 */ /* 0x000fc800078e00ff */
[----:B------:R-:W-:Y:S01]  /*138e0*/  IMAD.MOV.U32 R4, RZ, RZ, R3 ;  /* 0x000000ffff047224 */ /* 0x000fe200078e0003 */
[----:B------:R-:W-:Y:S01]  /*138f0*/  @P3 SHF.R.U32.HI R4, RZ, c[0x0][0x4f0], R5 ;  /* 0x00013c00ff043a19 */ /* 0x000fe20000011605 */
[----:B---3--:R-:W-:Y:S01]  /*13900*/  IMAD.WIDE.U32 R8, R14, R115, RZ ;  /* 0x000000730e087225 */ /* 0x008fe200078e00ff */
[----:B----4-:R-:W-:-:S03]  /*13910*/  SEL R5, R13, RZ, P2 ;  /* 0x000000ff0d057207 */ /* 0x010fc60001000000 */
[----:B------:R-:W-:Y:S01]  /*13920*/  IMAD R11, R15, R115, RZ ;  /* 0x000000730f0b7224 */ /* 0x000fe200078e02ff */
[----:B-----5:R-:W-:Y:S01]  /*13930*/  IADD3 R14, P1, P0, R6, R8, R2 ;  /* 0x00000008060e7210 */ /* 0x020fe2000783e002 */
[----:B------:R-:W-:Y:S01]  /*13940*/  IMAD.IADD R13, R7, 0x1, R10 ;  /* 0x00000001070d7824 */ /* 0x000fe200078e020a */
[----:B------:R-:W-:Y:S01]  /*13950*/  SHF.R.S32.HI R6, RZ, 0x1f, R2 ;  /* 0x0000001fff067819 */ /* 0x000fe20000011402 */
[----:B------:R-:W-:Y:S02]  /*13960*/  IMAD.IADD R7, R9, 0x1, R11 ;  /* 0x0000000109077824 */ /* 0x000fe400078e020b */
[----:B------:R-:W-:Y:S02]  /*13970*/  IMAD.MOV R10, RZ, RZ, -R4 ;  /* 0x000000ffff0a7224 */ /* 0x000fe400078e0a04 */
        /* <DEDUP_REMOVED lines=24> */
[----:B------:R-:W-:-:S02]  /*13b00*/  IMAD.IADD R15, R119, 0x1, -R15 ;  /* 0x00000001770f7824 */ /* 0x000fc400078e0a0f */
[----:B------:R-:W-:Y:S01]  /*13b10*/  IMAD.IADD R5, R118, 0x1, R243 ;  /* 0x0000000176057824 */ /* 0x000fe200078e02f3 */
[----:B------:R2:W-:Y:S02]  /*13b20*/  SHFL.IDX PT, R9, R4, 0x1, 0x1c1f ;  /* 0x003c1f0004097f89 */ /* 0x0005e400000e0000 */
[----:B------:R-:W-:Y:S02]  /*13b30*/  LOP3.LUT P0, RZ, R15, 0x3, RZ, 0xc0, !PT ;  /* 0x000000030fff7812 */ /* 0x000fe4000780c0ff */
[----:B------:R-:W3:Y:S01]  /*13b40*/  SHFL.IDX PT, R8, R8, 0x1, 0x1c1f ;  /* 0x003c1f0008087f89 */ /* 0x000ee200000e0000 */
[----:B------:R-:W-:Y:S01]  /*13b50*/  IADD3 R7, R5, 0x8, RZ ;  /* 0x0000000805077810 */ /* 0x000fe20007ffe0ff */
[----:B--2---:R-:W-:-:S05]  /*13b60*/  IMAD R4, R12, c[0x0][0x4e8], RZ ;  /* 0x00013a000c047a24 */ /* 0x004fca00078e02ff */
[-C--:B------:R-:W-:Y:S02]  /*13b70*/  ISETP.GE.OR P1, PT, R5, R4.reuse, P0 ;  /* 0x000000040500720c */ /* 0x080fe40000726670 */
[----:B------:R-:W-:-:S11]  /*13b80*/  ISETP.GE.OR P0, PT, R7, R4, P0 ;  /* 0x000000040700720c */ /* 0x000fd60000706670 */
[----:B-1----:R1:W-:Y:S01]  /*13b90*/  @!P1 ST.E [R10.64], R21 ;  /* 0x000000150a009985 */ /* 0x0023e2000c101906 */
[----:B------:R-:W-:-:S03]  /*13ba0*/  ISETP.GE.AND P1, PT, R7, R4, PT ;  /* 0x000000040700720c */ /* 0x000fc60003f26270 */
[----:B---3--:R1:W-:Y:S01]  /*13bb0*/  @!P0 ST.E [R8.64], R20 ;  /* 0x0000001408008985 */ /* 0x0083e2000c101906 */
[----:B------:R-:W-:-:S09]  /*13bc0*/  ISETP.GE.AND P0, PT, R5, R4, PT ;  /* 0x000000040500720c */ /* 0x000fd20003f06270 */
[----:B------:R-:W-:Y:S01]  /*13bd0*/  @P1 LOP3.LUT R252, R252, 0x4, RZ, 0xfc, !PT ;  /* 0x00000004fcfc1812 */ /* 0x000fe200078efcff */
        /* <DEDUP_REMOVED lines=32> */
[----:B--2---:R-:W-:-:S04]  /*13de0*/  IADD3 R5, R15, R243, RZ ;  /* 0x000000f30f057210 */ /* 0x004fc80007ffe0ff */
        /* <DEDUP_REMOVED lines=12> */
[----:B------:R-:W-:Y:S02]  /*13eb0*/  IADD3 R7, R9, R243, RZ ;  /* 0x000000f309077210 */ /* 0x000fe40007ffe0ff */
        /* <DEDUP_REMOVED lines=9> */
.L_x_1789:
[----:B------:R-:W-:Y:S05]  /*13f50*/  BRA.DIV ~URZ, `(.L_x_1723) ;  /* 0x00004b427f007947 */ /* 0x000fea000b800000 */
[----:B------:R3:W4:Y:S02]  /*13f60*/  SHFL.IDX PT, R0, R15, RZ, 0x181f ;  /* 0x00181fff0f007589 */ /* 0x00072400000e0000 */
.L_x_1790:
[----:B------:R-:W-:Y:S01]  /*13f70*/  ISETP.GE.AND P0, PT, R7, R4, PT ;  /* 0x000000040700720c */ /* 0x000fe20003f06270 */
[----:B------:R-:W-:-:S12]  /*13f80*/  BSSY B0, `(.L_x_1724) ;  /* 0x0000019000007945 */ /* 0x000fd80003800000 */
        /* <DEDUP_REMOVED lines=24> */
.L_x_1725:
[----:B------:R-:W-:Y:S05]  /*14110*/  BSYNC B0 ;  /* 0x0000000000007941 */ /* 0x000fea0003800000 */
.L_x_1724:
[----:B------:R-:W-:Y:S05]  /*14120*/  BRA.DIV ~URZ, `(.L_x_1726) ;  /* 0x000049d27f007947 */ /* 0x000fea000b800000 */
[----:B--2---:R2:W1:Y:S04]  /*14130*/  SHFL.IDX PT, R6, R14, 0x1, 0x181f ;  /* 0x00381f000e067f89 */ /* 0x00446800000e0000 */
[----:B----4-:R2:W4:Y:S02]  /*14140*/  SHFL.IDX PT, R0, R15, 0x1, 0x181f ;  /* 0x00381f000f007f89 */ /* 0x01052400000e0000 */
.L_x_1791:
[----:B------:R-:W-:Y:S01]  /*14150*/  IADD3 R2, R7, 0x20, RZ ;  /* 0x0000002007027810 */ /* 0x000fe20007ffe0ff */
[----:B------:R-:W-:Y:S03]  /*14160*/  BSSY B0, `(.L_x_1727) ;  /* 0x000001a000007945 */ /* 0x000fe60003800000 */
[----:B------:R-:W-:-:S13]  /*14170*/  ISETP.GE.AND P0, PT, R2, R4, PT ;  /* 0x000000040200720c */ /* 0x000fda0003f06270 */
[----:B------:R-:W-:Y:S05]  /*14180*/  @P0 BRA `(.L_x_1728) ;  /* 0x0000017000000947 */ /* 0x000fea0003800000 */
[----:B------:R-:W5:Y:S04]  /*14190*/  LDL.64 R22, [R1] ;  /* 0x0000000001167983 */ /* 0x000f680000100a00 */
        /* <DEDUP_REMOVED lines=22> */
.L_x_1728:
[----:B------:R-:W-:Y:S05]  /*14300*/  BSYNC B0 ;  /* 0x0000000000007941 */ /* 0x000fea0003800000 */
.L_x_1727:
[----:B------:R-:W-:Y:S05]  /*14310*/  BRA.DIV ~URZ, `(.L_x_1729) ;  /* 0x000048a27f007947 */ /* 0x000fea000b800000 */
[----:B-1----:R1:W2:Y:S02]  /*14320*/  SHFL.IDX PT, R6, R14, 0x2, 0x181f ;  /* 0x00581f000e067f89 */ /* 0x0022a400000e0000 */
.L_x_1792:
[----:B------:R-:W-:Y:S05]  /*14330*/  BRA.DIV ~URZ, `(.L_x_1730) ;  /* 0x000048f27f007947 */ /* 0x000fea000b800000 */
[----:B----4-:R4:W1:Y:S02]  /*14340*/  SHFL.IDX PT, R0, R15, 0x2, 0x181f ;  /* 0x00581f000f007f89 */ /* 0x01086400000e0000 */
.L_x_1793:
[----:B------:R-:W-:Y:S01]  /*14350*/  IADD3 R2, R7, 0x40, RZ ;  /* 0x0000004007027810 */ /* 0x000fe20007ffe0ff */
[----:B------:R-:W-:Y:S03]  /*14360*/  BSSY B0, `(.L_x_1731) ;  /* 0x000001a000007945 */ /* 0x000fe60003800000 */
        /* <DEDUP_REMOVED lines=25> */
.L_x_1732:
[----:B------:R-:W-:Y:S05]  /*14500*/  BSYNC B0 ;  /* 0x0000000000007941 */ /* 0x000fea0003800000 */
.L_x_1731:
[----:B------:R-:W-:Y:S05]  /*14510*/  BRA.DIV ~URZ, `(.L_x_1733) ;  /* 0x000047727f007947 */ /* 0x000fea000b800000 */
[----:B--2---:R2:W3:Y:S04]  /*14520*/  SHFL.IDX PT, R6, R14, 0x3, 0x181f ;  /* 0x00781f000e067f89 */ /* 0x0044e800000e0000 */
[----:B-1----:R2:W1:Y:S02]  /*14530*/  SHFL.IDX PT, R0, R15, 0x3, 0x181f ;  /* 0x00781f000f007f89 */ /* 0x00246400000e0000 */
.L_x_1794:
[----:B------:R-:W-:-:S04]  /*14540*/  IADD3 R2, R7, 0x60, RZ ;  /* 0x0000006007027810 */ /* 0x000fc80007ffe0ff */
[----:B------:R-:W-:-:S13]  /*14550*/  ISETP.GE.AND P0, PT, R2, R4, PT ;  /* 0x000000040200720c */ /* 0x000fda0003f06270 */
[----:B------:R-:W-:Y:S05]  /*14560*/  @P0 BRA `(.L_x_1734) ;  /* 0x00002c9000000947 */ /* 0x000fea0003800000 */
[----:B------:R-:W5:Y:S04]  /*14570*/  LDL.64 R16, [R1] ;  /* 0x0000000001107983 */ /* 0x000f680000100a00 */
[----:B--2---:R-:W2:Y:S04]  /*14580*/  LDL R13, [R1+0xc] ;  /* 0x00000c00010d7983 */ /* 0x004ea80000100800 */
[----:B----4-:R-:W4:Y:S04]  /*14590*/  LDL R11, [R1+0x8] ;  /* 0x00000800010b7983 */ /* 0x010f280000100800 */
[----:B---3--:R-:W3:Y:S04]  /*145a0*/  LDL R14, [R1+0x24] ;  /* 0x00002400010e7983 */ /* 0x008ee80000100800 */
[----:B------:R-:W3:Y:S04]  /*145b0*/  LDL R12, [R1+0x20] ;  /* 0x00002000010c7983 */ /* 0x000ee80000100800 */
[----:B------:R-:W3:Y:S01]  /*145c0*/  LDL R10, [R1+0x10] ;  /* 0x00001000010a7983 */ /* 0x000ee20000100800 */
[----:B-----5:R-:W-:-:S02]  /*145d0*/  ISETP.GE.AND P2, PT, R16, c[0x0][0x3c8], PT ;  /* 0x0000f20010007a0c */ /* 0x020fc40003f46270 */
[----:B--2---:R-:W-:Y:S02]  /*145e0*/  ISETP.GE.AND P1, PT, R13, c[0x0][0x3c8], PT ;  /* 0x0000f2000d007a0c */ /* 0x004fe40003f26270 */
[----:B----4-:R-:W-:-:S09]  /*145f0*/  ISETP.GE.AND P0, PT, R11, c[0x0][0x3c8], PT ;  /* 0x0000f2000b007a0c */ /* 0x010fd20003f06270 */
[CC--:B-1----:R-:W-:Y:S02]  /*14600*/  @!P2 LEA R8, P5, R16.reuse, R0.reuse, 0x1 ;  /* 0x000000001008a211 */ /* 0x0c2fe400078a08ff */
[----:B------:R-:W-:Y:S02]  /*14610*/  @!P1 LEA R4, P4, R13, R0, 0x1 ;  /* 0x000000000d049211 */ /* 0x000fe400078808ff */
[----:B------:R-:W-:Y:S02]  /*14620*/  @!P2 LEA.HI.X R9, R16, R6, R17, 0x1, P5 ;  /* 0x000000061009a211 */ /* 0x000fe400028f0c11 */
[----:B------:R-:W-:Y:S02]  /*14630*/  @!P0 LEA R2, P3, R11, R0, 0x1 ;  /* 0x000000000b028211 */ /* 0x000fe400078608ff */
[-C--:B---3--:R-:W-:Y:S02]  /*14640*/  @!P1 LEA.HI.X R5, R13, R6.reuse, R14, 0x1, P4 ;  /* 0x000000060d059211 */ /* 0x088fe400020f0c0e */
        /* <DEDUP_REMOVED lines=11> */
.L_x_1721:
        /* <DEDUP_REMOVED lines=8> */
[----:B------:R-:W-:-:S04]  /*14780*/  IMAD R2, R2, c[0x0][0x440], RZ ;  /* 0x0001100002027a24 */ /* 0x000fc800078e02ff */
        /* <DEDUP_REMOVED lines=25> */
.L_x_1795:
[----:B------:R-:W-:Y:S05]  /*14920*/  BRA.DIV ~URZ, `(.L_x_1736) ;  /* 0x000044927f007947 */ /* 0x000fea000b800000 */
[----:B------:R3:W4:Y:S02]  /*14930*/  SHFL.IDX PT, R0, R19, RZ, 0x1c1f ;  /* 0x001c1fff13007589 */ /* 0x00072400000e0000 */
.L_x_1796:
[----:B------:R-:W-:Y:S01]  /*14940*/  BSSY B0, `(.L_x_1737) ;  /* 0x00000c7000007945 */ /* 0x000fe20003800000 */
[----:B------:R-:W-:Y:S05]  /*14950*/  @P0 BRA `(.L_x_1738) ;  /* 0x00000c5000000947 */ /* 0x000fea0003800000 */
[C---:B------:R-:W-:Y:S02]  /*14960*/  ISETP.GE.AND P0, PT, R238.reuse, c[0x0][0x3c8], PT ;  /* 0x0000f200ee007a0c */ /* 0x040fe40003f06270 */
[C---:B------:R-:W-:Y:S02]  /*14970*/  IADD3 R10, R238.reuse, 0x8, RZ ;  /* 0x00000008ee0a7810 */ /* 0x040fe40007ffe0ff */
[----:B------:R-:W-:Y:S02]  /*14980*/  IADD3 R12, R238, 0x10, RZ ;  /* 0x00000010ee0c7810 */ /* 0x000fe40007ffe0ff */
[----:B------:R-:W-:Y:S02]  /*14990*/  ISETP.GE.AND P2, PT, R10, c[0x0][0x3c8], PT ;  /* 0x0000f2000a007a0c */ /* 0x000fe40003f46270 */
[----:B------:R-:W-:-:S02]  /*149a0*/  SHF.R.S32.HI R6, RZ, 0x1f, R238 ;  /* 0x0000001fff067819 */ /* 0x000fc400000114ee */
[----:B------:R-:W-:Y:S02]  /*149b0*/  ISETP.GE.AND P1, PT, R12, c[0x0][0x3c8], PT ;  /* 0x0000f2000c007a0c */ /* 0x000fe40003f26270 */
[C---:B------:R-:W-:Y:S02]  /*149c0*/  IADD3 R5, R238.reuse, 0x18, RZ ;  /* 0x00000018ee057810 */ /* 0x040fe40007ffe0ff */
[C---:B----4-:R-:W-:Y:S02]  /*149d0*/  @!P0 LEA R2, P3, R238.reuse, R0, 0x2 ;  /* 0x00000000ee028211 */ /* 0x050fe400078610ff */
[----:B------:R-:W-:Y:S02]  /*149e0*/  ISETP.GE.AND P4, PT, R5, c[0x0][0x3c8], PT ;  /* 0x0000f20005007a0c */ /* 0x000fe40003f86270 */
[C---:B--2---:R-:W-:Y:S02]  /*149f0*/  @!P0 LEA.HI.X R3, R238.reuse, R4, R6, 0x2, P3 ;  /* 0x00000004ee038211 */ /* 0x044fe400018f1406 */
[----:B------:R-:W-:-:S02]  /*14a00*/  IADD3 R13, R238, 0x8, RZ ;  /* 0x00000008ee0d7810 */ /* 0x000fc40007ffe0ff */
[----:B------:R-:W-:Y:S01]  /*14a10*/  SHF.R.S32.HI R7, RZ, 0x1f, R12 ;  /* 0x0000001fff077819 */ /* 0x000fe2000001140c */
[----:B------:R2:W-:Y:S01]  /*14a20*/  @!P0 ST.E.64 [R2.64], R22 ;  /* 0x0000001602008985 */ /* 0x0005e2000c101b06 */
[-C--:B------:R-:W-:Y:S02]  /*14a30*/  @!P2 LEA R8, P0, R10, R0.reuse, 0x2 ;  /* 0x000000000a08a211 */ /* 0x080fe400078010ff */
[----:B------:R-:W-:Y:S02]  /*14a40*/  SHF.R.S32.HI R13, RZ, 0x1f, R13 ;  /* 0x0000001fff0d7819 */ /* 0x000fe4000001140d */
[----:B------:R-:W-:Y:S02]  /*14a50*/  @!P1 LEA R6, P5, R12, R0, 0x2 ;  /* 0x000000000c069211 */ /* 0x000fe400078a10ff */
[-C--:B------:R-:W-:Y:S02]  /*14a60*/  @!P2 LEA.HI.X R9, R10, R4.reuse, R13, 0x2, P0 ;  /* 0x000000040a09a211 */ /* 0x080fe400000f140d */
[----:B------:R-:W-:-:S02]  /*14a70*/  @!P1 LEA.HI.X R7, R12, R4, R7, 0x2, P5 ;  /* 0x000000040c079211 */ /* 0x000fc400028f1407 */
[----:B------:R-:W-:Y:S01]  /*14a80*/  SHF.R.S32.HI R11, RZ, 0x1f, R5 ;  /* 0x0000001fff0b7819 */ /* 0x000fe20000011405 */
[----:B------:R4:W-:Y:S01]  /*14a90*/  @!P2 ST.E.64 [R8.64], R26 ;  /* 0x0000001a0800a985 */ /* 0x0009e2000c101b06 */
        /* <DEDUP_REMOVED lines=8> */
[C---:B------:R-:W-:Y:S02]  /*14b20*/  IADD3 R20, R238.reuse, 0xf8, RZ ;  /* 0x000000f8ee147810 */ /* 0x040fe40007ffe0ff */
[C---:B------:R-:W-:Y:S02]  /*14b30*/  IADD3 R118, R238.reuse, 0xe8, RZ ;  /* 0x000000e8ee767810 */ /* 0x040fe40007ffe0ff */
[C---:B--2---:R-:W-:Y:S02]  /*14b40*/  IADD3 R2, R238.reuse, 0x28, RZ ;  /* 0x00000028ee027810 */ /* 0x044fe40007ffe0ff */
[----:B------:R-:W-:Y:S02]  /*14b50*/  IADD3 R3, R238, 0x20, RZ ;  /* 0x00000020ee037810 */ /* 0x000fe40007ffe0ff */
[----:B------:R-:W-:Y:S02]  /*14b60*/  ISETP.GE.AND P6, PT, R2, c[0x0][0x3c8], PT ;  /* 0x0000f20002007a0c */ /* 0x000fe40003fc6270 */
[----:B------:R-:W-:-:S02]  /*14b70*/  ISETP.GE.AND P3, PT, R3, c[0x0][0x3c8], PT ;  /* 0x0000f20003007a0c */ /* 0x000fc40003f66270 */
[C---:B------:R-:W-:Y:S02]  /*14b80*/  IADD3 R23, R238.reuse, 0xd8, RZ ;  /* 0x000000d8ee177810 */ /* 0x040fe40007ffe0ff */
[C---:B------:R-:W-:Y:S02]  /*14b90*/  IADD3 R22, R238.reuse, 0xf0, RZ ;  /* 0x000000f0ee167810 */ /* 0x040fe40007ffe0ff */
[----:B----4-:R-:W-:Y:S02]  /*14ba0*/  SHF.R.S32.HI R9, RZ, 0x1f, R3 ;  /* 0x0000001fff097819 */ /* 0x010fe40000011403 */
[----:B------:R-:W-:Y:S02]  /*14bb0*/  SHF.R.S32.HI R118, RZ, 0x1f, R118 ;  /* 0x0000001fff767819 */ /* 0x000fe40000011476 */
[----:B-----5:R-:W-:Y:S02]  /*14bc0*/  IADD3 R6, R238, 0x30, RZ ;  /* 0x00000030ee067810 */ /* 0x020fe40007ffe0ff */
[----:B------:R-:W-:-:S02]  /*14bd0*/  SHF.R.S32.HI R7, RZ, 0x1f, R2 ;  /* 0x0000001fff077819 */ /* 0x000fc40000011402 */
[----:B------:R-:W-:Y:S02]  /*14be0*/  ISETP.GE.AND P2, PT, R6, c[0x0][0x3c8], PT ;  /* 0x0000f20006007a0c */ /* 0x000fe40003f46270 */
[CC--:B------:R-:W-:Y:S02]  /*14bf0*/  @!P6 LEA R12, P0, R2.reuse, R0.reuse, 0x2 ;  /* 0x00000000020ce211 */ /* 0x0c0fe400078010ff */
[C---:B------:R-:W-:Y:S02]  /*14c00*/  @!P3 LEA R8, P1, R3.reuse, R0, 0x2 ;  /* 0x000000000308b211 */ /* 0x040fe400078210ff */
[-C--:B------:R-:W-:Y:S02]  /*14c10*/  @!P6 LEA.HI.X R13, R2, R4.reuse, R7, 0x2, P0 ;  /* 0x00000004020de211 */ /* 0x080fe400000f1407 */
[----:B------:R-:W-:Y:S02]  /*14c20*/  IADD3 R2, R238, 0x48, RZ ;  /* 0x00000048ee027810 */ /* 0x000fe40007ffe0ff */
[----:B------:R-:W-:-:S02]  /*14c30*/  @!P3 LEA.HI.X R9, R3, R4, R9, 0x2, P1 ;  /* 0x000000040309b211 */ /* 0x000fc400008f1409 */
[----:B------:R-:W-:Y:S02]  /*14c40*/  IADD3 R3, R238, 0x40, RZ ;  /* 0x00000040ee037810 */ /* 0x000fe40007ffe0ff */
[----:B------:R-:W-:Y:S01]  /*14c50*/  ISETP.GE.AND P4, PT, R2, c[0x0][0x3c8], PT ;  /* 0x0000f20002007a0c */ /* 0x000fe20003f86270 */
[----:B------:R2:W-:Y:S01]  /*14c60*/  @!P3 ST.E.64 [R8.64], R28 ;  /* 0x0000001c0800b985 */ /* 0x0005e2000c101b06 */
[----:B------:R-:W-:Y:S02]  /*14c70*/  ISETP.GE.AND P3, PT, R3, c[0x0][0x3c8], PT ;  /* 0x0000f20003007a0c */ /* 0x000fe40003f66270 */
[----:B------:R-:W-:Y:S01]  /*14c80*/  SHF.R.S32.HI R7, RZ, 0x1f, R5 ;  /* 0x0000001fff077819 */ /* 0x000fe20000011405 */
[----:B------:R4:W-:Y:S01]  /*14c90*/  @!P6 ST.E.64 [R12.64], R34 ;  /* 0x000000220c00e985 */ /* 0x0009e2000c101b06 */
[----:B-1----:R-:W-:-:S04]  /*14ca0*/  @!P5 LEA R10, P0, R5, R0, 0x2 ;  /* 0x00000000050ad211 */ /* 0x002fc800078010ff */
[----:B------:R-:W-:Y:S02]  /*14cb0*/  @!P5 LEA.HI.X R11, R5, R4, R7, 0x2, P0 ;  /* 0x00000004050bd211 */ /* 0x000fe400000f1407 */
[----:B------:R-:W-:Y:S02]  /*14cc0*/  IADD3 R5, R238, 0x58, RZ ;  /* 0x00000058ee057810 */ /* 0x000fe40007ffe0ff */
[----:B------:R-:W-:Y:S02]  /*14cd0*/  SHF.R.S32.HI R7, RZ, 0x1f, R2 ;  /* 0x0000001fff077819 */ /* 0x000fe40000011402 */
[----:B------:R-:W-:-:S04]  /*14ce0*/  @!P4 LEA R14, P0, R2, R0, 0x2 ;  /* 0x00000000020ec211 */ /* 0x000fc800078010ff */
[----:B------:R-:W-:Y:S02]  /*14cf0*/  @!P4 LEA.HI.X R15, R2, R4, R7, 0x2, P0 ;  /* 0x00000004020fc211 */ /* 0x000fe400000f1407 */
[----:B------:R-:W-:Y:S02]  /*14d00*/  IADD3 R2, R238, 0x68, RZ ;  /* 0x00000068ee027810 */ /* 0x000fe40007ffe0ff */
[----:B------:R-:W-:Y:S02]  /*14d10*/  SHF.R.S32.HI R7, RZ, 0x1f, R5 ;  /* 0x0000001fff077819 */ /* 0x000fe40000011405 */
[----:B------:R-:W-:Y:S02]  /*14d20*/  ISETP.GE.AND P6, PT, R2, c[0x0][0x3c8], PT ;  /* 0x0000f20002007a0c */ /* 0x000fe40003fc6270 */
[----:B--2---:R-:W-:Y:S02]  /*14d30*/  SHF.R.S32.HI R9, RZ, 0x1f, R6 ;  /* 0x0000001fff097819 */ /* 0x004fe40000011406 */
[----:B------:R-:W-:-:S04]  /*14d40*/  @!P2 LEA R8, P1, R6, R0, 0x2 ;  /* 0x000000000608a211 */ /* 0x000fc800078210ff */
[----:B------:R-:W-:Y:S02]  /*14d50*/  @!P2 LEA.HI.X R9, R6, R4, R9, 0x2, P1 ;  /* 0x000000040609a211 */ /* 0x000fe400008f1409 */
[----:B------:R-:W-:-:S03]  /*14d60*/  IADD3 R6, R238, 0x50, RZ ;  /* 0x00000050ee067810 */ /* 0x000fc60007ffe0ff */
[----:B------:R1:W-:Y:S01]  /*14d70*/  @!P2 ST.E.64 [R8.64], R32 ;  /* 0x000000200800a985 */ /* 0x0003e2000c101b06 */
[----:B------:R-:W-:-:S03]  /*14d80*/  ISETP.GE.AND P2, PT, R6, c[0x0][0x3c8], PT ;  /* 0x0000f20006007a0c */ /* 0x000fc60003f46270 */
[----:B------:R2:W-:Y:S01]  /*14d90*/  @!P5 ST.E.64 [R10.64], R132 ;  /* 0x000000840a00d985 */ /* 0x0005e2000c101b06 */
[----:B------:R-:W-:-:S13]  /*14da0*/  ISETP.GE.AND P5, PT, R5, c[0x0][0x3c8], PT ;  /* 0x0000f20005007a0c */ /* 0x000fda0003fa6270 */
[----:B----4-:R-:W-:-:S04]  /*14db0*/  @!P5 LEA R12, P0, R5, R0, 0x2 ;  /* 0x00000000050cd211 */ /* 0x010fc800078010ff */
[----:B------:R-:W-:Y:S02]  /*14dc0*/  @!P5 LEA.HI.X R13, R5, R4, R7, 0x2, P0 ;  /* 0x00000004050dd211 */ /* 0x000fe400000f1407 */
[----:B------:R-:W-:Y:S02]  /*14dd0*/  IADD3 R5, R238, 0x78, RZ ;  /* 0x00000078ee057810 */ /* 0x000fe40007ffe0ff */
[----:B------:R-:W-:Y:S02]  /*14de0*/  SHF.R.S32.HI R7, RZ, 0x1f, R2 ;  /* 0x0000001fff077819 */ /* 0x000fe40000011402 */
[----:B-1----:R-:W-:Y:S02]  /*14df0*/  SHF.R.S32.HI R9, RZ, 0x1f, R3 ;  /* 0x0000001fff097819 */ /* 0x002fe40000011403 */
[-C--:B------:R-:W-:Y:S02]  /*14e00*/  @!P3 LEA R8, P1, R3, R0.reuse, 0x2 ;  /* 0x000000000308b211 */ /* 0x080fe400078210ff */
[----:B--2---:R-:W-:-:S02]  /*14e10*/  @!P6 LEA R10, P0, R2, R0, 0x2 ;  /* 0x00000000020ae211 */ /* 0x004fc400078010ff */
[-C--:B------:R-:W-:Y:S02]  /*14e20*/  @!P3 LEA.HI.X R9, R3, R4.reuse, R9, 0x2, P1 ;  /* 0x000000040309b211 */ /* 0x080fe400008f1409 */
[----:B------:R-:W-:Y:S02]  /*14e30*/  IADD3 R3, R238, 0x60, RZ ;  /* 0x00000060ee037810 */ /* 0x000fe40007ffe0ff */
[----:B------:R-:W-:Y:S01]  /*14e40*/  @!P6 LEA.HI.X R11, R2, R4, R7, 0x2, P0 ;  /* 0x00000004020be211 */ /* 0x000fe200000f1407 */
[----:B------:R1:W-:Y:S01]  /*14e50*/  @!P3 ST.E.64 [R8.64], R36 ;  /* 0x000000240800b985 */ /* 0x0003e2000c101b06 */
[----:B------:R-:W-:Y:S02]  /*14e60*/  ISETP.GE.AND P3, PT, R3, c[0x0][0x3c8], PT ;  /* 0x0000f20003007a0c */ /* 0x000fe40003f66270 */
[----:B------:R-:W-:Y:S01]  /*14e70*/  IADD3 R2, R238, 0x88, RZ ;  /* 0x00000088ee027810 */ /* 0x000fe20007ffe0ff */
[----:B------:R-:W-:Y:S01]  /*14e80*/  @!P4 ST.E.64 [R14.64], R136 ;  /* 0x000000880e00c985 */ /* 0x000fe2000c101b06 */
[----:B------:R-:W-:-:S02]  /*14e90*/  ISETP.GE.AND P4, PT, R5, c[0x0][0x3c8], PT ;  /* 0x0000f20005007a0c */ /* 0x000fc40003f86270 */
[----:B------:R-:W-:Y:S02]  /*14ea0*/  SHF.R.S32.HI R7, RZ, 0x1f, R5 ;  /* 0x0000001fff077819 */ /* 0x000fe40000011405 */
[----:B-1----:R-:W-:Y:S02]  /*14eb0*/  SHF.R.S32.HI R9, RZ, 0x1f, R6 ;  /* 0x0000001fff097819 */ /* 0x002fe40000011406 */
[----:B------:R-:W-:-:S04]  /*14ec0*/  @!P2 LEA R8, P1, R6, R0, 0x2 ;  /* 0x000000000608a211 */ /* 0x000fc800078210ff */
[----:B------:R-:W-:Y:S02]  /*14ed0*/  @!P2 LEA.HI.X R9, R6, R4, R9, 0x2, P1 ;  /* 0x000000040609a211 */ /* 0x000fe400008f1409 */
[----:B------:R-:W-:-:S03]  /*14ee0*/  IADD3 R6, R238, 0x70, RZ ;  /* 0x00000070ee067810 */ /* 0x000fc60007ffe0ff */
[----:B------:R1:W-:Y:S01]  /*14ef0*/  @!P2 ST.E.64 [R8.64], R40 ;  /* 0x000000280800a985 */ /* 0x0003e2000c101b06 */
[----:B------:R-:W-:-:S03]  /*14f00*/  ISETP.GE.AND P2, PT, R6, c[0x0][0x3c8], PT ;  /* 0x0000f20006007a0c */ /* 0x000fc60003f46270 */
[----:B------:R2:W-:Y:S01]  /*14f10*/  @!P5 ST.E.64 [R12.64], R48 ;  /* 0x000000300c00d985 */ /* 0x0005e2000c101b06 */
        /* <DEDUP_REMOVED lines=20> */
[----:B------:R-:W-:-:S02]  /*15060*/  IADD3 R5, R238, 0xa0, RZ ;  /* 0x000000a0ee057810 */ /* 0x000fc40007ffe0ff */
[----:B------:R-:W-:Y:S01]  /*15070*/  SHF.R.S32.HI R2, RZ, 0x1f, R6 ;  /* 0x0000001fff027819 */ /* 0x000fe20000011406 */
[----:B------:R-:W-:Y:S01]  /*15080*/  @!P4 ST.E.64 [R12.64], R64 ;  /* 0x000000400c00c985 */ /* 0x000fe2000c101b06 */
[----:B------:R-:W-:Y:S02]  /*15090*/  ISETP.GE.AND P4, PT, R6, c[0x0][0x3c8], PT ;  /* 0x0000f20006007a0c */ /* 0x000fe40003f86270 */
[----:B------:R-:W-:Y:S02]  /*150a0*/  ISETP.GE.AND P3, PT, R5, c[0x0][0x3c8], PT ;  /* 0x0000f20005007a0c */ /* 0x000fe40003f66270 */
[-C--:B------:R-:W-:Y:S02]  /*150b0*/  @!P6 LEA R16, P0, R7, R0.reuse, 0x2 ;  /* 0x000000000710e211 */ /* 0x080fe400078010ff */
[----:B-1----:R-:W-:Y:S02]  /*150c0*/  SHF.R.S32.HI R9, RZ, 0x1f, R3 ;  /* 0x0000001fff097819 */ /* 0x002fe40000011403 */
[----:B------:R-:W-:-:S04]  /*150d0*/  @!P1 LEA R8, P2, R3, R0, 0x2 ;  /* 0x0000000003089211 */ /* 0x000fc800078410ff */
[----:B------:R-:W-:Y:S02]  /*150e0*/  @!P1 LEA.HI.X R9, R3, R4, R9, 0x2, P2 ;  /* 0x0000000403099211 */ /* 0x000fe400010f1409 */
[----:B------:R-:W-:-:S03]  /*150f0*/  IADD3 R3, R238, 0xa8, RZ ;  /* 0x000000a8ee037810 */ /* 0x000fc60007ffe0ff */
[----:B------:R1:W-:Y:S01]  /*15100*/  @!P1 ST.E.64 [R8.64], R60 ;  /* 0x0000003c08009985 */ /* 0x0003e2000c101b06 */
[----:B------:R-:W-:Y:S02]  /*15110*/  ISETP.GE.AND P2, PT, R3, c[0x0][0x3c8], PT ;  /* 0x0000f20003007a0c */ /* 0x000fe40003f46270 */
[C---:B------:R-:W-:Y:S01]  /*15120*/  @!P4 LEA R14, P1, R6.reuse, R0, 0x2 ;  /* 0x00000000060ec211 */ /* 0x040fe200078210ff */
[----:B------:R2:W-:Y:S03]  /*15130*/  @!P5 ST.E.64 [R10.64], R68 ;  /* 0x000000440a00d985 */ /* 0x0005e6000c101b06 */
[----:B------:R-:W-:Y:S02]  /*15140*/  @!P4 LEA.HI.X R15, R6, R4, R2, 0x2, P1 ;  /* 0x00000004060fc211 */ /* 0x000fe400008f1402 */
[----:B------:R-:W-:Y:S02]  /*15150*/  SHF.R.S32.HI R6, RZ, 0x1f, R5 ;  /* 0x0000001fff067819 */ /* 0x000fe40000011405 */
[----:B------:R-:W-:Y:S01]  /*15160*/  IADD3 R2, R238, 0xb0, RZ ;  /* 0x000000b0ee027810 */ /* 0x000fe20007ffe0ff */
[----:B------:R-:W-:Y:S01]  /*15170*/  @!P4 ST.E.64 [R14.64], R144 ;  /* 0x000000900e00c985 */ /* 0x000fe2000c101b06 */
[----:B------:R-:W-:-:S02]  /*15180*/  ISETP.GE.AND P4, PT, R23, c[0x0][0x3c8], PT ;  /* 0x0000f20017007a0c */ /* 0x000fc40003f86270 */
[----:B------:R-:W-:Y:S02]  /*15190*/  ISETP.GE.AND P1, PT, R2, c[0x0][0x3c8], PT ;  /* 0x0000f20002007a0c */ /* 0x000fe40003f26270 */
[----:B-1----:R-:W-:-:S04]  /*151a0*/  SHF.R.S32.HI R8, RZ, 0x1f, R7 ;  /* 0x0000001fff087819 */ /* 0x002fc80000011407 */
[----:B------:R-:W-:Y:S02]  /*151b0*/  @!P6 LEA.HI.X R17, R7, R4, R8, 0x2, P0 ;  /* 0x000000040711e211 */ /* 0x000fe400000f1408 */
[----:B------:R-:W-:-:S03]  /*151c0*/  @!P3 LEA R12, P0, R5, R0, 0x2 ;  /* 0x00000000050cb211 */ /* 0x000fc600078010ff */
[----:B------:R-:W-:Y:S01]  /*151d0*/  @!P6 ST.E.64 [R16.64], R140 ;  /* 0x0000008c1000e985 */ /* 0x000fe2000c101b06 */
[----:B------:R-:W-:Y:S02]  /*151e0*/  @!P3 LEA.HI.X R13, R5, R4, R6, 0x2, P0 ;  /* 0x00000004050db211 */ /* 0x000fe400000f1406 */
[----:B------:R-:W-:Y:S02]  /*151f0*/  SHF.R.S32.HI R5, RZ, 0x1f, R3 ;  /* 0x0000001fff057819 */ /* 0x000fe40000011403 */
[C---:B--2---:R-:W-:Y:S01]  /*15200*/  @!P2 LEA R10, P0, R3.reuse, R0, 0x2 ;  /* 0x00000000030aa211 */ /* 0x044fe200078010ff */
[----:B------:R1:W-:Y:S01]  /*15210*/  @!P3 ST.E.64 [R12.64], R76 ;  /* 0x0000004c0c00b985 */ /* 0x0003e2000c101b06 */
[C---:B------:R-:W-:Y:S02]  /*15220*/  IADD3 R6, R238.reuse, 0xb8, RZ ;  /* 0x000000b8ee067810 */ /* 0x040fe40007ffe0ff */
[----:B------:R-:W-:Y:S02]  /*15230*/  @!P2 LEA.HI.X R11, R3, R4, R5, 0x2, P0 ;  /* 0x00000004030ba211 */ /* 0x000fe400000f1405 */
[----:B------:R-:W-:-:S02]  /*15240*/  IADD3 R5, R238, 0xc0, RZ ;  /* 0x000000c0ee057810 */ /* 0x000fc40007ffe0ff */
[----:B------:R-:W-:Y:S01]  /*15250*/  ISETP.GE.AND P3, PT, R6, c[0x0][0x3c8], PT ;  /* 0x0000f20006007a0c */ /* 0x000fe20003f66270 */
[----:B------:R2:W-:Y:S01]  /*15260*/  @!P2 ST.E.64 [R10.64], R72 ;  /* 0x000000480a00a985 */ /* 0x0005e2000c101b06 */
[----:B------:R-:W-:Y:S02]  /*15270*/  ISETP.GE.AND P6, PT, R5, c[0x0][0x3c8], PT ;  /* 0x0000f20005007a0c */ /* 0x000fe40003fc6270 */
[----:B------:R-:W-:Y:S02]  /*15280*/  SHF.R.S32.HI R3, RZ, 0x1f, R2 ;  /* 0x0000001fff037819 */ /* 0x000fe40000011402 */
[C---:B------:R-:W-:Y:S02]  /*15290*/  @!P1 LEA R8, P0, R2.reuse, R0, 0x2 ;  /* 0x0000000002089211 */ /* 0x040fe400078010ff */
[----:B------:R-:W-:Y:S02]  /*152a0*/  SHF.R.S32.HI R7, RZ, 0x1f, R5 ;  /* 0x0000001fff077819 */ /* 0x000fe40000011405 */
[----:B------:R-:W-:-:S02]  /*152b0*/  @!P1 LEA.HI.X R9, R2, R4, R3, 0x2, P0 ;  /* 0x0000000402099211 */ /* 0x000fc400000f1403 */
[C---:B------:R-:W-:Y:S02]  /*152c0*/  IADD3 R2, R238.reuse, 0xd0, RZ ;  /* 0x000000d0ee027810 */ /* 0x040fe40007ffe0ff */
[----:B------:R-:W-:Y:S01]  /*152d0*/  IADD3 R3, R238, 0xc8, RZ ;  /* 0x000000c8ee037810 */ /* 0x000fe20007ffe0ff */
[----:B------:R4:W-:Y:S03]  /*152e0*/  @!P1 ST.E.64 [R8.64], R80 ;  /* 0x0000005008009985 */ /* 0x0009e6000c101b06 */
[----:B------:R-:W-:Y:S02]  /*152f0*/  ISETP.GE.AND P5, PT, R3, c[0x0][0x3c8], PT ;  /* 0x0000f20003007a0c */ /* 0x000fe40003fa6270 */
[----:B-1----:R-:W-:Y:S02]  /*15300*/  @!P3 LEA R12, P0, R6, R0, 0x2 ;  /* 0x00000000060cb211 */ /* 0x002fe400078010ff */
[----:B--2---:R-:W-:-:S02]  /*15310*/  SHF.R.S32.HI R11, RZ, 0x1f, R6 ;  /* 0x0000001fff0b7819 */ /* 0x004fc40000011406 */
[C---:B------:R-:W-:Y:S02]  /*15320*/  @!P6 LEA R10, P2, R5.reuse, R0, 0x2 ;  /* 0x00000000050ae211 */ /* 0x040fe400078410ff */
[-C--:B------:R-:W-:Y:S02]  /*15330*/  @!P3 LEA.HI.X R13, R6, R4.reuse, R11, 0x2, P0 ;  /* 0x00000004060db211 */ /* 0x080fe400000f140b */
[----:B------:R-:W-:Y:S02]  /*15340*/  @!P6 LEA.HI.X R11, R5, R4, R7, 0x2, P2 ;  /* 0x00000004050be211 */ /* 0x000fe400010f1407 */
[----:B------:R-:W-:Y:S01]  /*15350*/  ISETP.GE.AND P2, PT, R2, c[0x0][0x3c8], PT ;  /* 0x0000f20002007a0c */ /* 0x000fe20003f46270 */
[----:B------:R-:W-:Y:S01]  /*15360*/  @!P3 ST.E.64 [R12.64], R152 ;  /* 0x000000980c00b985 */ /* 0x000fe2000c101b06 */
[----:B------:R-:W-:Y:S02]  /*15370*/  SHF.R.S32.HI R5, RZ, 0x1f, R2 ;  /* 0x0000001fff057819 */ /* 0x000fe40000011402 */
[----:B------:R-:W-:Y:S01]  /*15380*/  ISETP.GE.AND P3, PT, R21, c[0x0][0x3c8], PT ;  /* 0x0000f20015007a0c */ /* 0x000fe20003f66270 */
[----:B------:R1:W-:Y:S01]  /*15390*/  @!P6 ST.E.64 [R10.64], R148 ;  /* 0x000000940a00e985 */ /* 0x0003e2000c101b06 */
[----:B----4-:R-:W-:-:S02]  /*153a0*/  SHF.R.S32.HI R9, RZ, 0x1f, R3 ;  /* 0x0000001fff097819 */ /* 0x010fc40000011403 */
[----:B------:R-:W-:-:S04]  /*153b0*/  @!P5 LEA R8, P1, R3, R0, 0x2 ;  /* 0x000000000308d211 */ /* 0x000fc800078210ff */
[----:B------:R-:W-:Y:S02]  /*153c0*/  @!P5 LEA.HI.X R9, R3, R4, R9, 0x2, P1 ;  /* 0x000000040309d211 */ /* 0x000fe400008f1409 */
[C---:B------:R-:W-:Y:S02]  /*153d0*/  @!P2 LEA R6, P0, R2.reuse, R0, 0x2 ;  /* 0x000000000206a211 */ /* 0x040fe400078010ff */
[----:B------:R-:W-:Y:S01]  /*153e0*/  SHF.R.S32.HI R3, RZ, 0x1f, R23 ;  /* 0x0000001fff037819 */ /* 0x000fe20000011417 */
[----:B------:R2:W-:Y:S01]  /*153f0*/  @!P5 ST.E.64 [R8.64], R88 ;  /* 0x000000580800d985 */ /* 0x0005e2000c101b06 */
[C---:B------:R-:W-:Y:S02]  /*15400*/  @!P2 LEA.HI.X R7, R2.reuse, R4, R5, 0x2, P0 ;  /* 0x000000040207a211 */ /* 0x040fe400000f1405 */
[----:B------:R-:W-:Y:S02]  /*15410*/  ISETP.GE.AND P0, PT, R2, c[0x0][0x3c8], PT ;  /* 0x0000f20002007a0c */ /* 0x000fe40003f06270 */
[----:B------:R-:W-:-:S02]  /*15420*/  @!P4 LEA R2, P5, R23, R0, 0x2 ;  /* 0x000000001702c211 */ /* 0x000fc400078a10ff */
[----:B------:R-:W-:Y:S02]  /*15430*/  ISETP.GE.AND P2, PT, R115, c[0x0][0x3c8], PT ;  /* 0x0000f20073007a0c */ /* 0x000fe40003f46270 */
[----:B------:R-:W-:Y:S02]  /*15440*/  @!P4 LEA.HI.X R3, R23, R4, R3, 0x2, P5 ;  /* 0x000000041703c211 */ /* 0x000fe400028f1403 */
[----:B------:R-:W-:Y:S02]  /*15450*/  ISETP.GE.AND P1, PT, R22, c[0x0][0x3c8], PT ;  /* 0x0000f20016007a0c */ /* 0x000fe40003f26270 */
[----:B------:R-:W-:-:S03]  /*15460*/  IADD3 R23, R238, 0xe0, RZ ;  /* 0x000000e0ee177810 */ /* 0x000fc60007ffe0ff */
[----:B------:R4:W-:Y:S01]  /*15470*/  @!P0 ST.E.64 [R6.64], R92 ;  /* 0x0000005c06008985 */ /* 0x0009e2000c101b06 */
[----:B------:R-:W-:Y:S02]  /*15480*/  ISETP.GE.AND P0, PT, R20, c[0x0][0x3c8], PT ;  /* 0x0000f20014007a0c */ /* 0x000fe40003f06270 */
[----:B------:R-:W-:Y:S01]  /*15490*/  SHF.R.S32.HI R23, RZ, 0x1f, R23 ;  /* 0x0000001fff177819 */ /* 0x000fe20000011417 */
[----:B------:R5:W-:Y:S01]  /*154a0*/  @!P4 ST.E.64 [R2.64], R96 ;  /* 0x000000600200c985 */ /* 0x000be2000c101b06 */
[----:B-1----:R-:W-:-:S04]  /*154b0*/  @!P3 LEA R10, P5, R21, R0, 0x2 ;  /* 0x00000000150ab211 */ /* 0x002fc800078a10ff */
[----:B------:R-:W-:Y:S02]  /*154c0*/  @!P3 LEA.HI.X R11, R21, R4, R23, 0x2, P5 ;  /* 0x00000004150bb211 */ /* 0x000fe400028f1417 */
[C---:B------:R-:W-:Y:S02]  /*154d0*/  IADD3 R23, R238.reuse, 0xf0, RZ ;  /* 0x000000f0ee177810 */ /* 0x040fe40007ffe0ff */
[C---:B--2---:R-:W-:Y:S01]  /*154e0*/  @!P2 LEA R8, P4, R115.reuse, R0, 0x2 ;  /* 0x000000007308a211 */ /* 0x044fe200078810ff */
[----:B------:R1:W-:Y:S01]  /*154f0*/  @!P3 ST.E.64 [R10.64], R112 ;  /* 0x000000700a00b985 */ /* 0x0003e2000c101b06 */
[----:B------:R-:W-:Y:S02]  /*15500*/  IADD3 R21, R238, 0xf8, RZ ;  /* 0x000000f8ee157810 */ /* 0x000fe40007ffe0ff */
[----:B------:R-:W-:Y:S02]  /*15510*/  SHF.R.S32.HI R23, RZ, 0x1f, R23 ;  /* 0x0000001fff177819 */ /* 0x000fe40000011417 */
[----:B------:R-:W-:-:S02]  /*15520*/  @!P2 LEA.HI.X R9, R115, R4, R118, 0x2, P4 ;  /* 0x000000047309a211 */ /* 0x000fc400020f1476 */
[----:B------:R-:W-:-:S03]  /*15530*/  SHF.R.S32.HI R21, RZ, 0x1f, R21 ;  /* 0x0000001fff157819 */ /* 0x000fc60000011415 */
[----:B------:R1:W-:Y:S01]  /*15540*/  @!P2 ST.E.64 [R8.64], R108 ;  /* 0x0000006c0800a985 */ /* 0x0003e2000c101b06 */
[-C--:B----4-:R-:W-:Y:S02]  /*15550*/  @!P1 LEA R6, P5, R22, R0.reuse, 0x2 ;  /* 0x0000000016069211 */ /* 0x090fe400078a10ff */
[----:B-----5:R-:W-:Y:S02]  /*15560*/  @!P0 LEA R2, P4, R20, R0, 0x2 ;  /* 0x0000000014028211 */ /* 0x020fe400078810ff */
[-C--:B------:R-:W-:Y:S02]  /*15570*/  @!P1 LEA.HI.X R7, R22, R4.reuse, R23, 0x2, P5 ;  /* 0x0000000416079211 */ /* 0x080fe400028f1417 */
[----:B------:R-:W-:-:S03]  /*15580*/  @!P0 LEA.HI.X R3, R20, R4, R21, 0x2, P4 ;  /* 0x0000000414038211 */ /* 0x000fc600020f1415 */
[----:B------:R1:W-:Y:S04]  /*15590*/  @!P1 ST.E.64 [R6.64], R100 ;  /* 0x0000006406009985 */ /* 0x0003e8000c101b06 */
[----:B------:R1:W-:Y:S02]  /*155a0*/  @!P0 ST.E.64 [R2.64], R84 ;  /* 0x0000005402008985 */ /* 0x0003e4000c101b06 */
.L_x_1738:
[----:B------:R-:W-:Y:S05]  /*155b0*/  BSYNC B0 ;  /* 0x0000000000007941 */ /* 0x000fea0003800000 */
.L_x_1737:
[----:B------:R-:W-:Y:S05]  /*155c0*/  BRA.DIV ~URZ, `(.L_x_1739) ;  /* 0x000038527f007947 */ /* 0x000fea000b800000 */
[----:B--2---:R2:W1:Y:S04]  /*155d0*/  SHFL.IDX PT, R4, R18, 0x1, 0x1c1f ;  /* 0x003c1f0012047f89 */ /* 0x00446800000e0000 */
[----:B----4-:R2:W4:Y:S02]  /*155e0*/  SHFL.IDX PT, R0, R19, 0x1, 0x1c1f ;  /* 0x003c1f0013007f89 */ /* 0x01052400000e0000 */
.L_x_1797:
[----:B------:R-:W-:-:S13]  /*155f0*/  LOP3.LUT P0, RZ, R252, 0x4, RZ, 0xc0, !PT ;  /* 0x00000004fcff7812 */ /* 0x000fda000780c0ff */
[----:B------:R-:W-:Y:S05]  /*15600*/  @P0 BRA `(.L_x_1734) ;  /* 0x00001bf000000947 */ /* 0x000fea0003800000 */
[C---:B------:R-:W-:Y:S02]  /*15610*/  ISETP.GE.AND P2, PT, R238.reuse, c[0x0][0x3c8], PT ;  /* 0x0000f200ee007a0c */ /* 0x040fe40003f46270 */
[C---:B------:R-:W-:Y:S02]  /*15620*/  IADD3 R13, R238.reuse, 0x8, RZ ;  /* 0x00000008ee0d7810 */ /* 0x040fe40007ffe0ff */
[----:B------:R-:W-:Y:S02]  /*15630*/  IADD3 R14, R238, 0x10, RZ ;  /* 0x00000010ee0e7810 */ /* 0x000fe40007ffe0ff */
[----:B------:R-:W-:Y:S02]  /*15640*/  ISETP.GE.AND P1, PT, R13, c[0x0][0x3c8], PT ;  /* 0x0000f2000d007a0c */ /* 0x000fe40003f26270 */
[----:B------:R-:W-:Y:S02]  /*15650*/  ISETP.GE.AND P0, PT, R14, c[0x0][0x3c8], PT ;  /* 0x0000f2000e007a0c */ /* 0x000fe40003f06270 */
[----:B------:R-:W-:-:S02]  /*15660*/  IADD3 R5, R238, 0x20, RZ ;  /* 0x00000020ee057810 */ /* 0x000fc40007ffe0ff */
[----:B-1----:R-:W-:Y:S02]  /*15670*/  SHF.R.S32.HI R2, RZ, 0x1f, R238 ;  /* 0x0000001fff027819 */ /* 0x002fe400000114ee */
[C---:B----4-:R-:W-:Y:S02]  /*15680*/  @!P2 LEA R6, P3, R238.reuse, R0, 0x2 ;  /* 0x00000000ee06a211 */ /* 0x050fe400078610ff */
[----:B------:R-:W-:Y:S02]  /*15690*/  ISETP.GE.AND P5, PT, R5, c[0x0][0x3c8], PT ;  /* 0x0000f20005007a0c */ /* 0x000fe40003fa6270 */
[C---:B------:R-:W-:Y:S02]  /*156a0*/  IADD3 R3, R238.reuse, 0x18, RZ ;  /* 0x00000018ee037810 */ /* 0x040fe40007ffe0ff */
[C---:B------:R-:W-:Y:S02]  /*156b0*/  @!P2 LEA.HI.X R7, R238.reuse, R4, R2, 0x2, P3 ;  /* 0x00000004ee07a211 */ /* 0x040fe400018f1402 */
[----:B------:R-:W-:-:S02]  /*156c0*/  IADD3 R15, R238, 0x8, RZ ;  /* 0x00000008ee0f7810 */ /* 0x000fc40007ffe0ff */
[----:B------:R-:W-:Y:S01]  /*156d0*/  ISETP.GE.AND P6, PT, R3, c[0x0][0x3c8], PT ;  /* 0x0000f20003007a0c */ /* 0x000fe20003fc6270 */
[----:B------:R1:W-:Y:S01]  /*156e0*/  @!P2 ST.E.64 [R6.64], R104 ;  /* 0x000000680600a985 */ /* 0x0003e2000c101b06 */
[----:B------:R-:W-:Y:S02]  /*156f0*/  SHF.R.S32.HI R15, RZ, 0x1f, R15 ;  /* 0x0000001fff0f7819 */ /* 0x000fe4000001140f */
[CC--:B------:R-:W-:Y:S02]  /*15700*/  @!P1 LEA R10, P2, R13.reuse, R0.reuse, 0x2 ;  /* 0x000000000d0a9211 */ /* 0x0c0fe400078410ff */
[----:B------:R-:W-:Y:S02]  /*15710*/  @!P0 LEA R8, P4, R14, R0, 0x2 ;  /* 0x000000000e088211 */ /* 0x000fe400078810ff */
[----:B------:R-:W-:Y:S02]  /*15720*/  @!P1 LEA.HI.X R11, R13, R4, R15, 0x2, P2 ;  /* 0x000000040d0b9211 */ /* 0x000fe400010f140f */
[----:B------:R-:W-:-:S02]  /*15730*/  SHF.R.S32.HI R13, RZ, 0x1f, R5 ;  /* 0x0000001fff0d7819 */ /* 0x000fc40000011405 */
[C---:B------:R-:W-:Y:S01]  /*15740*/  IADD3 R2, R238.reuse, 0x28, RZ ;  /* 0x00000028ee027810 */ /* 0x040fe20007ffe0ff */
[----:B------:R4:W-:Y:S01]  /*15750*/  @!P1 ST.E.64 [R10.64], R120 ;  /* 0x000000780a009985 */ /* 0x0009e2000c101b06 */
[----:B------:R-:W-:Y:S02]  /*15760*/  SHF.R.S32.HI R12, RZ, 0x1f, R3 ;  /* 0x0000001fff0c7819 */ /* 0x000fe40000011403 */
[C---:B------:R-:W-:Y:S02]  /*15770*/  @!P6 LEA R16, P3, R3.reuse, R0, 0x2 ;  /* 0x000000000310e211 */ /* 0x040fe400078610ff */
[----:B------:R-:W-:Y:S02]  /*15780*/  IADD3 R21, R238, 0xd8, RZ ;  /* 0x000000d8ee157810 */ /* 0x000fe40007ffe0ff */
[----:B------:R-:W-:Y:S02]  /*15790*/  @!P6 LEA.HI.X R17, R3, R4, R12, 0x2, P3 ;  /* 0x000000040311e211 */ /* 0x000fe400018f140c */
[----:B------:R-:W-:-:S02]  /*157a0*/  SHF.R.S32.HI R3, RZ, 0x1f, R2 ;  /* 0x0000001fff037819 */ /* 0x000fc40000011402 */
[C---:B------:R-:W-:Y:S02]  /*157b0*/  IADD3 R24, R238.reuse, 0xe0, RZ ;  /* 0x000000e0ee187810 */ /* 0x040fe40007ffe0ff */
[C---:B------:R-:W-:Y:S02]  /*157c0*/  IADD3 R22, R238.reuse, 0xe8, RZ ;  /* 0x000000e8ee167810 */ /* 0x040fe40007ffe0ff */
[C---:B------:R-:W-:Y:S02]  /*157d0*/  IADD3 R20, R238.reuse, 0xf0, RZ ;  /* 0x000000f0ee147810 */ /* 0x040fe40007ffe0ff */
[----:B-1----:R-:W-:Y:S02]  /*157e0*/  SHF.R.S32.HI R6, RZ, 0x1f, R14 ;  /* 0x0000001fff067819 */ /* 0x002fe4000001140e */
[----:B------:R-:W-:Y:S02]  /*157f0*/  IADD3 R7, R238, 0x30, RZ ;  /* 0x00000030ee077810 */ /* 0x000fe40007ffe0ff */
[----:B------:R-:W-:-:S02]  /*15800*/  @!P0 LEA.HI.X R9, R14, R4, R6, 0x2, P4 ;  /* 0x000000040e098211 */ /* 0x000fc400020f1406 */
[C---:B------:R-:W-:Y:S02]  /*15810*/  @!P5 LEA R14, P2, R5.reuse, R0, 0x2 ;  /* 0x00000000050ed211 */ /* 0x040fe400078410ff */
[----:B------:R-:W-:Y:S01]  /*15820*/  IADD3 R6, R238, 0x38, RZ ;  /* 0x00000038ee067810 */ /* 0x000fe20007ffe0ff */
[----:B------:R1:W-:Y:S01]  /*15830*/  @!P0 ST.E.64 [R8.64], R116 ;  /* 0x0000007408008985 */ /* 0x0003e2000c101b06 */
[----:B------:R-:W-:Y:S02]  /*15840*/  @!P5 LEA.HI.X R15, R5, R4, R13, 0x2, P2 ;  /* 0x00000004050fd211 */ /* 0x000fe400010f140d */
[----:B------:R-:W-:Y:S01]  /*15850*/  ISETP.GE.AND P2, PT, R2, c[0x0][0x3c8], PT ;  /* 0x0000f20002007a0c */ /* 0x000fe20003f46270 */
[----:B------:R5:W-:Y:S01]  /*15860*/  @!P6 ST.E.64 [R16.64], R128 ;  /* 0x000000801000e985 */ /* 0x000be2000c101b06 */
[----:B------:R-:W-:Y:S02]  /*15870*/  ISETP.GE.AND P4, PT, R7, c[0x0][0x3c8], PT ;  /* 0x0000f20007007a0c */ /* 0x000fe40003f86270 */
[----:B------:R-:W-:Y:S01]  /*15880*/  ISETP.GE.AND P3, PT, R6, c[0x0][0x3c8], PT ;  /* 0x0000f20006007a0c */ /* 0x000fe20003f66270 */
[----:B------:R2:W-:Y:S01]  /*15890*/  @!P5 ST.E.64 [R14.64], R124 ;  /* 0x0000007c0e00d985 */ /* 0x0005e2000c101b06 */
[----:B------:R-:W-:-:S02]  /*158a0*/  SHF.R.S32.HI R5, RZ, 0x1f, R7 ;  /* 0x0000001fff057819 */ /* 0x000fc40000011407 */
[C---:B------:R-:W-:Y:S02]  /*158b0*/  IADD3 R25, R238.reuse, 0xe0, RZ ;  /* 0x000000e0ee197810 */ /* 0x040fe40007ffe0ff */
[----:B------:R-:W-:Y:S02]  /*158c0*/  IADD3 R23, R238, 0xe8, RZ ;  /* 0x000000e8ee177810 */ /* 0x000fe40007ffe0ff */
[----:B------:R-:W-:Y:S02]  /*158d0*/  SHF.R.S32.HI R25, RZ, 0x1f, R25 ;  /* 0x0000001fff197819 */ /* 0x000fe40000011419 */
[CC--:B------:R-:W-:Y:S02]  /*158e0*/  @!P2 LEA R12, P1, R2.reuse, R0.reuse, 0x2 ;  /* 0x00000000020ca211 */ /* 0x0c0fe400078210ff */
[----:B----4-:R-:W-:Y:S02]  /*158f0*/  @!P4 LEA R10, P0, R7, R0, 0x2 ;  /* 0x00000000070ac211 */ /* 0x010fe400078010ff */
[----:B------:R-:W-:-:S02]  /*15900*/  @!P2 LEA.HI.X R13, R2, R4, R3, 0x2, P1 ;  /* 0x00000004020da211 */ /* 0x000fc400008f1403 */
[----:B------:R-:W-:Y:S02]  /*15910*/  @!P4 LEA.HI.X R11, R7, R4, R5, 0x2, P0 ;  /* 0x00000004070bc211 */ /* 0x000fe400000f1405 */
[C---:B------:R-:W-:Y:S02]  /*15920*/  IADD3 R5, R238.reuse, 0x48, RZ ;  /* 0x00000048ee057810 */ /* 0x040fe40007ffe0ff */
[C---:B------:R-:W-:Y:S02]  /*15930*/  IADD3 R3, R238.reuse, 0x50, RZ ;  /* 0x00000050ee037810 */ /* 0x040fe40007ffe0ff */
[----:B-1----:R-:W-:Y:S02]  /*15940*/  IADD3 R8, R238, 0x40, RZ ;  /* 0x00000040ee087810 */ /* 0x002fe40007ffe0ff */
[----:B------:R-:W-:Y:S02]  /*15950*/  SHF.R.S32.HI R9, RZ, 0x1f, R6 ;  /* 0x0000001fff097819 */ /* 0x000fe40000011406 */
[----:B-----5:R-:W-:-:S02]  /*15960*/  @!P3 LEA R16, P1, R6, R0, 0x2 ;  /* 0x000000000610b211 */ /* 0x020fc400078210ff */
[----:B------:R-:W-:Y:S02]  /*15970*/  ISETP.GE.AND P2, PT, R8, c[0x0][0x3c8], PT ;  /* 0x0000f20008007a0c */ /* 0x000fe40003f46270 */
[----:B------:R-:W-:Y:S02]  /*15980*/  @!P3 LEA.HI.X R17, R6, R4, R9, 0x2, P1 ;  /* 0x000000040611b211 */ /* 0x000fe400008f1409 */
[----:B------:R-:W-:Y:S02]  /*15990*/  ISETP.GE.AND P1, PT, R2, c[0x0][0x3c8], PT ;  /* 0x0000f20002007a0c */ /* 0x000fe40003f26270 */
[----:B------:R-:W-:Y:S02]  /*159a0*/  ISETP.GE.AND P6, PT, R5, c[0x0][0x3c8], PT ;  /* 0x0000f20005007a0c */ /* 0x000fe40003fc6270 */
[----:B------:R-:W-:Y:S02]  /*159b0*/  ISETP.GE.AND P5, PT, R3, c[0x0][0x3c8], PT ;  /* 0x0000f20003007a0c */ /* 0x000fe40003fa6270 */
[----:B------:R-:W-:-:S02]  /*159c0*/  SHF.R.S32.HI R7, RZ, 0x1f, R8 ;  /* 0x0000001fff077819 */ /* 0x000fc40000011408 */
[----:B------:R-:W-:Y:S02]  /*159d0*/  IADD3 R2, R238, 0x58, RZ ;  /* 0x00000058ee027810 */ /* 0x000fe40007ffe0ff */
[----:B--2---:R-:W-:Y:S02]  /*159e0*/  @!P2 LEA R14, P0, R8, R0, 0x2 ;  /* 0x00000000080ea211 */ /* 0x004fe400078010ff */
[----:B------:R-:W-:Y:S01]  /*159f0*/  IADD3 R6, R238, 0x60, RZ ;  /* 0x00000060ee067810 */ /* 0x000fe20007ffe0ff */
[----:B------:R1:W-:Y:S01]  /*15a00*/  @!P1 ST.E.64 [R12.64], R138 ;  /* 0x0000008a0c009985 */ /* 0x0003e2000c101b06 */
[----:B------:R-:W-:Y:S02]  /*15a10*/  @!P2 LEA.HI.X R15, R8, R4, R7, 0x2, P0 ;  /* 0x00000004080fa211 */ /* 0x000fe400000f1407 */
[----:B------:R-:W-:Y:S01]  /*15a20*/  SHF.R.S32.HI R8, RZ, 0x1f, R5 ;  /* 0x0000001fff087819 */ /* 0x000fe20000011405 */
[----:B------:R2:W-:Y:S01]  /*15a30*/  @!P4 ST.E.64 [R10.64], R134 ;  /* 0x000000860a00c985 */ /* 0x0005e2000c101b06 */
[----:B------:R-:W-:-:S02]  /*15a40*/  ISETP.GE.AND P4, PT, R2, c[0x0][0x3c8], PT ;  /* 0x0000f20002007a0c */ /* 0x000fc40003f86270 */
[----:B------:R-:W-:Y:S01]  /*15a50*/  SHF.R.S32.HI R7, RZ, 0x1f, R3 ;  /* 0x0000001fff077819 */ /* 0x000fe20000011403 */
[----:B------:R-:W-:Y:S01]  /*15a60*/  @!P3 ST.E.64 [R16.64], R142 ;  /* 0x0000008e1000b985 */ /* 0x000fe2000c101b06 */
[----:B------:R-:W-:Y:S02]  /*15a70*/  ISETP.GE.AND P3, PT, R3, c[0x0][0x3c8], PT ;  /* 0x0000f20003007a0c */ /* 0x000fe40003f66270 */
[----:B------:R-:W-:Y:S01]  /*15a80*/  SHF.R.S32.HI R9, RZ, 0x1f, R6 ;  /* 0x0000001fff097819 */ /* 0x000fe20000011406 */
[----:B------:R4:W-:Y:S01]  /*15a90*/  @!P2 ST.E.64 [R14.64], R38 ;  /* 0x000000260e00a985 */ /* 0x0009e2000c101b06 */
[C---:B------:R-:W-:Y:S02]  /*15aa0*/  ISETP.GE.AND P2, PT, R5.reuse, c[0x0][0x3c8], PT ;  /* 0x0000f20005007a0c */ /* 0x040fe40003f46270 */
[----:B------:R-:W-:Y:S02]  /*15ab0*/  SHF.R.S32.HI R23, RZ, 0x1f, R23 ;  /* 0x0000001fff177819 */ /* 0x000fe40000011417 */
[----:B-1----:R-:W-:-:S04]  /*15ac0*/  @!P6 LEA R12, P1, R5, R0, 0x2 ;  /* 0x00000000050ce211 */ /* 0x002fc800078210ff */
[----:B------:R-:W-:Y:S02]  /*15ad0*/  @!P6 LEA.HI.X R13, R5, R4, R8, 0x2, P1 ;  /* 0x00000004050de211 */ /* 0x000fe400008f1408 */
[C---:B--2---:R-:W-:Y:S02]  /*15ae0*/  @!P5 LEA R10, P0, R3.reuse, R0, 0x2 ;  /* 0x00000000030ad211 */ /* 0x044fe400078010ff */
[----:B------:R-:W-:Y:S01]  /*15af0*/  ISETP.GE.AND P6, PT, R6, c[0x0][0x3c8], PT ;  /* 0x0000f20006007a0c */ /* 0x000fe20003fc6270 */
[----:B------:R1:W-:Y:S01]  /*15b00*/  @!P2 ST.E.64 [R12.64], R146 ;  /* 0x000000920c00a985 */ /* 0x0003e2000c101b06 */
[----:B------:R-:W-:Y:S02]  /*15b10*/  IADD3 R8, R238, 0x68, RZ ;  /* 0x00000068ee087810 */ /* 0x000fe40007ffe0ff */
[----:B------:R-:W-:Y:S02]  /*15b20*/  @!P5 LEA.HI.X R11, R3, R4, R7, 0x2, P0 ;  /* 0x00000004030bd211 */ /* 0x000fe400000f1407 */
[----:B------:R-:W-:-:S02]  /*15b30*/  ISETP.GE.AND P5, PT, R8, c[0x0][0x3c8], PT ;  /* 0x0000f20008007a0c */ /* 0x000fc40003fa6270 */
[----:B----4-:R-:W-:Y:S01]  /*15b40*/  SHF.R.S32.HI R15, RZ, 0x1f, R2 ;  /* 0x0000001fff0f7819 */ /* 0x010fe20000011402 */
[----:B------:R2:W-:Y:S01]  /*15b50*/  @!P3 ST.E.64 [R10.64], R42 ;  /* 0x0000002a0a00b985 */ /* 0x0005e2000c101b06 */
[-C--:B------:R-:W-:Y:S02]  /*15b60*/  @!P4 LEA R16, P1, R2, R0.reuse, 0x2 ;  /* 0x000000000210c211 */ /* 0x080fe400078210ff */
[----:B------:R-:W-:Y:S02]  /*15b70*/  IADD3 R7, R238, 0x70, RZ ;  /* 0x00000070ee077810 */ /* 0x000fe40007ffe0ff */
[----:B------:R-:W-:Y:S02]  /*15b80*/  @!P6 LEA R14, P0, R6, R0, 0x2 ;  /* 0x00000000060ee211 */ /* 0x000fe400078010ff */
[-C--:B------:R-:W-:Y:S02]  /*15b90*/  @!P4 LEA.HI.X R17, R2, R4.reuse, R15, 0x2, P1 ;  /* 0x000000040211c211 */ /* 0x080fe400008f140f */
[----:B------:R-:W-:-:S02]  /*15ba0*/  @!P6 LEA.HI.X R15, R6, R4, R9, 0x2, P0 ;  /* 0x00000004060fe211 */ /* 0x000fc400000f1409 */
[----:B------:R-:W-:Y:S02]  /*15bb0*/  SHF.R.S32.HI R9, RZ, 0x1f, R8 ;  /* 0x0000001fff097819 */ /* 0x000fe40000011408 */
[----:B------:R-:W-:Y:S02]  /*15bc0*/  ISETP.GE.AND P4, PT, R7, c[0x0][0x3c8], PT ;  /* 0x0000f20007007a0c */ /* 0x000fe40003f86270 */
[----:B------:R-:W-:Y:S02]  /*15bd0*/  IADD3 R5, R238, 0x78, RZ ;  /* 0x00000078ee057810 */ /* 0x000fe40007ffe0ff */
[----:B------:R-:W-:Y:S02]  /*15be0*/  SHF.R.S32.HI R6, RZ, 0x1f, R7 ;  /* 0x0000001fff067819 */ /* 0x000fe40000011407 */
[----:B------:R-:W-:Y:S02]  /*15bf0*/  ISETP.GE.AND P3, PT, R5, c[0x0][0x3c8], PT ;  /* 0x0000f20005007a0c */ /* 0x000fe40003f66270 */
[----:B-1----:R-:W-:-:S02]  /*15c00*/  @!P5 LEA R12, P0, R8, R0, 0x2 ;  /* 0x00000000080cd211 */ /* 0x002fc400078010ff */
[----:B------:R-:W-:Y:S02]  /*15c10*/  IADD3 R3, R238, 0x80, RZ ;  /* 0x00000080ee037810 */ /* 0x000fe40007ffe0ff */
[----:B------:R-:W-:Y:S02]  /*15c20*/  @!P5 LEA.HI.X R13, R8, R4, R9, 0x2, P0 ;  /* 0x00000004080dd211 */ /* 0x000fe400000f1409 */
[----:B------:R-:W-:Y:S02]  /*15c30*/  ISETP.GE.AND P0, PT, R2, c[0x0][0x3c8], PT ;  /* 0x0000f20002007a0c */ /* 0x000fe40003f06270 */
[----:B--2---:R-:W-:Y:S02]  /*15c40*/  @!P4 LEA R10, P1, R7, R0, 0x2 ;  /* 0x00000000070ac211 */ /* 0x004fe400078210ff */
[----:B------:R-:W-:Y:S02]  /*15c50*/  ISETP.GE.AND P2, PT, R3, c[0x0][0x3c8], PT ;  /* 0x0000f20003007a0c */ /* 0x000fe40003f46270 */
[----:B------:R-:W-:-:S02]  /*15c60*/  @!P4 LEA.HI.X R11, R7, R4, R6, 0x2, P1 ;  /* 0x00000004070bc211 */ /* 0x000fc400008f1406 */
[C---:B------:R-:W-:Y:S02]  /*15c70*/  IADD3 R6, R238.reuse, 0x88, RZ ;  /* 0x00000088ee067810 */ /* 0x040fe40007ffe0ff */
[----:B------:R-:W-:Y:S02]  /*15c80*/  SHF.R.S32.HI R8, RZ, 0x1f, R5 ;  /* 0x0000001fff087819 */ /* 0x000fe40000011405 */
[----:B------:R-:W-:Y:S01]  /*15c90*/  IADD3 R2, R238, 0x90, RZ ;  /* 0x00000090ee027810 */ /* 0x000fe20007ffe0ff */
[----:B------:R1:W-:Y:S01]  /*15ca0*/  @!P0 ST.E.64 [R16.64], R50 ;  /* 0x0000003210008985 */ /* 0x0003e2000c101b06 */
[----:B------:R-:W-:Y:S02]  /*15cb0*/  ISETP.GE.AND P1, PT, R6, c[0x0][0x3c8], PT ;  /* 0x0000f20006007a0c */ /* 0x000fe40003f26270 */
[----:B------:R-:W-:Y:S01]  /*15cc0*/  SHF.R.S32.HI R7, RZ, 0x1f, R3 ;  /* 0x0000001fff077819 */ /* 0x000fe20000011403 */
[----:B------:R2:W-:Y:S01]  /*15cd0*/  @!P6 ST.E.64 [R14.64], R46 ;  /* 0x0000002e0e00e985 */ /* 0x0005e2000c101b06 */
[----:B------:R-:W-:-:S03]  /*15ce0*/  SHF.R.S32.HI R9, RZ, 0x1f, R6 ;  /* 0x0000001fff097819 */ /* 0x000fc60000011406 */
[----:B------:R-:W-:Y:S04]  /*15cf0*/  @!P5 ST.E.64 [R12.64], R58 ;  /* 0x0000003a0c00d985 */ /* 0x000fe8000c101b06 */
[----:B------:R4:W-:Y:S01]  /*15d00*/  @!P4 ST.E.64 [R10.64], R54 ;  /* 0x000000360a00c985 */ /* 0x0009e2000c101b06 */
[----:B-1----:R-:W-:-:S04]  /*15d10*/  @!P3 LEA R16, P0, R5, R0, 0x2 ;  /* 0x000000000510b211 */ /* 0x002fc800078010ff */
[----:B------:R-:W-:Y:S02]  /*15d20*/  @!P3 LEA.HI.X R17, R5, R4, R8, 0x2, P0 ;  /* 0x000000040511b211 */ /* 0x000fe400000f1408 */
[----:B------:R-:W-:Y:S02]  /*15d30*/  ISETP.GE.AND P0, PT, R2, c[0x0][0x3c8], PT ;  /* 0x0000f20002007a0c */ /* 0x000fe40003f06270 */
[C---:B--2---:R-:W-:Y:S01]  /*15d40*/  @!P2 LEA R14, P6, R3.reuse, R0, 0x2 ;  /* 0x00000000030ea211 */ /* 0x044fe200078c10ff */
[----:B------:R1:W-:Y:S01]  /*15d50*/  @!P3 ST.E.64 [R16.64], R66 ;  /* 0x000000421000b985 */ /* 0x0003e2000c101b06 */
[----:B------:R-:W-:Y:S02]  /*15d60*/  IADD3 R5, R238, 0x98, RZ ;  /* 0x00000098ee057810 */ /* 0x000fe40007ffe0ff */
[----:B------:R-:W-:Y:S02]  /*15d70*/  @!P2 LEA.HI.X R15, R3, R4, R7, 0x2, P6 ;  /* 0x00000004030fa211 */ /* 0x000fe400030f1407 */
[----:B----4-:R-:W-:-:S02]  /*15d80*/  @!P1 LEA R10, P5, R6, R0, 0x2 ;  /* 0x00000000060a9211 */ /* 0x010fc400078a10ff */
[----:B------:R-:W-:Y:S01]  /*15d90*/  ISETP.GE.AND P6, PT, R5, c[0x0][0x3c8], PT ;  /* 0x0000f20005007a0c */ /* 0x000fe20003fc6270 */
[----:B------:R-:W-:Y:S01]  /*15da0*/  @!P2 ST.E.64 [R14.64], R62 ;  /* 0x0000003e0e00a985 */ /* 0x000fe2000c101b06 */
[----:B------:R-:W-:Y:S02]  /*15db0*/  SHF.R.S32.HI R7, RZ, 0x1f, R2 ;  /* 0x0000001fff077819 */ /* 0x000fe40000011402 */
[----:B------:R-:W-:Y:S02]  /*15dc0*/  @!P0 LEA R8, P4, R2, R0, 0x2 ;  /* 0x0000000002088211 */ /* 0x000fe400078810ff */
[----:B------:R-:W-:Y:S02]  /*15dd0*/  IADD3 R3, R238, 0xa0, RZ ;  /* 0x000000a0ee037810 */ /* 0x000fe40007ffe0ff */
[-C--:B------:R-:W-:Y:S02]  /*15de0*/  @!P1 LEA.HI.X R11, R6, R4.reuse, R9, 0x2, P5 ;  /* 0x00000004060b9211 */ /* 0x080fe400028f1409 */
[----:B------:R-:W-:-:S02]  /*15df0*/  @!P0 LEA.HI.X R9, R2, R4, R7, 0x2, P4 ;  /* 0x0000000402098211 */ /* 0x000fc400020f1407 */
[----:B------:R-:W-:Y:S01]  /*15e00*/  ISETP.GE.AND P4, PT, R3, c[0x0][0x3c8], PT ;  /* 0x0000f20003007a0c */ /* 0x000fe20003f86270 */
[----:B------:R-:W-:Y:S01]  /*15e10*/  @!P1 ST.E.64 [R10.64], R74 ;  /* 0x0000004a0a009985 */ /* 0x000fe2000c101b06 */
[----:B------:R-:W-:Y:S02]  /*15e20*/  IADD3 R2, R238, 0xa8, RZ ;  /* 0x000000a8ee027810 */ /* 0x000fe40007ffe0ff */
[----:B------:R-:W-:Y:S01]  /*15e30*/  SHF.R.S32.HI R13, RZ, 0x1f, R5 ;  /* 0x0000001fff0d7819 */ /* 0x000fe20000011405 */
[----:B------:R2:W-:Y:S01]  /*15e40*/  @!P0 ST.E.64 [R8.64], R70 ;  /* 0x0000004608008985 */ /* 0x0005e2000c101b06 */
[----:B------:R-:W-:Y:S02]  /*15e50*/  ISETP.GE.AND P5, PT, R2, c[0x0][0x3c8], PT ;  /* 0x0000f20002007a0c */ /* 0x000fe40003fa6270 */
[----:B------:R-:W-:Y:S02]  /*15e60*/  @!P6 LEA R12, P3, R5, R0, 0x2 ;  /* 0x00000000050ce211 */ /* 0x000fe400078610ff */
[----:B------:R-:W-:-:S02]  /*15e70*/  IADD3 R7, R238, 0xb0, RZ ;  /* 0x000000b0ee077810 */ /* 0x000fc40007ffe0ff */
[----:B------:R-:W-:Y:S02]  /*15e80*/  @!P6 LEA.HI.X R13, R5, R4, R13, 0x2, P3 ;  /* 0x00000004050de211 */ /* 0x000fe400018f140d */
[----:B------:R-:W-:Y:S02]  /*15e90*/  SHF.R.S32.HI R6, RZ, 0x1f, R3 ;  /* 0x0000001fff067819 */ /* 0x000fe40000011403 */
[----:B------:R-:W-:Y:S01]  /*15ea0*/  @!P4 LEA R18, P2, R3, R0, 0x2 ;  /* 0x000000000312c211 */ /* 0x000fe200078410ff */
[----:B------:R4:W-:Y:S01]  /*15eb0*/  @!P6 ST.E.64 [R12.64], R150 ;  /* 0x000000960c00e985 */ /* 0x0009e2000c101b06 */
[----:B------:R-:W-:Y:S02]  /*15ec0*/  ISETP.GE.AND P3, PT, R7, c[0x0][0x3c8], PT ;  /* 0x0000f20007007a0c */ /* 0x000fe40003f66270 */
[----:B------:R-:W-:Y:S02]  /*15ed0*/  IADD3 R5, R238, 0xb8, RZ ;  /* 0x000000b8ee057810 */ /* 0x000fe40007ffe0ff */
[----:B---3--:R-:W-:-:S02]  /*15ee0*/  @!P4 LEA.HI.X R19, R3, R4, R6, 0x2, P2 ;  /* 0x000000040313c211 */ /* 0x008fc400010f1406 */
[----:B------:R-:W-:Y:S02]  /*15ef0*/  ISETP.GE.AND P2, PT, R5, c[0x0][0x3c8], PT ;  /* 0x0000f20005007a0c */ /* 0x000fe40003f46270 */
[----:B------:R-:W-:Y:S01]  /*15f00*/  SHF.R.S32.HI R6, RZ, 0x1f, R2 ;  /* 0x0000001fff067819 */ /* 0x000fe20000011402 */
[----:B------:R-:W-:Y:S01]  /*15f10*/  @!P4 ST.E.64 [R18.64], R160 ;  /* 0x000000a01200c985 */ /* 0x000fe2000c101b06 */
[----:B-1----:R-:W-:Y:S02]  /*15f20*/  @!P5 LEA R16, P1, R2, R0, 0x2 ;  /* 0x000000000210d211 */ /* 0x002fe400078210ff */
[----:B------:R-:W-:Y:S02]  /*15f30*/  IADD3 R3, R238, 0xc0, RZ ;  /* 0x000000c0ee037810 */ /* 0x000fe40007ffe0ff */
[----:B------:R-:W-:Y:S02]  /*15f40*/  @!P5 LEA.HI.X R17, R2, R4, R6, 0x2, P1 ;  /* 0x000000040211d211 */ /* 0x000fe400008f1406 */
[----:B------:R-:W-:-:S02]  /*15f50*/  ISETP.GE.AND P1, PT, R3, c[0x0][0x3c8], PT ;  /* 0x0000f20003007a0c */ /* 0x000fc40003f26270 */
[----:B--2---:R-:W-:Y:S02]  /*15f60*/  SHF.R.S32.HI R8, RZ, 0x1f, R7 ;  /* 0x0000001fff087819 */ /* 0x004fe40000011407 */
[C---:B------:R-:W-:Y:S02]  /*15f70*/  @!P3 LEA R14, P0, R7.reuse, R0, 0x2 ;  /* 0x00000000070eb211 */ /* 0x040fe400078010ff */
[----:B------:R-:W-:Y:S02]  /*15f80*/  ISETP.GE.AND P6, PT, R2, c[0x0][0x3c8], PT ;  /* 0x0000f20002007a0c */ /* 0x000fe40003fc6270 */
[----:B------:R-:W-:Y:S02]  /*15f90*/  IADD3 R6, R238, 0xc8, RZ ;  /* 0x000000c8ee067810 */ /* 0x000fe40007ffe0ff */
[----:B------:R-:W-:Y:S02]  /*15fa0*/  @!P3 LEA.HI.X R15, R7, R4, R8, 0x2, P0 ;  /* 0x00000004070fb211 */ /* 0x000fe400000f1408 */
[----:B------:R-:W-:-:S02]  /*15fb0*/  SHF.R.S32.HI R7, RZ, 0x1f, R5 ;  /* 0x0000001fff077819 */ /* 0x000fc40000011405 */
[C---:B----4-:R-:W-:Y:S02]  /*15fc0*/  @!P2 LEA R12, P0, R5.reuse, R0, 0x2 ;  /* 0x00000000050ca211 */ /* 0x050fe400078010ff */
[----:B------:R-:W-:Y:S02]  /*15fd0*/  ISETP.GE.AND P5, PT, R6, c[0x0][0x3c8], PT ;  /* 0x0000f20006007a0c */ /* 0x000fe40003fa6270 */
[----:B------:R-:W-:Y:S01]  /*15fe0*/  @!P2 LEA.HI.X R13, R5, R4, R7, 0x2, P0 ;  /* 0x00000004050da211 */ /* 0x000fe200000f1407 */
[----:B------:R-:W-:Y:S01]  /*15ff0*/  @!P6 ST.E.64 [R16.64], R156 ;  /* 0x0000009c1000e985 */ /* 0x000fe2000c101b06 */
[----:B------:R-:W-:Y:S02]  /*16000*/  SHF.R.S32.HI R5, RZ, 0x1f, R3 ;  /* 0x0000001fff057819 */ /* 0x000fe40000011403 */
[----:B------:R-:W-:Y:S01]  /*16010*/  @!P1 LEA R10, P0, R3, R0, 0x2 ;  /* 0x00000000030a9211 */ /* 0x000fe200078010ff */
[----:B------:R-:W-:Y:S01]  /*16020*/  @!P3 ST.E.64 [R14.64], R154 ;  /* 0x0000009a0e00b985 */ /* 0x000fe2000c101b06 */
[----:B------:R-:W-:-:S02]  /*16030*/  ISETP.GE.AND P3, PT, R21, c[0x0][0x3c8], PT ;  /* 0x0000f20015007a0c */ /* 0x000fc40003f66270 */
[----:B------:R-:W-:Y:S01]  /*16040*/  @!P1 LEA.HI.X R11, R3, R4, R5, 0x2, P0 ;  /* 0x00000004030b9211 */ /* 0x000fe200000f1405 */
[----:B------:R-:W-:Y:S01]  /*16050*/  @!P2 ST.E.64 [R12.64], R98 ;  /* 0x000000620c00a985 */ /* 0x000fe2000c101b06 */
[----:B------:R-:W-:Y:S02]  /*16060*/  IADD3 R3, R238, 0xd0, RZ ;  /* 0x000000d0ee037810 */ /* 0x000fe40007ffe0ff */
[----:B------:R-:W-:Y:S01]  /*16070*/  SHF.R.S32.HI R5, RZ, 0x1f, R6 ;  /* 0x0000001fff057819 */ /* 0x000fe20000011406 */
[----:B------:R1:W-:Y:S01]  /*16080*/  @!P1 ST.E.64 [R10.64], R82 ;  /* 0x000000520a009985 */ /* 0x0003e2000c101b06 */
[C---:B------:R-:W-:Y:S02]  /*16090*/  @!P5 LEA R8, P0, R6.reuse, R0, 0x2 ;  /* 0x000000000608d211 */ /* 0x040fe400078010ff */
[----:B------:R-:W-:Y:S02]  /*160a0*/  ISETP.GE.AND P4, PT, R3, c[0x0][0x3c8], PT ;  /* 0x0000f20003007a0c */ /* 0x000fe40003f86270 */
[----:B------:R-:W-:-:S02]  /*160b0*/  @!P5 LEA.HI.X R9, R6, R4, R5, 0x2, P0 ;  /* 0x000000040609d211 */ /* 0x000fc400000f1405 */
[----:B------:R-:W-:Y:S02]  /*160c0*/  SHF.R.S32.HI R5, RZ, 0x1f, R3 ;  /* 0x0000001fff057819 */ /* 0x000fe40000011403 */
[----:B------:R-:W-:Y:S01]  /*160d0*/  ISETP.GE.AND P2, PT, R24, c[0x0][0x3c8], PT ;  /* 0x0000f20018007a0c */ /* 0x000fe20003f46270 */
[----:B------:R2:W-:Y:S01]  /*160e0*/  @!P5 ST.E.64 [R8.64], R86 ;  /* 0x000000560800d985 */ /* 0x0005e2000c101b06 */
[----:B------:R-:W-:Y:S02]  /*160f0*/  ISETP.GE.AND P1, PT, R22, c[0x0][0x3c8], PT ;  /* 0x0000f20016007a0c */ /* 0x000fe40003f26270 */
[----:B------:R-:W-:-:S03]  /*16100*/  ISETP.GE.AND P0, PT, R20, c[0x0][0x3c8], PT ;  /* 0x0000f20014007a0c */ /* 0x000fc60003f06270 */
[----:B------:R-:W-:-:S04]  /*16110*/  @!P4 LEA R2, P6, R3, R0, 0x2 ;  /* 0x000000000302c211 */ /* 0x000fc800078c10ff */
[----:B------:R-:W-:Y:S02]  /*16120*/  @!P4 LEA.HI.X R3, R3, R4, R5, 0x2, P6 ;  /* 0x000000040303c211 */ /* 0x000fe400030f1405 */
[----:B------:R-:W-:-:S03]  /*16130*/  SHF.R.S32.HI R5, RZ, 0x1f, R21 ;  /* 0x0000001fff057819 */ /* 0x000fc60000011415 */
[----:B------:R3:W-:Y:S01]  /*16140*/  @!P4 ST.E.64 [R2.64], R94 ;  /* 0x0000005e0200c985 */ /* 0x0007e2000c101b06 */
[-C--:B-1----:R-:W-:Y:S02]  /*16150*/  @!P3 LEA R10, P5, R21, R0.reuse, 0x2 ;  /* 0x00000000150ab211 */ /* 0x082fe400078a10ff */
[----:B--2---:R-:W-:-:S04]  /*16160*/  @!P2 LEA R8, P6, R24, R0, 0x2 ;  /* 0x000000001808a211 */ /* 0x004fc800078c10ff */
[----:B------:R-:W-:-:S07]  /*16170*/  @!P2 LEA.HI.X R9, R24, R4, R25, 0x2, P6 ;  /* 0x000000041809a211 */ /* 0x000fce00030f1419 */
[----:B---3--:R-:W-:Y:S02]  /*16180*/  P2R R2, PR, RZ, 0x20 ;  /* 0x00000020ff027803 */ /* 0x008fe40000000000 */
[----:B------:R-:W-:Y:S02]  /*16190*/  @!P1 LEA R6, P5, R22, R0, 0x2 ;  /* 0x0000000016069211 */ /* 0x000fe400078a10ff */
[----:B------:R-:W-:Y:S02]  /*161a0*/  ISETP.NE.AND P4, PT, R2, RZ, PT ;  /* 0x000000ff0200720c */ /* 0x000fe40003f85270 */
[-C--:B------:R-:W-:Y:S02]  /*161b0*/  @!P1 LEA.HI.X R7, R22, R4.reuse, R23, 0x2, P5 ;  /* 0x0000000416079211 */ /* 0x080fe400028f1417 */
[----:B------:R-:W-:Y:S02]  /*161c0*/  @!P3 LEA.HI.X R11, R21, R4, R5, 0x2, P4 ;  /* 0x00000004150bb211 */ /* 0x000fe400020f1405 */
[----:B------:R-:W-:-:S02]  /*161d0*/  IADD3 R21, R238, 0xf0, RZ ;  /* 0x000000f0ee157810 */ /* 0x000fc40007ffe0ff */
[----:B------:R-:W-:Y:S01]  /*161e0*/  @!P0 LEA R2, P4, R20, R0, 0x2 ;  /* 0x0000000014028211 */ /* 0x000fe200078810ff */
[----:B------:R1:W-:Y:S01]  /*161f0*/  @!P3 ST.E.64 [R10.64], R110 ;  /* 0x0000006e0a00b985 */ /* 0x0003e2000c101b06 */
[----:B------:R-:W-:-:S03]  /*16200*/  SHF.R.S32.HI R21, RZ, 0x1f, R21 ;  /* 0x0000001fff157819 */ /* 0x000fc60000011415 */
[----:B------:R1:W-:Y:S01]  /*16210*/  @!P2 ST.E.64 [R8.64], R106 ;  /* 0x0000006a0800a985 */ /* 0x0003e2000c101b06 */
[----:B------:R-:W-:Y:S02]  /*16220*/  @!P0 LEA.HI.X R3, R20, R4, R21, 0x2, P4 ;  /* 0x0000000414038211 */ /* 0x000fe400020f1415 */
[----:B------:R-:W-:Y:S01]  /*16230*/  IADD3 R20, R238, 0xf8, RZ ;  /* 0x000000f8ee147810 */ /* 0x000fe20007ffe0ff */
[----:B------:R1:W-:Y:S04]  /*16240*/  @!P1 ST.E.64 [R6.64], R102 ;  /* 0x0000006606009985 */ /* 0x0003e8000c101b06 */
[----:B------:R1:W-:Y:S01]  /*16250*/  @!P0 ST.E.64 [R2.64], R90 ;  /* 0x0000005a02008985 */ /* 0x0003e2000c101b06 */
[----:B------:R-:W-:-:S13]  /*16260*/  ISETP.GE.AND P0, PT, R20, c[0x0][0x3c8], PT ;  /* 0x0000f20014007a0c */ /* 0x000fda0003f06270 */
[----:B------:R-:W-:Y:S05]  /*16270*/  @P0 BRA `(.L_x_1734) ;  /* 0x00000f8000000947 */ /* 0x000fea0003800000 */
[----:B------:R-:W-:Y:S02]  /*16280*/  IADD3 R21, R238, 0xf8, RZ ;  /* 0x000000f8ee157810 */ /* 0x000fe40007ffe0ff */
[----:B-1----:R-:W-:Y:S02]  /*16290*/  LEA R2, P0, R20, R0, 0x2 ;  /* 0x0000000014027211 */ /* 0x002fe400078010ff */
[----:B------:R-:W-:-:S04]  /*162a0*/  SHF.R.S32.HI R21, RZ, 0x1f, R21 ;  /* 0x0000001fff157819 */ /* 0x000fc80000011415 */
[----:B------:R-:W-:-:S05]  /*162b0*/  LEA.HI.X R3, R20, R4, R21, 0x2, P0 ;  /* 0x0000000414037211 */ /* 0x000fca00000f1415 */
[----:B------:R1:W-:Y:S01]  /*162c0*/  ST.E.64 [R2.64], R78 ;  /* 0x0000004e02007985 */ /* 0x0003e2000c101b06 */
[----:B------:R-:W-:Y:S05]  /*162d0*/  BRA `(.L_x_1734) ;  /* 0x00000f2000007947 */ /* 0x000fea0003800000 */
.L_x_1719:
[----:B------:R-:W-:Y:S01]  /*162e0*/  ISETP.NE.U32.AND P0, PT, RZ, c[0x0][0x508], PT ;  /* 0x00014200ff007a0c */ /* 0x000fe20003f05070 */
[----:B------:R-:W2:Y:S01]  /*162f0*/  LDL.LU R6, [R1+0x48] ;  /* 0x0000480001067983 */ /* 0x000ea20000300800 */
[----:B------:R-:W-:Y:S01]  /*16300*/  ISETP.NE.U32.AND P2, PT, RZ, c[0x0][0x500], PT ;  /* 0x00014000ff007a0c */ /* 0x000fe20003f45070 */
[----:B------:R-:W-:Y:S01]  /*16310*/  IMAD.MOV.U32 R4, RZ, RZ, 0x4 ;  /* 0x00000004ff047424 */ /* 0x000fe200078e00ff */
[----:B------:R-:W-:Y:S01]  /*16320*/  ISETP.NE.AND.EX P0, PT, RZ, c[0x0][0x50c], PT, P0 ;  /* 0x00014300ff007a0c */ /* 0x000fe20003f05300 */
[----:B------:R-:W-:Y:S01]  /*16330*/  IMAD.MOV.U32 R17, RZ, RZ, c[0x0][0x388] ;  /* 0x0000e200ff117624 */ /* 0x000fe200078e00ff */
[----:B------:R-:W-:Y:S01]  /*16340*/  ISETP.NE.AND.EX P2, PT, RZ, c[0x0][0x504], PT, P2 ;  /* 0x00014100ff007a0c */ /* 0x000fe20003f45320 */
[----:B------:R-:W-:Y:S02]  /*16350*/  IMAD.MOV.U32 R0, RZ, RZ, RZ ;  /* 0x000000ffff007224 */ /* 0x000fe400078e00ff */
[----:B------:R-:W-:-:S08]  /*16360*/  IMAD.WIDE R2, R247, R4, c[0x0][0x500] ;  /* 0x00014000f7027625 */ /* 0x000fd000078e0204 */
[----:B-1----:R-:W-:Y:S02]  /*16370*/  @P0 IMAD.WIDE R4, R247, R4, c[0x0][0x508] ;  /* 0x00014200f7040625 */ /* 0x002fe400078e0204 */
[----:B------:R1:W5:Y:S04]  /*16380*/  @P2 LDG.E R0, [R2.64] ;  /* 0x0000000602002981 */ /* 0x000368000c1e1900 */
        /* <DEDUP_REMOVED lines=8> */
.L_x_1740:
[----:B-1----:R-:W1:Y:S01]  /*16410*/  S2R R4, SR_TID.X ;  /* 0x0000000000047919 */ /* 0x002e620000002100 */
[----:B------:R-:W-:Y:S01]  /*16420*/  SHF.R.S32.HI R2, RZ, 0x1f, R247 ;  /* 0x0000001fff027819 */ /* 0x000fe200000114f7 */
[----:B------:R-:W-:Y:S01]  /*16430*/  BSSY B0, `(.L_x_1741) ;  /* 0x0000037000007945 */ /* 0x000fe20003800000 */
[----:B-----5:R-:W-:-:S02]  /*16440*/  SHF.R.S32.HI R13, RZ, 0x1f, R0 ;  /* 0x0000001fff0d7819 */ /* 0x020fc40000011400 */
[----:B------:R-:W-:Y:S02]  /*16450*/  SEL R3, R247, RZ, !P2 ;  /* 0x000000fff7037207 */ /* 0x000fe40005000000 */
[----:B------:R-:W-:Y:S02]  /*16460*/  SEL R20, R2, RZ, !P2 ;  /* 0x000000ff02147207 */ /* 0x000fe40005000000 */
[----:B-1----:R-:W-:-:S13]  /*16470*/  ISETP.GT.AND P0, PT, R4, 0x7f, PT ;  /* 0x0000007f0400780c */ /* 0x002fda0003f04270 */
[----:B------:R-:W-:Y:S05]  /*16480*/  @P0 BRA `(.L_x_1742) ;  /* 0x0000031000000947 */ /* 0x000fea0003800000 */
[----:B------:R-:W-:Y:S01]  /*16490*/  IMAD R2, R17, c[0x0][0x4e8], RZ ;  /* 0x00013a0011027a24 */ /* 0x000fe200078e02ff */
[----:B------:R-:W-:-:S04]  /*164a0*/  IADD3 R12, R243, R4, RZ ;  /* 0x00000004f30c7210 */ /* 0x000fc80007ffe0ff */
        /* <DEDUP_REMOVED lines=47> */
.L_x_1742:
[----:B------:R-:W-:Y:S05]  /*167a0*/  BSYNC B0 ;  /* 0x0000000000007941 */ /* 0x000fea0003800000 */
.L_x_1741:
[----:B------:R-:W-:-:S13]  /*167b0*/  ISETP.GT.AND P0, PT, R16, 0x1, PT ;  /* 0x000000011000780c */ /* 0x000fda0003f04270 */
[----:B------:R-:W-:Y:S05]  /*167c0*/  @P0 BRA `(.L_x_1734) ;  /* 0x00000a3000000947 */ /* 0x000fea0003800000 */
[----:B-1----:R-:W2:Y:S04]  /*167d0*/  LDL.LU R2, [R1+0x18] ;  /* 0x0000180001027983 */ /* 0x002ea80000300800 */
[----:B------:R-:W3:Y:S01]  /*167e0*/  LDL R6, [R1+0x50] ;  /* 0x0000500001067983 */ /* 0x000ee20000100800 */
[----:B------:R-:W-:-:S03]  /*167f0*/  MOV R4, c[0x0][0x4e8] ;  /* 0x00013a0000047a02 */ /* 0x000fc60000000f00 */
[----:B------:R-:W1:Y:S01]  /*16800*/  S2R R11, SR_TID.X ;  /* 0x00000000000b7919 */ /* 0x000e620000002100 */
[----:B------:R-:W-:Y:S01]  /*16810*/  ISETP.NE.AND P0, PT, R4, 0x1, PT ;  /* 0x000000010400780c */ /* 0x000fe20003f05270 */
[----:B------:R-:W-:Y:S01]  /*16820*/  IMAD.WIDE.U32 R4, R0, c[0x0][0x3a0], RZ ;  /* 0x0000e80000047a25 */ /* 0x000fe200078e00ff */
[----:B-1----:R-:W-:-:S04]  /*16830*/  SHF.R.S32.HI R10, RZ, 0x1f, R11 ;  /* 0x0000001fff0a7819 */ /* 0x002fc8000001140b */
[----:B------:R-:W-:-:S04]  /*16840*/  LEA.HI R10, R10, R11, RZ, 0x3 ;  /* 0x0000000b0a0a7211 */ /* 0x000fc800078f18ff */
[----:B------:R-:W-:-:S04]  /*16850*/  SHF.R.S32.HI R10, RZ, 0x3, R10 ;  /* 0x00000003ff0a7819 */ /* 0x000fc8000001140a */
[----:B------:R-:W-:Y:S02]  /*16860*/  IADD3 R14, R10, R243, RZ ;  /* 0x000000f30a0e7210 */ /* 0x000fe40007ffe0ff */
[----:B--2---:R-:W-:Y:S01]  /*16870*/  MOV R8, R2 ;  /* 0x0000000200087202 */ /* 0x004fe20000000f00 */
[----:B------:R-:W-:-:S04]  /*16880*/  IMAD R2, R13, c[0x0][0x3a0], RZ ;  /* 0x0000e8000d027a24 */ /* 0x000fc800078e02ff */
[----:B------:R-:W-:Y:S01]  /*16890*/  IMAD R0, R0, c[0x0][0x3a4], R2 ;  /* 0x0000e90000007a24 */ /* 0x000fe200078e0202 */
[----:B---3--:R-:W-:Y:S01]  /*168a0*/  IADD3 R2, R6, R243, RZ ;  /* 0x000000f306027210 */ /* 0x008fe20007ffe0ff */
[----:B------:R-:W-:-:S03]  /*168b0*/  IMAD R6, R20, c[0x0][0x3f0], RZ ;  /* 0x0000fc0014067a24 */ /* 0x000fc600078e02ff */
[----:B------:R-:W-:Y:S01]  /*168c0*/  IADD3 R5, R5, R0, RZ ;  /* 0x0000000005057210 */ /* 0x000fe20007ffe0ff */
[----:B------:R-:W-:-:S04]  /*168d0*/  @P0 IMAD.HI.U32 R7, R2, c[0x0][0x4ec], RZ ;  /* 0x00013b0002070a27 */ /* 0x000fc800078e00ff */
[----:B------:R-:W-:-:S04]  /*168e0*/  IMAD.WIDE.U32 R4, R8, c[0x0][0x3e8], R4 ;  /* 0x0000fa0008047a25 */ /* 0x000fc800078e0004 */
        /* <DEDUP_REMOVED lines=10> */
[----:B------:R-:W-:Y:S02]  /*16990*/  IMAD.MOV.U32 R2, RZ, RZ, R6 ;  /* 0x000000ffff027224 */ /* 0x000fe400078e0006 */
        /* <DEDUP_REMOVED lines=12> */
.L_x_1798:
[----:B------:R-:W-:Y:S05]  /*16a60*/  BRA.DIV ~URZ, `(.L_x_1744) ;  /* 0x000024e27f007947 */ /* 0x000fea000b800000 */
[----:B------:R3:W4:Y:S02]  /*16a70*/  SHFL.IDX PT, R0, R15, RZ, 0x181f ;  /* 0x00181fff0f007589 */ /* 0x00072400000e0000 */
.L_x_1799:
        /* <DEDUP_REMOVED lines=27> */
.L_x_1746:
[----:B------:R-:W-:Y:S05]  /*16c30*/  BSYNC B0 ;  /* 0x0000000000007941 */ /* 0x000fea0003800000 */
.L_x_1745:
[----:B------:R-:W-:Y:S05]  /*16c40*/  BRA.DIV ~URZ, `(.L_x_1747) ;  /* 0x000023627f007947 */ /* 0x000fea000b800000 */
[----:B--2---:R2:W1:Y:S04]  /*16c50*/  SHFL.IDX PT, R4, R12, 0x1, 0x181f ;  /* 0x00381f000c047f89 */ /* 0x00446800000e0000 */
[----:B----4-:R2:W4:Y:S02]  /*16c60*/  SHFL.IDX PT, R0, R15, 0x1, 0x181f ;  /* 0x00381f000f007f89 */ /* 0x01052400000e0000 */
.L_x_1800:
        /* <DEDUP_REMOVED lines=27> */
.L_x_1749:
[----:B------:R-:W-:Y:S05]  /*16e20*/  BSYNC B0 ;  /* 0x0000000000007941 */ /* 0x000fea0003800000 */
.L_x_1748:
[----:B------:R-:W-:Y:S05]  /*16e30*/  BRA.DIV ~URZ, `(.L_x_1750) ;  /* 0x000022327f007947 */ /* 0x000fea000b800000 */
[----:B-1----:R1:W2:Y:S02]  /*16e40*/  SHFL.IDX PT, R4, R12, 0x2, 0x181f ;  /* 0x00581f000c047f89 */ /* 0x0022a400000e0000 */
.L_x_1801:
[----:B------:R-:W-:Y:S05]  /*16e50*/  BRA.DIV ~URZ, `(.L_x_1751) ;  /* 0x000022827f007947 */ /* 0x000fea000b800000 */
[----:B----4-:R4:W1:Y:S02]  /*16e60*/  SHFL.IDX PT, R0, R15, 0x2, 0x181f ;  /* 0x00581f000f007f89 */ /* 0x01086400000e0000 */
.L_x_1802:
        /* <DEDUP_REMOVED lines=27> */
.L_x_1753:
[----:B------:R-:W-:Y:S05]  /*17020*/  BSYNC B0 ;  /* 0x0000000000007941 */ /* 0x000fea0003800000 */
.L_x_1752:
[----:B------:R-:W-:Y:S05]  /*17030*/  BRA.DIV ~URZ, `(.L_x_1754) ;  /* 0x000021027f007947 */ /* 0x000fea000b800000 */
[----:B--2---:R2:W3:Y:S04]  /*17040*/  SHFL.IDX PT, R4, R12, 0x3, 0x181f ;  /* 0x00781f000c047f89 */ /* 0x0044e800000e0000 */
[----:B-1----:R2:W1:Y:S02]  /*17050*/  SHFL.IDX PT, R0, R15, 0x3, 0x181f ;  /* 0x00781f000f007f89 */ /* 0x00246400000e0000 */
.L_x_1803:
[----:B------:R-:W-:-:S04]  /*17060*/  IADD3 R14, R14, 0x60, RZ ;  /* 0x000000600e0e7810 */ /* 0x000fc80007ffe0ff */
[----:B------:R-:W-:-:S13]  /*17070*/  ISETP.GE.AND P0, PT, R14, R13, PT ;  /* 0x0000000d0e00720c */ /* 0x000fda0003f06270 */
[----:B------:R-:W-:Y:S05]  /*17080*/  @P0 BRA `(.L_x_1734) ;  /* 0x0000017000000947 */ /* 0x000fea0003800000 */
[----:B------:R-:W5:Y:S04]  /*17090*/  LDL.64 R2, [R1] ;  /* 0x0000000001027983 */ /* 0x000f680000100a00 */
[----:B--2---:R-:W2:Y:S04]  /*170a0*/  LDL R17, [R1+0xc] ;  /* 0x00000c0001117983 */ /* 0x004ea80000100800 */
[----:B---34-:R-:W3:Y:S04]  /*170b0*/  LDL R15, [R1+0x8] ;  /* 0x00000800010f7983 */ /* 0x018ee80000100800 */
[----:B------:R-:W4:Y:S04]  /*170c0*/  LDL R5, [R1+0x10] ;  /* 0x0000100001057983 */ /* 0x000f280000100800 */
[----:B------:R-:W4:Y:S04]  /*170d0*/  LDL R18, [R1+0x24] ;  /* 0x0000240001127983 */ /* 0x000f280000100800 */
[----:B------:R-:W4:Y:S04]  /*170e0*/  LDL R16, [R1+0x20] ;  /* 0x0000200001107983 */ /* 0x000f280000100800 */
[----:B------:R-:W4:Y:S01]  /*170f0*/  LDL R12, [R1+0x1c] ;  /* 0x00001c00010c7983 */ /* 0x000f220000100800 */
[----:B-----5:R-:W-:-:S02]  /*17100*/  ISETP.GE.AND P3, PT, R2, c[0x0][0x3c8], PT ;  /* 0x0000f20002007a0c */ /* 0x020fc40003f66270 */
[----:B--2---:R-:W-:Y:S02]  /*17110*/  ISETP.GE.AND P2, PT, R17, c[0x0][0x3c8], PT ;  /* 0x0000f20011007a0c */ /* 0x004fe40003f46270 */
[----:B---3--:R-:W-:Y:S02]  /*17120*/  ISETP.GE.AND P1, PT, R15, c[0x0][0x3c8], PT ;  /* 0x0000f2000f007a0c */ /* 0x008fe40003f26270 */
[----:B----4-:R-:W-:-:S07]  /*17130*/  ISETP.GE.AND P0, PT, R5, c[0x0][0x3c8], PT ;  /* 0x0000f20005007a0c */ /* 0x010fce0003f06270 */
        /* <DEDUP_REMOVED lines=12> */
.L_x_1734:
[----:B------:R-:W-:Y:S05]  /*17200*/  BSYNC B1 ;  /* 0x0000000000017941 */ /* 0x000fea0003800000 */
.L_x_1718:
[----:B------:R-:W-:-:S13]  /*17210*/  ISETP.NE.AND P0, PT, RZ, UR5, PT ;  /* 0x00000005ff007c0c */ /* 0x000fda000bf05270 */
[----:B------:R-:W-:Y:S01]  /*17220*/  @P0 WARPSYNC 0xffffffff ;  /* 0xffffffff00000948 */ /* 0x000fe20003800000 */
[----:B------:R-:W-:Y:S06]  /*17230*/  @P0 BAR.SYNC.DEFER_BLOCKING 0x5, 0x100 ;  /* 0x0144000000000b1d */ /* 0x000fec0000010000 */
[----:B------:R-:W2:Y:S04]  /*17240*/  @P0 LDS.128 R244, [0x20100] ;  /* 0x02010000fff40984 */ /* 0x000ea80000000c00 */
[----:B------:R-:W-:Y:S06]  /*17250*/  @P0 BAR.ARV 0x4, 0x100 ;  /* 0x0104000000000b1d */ /* 0x000fec0000002000 */
[----:B------:R-:W-:Y:S05]  /*17260*/  @P0 BRA `(.L_x_1755) ;  /* 0x00000f6000000947 */ /* 0x000fea0003800000 */
[----:B-1--4-:R-:W1:Y:S01]  /*17270*/  S2R R0, SR_TID.X ;  /* 0x0000000000007919 */ /* 0x012e620000002100 */
[----:B------:R-:W-:Y:S01]  /*17280*/  IMAD.MOV.U32 R7, RZ, RZ, RZ ;  /* 0x000000ffff077224 */ /* 0x000fe200078e00ff */
[----:B-12---:R-:W-:-:S04]  /*17290*/  LOP3.LUT R14, R0, 0x1f, RZ, 0xc0, !PT ;  /* 0x0000001f000e7812 */ /* 0x006fc800078ec0ff */
[----:B------:R-:W-:Y:S01]  /*172a0*/  ISETP.NE.AND P6, PT, R14, 0x1f, PT ;  /* 0x0000001f0e00780c */ /* 0x000fe20003fc5270 */
[----:B------:R-:W-:Y:S10]  /*172b0*/  BRA.DIV ~URZ, `(.L_x_1756) ;  /* 0x00001f427f007947 */ /* 0x000ff4000b800000 */
[----:B------:R1:W2:Y:S02]  /*172c0*/  SHFL.IDX PT, R9, R114, RZ, 0x1f ;  /* 0x00001fff72097589 */ /* 0x0002a400000e0000 */
.L_x_1804:
[----:B------:R-:W-:Y:S05]  /*172d0*/  BRA.DIV ~URZ, `(.L_x_1757) ;  /* 0x00001f927f007947 */ /* 0x000fea000b800000 */
[----:B------:R4:W1:Y:S02]  /*172e0*/  SHFL.IDX PT, R8, R114, 0x1, 0x1f ;  /* 0x00201f0072087f89 */ /* 0x00086400000e0000 */
.L_x_1805:
[----:B------:R-:W-:Y:S02]  /*172f0*/  IMAD.IADD R0, R247, 0x1, R14 ;  /* 0x00000001f7007824 */ /* 0x000fe400078e020e */
[----:B---3--:R-:W-:-:S03]  /*17300*/  IMAD.MOV.U32 R6, RZ, RZ, RZ ;  /* 0x000000ffff067224 */ /* 0x008fc600078e00ff */
[----:B------:R-:W-:-:S13]  /*17310*/  ISETP.GE.OR P0, PT, R0, c[0x0][0x53c], !P6 ;  /* 0x00014f0000007a0c */ /* 0x000fda0007706670 */
[----:B------:R-:W-:Y:S01]  /*17320*/  @!P0 IMAD.MOV.U32 R2, RZ, RZ, 0x4 ;  /* 0x00000004ff028424 */ /* 0x000fe200078e00ff */
[----:B------:R-:W-:-:S03]  /*17330*/  @!P0 MOV R3, 0x4 ;  /* 0x0000000400038802 */ /* 0x000fc60000000f00 */
[----:B------:R-:W-:-:S04]  /*17340*/  @!P0 IMAD.WIDE R4, R0, R2, c[0x0][0x580] ;  /* 0x0001600000048625 */ /* 0x000fc800078e0202 */
[----:B------:R-:W-:Y:S01]  /*17350*/  @!P0 IMAD.WIDE R2, R0, R3, c[0x0][0x578] ;  /* 0x00015e0000028625 */ /* 0x000fe200078e0203 */
[----:B------:R-:W3:Y:S04]  /*17360*/  @!P0 LDG.E R6, [R4.64] ;  /* 0x0000000604068981 */ /* 0x000ee8000c1e1900 */
[----:B------:R-:W3:Y:S01]  /*17370*/  @!P0 LDG.E R7, [R2.64] ;  /* 0x0000000602078981 */ /* 0x000ee2000c1e1900 */
[C---:B------:R-:W-:Y:S02]  /*17380*/  ISETP.GE.U32.AND P4, PT, R14.reuse, 0x10, PT ;  /* 0x000000100e00780c */ /* 0x040fe40003f86070 */
[C---:B------:R-:W-:Y:S02]  /*17390*/  ISETP.GE.U32.AND P3, PT, R14.reuse, 0x8, PT ;  /* 0x000000080e00780c */ /* 0x040fe40003f66070 */
[----:B------:R-:W-:-:S02]  /*173a0*/  ISETP.GE.U32.AND P2, PT, R14, 0x4, PT ;  /* 0x000000040e00780c */ /* 0x000fc40003f46070 */
[C---:B------:R-:W-:Y:S02]  /*173b0*/  ISETP.GE.U32.AND P1, PT, R14.reuse, 0x2, PT ;  /* 0x000000020e00780c */ /* 0x040fe40003f26070 */
[----:B------:R-:W-:Y:S02]  /*173c0*/  ISETP.NE.AND P5, PT, R14, RZ, PT ;  /* 0x000000ff0e00720c */ /* 0x000fe40003fa5270 */
[----:B------:R-:W-:Y:S01]  /*173d0*/  MOV R13, RZ ;  /* 0x000000ff000d7202 */ /* 0x000fe20000000f00 */
[----:B---3--:R-:W-:Y:S01]  /*173e0*/  IMAD R0, R7, R6, RZ ;  /* 0x0000000607007224 */ /* 0x008fe200078e02ff */
[----:B------:R-:W-:Y:S07]  /*173f0*/  BRA.DIV ~URZ, `(.L_x_1758) ;  /* 0x00001ee27f007947 */ /* 0x000fee000b800000 */
[----:B------:R3:W4:Y:S02]  /*17400*/  SHFL.UP PT, R4, R0, 0x1, RZ ;  /* 0x0420000000047989 */ /* 0x00072400000e00ff */
.L_x_1806:
        /* <DEDUP_REMOVED lines=16> */
.L_x_1807:
[----:B----4-:R-:W-:Y:S01]  /*17510*/  IMAD R0, R0, c[0x0][0x538], RZ ;  /* 0x00014e0000007a24 */ /* 0x010fe200078e02ff */
[----:B------:R-:W-:Y:S04]  /*17520*/  BSSY B1, `(.L_x_1760) ;  /* 0x00000c5000017945 */ /* 0x000fe80003800000 */
[----:B-1----:R-:W-:-:S04]  /*17530*/  IADD3 R8, R0, R8, RZ ;  /* 0x0000000800087210 */ /* 0x002fc80007ffe0ff */
[----:B--2---:R-:W-:-:S13]  /*17540*/  ISETP.GT.AND P0, PT, R8, R9, PT ;  /* 0x000000090800720c */ /* 0x004fda0003f04270 */
[----:B------:R-:W-:Y:S05]  /*17550*/  @P0 BRA `(.L_x_1761) ;  /* 0x0000024000000947 */ /* 0x000fea0003800000 */
.L_x_1765:
        /* <DEDUP_REMOVED lines=9> */
[----:B---3--:R-:W-:-:S04]  /*175f0*/  @!P0 IMAD.WIDE R4, R0, R2, c[0x0][0x580] ;  /* 0x0001600000048625 */ /* 0x008fc800078e0202 */
[----:B------:R-:W-:Y:S01]  /*17600*/  @!P0 IMAD.WIDE R2, R0, R3, c[0x0][0x578] ;  /* 0x00015e0000028625 */ /* 0x000fe200078e0203 */
[----:B------:R-:W2:Y:S04]  /*17610*/  @!P0 LDG.E R6, [R4.64] ;  /* 0x0000000604068981 */ /* 0x000ea8000c1e1900 */
[----:B------:R-:W2:Y:S02]  /*17620*/  @!P0 LDG.E R7, [R2.64] ;  /* 0x0000000602078981 */ /* 0x000ea4000c1e1900 */
[----:B--2---:R-:W-:Y:S01]  /*17630*/  IMAD R0, R7, R6, RZ ;  /* 0x0000000607007224 */ /* 0x004fe200078e02ff */
[----:B------:R-:W-:Y:S05]  /*17640*/  BRA.DIV ~URZ, `(.L_x_1763) ;  /* 0x00001e727f007947 */ /* 0x000fea000b800000 */
[----:B------:R1:W2:Y:S02]  /*17650*/  SHFL.UP PT, R2, R0, 0x1, RZ ;  /* 0x0420000000027989 */ /* 0x0002a400000e00ff */
.L_x_1808:
        /* <DEDUP_REMOVED lines=16> */
.L_x_1809:
[----:B--2---:R-:W-:-:S05]  /*17760*/  IMAD R0, R0, c[0x0][0x538], RZ ;  /* 0x00014e0000007a24 */ /* 0x004fca00078e02ff */
[----:B------:R-:W-:-:S04]  /*17770*/  IADD3 R8, R0, R8, RZ ;  /* 0x0000000800087210 */ /* 0x000fc80007ffe0ff */
[----:B------:R-:W-:-:S13]  /*17780*/  ISETP.GT.AND P0, PT, R8, R9, PT ;  /* 0x000000090800720c */ /* 0x000fda0003f04270 */
[----:B-1----:R-:W-:Y:S05]  /*17790*/  @!P0 BRA `(.L_x_1765) ;  /* 0xfffffdc000008947 */ /* 0x002fea000383ffff */
.L_x_1761:
[----:B------:R-:W-:-:S05]  /*177a0*/  IADD3 R11, -R0, R8, RZ ;  /* 0x00000008000b7210 */ /* 0x000fca0007ffe1ff */
[----:B------:R-:W-:-:S05]  /*177b0*/  IMAD R0, R4, c[0x0][0x538], R11 ;  /* 0x00014e0004007a24 */ /* 0x000fca00078e020b */
[----:B------:R-:W-:Y:S01]  /*177c0*/  ISETP.GT.AND P0, PT, R0, R9, PT ;  /* 0x000000090000720c */ /* 0x000fe20003f04270 */
[----:B------:R-:W-:-:S12]  /*177d0*/  BRA.DIV ~URZ, `(.L_x_1766) ;  /* 0x00001ed27f007947 */ /* 0x000fd8000b800000 */
[----:B------:R-:W-:-:S04]  /*177e0*/  VOTE.ANY R12, PT, !P0 ;  /* 0x00000000000c7806 */ /* 0x000fc800040e0100 */
.L_x_1810:
[----:B------:R-:W1:Y:S02]  /*177f0*/  POPC R8, R12 ;  /* 0x0000000c00087309 */ /* 0x000e640000000000 */
[----:B-1----:R-:W-:Y:S01]  /*17800*/  IADD3 R247, R8, R247, RZ ;  /* 0x000000f708f77210 */ /* 0x002fe20007ffe0ff */
[----:B------:R-:W-:Y:S05]  /*17810*/  BRA.DIV ~URZ, `(.L_x_1767) ;  /* 0x00001ee27f007947 */ /* 0x000fea000b800000 */
[----:B------:R1:W2:Y:S04]  /*17820*/  SHFL.IDX PT, R10, R6, R8, 0x1f ;  /* 0x00001f08060a7589 */ /* 0x0002a800000e0000 */
[----:B------:R1:W4:Y:S02]  /*17830*/  SHFL.IDX PT, R7, R7, R8, 0x1f ;  /* 0x00001f0807077589 */ /* 0x00032400000e0000 */
.L_x_1811:
[----:B------:R-:W-:Y:S01]  /*17840*/  ISETP.NE.AND P0, PT, R12, RZ, PT ;  /* 0x000000ff0c00720c */ /* 0x000fe20003f05270 */
[----:B------:R-:W-:-:S12]  /*17850*/  BSSY B0, `(.L_x_1768) ;  /* 0x0000005000007945 */ /* 0x000fd80003800000 */
[----:B------:R-:W-:Y:S05]  /*17860*/  @!P0 BRA `(.L_x_1769) ;  /* 0x0000003000008947 */ /* 0x000fea0003800000 */
[----:B------:R-:W-:Y:S01]  /*17870*/  IADD3 R3, R8, -0x1, RZ ;  /* 0xffffffff08037810 */ /* 0x000fe20007ffe0ff */
[----:B------:R-:W-:Y:S05]  /*17880*/  BRA.DIV ~URZ, `(.L_x_1770) ;  /* 0x00001f427f007947 */ /* 0x000fea000b800000 */
[----:B------:R1:W3:Y:S02]  /*17890*/  SHFL.IDX PT, R13, R4, R3, 0x1f ;  /* 0x00001f03040d7589 */ /* 0x0002e400000e0000 */
.L_x_1769:
[----:B------:R-:W-:Y:S05]  /*178a0*/  BSYNC B0 ;  /* 0x0000000000007941 */ /* 0x000fea0003800000 */
.L_x_1768:
[----:B----4-:R-:W-:Y:S01]  /*178b0*/  ISETP.NE.AND P0, PT, R7, 0x1, PT ;  /* 0x000000010700780c */ /* 0x010fe20003f05270 */
[----:B---3--:R-:W-:Y:S01]  /*178c0*/  IMAD R244, R13, c[0x0][0x538], R11 ;  /* 0x00014e000df47a24 */ /* 0x008fe200078e020b */
[----:B------:R-:W-:Y:S04]  /*178d0*/  BSSY B0, `(.L_x_1771) ;  /* 0x0000082000007945 */ /* 0x000fe80003800000 */
[----:B-1----:R-:W-:-:S07]  /*178e0*/  IADD3 R8, -R244, R9, RZ ;  /* 0x00000009f4087210 */ /* 0x002fce0007ffe1ff */
[----:B------:R-:W-:Y:S05]  /*178f0*/  @!P0 BRA `(.L_x_1772) ;  /* 0x000003d000008947 */ /* 0x000fea0003800000 */
[-C--:B--2---:R-:W-:Y:S02]  /*17900*/  IABS R2, R10.reuse ;  /* 0x0000000a00027213 */ /* 0x084fe40000000000 */
[----:B------:R-:W-:Y:S02]  /*17910*/  IABS R9, R10 ;  /* 0x0000000a00097213 */ /* 0x000fe40000000000 */
[----:B------:R-:W1:Y:S08]  /*17920*/  I2F.RP R0, R2 ;  /* 0x0000000200007306 */ /* 0x000e700000209400 */
        /* <DEDUP_REMOVED lines=56> */
[----:B------:R-:W-:Y:S01]  /*17cb0*/  IMAD R246, R3, 0x10000, R0 ;  /* 0x0001000003f67824 */ /* 0x000fe200078e0200 */
[----:B------:R-:W-:Y:S05]  /*17cc0*/  BRA `(.L_x_1773) ;  /* 0x0000042000007947 */ /* 0x000fea0003800000 */
.L_x_1772:
        /* <DEDUP_REMOVED lines=39> */
[----:B------:R-:W-:Y:S02]  /*17f40*/  IABS R11, R0 ;  /* 0x00000000000b7213 */ /* 0x000fe40000000000 */
[----:B------:R-:W1:Y:S01]  /*17f50*/  I2F.RP R4, R3 ;  /* 0x0000000300047306 */ /* 0x000e620000209400 */
[----:B------:R-:W-:Y:S02]  /*17f60*/  MOV R7, R2 ;  /* 0x0000000200077202 */ /* 0x000fe40000000f00 */
[----:B------:R-:W-:-:S05]  /*17f70*/  IMAD.MOV R2, RZ, RZ, -R11 ;  /* 0x000000ffff027224 */ /* 0x000fca00078e0a0b */
[----:B-1----:R-:W1:Y:S02]  /*17f80*/  MUFU.RCP R4, R4 ;  /* 0x0000000400047308 */ /* 0x002e640000001000 */
[----:B-1----:R-:W-:-:S06]  /*17f90*/  IADD3 R4, R4, 0xffffffe, RZ ;  /* 0x0ffffffe04047810 */ /* 0x002fcc0007ffe0ff */
[----:B------:R-:W1:Y:S02]  /*17fa0*/  F2I.FTZ.U32.TRUNC.NTZ R5, R4 ;  /* 0x0000000400057305 */ /* 0x000e64000021f000 */
[----:B-1----:R-:W-:-:S04]  /*17fb0*/  IMAD.MOV R4, RZ, RZ, -R5 ;  /* 0x000000ffff047224 */ /* 0x002fc800078e0a05 */
[----:B------:R-:W-:Y:S02]  /*17fc0*/  IMAD R8, R4, R3, RZ ;  /* 0x0000000304087224 */ /* 0x000fe400078e02ff */
[----:B------:R-:W-:-:S04]  /*17fd0*/  IMAD.MOV.U32 R4, RZ, RZ, RZ ;  /* 0x000000ffff047224 */ /* 0x000fc800078e00ff */
[----:B------:R-:W-:-:S04]  /*17fe0*/  IMAD.HI.U32 R5, R5, R8, R4 ;  /* 0x0000000805057227 */ /* 0x000fc800078e0004 */
        /* <DEDUP_REMOVED lines=16> */
.L_x_1773:
[----:B------:R-:W-:Y:S05]  /*180f0*/  BSYNC B0 ;  /* 0x0000000000007941 */ /* 0x000fea0003800000 */
.L_x_1771:
[----:B------:R-:W-:-:S04]  /*18100*/  LOP3.LUT R2, RZ, R2, RZ, 0x33, !PT ;  /* 0x00000002ff027212 */ /* 0x000fc800078e33ff */
[----:B------:R-:W-:Y:S01]  /*18110*/  IADD3 R245, R2, R10, RZ ;  /* 0x0000000a02f57210 */ /* 0x000fe20007ffe0ff */
[----:B------:R-:W-:Y:S05]  /*18120*/  BRA `(.L_x_1774) ;  /* 0x0000004000007947 */ /* 0x000fea0003800000 */
.L_x_1762:
[----:B------:R-:W-:Y:S01]  /*18130*/  IMAD.MOV.U32 R244, RZ, RZ, R9 ;  /* 0x000000fffff47224 */ /* 0x000fe200078e0009 */
[----:B------:R-:W-:Y:S01]  /*18140*/  MOV R246, RZ ;  /* 0x000000ff00f67202 */ /* 0x000fe20000000f00 */
[----:B------:R-:W-:Y:S01]  /*18150*/  IMAD.MOV.U32 R245, RZ, RZ, RZ ;  /* 0x000000fffff57224 */ /* 0x000fe200078e00ff */
[----:B------:R-:W-:Y:S02]  /*18160*/  MOV R247, c[0x0][0x53c] ;  /* 0x00014f0000f77a02 */ /* 0x000fe40000000f00 */
.L_x_1774:
[----:B------:R-:W-:Y:S05]  /*18170*/  BSYNC B1 ;  /* 0x0000000000017941 */ /* 0x000fea0003800000 */
.L_x_1760:
[----:B------:R-:W-:Y:S01]  /*18180*/  WARPSYNC 0xffffffff ;  /* 0xffffffff00007948 */ /* 0x000fe20003800000 */
[----:B------:R-:W-:Y:S01]  /*18190*/  BAR.SYNC.DEFER_BLOCKING 0x4, 0x100 ;  /* 0x0104000000007b1d */ /* 0x000fe20000010000 */
[----:B------:R-:W-:-:S13]  /*181a0*/  ISETP.NE.AND P0, PT, R14, RZ, PT ;  /* 0x000000ff0e00720c */ /* 0x000fda0003f05270 */
[----:B------:R1:W-:Y:S04]  /*181b0*/  @!P0 STS.128 [0x20100], R244 ;  /* 0x020100f4ff008388 */ /* 0x0003e80000000c00 */
[----:B------:R-:W-:Y:S06]  /*181c0*/  BAR.ARV 0x5, 0x100 ;  /* 0x0144000000007b1d */ /* 0x000fec0000002000 */
.L_x_1755:
[----:B--2---:R-:W-:-:S13]  /*181d0*/  ISETP.GE.AND P0, PT, R247, c[0x0][0x53c], PT ;  /* 0x00014f00f7007a0c */ /* 0x004fda0003f06270 */
[----:B-1-34-:R-:W-:Y:S01]  /*181e0*/  @P0 CALL.REL.NOINC `(.L_x_1775) ;  /* 0x0000001000000944 */ /* 0x01afe20003c00000 */
[----:B------:R-:W-:Y:S05]  /*181f0*/  BRA `(.L_x_1776) ;  /* 0xfffe985000007947 */ /* 0x000fea000383ffff */
.L_x_1775:
[----:B------:R-:W-:Y:S05]  /*18200*/  EXIT ;  /* 0x000000000000794d */ /* 0x000fea0003800000 */
.L_x_1636:
[----:B------:R-:W-:Y:S01]  /*18210*/  IMAD.MOV.U32 R0, RZ, RZ, R5 ;  /* 0x000000ffff007224 */ /* 0x000fe200078e0005 */
[----:B------:R-:W-:Y:S02]  /*18220*/  MOV R2, 0x1 ;  /* 0x0000000100027802 */ /* 0x000fe40000000f00 */
[----:B------:R-:W-:Y:S02]  /*18230*/  MOV R3, 0x18250 ;  /* 0x0001825000037802 */ /* 0x000fe40000000f00 */
[----:B-1----:R-:W-:Y:S05]  /*18240*/  CALL.REL.NOINC `($__internal_36_$__cuda_sm70_shflsync_up_p) ;  /* 0x0000168000007944 */ /* 0x002fea0003c00000 */
[----:B------:R-:W-:Y:S01]  /*18250*/  MOV R0, R4 ;  /* 0x0000000400007202 */ /* 0x000fe20000000f00 */
[----:B------:R-:W-:Y:S05]  /*18260*/  BRA `(.L_x_1777) ;  /* 0xfffe81d000007947 */ /* 0x000fea000383ffff */
.L_x_1637:
[----:B------:R-:W-:Y:S01]  /*18270*/  IMAD.MOV.U32 R0, RZ, RZ, R5 ;  /* 0x000000ffff007224 */ /* 0x000fe200078e0005 */
[----:B------:R-:W-:Y:S02]  /*18280*/  MOV R2, 0x2 ;  /* 0x0000000200027802 */ /* 0x000fe40000000f00 */
[----:B------:R-:W-:Y:S02]  /*18290*/  MOV R3, 0x182b0 ;  /* 0x000182b000037802 */ /* 0x000fe40000000f00 */
[----:B-1----:R-:W-:Y:S05]  /*182a0*/  CALL.REL.NOINC `($__internal_36_$__cuda_sm70_shflsync_up_p) ;  /* 0x0000162000007944 */ /* 0x002fea0003c00000 */
[----:B------:R-:W-:Y:S01]  /*182b0*/  SEL R0, R4, RZ, P4 ;  /* 0x000000ff04007207 */ /* 0x000fe20002000000 */
[----:B------:R-:W-:Y:S01]  /*182c0*/  IMAD.MOV.U32 R2, RZ, RZ, 0x4 ;  /* 0x00000004ff027424 */ /* 0x000fe200078e00ff */
[----:B------:R-:W-:-:S03]  /*182d0*/  MOV R3, 0x18300 ;  /* 0x0001830000037802 */ /* 0x000fc60000000f00 */
[----:B------:R-:W-:Y:S02]  /*182e0*/  IMAD.IADD R0, R5, 0x1, R0 ;  /* 0x0000000105007824 */ /* 0x000fe400078e0200 */
[----:B------:R-:W-:Y:S05]  /*182f0*/  CALL.REL.NOINC `($__internal_36_$__cuda_sm70_shflsync_up_p) ;  /* 0x000015d000007944 */ /* 0x000fea0003c00000 */
        /* <DEDUP_REMOVED lines=13> */
[----:B------:R-:W-:Y:S01]  /*183d0*/  IMAD.IADD R4, R0, 0x1, R4 ;  /* 0x0000000100047824 */ /* 0x000fe200078e0204 */
[----:B------:R-:W-:-:S03]  /*183e0*/  MOV R0, 0x1f ;  /* 0x0000001f00007802 */ /* 0x000fc60000000f00 */
[----:B------:R-:W-:Y:S02]  /*183f0*/  IMAD.MOV.U32 R5, RZ, RZ, R4 ;  /* 0x000000ffff057224 */ /* 0x000fe400078e0004 */
[----:B------:R-:W-:Y:S05]  /*18400*/  CALL.REL.NOINC `($__internal_35_$__cuda_sm70_shflsync_idx_p) ;  /* 0x0000147000007944 */ /* 0x000fea0003c00000 */
[----:B------:R-:W-:Y:S05]  /*18410*/  BRA `(.L_x_1778) ;  /* 0xfffe812000007947 */ /* 0x000fea000383ffff */
.L_x_1639:
[----:B------:R-:W-:Y:S02]  /*18420*/  SEL R0, RZ, 0x1, P0 ;  /* 0x00000001ff007807 */ /* 0x000fe40000000000 */
[----:B------:R-:W-:Y:S02]  /*18430*/  MOV R2, 0x18450 ;  /* 0x0001845000027802 */ /* 0x000fe40000000f00 */
[----:B-1----:R-:W-:Y:S05]  /*18440*/  CALL.REL.NOINC `($__internal_37_$__cuda_sm70_votesync_ballot) ;  /* 0x000014f000007944 */ /* 0x002fea0003c00000 */
[----:B------:R-:W-:Y:S01]  /*18450*/  MOV R10, R0 ;  /* 0x00000000000a7202 */ /* 0x000fe20000000f00 */
[----:B------:R-:W-:Y:S05]  /*18460*/  BRA `(.L_x_1779) ;  /* 0xfffe816000007947 */ /* 0x000fea000383ffff */
.L_x_1640:
[----:B------:R-:W-:Y:S01]  /*18470*/  IMAD.MOV.U32 R5, RZ, RZ, R9 ;  /* 0x000000ffff057224 */ /* 0x000fe200078e0009 */
[----:B------:R-:W-:Y:S01]  /*18480*/  MOV R3, R7 ;  /* 0x0000000700037202 */ /* 0x000fe20000000f00 */
[----:B------:R-:W-:Y:S01]  /*18490*/  IMAD.MOV.U32 R0, RZ, RZ, 0x1f ;  /* 0x0000001fff007424 */ /* 0x000fe200078e00ff */
[----:B------:R-:W-:Y:S02]  /*184a0*/  MOV R2, 0x184c0 ;  /* 0x000184c000027802 */ /* 0x000fe40000000f00 */
[----:B------:R-:W-:Y:S05]  /*184b0*/  CALL.REL.NOINC `($__internal_35_$__cuda_sm70_shflsync_idx_p) ;  /* 0x000013c000007944 */ /* 0x000fea0003c00000 */
[----:B------:R-:W-:Y:S01]  /*184c0*/  IMAD.MOV.U32 R245, RZ, RZ, R0 ;  /* 0x000000fffff57224 */ /* 0x000fe200078e0000 */
[----:B------:R-:W-:Y:S01]  /*184d0*/  MOV R5, R8 ;  /* 0x0000000800057202 */ /* 0x000fe20000000f00 */
[----:B------:R-:W-:Y:S01]  /*184e0*/  IMAD.MOV.U32 R6, RZ, RZ, RZ ;  /* 0x000000ffff067224 */ /* 0x000fe200078e00ff */
[----:B------:R-:W-:Y:S01]  /*184f0*/  MOV R3, R7 ;  /* 0x0000000700037202 */ /* 0x000fe20000000f00 */
[----:B------:R-:W-:Y:S01]  /*18500*/  IMAD.MOV.U32 R0, RZ, RZ, 0x1f ;  /* 0x0000001fff007424 */ /* 0x000fe200078e00ff */
[----:B------:R-:W-:-:S02]  /*18510*/  MOV R2, 0x18530 ;  /* 0x0001853000027802 */ /* 0x000fc40000000f00 */
[----:B------:R-:W-:Y:S05]  /*18520*/  CALL.REL.NOINC `($__internal_35_$__cuda_sm70_shflsync_idx_p) ;  /* 0x0000135000007944 */ /* 0x000fea0003c00000 */
[----:B------:R-:W-:Y:S01]  /*18530*/  MOV R9, R0 ;  /* 0x0000000000097202 */ /* 0x000fe20000000f00 */
[----:B------:R-:W-:Y:S05]  /*18540*/  BRA `(.L_x_1780) ;  /* 0xfffe80e000007947 */ /* 0x000fea000383ffff */
.L_x_1643:
[----:B------:R-:W-:Y:S01]  /*18550*/  IMAD.MOV.U32 R5, RZ, RZ, R4 ;  /* 0x000000ffff057224 */ /* 0x000fe200078e0004 */
[----:B------:R-:W-:-:S02]  /*18560*/  MOV R0, 0x1f ;  /* 0x0000001f00007802 */ /* 0x000fc40000000f00 */
[----:B------:R-:W-:Y:S02]  /*18570*/  MOV R2, 0x18590 ;  /* 0x0001859000027802 */ /* 0x000fe40000000f00 */
[----:B-123--:R-:W-:Y:S05]  /*18580*/  CALL.REL.NOINC `($__internal_35_$__cuda_sm70_shflsync_idx_p) ;  /* 0x000012f000007944 */ /* 0x00efea0003c00000 */
[----:B------:R-:W-:Y:S01]  /*18590*/  MOV R6, R0 ;  /* 0x0000000000067202 */ /* 0x000fe20000000f00 */
[----:B------:R-:W-:Y:S05]  /*185a0*/  BRA `(.L_x_1642) ;  /* 0xfffe80e000007947 */ /* 0x000fea000383ffff */
.L_x_1662:
[----:B------:R-:W-:Y:S01]  /*185b0*/  IMAD.MOV.U32 R5, RZ, RZ, R14 ;  /* 0x000000ffff057224 */ /* 0x000fe200078e000e */
[----:B------:R-:W-:Y:S01]  /*185c0*/  MOV R3, RZ ;  /* 0x000000ff00037202 */ /* 0x000fe20000000f00 */
[----:B------:R-:W-:Y:S01]  /*185d0*/  IMAD.MOV.U32 R0, RZ, RZ, 0x181f ;  /* 0x0000181fff007424 */ /* 0x000fe200078e00ff */
[----:B------:R-:W-:Y:S02]  /*185e0*/  MOV R2, 0x18600 ;  /* 0x0001860000027802 */ /* 0x000fe40000000f00 */
[----:B------:R-:W-:Y:S05]  /*185f0*/  CALL.REL.NOINC `($__internal_35_$__cuda_sm70_shflsync_idx_p) ;  /* 0x0000128000007944 */ /* 0x000fea0003c00000 */
[----:B------:R-:W-:Y:S01]  /*18600*/  MOV R4, R0 ;  /* 0x0000000000047202 */ /* 0x000fe20000000f00 */
[----:B------:R-:W-:Y:S05]  /*18610*/  BRA `(.L_x_1781) ;  /* 0xfffea8a000007947 */ /* 0x000fea000383ffff */
.L_x_1663:
[----:B------:R-:W-:Y:S01]  /*18620*/  IMAD.MOV.U32 R5, RZ, RZ, R15 ;  /* 0x000000ffff057224 */ /* 0x000fe200078e000f */
[----:B------:R-:W-:Y:S01]  /*18630*/  MOV R3, RZ ;  /* 0x000000ff00037202 */ /* 0x000fe20000000f00 */
[----:B------:R-:W-:Y:S01]  /*18640*/  IMAD.MOV.U32 R0, RZ, RZ, 0x181f ;  /* 0x0000181fff007424 */ /* 0x000fe200078e00ff */
[----:B------:R-:W-:Y:S02]  /*18650*/  MOV R2, 0x18670 ;  /* 0x0001867000027802 */ /* 0x000fe40000000f00 */
[----:B-12---:R-:W-:Y:S05]  /*18660*/  CALL.REL.NOINC `($__internal_35_$__cuda_sm70_shflsync_idx_p) ;  /* 0x0000121000007944 */ /* 0x006fea0003c00000 */
[----:B------:R-:W-:Y:S05]  /*18670*/  BRA `(.L_x_1782) ;  /* 0xfffea86000007947 */ /* 0x000fea000383ffff */
.L_x_1666:
[----:B------:R-:W-:Y:S01]  /*18680*/  IMAD.MOV.U32 R5, RZ, RZ, R14 ;  /* 0x000000ffff057224 */ /* 0x000fe200078e000e */
[----:B---3--:R-:W-:Y:S01]  /*18690*/  MOV R3, 0x1 ;  /* 0x0000000100037802 */ /* 0x008fe20000000f00 */
[----:B----4-:R-:W-:Y:S01]  /*186a0*/  IMAD.MOV.U32 R0, RZ, RZ, 0x181f ;  /* 0x0000181fff007424 */ /* 0x010fe200078e00ff */
[----:B------:R-:W-:-:S02]  /*186b0*/  MOV R2, 0x186d0 ;  /* 0x000186d000027802 */ /* 0x000fc40000000f00 */
[----:B-12---:R-:W-:Y:S05]  /*186c0*/  CALL.REL.NOINC `($__internal_35_$__cuda_sm70_shflsync_idx_p) ;  /* 0x000011b000007944 */ /* 0x006fea0003c00000 */
[----:B------:R-:W-:Y:S01]  /*186d0*/  IMAD.MOV.U32 R4, RZ, RZ, R0 ;  /* 0x000000ffff047224 */ /* 0x000fe200078e0000 */
[----:B------:R-:W-:Y:S01]  /*186e0*/  MOV R3, 0x1 ;  /* 0x0000000100037802 */ /* 0x000fe20000000f00 */
[----:B------:R-:W-:Y:S01]  /*186f0*/  IMAD.MOV.U32 R5, RZ, RZ, R15 ;  /* 0x000000ffff057224 */ /* 0x000fe200078e000f */
[----:B------:R-:W-:-:S02]  /*18700*/  MOV R0, 0x181f ;  /* 0x0000181f00007802 */ /* 0x000fc40000000f00 */
[----:B------:R-:W-:Y:S02]  /*18710*/  MOV R2, 0x18730 ;  /* 0x0001873000027802 */ /* 0x000fe40000000f00 */
[----:B------:R-:W-:Y:S05]  /*18720*/  CALL.REL.NOINC `($__internal_35_$__cuda_sm70_shflsync_idx_p) ;  /* 0x0000115000007944 */ /* 0x000fea0003c00000 */
[----:B------:R-:W-:Y:S05]  /*18730*/  BRA `(.L_x_1783) ;  /* 0xfffea9d000007947 */ /* 0x000fea000383ffff */
.L_x_1669:
[----:B------:R-:W-:Y:S01]  /*18740*/  IMAD.MOV.U32 R5, RZ, RZ, R14 ;  /* 0x000000ffff057224 */ /* 0x000fe200078e000e */
[----:B-1----:R-:W-:Y:S01]  /*18750*/  MOV R3, 0x2 ;  /* 0x0000000200037802 */ /* 0x002fe20000000f00 */
[----:B----4-:R-:W-:Y:S01]  /*18760*/  IMAD.MOV.U32 R0, RZ, RZ, 0x181f ;  /* 0x0000181fff007424 */ /* 0x010fe200078e00ff */
[----:B------:R-:W-:Y:S02]  /*18770*/  MOV R2, 0x18790 ;  /* 0x0001879000027802 */ /* 0x000fe40000000f00 */
[----:B--2---:R-:W-:Y:S05]  /*18780*/  CALL.REL.NOINC `($__internal_35_$__cuda_sm70_shflsync_idx_p) ;  /* 0x000010f000007944 */ /* 0x004fea0003c00000 */
[----:B------:R-:W-:Y:S01]  /*18790*/  MOV R4, R0 ;  /* 0x0000000000047202 */ /* 0x000fe20000000f00 */
[----:B------:R-:W-:Y:S05]  /*187a0*/  BRA `(.L_x_1784) ;  /* 0xfffeab8000007947 */ /* 0x000fea000383ffff */
.L_x_1670:
[----:B------:R-:W-:Y:S01]  /*187b0*/  IMAD.MOV.U32 R5, RZ, RZ, R15 ;  /* 0x000000ffff057224 */ /* 0x000fe200078e000f */
[----:B------:R-:W-:Y:S01]  /*187c0*/  MOV R3, 0x2 ;  /* 0x0000000200037802 */ /* 0x000fe20000000f00 */
[----:B----4-:R-:W-:Y:S01]  /*187d0*/  IMAD.MOV.U32 R0, RZ, RZ, 0x181f ;  /* 0x0000181fff007424 */ /* 0x010fe200078e00ff */
[----:B------:R-:W-:Y:S02]  /*187e0*/  MOV R2, 0x18800 ;  /* 0x0001880000027802 */ /* 0x000fe40000000f00 */
[----:B-123--:R-:W-:Y:S05]  /*187f0*/  CALL.REL.NOINC `($__internal_35_$__cuda_sm70_shflsync_idx_p) ;  /* 0x0000108000007944 */ /* 0x00efea0003c00000 */
[----:B------:R-:W-:Y:S05]  /*18800*/  BRA `(.L_x_1785) ;  /* 0xfffeab4000007947 */ /* 0x000fea000383ffff */
.L_x_1673:
[----:B------:R-:W-:Y:S01]  /*18810*/  IMAD.MOV.U32 R5, RZ, RZ, R14 ;  /* 0x000000ffff057224 */ /* 0x000fe200078e000e */
[----:B-1----:R-:W-:Y:S01]  /*18820*/  MOV R3, 0x3 ;  /* 0x0000000300037802 */ /* 0x002fe20000000f00 */
[----:B------:R-:W-:Y:S01]  /*18830*/  IMAD.MOV.U32 R0, RZ, RZ, 0x181f ;  /* 0x0000181fff007424 */ /* 0x000fe200078e00ff */
[----:B------:R-:W-:-:S02]  /*18840*/  MOV R2, 0x18860 ;  /* 0x0001886000027802 */ /* 0x000fc40000000f00 */
[----:B--234-:R-:W-:Y:S05]  /*18850*/  CALL.REL.NOINC `($__internal_35_$__cuda_sm70_shflsync_idx_p) ;  /* 0x0000102000007944 */ /* 0x01cfea0003c00000 */
[----:B------:R-:W-:Y:S01]  /*18860*/  IMAD.MOV.U32 R4, RZ, RZ, R0 ;  /* 0x000000ffff047224 */ /* 0x000fe200078e0000 */
[----:B------:R-:W-:Y:S01]  /*18870*/  MOV R3, 0x3 ;  /* 0x0000000300037802 */ /* 0x000fe20000000f00 */
[----:B------:R-:W-:Y:S01]  /*18880*/  IMAD.MOV.U32 R5, RZ, RZ, R15 ;  /* 0x000000ffff057224 */ /* 0x000fe200078e000f */
[----:B------:R-:W-:-:S02]  /*18890*/  MOV R0, 0x181f ;  /* 0x0000181f00007802 */ /* 0x000fc40000000f00 */
[----:B------:R-:W-:Y:S02]  /*188a0*/  MOV R2, 0x188c0 ;  /* 0x000188c000027802 */ /* 0x000fe40000000f00 */
[----:B------:R-:W-:Y:S05]  /*188b0*/  CALL.REL.NOINC `($__internal_35_$__cuda_sm70_shflsync_idx_p) ;  /* 0x00000fc000007944 */ /* 0x000fea0003c00000 */
[----:B------:R-:W-:Y:S05]  /*188c0*/  BRA `(.L_x_1786) ;  /* 0xfffeacb000007947 */ /* 0x000fea000383ffff */
.L_x_1714:
[----:B------:R-:W-:Y:S01]  /*188d0*/  IMAD.MOV.U32 R2, RZ, RZ, R237 ;  /* 0x000000ffff027224 */ /* 0x000fe200078e00ed */
[----:B------:R-:W-:Y:S02]  /*188e0*/  MOV R5, 0x2 ;  /* 0x0000000200057802 */ /* 0x000fe40000000f00 */
[----:B------:R-:W-:Y:S02]  /*188f0*/  MOV R3, 0x18910 ;  /* 0x0001891000037802 */ /* 0x000fe40000000f00 */
[----:B------:R-:W-:Y:S05]  /*18900*/  CALL.REL.NOINC `($__internal_34_$__cuda_sm70_shflsync_bfly_p) ;  /* 0x00000f2000007944 */ /* 0x000fea0003c00000 */
[----:B------:R-:W-:Y:S01]  /*18910*/  MOV R0, R5 ;  /* 0x0000000500007202 */ /* 0x000fe20000000f00 */
[----:B------:R-:W-:Y:S05]  /*18920*/  BRA `(.L_x_1787) ;  /* 0xffff991000007947 */ /* 0x000fea000383ffff */
.L_x_1715:
[----:B------:R-:W-:Y:S01]  /*18930*/  IMAD.MOV.U32 R2, RZ, RZ, R0 ;  /* 0x000000ffff027224 */ /* 0x000fe200078e0000 */
[----:B------:R-:W-:Y:S02]  /*18940*/  MOV R5, 0x1 ;  /* 0x0000000100057802 */ /* 0x000fe40000000f00 */
[----:B------:R-:W-:Y:S02]  /*18950*/  MOV R3, 0x18970 ;  /* 0x0001897000037802 */ /* 0x000fe40000000f00 */
[----:B-1----:R-:W-:Y:S05]  /*18960*/  CALL.REL.NOINC `($__internal_34_$__cuda_sm70_shflsync_bfly_p) ;  /* 0x00000ec000007944 */ /* 0x002fea0003c00000 */
[----:B------:R-:W-:Y:S01]  /*18970*/  FADD.FTZ R0, R0, R5 ;  /* 0x0000000500007221 */ /* 0x000fe20000010000 */
[----:B------:R-:W-:Y:S02]  /*18980*/  MOV R2, R239 ;  /* 0x000000ef00027202 */ /* 0x000fe40000000f00 */
[----:B------:R-:W-:-:S02]  /*18990*/  MOV R5, 0x2 ;  /* 0x0000000200057802 */ /* 0x000fc40000000f00 */
[----:B------:R-:W-:Y:S02]  /*189a0*/  MOV R3, 0x189c0 ;  /* 0x000189c000037802 */ /* 0x000fe40000000f00 */
[----:B------:R-:W-:Y:S05]  /*189b0*/  CALL.REL.NOINC `($__internal_34_$__cuda_sm70_shflsync_bfly_p) ;  /* 0x00000e7000007944 */ /* 0x000fea0003c00000 */
[----:B------:R-:W-:Y:S01]  /*189c0*/  FADD.FTZ R4, R239, R5 ;  /* 0x00000005ef047221 */ /* 0x000fe20000010000 */
[----:B------:R-:W-:Y:S02]  /*189d0*/  MOV R5, 0x1 ;  /* 0x0000000100057802 */ /* 0x000fe40000000f00 */
[----:B------:R-:W-:Y:S02]  /*189e0*/  MOV R3, 0x18a10 ;  /* 0x00018a1000037802 */ /* 0x000fe40000000f00 */
[----:B------:R-:W-:Y:S02]  /*189f0*/  MOV R2, R4 ;  /* 0x0000000400027202 */ /* 0x000fe40000000f00 */
[----:B------:R-:W-:Y:S05]  /*18a00*/  CALL.REL.NOINC `($__internal_34_$__cuda_sm70_shflsync_bfly_p) ;  /* 0x00000e2000007944 */ /* 0x000fea0003c00000 */
[----:B------:R-:W-:Y:S01]  /*18a10*/  MOV R3, R5 ;  /* 0x0000000500037202 */ /* 0x000fe20000000f00 */
[----:B------:R-:W-:Y:S05]  /*18a20*/  BRA `(.L_x_1788) ;  /* 0xffff988000007947 */ /* 0x000fea000383ffff */
.L_x_1722:
[----:B-1-34-:R-:W-:Y:S01]  /*18a30*/  IMAD.MOV.U32 R5, RZ, RZ, R14 ;  /* 0x000000ffff057224 */ /* 0x01afe200078e000e */
[----:B------:R-:W-:Y:S01]  /*18a40*/  MOV R3, RZ ;  /* 0x000000ff00037202 */ /* 0x000fe20000000f00 */
[----:B------:R-:W-:Y:S01]  /*18a50*/  IMAD.MOV.U32 R0, RZ, RZ, 0x181f ;  /* 0x0000181fff007424 */ /* 0x000fe200078e00ff */
[----:B------:R-:W-:Y:S02]  /*18a60*/  MOV R2, 0x18a80 ;  /* 0x00018a8000027802 */ /* 0x000fe40000000f00 */
[----:B------:R-:W-:Y:S05]  /*18a70*/  CALL.REL.NOINC `($__internal_35_$__cuda_sm70_shflsync_idx_p) ;  /* 0x00000e0000007944 */ /* 0x000fea0003c00000 */
[----:B------:R-:W-:Y:S01]  /*18a80*/  MOV R6, R0 ;  /* 0x0000000000067202 */ /* 0x000fe20000000f00 */
[----:B------:R-:W-:Y:S05]  /*18a90*/  BRA `(.L_x_1789) ;  /* 0xffffb4b000007947 */ /* 0x000fea000383ffff */
.L_x_1723:
[----:B------:R-:W-:Y:S01]  /*18aa0*/  IMAD.MOV.U32 R5, RZ, RZ, R15 ;  /* 0x000000ffff057224 */ /* 0x000fe200078e000f */
[----:B------:R-:W-:Y:S01]  /*18ab0*/  MOV R3, RZ ;  /* 0x000000ff00037202 */ /* 0x000fe20000000f00 */
[----:B------:R-:W-:Y:S01]  /*18ac0*/  IMAD.MOV.U32 R0, RZ, RZ, 0x181f ;  /* 0x0000181fff007424 */ /* 0x000fe200078e00ff */
[----:B------:R-:W-:-:S02]  /*18ad0*/  MOV R2, 0x18af0 ;  /* 0x00018af000027802 */ /* 0x000fc40000000f00 */
[----:B-12---:R-:W-:Y:S05]  /*18ae0*/  CALL.REL.NOINC `($__internal_35_$__cuda_sm70_shflsync_idx_p) ;  /* 0x00000d9000007944 */ /* 0x006fea0003c00000 */
[----:B------:R-:W-:Y:S05]  /*18af0*/  BRA `(.L_x_1790) ;  /* 0xffffb47000007947 */ /* 0x000fea000383ffff */
.L_x_1726:
[----:B------:R-:W-:Y:S01]  /*18b00*/  IMAD.MOV.U32 R5, RZ, RZ, R14 ;  /* 0x000000ffff057224 */ /* 0x000fe200078e000e */
[----:B--2---:R-:W-:Y:S01]  /*18b10*/  MOV R3, 0x1 ;  /* 0x0000000100037802 */ /* 0x004fe20000000f00 */
[----:B----4-:R-:W-:Y:S01]  /*18b20*/  IMAD.MOV.U32 R0, RZ, RZ, 0x181f ;  /* 0x0000181fff007424 */ /* 0x010fe200078e00ff */
[----:B------:R-:W-:-:S02]  /*18b30*/  MOV R2, 0x18b50 ;  /* 0x00018b5000027802 */ /* 0x000fc40000000f00 */
[----:B-1-3--:R-:W-:Y:S05]  /*18b40*/  CALL.REL.NOINC `($__internal_35_$__cuda_sm70_shflsync_idx_p) ;  /* 0x00000d3000007944 */ /* 0x00afea0003c00000 */
[----:B------:R-:W-:Y:S01]  /*18b50*/  IMAD.MOV.U32 R6, RZ, RZ, R0 ;  /* 0x000000ffff067224 */ /* 0x000fe200078e0000 */
[----:B------:R-:W-:Y:S01]  /*18b60*/  MOV R3, 0x1 ;  /* 0x0000000100037802 */ /* 0x000fe20000000f00 */
[----:B------:R-:W-:Y:S01]  /*18b70*/  IMAD.MOV.U32 R5, RZ, RZ, R15 ;  /* 0x000000ffff057224 */ /* 0x000fe200078e000f */
[----:B------:R-:W-:-:S02]  /*18b80*/  MOV R0, 0x181f ;  /* 0x0000181f00007802 */ /* 0x000fc40000000f00 */
[----:B------:R-:W-:Y:S02]  /*18b90*/  MOV R2, 0x18bb0 ;  /* 0x00018bb000027802 */ /* 0x000fe40000000f00 */
[----:B------:R-:W-:Y:S05]  /*18ba0*/  CALL.REL.NOINC `($__internal_35_$__cuda_sm70_shflsync_idx_p) ;  /* 0x00000cd000007944 */ /* 0x000fea0003c00000 */
[----:B------:R-:W-:Y:S05]  /*18bb0*/  BRA `(.L_x_1791) ;  /* 0xffffb59000007947 */ /* 0x000fea000383ffff */
.L_x_1729:
[----:B------:R-:W-:Y:S01]  /*18bc0*/  IMAD.MOV.U32 R5, RZ, RZ, R14 ;  /* 0x000000ffff057224 */ /* 0x000fe200078e000e */
[----:B-1----:R-:W-:Y:S01]  /*18bd0*/  MOV R3, 0x2 ;  /* 0x0000000200037802 */ /* 0x002fe20000000f00 */
[----:B----4-:R-:W-:Y:S01]  /*18be0*/  IMAD.MOV.U32 R0, RZ, RZ, 0x181f ;  /* 0x0000181fff007424 */ /* 0x010fe200078e00ff */
[----:B------:R-:W-:Y:S02]  /*18bf0*/  MOV R2, 0x18c10 ;  /* 0x00018c1000027802 */ /* 0x000fe40000000f00 */
[----:B--23--:R-:W-:Y:S05]  /*18c00*/  CALL.REL.NOINC `($__internal_35_$__cuda_sm70_shflsync_idx_p) ;  /* 0x00000c7000007944 */ /* 0x00cfea0003c00000 */
[----:B------:R-:W-:Y:S01]  /*18c10*/  MOV R6, R0 ;  /* 0x0000000000067202 */ /* 0x000fe20000000f00 */
[----:B------:R-:W-:Y:S05]  /*18c20*/  BRA `(.L_x_1792) ;  /* 0xffffb70000007947 */ /* 0x000fea000383ffff */
.L_x_1730:
[----:B------:R-:W-:Y:S01]  /*18c30*/  IMAD.MOV.U32 R5, RZ, RZ, R15 ;  /* 0x000000ffff057224 */ /* 0x000fe200078e000f */
[----:B------:R-:W-:Y:S01]  /*18c40*/  MOV R3, 0x2 ;  /* 0x0000000200037802 */ /* 0x000fe20000000f00 */
[----:B----4-:R-:W-:Y:S01]  /*18c50*/  IMAD.MOV.U32 R0, RZ, RZ, 0x181f ;  /* 0x0000181fff007424 */ /* 0x010fe200078e00ff */
[----:B------:R-:W-:Y:S02]  /*18c60*/  MOV R2, 0x18c80 ;  /* 0x00018c8000027802 */ /* 0x000fe40000000f00 */
[----:B-123--:R-:W-:Y:S05]  /*18c70*/  CALL.REL.NOINC `($__internal_35_$__cuda_sm70_shflsync_idx_p) ;  /* 0x00000c0000007944 */ /* 0x00efea0003c00000 */
[----:B------:R-:W-:Y:S05]  /*18c80*/  BRA `(.L_x_1793) ;  /* 0xffffb6c000007947 */ /* 0x000fea000383ffff */
.L_x_1733:
        /* <DEDUP_REMOVED lines=12> */
.L_x_1735:
[----:B------:R-:W-:Y:S01]  /*18d50*/  IMAD.MOV.U32 R5, RZ, RZ, R18 ;  /* 0x000000ffff057224 */ /* 0x000fe200078e0012 */
[----:B------:R-:W-:Y:S01]  /*18d60*/  MOV R3, RZ ;  /* 0x000000ff00037202 */ /* 0x000fe20000000f00 */
[----:B------:R-:W-:Y:S01]  /*18d70*/  IMAD.MOV.U32 R0, RZ, RZ, 0x1c1f ;  /* 0x00001c1fff007424 */ /* 0x000fe200078e00ff */
[----:B------:R-:W-:Y:S02]  /*18d80*/  MOV R2, 0x18da0 ;  /* 0x00018da000027802 */ /* 0x000fe40000000f00 */
[----:B------:R-:W-:Y:S05]  /*18d90*/  CALL.REL.NOINC `($__internal_35_$__cuda_sm70_shflsync_idx_p) ;  /* 0x00000ae000007944 */ /* 0x000fea0003c00000 */
[----:B------:R-:W-:Y:S01]  /*18da0*/  MOV R4, R0 ;  /* 0x0000000000047202 */ /* 0x000fe20000000f00 */
[----:B------:R-:W-:Y:S05]  /*18db0*/  BRA `(.L_x_1795) ;  /* 0xffffbb6000007947 */ /* 0x000fea000383ffff */
.L_x_1736:
[----:B------:R-:W-:Y:S01]  /*18dc0*/  IMAD.MOV.U32 R5, RZ, RZ, R19 ;  /* 0x000000ffff057224 */ /* 0x000fe200078e0013 */
[----:B------:R-:W-:Y:S01]  /*18dd0*/  MOV R3, RZ ;  /* 0x000000ff00037202 */ /* 0x000fe20000000f00 */
[----:B------:R-:W-:Y:S01]  /*18de0*/  IMAD.MOV.U32 R0, RZ, RZ, 0x1c1f ;  /* 0x00001c1fff007424 */ /* 0x000fe200078e00ff */
[----:B------:R-:W-:Y:S02]  /*18df0*/  MOV R2, 0x18e10 ;  /* 0x00018e1000027802 */ /* 0x000fe40000000f00 */
[----:B-12---:R-:W-:Y:S05]  /*18e00*/  CALL.REL.NOINC `($__internal_35_$__cuda_sm70_shflsync_idx_p) ;  /* 0x00000a7000007944 */ /* 0x006fea0003c00000 */
[----:B------:R-:W-:Y:S05]  /*18e10*/  BRA `(.L_x_1796) ;  /* 0xffffbb2000007947 */ /* 0x000fea000383ffff */
.L_x_1739:
[----:B------:R-:W-:Y:S01]  /*18e20*/  IMAD.MOV.U32 R5, RZ, RZ, R18 ;  /* 0x000000ffff057224 */ /* 0x000fe200078e0012 */
[----:B-1----:R-:W-:Y:S01]  /*18e30*/  MOV R3, 0x1 ;  /* 0x0000000100037802 */ /* 0x002fe20000000f00 */
[----:B----4-:R-:W-:Y:S01]  /*18e40*/  IMAD.MOV.U32 R0, RZ, RZ, 0x1c1f ;  /* 0x00001c1fff007424 */ /* 0x010fe200078e00ff */
[----:B------:R-:W-:-:S02]  /*18e50*/  MOV R2, 0x18e70 ;  /* 0x00018e7000027802 */ /* 0x000fc40000000f00 */
[----:B--23--:R-:W-:Y:S05]  /*18e60*/  CALL.REL.NOINC `($__internal_35_$__cuda_sm70_shflsync_idx_p) ;  /* 0x00000a1000007944 */ /* 0x00cfea0003c00000 */
[----:B------:R-:W-:Y:S01]  /*18e70*/  IMAD.MOV.U32 R4, RZ, RZ, R0 ;  /* 0x000000ffff047224 */ /* 0x000fe200078e0000 */
[----:B------:R-:W-:Y:S01]  /*18e80*/  MOV R3, 0x1 ;  /* 0x0000000100037802 */ /* 0x000fe20000000f00 */
[----:B------:R-:W-:Y:S01]  /*18e90*/  IMAD.MOV.U32 R5, RZ, RZ, R19 ;  /* 0x000000ffff057224 */ /* 0x000fe200078e0013 */
[----:B------:R-:W-:-:S02]  /*18ea0*/  MOV R0, 0x1c1f ;  /* 0x00001c1f00007802 */ /* 0x000fc40000000f00 */
[----:B------:R-:W-:Y:S02]  /*18eb0*/  MOV R2, 0x18ed0 ;  /* 0x00018ed000027802 */ /* 0x000fe40000000f00 */
[----:B------:R-:W-:Y:S05]  /*18ec0*/  CALL.REL.NOINC `($__internal_35_$__cuda_sm70_shflsync_idx_p) ;  /* 0x000009b000007944 */ /* 0x000fea0003c00000 */
[----:B------:R-:W-:Y:S05]  /*18ed0*/  BRA `(.L_x_1797) ;  /* 0xffffc71000007947 */ /* 0x000fea000383ffff */
.L_x_1743:
[----:B------:R-:W-:Y:S01]  /*18ee0*/  IMAD.MOV.U32 R5, RZ, RZ, R12 ;  /* 0x000000ffff057224 */ /* 0x000fe200078e000c */
[----:B------:R-:W-:Y:S01]  /*18ef0*/  MOV R3, RZ ;  /* 0x000000ff00037202 */ /* 0x000fe20000000f00 */
[----:B------:R-:W-:Y:S01]  /*18f00*/  IMAD.MOV.U32 R0, RZ, RZ, 0x181f ;  /* 0x0000181fff007424 */ /* 0x000fe200078e00ff */
[----:B------:R-:W-:Y:S02]  /*18f10*/  MOV R2, 0x18f30 ;  /* 0x00018f3000027802 */ /* 0x000fe40000000f00 */
[----:B------:R-:W-:Y:S05]  /*18f20*/  CALL.REL.NOINC `($__internal_35_$__cuda_sm70_shflsync_idx_p) ;  /* 0x0000095000007944 */ /* 0x000fea0003c00000 */
[----:B------:R-:W-:Y:S01]  /*18f30*/  MOV R4, R0 ;  /* 0x0000000000047202 */ /* 0x000fe20000000f00 */
[----:B------:R-:W-:Y:S05]  /*18f40*/  BRA `(.L_x_1798) ;  /* 0xffffdb1000007947 */ /* 0x000fea000383ffff */
.L_x_1744:
[----:B------:R-:W-:Y:S01]  /*18f50*/  IMAD.MOV.U32 R5, RZ, RZ, R15 ;  /* 0x000000ffff057224 */ /* 0x000fe200078e000f */
[----:B------:R-:W-:Y:S01]  /*18f60*/  MOV R3, RZ ;  /* 0x000000ff00037202 */ /* 0x000fe20000000f00 */
[----:B------:R-:W-:Y:S01]  /*18f70*/  IMAD.MOV.U32 R0, RZ, RZ, 0x181f ;  /* 0x0000181fff007424 */ /* 0x000fe200078e00ff */
[----:B------:R-:W-:Y:S02]  /*18f80*/  MOV R2, 0x18fa0 ;  /* 0x00018fa000027802 */ /* 0x000fe40000000f00 */
[----:B-12---:R-:W-:Y:S05]  /*18f90*/  CALL.REL.NOINC `($__internal_35_$__cuda_sm70_shflsync_idx_p) ;  /* 0x000008e000007944 */ /* 0x006fea0003c00000 */
[----:B------:R-:W-:Y:S05]  /*18fa0*/  BRA `(.L_x_1799) ;  /* 0xffffdad000007947 */ /* 0x000fea000383ffff */
.L_x_1747:
        /* <DEDUP_REMOVED lines=12> */
.L_x_1750:
[----:B------:R-:W-:Y:S01]  /*19070*/  IMAD.MOV.U32 R5, RZ, RZ, R12 ;  /* 0x000000ffff057224 */ /* 0x000fe200078e000c */
[----:B-1----:R-:W-:Y:S01]  /*19080*/  MOV R3, 0x2 ;  /* 0x0000000200037802 */ /* 0x002fe20000000f00 */
[----:B----4-:R-:W-:Y:S01]  /*19090*/  IMAD.MOV.U32 R0, RZ, RZ, 0x181f ;  /* 0x0000181fff007424 */ /* 0x010fe200078e00ff */
[----:B------:R-:W-:Y:S02]  /*190a0*/  MOV R2, 0x190c0 ;  /* 0x000190c000027802 */ /* 0x000fe40000000f00 */
[----:B--23--:R-:W-:Y:S05]  /*190b0*/  CALL.REL.NOINC `($__internal_35_$__cuda_sm70_shflsync_idx_p) ;  /* 0x000007c000007944 */ /* 0x00cfea0003c00000 */
[----:B------:R-:W-:Y:S01]  /*190c0*/  MOV R4, R0 ;  /* 0x0000000000047202 */ /* 0x000fe20000000f00 */
[----:B------:R-:W-:Y:S05]  /*190d0*/  BRA `(.L_x_1801) ;  /* 0xffffdd7000007947 */ /* 0x000fea000383ffff */
.L_x_1751:
[----:B------:R-:W-:Y:S01]  /*190e0*/  IMAD.MOV.U32 R5, RZ, RZ, R15 ;  /* 0x000000ffff057224 */ /* 0x000fe200078e000f */
[----:B------:R-:W-:Y:S01]  /*190f0*/  MOV R3, 0x2 ;  /* 0x0000000200037802 */ /* 0x000fe20000000f00 */
[----:B----4-:R-:W-:Y:S01]  /*19100*/  IMAD.MOV.U32 R0, RZ, RZ, 0x181f ;  /* 0x0000181fff007424 */ /* 0x010fe200078e00ff */
[----:B------:R-:W-:Y:S02]  /*19110*/  MOV R2, 0x19130 ;  /* 0x0001913000027802 */ /* 0x000fe40000000f00 */
[----:B-123--:R-:W-:Y:S05]  /*19120*/  CALL.REL.NOINC `($__internal_35_$__cuda_sm70_shflsync_idx_p) ;  /* 0x0000075000007944 */ /* 0x00efea0003c00000 */
[----:B------:R-:W-:Y:S05]  /*19130*/  BRA `(.L_x_1802) ;  /* 0xffffdd3000007947 */ /* 0x000fea000383ffff */
.L_x_1754:
        /* <DEDUP_REMOVED lines=12> */
.L_x_1756:
[----:B------:R-:W-:Y:S01]  /*19200*/  IMAD.MOV.U32 R5, RZ, RZ, R114 ;  /* 0x000000ffff057224 */ /* 0x000fe200078e0072 */
[----:B------:R-:W-:Y:S01]  /*19210*/  MOV R3, RZ ;  /* 0x000000ff00037202 */ /* 0x000fe20000000f00 */
[----:B------:R-:W-:Y:S01]  /*19220*/  IMAD.MOV.U32 R0, RZ, RZ, 0x1f ;  /* 0x0000001fff007424 */ /* 0x000fe200078e00ff */
[----:B------:R-:W-:Y:S02]  /*19230*/  MOV R2, 0x19250 ;  /* 0x0001925000027802 */ /* 0x000fe40000000f00 */
[----:B---3--:R-:W-:Y:S05]  /*19240*/  CALL.REL.NOINC `($__internal_35_$__cuda_sm70_shflsync_idx_p) ;  /* 0x0000063000007944 */ /* 0x008fea0003c00000 */
[----:B------:R-:W-:Y:S01]  /*19250*/  MOV R9, R0 ;  /* 0x0000000000097202 */ /* 0x000fe20000000f00 */
[----:B------:R-:W-:Y:S05]  /*19260*/  BRA `(.L_x_1804) ;  /* 0xffffe06000007947 */ /* 0x000fea000383ffff */
.L_x_1757:
[----:B------:R-:W-:Y:S01]  /*19270*/  IMAD.MOV.U32 R5, RZ, RZ, R114 ;  /* 0x000000ffff057224 */ /* 0x000fe200078e0072 */
[----:B------:R-:W-:Y:S01]  /*19280*/  MOV R3, 0x1 ;  /* 0x0000000100037802 */ /* 0x000fe20000000f00 */
[----:B------:R-:W-:Y:S01]  /*19290*/  IMAD.MOV.U32 R0, RZ, RZ, 0x1f ;  /* 0x0000001fff007424 */ /* 0x000fe200078e00ff */
[----:B------:R-:W-:Y:S02]  /*192a0*/  MOV R2, 0x192c0 ;  /* 0x000192c000027802 */ /* 0x000fe40000000f00 */
[----:B-123--:R-:W-:Y:S05]  /*192b0*/  CALL.REL.NOINC `($__internal_35_$__cuda_sm70_shflsync_idx_p) ;  /* 0x000005c000007944 */ /* 0x00efea0003c00000 */
[----:B------:R-:W-:Y:S01]  /*192c0*/  MOV R8, R0 ;  /* 0x0000000000087202 */ /* 0x000fe20000000f00 */
[----:B------:R-:W-:Y:S05]  /*192d0*/  BRA `(.L_x_1805) ;  /* 0xffffe01000007947 */ /* 0x000fea000383ffff */
.L_x_1758:
[----:B------:R-:W-:Y:S02]  /*192e0*/  MOV R2, 0x1 ;  /* 0x0000000100027802 */ /* 0x000fe40000000f00 */
[----:B------:R-:W-:-:S02]  /*192f0*/  MOV R3, 0x19310 ;  /* 0x0001931000037802 */ /* 0x000fc40000000f00 */
[----:B-12-4-:R-:W-:Y:S05]  /*19300*/  CALL.REL.NOINC `($__internal_36_$__cuda_sm70_shflsync_up_p) ;  /* 0x000005c000007944 */ /* 0x016fea0003c00000 */
[----:B------:R-:W-:Y:S05]  /*19310*/  BRA `(.L_x_1806) ;  /* 0xffffe0f000007947 */ /* 0x000fea000383ffff */
.L_x_1759:
[----:B------:R-:W-:Y:S02]  /*19320*/  MOV R2, 0x2 ;  /* 0x0000000200027802 */ /* 0x000fe40000000f00 */
[----:B------:R-:W-:-:S02]  /*19330*/  MOV R3, 0x19350 ;  /* 0x0001935000037802 */ /* 0x000fc40000000f00 */
[----:B-12---:R-:W-:Y:S05]  /*19340*/  CALL.REL.NOINC `($__internal_36_$__cuda_sm70_shflsync_up_p) ;  /* 0x0000058000007944 */ /* 0x006fea0003c00000 */
[----:B------:R-:W-:Y:S01]  /*19350*/  SEL R3, R4, RZ, P1 ;  /* 0x000000ff04037207 */ /* 0x000fe20000800000 */
[----:B------:R-:W-:-:S04]  /*19360*/  IMAD.MOV.U32 R2, RZ, RZ, 0x4 ;  /* 0x00000004ff027424 */ /* 0x000fc800078e00ff */
[----:B------:R-:W-:Y:S01]  /*19370*/  IMAD.IADD R0, R0, 0x1, R3 ;  /* 0x0000000100007824 */ /* 0x000fe200078e0203 */
[----:B------:R-:W-:Y:S02]  /*19380*/  MOV R3, 0x193a0 ;  /* 0x000193a000037802 */ /* 0x000fe40000000f00 */
        /* <DEDUP_REMOVED lines=19> */
.L_x_1763:
[----:B------:R-:W-:Y:S02]  /*194c0*/  MOV R2, 0x1 ;  /* 0x0000000100027802 */ /* 0x000fe40000000f00 */
[----:B------:R-:W-:Y:S02]  /*194d0*/  MOV R3, 0x194f0 ;  /* 0x000194f000037802 */ /* 0x000fe40000000f00 */
[----:B------:R-:W-:Y:S05]  /*194e0*/  CALL.REL.NOINC `($__internal_36_$__cuda_sm70_shflsync_up_p) ;  /* 0x000003e000007944 */ /* 0x000fea0003c00000 */
[----:B------:R-:W-:Y:S01]  /*194f0*/  MOV R2, R4 ;  /* 0x0000000400027202 */ /* 0x000fe20000000f00 */
[----:B------:R-:W-:Y:S05]  /*19500*/  BRA `(.L_x_1808) ;  /* 0xffffe15000007947 */ /* 0x000fea000383ffff */
.L_x_1764:
[----:B------:R-:W-:Y:S02]  /*19510*/  MOV R2, 0x2 ;  /* 0x0000000200027802 */ /* 0x000fe40000000f00 */
        /* <DEDUP_REMOVED lines=25> */
.L_x_1766:
[----:B------:R-:W-:Y:S02]  /*196b0*/  SEL R0, RZ, 0x1, P0 ;  /* 0x00000001ff007807 */ /* 0x000fe40000000000 */
[----:B------:R-:W-:Y:S02]  /*196c0*/  MOV R2, 0x196e0 ;  /* 0x000196e000027802 */ /* 0x000fe40000000f00 */
[----:B---3--:R-:W-:Y:S05]  /*196d0*/  CALL.REL.NOINC `($__internal_37_$__cuda_sm70_votesync_ballot) ;  /* 0x0000026000007944 */ /* 0x008fea0003c00000 */
[----:B------:R-:W-:Y:S01]  /*196e0*/  MOV R12, R0 ;  /* 0x00000000000c7202 */ /* 0x000fe20000000f00 */
[----:B------:R-:W-:Y:S05]  /*196f0*/  BRA `(.L_x_1810) ;  /* 0xffffe0f000007947 */ /* 0x000fea000383ffff */
.L_x_1767:
[----:B------:R-:W-:Y:S01]  /*19700*/  IMAD.MOV.U32 R5, RZ, RZ, R6 ;  /* 0x000000ffff057224 */ /* 0x000fe200078e0006 */
[----:B------:R-:W-:Y:S01]  /*19710*/  MOV R3, R8 ;  /* 0x0000000800037202 */ /* 0x000fe20000000f00 */
[----:B------:R-:W-:Y:S01]  /*19720*/  IMAD.MOV.U32 R0, RZ, RZ, 0x1f ;  /* 0x0000001fff007424 */ /* 0x000fe200078e00ff */
[----:B------:R-:W-:Y:S02]  /*19730*/  MOV R2, 0x19750 ;  /* 0x0001975000027802 */ /* 0x000fe40000000f00 */
[----:B---3--:R-:W-:Y:S05]  /*19740*/  CALL.REL.NOINC `($__internal_35_$__cuda_sm70_shflsync_idx_p) ;  /* 0x0000013000007944 */ /* 0x008fea0003c00000 */
[----:B------:R-:W-:Y:S01]  /*19750*/  IMAD.MOV.U32 R10, RZ, RZ, R0 ;  /* 0x000000ffff0a7224 */ /* 0x000fe200078e0000 */
[----:B------:R-:W-:Y:S01]  /*19760*/  MOV R3, R8 ;  /* 0x0000000800037202 */ /* 0x000fe20000000f00 */
[----:B------:R-:W-:Y:S01]  /*19770*/  IMAD.MOV.U32 R5, RZ, RZ, R7 ;  /* 0x000000ffff057224 */ /* 0x000fe200078e0007 */
[----:B------:R-:W-:Y:S02]  /*19780*/  MOV R0, 0x1f ;  /* 0x0000001f00007802 */ /* 0x000fe40000000f00 */
[----:B------:R-:W-:-:S02]  /*19790*/  MOV R2, 0x197b0 ;  /* 0x000197b000027802 */ /* 0x000fc40000000f00 */
[----:B------:R-:W-:Y:S05]  /*197a0*/  CALL.REL.NOINC `($__internal_35_$__cuda_sm70_shflsync_idx_p) ;  /* 0x000000d000007944 */ /* 0x000fea0003c00000 */
[----:B------:R-:W-:Y:S01]  /*197b0*/  MOV R7, R0 ;  /* 0x0000000000077202 */ /* 0x000fe20000000f00 */
[----:B------:R-:W-:Y:S05]  /*197c0*/  BRA `(.L_x_1811) ;  /* 0xffffe07000007947 */ /* 0x000fea000383ffff */
.L_x_1770:
[----:B------:R-:W-:Y:S01]  /*197d0*/  IMAD.MOV.U32 R5, RZ, RZ, R4 ;  /* 0x000000ffff057224 */ /* 0x000fe200078e0004 */
[----:B------:R-:W-:-:S02]  /*197e0*/  MOV R0, 0x1f ;  /* 0x0000001f00007802 */ /* 0x000fc40000000f00 */
[----:B------:R-:W-:Y:S02]  /*197f0*/  MOV R2, 0x19810 ;  /* 0x0001981000027802 */ /* 0x000fe40000000f00 */
[----:B-1234-:R-:W-:Y:S05]  /*19800*/  CALL.REL.NOINC `($__internal_35_$__cuda_sm70_shflsync_idx_p) ;  /* 0x0000007000007944 */ /* 0x01efea0003c00000 */
[----:B------:R-:W-:Y:S01]  /*19810*/  MOV R13, R0 ;  /* 0x00000000000d7202 */ /* 0x000fe20000000f00 */
[----:B------:R-:W-:Y:S05]  /*19820*/  BRA `(.L_x_1769) ;  /* 0xffffe07000007947 */ /* 0x000fea000383ffff */
        .weak           $__internal_34_$__cuda_sm70_shflsync_bfly_p
        .type           $__internal_34_$__cuda_sm70_shflsync_bfly_p,@function
        .size           $__internal_34_$__cuda_sm70_shflsync_bfly_p,($__internal_35_$__cuda_sm70_shflsync_idx_p - $__internal_34_$__cuda_sm70_shflsync_bfly_p)
$__internal_34_$__cuda_sm70_shflsync_bfly_p:
[----:B------:R-:W-:Y:S04]  /*19830*/  WARPSYNC R6 ;  /* 0x0000000600007348 */ /* 0x000fe80003800000 */
[----:B------:R1:W2:Y:S02]  /*19840*/  SHFL.BFLY PT, R5, R2, R5, R7 ;  /* 0x0c00000502057389 */ /* 0x0002a400000e0007 */
[----:B-1----:R-:W-:Y:S02]  /*19850*/  MOV R2, R3 ;  /* 0x0000000300027202 */ /* 0x002fe40000000f00 */
[----:B------:R-:W-:-:S04]  /*19860*/  MOV R3, 0x0 ;  /* 0x0000000000037802 */ /* 0x000fc80000000f00 */
[----:B--2---:R-:W-:Y:S05]  /*19870*/  RET.REL.NODEC R2 `(_ZN7cutlass13device_kernelIN5flash19enable_sm80_to_sm89INS1_16FlashAttnFwdSm80INS1_25CollectiveMainloopFwdSm80ILi8ELi1ELb0EN4cute5tupleIJNS5_1CILi128EEENS7_ILi64EEENS7_ILi256EEEEEELi256ENS_10bfloat16_tEfNS_4arch4Sm80ELb0ELb1ELb0ELb1ELb0ELb0ELb1ELb1EEENS1_21CollectiveEpilogueFwdINS6_IJS8_SA_S9_EEENS6_IJNS7_ILi1EEESI_SI_EEESC_SE_Li256ELb1ELb1ELb1ELb0EEENS1_36VarlenDynamicPersistentTileSchedulerILi128ELi64ELi256ELi256ELb1ELb1ELb0ELb1ELb0ELb1EEEEEEEEEvNT_6ParamsE) ;  /* 0xfffe678002007950 */ /* 0x004fea0003c3ffff */
        .weak           $__internal_35_$__cuda_sm70_shflsync_idx_p
        .type           $__internal_35_$__cuda_sm70_shflsync_idx_p,@function
        .size           $__internal_35_$__cuda_sm70_shflsync_idx_p,($__internal_36_$__cuda_sm70_shflsync_up_p - $__internal_35_$__cuda_sm70_shflsync_idx_p)
$__internal_35_$__cuda_sm70_shflsync_idx_p:
[----:B------:R-:W-:-:S04]  /*19880*/  MOV R115, 0xffffffff ;  /* 0xffffffff00737802 */ /* 0x000fc80000000f00 */
[----:B------:R-:W-:Y:S04]  /*19890*/  WARPSYNC R115 ;  /* 0x0000007300007348 */ /* 0x000fe80003800000 */
[----:B------:R1:W2:Y:S02]  /*198a0*/  SHFL.IDX PT, R0, R5, R3, R0 ;  /* 0x0000000305007389 */ /* 0x0002a400000e0000 */
[----:B-1----:R-:W-:-:S04]  /*198b0*/  MOV R3, 0x0 ;  /* 0x0000000000037802 */ /* 0x002fc80000000f00 */
[----:B--2---:R-:W-:Y:S05]  /*198c0*/  RET.REL.NODEC R2 `(_ZN7cutlass13device_kernelIN5flash19enable_sm80_to_sm89INS1_16FlashAttnFwdSm80INS1_25CollectiveMainloopFwdSm80ILi8ELi1ELb0EN4cute5tupleIJNS5_1CILi128EEENS7_ILi64EEENS7_ILi256EEEEEELi256ENS_10bfloat16_tEfNS_4arch4Sm80ELb0ELb1ELb0ELb1ELb0ELb0ELb1ELb1EEENS1_21CollectiveEpilogueFwdINS6_IJS8_SA_S9_EEENS6_IJNS7_ILi1EEESI_SI_EEESC_SE_Li256ELb1ELb1ELb1ELb0EEENS1_36VarlenDynamicPersistentTileSchedulerILi128ELi64ELi256ELi256ELb1ELb1ELb0ELb1ELb0ELb1EEEEEEEEEvNT_6ParamsE) ;  /* 0xfffe673002007950 */ /* 0x004fea0003c3ffff */
        .weak           $__internal_36_$__cuda_sm70_shflsync_up_p
        .type           $__internal_36_$__cuda_sm70_shflsync_up_p,@function
        .size           $__internal_36_$__cuda_sm70_shflsync_up_p,($__internal_37_$__cuda_sm70_votesync_ballot - $__internal_36_$__cuda_sm70_shflsync_up_p)
$__internal_36_$__cuda_sm70_shflsync_up_p:
[----:B------:R-:W-:Y:S02]  /*198d0*/  IMAD.MOV.U32 R4, RZ, RZ, RZ ;  /* 0x000000ffff047224 */ /* 0x000fe400078e00ff */
[----:B------:R-:W-:-:S04]  /*198e0*/  IMAD.MOV.U32 R10, RZ, RZ, -0x1 ;  /* 0xffffffffff0a7424 */ /* 0x000fc800078e00ff */
[----:B------:R-:W-:Y:S04]  /*198f0*/  WARPSYNC R10 ;  /* 0x0000000a00007348 */ /* 0x000fe80003800000 */
[----:B------:R1:W2:Y:S02]  /*19900*/  SHFL.UP PT, R4, R0, R2, R4 ;  /* 0x0400000200047389 */ /* 0x0002a400000e0004 */
[----:B-1----:R-:W-:Y:S02]  /*19910*/  MOV R2, R3 ;  /* 0x0000000300027202 */ /* 0x002fe40000000f00 */
[----:B------:R-:W-:-:S04]  /*19920*/  MOV R3, 0x0 ;  /* 0x0000000000037802 */ /* 0x000fc80000000f00 */
[----:B--2---:R-:W-:Y:S05]  /*19930*/  RET.REL.NODEC R2 `(_ZN7cutlass13device_kernelIN5flash19enable_sm80_to_sm89INS1_16FlashAttnFwdSm80INS1_25CollectiveMainloopFwdSm80ILi8ELi1ELb0EN4cute5tupleIJNS5_1CILi128EEENS7_ILi64EEENS7_ILi256EEEEEELi256ENS_10bfloat16_tEfNS_4arch4Sm80ELb0ELb1ELb0ELb1ELb0ELb0ELb1ELb1EEENS1_21CollectiveEpilogueFwdINS6_IJS8_SA_S9_EEENS6_IJNS7_ILi1EEESI_SI_EEESC_SE_Li256ELb1ELb1ELb1ELb0EEENS1_36VarlenDynamicPersistentTileSchedulerILi128ELi64ELi256ELi256ELb1ELb1ELb0ELb1ELb0ELb1EEEEEEEEEvNT_6ParamsE) ;  /* 0xfffe66c002007950 */ /* 0x004fea0003c3ffff */
        .weak           $__internal_37_$__cuda_sm70_votesync_ballot
        .type           $__internal_37_$__cuda_sm70_votesync_ballot,@function
        .size           $__internal_37_$__cuda_sm70_votesync_ballot,(.L_x_2631 - $__internal_37_$__cuda_sm70_votesync_ballot)
$__internal_37_$__cuda_sm70_votesync_ballot:
[----:B------:R-:W-:Y:S01]  /*19940*/  ISETP.NE.U32.AND P0, PT, R0, 0x1, PT ;  /* 0x000000010000780c */ /* 0x000fe20003f05070 */
[----:B------:R-:W-:-:S04]  /*19950*/  IMAD.MOV.U32 R3, RZ, RZ, -0x1 ;  /* 0xffffffffff037424 */ /* 0x000fc800078e00ff */
[----:B------:R-:W-:Y:S08]  /*19960*/  WARPSYNC R3 ;  /* 0x0000000300007348 */ /* 0x000ff00003800000 */
[----:B------:R-:W-:-:S04]  /*19970*/  VOTE.ANY R0, PT, !P0 ;  /* 0x0000000000007806 */ /* 0x000fc800040e0100 */
[----:B------:R-:W-:Y:S01]  /*19980*/  LOP3.LUT R0, R0, R3, RZ, 0xc0, !PT ;  /* 0x0000000300007212 */ /* 0x000fe200078ec0ff */
[----:B------:R-:W-:-:S04]  /*19990*/  IMAD.MOV.U32 R3, RZ, RZ, 0x0 ;  /* 0x00000000ff037424 */ /* 0x000fc800078e00ff */
[----:B------:R-:W-:Y:S05]  /*199a0*/  RET.REL.NODEC R2 `(_ZN7cutlass13device_kernelIN5flash19enable_sm80_to_sm89INS1_16FlashAttnFwdSm80INS1_25CollectiveMainloopFwdSm80ILi8ELi1ELb0EN4cute5tupleIJNS5_1CILi128EEENS7_ILi64EEENS7_ILi256EEEEEELi256ENS_10bfloat16_tEfNS_4arch4Sm80ELb0ELb1ELb0ELb1ELb0ELb0ELb1ELb1EEENS1_21CollectiveEpilogueFwdINS6_IJS8_SA_S9_EEENS6_IJNS7_ILi1EEESI_SI_EEESC_SE_Li256ELb1ELb1ELb1ELb0EEENS1_36VarlenDynamicPersistentTileSchedulerILi128ELi64ELi256ELi256ELb1ELb1ELb0ELb1ELb0ELb1EEEEEEEEEvNT_6ParamsE) ;  /* 0xfffe665002007950 */ /* 0x000fea0003c3ffff */
.L_x_1812:
        /* <DEDUP_REMOVED lines=13> */
.L_x_2631:


//--------------------- .text._ZN7cutlass13device_kernelIN5flash19enable_sm80_to_sm89INS1_16FlashAttnFwdSm80INS1_25CollectiveMainloopFwdSm80ILi8ELi1ELb0EN4cute5tupleIJNS5_1CILi128EEENS7_ILi48EEENS7_ILi256EEEEEELi256ENS_10bfloat16_tEfNS_4arch4Sm80ELb0ELb1ELb0ELb1ELb0ELb1ELb1ELb1EEENS1_21CollectiveEpilogueFwdINS6_IJS8_SA_S9_EEENS6_IJNS7_ILi1EEESI_SI_EEESC_SE_Li256ELb1ELb1ELb1ELb0EEENS1_36VarlenDynamicPersistentTileSchedulerILi128ELi48ELi256ELi256ELb1ELb1ELb0ELb1ELb0ELb1EEEEEEEEEvNT_6ParamsE --------------------------
	.section	.text._ZN7cutlass13device_kernelIN5flash19enable_sm80_to_sm89INS1_16FlashAttnFwdSm80INS1_25CollectiveMainloopFwdSm80ILi8ELi1ELb0EN4cute5tupleIJNS5_1CILi128EEENS7_ILi48EEENS7_ILi256EEEEEELi256ENS_10bfloat16_tEfNS_4arch4Sm80ELb0ELb1ELb0ELb1ELb0ELb1ELb1ELb1EEENS1_21CollectiveEpilogueFwdINS6_IJS8_SA_S9_EEENS6_IJNS7_ILi1EEESI_SI_EEESC_SE_Li256ELb1ELb1ELb1ELb0EEENS1_36VarlenDynamicPersistentTileSchedulerILi128ELi48ELi256ELi256ELb1ELb1ELb0ELb1ELb0ELb1EEEEEEEEEvNT_6ParamsE,"ax",@progbits
	.sectioninfo	@"SHI_REGISTERS=255"
	.align	128
.text._ZN7cutlass13device_kernelIN5flash19enable_sm80_to_sm89INS1_16FlashAttnFwdSm80INS1_25CollectiveMainloopFwdSm80ILi8ELi1ELb0EN4cute5tupleIJNS5_1CILi128EEENS7_ILi48EEENS7_ILi256EEEEEELi256ENS_10bfloat16_tEfNS_4arch4Sm80ELb0ELb1ELb0ELb1ELb0ELb1ELb1ELb1EEENS1_21CollectiveEpilogueFwdINS6_IJS8_SA_S9_EEENS6_IJNS7_ILi1EEESI_SI_EEESC_SE_Li256ELb1ELb1ELb1ELb0EEENS1_36VarlenDynamicPersistentTileSchedulerILi128ELi48ELi256ELi256ELb1ELb1ELb0ELb1ELb0ELb1EEEEEEEEEvNT_6ParamsE:
        .type           _ZN7cutlass13device_kernelIN5flash19enable_sm80_to_sm89INS1_16FlashAttnFwdSm80INS1_25CollectiveMainloopFwdSm80ILi8ELi1ELb0EN4cute5tupleIJNS5_1CILi128EEENS7_ILi48EEENS7_ILi256EEEEEELi256ENS_10bfloat16_tEfNS_4arch4Sm80ELb0ELb1ELb0ELb1ELb0ELb1ELb1ELb1EEENS1_21CollectiveEpilogueFwdINS6_IJS8_SA_S9_EEENS6_IJNS7_ILi1EEESI_SI_EEESC_SE_Li256ELb1ELb1ELb1ELb0EEENS1_36VarlenDynamicPersistentTileSchedulerILi128ELi48ELi256ELi256ELb1ELb1ELb0ELb1ELb0ELb1EEEEEEEEEvNT_6ParamsE,@function
        .size           _ZN7cutlass13device_kernelIN5flash19enable_sm80_to_sm89INS1_16FlashAttnFwdSm80INS1_25CollectiveMainloopFwdSm80ILi8ELi1ELb0EN4cute5tupleIJNS5_1CILi128EEENS7_ILi48EEENS7_ILi256EEEEEELi256ENS_10bfloat16_tEfNS_4arch4Sm80ELb0ELb1ELb0ELb1ELb0ELb1ELb1ELb1EEENS1_21CollectiveEpilogueFwdINS6_IJS8_SA_S9_EEENS6_IJNS7_ILi1EEESI_SI_EEESC_SE_Li256ELb1ELb1ELb1ELb0EEENS1_36VarlenDynamicPersistentTileSchedulerILi128ELi48ELi256ELi256ELb1ELb1ELb0ELb1ELb0ELb1EEEEEEEEEvNT_6ParamsE,(.L_x_2636 - _ZN7cutlass13device_kernelIN5flash19enable_sm80_to_sm89INS1_16FlashAttnFwdSm80INS1_25CollectiveMainloopFwdSm80ILi8ELi1ELb0EN4cute5tupleIJNS5_1CILi128EEENS7_ILi48EEENS7_ILi256EEEEEELi256ENS_10bfloat16_tEfNS_4arch4Sm80ELb0ELb1ELb0ELb1ELb0ELb1ELb1ELb1EEENS1_21CollectiveEpilogueFwdINS6_IJS8_SA_S9_EEENS6_IJNS7_ILi1EEESI_SI_EEESC_SE_Li256ELb1ELb1ELb1ELb0EEENS1_36VarlenDynamicPersistentTileSchedulerILi128ELi48ELi256ELi256ELb1ELb1ELb0ELb1ELb0ELb1EEEEEEEEEvNT_6ParamsE)
        .other          _ZN7cutlass13device_kernelIN5flash19enable_sm80_to_sm89INS1_16FlashAttnFwdSm80INS1_25CollectiveMainloopFwdSm80ILi8ELi1ELb0EN4cute5tupleIJNS5_1CILi128EEENS7_ILi48EEENS7_ILi256EEEEEELi256ENS_10bfloat16_tEfNS_4arch4Sm80ELb0ELb1ELb0ELb1ELb0ELb1ELb1ELb1EEENS1_21CollectiveEpilogueFwdINS6_IJS8_SA_S9_EEENS6_IJNS7_ILi1EEESI_SI_EEESC_SE_Li256ELb1ELb1ELb1ELb0EEENS1_36VarlenDynamicPersistentTileSchedulerILi128ELi48ELi256ELi256ELb1ELb1ELb0ELb1ELb0ELb1EEEEEEEEEvNT_6ParamsE,@"STO_CUDA_ENTRY STV_DEFAULT"
_ZN7cutlass13device_kernelIN5flash19enable_sm80_to_sm89INS1_16FlashAttnFwdSm80INS1_25CollectiveMainloopFwdSm80ILi8ELi1ELb0EN4cute5tupleIJNS5_1CILi128EEENS7_ILi48EEENS7_ILi256EEEEEELi256ENS_10bfloat16_tEfNS_4arch4Sm80ELb0ELb1ELb0ELb1ELb0ELb1ELb1ELb1EEENS1_21CollectiveEpilogueFwdINS6_IJS8_SA_S9_EEENS6_IJNS7_ILi1EEESI_SI_EEESC_SE_Li256ELb1ELb1ELb1ELb0EEENS1_36VarlenDynamicPersistentTileSchedulerILi128ELi48ELi256ELi256ELb1ELb1ELb0ELb1ELb0ELb1EEEEEEEEEvNT_6ParamsE:
[----:B------:R-:W-:-:S03]  /*0000*/  MOV R1, c[0x0][0x28] ;  /* 0x00000a0000017a02 */ /* 0x000fc60000000f00 */
[----:B------:R-:W1:Y:S01]  /*0010*/  S2R R2, SR_TID.X ;  /* 0x0000000000027919 */ /* 0x000e620000002100 */
[----:B------:R-:W-:Y:S01]  /*0020*/  IADD3 R1, R1, -0x1b8, RZ ;  /* 0xfffffe4801017810 */ /* 0x000fe20007ffe0ff */
[----:B------:R-:W-:-:S03]  /*0030*/  ULDC.64 UR12, c[0x0][0x118] ;  /* 0x00004600000c7ab9 */ /* 0x000fc60000000a00 */
[----:B------:R2:W3:Y:S01]  /*0040*/  R2UR UR4, R1 ;  /* 0x00000000010473c2 */ /* 0x0004e200000e0000 */
[----:B-1----:R-:W-:-:S06]  /*0050*/  SHF.R.U32.HI R0, RZ, 0x5, R2 ;  /* 0x00000005ff007819 */ /* 0x002fcc0000011602 */
[----:B------:R-:W1:Y:S02]  /*0060*/  SHFL.IDX PT, R0, R0, RZ, 0x1f ;  /* 0x00001fff00007589 */ /* 0x000e6400000e0000 */
[----:B-1----:R-:W1:Y:S02]  /*0070*/  R2UR UR10, R0 ;  /* 0x00000000000a73c2 */ /* 0x002e6400000e0000 */
[----:B-1----:R-:W-:-:S13]  /*0080*/  ISETP.NE.AND P0, PT, RZ, UR10, PT ;  /* 0x0000000aff007c0c */ /* 0x002fda000bf05270 */
[----:B------:R-:W-:Y:S06]  /*0090*/  @P0 BAR.SYNC.DEFER_BLOCKING 0x5, 0x100 ;  /* 0x0144000000000b1d */ /* 0x000fec0000010000 */
[----:B------:R-:W1:Y:S02]  /*00a0*/  @P0 LDS.128 R4, [0x20080] ;  /* 0x02008000ff040984 */ /* 0x000e640000000c00 */
[----:B-1----:R-:W-:Y:S01]  /*00b0*/  @P0 IMAD.MOV.U32 R0, RZ, RZ, R5 ;  /* 0x000000ffff000224 */ /* 0x002fe200078e0005 */
[----:B------:R-:W-:Y:S01]  /*00c0*/  @P0 MOV R243, R7 ;  /* 0x0000000700f30202 */ /* 0x000fe20000000f00 */
[----:B------:R-:W-:-:S02]  /*00d0*/  @P0 IMAD.MOV.U32 R240, RZ, RZ, R4 ;  /* 0x000000fffff00224 */ /* 0x000fc400078e0004 */
[----:B------:R-:W-:Y:S01]  /*00e0*/  @P0 IMAD.MOV.U32 R242, RZ, RZ, R6 ;  /* 0x000000fffff20224 */ /* 0x000fe200078e0006 */
[----:B------:R1:W-:Y:S02]  /*00f0*/  @P0 STL [R1+0xbc], R0 ;  /* 0x0000bc0001000387 */ /* 0x0003e40000100800 */
[----:B-1----:R-:W-:-:S05]  /*0100*/  @P0 MOV R0, R240 ;  /* 0x000000f000000202 */ /* 0x002fca0000000f00 */
[----:B------:R2:W-:Y:S04]  /*0110*/  @P0 STL [R1+0xa4], R0 ;  /* 0x0000a40001000387 */ /* 0x0005e80000100800 */
[----:B------:R-:W-:Y:S06]  /*0120*/  @P0 BAR.ARV 0x4, 0x100 ;  /* 0x0104000000000b1d */ /* 0x000fec0000002000 */
[----:B------:R-:W-:Y:S05]  /*0130*/  @P0 BRA `(.L_x_1813) ;  /* 0x00000fb000000947 */ /* 0x000fea0003800000 */
[----:B---3--:R-:W-:Y:S01]  /*0140*/  LOP3.LUT R15, R2, 0x1f, RZ, 0xc0, !PT ;  /* 0x0000001f020f7812 */ /* 0x008fe200078ec0ff */
        /* <DEDUP_REMOVED lines=17> */
[----:B--2---:R-:W2:Y:S02]  /*0260*/  SHFL.UP PT, R0, R4, 0x1, RZ ;  /* 0x0420000004007989 */ /* 0x004ea400000e00ff */
        /* <DEDUP_REMOVED lines=21> */
.L_x_1818:
[----:B------:R-:W-:Y:S01]  /*03c0*/  IADD3 R0, R7, 0x1f, RZ ;  /* 0x0000001f07007810 */ /* 0x000fe20007ffe0ff */
[----:B------:R-:W-:-:S03]  /*03d0*/  IMAD.MOV.U32 R243, RZ, RZ, c[0x0][0x53c] ;  /* 0x00014f00fff37624 */ /* 0x000fc600078e00ff */
        /* <DEDUP_REMOVED lines=15> */
.L_x_2020:
        /* <DEDUP_REMOVED lines=16> */
.L_x_2021:
[----:B--2---:R-:W-:-:S05]  /*05d0*/  IMAD R0, R0, c[0x0][0x538], RZ ;  /* 0x00014e0000007a24 */ /* 0x004fca00078e02ff */
[----:B------:R-:W-:-:S04]  /*05e0*/  IADD3 R6, R0, R6, RZ ;  /* 0x0000000600067210 */ /* 0x000fc80007ffe0ff */
[----:B------:R-:W-:-:S13]  /*05f0*/  ISETP.GT.AND P0, PT, R6, UR5, PT ;  /* 0x0000000506007c0c */ /* 0x000fda000bf04270 */
[----:B-1----:R-:W-:Y:S05]  /*0600*/  @!P0 BRA `(.L_x_1818) ;  /* 0xfffffdb000008947 */ /* 0x002fea000383ffff */
.L_x_1814:
[----:B------:R-:W-:-:S05]  /*0610*/  IADD3 R6, -R0, R6, RZ ;  /* 0x0000000600067210 */ /* 0x000fca0007ffe1ff */
[----:B------:R-:W-:-:S05]  /*0620*/  IMAD R0, R4, c[0x0][0x538], R6 ;  /* 0x00014e0004007a24 */ /* 0x000fca00078e0206 */
[----:B------:R-:W-:Y:S01]  /*0630*/  ISETP.GT.AND P0, PT, R0, UR5, PT ;  /* 0x0000000500007c0c */ /* 0x000fe2000bf04270 */
[----:B------:R-:W-:-:S12]  /*0640*/  BRA.DIV ~URZ, `(.L_x_1819) ;  /* 0x0001e1727f007947 */ /* 0x000fd8000b800000 */
[----:B------:R-:W-:-:S04]  /*0650*/  VOTE.ANY R5, PT, !P0 ;  /* 0x0000000000057806 */ /* 0x000fc800040e0100 */
.L_x_2022:
[----:B------:R-:W1:Y:S02]  /*0660*/  POPC R10, R5 ;  /* 0x00000005000a7309 */ /* 0x000e640000000000 */
[----:B-1----:R-:W-:Y:S01]  /*0670*/  IADD3 R243, R10, R7, RZ ;  /* 0x000000070af37210 */ /* 0x002fe20007ffe0ff */
[----:B------:R-:W-:Y:S05]  /*0680*/  BRA.DIV ~URZ, `(.L_x_1820) ;  /* 0x0001e1827f007947 */ /* 0x000fea000b800000 */
[----:B------:R1:W2:Y:S01]  /*0690*/  SHFL.IDX PT, R14, R9, R10, 0x1f ;  /* 0x00001f0a090e7589 */ /* 0x0002a200000e0000 */
[----:B------:R-:W-:-:S03]  /*06a0*/  MOV R0, RZ ;  /* 0x000000ff00007202 */ /* 0x000fc60000000f00 */
[----:B------:R1:W3:Y:S04]  /*06b0*/  SHFL.IDX PT, R9, R8, R10, 0x1f ;  /* 0x00001f0a08097589 */ /* 0x0002e800000e0000 */
.L_x_2023:
[----:B------:R-:W-:Y:S01]  /*06c0*/  ISETP.NE.AND P0, PT, R5, RZ, PT ;  /* 0x000000ff0500720c */ /* 0x000fe20003f05270 */
[----:B------:R-:W-:-:S12]  /*06d0*/  BSSY B0, `(.L_x_1821) ;  /* 0x0000005000007945 */ /* 0x000fd80003800000 */
[----:B------:R-:W-:Y:S05]  /*06e0*/  @!P0 BRA `(.L_x_1822) ;  /* 0x0000003000008947 */ /* 0x000fea0003800000 */
[----:B-1----:R-:W-:Y:S01]  /*06f0*/  IADD3 R10, R10, -0x1, RZ ;  /* 0xffffffff0a0a7810 */ /* 0x002fe20007ffe0ff */
[----:B------:R-:W-:Y:S05]  /*0700*/  BRA.DIV ~URZ, `(.L_x_1823) ;  /* 0x0001e1e27f007947 */ /* 0x000fea000b800000 */
[----:B------:R1:W4:Y:S02]  /*0710*/  SHFL.IDX PT, R0, R4, R10, 0x1f ;  /* 0x00001f0a04007589 */ /* 0x00032400000e0000 */
.L_x_1822:
[----:B------:R-:W-:Y:S05]  /*0720*/  BSYNC B0 ;  /* 0x0000000000007941 */ /* 0x000fea0003800000 */
.L_x_1821:
[----:B----4-:R-:W-:Y:S01]  /*0730*/  IMAD R0, R0, c[0x0][0x538], R6 ;  /* 0x00014e0000007a24 */ /* 0x010fe200078e0206 */
[----:B---3--:R-:W-:Y:S01]  /*0740*/  ISETP.NE.AND P0, PT, R9, 0x1, PT ;  /* 0x000000010900780c */ /* 0x008fe20003f05270 */
[----:B------:R-:W-:Y:S03]  /*0750*/  BSSY B0, `(.L_x_1824) ;  /* 0x0000086000007945 */ /* 0x000fe60003800000 */
[----:B------:R3:W-:Y:S01]  /*0760*/  STL [R1+0xa4], R0 ;  /* 0x0000a40001007387 */ /* 0x0007e20000100800 */
[----:B------:R-:W-:-:S08]  /*0770*/  IADD3 R11, -R0, UR5, RZ ;  /* 0x00000005000b7c10 */ /* 0x000fd0000fffe1ff */
[----:B------:R-:W-:Y:S05]  /*0780*/  @!P0 BRA `(.L_x_1825) ;  /* 0x000003e000008947 */ /* 0x000fea0003800000 */
[-C--:B--23--:R-:W-:Y:S02]  /*0790*/  IABS R0, R14.reuse ;  /* 0x0000000e00007213 */ /* 0x08cfe40000000000 */
[----:B------:R-:W-:-:S03]  /*07a0*/  IABS R6, R14 ;  /* 0x0000000e00067213 */ /* 0x000fc60000000000 */
[----:B------:R-:W-:Y:S01]  /*07b0*/  IMAD.MOV.U32 R5, RZ, RZ, R0 ;  /* 0x000000ffff057224 */ /* 0x000fe200078e0000 */
[----:B------:R-:W-:-:S03]  /*07c0*/  IABS R0, R9 ;  /* 0x0000000900007213 */ /* 0x000fc60000000000 */
[----:B------:R-:W2:Y:S02]  /*07d0*/  I2F.RP R2, R5 ;  /* 0x0000000500027306 */ /* 0x000ea40000209400 */
[----:B-1----:R-:W-:Y:S01]  /*07e0*/  IMAD.MOV.U32 R8, RZ, RZ, R0 ;  /* 0x000000ffff087224 */ /* 0x002fe200078e0000 */
[----:B------:R-:W-:-:S05]  /*07f0*/  IABS R0, R11 ;  /* 0x0000000b00007213 */ /* 0x000fca0000000000 */
[----:B------:R-:W-:Y:S08]  /*0800*/  I2F.RP R7, R8 ;  /* 0x0000000800077306 */ /* 0x000ff00000209400 */
[----:B--2---:R-:W1:Y:S02]  /*0810*/  MUFU.RCP R2, R2 ;  /* 0x0000000200027308 */ /* 0x004e640000001000 */
        /* <DEDUP_REMOVED lines=53> */
.L_x_1825:
[----:B------:R-:W-:-:S04]  /*0b70*/  IMAD.MOV.U32 R2, RZ, RZ, 0x4 ;  /* 0x00000004ff027424 */ /* 0x000fc800078e00ff */
[----:B------:R-:W-:-:S05]  /*0b80*/  IMAD.WIDE R2, R243, R2, c[0x0][0x590] ;  /* 0x00016400f3027625 */ /* 0x000fca00078e0202 */
[----:B------:R-:W4:Y:S02]  /*0b90*/  LDG.E R7, [R2.64] ;  /* 0x0000000c02077981 */ /* 0x000f24000c1e1900 */
[----:B-12-4-:R-:W-:-:S05]  /*0ba0*/  IMAD R9, R7, R14, RZ ;  /* 0x0000000e07097224 */ /* 0x016fca00078e02ff */
[-C--:B---3--:R-:W-:Y:S02]  /*0bb0*/  IABS R0, R9.reuse ;  /* 0x0000000900007213 */ /* 0x088fe40000000000 */
[----:B------:R-:W-:-:S03]  /*0bc0*/  IABS R8, R9 ;  /* 0x0000000900087213 */ /* 0x000fc60000000000 */
[----:B------:R-:W-:-:S04]  /*0bd0*/  IMAD.MOV.U32 R6, RZ, RZ, R0 ;  /* 0x000000ffff067224 */ /* 0x000fc800078e0000 */
[----:B------:R-:W1:Y:S08]  /*0be0*/  I2F.RP R2, R6 ;  /* 0x0000000600027306 */ /* 0x000e700000209400 */
[----:B-1----:R-:W1:Y:S02]  /*0bf0*/  MUFU.RCP R2, R2 ;  /* 0x0000000200027308 */ /* 0x002e640000001000 */
[----:B-1----:R-:W-:-:S06]  /*0c00*/  IADD3 R2, R2, 0xffffffe, RZ ;  /* 0x0ffffffe02027810 */ /* 0x002fcc0007ffe0ff */
[----:B------:R-:W1:Y:S02]  /*0c10*/  F2I.FTZ.U32.TRUNC.NTZ R3, R2 ;  /* 0x0000000200037305 */ /* 0x000e64000021f000 */
[----:B-1----:R-:W-:Y:S02]  /*0c20*/  IMAD.MOV R0, RZ, RZ, -R3 ;  /* 0x000000ffff007224 */ /* 0x002fe400078e0a03 */
[----:B------:R-:W-:Y:S02]  /*0c30*/  IMAD.MOV.U32 R2, RZ, RZ, RZ ;  /* 0x000000ffff027224 */ /* 0x000fe400078e00ff */
[----:B------:R-:W-:Y:S01]  /*0c40*/  IMAD.MOV.U32 R4, RZ, RZ, R0 ;  /* 0x000000ffff047224 */ /* 0x000fe200078e0000 */
[----:B------:R-:W-:-:S03]  /*0c50*/  IABS R0, R11 ;  /* 0x0000000b00007213 */ /* 0x000fc60000000000 */
[----:B------:R-:W-:Y:S01]  /*0c60*/  IMAD R4, R4, R6, RZ ;  /* 0x0000000604047224 */ /* 0x000fe200078e02ff */
[----:B------:R-:W-:-:S03]  /*0c70*/  MOV R5, R0 ;  /* 0x0000000000057202 */ /* 0x000fc60000000f00 */
        /* <DEDUP_REMOVED lines=19> */
[----:B------:R-:W-:-:S04]  /*0db0*/  IMNMX R6, R7, R0, PT ;  /* 0x0000000007067217 */ /* 0x000fc80003800200 */
[-C--:B------:R-:W-:Y:S02]  /*0dc0*/  IABS R0, R6.reuse ;  /* 0x0000000600007213 */ /* 0x080fe40000000000 */
[----:B------:R-:W-:-:S03]  /*0dd0*/  IABS R9, R6 ;  /* 0x0000000600097213 */ /* 0x000fc60000000000 */
[----:B------:R-:W-:-:S04]  /*0de0*/  IMAD.MOV.U32 R5, RZ, RZ, R0 ;  /* 0x000000ffff057224 */ /* 0x000fc800078e0000 */
[----:B------:R-:W1:Y:S08]  /*0df0*/  I2F.RP R2, R5 ;  /* 0x0000000500027306 */ /* 0x000e700000209400 */
[----:B-1----:R-:W1:Y:S02]  /*0e00*/  MUFU.RCP R2, R2 ;  /* 0x0000000200027308 */ /* 0x002e640000001000 */
[----:B-1----:R-:W-:-:S06]  /*0e10*/  IADD3 R2, R2, 0xffffffe, RZ ;  /* 0x0ffffffe02027810 */ /* 0x002fcc0007ffe0ff */
[----:B------:R-:W1:Y:S02]  /*0e20*/  F2I.FTZ.U32.TRUNC.NTZ R3, R2 ;  /* 0x0000000200037305 */ /* 0x000e64000021f000 */
[----:B-1----:R-:W-:Y:S01]  /*0e30*/  IADD3 R0, RZ, -R3, RZ ;  /* 0x80000003ff007210 */ /* 0x002fe20007ffe0ff */
[----:B------:R-:W-:-:S04]  /*0e40*/  IMAD.MOV.U32 R2, RZ, RZ, RZ ;  /* 0x000000ffff027224 */ /* 0x000fc800078e00ff */
[----:B------:R-:W-:Y:S01]  /*0e50*/  IMAD.MOV.U32 R7, RZ, RZ, R0 ;  /* 0x000000ffff077224 */ /* 0x000fe200078e0000 */
[----:B------:R-:W-:-:S03]  /*0e60*/  IABS R0, R8 ;  /* 0x0000000800007213 */ /* 0x000fc60000000000 */
[----:B------:R-:W-:Y:S02]  /*0e70*/  IMAD R7, R7, R5, RZ ;  /* 0x0000000507077224 */ /* 0x000fe400078e02ff */
        /* <DEDUP_REMOVED lines=19> */
.L_x_1826:
[----:B------:R-:W-:Y:S05]  /*0fb0*/  BSYNC B0 ;  /* 0x0000000000007941 */ /* 0x000fea0003800000 */
.L_x_1824:
[----:B------:R-:W-:-:S04]  /*0fc0*/  LOP3.LUT R0, RZ, R0, RZ, 0x33, !PT ;  /* 0x00000000ff007212 */ /* 0x000fc800078e33ff */
[----:B------:R-:W-:-:S05]  /*0fd0*/  IADD3 R0, R0, R14, RZ ;  /* 0x0000000e00007210 */ /* 0x000fca0007ffe0ff */
[----:B------:R1:W-:Y:S01]  /*0fe0*/  STL [R1+0xbc], R0 ;  /* 0x0000bc0001007387 */ /* 0x0003e20000100800 */
[----:B------:R-:W-:Y:S05]  /*0ff0*/  BRA `(.L_x_1827) ;  /* 0x0000004000007947 */ /* 0x000fea0003800000 */
.L_x_1815:
[----:B------:R-:W-:Y:S01]  /*1000*/  MOV R0, UR5 ;  /* 0x0000000500007c02 */ /* 0x000fe20008000f00 */
[----:B------:R1:W-:Y:S01]  /*1010*/  STL [R1+0xbc], RZ ;  /* 0x0000bcff01007387 */ /* 0x0003e20000100800 */
[----:B------:R-:W-:-:S03]  /*1020*/  MOV R242, RZ ;  /* 0x000000ff00f27202 */ /* 0x000fc60000000f00 */
[----:B------:R1:W-:Y:S04]  /*1030*/  STL [R1+0xa4], R0 ;  /* 0x0000a40001007387 */ /* 0x0003e80000100800 */
.L_x_1827:
[----:B------:R-:W2:Y:S04]  /*1040*/  LDL R2, [R1+0xa4] ;  /* 0x0000a40001027983 */ /* 0x000ea80000100800 */
[----:B-1----:R-:W3:Y:S01]  /*1050*/  LDL R0, [R1+0xbc] ;  /* 0x0000bc0001007983 */ /* 0x002ee20000100800 */
[----:B------:R-:W-:Y:S01]  /*1060*/  ISETP.NE.AND P0, PT, R15, RZ, PT ;  /* 0x000000ff0f00720c */ /* 0x000fe20003f05270 */
[----:B------:R-:W-:Y:S01]  /*1070*/  IMAD.MOV.U32 R6, RZ, RZ, R242 ;  /* 0x000000ffff067224 */ /* 0x000fe200078e00f2 */
[----:B------:R-:W-:Y:S01]  /*1080*/  MOV R7, R243 ;  /* 0x000000f300077202 */ /* 0x000fe20000000f00 */
[----:B------:R-:W-:Y:S10]  /*1090*/  WARPSYNC 0xffffffff ;  /* 0xffffffff00007948 */ /* 0x000ff40003800000 */
[----:B--2---:R-:W-:Y:S01]  /*10a0*/  @!P0 IMAD.MOV.U32 R240, RZ, RZ, R2 ;  /* 0x000000fffff08224 */ /* 0x004fe200078e0002 */
[----:B---3--:R-:W-:-:S03]  /*10b0*/  MOV R5, R0 ;  /* 0x0000000000057202 */ /* 0x008fc60000000f00 */
[----:B------:R-:W-:-:S05]  /*10c0*/  IMAD.MOV.U32 R4, RZ, RZ, R240 ;  /* 0x000000ffff047224 */ /* 0x000fca00078e00f0 */
[----:B------:R1:W-:Y:S04]  /*10d0*/  @!P0 STS.128 [0x20080], R4 ;  /* 0x02008004ff008388 */ /* 0x0003e80000000c00 */
[----:B------:R-:W-:Y:S06]  /*10e0*/  BAR.ARV 0x5, 0x100 ;  /* 0x0144000000007b1d */ /* 0x000fec0000002000 */
.L_x_1813:
[----:B---3--:R-:W-:-:S13]  /*10f0*/  ISETP.GE.AND P0, PT, R243, c[0x0][0x53c], PT ;  /* 0x00014f00f3007a0c */ /* 0x008fda0003f06270 */
[----:B------:R-:W-:Y:S05]  /*1100*/  @P0 EXIT ;  /* 0x000000000000094d */ /* 0x000fea0003800000 */
[----:B------:R-:W3:Y:S01]  /*1110*/  S2R R18, SR_TID.X ;  /* 0x0000000000127919 */ /* 0x000ee20000002100 */
[----:B------:R-:W-:Y:S01]  /*1120*/  IMAD.MOV.U32 R199, RZ, RZ, 0x20 ;  /* 0x00000020ffc77424 */ /* 0x000fe200078e00ff */
[----:B------:R-:W-:Y:S01]  /*1130*/  ULDC UR9, c[0x0][0x20] ;  /* 0x0000080000097ab9 */ /* 0x000fe20000000800 */
[----:B------:R-:W-:Y:S01]  /*1140*/  IMAD.MOV.U32 R200, RZ, RZ, 0x40 ;  /* 0x00000040ffc87424 */ /* 0x000fe200078e00ff */
[----:B------:R-:W-:Y:S02]  /*1150*/  UIADD3 UR9, UP0, UR4, UR9, URZ ;  /* 0x0000000904097290 */ /* 0x000fe4000ff1e03f */
[----:B------:R-:W-:Y:S02]  /*1160*/  ULDC UR8, c[0x0][0x24] ;  /* 0x0000090000087ab9 */ /* 0x000fe40000000800 */
[----:B------:R-:W-:Y:S01]  /*1170*/  UIADD3.X UR8, URZ, UR8, URZ, UP0, !UPT ;  /* 0x000000083f087290 */ /* 0x000fe200087fe43f */
[----:B---3--:R-:W-:-:S04]  /*1180*/  SHF.R.S32.HI R11, RZ, 0x1f, R18 ;  /* 0x0000001fff0b7819 */ /* 0x008fc80000011412 */
[CC--:B------:R-:W-:Y:S02]  /*1190*/  LEA.HI R3, R11.reuse, R18.reuse, RZ, 0x4 ;  /* 0x000000120b037211 */ /* 0x0c0fe400078f20ff */
[----:B-1----:R-:W-:Y:S02]  /*11a0*/  LEA.HI R6, R11, R18, RZ, 0x2 ;  /* 0x000000120b067211 */ /* 0x002fe400078f10ff */
[C---:B--2---:R-:W-:Y:S02]  /*11b0*/  LOP3.LUT R0, R3.reuse, 0xfffffff0, RZ, 0xc0, !PT ;  /* 0xfffffff003007812 */ /* 0x044fe400078ec0ff */
[----:B------:R-:W-:Y:S02]  /*11c0*/  SHF.R.S32.HI R2, RZ, 0x4, R3 ;  /* 0x00000004ff027819 */ /* 0x000fe40000011403 */
[----:B------:R-:W-:Y:S01]  /*11d0*/  SHF.R.S32.HI R7, RZ, 0x2, R6 ;  /* 0x00000002ff077819 */ /* 0x000fe20000011406 */
[----:B------:R-:W-:Y:S01]  /*11e0*/  IMAD.IADD R0, R18, 0x1, -R0 ;  /* 0x0000000112007824 */ /* 0x000fe200078e0a00 */
[----:B------:R-:W-:-:S02]  /*11f0*/  LEA.HI R3, R3, R2, RZ, 0x1 ;  /* 0x0000000203037211 */ /* 0x000fc400078f08ff */
[----:B------:R-:W-:Y:S02]  /*1200*/  SHF.R.S32.HI R4, RZ, 0x1f, R6 ;  /* 0x0000001fff047819 */ /* 0x000fe40000011406 */
[----:B------:R-:W-:Y:S02]  /*1210*/  SHF.R.S32.HI R5, RZ, 0x1f, R0 ;  /* 0x0000001fff057819 */ /* 0x000fe40000011400 */
[----:B------:R-:W-:Y:S02]  /*1220*/  LOP3.LUT R3, R3, 0xfffffffe, RZ, 0xc0, !PT ;  /* 0xfffffffe03037812 */ /* 0x000fe400078ec0ff */
[----:B------:R-:W-:Y:S02]  /*1230*/  LEA.HI R4, R4, R7, RZ, 0x3 ;  /* 0x0000000704047211 */ /* 0x000fe400078f18ff */
[----:B------:R-:W-:Y:S01]  /*1240*/  LEA.HI R146, R5, R0, RZ, 0x3 ;  /* 0x0000000005927211 */ /* 0x000fe200078f18ff */
[----:B------:R-:W-:Y:S01]  /*1250*/  IMAD.IADD R145, R2, 0x1, -R3 ;  /* 0x0000000102917824 */ /* 0x000fe200078e0a03 */
[----:B------:R-:W-:-:S02]  /*1260*/  LEA.HI R232, R11, R18, RZ, 0x3 ;  /* 0x000000120be87211 */ /* 0x000fc400078f18ff */
[----:B------:R-:W-:Y:S02]  /*1270*/  LOP3.LUT R3, R4, 0xfffffff8, RZ, 0xc0, !PT ;  /* 0xfffffff804037812 */ /* 0x000fe400078ec0ff */
[C---:B------:R-:W-:Y:S01]  /*1280*/  LOP3.LUT R2, R146.reuse, 0xfffffff8, RZ, 0xc0, !PT ;  /* 0xfffffff892027812 */ /* 0x040fe200078ec0ff */
[----:B------:R-:W-:Y:S01]  /*1290*/  IMAD.SHL.U32 R146, R146, 0x40, RZ ;  /* 0x0000004092927824 */ /* 0x000fe200078e00ff */
[----:B------:R-:W-:Y:S01]  /*12a0*/  LOP3.LUT R4, R232, 0xfffffff8, RZ, 0xc0, !PT ;  /* 0xfffffff8e8047812 */ /* 0x000fe200078ec0ff */
[----:B------:R-:W-:Y:S01]  /*12b0*/  IMAD.IADD R5, R7, 0x1, -R3 ;  /* 0x0000000107057824 */ /* 0x000fe200078e0a03 */
[----:B------:R-:W-:Y:S01]  /*12c0*/  LEA.HI R9, R11, R18, RZ, 0x5 ;  /* 0x000000120b097211 */ /* 0x000fe200078f28ff */
[----:B------:R-:W-:Y:S01]  /*12d0*/  IMAD.IADD R8, R0, 0x1, -R2 ;  /* 0x0000000100087824 */ /* 0x000fe200078e0a02 */
[----:B------:R-:W-:Y:S01]  /*12e0*/  LOP3.LUT R2, R6, 0xfffffffc, RZ, 0xc0, !PT ;  /* 0xfffffffc06027812 */ /* 0x000fe200078ec0ff */
[----:B------:R-:W-:Y:S01]  /*12f0*/  IMAD.IADD R17, R18, 0x1, -R4 ;  /* 0x0000000112117824 */ /* 0x000fe200078e0a04 */
[----:B------:R-:W-:-:S02]  /*1300*/  SHF.R.S32.HI R3, RZ, 0x5, R9 ;  /* 0x00000005ff037819 */ /* 0x000fc40000011409 */
[----:B------:R-:W-:Y:S01]  /*1310*/  SHF.R.S32.HI R0, RZ, 0x1f, R9 ;  /* 0x0000001fff007819 */ /* 0x000fe20000011409 */
[----:B------:R-:W-:Y:S01]  /*1320*/  IMAD.SHL.U32 R7, R17, 0x40, RZ ;  /* 0x0000004011077824 */ /* 0x000fe200078e00ff */
[----:B------:R-:W-:Y:S01]  /*1330*/  LOP3.LUT R6, R9, 0xffffffe0, RZ, 0xc0, !PT ;  /* 0xffffffe009067812 */ /* 0x000fe200078ec0ff */
[----:B------:R-:W-:Y:S01]  /*1340*/  IMAD.SHL.U32 R198, R3, 0x400, RZ ;  /* 0x0000040003c67824 */ /* 0x000fe200078e00ff */
[----:B------:R-:W-:Y:S01]  /*1350*/  LEA.HI R4, R0, R3, RZ, 0x3 ;  /* 0x0000000300047211 */ /* 0x000fe200078f18ff */
[C---:B------:R-:W-:Y:S01]  /*1360*/  IMAD.IADD R0, R18.reuse, 0x1, -R2 ;  /* 0x0000000112007824 */ /* 0x040fe200078e0a02 */
[----:B------:R-:W-:Y:S01]  /*1370*/  LOP3.LUT R2, R7, 0x1c0, RZ, 0xc0, !PT ;  /* 0x000001c007027812 */ /* 0x000fe200078ec0ff */
[----:B------:R-:W-:Y:S01]  /*1380*/  IMAD.IADD R16, R18, 0x1, -R6 ;  /* 0x0000000112107824 */ /* 0x000fe200078e0a06 */
[----:B------:R-:W-:Y:S01]  /*1390*/  LOP3.LUT R6, R4, 0xffffff8, RZ, 0xc0, !PT ;  /* 0x0ffffff804067812 */ /* 0x000fe200078ec0ff */
[C---:B------:R-:W-:Y:S01]  /*13a0*/  IMAD.SHL.U32 R140, R17.reuse, 0x8, RZ ;  /* 0x00000008118c7824 */ /* 0x040fe200078e00ff */
[----:B------:R-:W-:Y:S01]  /*13b0*/  LEA.HI R4, R0, R0, RZ, 0x1 ;  /* 0x0000000000047211 */ /* 0x000fe200078f08ff */
[----:B------:R-:W-:Y:S01]  /*13c0*/  IMAD.SHL.U32 R142, R17, 0x4, RZ ;  /* 0x00000004118e7824 */ /* 0x000fe200078e00ff */
[----:B------:R-:W-:Y:S01]  /*13d0*/  LOP3.LUT R7, R2, 0x8, R232, 0xf8, !PT ;  /* 0x0000000802077812 */ /* 0x000fe200078ef8e8 */
[----:B------:R-:W-:Y:S01]  /*13e0*/  IMAD.IADD R9, R3, 0x1, -R6 ;  /* 0x0000000103097824 */ /* 0x000fe200078e0a06 */
[----:B------:R-:W-:Y:S01]  /*13f0*/  LOP3.LUT R4, R4, 0x1ffffffe, RZ, 0xc0, !PT ;  /* 0x1ffffffe04047812 */ /* 0x000fe200078ec0ff */
[----:B------:R-:W-:Y:S01]  /*1400*/  IMAD R6, R0, 0x2, R198 ;  /* 0x0000000200067824 */ /* 0x000fe200078e02c6 */
[----:B------:R-:W-:-:S02]  /*1410*/  SHF.R.U32.HI R2, RZ, 0x3, R2 ;  /* 0x00000003ff027819 */ /* 0x000fc40000011602 */
[----:B------:R-:W-:Y:S01]  /*1420*/  LOP3.LUT P3, RZ, R5, 0x2, RZ, 0xc0, !PT ;  /* 0x0000000205ff7812 */ /* 0x000fe2000786c0ff */
[----:B------:R-:W-:Y:S01]  /*1430*/  IMAD.IADD R12, R0, 0x1, -R4 ;  /* 0x00000001000c7824 */ /* 0x000fe200078e0a04 */
[----:B------:R-:W-:Y:S01]  /*1440*/  LOP3.LUT R7, R7, R2, RZ, 0x3c, !PT ;  /* 0x0000000207077212 */ /* 0x000fe200078e3cff */
[C---:B------:R-:W-:Y:S01]  /*1450*/  IMAD.SHL.U32 R0, R5.reuse, 0x40, RZ ;  /* 0x0000004005007824 */ /* 0x040fe200078e00ff */
[----:B------:R-:W-:Y:S02]  /*1460*/  SHF.R.S32.HI R2, RZ, 0x1f, R16 ;  /* 0x0000001fff027819 */ /* 0x000fe40000011410 */
[C---:B------:R-:W-:Y:S02]  /*1470*/  LOP3.LUT P0, RZ, R5.reuse, 0x4, RZ, 0xc0, !PT ;  /* 0x0000000405ff7812 */ /* 0x040fe4000780c0ff */
[----:B------:R-:W-:Y:S02]  /*1480*/  LEA.HI R10, R2, R16, RZ, 0x2 ;  /* 0x00000010020a7211 */ /* 0x000fe400078f10ff */
[----:B------:R-:W-:Y:S01]  /*1490*/  LOP3.LUT R2, R0, 0x1c0, RZ, 0xc0, !PT ;  /* 0x000001c000027812 */ /* 0x000fe200078ec0ff */
[----:B------:R-:W-:Y:S01]  /*14a0*/  IMAD.SHL.U32 R0, R8, 0x40, RZ ;  /* 0x0000004008007824 */ /* 0x000fe200078e00ff */
[----:B------:R-:W-:Y:S01]  /*14b0*/  LOP3.LUT R3, R5, 0x1, RZ, 0xc0, !PT ;  /* 0x0000000105037812 */ /* 0x000fe200078ec0ff */
[C---:B------:R-:W-:Y:S01]  /*14c0*/  IMAD.SHL.U32 R5, R145.reuse, 0x8, RZ ;  /* 0x0000000891057824 */ /* 0x040fe200078e00ff */
[----:B------:R-:W-:Y:S01]  /*14d0*/  LEA.HI R2, R2, R2, RZ, 0x1d ;  /* 0x0000000202027211 */ /* 0x000fe200078fe8ff */
[----:B------:R-:W-:Y:S01]  /*14e0*/  IMAD R145, R145, 0x200, R7 ;  /* 0x0000020091917824 */ /* 0x000fe200078e0207 */
[----:B------:R-:W-:-:S02]  /*14f0*/  LOP3.LUT R0, R0, 0x1c0, RZ, 0xc0, !PT ;  /* 0x000001c000007812 */ /* 0x000fc400078ec0ff */
[----:B------:R-:W-:Y:S01]  /*1500*/  ISETP.NE.U32.AND P4, PT, R3, 0x1, PT ;  /* 0x000000010300780c */ /* 0x000fe20003f85070 */
[----:B------:R-:W-:Y:S01]  /*1510*/  IMAD.IADD R3, R6, 0x1, R2 ;  /* 0x0000000106037824 */ /* 0x000fe200078e0202 */
[----:B------:R-:W-:Y:S02]  /*1520*/  LOP3.LUT R2, R0, 0x8, R5, 0xf8, !PT ;  /* 0x0000000800027812 */ /* 0x000fe400078ef805 */
[----:B------:R-:W-:Y:S01]  /*1530*/  SHF.R.U32.HI R0, RZ, 0x3, R0 ;  /* 0x00000003ff007819 */ /* 0x000fe20000011600 */
[----:B------:R-:W-:Y:S01]  /*1540*/  IMAD.SHL.U32 R14, R3, 0x2, RZ ;  /* 0x00000002030e7824 */ /* 0x000fe200078e00ff */
[----:B------:R-:W-:Y:S02]  /*1550*/  SHF.R.S32.HI R232, RZ, 0x3, R232 ;  /* 0x00000003ffe87819 */ /* 0x000fe400000114e8 */
[----:B------:R-:W-:Y:S02]  /*1560*/  LOP3.LUT R0, R2, R0, RZ, 0x3c, !PT ;  /* 0x0000000002007212 */ /* 0x000fe400078e3cff */
[----:B------:R-:W-:Y:S01]  /*1570*/  IADD3 R2, R14, 0x80, RZ ;  /* 0x000000800e027810 */ /* 0x000fe20007ffe0ff */
[----:B------:R-:W-:Y:S01]  /*1580*/  STL [R1+0x84], R14 ;  /* 0x0000840e01007387 */ /* 0x000fe20000100800 */
[----:B------:R-:W-:Y:S01]  /*1590*/  LOP3.LUT R146, R0, 0xfffffe00, R146, 0xf8, !PT ;  /* 0xfffffe0000927812 */ /* 0x000fe200078ef892 */
[C---:B------:R-:W-:Y:S01]  /*15a0*/  IMAD.SHL.U32 R0, R232.reuse, 0x40, RZ ;  /* 0x00000040e8007824 */ /* 0x040fe200078e00ff */
[----:B------:R-:W-:-:S02]  /*15b0*/  IADD3 R3, R232, 0x20, RZ ;  /* 0x00000020e8037810 */ /* 0x000fc40007ffe0ff */
[----:B------:R-:W-:Y:S01]  /*15c0*/  IADD3 R13, R14, 0x70, RZ ;  /* 0x000000700e0d7810 */ /* 0x000fe20007ffe0ff */
[----:B------:R-:W-:Y:S01]  /*15d0*/  IMAD.IADD R198, R198, 0x1, R146 ;  /* 0x00000001c6c67824 */ /* 0x000fe200078e0292 */
[----:B------:R-:W-:Y:S02]  /*15e0*/  @P4 IADD3 R13, R2, 0x10, RZ ;  /* 0x00000010020d4810 */ /* 0x000fe40007ffe0ff */
[----:B------:R-:W-:Y:S02]  /*15f0*/  SHF.R.S32.HI R4, RZ, 0x2, R10 ;  /* 0x00000002ff047819 */ /* 0x000fe4000001140a */
[----:B------:R-:W-:Y:S01]  /*1600*/  LOP3.LUT R2, R0, 0x1c0, RZ, 0xc0, !PT ;  /* 0x000001c000027812 */ /* 0x000fe200078ec0ff */
[----:B------:R-:W-:Y:S01]  /*1610*/  IMAD.SHL.U32 R0, R3, 0x40, RZ ;  /* 0x0000004003007824 */ /* 0x000fe200078e00ff */
[----:B------:R-:W-:Y:S01]  /*1620*/  LEA.HI R6, R11, R18, RZ, 0x6 ;  /* 0x000000120b067211 */ /* 0x000fe200078f30ff */
[----:B------:R-:W-:Y:S01]  /*1630*/  IMAD R15, R9, 0x10, R4 ;  /* 0x00000010090f7824 */ /* 0x000fe200078e0204 */
[----:B------:R-:W-:Y:S01]  /*1640*/  SHF.R.S32.HI R11, RZ, 0x1f, R3 ;  /* 0x0000001fff0b7819 */ /* 0x000fe20000011403 */
[----:B------:R-:W-:Y:S01]  /*1650*/  STL [R1+0x88], R13 ;  /* 0x0000880d01007387 */ /* 0x000fe20000100800 */
[----:B------:R-:W-:Y:S01]  /*1660*/  IADD3 R235, R140, 0x80, RZ ;  /* 0x000000808ceb7810 */ /* 0x000fe20007ffe0ff */
[----:B------:R-:W-:Y:S01]  /*1670*/  IMAD.SHL.U32 R6, R6, 0x8, RZ ;  /* 0x0000000806067824 */ /* 0x000fe200078e00ff */
[----:B------:R-:W-:Y:S01]  /*1680*/  SHF.R.S32.HI R4, RZ, 0x1f, R232 ;  /* 0x0000001fff047819 */ /* 0x000fe200000114e8 */
[----:B------:R-:W-:Y:S01]  /*1690*/  STL [R1+0x1b0], R15 ;  /* 0x0001b00f01007387 */ /* 0x000fe20000100800 */
[----:B------:R-:W-:-:S02]  /*16a0*/  LEA.HI R11, R11, R3, RZ, 0x3 ;  /* 0x000000030b0b7211 */ /* 0x000fc400078f18ff */
[----:B------:R-:W-:Y:S02]  /*16b0*/  LOP3.LUT R252, R0, 0x1c0, RZ, 0xc0, !PT ;  /* 0x000001c000fc7812 */ /* 0x000fe400078ec0ff */
[----:B------:R-:W-:Y:S01]  /*16c0*/  LOP3.LUT R0, R2, 0x38, R140, 0xf8, !PT ;  /* 0x0000003802007812 */ /* 0x000fe200078ef88c */
[----:B------:R-:W-:Y:S01]  /*16d0*/  IMAD.SHL.U32 R11, R11, 0x40, RZ ;  /* 0x000000400b0b7824 */ /* 0x000fe200078e00ff */
[----:B------:R-:W-:Y:S02]  /*16e0*/  SHF.R.U32.HI R3, RZ, 0x3, R2 ;  /* 0x00000003ff037819 */ /* 0x000fe40000011602 */
[----:B------:R-:W-:Y:S02]  /*16f0*/  SHF.R.S32.HI R4, RZ, 0x1f, R235 ;  /* 0x0000001fff047819 */ /* 0x000fe400000114eb */
[----:B------:R-:W-:Y:S02]  /*1700*/  LOP3.LUT R2, R10, 0x7ffffffc, RZ, 0xc0, !PT ;  /* 0x7ffffffc0a027812 */ /* 0x000fe400078ec0ff */
[C---:B------:R-:W-:Y:S01]  /*1710*/  IADD3 R236, R140.reuse, 0xc0, RZ ;  /* 0x000000c08cec7810 */ /* 0x040fe20007ffe0ff */
[----:B------:R1:W-:Y:S01]  /*1720*/  STL [R1+0x80], R4 ;  /* 0x0000800401007387 */ /* 0x0003e20000100800 */
[----:B------:R-:W-:-:S02]  /*1730*/  IADD3 R144, R140, 0x40, RZ ;  /* 0x000000408c907810 */ /* 0x000fc40007ffe0ff */
[----:B------:R-:W-:Y:S02]  /*1740*/  LOP3.LUT R5, R0, R3, RZ, 0x3c, !PT ;  /* 0x0000000300057212 */ /* 0x000fe400078e3cff */
[----:B------:R-:W-:Y:S02]  /*1750*/  SHF.R.S32.HI R3, RZ, 0x1f, R236 ;  /* 0x0000001fff037819 */ /* 0x000fe400000114ec */
[----:B------:R-:W-:Y:S01]  /*1760*/  SHF.R.S32.HI R0, RZ, 0x1f, R144 ;  /* 0x0000001fff007819 */ /* 0x000fe20000011490 */
[----:B------:R2:W-:Y:S01]  /*1770*/  STL [R1+0x1ac], R5 ;  /* 0x0001ac0501007387 */ /* 0x0005e20000100800 */
[----:B------:R-:W-:Y:S02]  /*1780*/  LOP3.LUT R6, R6, 0xfffffe00, RZ, 0xc0, !PT ;  /* 0xfffffe0006067812 */ /* 0x000fe400078ec0ff */
[----:B------:R-:W-:Y:S01]  /*1790*/  R2P PR, R8, 0x6 ;  /* 0x0000000608007804 */ /* 0x000fe20000000000 */
[----:B------:R3:W-:Y:S01]  /*17a0*/  STL [R1+0x7c], R3 ;  /* 0x00007c0301007387 */ /* 0x0007e20000100800 */
[----:B------:R-:W-:-:S02]  /*17b0*/  LOP3.LUT R223, R5, R6, RZ, 0xfc, !PT ;  /* 0x0000000605df7212 */ /* 0x000fc400078efcff */
[----:B------:R-:W-:Y:S02]  /*17c0*/  LEA R146, R146, 0x4080, 0x1 ;  /* 0x0000408092927811 */ /* 0x000fe400078e08ff */
[----:B------:R-:W-:Y:S01]  /*17d0*/  LEA R198, R198, 0x10080, 0x1 ;  /* 0x00010080c6c67811 */ /* 0x000fe200078e08ff */
[----:B------:R-:W-:Y:S01]  /*17e0*/  IMAD.SHL.U32 R223, R223, 0x2, RZ ;  /* 0x00000002dfdf7824 */ /* 0x000fe200078e00ff */
[----:B------:R-:W-:Y:S02]  /*17f0*/  SHF.R.S32.HI R141, RZ, 0x1f, R140 ;  /* 0x0000001fff8d7819 */ /* 0x000fe4000001148c */
[----:B------:R-:W-:Y:S02]  /*1800*/  LOP3.LUT R11, R11, 0xfffffe00, RZ, 0xc0, !PT ;  /* 0xfffffe000b0b7812 */ /* 0x000fe400078ec0ff */
[----:B------:R-:W-:Y:S01]  /*1810*/  LEA R145, R145, 0xa080, 0x1 ;  /* 0x0000a08091917811 */ /* 0x000fe200078e08ff */
[----:B-1----:R-:W-:Y:S01]  /*1820*/  IMAD.IADD R4, R16, 0x1, -R2 ;  /* 0x0000000110047824 */ /* 0x002fe200078e0a02 */
[----:B------:R-:W-:-:S02]  /*1830*/  SEL R2, R199, 0xffffffe0, !P3 ;  /* 0xffffffe0c7027807 */ /* 0x000fc40005800000 */
[----:B------:R-:W-:Y:S01]  /*1840*/  SEL R199, R199, 0xffffffe0, !P1 ;  /* 0xffffffe0c7c77807 */ /* 0x000fe20004800000 */
[----:B------:R-:W-:Y:S02]  /*1850*/  IMAD.SHL.U32 R4, R4, 0x2, RZ ;  /* 0x0000000204047824 */ /* 0x000fe400078e00ff */
[----:B--2---:R-:W-:-:S03]  /*1860*/  IMAD R5, R12, 0x8, R15 ;  /* 0x000000080c057824 */ /* 0x004fc600078e020f */
[C---:B------:R-:W-:Y:S01]  /*1870*/  IADD3 R37, R4.reuse, 0x8, RZ ;  /* 0x0000000804257810 */ /* 0x040fe20007ffe0ff */
[----:B------:R-:W-:Y:S01]  /*1880*/  STL [R1+0x12c], R4 ;  /* 0x00012c0401007387 */ /* 0x000fe20000100800 */
[C---:B------:R-:W-:Y:S01]  /*1890*/  IADD3 R36, R4.reuse, 0x10, RZ ;  /* 0x0000001004247810 */ /* 0x040fe20007ffe0ff */
[----:B------:R-:W-:Y:S01]  /*18a0*/  IMAD.IADD R147, R199, 0x1, R146 ;  /* 0x00000001c7937824 */ /* 0x000fe200078e0292 */
[C---:B------:R-:W-:Y:S01]  /*18b0*/  IADD3 R35, R4.reuse, 0x18, RZ ;  /* 0x0000001804237810 */ /* 0x040fe20007ffe0ff */
[----:B------:R1:W-:Y:S01]  /*18c0*/  STL [R1+0x128], R37 ;  /* 0x0001282501007387 */ /* 0x0003e20000100800 */
[----:B------:R-:W-:Y:S01]  /*18d0*/  IADD3 R34, R4, 0x20, RZ ;  /* 0x0000002004227810 */ /* 0x000fe20007ffe0ff */
[----:B------:R-:W-:Y:S01]  /*18e0*/  IMAD.IADD R199, R198, 0x1, R199 ;  /* 0x00000001c6c77824 */ /* 0x000fe200078e02c7 */
[C---:B------:R-:W-:Y:S01]  /*18f0*/  IADD3 R33, R4.reuse, 0x28, RZ ;  /* 0x0000002804217810 */ /* 0x040fe20007ffe0ff */
[----:B------:R2:W-:Y:S01]  /*1900*/  STL [R1+0x124], R36 ;  /* 0x0001242401007387 */ /* 0x0005e20000100800 */
[----:B------:R-:W-:-:S02]  /*1910*/  IADD3 R32, R4, 0x30, RZ ;  /* 0x0000003004207810 */ /* 0x000fc40007ffe0ff */
[----:B------:R-:W-:Y:S01]  /*1920*/  SHF.R.S32.HI R38, RZ, 0x1f, R37 ;  /* 0x0000001fff267819 */ /* 0x000fe20000011425 */
[----:B------:R4:W-:Y:S01]  /*1930*/  STL [R1+0x120], R35 ;  /* 0x0001202301007387 */ /* 0x0009e20000100800 */
[C---:B------:R-:W-:Y:S02]  /*1940*/  IADD3 R31, R4.reuse, 0x38, RZ ;  /* 0x00000038041f7810 */ /* 0x040fe40007ffe0ff */
[C---:B------:R-:W-:Y:S01]  /*1950*/  IADD3 R30, R4.reuse, 0x40, RZ ;  /* 0x00000040041e7810 */ /* 0x040fe20007ffe0ff */
[----:B------:R5:W-:Y:S01]  /*1960*/  STL [R1+0xb8], R34 ;  /* 0x0000b82201007387 */ /* 0x000be20000100800 */
[C---:B------:R-:W-:Y:S02]  /*1970*/  IADD3 R29, R4.reuse, 0x48, RZ ;  /* 0x00000048041d7810 */ /* 0x040fe40007ffe0ff */
[C---:B------:R-:W-:Y:S01]  /*1980*/  IADD3 R28, R4.reuse, 0x50, RZ ;  /* 0x00000050041c7810 */ /* 0x040fe20007ffe0ff */
[----:B------:R5:W-:Y:S01]  /*1990*/  STL [R1+0xb4], R33 ;  /* 0x0000b42101007387 */ /* 0x000be20000100800 */
[----:B------:R-:W-:-:S02]  /*19a0*/  IADD3 R27, R4, 0x58, RZ ;  /* 0x00000058041b7810 */ /* 0x000fc40007ffe0ff */
[----:B------:R-:W-:Y:S01]  /*19b0*/  IADD3 R26, R4, 0x60, RZ ;  /* 0x00000060041a7810 */ /* 0x000fe20007ffe0ff */
[----:B------:R5:W-:Y:S01]  /*19c0*/  STL [R1+0x11c], R32 ;  /* 0x00011c2001007387 */ /* 0x000be20000100800 */
[----:B---3--:R-:W-:Y:S02]  /*19d0*/  LEA.HI R3, R0, R144, RZ, 0x3 ;  /* 0x0000009000037211 */ /* 0x008fe400078f18ff */
[C---:B------:R-:W-:Y:S01]  /*19e0*/  IADD3 R25, R4.reuse, 0x68, RZ ;  /* 0x0000006804197810 */ /* 0x040fe20007ffe0ff */
[----:B------:R3:W-:Y:S01]  /*19f0*/  STL [R1+0x118], R31 ;  /* 0x0001181f01007387 */ /* 0x0007e20000100800 */
[----:B-1----:R-:W-:Y:S02]  /*1a00*/  SHF.R.S32.HI R37, RZ, 0x1f, R36 ;  /* 0x0000001fff257819 */ /* 0x002fe40000011424 */
[----:B------:R-:W-:Y:S01]  /*1a10*/  IADD3 R24, R4, 0x70, RZ ;  /* 0x0000007004187810 */ /* 0x000fe20007ffe0ff */
[----:B------:R1:W-:Y:S01]  /*1a20*/  STL [R1+0x114], R30 ;  /* 0x0001141e01007387 */ /* 0x0003e20000100800 */
[----:B--2---:R-:W-:-:S02]  /*1a30*/  SHF.R.S32.HI R36, RZ, 0x1f, R35 ;  /* 0x0000001fff247819 */ /* 0x004fc40000011423 */
[C---:B------:R-:W-:Y:S01]  /*1a40*/  IADD3 R23, R4.reuse, 0x78, RZ ;  /* 0x0000007804177810 */ /* 0x040fe20007ffe0ff */
[----:B------:R2:W-:Y:S01]  /*1a50*/  STL [R1+0x110], R29 ;  /* 0x0001101d01007387 */ /* 0x0005e20000100800 */
[----:B----4-:R-:W-:Y:S02]  /*1a60*/  SHF.R.S32.HI R35, RZ, 0x1f, R34 ;  /* 0x0000001fff237819 */ /* 0x010fe40000011422 */
[----:B------:R-:W-:Y:S01]  /*1a70*/  IADD3 R22, R4, 0x80, RZ ;  /* 0x0000008004167810 */ /* 0x000fe20007ffe0ff */
[----:B------:R4:W-:Y:S01]  /*1a80*/  STL [R1+0x10c], R28 ;  /* 0x00010c1c01007387 */ /* 0x0009e20000100800 */
[----:B-----5:R-:W-:Y:S02]  /*1a90*/  SHF.R.S32.HI R34, RZ, 0x1f, R33 ;  /* 0x0000001fff227819 */ /* 0x020fe40000011421 */
[----:B------:R-:W-:Y:S01]  /*1aa0*/  LOP3.LUT R3, R3, 0xfffffff8, RZ, 0xc0, !PT ;  /* 0xfffffff803037812 */ /* 0x000fe200078ec0ff */
[----:B------:R5:W-:Y:S01]  /*1ab0*/  STL [R1+0xb0], R27 ;  /* 0x0000b01b01007387 */ /* 0x000be20000100800 */
[----:B------:R-:W-:-:S02]  /*1ac0*/  SHF.R.S32.HI R33, RZ, 0x1f, R32 ;  /* 0x0000001fff217819 */ /* 0x000fc40000011420 */
[C---:B------:R-:W-:Y:S01]  /*1ad0*/  IADD3 R21, R4.reuse, 0x88, RZ ;  /* 0x0000008804157810 */ /* 0x040fe20007ffe0ff */
[----:B------:R5:W-:Y:S01]  /*1ae0*/  STL [R1+0x108], R26 ;  /* 0x0001081a01007387 */ /* 0x000be20000100800 */
[----:B------:R-:W-:Y:S02]  /*1af0*/  SHF.R.S32.HI R32, RZ, 0x1f, R31 ;  /* 0x0000001fff207819 */ /* 0x000fe4000001141f */
[C---:B------:R-:W-:Y:S01]  /*1b00*/  IADD3 R20, R4.reuse, 0x90, RZ ;  /* 0x0000009004147810 */ /* 0x040fe20007ffe0ff */
[----:B------:R5:W-:Y:S01]  /*1b10*/  STL [R1+0x104], R25 ;  /* 0x0001041901007387 */ /* 0x000be20000100800 */
[----:B---3--:R-:W-:Y:S02]  /*1b20*/  SHF.R.S32.HI R31, RZ, 0x1f, R30 ;  /* 0x0000001fff1f7819 */ /* 0x008fe4000001141e */
[----:B------:R-:W-:Y:S01]  /*1b30*/  IADD3 R19, R4, 0x98, RZ ;  /* 0x0000009804137810 */ /* 0x000fe20007ffe0ff */
[----:B------:R3:W-:Y:S01]  /*1b40*/  STL [R1+0x100], R24 ;  /* 0x0001001801007387 */ /* 0x0007e20000100800 */
[----:B-1----:R-:W-:-:S02]  /*1b50*/  SHF.R.S32.HI R30, RZ, 0x1f, R29 ;  /* 0x0000001fff1e7819 */ /* 0x002fc4000001141d */
[C---:B------:R-:W-:Y:S01]  /*1b60*/  IADD3 R18, R4.reuse, 0xa0, RZ ;  /* 0x000000a004127810 */ /* 0x040fe20007ffe0ff */
[----:B------:R1:W-:Y:S01]  /*1b70*/  STL [R1+0xfc], R23 ;  /* 0x0000fc1701007387 */ /* 0x0003e20000100800 */
[----:B--2---:R-:W-:Y:S02]  /*1b80*/  SHF.R.S32.HI R29, RZ, 0x1f, R28 ;  /* 0x0000001fff1d7819 */ /* 0x004fe4000001141c */
[C---:B------:R-:W-:Y:S01]  /*1b90*/  IADD3 R17, R4.reuse, 0xa8, RZ ;  /* 0x000000a804117810 */ /* 0x040fe20007ffe0ff */
[----:B------:R2:W-:Y:S01]  /*1ba0*/  STL [R1+0xf8], R22 ;  /* 0x0000f81601007387 */ /* 0x0005e20000100800 */
[----:B----4-:R-:W-:Y:S02]  /*1bb0*/  SHF.R.S32.HI R28, RZ, 0x1f, R27 ;  /* 0x0000001fff1c7819 */ /* 0x010fe4000001141b */
[----:B------:R-:W-:Y:S01]  /*1bc0*/  IADD3 R16, R4, 0xb0, RZ ;  /* 0x000000b004107810 */ /* 0x000fe20007ffe0ff */
[----:B------:R4:W-:Y:S01]  /*1bd0*/  STL [R1+0x70], R3 ;  /* 0x0000700301007387 */ /* 0x0009e20000100800 */
[----:B-----5:R-:W-:-:S02]  /*1be0*/  SHF.R.S32.HI R27, RZ, 0x1f, R26 ;  /* 0x0000001fff1b7819 */ /* 0x020fc4000001141a */
[C---:B------:R-:W-:Y:S01]  /*1bf0*/  IADD3 R15, R4.reuse, 0xb8, RZ ;  /* 0x000000b8040f7810 */ /* 0x040fe20007ffe0ff */
[----:B------:R5:W-:Y:S01]  /*1c00*/  STL [R1+0xf4], R21 ;  /* 0x0000f41501007387 */ /* 0x000be20000100800 */
[----:B------:R-:W-:Y:S02]  /*1c10*/  SHF.R.S32.HI R26, RZ, 0x1f, R25 ;  /* 0x0000001fff1a7819 */ /* 0x000fe40000011419 */
[C---:B------:R-:W-:Y:S01]  /*1c20*/  IADD3 R12, R4.reuse, 0xc0, RZ ;  /* 0x000000c0040c7810 */ /* 0x040fe20007ffe0ff */
[----:B------:R5:W-:Y:S01]  /*1c30*/  STL [R1+0xf0], R20 ;  /* 0x0000f01401007387 */ /* 0x000be20000100800 */
[----:B------:R-:W-:Y:S02]  /*1c40*/  SHF.R.S32.HI R25, RZ, 0x1f, R24 ;  /* 0x0000001fff197819 */ /* 0x000fe40000011418 */
[----:B------:R-:W-:Y:S01]  /*1c50*/  IADD3 R10, R4, 0xc8, RZ ;  /* 0x000000c8040a7810 */ /* 0x000fe20007ffe0ff */
[----:B------:R5:W-:Y:S01]  /*1c60*/  STL [R1+0xec], R19 ;  /* 0x0000ec1301007387 */ /* 0x000be20000100800 */
[----:B---3--:R-:W-:-:S02]  /*1c70*/  SHF.R.S32.HI R24, RZ, 0x1f, R23 ;  /* 0x0000001fff187819 */ /* 0x008fc40000011417 */
[C---:B------:R-:W-:Y:S01]  /*1c80*/  IADD3 R9, R4.reuse, 0xd0, RZ ;  /* 0x000000d004097810 */ /* 0x040fe20007ffe0ff */
[----:B------:R3:W-:Y:S01]  /*1c90*/  STL [R1+0xac], R18 ;  /* 0x0000ac1201007387 */ /* 0x0007e20000100800 */
[----:B-1----:R-:W-:Y:S02]  /*1ca0*/  SHF.R.S32.HI R23, RZ, 0x1f, R22 ;  /* 0x0000001fff177819 */ /* 0x002fe40000011416 */
[C---:B------:R-:W-:Y:S01]  /*1cb0*/  IADD3 R8, R4.reuse, 0xd8, RZ ;  /* 0x000000d804087810 */ /* 0x040fe20007ffe0ff */
[----:B------:R1:W-:Y:S01]  /*1cc0*/  STL [R1+0xe8], R17 ;  /* 0x0000e81101007387 */ /* 0x0003e20000100800 */
[----:B--2---:R-:W-:Y:S02]  /*1cd0*/  SHF.R.S32.HI R22, RZ, 0x1f, R21 ;  /* 0x0000001fff167819 */ /* 0x004fe40000011415 */
[----:B------:R-:W-:Y:S01]  /*1ce0*/  IADD3 R7, R4, 0xe0, RZ ;  /* 0x000000e004077810 */ /* 0x000fe20007ffe0ff */
[----:B------:R2:W-:Y:S01]  /*1cf0*/  STL [R1+0xe4], R16 ;  /* 0x0000e41001007387 */ /* 0x0005e20000100800 */
[----:B----4-:R-:W-:-:S02]  /*1d00*/  SHF.R.S32.HI R3, RZ, 0x1f, R3 ;  /* 0x0000001fff037819 */ /* 0x010fc40000011403 */
[C---:B------:R-:W-:Y:S01]  /*1d10*/  SEL R0, R200.reuse, 0xffffffc0, !P0 ;  /* 0xffffffc0c8007807 */ /* 0x040fe20004000000 */
[----:B------:R4:W-:Y:S01]  /*1d20*/  STL [R1+0xe0], R15 ;  /* 0x0000e00f01007387 */ /* 0x0009e20000100800 */
[----:B-----5:R-:W-:Y:S02]  /*1d30*/  SHF.R.S32.HI R21, RZ, 0x1f, R20 ;  /* 0x0000001fff157819 */ /* 0x020fe40000011414 */
[----:B------:R-:W-:Y:S01]  /*1d40*/  SEL R200, R200, 0xffffffc0, !P2 ;  /* 0xffffffc0c8c87807 */ /* 0x000fe20005000000 */
[----:B------:R5:W-:Y:S01]  /*1d50*/  STL [R1+0x78], R3 ;  /* 0x0000780301007387 */ /* 0x000be20000100800 */
[----:B------:R-:W-:-:S03]  /*1d60*/  SHF.R.S32.HI R20, RZ, 0x1f, R19 ;  /* 0x0000001fff147819 */ /* 0x000fc60000011413 */
[----:B------:R5:W-:Y:S01]  /*1d70*/  STL [R1+0xdc], R12 ;  /* 0x0000dc0c01007387 */ /* 0x000be20000100800 */
[----:B------:R-:W-:Y:S01]  /*1d80*/  SHF.R.S32.HI R19, RZ, 0x1f, R18 ;  /* 0x0000001fff137819 */ /* 0x000fe20000011412 */
[----:B------:R-:W-:Y:S02]  /*1d90*/  IMAD.IADD R197, R200, 0x1, R146 ;  /* 0x00000001c8c57824 */ /* 0x000fe400078e0292 */
[----:B------:R5:W-:Y:S01]  /*1da0*/  STL [R1+0xd8], R10 ;  /* 0x0000d80a01007387 */ /* 0x000be20000100800 */
[----:B---3--:R-:W-:Y:S01]  /*1db0*/  SHF.R.S32.HI R18, RZ, 0x1f, R17 ;  /* 0x0000001fff127819 */ /* 0x008fe20000011411 */
[----:B------:R-:W-:Y:S02]  /*1dc0*/  IMAD.IADD R201, R198, 0x1, R200 ;  /* 0x00000001c6c97824 */ /* 0x000fe400078e02c8 */
[----:B------:R3:W-:Y:S01]  /*1dd0*/  STL [R1+0xd4], R9 ;  /* 0x0000d40901007387 */ /* 0x0007e20000100800 */
[----:B-1----:R-:W-:Y:S01]  /*1de0*/  SHF.R.S32.HI R17, RZ, 0x1f, R16 ;  /* 0x0000001fff117819 */ /* 0x002fe20000011410 */
[----:B------:R-:W-:-:S02]  /*1df0*/  IMAD.IADD R196, R200, 0x1, R147 ;  /* 0x00000001c8c47824 */ /* 0x000fc400078e0293 */
[----:B------:R1:W-:Y:S01]  /*1e00*/  STL [R1+0xd0], R8 ;  /* 0x0000d00801007387 */ /* 0x0003e20000100800 */
[----:B--2---:R-:W-:Y:S01]  /*1e10*/  SHF.R.S32.HI R16, RZ, 0x1f, R15 ;  /* 0x0000001fff107819 */ /* 0x004fe2000001140f */
[----:B------:R-:W-:Y:S02]  /*1e20*/  IMAD.IADD R200, R199, 0x1, R200 ;  /* 0x00000001c7c87824 */ /* 0x000fe400078e02c8 */
[----:B------:R2:W-:Y:S01]  /*1e30*/  STL [R1+0x1b4], R5 ;  /* 0x0001b40501007387 */ /* 0x0005e20000100800 */
[----:B----4-:R-:W-:-:S03]  /*1e40*/  SHF.R.S32.HI R15, RZ, 0x1f, R12 ;  /* 0x0000001fff0f7819 */ /* 0x010fc6000001140c */
[----:B------:R4:W-:Y:S01]  /*1e50*/  STL [R1+0xcc], R7 ;  /* 0x0000cc0701007387 */ /* 0x0009e20000100800 */
[----:B-----5:R-:W-:-:S03]  /*1e60*/  IADD3 R3, R4, 0xf0, RZ ;  /* 0x000000f004037810 */ /* 0x020fc60007ffe0ff */
[----:B------:R-:W-:Y:S01]  /*1e70*/  STL [R1+0x1a8], R38 ;  /* 0x0001a82601007387 */ /* 0x000fe20000100800 */
[----:B------:R-:W-:-:S03]  /*1e80*/  SHF.R.S32.HI R12, RZ, 0x1f, R10 ;  /* 0x0000001fff0c7819 */ /* 0x000fc6000001140a */
[----:B------:R5:W-:Y:S01]  /*1e90*/  STL [R1+0xc4], R3 ;  /* 0x0000c40301007387 */ /* 0x000be20000100800 */
[----:B------:R-:W-:-:S03]  /*1ea0*/  SHF.R.S32.HI R10, RZ, 0x1f, R9 ;  /* 0x0000001fff0a7819 */ /* 0x000fc60000011409 */
[----:B------:R-:W-:Y:S01]  /*1eb0*/  STL [R1+0x1a4], R37 ;  /* 0x0001a42501007387 */ /* 0x000fe20000100800 */
[----:B---3--:R-:W-:-:S03]  /*1ec0*/  SHF.R.S32.HI R9, RZ, 0x1f, R8 ;  /* 0x0000001fff097819 */ /* 0x008fc60000011408 */
[----:B------:R-:W-:Y:S01]  /*1ed0*/  STL [R1+0x1a0], R36 ;  /* 0x0001a02401007387 */ /* 0x000fe20000100800 */
[----:B-1----:R-:W-:-:S03]  /*1ee0*/  SHF.R.S32.HI R8, RZ, 0x1f, R7 ;  /* 0x0000001fff087819 */ /* 0x002fc60000011407 */
[----:B------:R-:W-:Y:S01]  /*1ef0*/  STL [R1+0x19c], R35 ;  /* 0x00019c2301007387 */ /* 0x000fe20000100800 */
[C---:B--2---:R-:W-:Y:S02]  /*1f00*/  IADD3 R5, R4.reuse, 0xe8, RZ ;  /* 0x000000e804057810 */ /* 0x044fe40007ffe0ff */
[----:B------:R-:W-:Y:S01]  /*1f10*/  IADD3 R4, R4, 0xf8, RZ ;  /* 0x000000f804047810 */ /* 0x000fe20007ffe0ff */
[----:B------:R-:W-:Y:S01]  /*1f20*/  STL [R1+0x198], R34 ;  /* 0x0001982201007387 */ /* 0x000fe20000100800 */
[----:B----4-:R-:W-:-:S03]  /*1f30*/  SHF.R.S32.HI R7, RZ, 0x1f, R3 ;  /* 0x0000001fff077819 */ /* 0x010fc60000011403 */
[----:B------:R1:W-:Y:S04]  /*1f40*/  STL [R1+0xc8], R5 ;  /* 0x0000c80501007387 */ /* 0x0003e80000100800 */
[----:B------:R-:W-:Y:S01]  /*1f50*/  STL [R1+0xc0], R4 ;  /* 0x0000c00401007387 */ /* 0x000fe20000100800 */
[----:B-----5:R-:W-:Y:S02]  /*1f60*/  IMAD.IADD R3, R14, 0x1, R2 ;  /* 0x000000010e037824 */ /* 0x020fe400078e0202 */
[----:B------:R-:W-:Y:S01]  /*1f70*/  IMAD.IADD R2, R2, 0x1, R13 ;  /* 0x0000000102027824 */ /* 0x000fe200078e020d */
[----:B------:R-:W-:Y:S04]  /*1f80*/  STL [R1+0x194], R33 ;  /* 0x0001942101007387 */ /* 0x000fe80000100800 */
[----:B------:R2:W-:Y:S04]  /*1f90*/  STL [R1+0x90], R3 ;  /* 0x0000900301007387 */ /* 0x0005e80000100800 */
[----:B------:R-:W-:Y:S04]  /*1fa0*/  STL [R1+0x190], R32 ;  /* 0x0001902001007387 */ /* 0x000fe80000100800 */
[----:B------:R-:W-:Y:S04]  /*1fb0*/  STL [R1+0x18c], R31 ;  /* 0x00018c1f01007387 */ /* 0x000fe80000100800 */
[----:B------:R-:W-:Y:S01]  /*1fc0*/  STL [R1+0x188], R30 ;  /* 0x0001881e01007387 */ /* 0x000fe20000100800 */
[----:B-1----:R-:W-:-:S03]  /*1fd0*/  SHF.R.S32.HI R5, RZ, 0x1f, R5 ;  /* 0x0000001fff057819 */ /* 0x002fc60000011405 */
[----:B------:R-:W-:Y:S04]  /*1fe0*/  STL [R1+0x184], R29 ;  /* 0x0001841d01007387 */ /* 0x000fe80000100800 */
[----:B------:R1:W-:Y:S04]  /*1ff0*/  STL [R1+0x138], R5 ;  /* 0x0001380501007387 */ /* 0x0003e80000100800 */
[----:B------:R-:W-:Y:S01]  /*2000*/  STL [R1+0x180], R28 ;  /* 0x0001801c01007387 */ /* 0x000fe20000100800 */
[----:B--2---:R-:W-:-:S03]  /*2010*/  IMAD.IADD R3, R0, 0x1, R3 ;  /* 0x0000000100037824 */ /* 0x004fc600078e0203 */
[----:B------:R-:W-:Y:S04]  /*2020*/  STL [R1+0x17c], R27 ;  /* 0x00017c1b01007387 */ /* 0x000fe80000100800 */
[----:B------:R2:W-:Y:S04]  /*2030*/  STL [R1+0x9c], R3 ;  /* 0x00009c0301007387 */ /* 0x0005e80000100800 */
[----:B------:R3:W-:Y:S04]  /*2040*/  STL [R1+0x178], R26 ;  /* 0x0001781a01007387 */ /* 0x0007e80000100800 */
[----:B------:R3:W-:Y:S04]  /*2050*/  STL [R1+0x174], R25 ;  /* 0x0001741901007387 */ /* 0x0007e80000100800 */
[----:B------:R3:W-:Y:S01]  /*2060*/  STL [R1+0x170], R24 ;  /* 0x0001701801007387 */ /* 0x0007e20000100800 */
[----:B-1----:R-:W-:Y:S01]  /*2070*/  SHF.R.S32.HI R5, RZ, 0x1f, R4 ;  /* 0x0000001fff057819 */ /* 0x002fe20000011404 */
[----:B------:R-:W-:-:S02]  /*2080*/  IMAD.IADD R4, R14, 0x1, R0 ;  /* 0x000000010e047824 */ /* 0x000fc400078e0200 */
[----:B------:R3:W-:Y:S04]  /*2090*/  STL [R1+0x16c], R23 ;  /* 0x00016c1701007387 */ /* 0x0007e80000100800 */
[----:B------:R3:W-:Y:S04]  /*20a0*/  STL [R1+0x168], R22 ;  /* 0x0001681601007387 */ /* 0x0007e80000100800 */
[----:B------:R3:W-:Y:S01]  /*20b0*/  STL [R1+0x164], R21 ;  /* 0x0001641501007387 */ /* 0x0007e20000100800 */
[----:B--2---:R-:W-:Y:S02]  /*20c0*/  IMAD.IADD R3, R0, 0x1, R13 ;  /* 0x0000000100037824 */ /* 0x004fe400078e020d */
[----:B------:R-:W-:Y:S01]  /*20d0*/  IMAD.IADD R0, R2, 0x1, R0 ;  /* 0x0000000102007824 */ /* 0x000fe200078e0200 */
[----:B------:R3:W-:Y:S04]  /*20e0*/  STL [R1+0x160], R20 ;  /* 0x0001601401007387 */ /* 0x0007e80000100800 */
        /* <DEDUP_REMOVED lines=14> */
[----:B------:R3:W-:Y:S02]  /*21d0*/  STL [R1+0x94], R0 ;  /* 0x0000940001007387 */ /* 0x0007e40000100800 */
.L_x_2019:
[----:B------:R-:W-:Y:S01]  /*21e0*/  ISETP.NE.U32.AND P0, PT, RZ, c[0x0][0x370], PT ;  /* 0x0000dc00ff007a0c */ /* 0x000fe20003f05070 */
[----:B---3--:R-:W-:Y:S01]  /*21f0*/  IMAD.MOV.U32 R22, RZ, RZ, 0x4 ;  /* 0x00000004ff167424 */ /* 0x008fe200078e00ff */
[----:B------:R-:W-:Y:S01]  /*2200*/  ISETP.NE.U32.AND P1, PT, RZ, c[0x0][0x350], PT ;  /* 0x0000d400ff007a0c */ /* 0x000fe20003f25070 */
[----:B------:R-:W-:Y:S01]  /*2210*/  IMAD.MOV.U32 R0, RZ, RZ, RZ ;  /* 0x000000ffff007224 */ /* 0x000fe200078e00ff */
[----:B------:R-:W-:Y:S01]  /*2220*/  ISETP.NE.AND.EX P0, PT, RZ, c[0x0][0x374], PT, P0 ;  /* 0x0000dd00ff007a0c */ /* 0x000fe20003f05300 */
[----:B------:R-:W-:Y:S01]  /*2230*/  IMAD.MOV.U32 R20, RZ, RZ, RZ ;  /* 0x000000ffff147224 */ /* 0x000fe200078e00ff */
[----:B------:R-:W-:Y:S01]  /*2240*/  ISETP.NE.AND.EX P5, PT, RZ, c[0x0][0x354], PT, P1 ;  /* 0x0000d500ff007a0c */ /* 0x000fe20003fa5310 */
[----:B------:R-:W-:Y:S01]  /*2250*/  IMAD.WIDE R8, R243, R22, c[0x0][0x350] ;  /* 0x0000d400f3087625 */ /* 0x000fe200078e0216 */
[----:B------:R-:W-:-:S02]  /*2260*/  ISETP.NE.U32.AND P4, PT, RZ, c[0x0][0x358], PT ;  /* 0x0000d600ff007a0c */ /* 0x000fc40003f85070 */
[----:B------:R-:W-:Y:S02]  /*2270*/  ISETP.NE.U32.AND P2, PT, RZ, c[0x0][0x348], PT ;  /* 0x0000d200ff007a0c */ /* 0x000fe40003f45070 */
[----:B------:R-:W-:Y:S01]  /*2280*/  ISETP.NE.AND.EX P4, PT, RZ, c[0x0][0x35c], PT, P4 ;  /* 0x0000d700ff007a0c */ /* 0x000fe20003f85340 */
[----:B------:R-:W-:Y:S01]  /*2290*/  IMAD.MOV.U32 R19, RZ, RZ, RZ ;  /* 0x000000ffff137224 */ /* 0x000fe200078e00ff */
[----:B------:R-:W-:-:S03]  /*22a0*/  ISETP.NE.AND.EX P2, PT, RZ, c[0x0][0x34c], PT, P2 ;  /* 0x0000d300ff007a0c */ /* 0x000fc60003f45320 */
[CC--:B------:R-:W-:Y:S02]  /*22b0*/  @P0 IMAD.WIDE R2, R243.reuse, R22.reuse, c[0x0][0x370] ;  /* 0x0000dc00f3020625 */ /* 0x0c0fe400078e0216 */
[----:B------:R-:W2:Y:S04]  /*22c0*/  @P5 LDG.E R20, [R8.64] ;  /* 0x0000000c08145981 */ /* 0x000ea8000c1e1900 */
[----:B------:R1:W2:Y:S01]  /*22d0*/  @P0 LDG.E R0, [R2.64] ;  /* 0x0000000c02000981 */ /* 0x0002a2000c1e1900 */
[----:B------:R-:W-:Y:S01]  /*22e0*/  ISETP.NE.U32.AND P1, PT, RZ, c[0x0][0x360], PT ;  /* 0x0000d800ff007a0c */ /* 0x000fe20003f25070 */
[----:B------:R-:W-:Y:S01]  /*22f0*/  IMAD.WIDE R12, R243, R22, c[0x0][0x348] ;  /* 0x0000d200f30c7625 */ /* 0x000fe200078e0216 */
[----:B------:R-:W-:Y:S02]  /*2300*/  MOV R4, RZ ;  /* 0x000000ff00047202 */ /* 0x000fe40000000f00 */
[----:B------:R-:W-:-:S04]  /*2310*/  ISETP.NE.AND.EX P1, PT, RZ, c[0x0][0x364], PT, P1 ;  /* 0x0000d900ff007a0c */ /* 0x000fc80003f25310 */
[----:B------:R-:W3:Y:S01]  /*2320*/  @P2 LDG.E R4, [R12.64] ;  /* 0x0000000c0c042981 */ /* 0x000ee2000c1e1900 */
[----:B-1----:R-:W-:-:S05]  /*2330*/  IMAD.WIDE R2, R243, R22, c[0x0][0x358] ;  /* 0x0000d600f3027625 */ /* 0x002fca00078e0216 */
[----:B------:R-:W4:Y:S01]  /*2340*/  @P4 LDG.E R19, [R2.64] ;  /* 0x0000000c02134981 */ /* 0x000f22000c1e1900 */
[----:B------:R-:W-:Y:S02]  /*2350*/  IMAD.MOV.U32 R21, RZ, RZ, c[0x0][0x168] ;  /* 0x00005a00ff157624 */ /* 0x000fe400078e00ff */
[----:B------:R-:W-:-:S05]  /*2360*/  @P1 IMAD.WIDE R14, R243, R22, c[0x0][0x360] ;  /* 0x0000d800f30e1625 */ /* 0x000fca00078e0216 */
[----:B------:R1:W5:Y:S01]  /*2370*/  @P1 LDG.E R21, [R14.64] ;  /* 0x0000000c0e151981 */ /* 0x000362000c1e1900 */
[----:B------:R-:W-:Y:S01]  /*2380*/  YIELD ;  /* 0x0000000000007946 */ /* 0x000fe20003800000 */
[----:B------:R-:W-:Y:S01]  /*2390*/  LOP3.LUT R241, R242, 0xffff, RZ, 0xc0, !PT ;  /* 0x0000fffff2f17812 */ /* 0x000fe200078ec0ff */
[----:B------:R-:W-:Y:S01]  /*23a0*/  IMAD.MOV.U32 R17, RZ, RZ, c[0x0][0x1d0] ;  /* 0x00007400ff117624 */ /* 0x000fe200078e00ff */
[----:B--2---:R-:W-:Y:S01]  /*23b0*/  IADD3 R5, R20, R0, RZ ;  /* 0x0000000014057210 */ /* 0x004fe20007ffe0ff */
[----:B------:R-:W-:Y:S04]  /*23c0*/  STL [R1+0x48], R0 ;  /* 0x0000480001007387 */ /* 0x000fe80000100800 */
[----:B------:R-:W-:Y:S04]  /*23d0*/  STL [R1+0x50], R5 ;  /* 0x0000500501007387 */ /* 0x000fe80000100800 */
[----:B---3--:R2:W-:Y:S04]  /*23e0*/  STL [R1+0x4c], R4 ;  /* 0x00004c0401007387 */ /* 0x0085e80000100800 */
[----:B----4-:R1:W-:Y:S01]  /*23f0*/  STL [R1+0x54], R19 ;  /* 0x0000541301007387 */ /* 0x0103e20000100800 */
[----:B--2---:R-:W-:-:S05]  /*2400*/  IMAD.U32 R4, RZ, RZ, UR9 ;  /* 0x00000009ff047e24 */ /* 0x004fca000f8e00ff */
[----:B------:R-:W-:Y:S02]  /*2410*/  IADD3 R174, P0, R4, 0x48, RZ ;  /* 0x0000004804ae7810 */ /* 0x000fe40007f1e0ff */
[----:B------:R-:W-:-:S03]  /*2420*/  MOV R4, c[0x0][0x228] ;  /* 0x00008a0000047a02 */ /* 0x000fc60000000f00 */
[----:B------:R-:W-:Y:S01]  /*2430*/  IMAD.X R175, RZ, RZ, UR8, P0 ;  /* 0x00000008ffaf7e24 */ /* 0x000fe200080e06ff */
[----:B------:R-:W-:Y:S05]  /*2440*/  @P1 BRA `(.L_x_1828) ;  /* 0x0000004000001947 */ /* 0x000fea0003800000 */
[----:B------:R-:W-:Y:S05]  /*2450*/  @!P2 BRA `(.L_x_1828) ;  /* 0x000000300000a947 */ /* 0x000fea0003800000 */
[----:B------:R2:W3:Y:S04]  /*2460*/  LDG.E R5, [R12.64] ;  /* 0x0000000c0c057981 */ /* 0x0004e8000c1e1900 */
[----:B--2---:R-:W3:Y:S02]  /*2470*/  LDG.E R12, [R12.64+0x4] ;  /* 0x0000040c0c0c7981 */ /* 0x004ee4000c1e1900 */
[----:B---3-5:R-:W-:-:S05]  /*2480*/  IADD3 R21, -R5, R12, RZ ;  /* 0x0000000c05157210 */ /* 0x028fca0007ffe1ff */
.L_x_1828:
[----:B-----5:R2:W-:Y:S01]  /*2490*/  STL [R1+0x58], R21 ;  /* 0x0000581501007387 */ /* 0x0205e20000100800 */
[----:B------:R-:W-:-:S04]  /*24a0*/  ISETP.NE.U32.AND P0, PT, RZ, c[0x0][0x368], PT ;  /* 0x0000da00ff007a0c */ /* 0x000fc80003f05070 */
[----:B------:R-:W-:-:S13]  /*24b0*/  ISETP.NE.AND.EX P0, PT, RZ, c[0x0][0x36c], PT, P0 ;  /* 0x0000db00ff007a0c */ /* 0x000fda0003f05300 */
[----:B------:R-:W-:Y:S05]  /*24c0*/  @!P0 BRA `(.L_x_1829) ;  /* 0x0000003000008947 */ /* 0x000fea0003800000 */
[----:B------:R-:W-:-:S05]  /*24d0*/  IMAD.WIDE R8, R243, R22, c[0x0][0x368] ;  /* 0x0000da00f3087625 */ /* 0x000fca00078e0216 */
[----:B------:R3:W5:Y:S01]  /*24e0*/  LDG.E R17, [R8.64] ;  /* 0x0000000c08117981 */ /* 0x000762000c1e1900 */
[----:B------:R-:W-:Y:S05]  /*24f0*/  BRA `(.L_x_1830) ;  /* 0x0000004000007947 */ /* 0x000fea0003800000 */
.L_x_1829:
[----:B------:R-:W-:Y:S05]  /*2500*/  @!P5 BRA `(.L_x_1830) ;  /* 0x000000300000d947 */ /* 0x000fea0003800000 */
[----:B------:R3:W4:Y:S04]  /*2510*/  LDG.E R5, [R8.64] ;  /* 0x0000000c08057981 */ /* 0x000728000c1e1900 */
[----:B---3--:R-:W4:Y:S02]  /*2520*/  LDG.E R8, [R8.64+0x4] ;  /* 0x0000040c08087981 */ /* 0x008f24000c1e1900 */
[----:B----4-:R-:W-:Y:S02]  /*2530*/  IADD3 R17, -R5, R8, RZ ;  /* 0x0000000805117210 */ /* 0x010fe40007ffe1ff */
.L_x_1830:
[----:B------:R-:W-:Y:S01]  /*2540*/  ISETP.NE.U32.AND P0, PT, RZ, c[0x0][0x378], PT ;  /* 0x0000de00ff007a0c */ /* 0x000fe20003f05070 */
[----:B---3--:R-:W3:Y:S03]  /*2550*/  LDL R8, [R1+0xbc] ;  /* 0x0000bc0001087983 */ /* 0x008ee60000100800 */
[----:B------:R-:W-:Y:S01]  /*2560*/  ISETP.NE.AND.EX P0, PT, RZ, c[0x0][0x37c], PT, P0 ;  /* 0x0000df00ff007a0c */ /* 0x000fe20003f05300 */
[----:B--2---:R4:W2:Y:S01]  /*2570*/  @P4 LDG.E R7, [R2.64] ;  /* 0x0000000c02074981 */ /* 0x0048a2000c1e1900 */
[----:B-----5:R-:W-:-:S03]  /*2580*/  IMAD.MOV.U32 R10, RZ, RZ, R17 ;  /* 0x000000ffff0a7224 */ /* 0x020fc600078e0011 */
[----:B------:R4:W2:Y:S08]  /*2590*/  @P4 LDG.E R5, [R2.64+0x4] ;  /* 0x0000040c02054981 */ /* 0x0008b0000c1e1900 */
[----:B----4-:R-:W-:-:S05]  /*25a0*/  @P0 IMAD.WIDE R2, R243, R22, c[0x0][0x378] ;  /* 0x0000de00f3020625 */ /* 0x010fca00078e0216 */
[----:B------:R4:W2:Y:S01]  /*25b0*/  @P0 LDG.E R10, [R2.64] ;  /* 0x0000000c020a0981 */ /* 0x0008a2000c1e1900 */
[----:B-1----:R-:W-:-:S05]  /*25c0*/  IMAD.IADD R14, R17, 0x1, -R0 ;  /* 0x00000001110e7824 */ /* 0x002fca00078e0a00 */
[----:B------:R1:W-:Y:S01]  /*25d0*/  STL [R1+0x5c], R14 ;  /* 0x00005c0e01007387 */ /* 0x0003e20000100800 */
[----:B----4-:R-:W-:-:S05]  /*25e0*/  IMAD.MOV.U32 R2, RZ, RZ, c[0x0][0x2c4] ;  /* 0x0000b100ff027624 */ /* 0x010fca00078e00ff */
[----:B------:R-:W-:Y:S01]  /*25f0*/  ISETP.NE.AND P1, PT, R2, 0x1, PT ;  /* 0x000000010200780c */ /* 0x000fe20003f25270 */
[----:B---3--:R-:W-:Y:S02]  /*2600*/  IMAD.SHL.U32 R9, R8, 0x80, RZ ;  /* 0x0000008008097824 */ /* 0x008fe400078e00ff */
[----:B------:R-:W-:-:S03]  /*2610*/  IMAD.MOV.U32 R8, RZ, RZ, c[0x0][0x32c] ;  /* 0x0000cb00ff087624 */ /* 0x000fc600078e00ff */
[----:B------:R-:W-:Y:S01]  /*2620*/  IADD3 R0, R9, 0x7f, RZ ;  /* 0x0000007f09007810 */ /* 0x000fe20007ffe0ff */
[----:B------:R1:W-:Y:S01]  /*2630*/  STL [R1+0x74], R9 ;  /* 0x0000740901007387 */ /* 0x0003e20000100800 */
[----:B------:R-:W-:Y:S01]  /*2640*/  ISETP.GE.AND P2, PT, R8, 0x1, PT ;  /* 0x000000010800780c */ /* 0x000fe20003f46270 */
[----:B--2---:R-:W-:-:S04]  /*2650*/  @P4 IMAD.IADD R4, R5, 0x1, -R7 ;  /* 0x0000000105044824 */ /* 0x004fc800078e0a07 */
[----:B------:R-:W-:-:S04]  /*2660*/  @P1 IMAD.HI.U32 R3, R0, c[0x0][0x2c8], RZ ;  /* 0x0000b20000031a27 */ /* 0x000fc800078e00ff */
[----:B------:R-:W-:Y:S01]  /*2670*/  IMAD.IADD R5, R14, 0x1, R4 ;  /* 0x000000010e057824 */ /* 0x000fe200078e0204 */
[----:B------:R-:W-:-:S04]  /*2680*/  @P1 SHF.R.U32.HI R0, RZ, c[0x0][0x2cc], R3 ;  /* 0x0000b300ff001a19 */ /* 0x000fc80000011603 */
[----:B------:R1:W-:Y:S01]  /*2690*/  STL.64 [R1+0x60], R4 ;  /* 0x0000600401007387 */ /* 0x0003e20000100a00 */
[----:B------:R-:W-:Y:S02]  /*26a0*/  IADD3 R2, R5, 0x2f, RZ ;  /* 0x0000002f05027810 */ /* 0x000fe40007ffe0ff */
[----:B------:R-:W-:-:S03]  /*26b0*/  IADD3 R0, R0, 0x1, R5 ;  /* 0x0000000100007810 */ /* 0x000fc60007ffe005 */
[----:B------:R-:W-:-:S04]  /*26c0*/  IMAD.HI R2, R2, 0x2aaaaaab, RZ ;  /* 0x2aaaaaab02027827 */ /* 0x000fc800078e02ff */
[----:B------:R-:W-:Y:S01]  /*26d0*/  IMAD.IADD R3, R0, 0x1, -R21 ;  /* 0x0000000100037824 */ /* 0x000fe200078e0a15 */
[----:B------:R-:W-:-:S04]  /*26e0*/  SHF.R.U32.HI R7, RZ, 0x1f, R2 ;  /* 0x0000001fff077819 */ /* 0x000fc80000011602 */
[----:B------:R-:W-:Y:S02]  /*26f0*/  LEA.HI.SX32 R18, R2, R7, 0x1d ;  /* 0x0000000702127211 */ /* 0x000fe400078feaff */
[----:B------:R-:W-:Y:S01]  /*2700*/  IADD3 R2, R3, c[0x0][0x328], RZ ;  /* 0x0000ca0003027a10 */ /* 0x000fe20007ffe0ff */
[----:B------:R1:W-:Y:S01]  /*2710*/  STL [R1+0x68], R10 ;  /* 0x0000680a01007387 */ /* 0x0003e20000100800 */
        /* <DEDUP_REMOVED lines=11> */
.L_x_1833:
[----:B------:R-:W-:-:S13]  /*27d0*/  ISETP.NE.AND P0, PT, R8, 0x1, PT ;  /* 0x000000010800780c */ /* 0x000fda0003f05270 */
[----:B------:R-:W-:-:S05]  /*27e0*/  @P0 IMAD.HI.U32 R3, R0, c[0x0][0x330], RZ ;  /* 0x0000cc0000030a27 */ /* 0x000fca00078e00ff */
[----:B------:R-:W-:Y:S02]  /*27f0*/  @P0 SHF.R.U32.HI R0, RZ, c[0x0][0x334], R3 ;  /* 0x0000cd00ff000a19 */ /* 0x000fe40000011603 */
.L_x_1834:
[----:B------:R-:W-:Y:S05]  /*2800*/  BSYNC B0 ;  /* 0x0000000000007941 */ /* 0x000fea0003800000 */
.L_x_1832:
[----:B------:R-:W-:-:S05]  /*2810*/  IMAD R0, R0, R8, c[0x0][0x32c] ;  /* 0x0000cb0000007624 */ /* 0x000fca00078e0208 */
[----:B------:R-:W-:-:S04]  /*2820*/  IMNMX R2, R2, R0, PT ;  /* 0x0000000002027217 */ /* 0x000fc80003800200 */
.L_x_1831:
[----:B------:R-:W-:Y:S01]  /*2830*/  IADD3 R3, R2, 0x2f, RZ ;  /* 0x0000002f02037810 */ /* 0x000fe20007ffe0ff */
[----:B------:R-:W-:-:S04]  /*2840*/  @P1 IMAD.HI.U32 R2, R9, c[0x0][0x2c8], RZ ;  /* 0x0000b20009021a27 */ /* 0x000fc800078e00ff */
[----:B------:R-:W-:-:S04]  /*2850*/  IMAD.HI R3, R3, 0x2aaaaaab, RZ ;  /* 0x2aaaaaab03037827 */ /* 0x000fc800078e02ff */
[----:B------:R-:W-:Y:S01]  /*2860*/  IMAD.MOV.U32 R0, RZ, RZ, R9 ;  /* 0x000000ffff007224 */ /* 0x000fe200078e0009 */
[----:B------:R-:W-:Y:S02]  /*2870*/  @P1 SHF.R.U32.HI R0, RZ, c[0x0][0x2cc], R2 ;  /* 0x0000b300ff001a19 */ /* 0x000fe40000011602 */
[----:B-1----:R-:W-:Y:S02]  /*2880*/  SHF.R.U32.HI R9, RZ, 0x1f, R3 ;  /* 0x0000001fff097819 */ /* 0x002fe40000011603 */
[----:B------:R-:W-:Y:S02]  /*2890*/  IADD3 R0, R0, R5, -R21 ;  /* 0x0000000500007210 */ /* 0x000fe40007ffe815 */
[----:B------:R-:W-:Y:S02]  /*28a0*/  LEA.HI.SX32 R9, R3, R9, 0x1d ;  /* 0x0000000903097211 */ /* 0x000fe400078feaff */
        /* <DEDUP_REMOVED lines=12> */
.L_x_1837:
[----:B------:R-:W-:-:S13]  /*2970*/  ISETP.NE.AND P0, PT, R8, 0x1, PT ;  /* 0x000000010800780c */ /* 0x000fda0003f05270 */
[----:B------:R-:W-:-:S05]  /*2980*/  @P0 IMAD.HI.U32 R3, R0, c[0x0][0x330], RZ ;  /* 0x0000cc0000030a27 */ /* 0x000fca00078e00ff */
[----:B------:R-:W-:Y:S02]  /*2990*/  @P0 SHF.R.U32.HI R0, RZ, c[0x0][0x334], R3 ;  /* 0x0000cd00ff000a19 */ /* 0x000fe40000011603 */
.L_x_1838:
[----:B------:R-:W-:Y:S05]  /*29a0*/  BSYNC B0 ;  /* 0x0000000000007941 */ /* 0x000fea0003800000 */
.L_x_1836:
[----:B------:R-:W-:-:S05]  /*29b0*/  IMAD R0, R0, c[0x0][0x32c], RZ ;  /* 0x0000cb0000007a24 */ /* 0x000fca00078e02ff */
[----:B------:R-:W-:-:S05]  /*29c0*/  IMNMX R2, R2, R0, !PT ;  /* 0x0000000002027217 */ /* 0x000fca0007800200 */
.L_x_1835:
[----:B------:R-:W-:Y:S01]  /*29d0*/  IMAD.HI R2, R2, 0x2aaaaaab, RZ ;  /* 0x2aaaaaab02027827 */ /* 0x000fe200078e02ff */
[----:B------:R-:W-:Y:S01]  /*29e0*/  LOP3.LUT R0, R242, 0xff000000, RZ, 0xc0, !PT ;  /* 0xff000000f2007812 */ /* 0x000fe200078ec0ff */
[----:B------:R-:W-:Y:S03]  /*29f0*/  BSSY B0, `(.L_x_1839) ;  /* 0x000002c000007945 */ /* 0x000fe60003800000 */
[----:B------:R-:W-:Y:S02]  /*2a00*/  SHF.R.U32.HI R8, RZ, 0x1f, R2 ;  /* 0x0000001fff087819 */ /* 0x000fe40000011602 */
[----:B------:R-:W-:Y:S02]  /*2a10*/  SHF.R.U32.HI R0, RZ, 0x8, R0 ;  /* 0x00000008ff007819 */ /* 0x000fe40000011600 */
[----:B------:R-:W-:Y:S02]  /*2a20*/  LEA.HI.SX32 R8, R2, R8, 0x1d ;  /* 0x0000000802087211 */ /* 0x000fe400078feaff */
[----:B------:R-:W-:-:S02]  /*2a30*/  LOP3.LUT R2, R242, 0xff0000, RZ, 0xc0, !PT ;  /* 0x00ff0000f2027812 */ /* 0x000fc400078ec0ff */
[----:B------:R-:W-:Y:S02]  /*2a40*/  IMNMX R8, RZ, R8, !PT ;  /* 0x00000008ff087217 */ /* 0x000fe40007800200 */
[----:B------:R-:W-:Y:S01]  /*2a50*/  LEA.HI R0, R2, R0, RZ, 0x10 ;  /* 0x0000000002007211 */ /* 0x000fe200078f80ff */
[----:B------:R-:W-:Y:S01]  /*2a60*/  IMAD.MOV.U32 R2, RZ, RZ, RZ ;  /* 0x000000ffff027224 */ /* 0x000fe200078e00ff */
[----:B------:R-:W-:Y:S02]  /*2a70*/  ISETP.GT.AND P0, PT, R9, R8, PT ;  /* 0x000000080900720c */ /* 0x000fe40003f04270 */
[----:B------:R-:W-:Y:S02]  /*2a80*/  LOP3.LUT R23, R0, 0xff, RZ, 0xc0, !PT ;  /* 0x000000ff00177812 */ /* 0x000fe400078ec0ff */
[----:B------:R-:W-:-:S03]  /*2a90*/  SHF.R.U32.HI R242, RZ, 0x10, R0 ;  /* 0x00000010fff27819 */ /* 0x000fc60000011600 */
[----:B------:R1:W-:Y:S06]  /*2aa0*/  STL [R1+0xa8], R23 ;  /* 0x0000a81701007387 */ /* 0x0003ec0000100800 */
[----:B------:R-:W-:Y:S05]  /*2ab0*/  @!P0 BRA `(.L_x_1840) ;  /* 0x000001f000008947 */ /* 0x000fea0003800000 */
[----:B------:R-:W-:-:S04]  /*2ac0*/  ISETP.NE.AND P0, PT, R242, RZ, PT ;  /* 0x000000fff200720c */ /* 0x000fc80003f05270 */
[----:B------:R-:W-:-:S04]  /*2ad0*/  SEL R0, R242, c[0x0][0x338], P0 ;  /* 0x0000ce00f2007a07 */ /* 0x000fc80000000000 */
[----:B------:R-:W-:Y:S02]  /*2ae0*/  IABS R7, R0 ;  /* 0x0000000000077213 */ /* 0x000fe40000000000 */
[----:B------:R-:W-:Y:S02]  /*2af0*/  IADD3 R12, R0, -0x1, R9 ;  /* 0xffffffff000c7810 */ /* 0x000fe40007ffe009 */
[----:B------:R-:W2:Y:S03]  /*2b00*/  I2F.RP R2, R7 ;  /* 0x0000000700027306 */ /* 0x000ea60000209400 */
[----:B------:R-:W-:-:S05]  /*2b10*/  IMAD.IADD R12, R12, 0x1, -R8 ;  /* 0x000000010c0c7824 */ /* 0x000fca00078e0a08 */
[----:B------:R-:W-:Y:S02]  /*2b20*/  IABS R16, R12 ;  /* 0x0000000c00107213 */ /* 0x000fe40000000000 */
[----:B------:R-:W-:-:S04]  /*2b30*/  LOP3.LUT R12, R12, R0, RZ, 0x3c, !PT ;  /* 0x000000000c0c7212 */ /* 0x000fc800078e3cff */
[----:B------:R-:W-:Y:S01]  /*2b40*/  ISETP.GE.AND P1, PT, R12, RZ, PT ;  /* 0x000000ff0c00720c */ /* 0x000fe20003f26270 */
[----:B--2---:R-:W2:Y:S02]  /*2b50*/  MUFU.RCP R2, R2 ;  /* 0x0000000200027308 */ /* 0x004ea40000001000 */
[----:B--2---:R-:W-:-:S06]  /*2b60*/  IADD3 R2, R2, 0xffffffe, RZ ;  /* 0x0ffffffe02027810 */ /* 0x004fcc0007ffe0ff */
[----:B------:R-:W2:Y:S02]  /*2b70*/  F2I.FTZ.U32.TRUNC.NTZ R3, R2 ;  /* 0x0000000200037305 */ /* 0x000ea4000021f000 */
[----:B--2---:R-:W-:-:S04]  /*2b80*/  IMAD.MOV R2, RZ, RZ, -R3 ;  /* 0x000000ffff027224 */ /* 0x004fc800078e0a03 */
        /* <DEDUP_REMOVED lines=18> */
.L_x_1840:
[----:B------:R-:W-:Y:S05]  /*2cb0*/  BSYNC B0 ;  /* 0x0000000000007941 */ /* 0x000fea0003800000 */
.L_x_1839:
[----:B------:R-:W2:Y:S01]  /*2cc0*/  LDL R12, [R1+0x1ac] ;  /* 0x0001ac00010c7983 */ /* 0x000ea20000100800 */
[----:B------:R-:W-:-:S04]  /*2cd0*/  IMAD R8, R23, R2, R8 ;  /* 0x0000000217087224 */ /* 0x000fc800078e0208 */
[C---:B------:R-:W-:Y:S02]  /*2ce0*/  IMAD.IADD R0, R8.reuse, 0x1, R2 ;  /* 0x0000000108007824 */ /* 0x040fe400078e0202 */
[----:B------:R-:W-:-:S03]  /*2cf0*/  IMAD R2, R8, 0x30, -R14 ;  /* 0x0000003008027824 */ /* 0x000fc600078e0a0e */
[----:B------:R-:W-:Y:S02]  /*2d00*/  IMNMX R0, R9, R0, PT ;  /* 0x0000000009007217 */ /* 0x000fe40003800200 */
[----:B------:R-:W-:-:S03]  /*2d10*/  IMNMX R2, RZ, R2, !PT ;  /* 0x00000002ff027217 */ /* 0x000fc60007800200 */
[----:B------:R-:W-:-:S05]  /*2d20*/  IMAD R0, R0, 0x30, -R14 ;  /* 0x0000003000007824 */ /* 0x000fca00078e0a0e */
[----:B------:R-:W-:-:S04]  /*2d30*/  IMNMX R0, R0, R4, PT ;  /* 0x0000000400007217 */ /* 0x000fc80003800200 */
[----:B------:R-:W-:Y:S01]  /*2d40*/  ISETP.GT.AND P0, PT, R0, R2, PT ;  /* 0x000000020000720c */ /* 0x000fe20003f04270 */
[----:B------:R-:W-:-:S05]  /*2d50*/  IMAD.WIDE.U32 R2, R2, -0x55555555, RZ ;  /* 0xaaaaaaab02027825 */ /* 0x000fca00078e00ff */
[----:B------:R-:W-:-:S05]  /*2d60*/  SHF.R.U32.HI R111, RZ, 0x5, R3 ;  /* 0x00000005ff6f7819 */ /* 0x000fca0000011603 */
[----:B------:R-:W-:Y:S02]  /*2d70*/  IMAD.MOV.U32 R7, RZ, RZ, R111 ;  /* 0x000000ffff077224 */ /* 0x000fe400078e006f */
[----:B------:R-:W-:-:S05]  /*2d80*/  @P0 IADD3 R0, R0, 0x2f, RZ ;  /* 0x0000002f00000810 */ /* 0x000fca0007ffe0ff */
[----:B------:R-:W-:-:S05]  /*2d90*/  @P0 IMAD.HI R0, R0, 0x2aaaaaab, RZ ;  /* 0x2aaaaaab00000827 */ /* 0x000fca00078e02ff */
[----:B------:R-:W-:-:S04]  /*2da0*/  @P0 SHF.R.U32.HI R2, RZ, 0x1f, R0 ;  /* 0x0000001fff020819 */ /* 0x000fc80000011600 */
[----:B------:R-:W-:-:S04]  /*2db0*/  @P0 LEA.HI.SX32 R7, R0, R2, 0x1d ;  /* 0x0000000200070211 */ /* 0x000fc800078feaff */
[----:B------:R-:W-:Y:S01]  /*2dc0*/  ISETP.GT.AND P0, PT, R7, R111, PT ;  /* 0x0000006f0700720c */ /* 0x000fe20003f04270 */
[----:B--2---:R-:W-:-:S04]  /*2dd0*/  IMAD.IADD R215, R6, 0x1, R12 ;  /* 0x0000000106d77824 */ /* 0x004fc800078e020c */
[----:B------:R-:W-:-:S08]  /*2de0*/  IMAD.SHL.U32 R215, R215, 0x2, RZ ;  /* 0x00000002d7d77824 */ /* 0x000fd000078e00ff */
[----:B------:R-:W-:Y:S05]  /*2df0*/  @!P0 BRA `(.L_x_1841) ;  /* 0x00006ac000008947 */ /* 0x000fea0003800000 */
[----:B------:R-:W-:Y:S02]  /*2e00*/  ISETP.NE.U32.AND P0, PT, RZ, c[0x0][0x340], PT ;  /* 0x0000d000ff007a0c */ /* 0x000fe40003f05070 */
[----:B------:R-:W-:Y:S02]  /*2e10*/  SHF.R.S32.HI R30, RZ, 0x1f, R232 ;  /* 0x0000001fff1e7819 */ /* 0x000fe400000114e8 */
[----:B------:R-:W-:-:S13]  /*2e20*/  ISETP.NE.AND.EX P3, PT, RZ, c[0x0][0x344], PT, P0 ;  /* 0x0000d100ff007a0c */ /* 0x000fda0003f65300 */
[----:B------:R-:W-:-:S05]  /*2e30*/  @P3 IMAD.WIDE R2, R243, R22, c[0x0][0x340] ;  /* 0x0000d000f3023625 */ /* 0x000fca00078e0216 */
[----:B------:R2:W3:Y:S01]  /*2e40*/  @P3 LDG.E R26, [R2.64] ;  /* 0x0000000c021a3981 */ /* 0x0004e2000c1e1900 */
[----:B------:R-:W-:Y:S01]  /*2e50*/  SHF.R.S32.HI R25, RZ, 0x1f, R243 ;  /* 0x0000001fff197819 */ /* 0x000fe200000114f3 */
[----:B------:R-:W-:Y:S01]  /*2e60*/  IMAD.WIDE.U32 R8, R241, c[0x0][0x1e8], RZ ;  /* 0x00007a00f1087a25 */ /* 0x000fe200078e00ff */
[----:B------:R-:W-:Y:S02]  /*2e70*/  SEL R84, R243, RZ, !P4 ;  /* 0x000000fff3547207 */ /* 0x000fe40006000000 */
[----:B------:R-:W-:Y:S01]  /*2e80*/  SEL R29, R25, RZ, !P4 ;  /* 0x000000ff191d7207 */ /* 0x000fe20006000000 */
[C---:B------:R-:W-:Y:S01]  /*2e90*/  IMAD.WIDE.U32 R12, R232.reuse, c[0x0][0x280], R140 ;  /* 0x0000a000e80c7a25 */ /* 0x040fe200078e008c */
[----:B------:R-:W-:Y:S02]  /*2ea0*/  IADD3 R37, R7, -0x1, RZ ;  /* 0xffffffff07257810 */ /* 0x000fe40007ffe0ff */
[----:B------:R-:W-:Y:S01]  /*2eb0*/  IADD3 R110, P0, R232, R19, RZ ;  /* 0x00000013e86e7210 */ /* 0x000fe20007f1e0ff */
[----:B------:R-:W-:Y:S01]  /*2ec0*/  IMAD R0, R29, c[0x0][0x248], RZ ;  /* 0x000092001d007a24 */ /* 0x000fe200078e02ff */
[----:B------:R-:W-:Y:S01]  /*2ed0*/  MOV R22, R8 ;  /* 0x0000000800167202 */ /* 0x000fe20000000f00 */
[----:B------:R-:W-:Y:S01]  /*2ee0*/  IMAD R8, R37, -0x30, R4 ;  /* 0xffffffd025087824 */ /* 0x000fe200078e0204 */
[----:B------:R-:W-:Y:S01]  /*2ef0*/  LEA.HI.X.SX32 R120, R19, R30, 0x1, P0 ;  /* 0x0000001e13787211 */ /* 0x000fe200000f0eff */
[----:B------:R-:W-:Y:S01]  /*2f00*/  IMAD R0, R84, c[0x0][0x24c], R0 ;  /* 0x0000930054007a24 */ /* 0x000fe200078e0200 */
[----:B------:R-:W-:Y:S01]  /*2f10*/  MOV R124, 0x30 ;  /* 0x00000030007c7802 */ /* 0x000fe20000000f00 */
[----:B------:R-:W-:Y:S01]  /*2f20*/  IMAD R24, R30, c[0x0][0x280], RZ ;  /* 0x0000a0001e187a24 */ /* 0x000fe200078e02ff */
[----:B------:R-:W-:Y:S01]  /*2f30*/  IMNMX R8, R8, 0x30, PT ;  /* 0x0000003008087817 */ /* 0x000fe20003800200 */
[----:B------:R-:W-:Y:S01]  /*2f40*/  IMAD.IADD R28, R20, 0x1, R17 ;  /* 0x00000001141c7824 */ /* 0x000fe200078e0211 */
[----:B------:R-:W-:Y:S01]  /*2f50*/  LOP3.LUT R214, R214, 0xfffffff7, RZ, 0xc0, !PT ;  /* 0xfffffff7d6d67812 */ /* 0x000fe200078ec0ff */
[----:B------:R-:W-:Y:S01]  /*2f60*/  IMAD R136, R124, c[0x0][0x23c], RZ ;  /* 0x00008f007c887a24 */ /* 0x000fe200078e02ff */
[----:B------:R-:W-:Y:S01]  /*2f70*/  ISETP.GE.AND P6, PT, R236, c[0x0][0x1d4], PT ;  /* 0x00007500ec007a0c */ /* 0x000fe20003fc6270 */
[----:B------:R-:W-:Y:S01]  /*2f80*/  IMAD.WIDE.U32 R122, R124, c[0x0][0x238], RZ ;  /* 0x00008e007c7a7a25 */ /* 0x000fe200078e00ff */
[----:B------:R-:W-:-:S02]  /*2f90*/  SHF.R.S32.HI R143, RZ, 0x1f, R142 ;  /* 0x0000001fff8f7819 */ /* 0x000fc4000001148e */
[----:B------:R-:W-:Y:S01]  /*2fa0*/  MOV R132, c[0x0][0x238] ;  /* 0x00008e0000847a02 */ /* 0x000fe20000000f00 */
[C---:B--2---:R-:W-:Y:S01]  /*2fb0*/  IMAD.WIDE.U32 R2, R241.reuse, c[0x0][0x240], R140 ;  /* 0x00009000f1027a25 */ /* 0x044fe200078e008c */
[----:B------:R-:W-:Y:S02]  /*2fc0*/  MOV R139, c[0x0][0x290] ;  /* 0x0000a400008b7a02 */ /* 0x000fe40000000f00 */
[----:B------:R-:W-:Y:S01]  /*2fd0*/  SHF.L.U32 R153, R132, 0x5, RZ ;  /* 0x0000000584997819 */ /* 0x000fe200000006ff */
[----:B------:R-:W-:Y:S01]  /*2fe0*/  IMAD R3, R241, c[0x0][0x244], R3 ;  /* 0x00009100f1037a24 */ /* 0x000fe200078e0203 */
[----:B------:R-:W-:Y:S01]  /*2ff0*/  MOV R69, c[0x0][0x27c] ;  /* 0x00009f0000457a02 */ /* 0x000fe20000000f00 */
[----:B------:R-:W-:Y:S02]  /*3000*/  IMAD.IADD R136, R123, 0x1, R136 ;  /* 0x000000017b887824 */ /* 0x000fe400078e0288 */
[----:B------:R-:W-:Y:S01]  /*3010*/  IMAD.WIDE.U32 R2, R84, c[0x0][0x248], R2 ;  /* 0x0000920054027a25 */ /* 0x000fe200078e0002 */
[----:B------:R-:W-:-:S03]  /*3020*/  SHF.L.U32 R68, R69, 0x1, RZ ;  /* 0x0000000145447819 */ /* 0x000fc600000006ff */
[----:B------:R-:W-:Y:S01]  /*3030*/  IMAD.MOV.U32 R20, RZ, RZ, R12 ;  /* 0x000000ffff147224 */ /* 0x000fe200078e000c */
[----:B------:R-:W-:Y:S01]  /*3040*/  IADD3 R3, R3, R0, RZ ;  /* 0x0000000003037210 */ /* 0x000fe20007ffe0ff */
[----:B------:R-:W-:Y:S01]  /*3050*/  IMAD R0, R120, c[0x0][0x238], RZ ;  /* 0x00008e0078007a24 */ /* 0x000fe200078e02ff */
[----:B------:R-:W-:Y:S01]  /*3060*/  SHF.R.S32.HI R12, RZ, 0x1f, R37 ;  /* 0x0000001fff0c7819 */ /* 0x000fe20000011425 */
[----:B------:R-:W-:Y:S02]  /*3070*/  IMAD R24, R232, c[0x0][0x284], R24 ;  /* 0x0000a100e8187a24 */ /* 0x000fe400078e0218 */
[----:B------:R-:W-:Y:S01]  /*3080*/  IMAD R7, R110, c[0x0][0x23c], R0 ;  /* 0x00008f006e077a24 */ /* 0x000fe200078e0200 */
[----:B------:R-:W-:Y:S01]  /*3090*/  IADD3 R0, -R232, R8, RZ ;  /* 0x00000008e8007210 */ /* 0x000fe20007ffe1ff */
[----:B------:R-:W-:Y:S01]  /*30a0*/  IMAD.WIDE.U32 R108, R110, c[0x0][0x238], R2 ;  /* 0x00008e006e6c7a25 */ /* 0x000fe200078e0002 */
[----:B------:R-:W-:Y:S02]  /*30b0*/  IADD3 R21, R24, R13, RZ ;  /* 0x0000000d18157210 */ /* 0x000fe40007ffe0ff */
[C---:B------:R-:W-:Y:S01]  /*30c0*/  ISETP.GE.AND P1, PT, R0.reuse, 0x1, PT ;  /* 0x000000010000780c */ /* 0x040fe20003f26270 */
[----:B-1----:R-:W-:Y:S01]  /*30d0*/  IMAD R23, R241, c[0x0][0x1ec], R9 ;  /* 0x00007b00f1177a24 */ /* 0x002fe200078e0209 */
[----:B------:R-:W-:Y:S01]  /*30e0*/  ISETP.GT.AND P0, PT, R0, 0x20, PT ;  /* 0x000000200000780c */ /* 0x000fe20003f04270 */
[----:B------:R-:W-:Y:S01]  /*30f0*/  IMAD R9, R136, R37, RZ ;  /* 0x0000002588097224 */ /* 0x000fe200078e02ff */
[----:B------:R-:W-:Y:S01]  /*3100*/  SHF.R.S32.HI R0, RZ, 0x1f, R10 ;  /* 0x0000001fff007819 */ /* 0x000fe2000001140a */
[----:B------:R-:W-:-:S02]  /*3110*/  IMAD.IADD R107, R109, 0x1, R7 ;  /* 0x000000016d6b7824 */ /* 0x000fc400078e0207 */
[----:B------:R-:W-:Y:S02]  /*3120*/  IMAD.MOV.U32 R106, RZ, RZ, R108 ;  /* 0x000000ffff6a7224 */ /* 0x000fe400078e006c */
[-C--:B------:R-:W-:Y:S02]  /*3130*/  IMAD R9, R12, R122.reuse, R9 ;  /* 0x0000007a0c097224 */ /* 0x080fe400078e0209 */
[----:B------:R-:W-:-:S04]  /*3140*/  IMAD.WIDE.U32 R12, R37, R122, R106 ;  /* 0x0000007a250c7225 */ /* 0x000fc800078e006a */
[----:B------:R-:W-:Y:S01]  /*3150*/  IMAD.IADD R7, R13, 0x1, R9 ;  /* 0x000000010d077824 */ /* 0x000fe200078e0209 */
[----:B------:R-:W-:Y:S01]  /*3160*/  @P1 LEA R8, P2, R12, c[0x0][0x220], 0x1 ;  /* 0x000088000c081a11 */ /* 0x000fe200078408ff */
[----:B------:R-:W-:Y:S02]  /*3170*/  IMAD R5, R30, c[0x0][0x290], RZ ;  /* 0x0000a4001e057a24 */ /* 0x000fe400078e02ff */
[----:B------:R-:W-:Y:S01]  /*3180*/  IMAD.WIDE.U32 R16, R232, c[0x0][0x290], R142 ;  /* 0x0000a400e8107a25 */ /* 0x000fe200078e008e */
[----:B------:R-:W-:Y:S02]  /*3190*/  @P1 LEA.HI.X R9, R12, c[0x0][0x224], R7, 0x1, P2 ;  /* 0x000089000c091a11 */ /* 0x000fe400010f0c07 */
[----:B------:R-:W-:Y:S01]  /*31a0*/  ISETP.GE.AND P2, PT, R140, c[0x0][0x1d4], PT ;  /* 0x000075008c007a0c */ /* 0x000fe20003f46270 */
[C---:B------:R-:W-:Y:S02]  /*31b0*/  IMAD R5, R232.reuse, c[0x0][0x294], R5 ;  /* 0x0000a500e8057a24 */ /* 0x040fe400078e0205 */
[----:B------:R-:W-:-:S03]  /*31c0*/  IMAD.WIDE.U32 R14, R232, c[0x0][0x290], R140 ;  /* 0x0000a400e80e7a25 */ /* 0x000fc600078e008c */
[----:B------:R-:W-:Y:S01]  /*31d0*/  IADD3 R17, R17, R5, RZ ;  /* 0x0000000511117210 */ /* 0x000fe20007ffe0ff */
[----:B------:R-:W-:Y:S02]  /*31e0*/  IMAD.MOV.U32 R131, RZ, RZ, 0x5 ;  /* 0x00000005ff837424 */ /* 0x000fe400078e00ff */
[----:B------:R-:W-:Y:S01]  /*31f0*/  IMAD.IADD R15, R5, 0x1, R15 ;  /* 0x00000001050f7824 */ /* 0x000fe200078e020f */
[----:B------:R-:W-:Y:S01]  /*3200*/  @P0 IADD3 R5, P4, R153, R12, RZ ;  /* 0x0000000c99050210 */ /* 0x000fe20007f9e0ff */
[----:B------:R-:W-:Y:S01]  /*3210*/  IMAD.WIDE.U32 R18, R232, c[0x0][0x280], R142 ;  /* 0x0000a000e8127a25 */ /* 0x000fe200078e008e */
[----:B------:R-:W-:Y:S02]  /*3220*/  SHF.L.U64.HI R132, R132, R131, c[0x0][0x23c] ;  /* 0x00008f0084847619 */ /* 0x000fe40000010283 */
[----:B------:R-:W-:Y:S01]  /*3230*/  @P2 LOP3.LUT R214, R214, 0x8, RZ, 0xfc, !PT ;  /* 0x00000008d6d62812 */ /* 0x000fe200078efcff */
[----:B------:R-:W-:Y:S01]  /*3240*/  IMAD.IADD R19, R19, 0x1, R24 ;  /* 0x0000000113137824 */ /* 0x000fe200078e0218 */
[----:B------:R-:W-:Y:S01]  /*3250*/  @P0 IADD3.X R7, R7, R132, RZ, P4, !PT ;  /* 0x0000008407070210 */ /* 0x000fe200027fe4ff */
[----:B------:R-:W-:Y:S01]  /*3260*/  IMAD R24, R0, c[0x0][0x290], RZ ;  /* 0x0000a40000187a24 */ /* 0x000fe200078e02ff */
[----:B------:R-:W-:Y:S01]  /*3270*/  LOP3.LUT R214, R214, 0xfffffffb, RZ, 0xc0, !PT ;  /* 0xfffffffbd6d67812 */ /* 0x000fe200078ec0ff */
[----:B------:R-:W-:Y:S01]  /*3280*/  IMAD.WIDE.U32 R90, R10, c[0x0][0x290], R14 ;  /* 0x0000a4000a5a7a25 */ /* 0x000fe200078e000e */
[----:B------:R-:W-:-:S02]  /*3290*/  SHF.R.S32.HI R15, RZ, 0x1f, R28 ;  /* 0x0000001fff0f7819 */ /* 0x000fc4000001141c */
[C---:B------:R-:W-:Y:S01]  /*32a0*/  SHF.L.U64.HI R130, R139.reuse, R131, c[0x0][0x294] ;  /* 0x0000a5008b827619 */ /* 0x040fe20000010283 */
[----:B------:R-:W-:Y:S01]  /*32b0*/  IMAD.WIDE.U32 R150, R232, c[0x0][0x1e0], RZ ;  /* 0x00007800e8967a25 */ /* 0x000fe200078e00ff */
[----:B------:R-:W-:-:S03]  /*32c0*/  SHF.L.U32 R139, R139, 0x5, RZ ;  /* 0x000000058b8b7819 */ /* 0x000fc600000006ff */
[----:B------:R-:W-:Y:S02]  /*32d0*/  IMAD R80, R15, c[0x0][0x1e0], RZ ;  /* 0x000078000f507a24 */ /* 0x000fe400078e02ff */
[----:B------:R-:W-:Y:S02]  /*32e0*/  IMAD.MOV.U32 R138, RZ, RZ, c[0x0][0x280] ;  /* 0x0000a000ff8a7624 */ /* 0x000fe400078e00ff */
[----:B------:R-:W-:Y:S02]  /*32f0*/  IMAD R80, R28, c[0x0][0x1e4], R80 ;  /* 0x000079001c507a24 */ /* 0x000fe400078e0250 */
[----:B------:R-:W-:Y:S01]  /*3300*/  IMAD R24, R10, c[0x0][0x294], R24 ;  /* 0x0000a5000a187a24 */ /* 0x000fe200078e0218 */
[----:B------:R-:W-:Y:S01]  /*3310*/  SHF.L.U64.HI R121, R138, R131, c[0x0][0x284] ;  /* 0x0000a1008a797619 */ /* 0x000fe20000010283 */
[----:B------:R-:W-:-:S04]  /*3320*/  IMAD.WIDE.U32 R92, R10, c[0x0][0x280], R20 ;  /* 0x0000a0000a5c7a25 */ /* 0x000fc800078e0014 */
[----:B------:R-:W-:-:S04]  /*3330*/  IMAD.WIDE.U32 R88, R10, c[0x0][0x280], R18 ;  /* 0x0000a0000a587a25 */ /* 0x000fc800078e0012 */
[----:B------:R-:W-:-:S04]  /*3340*/  IMAD.WIDE.U32 R86, R10, c[0x0][0x290], R16 ;  /* 0x0000a4000a567a25 */ /* 0x000fc800078e0010 */
[C---:B------:R-:W-:Y:S01]  /*3350*/  IMAD R135, R124.reuse, c[0x0][0x1e4], RZ ;  /* 0x000079007c877a24 */ /* 0x040fe200078e02ff */
[----:B------:R-:W-:Y:S01]  /*3360*/  IADD3 R101, R87, R24, RZ ;  /* 0x0000001857657210 */ /* 0x000fe20007ffe0ff */
[C---:B------:R-:W-:Y:S02]  /*3370*/  IMAD R133, R124.reuse, c[0x0][0x284], RZ ;  /* 0x0000a1007c857a24 */ /* 0x040fe400078e02ff */
[C---:B------:R-:W-:Y:S02]  /*3380*/  IMAD R134, R124.reuse, c[0x0][0x294], RZ ;  /* 0x0000a5007c867a24 */ /* 0x040fe400078e02ff */
[----:B------:R-:W-:-:S04]  /*3390*/  IMAD.WIDE.U32 R128, R124, c[0x0][0x1e0], RZ ;  /* 0x000078007c807a25 */ /* 0x000fc800078e00ff */
[----:B------:R-:W-:Y:S01]  /*33a0*/  IMAD.WIDE.U32 R126, R124, c[0x0][0x280], RZ ;  /* 0x0000a0007c7e7a25 */ /* 0x000fe200078e00ff */
[----:B------:R-:W-:-:S03]  /*33b0*/  IADD3 R135, R129, R135, RZ ;  /* 0x0000008781877210 */ /* 0x000fc60007ffe0ff */
[----:B------:R-:W-:Y:S01]  /*33c0*/  IMAD.WIDE.U32 R124, R124, c[0x0][0x290], RZ ;  /* 0x0000a4007c7c7a25 */ /* 0x000fe200078e00ff */
[----:B------:R-:W-:-:S03]  /*33d0*/  IADD3 R133, R127, R133, RZ ;  /* 0x000000857f857210 */ /* 0x000fc60007ffe0ff */
[----:B------:R-:W-:Y:S02]  /*33e0*/  IMAD.SHL.U32 R138, R138, 0x20, RZ ;  /* 0x000000208a8a7824 */ /* 0x000fe400078e00ff */
[----:B------:R-:W-:Y:S02]  /*33f0*/  IMAD.IADD R134, R125, 0x1, R134 ;  /* 0x000000017d867824 */ /* 0x000fe400078e0286 */
[----:B------:R-:W-:Y:S01]  /*3400*/  IMAD.IADD R103, R24, 0x1, R91 ;  /* 0x0000000118677824 */ /* 0x000fe200078e025b */
[----:B---3--:R-:W-:Y:S01]  /*3410*/  @P3 MOV R2, R26 ;  /* 0x0000001a00023202 */ /* 0x008fe20000000f00 */
[----:B------:R-:W-:Y:S01]  /*3420*/  @!P3 IMAD.MOV.U32 R2, RZ, RZ, R243 ;  /* 0x000000ffff02b224 */ /* 0x000fe200078e00f3 */
[----:B------:R-:W-:Y:S02]  /*3430*/  @P3 SHF.R.S32.HI R3, RZ, 0x1f, R26 ;  /* 0x0000001fff033819 */ /* 0x000fe4000001141a */
[----:B------:R-:W-:Y:S01]  /*3440*/  @!P3 MOV R3, R25 ;  /* 0x000000190003b202 */ /* 0x000fe20000000f00 */
[----:B------:R-:W-:Y:S01]  /*3450*/  IMAD R25, R0, c[0x0][0x280], RZ ;  /* 0x0000a00000197a24 */ /* 0x000fe200078e02ff */
[----:B------:R-:W-:-:S02]  /*3460*/  SEL R27, R2, RZ, !P5 ;  /* 0x000000ff021b7207 */ /* 0x000fc40006800000 */
[----:B------:R-:W-:Y:S01]  /*3470*/  SEL R26, R3, RZ, !P5 ;  /* 0x000000ff031a7207 */ /* 0x000fe20006800000 */
[----:B------:R-:W-:Y:S01]  /*3480*/  IMAD R25, R10, c[0x0][0x284], R25 ;  /* 0x0000a1000a197a24 */ /* 0x000fe200078e0219 */
[----:B------:R-:W-:Y:S01]  /*3490*/  ISETP.GE.AND P5, PT, R144, c[0x0][0x1d4], PT ;  /* 0x0000750090007a0c */ /* 0x000fe20003fa6270 */
[----:B------:R-:W-:Y:S01]  /*34a0*/  IMAD.WIDE.U32 R12, R27, c[0x0][0x1f0], R22 ;  /* 0x00007c001b0c7a25 */ /* 0x000fe200078e0016 */
[----:B------:R-:W-:Y:S02]  /*34b0*/  ISETP.GE.AND P3, PT, R235, c[0x0][0x1d4], PT ;  /* 0x00007500eb007a0c */ /* 0x000fe40003f66270 */
[----:B------:R-:W-:Y:S01]  /*34c0*/  @P0 LEA R2, P2, R5, c[0x0][0x220], 0x1 ;  /* 0x0000880005020a11 */ /* 0x000fe200078408ff */
[----:B------:R-:W-:Y:S01]  /*34d0*/  IMAD R0, R26, c[0x0][0x1f0], RZ ;  /* 0x00007c001a007a24 */ /* 0x000fe200078e02ff */
[----:B------:R-:W-:Y:S02]  /*34e0*/  IADD3 R105, R25, R93, RZ ;  /* 0x0000005d19697210 */ /* 0x000fe40007ffe0ff */
[----:B------:R-:W-:Y:S01]  /*34f0*/  @P0 LEA.HI.X R3, R5, c[0x0][0x224], R7, 0x1, P2 ;  /* 0x0000890005030a11 */ /* 0x000fe200010f0c07 */
[----:B------:R-:W-:Y:S01]  /*3500*/  IMAD R0, R27, c[0x0][0x1f4], R0 ;  /* 0x00007d001b007a24 */ /* 0x000fe200078e0200 */
[----:B------:R-:W-:-:S03]  /*3510*/  IADD3 R102, R89, R25, RZ ;  /* 0x0000001959667210 */ /* 0x000fc60007ffe0ff */
[----:B------:R-:W-:-:S04]  /*3520*/  @P5 LOP3.LUT R214, R214, 0x4, RZ, 0xfc, !PT ;  /* 0x00000004d6d65812 */ /* 0x000fc800078efcff */
[----:B------:R-:W-:-:S04]  /*3530*/  LOP3.LUT R214, R214, 0xfffffffd, RZ, 0xc0, !PT ;  /* 0xfffffffdd6d67812 */ /* 0x000fc800078ec0ff */
[----:B------:R-:W-:-:S04]  /*3540*/  @P3 LOP3.LUT R214, R214, 0x2, RZ, 0xfc, !PT ;  /* 0x00000002d6d63812 */ /* 0x000fc800078efcff */
[----:B------:R-:W-:-:S04]  /*3550*/  LOP3.LUT R214, R214, 0xfffffffe, RZ, 0xc0, !PT ;  /* 0xfffffffed6d67812 */ /* 0x000fc800078ec0ff */
[----:B------:R-:W-:-:S04]  /*3560*/  @P6 LOP3.LUT R214, R214, 0x1, RZ, 0xfc, !PT ;  /* 0x00000001d6d66812 */ /* 0x000fc800078efcff */
[----:B------:R-:W-:-:S13]  /*3570*/  LOP3.LUT P4, RZ, R214, 0x8, RZ, 0xc0, !PT ;  /* 0x00000008d6ff7812 */ /* 0x000fda000788c0ff */
[----:B------:R-:W-:Y:S01]  /*3580*/  @!PT LDS RZ, [RZ] ;  /* 0x00000000fffff984 */ /* 0x000fe20000000800 */
[----:B------:R-:W-:Y:S01]  /*3590*/  @!PT LDS RZ, [RZ] ;  /* 0x00000000fffff984 */ /* 0x000fe20000000800 */
[----:B------:R-:W-:Y:S01]  /*35a0*/  @!PT LDS RZ, [RZ] ;  /* 0x00000000fffff984 */ /* 0x000fe20000000800 */
[----:B------:R1:W-:Y:S04]  /*35b0*/  @P1 LDGSTS.E.BYPASS.LTC128B.128 [R215+0xa080], [R8.64], !P4 ;  /* 0x0a08000008d71fae */ /* 0x0003e8000e101d4c */
[----:B------:R1:W-:Y:S04]  /*35c0*/  @P1 LDGSTS.E.BYPASS.LTC128B.128 [R215+0xb880], [R8.64+0x80], !P5 ;  /* 0x0b88008008d71fae */ /* 0x0003e8000e901d4c */
[----:B------:R1:W-:Y:S04]  /*35d0*/  @P1 LDGSTS.E.BYPASS.LTC128B.128 [R215+0xd080], [R8.64+0x100], !P3 ;  /* 0x0d08010008d71fae */ /* 0x0003e8000d901d4c */
[----:B------:R1:W-:Y:S01]  /*35e0*/  @P1 LDGSTS.E.BYPASS.LTC128B.128 [R215+0xe880], [R8.64+0x180], !P6 ;  /* 0x0e88018008d71fae */ /* 0x0003e2000f101d4c */
[----:B------:R-:W-:-:S03]  /*35f0*/  ISETP.GE.AND P1, PT, R140, c[0x0][0x27c], PT ;  /* 0x00009f008c007a0c */ /* 0x000fc60003f26270 */
[----:B------:R2:W-:Y:S04]  /*3600*/  @P0 LDGSTS.E.BYPASS.LTC128B.128 [R223+0xb080], [R2.64], !P4 ;  /* 0x0b08000002df0fae */ /* 0x0005e8000e101d4c */
[----:B------:R2:W-:Y:S04]  /*3610*/  @P0 LDGSTS.E.BYPASS.LTC128B.128 [R223+0xc880], [R2.64+0x80], !P5 ;  /* 0x0c88008002df0fae */ /* 0x0005e8000e901d4c */
[----:B------:R2:W-:Y:S04]  /*3620*/  @P0 LDGSTS.E.BYPASS.LTC128B.128 [R223+0xe080], [R2.64+0x100], !P3 ;  /* 0x0e08010002df0fae */ /* 0x0005e8000d901d4c */
[----:B------:R2:W-:Y:S04]  /*3630*/  @P0 LDGSTS.E.BYPASS.LTC128B.128 [R223+0xf880], [R2.64+0x180], !P6 ;  /* 0x0f88018002df0fae */ /* 0x0005e8000f101d4c */
[----:B------:R-:W0:Y:S01]  /*3640*/  LDGDEPBAR ;  /* 0x00000000000079af */ /* 0x000e220000000000 */
[----:B------:R-:W-:Y:S01]  /*3650*/  WARPSYNC 0xffffffff ;  /* 0xffffffff00007948 */ /* 0x000fe20003800000 */
[----:B-1----:R-:W-:Y:S01]  /*3660*/  IMAD.IADD R9, R13, 0x1, R0 ;  /* 0x000000010d097824 */ /* 0x002fe200078e0200 */
[----:B------:R-:W-:Y:S01]  /*3670*/  MOV R8, R12 ;  /* 0x0000000c00087202 */ /* 0x000fe20000000f00 */
[----:B------:R-:W-:-:S04]  /*3680*/  IMAD R0, R30, c[0x0][0x1e0], RZ ;  /* 0x000078001e007a24 */ /* 0x000fc800078e02ff */
[----:B------:R-:W-:Y:S02]  /*3690*/  IMAD R0, R232, c[0x0][0x1e4], R0 ;  /* 0x00007900e8007a24 */ /* 0x000fe400078e0200 */
[----:B------:R-:W-:-:S04]  /*36a0*/  IMAD.WIDE.U32 R78, R28, c[0x0][0x1e0], R8 ;  /* 0x000078001c4e7a25 */ /* 0x000fc800078e0008 */
[----:B------:R-:W-:Y:S01]  /*36b0*/  IMAD.IADD R112, R151, 0x1, R0 ;  /* 0x0000000197707824 */ /* 0x000fe200078e0200 */
[----:B------:R-:W-:Y:S02]  /*36c0*/  IADD3 R104, P2, P0, R78, R150, R140 ;  /* 0x000000964e687210 */ /* 0x000fe4000785e08c */
[----:B------:R-:W-:-:S04]  /*36d0*/  IADD3 R80, R79, R80, RZ ;  /* 0x000000504f507210 */ /* 0x000fc80007ffe0ff */
[----:B------:R-:W-:Y:S02]  /*36e0*/  IADD3.X R100, R80, R112, R141, P2, P0 ;  /* 0x0000007050647210 */ /* 0x000fe400017e048d */
[----:B--2---:R-:W-:Y:S01]  /*36f0*/  ISETP.GE.AND P2, PT, R144, c[0x0][0x27c], PT ;  /* 0x00009f0090007a0c */ /* 0x004fe20003f46270 */
[----:B------:R-:W-:Y:S01]  /*3700*/  IMAD R5, R29, c[0x0][0x268], RZ ;  /* 0x00009a001d057a24 */ /* 0x000fe200078e02ff */
[----:B------:R-:W-:Y:S01]  /*3710*/  SEL R0, RZ, c[0x0][0x27c], !P1 ;  /* 0x00009f00ff007a07 */ /* 0x000fe20004800000 */
[C---:B------:R-:W-:Y:S01]  /*3720*/  IMAD.WIDE.U32 R8, R241.reuse, c[0x0][0x260], R140 ;  /* 0x00009800f1087a25 */ /* 0x040fe200078e008c */
[----:B------:R-:W-:Y:S01]  /*3730*/  SEL R7, RZ, c[0x0][0x27c], !P2 ;  /* 0x00009f00ff077a07 */ /* 0x000fe20005000000 */
[----:B------:R-:W-:Y:S01]  /*3740*/  BAR.SYNC.DEFER_BLOCKING 0x0 ;  /* 0x0000000000007b1d */ /* 0x000fe20000010000 */
[----:B------:R-:W-:Y:S01]  /*3750*/  SHF.R.U32.HI R137, RZ, 0x3, R252 ;  /* 0x00000003ff897819 */ /* 0x000fe200000116fc */
[----:B------:R-:W-:Y:S01]  /*3760*/  IMAD.IADD R0, R140, 0x1, R0 ;  /* 0x000000018c007824 */ /* 0x000fe200078e0200 */
[----:B------:R-:W-:Y:S01]  /*3770*/  IADD3 R119, P0, R232, R28, RZ ;  /* 0x0000001ce8777210 */ /* 0x000fe20007f1e0ff */
[----:B------:R-:W-:Y:S01]  /*3780*/  IMAD.WIDE.U32 R2, R241, c[0x0][0x210], R140 ;  /* 0x00008400f1027a25 */ /* 0x000fe200078e008c */
[----:B------:R-:W-:Y:S01]  /*3790*/  LOP3.LUT R214, R214, 0xffffffef, RZ, 0xc0, !PT ;  /* 0xffffffefd6d67812 */ /* 0x000fe200078ec0ff */
[----:B------:R-:W-:-:S02]  /*37a0*/  ULDC.U8 UR7, c[0x0][0x298] ;  /* 0x0000a60000077ab9 */ /* 0x000fc40000000000 */
[----:B------:R-:W-:Y:S02]  /*37b0*/  IMAD R95, R84, c[0x0][0x26c], R5 ;  /* 0x00009b00545f7a24 */ /* 0x000fe400078e0205 */
[C---:B------:R-:W-:Y:S02]  /*37c0*/  IMAD R9, R241.reuse, c[0x0][0x264], R9 ;  /* 0x00009900f1097a24 */ /* 0x040fe400078e0209 */
[----:B------:R-:W-:Y:S01]  /*37d0*/  IMAD.IADD R5, R144, 0x1, R7 ;  /* 0x0000000190057824 */ /* 0x000fe200078e0207 */
[----:B------:R-:W-:Y:S01]  /*37e0*/  SHF.R.S32.HI R7, RZ, 0x1f, R0 ;  /* 0x0000001fff077819 */ /* 0x000fe20000011400 */
[----:B------:R-:W-:Y:S02]  /*37f0*/  IMAD R3, R241, c[0x0][0x214], R3 ;  /* 0x00008500f1037a24 */ /* 0x000fe400078e0203 */
[C---:B------:R-:W-:Y:S02]  /*3800*/  IMAD.SHL.U32 R31, R232.reuse, 0x40, RZ ;  /* 0x00000040e81f7824 */ /* 0x040fe400078e00ff */
[----:B------:R-:W-:-:S02]  /*3810*/  IMAD.SHL.U32 R32, R232, 0x40, RZ ;  /* 0x00000040e8207824 */ /* 0x000fc400078e00ff */
[----:B------:R-:W-:Y:S01]  /*3820*/  IMAD.WIDE.U32 R84, R84, c[0x0][0x268], R8 ;  /* 0x00009a0054547a25 */ /* 0x000fe200078e0008 */
[----:B------:R-:W-:Y:S02]  /*3830*/  SHF.R.S32.HI R8, RZ, 0x1f, R5 ;  /* 0x0000001fff087819 */ /* 0x000fe40000011405 */
[-C--:B------:R-:W-:Y:S01]  /*3840*/  LEA.HI R9, R7, R0.reuse, RZ, 0x6 ;  /* 0x0000000007097211 */ /* 0x080fe200078f30ff */
[----:B------:R-:W-:Y:S01]  /*3850*/  IMAD.WIDE.U32 R82, R27, c[0x0][0x218], R2 ;  /* 0x000086001b527a25 */ /* 0x000fe200078e0002 */
[----:B------:R-:W-:Y:S02]  /*3860*/  LEA.HI R2, R7, R0, RZ, 0x3 ;  /* 0x0000000007027211 */ /* 0x000fe400078f18ff */
[----:B------:R-:W-:Y:S01]  /*3870*/  LOP3.LUT R31, R31, 0x1c0, RZ, 0xc0, !PT ;  /* 0x000001c01f1f7812 */ /* 0x000fe200078ec0ff */
[----:B------:R-:W-:Y:S01]  /*3880*/  IMAD R10, R26, c[0x0][0x218], RZ ;  /* 0x000086001a0a7a24 */ /* 0x000fe200078e02ff */
[----:B------:R-:W-:Y:S01]  /*3890*/  LOP3.LUT R32, R32, 0x1c0, RZ, 0xc0, !PT ;  /* 0x000001c020207812 */ /* 0x000fe200078ec0ff */
[----:B------:R-:W-:Y:S01]  /*38a0*/  IMAD.X R118, R30, 0x1, R15, P0 ;  /* 0x000000011e767824 */ /* 0x000fe200000e060f */
[CC--:B------:R-:W-:Y:S01]  /*38b0*/  LEA.HI R0, R8.reuse, R5.reuse, RZ, 0x3 ;  /* 0x0000000508007211 */ /* 0x0c0fe200078f18ff */
[----:B------:R-:W-:Y:S01]  /*38c0*/  IMAD R14, R27, c[0x0][0x21c], R10 ;  /* 0x000087001b0e7a24 */ /* 0x000fe200078e020a */
[----:B------:R-:W-:Y:S01]  /*38d0*/  LEA.HI R3, R8, R5, RZ, 0x6 ;  /* 0x0000000508037211 */ /* 0x000fe200078f30ff */
[----:B------:R-:W-:Y:S01]  /*38e0*/  IMAD.MOV.U32 R152, RZ, RZ, c[0x0][0x1e0] ;  /* 0x00007800ff987624 */ /* 0x000fe200078e00ff */
[----:B------:R-:W-:Y:S01]  /*38f0*/  SHF.R.S32.HI R5, RZ, 0x6, R9 ;  /* 0x00000006ff057819 */ /* 0x000fe20000011409 */
[----:B------:R-:W-:Y:S01]  /*3900*/  IMAD.IADD R95, R85, 0x1, R95 ;  /* 0x00000001555f7824 */ /* 0x000fe200078e025f */
[----:B------:R-:W-:Y:S01]  /*3910*/  LOP3.LUT R8, R31, 0x38, R2, 0xf8, !PT ;  /* 0x000000381f087812 */ /* 0x000fe200078ef802 */
[----:B------:R-:W-:Y:S01]  /*3920*/  IMAD.IADD R94, R83, 0x1, R14 ;  /* 0x00000001535e7824 */ /* 0x000fe200078e020e */
[----:B------:R-:W-:Y:S01]  /*3930*/  LOP3.LUT R7, R252, 0x38, R2, 0xf8, !PT ;  /* 0x00000038fc077812 */ /* 0x000fe200078ef802 */
[C---:B------:R-:W-:Y:S01]  /*3940*/  IMAD R13, R5.reuse, 0xc00, R6 ;  /* 0x00000c00050d7824 */ /* 0x040fe200078e0206 */
[----:B------:R-:W-:Y:S01]  /*3950*/  SHF.R.U32.HI R32, RZ, 0x3, R32 ;  /* 0x00000003ff207819 */ /* 0x000fe20000011620 */
[----:B------:R-:W-:Y:S01]  /*3960*/  IMAD R12, R5, 0xc00, R11 ;  /* 0x00000c00050c7824 */ /* 0x000fe200078e020b */
[----:B------:R-:W-:-:S02]  /*3970*/  LOP3.LUT R5, R7, R137, RZ, 0x3c, !PT ;  /* 0x0000008907057212 */ /* 0x000fc400078e3cff */
[-C--:B------:R-:W-:Y:S02]  /*3980*/  LOP3.LUT R10, R8, R32.reuse, RZ, 0x3c, !PT ;  /* 0x00000020080a7212 */ /* 0x080fe400078e3cff */
[----:B------:R-:W-:Y:S01]  /*3990*/  SHF.R.S32.HI R3, RZ, 0x6, R3 ;  /* 0x00000006ff037819 */ /* 0x000fe20000011403 */
[----:B------:R-:W-:Y:S01]  /*39a0*/  IMAD.IADD R12, R12, 0x1, R5 ;  /* 0x000000010c0c7824 */ /* 0x000fe200078e0205 */
[----:B------:R-:W-:Y:S01]  /*39b0*/  LOP3.LUT R9, R31, 0x38, R0, 0xf8, !PT ;  /* 0x000000381f097812 */ /* 0x000fe200078ef800 */
[----:B------:R-:W-:Y:S01]  /*39c0*/  IMAD.IADD R10, R13, 0x1, R10 ;  /* 0x000000010d0a7824 */ /* 0x000fe200078e020a */
[----:B------:R-:W-:Y:S01]  /*39d0*/  IADD3 R31, R232, 0x20, RZ ;  /* 0x00000020e81f7810 */ /* 0x000fe20007ffe0ff */
[----:B------:R-:W-:Y:S01]  /*39e0*/  IMAD R8, R3, 0xc00, R6 ;  /* 0x00000c0003087824 */ /* 0x000fe200078e0206 */
[----:B------:R-:W-:Y:S01]  /*39f0*/  LOP3.LUT R7, R9, R32, RZ, 0x3c, !PT ;  /* 0x0000002009077212 */ /* 0x000fe200078e3cff */
[----:B------:R-:W-:Y:S01]  /*3a00*/  IMAD.SHL.U32 R116, R10, 0x2, RZ ;  /* 0x000000020a747824 */ /* 0x000fe200078e00ff */
[----:B------:R-:W-:Y:S01]  /*3a10*/  SHF.R.S32.HI R13, RZ, 0x1f, R31 ;  /* 0x0000001fff0d7819 */ /* 0x000fe2000001141f */
[----:B------:R-:W-:Y:S01]  /*3a20*/  IMAD.WIDE.U32 R148, R31, c[0x0][0x1e0], RZ ;  /* 0x000078001f947a25 */ /* 0x000fe200078e00ff */
[----:B------:R-:W-:-:S02]  /*3a30*/  LOP3.LUT R5, R252, 0x38, R0, 0xf8, !PT ;  /* 0x00000038fc057812 */ /* 0x000fc400078ef800 */
[----:B------:R-:W-:Y:S01]  /*3a40*/  ISETP.GE.AND P0, PT, R69, 0x1, PT ;  /* 0x000000014500780c */ /* 0x000fe20003f06270 */
[----:B------:R-:W-:Y:S01]  /*3a50*/  IMAD.IADD R9, R8, 0x1, R7 ;  /* 0x0000000108097824 */ /* 0x000fe200078e0207 */
[----:B------:R-:W-:Y:S01]  /*3a60*/  LOP3.LUT R5, R5, R137, RZ, 0x3c, !PT ;  /* 0x0000008905057212 */ /* 0x000fe200078e3cff */
[----:B------:R-:W-:Y:S01]  /*3a70*/  IMAD R7, R13, c[0x0][0x1e0], RZ ;  /* 0x000078000d077a24 */ /* 0x000fe200078e02ff */
[----:B------:R-:W-:Y:S01]  /*3a80*/  LOP3.LUT R97, R2, 0xfffffff8, RZ, 0xc0, !PT ;  /* 0xfffffff802617812 */ /* 0x000fe200078ec0ff */
[----:B------:R-:W-:Y:S01]  /*3a90*/  IMAD R8, R3, 0xc00, R11 ;  /* 0x00000c0003087824 */ /* 0x000fe200078e020b */
[----:B------:R-:W-:Y:S01]  /*3aa0*/  LOP3.LUT R96, R0, 0xfffffff8, RZ, 0xc0, !PT ;  /* 0xfffffff800607812 */ /* 0x000fe200078ec0ff */
[----:B------:R-:W-:Y:S01]  /*3ab0*/  IMAD R3, R31, c[0x0][0x1e4], R7 ;  /* 0x000079001f037a24 */ /* 0x000fe200078e0207 */
[----:B------:R-:W-:Y:S01]  /*3ac0*/  SHF.L.U64.HI R131, R152, R131, c[0x0][0x1e4] ;  /* 0x0000790098837619 */ /* 0x000fe20000010283 */
[----:B------:R-:W-:Y:S01]  /*3ad0*/  IMAD.IADD R5, R8, 0x1, R5 ;  /* 0x0000000108057824 */ /* 0x000fe200078e0205 */
[----:B------:R-:W-:Y:S01]  /*3ae0*/  SHF.R.S32.HI R66, RZ, 0x3, R2 ;  /* 0x00000003ff427819 */ /* 0x000fe20000011402 */
[----:B------:R-:W-:Y:S01]  /*3af0*/  IMAD.SHL.U32 R152, R152, 0x20, RZ ;  /* 0x0000002098987824 */ /* 0x000fe200078e00ff */
[----:B------:R-:W-:Y:S01]  /*3b00*/  SHF.R.S32.HI R65, RZ, 0x3, R0 ;  /* 0x00000003ff417819 */ /* 0x000fe20000011400 */
[----:B------:R-:W-:Y:S01]  /*3b10*/  IMAD.IADD R117, R149, 0x1, R3 ;  /* 0x0000000195757824 */ /* 0x000fe200078e0203 */
[----:B------:R-:W-:Y:S01]  /*3b20*/  SHF.R.S32.HI R99, RZ, 0x1f, R97 ;  /* 0x0000001fff637819 */ /* 0x000fe20000011461 */
[----:B------:R-:W-:Y:S01]  /*3b30*/  IMAD.SHL.U32 R115, R12, 0x2, RZ ;  /* 0x000000020c737824 */ /* 0x000fe200078e00ff */
[----:B------:R-:W-:Y:S01]  /*3b40*/  SHF.R.S32.HI R98, RZ, 0x1f, R96 ;  /* 0x0000001fff627819 */ /* 0x000fe20000011460 */
[----:B------:R-:W-:Y:S01]  /*3b50*/  IMAD.SHL.U32 R114, R9, 0x2, RZ ;  /* 0x0000000209727824 */ /* 0x000fe200078e00ff */
[----:B------:R-:W-:Y:S01]  /*3b60*/  @P0 LOP3.LUT R214, R214, 0x10, RZ, 0xfc, !PT ;  /* 0x00000010d6d60812 */ /* 0x000fe200078efcff */
[----:B------:R-:W-:-:S02]  /*3b70*/  IMAD.SHL.U32 R113, R5, 0x2, RZ ;  /* 0x0000000205717824 */ /* 0x000fc400078e00ff */
.L_x_1882:
[----:B------:R-:W-:Y:S01]  /*3b80*/  SHF.R.S32.HI R81, RZ, 0x1f, R37 ;  /* 0x0000001fff517819 */ /* 0x000fe20000011425 */
[-C--:B------:R-:W-:Y:S01]  /*3b90*/  IMAD R0, R135, R37.reuse, RZ ;  /* 0x0000002587007224 */ /* 0x080fe200078e02ff */
[----:B------:R-:W-:Y:S01]  /*3ba0*/  ISETP.GE.AND P4, PT, R69, 0x1, PT ;  /* 0x000000014500780c */ /* 0x000fe20003f86270 */
[----:B------:R-:W-:Y:S01]  /*3bb0*/  IMAD.WIDE.U32 R74, R128, R37, RZ ;  /* 0x00000025804a7225 */ /* 0x000fe200078e00ff */
[----:B------:R-:W-:Y:S01]  /*3bc0*/  IADD3 R154, R232, 0x20, RZ ;  /* 0x00000020e89a7810 */ /* 0x000fe20007ffe0ff */
[----:B------:R-:W-:Y:S04]  /*3bd0*/  DEPBAR.LE SB0, 0x0 ;  /* 0x000080000000791a */ /* 0x000fe80000000000 */
[----:B-1----:R-:W-:Y:S01]  /*3be0*/  IADD3 R2, P3, P0, R104, R74, R152 ;  /* 0x0000004a68027210 */ /* 0x002fe2000787e098 */
        /* <DEDUP_REMOVED lines=14> */
[----:B------:R-:W-:Y:S01]  /*3cd0*/  ISETP.NE.AND P0, PT, RZ, UR7, PT ;  /* 0x00000007ff007c0c */ /* 0x000fe2000bf05270 */
        /* <DEDUP_REMOVED lines=35> */
[----:B------:R-:W-:Y:S02]  /*3f10*/  LEA R12, P0, R2, c[0x0][0x288], 0x1 ;  /* 0x0000a200020c7a11 */ /* 0x000fe400078008ff */
[----:B------:R-:W-:Y:S02]  /*3f20*/  IADD3 R0, R142, 0x20, RZ ;  /* 0x000000208e007810 */ /* 0x000fe40007ffe0ff */
[----:B------:R-:W-:Y:S02]  /*3f30*/  LEA.HI.X R13, R2, c[0x0][0x28c], R5, 0x1, P0 ;  /* 0x0000a300020d7a11 */ /* 0x000fe400000f0c05 */
[----:B------:R-:W-:Y:S01]  /*3f40*/  ISETP.GE.AND P0, PT, R142, c[0x0][0x27c], PT ;  /* 0x00009f008e007a0c */ /* 0x000fe20003f06270 */
[----:B------:R-:W-:Y:S11]  /*3f50*/  CS2R R2, SRZ ;  /* 0x0000000000027805 */ /* 0x000ff6000001ff00 */
[----:B------:R-:W-:Y:S01]  /*3f60*/  @!UPT UIADD3 URZ, URZ, URZ, URZ ;  /* 0x0000003f3f3ff290 */ /* 0x000fe2000fffe03f */
[----:B------:R1:W5:Y:S04]  /*3f70*/  @!P0 LDG.E.64 R2, [R14.64] ;  /* 0x0000000c0e028981 */ /* 0x000368000c1e1b00 */
[----:B------:R1:W5:Y:S01]  /*3f80*/  @!P0 LDG.E.64 R38, [R12.64] ;  /* 0x0000000c0c268981 */ /* 0x000362000c1e1b00 */
[----:B------:R-:W-:Y:S02]  /*3f90*/  ISETP.GE.AND P0, PT, R0, c[0x0][0x27c], PT ;  /* 0x00009f0000007a0c */ /* 0x000fe40003f06270 */
[----:B------:R-:W-:Y:S11]  /*3fa0*/  IADD3 R0, R142, 0x40, RZ ;  /* 0x000000408e007810 */ /* 0x000ff60007ffe0ff */
[----:B------:R1:W5:Y:S04]  /*3fb0*/  @!P0 LDG.E.64 R8, [R14.64+0x40] ;  /* 0x0000400c0e088981 */ /* 0x000368000c1e1b00 */
[----:B------:R1:W5:Y:S01]  /*3fc0*/  @!P0 LDG.E.64 R40, [R12.64+0x40] ;  /* 0x0000400c0c288981 */ /* 0x000362000c1e1b00 */
[----:B------:R-:W-:Y:S02]  /*3fd0*/  ISETP.GE.AND P0, PT, R0, c[0x0][0x27c], PT ;  /* 0x00009f0000007a0c */ /* 0x000fe40003f06270 */
[----:B------:R-:W-:Y:S11]  /*3fe0*/  IADD3 R0, R142, 0x60, RZ ;  /* 0x000000608e007810 */ /* 0x000ff60007ffe0ff */
[----:B------:R1:W5:Y:S04]  /*3ff0*/  @!P0 LDG.E.64 R16, [R14.64+0x80] ;  /* 0x0000800c0e108981 */ /* 0x000368000c1e1b00 */
[----:B------:R1:W5:Y:S01]  /*4000*/  @!P0 LDG.E.64 R42, [R12.64+0x80] ;  /* 0x0000800c0c2a8981 */ /* 0x000362000c1e1b00 */
[----:B------:R-:W-:Y:S11]  /*4010*/  ISETP.GE.AND P0, PT, R0, c[0x0][0x27c], PT ;  /* 0x00009f0000007a0c */ /* 0x000ff60003f06270 */
[----:B------:R-:W-:Y:S02]  /*4020*/  @!UPT UIADD3 URZ, URZ, URZ, URZ ;  /* 0x0000003f3f3ff290 */ /* 0x000fe4000fffe03f */
[----:B------:R1:W5:Y:S04]  /*4030*/  @!P0 LDG.E.64 R18, [R14.64+0xc0] ;  /* 0x0000c00c0e128981 */ /* 0x000368000c1e1b00 */
[----:B------:R1:W5:Y:S02]  /*4040*/  @!P0 LDG.E.64 R44, [R12.64+0xc0] ;  /* 0x0000c00c0c2c8981 */ /* 0x000364000c1e1b00 */
.L_x_1846:
[----:B------:R-:W-:Y:S05]  /*4050*/  BSYNC B0 ;  /* 0x0000000000007941 */ /* 0x000fea0003800000 */
.L_x_1845:
[----:B-----5:R-:W-:Y:S01]  /*4060*/  MOV R0, R17 ;  /* 0x0000001100007202 */ /* 0x020fe20000000f00 */
        /* <DEDUP_REMOVED lines=45> */
[C---:B-1----:R-:W-:Y:S04]  /*4340*/  LEA R14, P0, R0.reuse, c[0x0][0x270], 0x1 ;  /* 0x00009c00000e7a11 */ /* 0x042fe800078008ff */
[----:B------:R-:W-:Y:S02]  /*4350*/  LEA.HI.X R15, R0, c[0x0][0x274], R7, 0x1, P0 ;  /* 0x00009d00000f7a11 */ /* 0x000fe400000f0c07 */
[C---:B------:R-:W-:Y:S02]  /*4360*/  LEA R12, P0, R5.reuse, c[0x0][0x288], 0x1 ;  /* 0x0000a200050c7a11 */ /* 0x040fe400078008ff */
[C---:B------:R-:W-:Y:S02]  /*4370*/  IADD3 R0, R142.reuse, 0x20, RZ ;  /* 0x000000208e007810 */ /* 0x040fe40007ffe0ff */
[----:B------:R-:W-:Y:S02]  /*4380*/  LEA.HI.X R13, R5, c[0x0][0x28c], R10, 0x1, P0 ;  /* 0x0000a300050d7a11 */ /* 0x000fe400000f0c0a */
[----:B------:R-:W-:Y:S11]  /*4390*/  ISETP.GE.AND P0, PT, R142, c[0x0][0x27c], PT ;  /* 0x00009f008e007a0c */ /* 0x000ff60003f06270 */
[----:B------:R-:W-:Y:S02]  /*43a0*/  @!UPT UIADD3 URZ, URZ, URZ, URZ ;  /* 0x0000003f3f3ff290 */ /* 0x000fe4000fffe03f */
        /* <DEDUP_REMOVED lines=14> */
.L_x_1848:
[----:B------:R-:W-:Y:S05]  /*4490*/  BSYNC B0 ;  /* 0x0000000000007941 */ /* 0x000fea0003800000 */
.L_x_1847:
[----:B-----5:R-:W-:Y:S01]  /*44a0*/  MOV R0, R27 ;  /* 0x0000001b00007202 */ /* 0x020fe20000000f00 */
[----:B------:R-:W-:Y:S01]  /*44b0*/  IMAD.MOV.U32 R10, RZ, RZ, R28 ;  /* 0x000000ffff0a7224 */ /* 0x000fe200078e001c */
[----:B------:R-:W-:Y:S01]  /*44c0*/  BSSY B1, `(.L_x_1849) ;  /* 0x00000fd000017945 */ /* 0x000fe20003800000 */
[----:B------:R-:W-:Y:S02]  /*44d0*/  IMAD.MOV.U32 R7, RZ, RZ, R29 ;  /* 0x000000ffff077224 */ /* 0x000fe400078e001d */
[----:B------:R-:W-:Y:S02]  /*44e0*/  IMAD.MOV.U32 R5, RZ, RZ, R26 ;  /* 0x000000ffff057224 */ /* 0x000fe400078e001a */
[----:B-1----:R-:W-:Y:S01]  /*44f0*/  IMAD.MOV.U32 R12, RZ, RZ, R54 ;  /* 0x000000ffff0c7224 */ /* 0x002fe200078e0036 */
[----:B------:R-:W-:Y:S01]  /*4500*/  PRMT R34, R7, 0x5410, R10 ;  /* 0x0000541007227816 */ /* 0x000fe2000000000a */
[----:B------:R-:W-:Y:S01]  /*4510*/  IMAD.MOV.U32 R10, RZ, RZ, R24 ;  /* 0x000000ffff0a7224 */ /* 0x000fe200078e0018 */
[----:B------:R-:W-:Y:S01]  /*4520*/  PRMT R33, R0, 0x5410, R5 ;  /* 0x0000541000217816 */ /* 0x000fe20000000005 */
[----:B------:R-:W-:Y:S01]  /*4530*/  IMAD.MOV.U32 R7, RZ, RZ, R25 ;  /* 0x000000ffff077224 */ /* 0x000fe200078e0019 */
[----:B------:R-:W-:Y:S01]  /*4540*/  MOV R5, R20 ;  /* 0x0000001400057202 */ /* 0x000fe20000000f00 */
[----:B------:R-:W-:Y:S03]  /*4550*/  IMAD.MOV.U32 R0, RZ, RZ, R21 ;  /* 0x000000ffff007224 */ /* 0x000fe600078e0015 */
[----:B------:R-:W-:Y:S02]  /*4560*/  PRMT R32, R7, 0x5410, R10 ;  /* 0x0000541007207816 */ /* 0x000fe4000000000a */
        /* <DEDUP_REMOVED lines=24> */
[----:B------:R-:W-:Y:S02]  /*46f0*/  @!P0 PRMT R35, R52, 0x5410, R35 ;  /* 0x0000541034238816 */ /* 0x000fe40000000023 */
[----:B------:R-:W-:Y:S02]  /*4700*/  @!P0 SHF.L.U32 R2, R3, 0x10, RZ ;  /* 0x0000001003028819 */ /* 0x000fe400000006ff */
[----:B------:R-:W-:Y:S01]  /*4710*/  @!P0 PRMT R5, R22, 0x5432, R5 ;  /* 0x0000543216058816 */ /* 0x000fe20000000005 */
[----:B------:R-:W-:Y:S01]  /*4720*/  @!P0 IMAD.U32 R7, R35, 0x10000, RZ ;  /* 0x0001000023078824 */ /* 0x000fe200078e00ff */
[----:B------:R-:W-:Y:S02]  /*4730*/  @!P0 LOP3.LUT R3, R3, 0xffff0000, RZ, 0xc0, !PT ;  /* 0xffff000003038812 */ /* 0x000fe400078ec0ff */
[----:B------:R-:W-:Y:S04]  /*4740*/  @!P0 SHF.R.U32.HI R36, RZ, 0x10, R39 ;  /* 0x00000010ff248819 */ /* 0x000fe80000011627 */
[----:B------:R-:W-:Y:S01]  /*4750*/  @!P0 PRMT R36, R52, 0x5432, R36 ;  /* 0x0000543234248816 */ /* 0x000fe20000000024 */
[C---:B-1----:R-:W-:Y:S01]  /*4760*/  @!P0 IMAD.U32 R22, R12.reuse, 0x10000, RZ ;  /* 0x000100000c168824 */ /* 0x042fe200078e00ff */
[----:B------:R-:W-:Y:S05]  /*4770*/  @!P0 LOP3.LUT R0, R12, 0xffff0000, RZ, 0xc0, !PT ;  /* 0xffff00000c008812 */ /* 0x000fea00078ec0ff */
[C---:B------:R-:W-:Y:S02]  /*4780*/  @!P0 FMUL.FTZ R38, R0.reuse, R7 ;  /* 0x0000000700268220 */ /* 0x040fe40000410000 */
[-C--:B------:R-:W-:Y:S02]  /*4790*/  @!P0 FMUL.FTZ R0, R0, R2.reuse ;  /* 0x0000000200008220 */ /* 0x080fe40000410000 */
[----:B------:R-:W-:Y:S01]  /*47a0*/  @!P0 FFMA.FTZ R38, R22, R2, -R38 ;  /* 0x0000000216268223 */ /* 0x000fe20000010826 */
[----:B------:R-:W-:Y:S01]  /*47b0*/  @!P0 LOP3.LUT R2, R13, 0xffff0000, RZ, 0xc0, !PT ;  /* 0xffff00000d028812 */ /* 0x000fe200078ec0ff */
[----:B------:R-:W-:Y:S01]  /*47c0*/  @!P0 FFMA.FTZ R0, R7, R22, R0 ;  /* 0x0000001607008223 */ /* 0x000fe20000010000 */
[----:B------:R-:W-:Y:S01]  /*47d0*/  @!P0 LOP3.LUT R7, R35, 0xffff0000, RZ, 0xc0, !PT ;  /* 0xffff000023078812 */ /* 0x000fe200078ec0ff */
[----:B------:R-:W-:Y:S04]  /*47e0*/  @!P0 IMAD.U32 R22, R13, 0x10000, RZ ;  /* 0x000100000d168824 */ /* 0x000fe800078e00ff */
[C---:B------:R-:W-:Y:S02]  /*47f0*/  @!P0 FMUL.FTZ R35, R2.reuse, R7 ;  /* 0x0000000702238220 */ /* 0x040fe40000410000 */
[-C--:B------:R-:W-:Y:S02]  /*4800*/  @!P0 FMUL.FTZ R2, R2, R3.reuse ;  /* 0x0000000302028220 */ /* 0x080fe40000410000 */
[----:B------:R-:W-:Y:S01]  /*4810*/  @!P0 FFMA.FTZ R35, R22, R3, -R35 ;  /* 0x0000000316238223 */ /* 0x000fe20000010823 */
[----:B------:R-:W-:Y:S01]  /*4820*/  @!P0 SHF.L.U32 R3, R5, 0x10, RZ ;  /* 0x0000001005038819 */ /* 0x000fe200000006ff */
[----:B------:R-:W-:Y:S01]  /*4830*/  @!P0 FFMA.FTZ R2, R7, R22, R2 ;  /* 0x0000001607028223 */ /* 0x000fe20000010002 */
[----:B------:R-:W-:Y:S01]  /*4840*/  @!P0 F2FP.BF16.PACK_AB R22, R0, R38 ;  /* 0x000000260016823e */ /* 0x000fe200000010ff */
[----:B------:R-:W-:Y:S01]  /*4850*/  @!P0 IMAD.U32 R7, R36, 0x10000, RZ ;  /* 0x0001000024078824 */ /* 0x000fe200078e00ff */
[----:B------:R-:W-:Y:S02]  /*4860*/  @!P0 LOP3.LUT R0, R14, 0xffff0000, RZ, 0xc0, !PT ;  /* 0xffff00000e008812 */ /* 0x000fe400078ec0ff */
[----:B------:R-:W-:Y:S01]  /*4870*/  @!P0 F2FP.BF16.PACK_AB R2, R2, R35 ;  /* 0x000000230202823e */ /* 0x000fe200000010ff */
[----:B------:R-:W-:Y:S01]  /*4880*/  @!P0 IMAD.MOV.U32 R12, RZ, RZ, R22 ;  /* 0x000000ffff0c8224 */ /* 0x000fe200078e0016 */
[----:B------:R-:W-:Y:S01]  /*4890*/  @!P0 LOP3.LUT R35, R36, 0xffff0000, RZ, 0xc0, !PT ;  /* 0xffff000024238812 */ /* 0x000fe200078ec0ff */
[----:B------:R-:W-:Y:S01]  /*48a0*/  @!P0 IMAD.U32 R22, R14, 0x10000, RZ ;  /* 0x000100000e168824 */ /* 0x000fe200078e00ff */
[----:B------:R-:W-:Y:S01]  /*48b0*/  @!P0 MOV R13, R2 ;  /* 0x00000002000d8202 */ /* 0x000fe20000000f00 */
[C---:B------:R-:W-:Y:S01]  /*48c0*/  @!P0 FMUL.FTZ R38, R0.reuse, R7 ;  /* 0x0000000700268220 */ /* 0x040fe20000410000 */
[----:B------:R-:W-:Y:S01]  /*48d0*/  @!P0 LOP3.LUT R2, R15, 0xffff0000, RZ, 0xc0, !PT ;  /* 0xffff00000f028812 */ /* 0x000fe200078ec0ff */
[-C--:B------:R-:W-:Y:S01]  /*48e0*/  @!P0 FMUL.FTZ R0, R0, R3.reuse ;  /* 0x0000000300008220 */ /* 0x080fe20000410000 */
[----:B------:R-:W-:Y:S01]  /*48f0*/  @!P0 LOP3.LUT R5, R5, 0xffff0000, RZ, 0xc0, !PT ;  /* 0xffff000005058812 */ /* 0x000fe200078ec0ff */
[----:B------:R-:W-:Y:S01]  /*4900*/  @!P0 FFMA.FTZ R38, R22, R3, -R38 ;  /* 0x0000000316268223 */ /* 0x000fe20000010826 */
[----:B------:R-:W-:Y:S01]  /*4910*/  @!P0 SHF.L.U32 R3, R15, 0x10, RZ ;  /* 0x000000100f038819 */ /* 0x000fe200000006ff */
[----:B------:R-:W-:Y:S02]  /*4920*/  @!P0 FFMA.FTZ R0, R7, R22, R0 ;  /* 0x0000001607008223 */ /* 0x000fe40000010000 */
[C---:B------:R-:W-:Y:S02]  /*4930*/  @!P0 FMUL.FTZ R7, R2.reuse, R35 ;  /* 0x0000002302078220 */ /* 0x040fe40000410000 */
[-C--:B------:R-:W-:Y:S01]  /*4940*/  @!P0 FMUL.FTZ R2, R2, R5.reuse ;  /* 0x0000000502028220 */ /* 0x080fe20000410000 */
[----:B------:R-:W-:Y:S01]  /*4950*/  @!P0 F2FP.BF16.PACK_AB R0, R0, R38 ;  /* 0x000000260000823e */ /* 0x000fe200000010ff */
[----:B------:R-:W-:Y:S02]  /*4960*/  @!P0 FFMA.FTZ R5, R3, R5, -R7 ;  /* 0x0000000503058223 */ /* 0x000fe40000010807 */
[----:B------:R-:W-:Y:S02]  /*4970*/  @!P0 FFMA.FTZ R2, R35, R3, R2 ;  /* 0x0000000323028223 */ /* 0x000fe40000010002 */
[----:B------:R-:W-:Y:S03]  /*4980*/  @!P0 IMAD.MOV.U32 R14, RZ, RZ, R0 ;  /* 0x000000ffff0e8224 */ /* 0x000fe600078e0000 */
[----:B------:R-:W-:Y:S04]  /*4990*/  @!P0 F2FP.BF16.PACK_AB R2, R2, R5 ;  /* 0x000000050202823e */ /* 0x000fe800000010ff */
[----:B------:R-:W-:Y:S05]  /*49a0*/  @!P0 MOV R15, R2 ;  /* 0x00000002000f8202 */ /* 0x000fea0000000f00 */
[----:B------:R1:W-:Y:S02]  /*49b0*/  STG.E.128 [R70.64], R12 ;  /* 0x0000000c46007986 */ /* 0x0003e4000c101d0c */
.L_x_1852:
[----:B------:R-:W-:Y:S05]  /*49c0*/  BSYNC B0 ;  /* 0x0000000000007941 */ /* 0x000fea0003800000 */
.L_x_1851:
[----:B------:R-:W-:Y:S01]  /*49d0*/  ISETP.GE.AND P0, PT, R144, c[0x0][0x1d4], PT ;  /* 0x0000750090007a0c */ /* 0x000fe20003f06270 */
[----:B------:R-:W-:Y:S01]  /*49e0*/  @!UPT UIADD3 URZ, URZ, URZ, URZ ;  /* 0x0000003f3f3ff290 */ /* 0x000fe2000fffe03f */
[----:B------:R-:W-:Y:S11]  /*49f0*/  BSSY B0, `(.L_x_1853) ;  /* 0x0000037000007945 */ /* 0x000ff60003800000 */
[----:B------:R-:W-:-:S05]  /*4a00*/  @P0 BRA `(.L_x_1854) ;  /* 0x0000035000000947 */ /* 0x000fca0003800000 */
[----:B------:R-:W-:Y:S01]  /*4a10*/  IADD3 R0, R142, 0x20, RZ ;  /* 0x000000208e007810 */ /* 0x000fe20007ffe0ff */
[----:B-1----:R-:W1:Y:S03]  /*4a20*/  LDS.128 R12, [R215+0xb880] ;  /* 0x00b88000d70c7984 */ /* 0x002e660000000c00 */
[----:B------:R-:W-:Y:S11]  /*4a30*/  ISETP.GE.AND P0, PT, R0, c[0x0][0x27c], PT ;  /* 0x00009f0000007a0c */ /* 0x000ff60003f06270 */
[----:B------:R-:W-:Y:S02]  /*4a40*/  @!UPT UIADD3 URZ, URZ, URZ, URZ ;  /* 0x0000003f3f3ff290 */ /* 0x000fe4000fffe03f */
[----:B------:R-:W-:Y:S02]  /*4a50*/  @!P0 SHF.R.U64 R22, R40, 0x10, R41 ;  /* 0x0000001028168819 */ /* 0x000fe40000001229 */
[----:B------:R-:W-:Y:S02]  /*4a60*/  @!P0 SHF.R.U64 R3, R8, 0x10, R9 ;  /* 0x0000001008038819 */ /* 0x000fe40000001209 */
[----:B------:R-:W-:Y:S02]  /*4a70*/  @!P0 PRMT R22, R53, 0x5410, R22 ;  /* 0x0000541035168816 */ /* 0x000fe40000000016 */
[----:B------:R-:W-:Y:S02]  /*4a80*/  @!P0 PRMT R3, R23, 0x5410, R3 ;  /* 0x0000541017038816 */ /* 0x000fe40000000003 */
[----:B------:R-:W-:Y:S01]  /*4a90*/  @!P0 SHF.R.U32.HI R8, RZ, 0x10, R9 ;  /* 0x00000010ff088819 */ /* 0x000fe20000011609 */
[C---:B------:R-:W-:Y:S01]  /*4aa0*/  @!P0 IMAD.U32 R7, R22.reuse, 0x10000, RZ ;  /* 0x0001000016078824 */ /* 0x040fe200078e00ff */
[----:B------:R-:W-:Y:S01]  /*4ab0*/  @!P0 SHF.R.U32.HI R38, RZ, 0x10, R41 ;  /* 0x00000010ff268819 */ /* 0x000fe20000011629 */
[----:B------:R-:W-:Y:S01]  /*4ac0*/  @!P0 IMAD.U32 R2, R3, 0x10000, RZ ;  /* 0x0001000003028824 */ /* 0x000fe200078e00ff */
[----:B------:R-:W-:Y:S02]  /*4ad0*/  @!P0 PRMT R9, R23, 0x5432, R8 ;  /* 0x0000543217098816 */ /* 0x000fe40000000008 */
[----:B------:R-:W-:Y:S02]  /*4ae0*/  @!P0 LOP3.LUT R22, R22, 0xffff0000, RZ, 0xc0, !PT ;  /* 0xffff000016168812 */ /* 0x000fe400078ec0ff */
[----:B------:R-:W-:Y:S02]  /*4af0*/  @!P0 LOP3.LUT R3, R3, 0xffff0000, RZ, 0xc0, !PT ;  /* 0xffff000003038812 */ /* 0x000fe400078ec0ff */
[----:B------:R-:W-:Y:S05]  /*4b00*/  @!P0 PRMT R38, R53, 0x5432, R38 ;  /* 0x0000543235268816 */ /* 0x000fea0000000026 */
[----:B------:R-:W-:Y:S01]  /*4b10*/  @!P0 IMAD.U32 R35, R38, 0x10000, RZ ;  /* 0x0001000026238824 */ /* 0x000fe200078e00ff */
[C---:B-1----:R-:W-:Y:S01]  /*4b20*/  @!P0 LOP3.LUT R0, R12.reuse, 0xffff0000, RZ, 0xc0, !PT ;  /* 0xffff00000c008812 */ /* 0x042fe200078ec0ff */
[----:B------:R-:W-:Y:S01]  /*4b30*/  @!P0 IMAD.U32 R8, R12, 0x10000, RZ ;  /* 0x000100000c088824 */ /* 0x000fe200078e00ff */
[C---:B------:R-:W-:Y:S02]  /*4b40*/  @!P0 LOP3.LUT R5, R13.reuse, 0xffff0000, RZ, 0xc0, !PT ;  /* 0xffff00000d058812 */ /* 0x040fe400078ec0ff */
[----:B------:R-:W-:Y:S01]  /*4b50*/  @!P0 SHF.L.U32 R36, R14, 0x10, RZ ;  /* 0x000000100e248819 */ /* 0x000fe200000006ff */
[----:B------:R-:W-:Y:S01]  /*4b60*/  @!P0 FMUL.FTZ R23, R0, R7 ;  /* 0x0000000700178220 */ /* 0x000fe20000410000 */
[----:B------:R-:W-:Y:S01]  /*4b70*/  @!P0 LOP3.LUT R38, R38, 0xffff0000, RZ, 0xc0, !PT ;  /* 0xffff000026268812 */ /* 0x000fe200078ec0ff */
[-C--:B------:R-:W-:Y:S02]  /*4b80*/  @!P0 FMUL.FTZ R0, R0, R2.reuse ;  /* 0x0000000200008220 */ /* 0x080fe40000410000 */
[----:B------:R-:W-:Y:S01]  /*4b90*/  @!P0 FFMA.FTZ R41, R8, R2, -R23 ;  /* 0x0000000208298223 */ /* 0x000fe20000010817 */
[----:B------:R-:W-:Y:S01]  /*4ba0*/  @!P0 SHF.L.U32 R23, R13, 0x10, RZ ;  /* 0x000000100d178819 */ /* 0x000fe200000006ff */
[----:B------:R-:W-:Y:S01]  /*4bb0*/  @!P0 FFMA.FTZ R0, R7, R8, R0 ;  /* 0x0000000807008223 */ /* 0x000fe20000010000 */
[----:B------:R-:W-:Y:S01]  /*4bc0*/  @!P0 LOP3.LUT R7, R14, 0xffff0000, RZ, 0xc0, !PT ;  /* 0xffff00000e078812 */ /* 0x000fe200078ec0ff */
[C---:B------:R-:W-:Y:S02]  /*4bd0*/  @!P0 FMUL.FTZ R8, R5.reuse, R22 ;  /* 0x0000001605088220 */ /* 0x040fe40000410000 */
[----:B------:R-:W-:Y:S01]  /*4be0*/  @!P0 FMUL.FTZ R2, R5, R3 ;  /* 0x0000000305028220 */ /* 0x000fe20000410000 */
[----:B------:R-:W-:Y:S01]  /*4bf0*/  @!P0 F2FP.BF16.PACK_AB R0, R0, R41 ;  /* 0x000000290000823e */ /* 0x000fe200000010ff */
[----:B------:R-:W-:Y:S01]  /*4c00*/  @!P0 FFMA.FTZ R40, R23, R3, -R8 ;  /* 0x0000000317288223 */ /* 0x000fe20000010808 */
[----:B------:R-:W-:Y:S01]  /*4c10*/  @!P0 LOP3.LUT R8, R15, 0xffff0000, RZ, 0xc0, !PT ;  /* 0xffff00000f088812 */ /* 0x000fe200078ec0ff */
[----:B------:R-:W-:Y:S02]  /*4c20*/  @!P0 IMAD.U32 R5, R9, 0x10000, RZ ;  /* 0x0001000009058824 */ /* 0x000fe400078e00ff */
[C---:B------:R-:W-:Y:S02]  /*4c30*/  @!P0 FMUL.FTZ R39, R7.reuse, R35 ;  /* 0x0000002307278220 */ /* 0x040fe40000410000 */
[-C--:B------:R-:W-:Y:S02]  /*4c40*/  @!P0 FMUL.FTZ R3, R7, R5.reuse ;  /* 0x0000000507038220 */ /* 0x080fe40000410000 */
[----:B------:R-:W-:Y:S01]  /*4c50*/  @!P0 FFMA.FTZ R39, R36, R5, -R39 ;  /* 0x0000000524278223 */ /* 0x000fe20000010827 */
[----:B------:R-:W-:Y:S01]  /*4c60*/  @!P0 LOP3.LUT R5, R9, 0xffff0000, RZ, 0xc0, !PT ;  /* 0xffff000009058812 */ /* 0x000fe200078ec0ff */
[----:B------:R-:W-:Y:S02]  /*4c70*/  @!P0 IMAD.U32 R7, R15, 0x10000, RZ ;  /* 0x000100000f078824 */ /* 0x000fe400078e00ff */
[----:B------:R-:W-:Y:S02]  /*4c80*/  @!P0 FMUL.FTZ R9, R8, R38 ;  /* 0x0000002608098220 */ /* 0x000fe40000410000 */
[----:B------:R-:W-:Y:S02]  /*4c90*/  @!P0 FFMA.FTZ R2, R22, R23, R2 ;  /* 0x0000001716028223 */ /* 0x000fe40000010002 */
[-C--:B------:R-:W-:Y:S02]  /*4ca0*/  @!P0 FFMA.FTZ R9, R7, R5.reuse, -R9 ;  /* 0x0000000507098223 */ /* 0x080fe40000010809 */
[----:B------:R-:W-:Y:S01]  /*4cb0*/  @!P0 FMUL.FTZ R5, R8, R5 ;  /* 0x0000000508058220 */ /* 0x000fe20000410000 */
[----:B------:R-:W-:Y:S01]  /*4cc0*/  @!P0 F2FP.BF16.PACK_AB R2, R2, R40 ;  /* 0x000000280202823e */ /* 0x000fe200000010ff */
[----:B------:R-:W-:Y:S02]  /*4cd0*/  @!P0 FFMA.FTZ R3, R35, R36, R3 ;  /* 0x0000002423038223 */ /* 0x000fe40000010003 */
[----:B------:R-:W-:Y:S01]  /*4ce0*/  @!P0 FFMA.FTZ R5, R38, R7, R5 ;  /* 0x0000000726058223 */ /* 0x000fe20000010005 */
[----:B------:R-:W-:Y:S01]  /*4cf0*/  @!P0 MOV R13, R2 ;  /* 0x00000002000d8202 */ /* 0x000fe20000000f00 */
[----:B------:R-:W-:Y:S01]  /*4d00*/  @!P0 IMAD.MOV.U32 R12, RZ, RZ, R0 ;  /* 0x000000ffff0c8224 */ /* 0x000fe200078e0000 */
[----:B------:R-:W-:Y:S02]  /*4d10*/  @!P0 F2FP.BF16.PACK_AB R3, R3, R39 ;  /* 0x000000270303823e */ /* 0x000fe400000010ff */
[----:B------:R-:W-:Y:S03]  /*4d20*/  @!P0 F2FP.BF16.PACK_AB R5, R5, R9 ;  /* 0x000000090505823e */ /* 0x000fe600000010ff */
[----:B------:R-:W-:Y:S01]  /*4d30*/  @!P0 IMAD.MOV.U32 R14, RZ, RZ, R3 ;  /* 0x000000ffff0e8224 */ /* 0x000fe200078e0003 */
[----:B------:R-:W-:Y:S05]  /*4d40*/  @!P0 MOV R15, R5 ;  /* 0x00000005000f8202 */ /* 0x000fea0000000f00 */
[----:B------:R1:W-:Y:S02]  /*4d50*/  STG.E.128 [R70.64+0x80], R12 ;  /* 0x0000800c46007986 */ /* 0x0003e4000c101d0c */
.L_x_1854:
[----:B------:R-:W-:Y:S05]  /*4d60*/  BSYNC B0 ;  /* 0x0000000000007941 */ /* 0x000fea0003800000 */
.L_x_1853:
        /* <DEDUP_REMOVED lines=9> */
[--C-:B------:R-:W-:Y:S02]  /*4e00*/  @!P0 SHF.R.U64 R0, R16, 0x10, R17.reuse ;  /* 0x0000001010008819 */ /* 0x100fe40000001211 */
[----:B------:R-:W-:Y:S02]  /*4e10*/  @!P0 SHF.R.U32.HI R2, RZ, 0x10, R17 ;  /* 0x00000010ff028819 */ /* 0x000fe40000011611 */
[----:B------:R-:W-:Y:S02]  /*4e20*/  @!P0 PRMT R17, R56, 0x5410, R3 ;  /* 0x0000541038118816 */ /* 0x000fe40000000003 */
[C---:B------:R-:W-:Y:S02]  /*4e30*/  @!P0 PRMT R0, R30.reuse, 0x5432, R0 ;  /* 0x000054321e008816 */ /* 0x040fe40000000000 */
[----:B------:R-:W-:Y:S01]  /*4e40*/  @!P0 PRMT R8, R30, 0x5410, R2 ;  /* 0x000054101e088816 */ /* 0x000fe20000000002 */
[C---:B------:R-:W-:Y:S01]  /*4e50*/  @!P0 IMAD.U32 R9, R17.reuse, 0x10000, RZ ;  /* 0x0001000011098824 */ /* 0x040fe200078e00ff */
[----:B------:R-:W-:Y:S01]  /*4e60*/  @!P0 LOP3.LUT R17, R17, 0xffff0000, RZ, 0xc0, !PT ;  /* 0xffff000011118812 */ /* 0x000fe200078ec0ff */
[C---:B------:R-:W-:Y:S01]  /*4e70*/  @!P0 IMAD.U32 R5, R0.reuse, 0x10000, RZ ;  /* 0x0001000000058824 */ /* 0x040fe200078e00ff */
[----:B------:R-:W-:Y:S02]  /*4e80*/  @!P0 SHF.R.U32.HI R23, RZ, 0x10, R43 ;  /* 0x00000010ff178819 */ /* 0x000fe4000001162b */
[----:B------:R-:W-:Y:S02]  /*4e90*/  @!P0 LOP3.LUT R3, R0, 0xffff0000, RZ, 0xc0, !PT ;  /* 0xffff000000038812 */ /* 0x000fe400078ec0ff */
[----:B------:R-:W-:Y:S01]  /*4ea0*/  @!P0 PRMT R23, R56, 0x5432, R23 ;  /* 0x0000543238178816 */ /* 0x000fe20000000017 */
[C---:B-1----:R-:W-:Y:S01]  /*4eb0*/  @!P0 IMAD.U32 R16, R12.reuse, 0x10000, RZ ;  /* 0x000100000c108824 */ /* 0x042fe200078e00ff */
[C---:B------:R-:W-:Y:S02]  /*4ec0*/  @!P0 LOP3.LUT R7, R13.reuse, 0xffff0000, RZ, 0xc0, !PT ;  /* 0xffff00000d078812 */ /* 0x040fe400078ec0ff */
[----:B------:R-:W-:Y:S02]  /*4ed0*/  @!P0 LOP3.LUT R2, R12, 0xffff0000, RZ, 0xc0, !PT ;  /* 0xffff00000c028812 */ /* 0x000fe400078ec0ff */
[----:B------:R-:W-:Y:S01]  /*4ee0*/  @!P0 SHF.L.U32 R22, R13, 0x10, RZ ;  /* 0x000000100d168819 */ /* 0x000fe200000006ff */
[C---:B------:R-:W-:Y:S02]  /*4ef0*/  @!P0 FMUL.FTZ R35, R7.reuse, R17 ;  /* 0x0000001107238220 */ /* 0x040fe40000410000 */
[C---:B------:R-:W-:Y:S02]  /*4f00*/  @!P0 FMUL.FTZ R0, R2.reuse, R5 ;  /* 0x0000000502008220 */ /* 0x040fe40000410000 */
[----:B------:R-:W-:Y:S02]  /*4f10*/  @!P0 FMUL.FTZ R30, R2, R9 ;  /* 0x00000009021e8220 */ /* 0x000fe40000410000 */
[-C--:B------:R-:W-:Y:S01]  /*4f20*/  @!P0 FMUL.FTZ R2, R7, R3.reuse ;  /* 0x0000000307028220 */ /* 0x080fe20000410000 */
[----:B------:R-:W-:Y:S01]  /*4f30*/  @!P0 LOP3.LUT R7, R15, 0xffff0000, RZ, 0xc0, !PT ;  /* 0xffff00000f078812 */ /* 0x000fe200078ec0ff */
[----:B------:R-:W-:Y:S01]  /*4f40*/  @!P0 FFMA.FTZ R38, R22, R3, -R35 ;  /* 0x0000000316268223 */ /* 0x000fe20000010823 */
[----:B------:R-:W-:Y:S01]  /*4f50*/  @!P0 LOP3.LUT R3, R14, 0xffff0000, RZ, 0xc0, !PT ;  /* 0xffff00000e038812 */ /* 0x000fe200078ec0ff */
[----:B------:R-:W-:Y:S02]  /*4f60*/  @!P0 FFMA.FTZ R0, R9, R16, R0 ;  /* 0x0000001009008223 */ /* 0x000fe40000010000 */
[C---:B------:R-:W-:Y:S01]  /*4f70*/  @!P0 IMAD.U32 R9, R23.reuse, 0x10000, RZ ;  /* 0x0001000017098824 */ /* 0x040fe200078e00ff */
[----:B------:R-:W-:Y:S01]  /*4f80*/  @!P0 LOP3.LUT R23, R23, 0xffff0000, RZ, 0xc0, !PT ;  /* 0xffff000017178812 */ /* 0x000fe200078ec0ff */
[----:B------:R-:W-:Y:S01]  /*4f90*/  @!P0 FFMA.FTZ R39, R16, R5, -R30 ;  /* 0x0000000510278223 */ /* 0x000fe2000001081e */
[----:B------:R-:W-:Y:S01]  /*4fa0*/  @!P0 SHF.L.U32 R5, R8, 0x10, RZ ;  /* 0x0000001008058819 */ /* 0x000fe200000006ff */
[----:B------:R-:W-:Y:S01]  /*4fb0*/  @!P0 IMAD.U32 R16, R14, 0x10000, RZ ;  /* 0x000100000e108824 */ /* 0x000fe200078e00ff */
[----:B------:R-:W-:Y:S01]  /*4fc0*/  @!P0 LOP3.LUT R8, R8, 0xffff0000, RZ, 0xc0, !PT ;  /* 0xffff000008088812 */ /* 0x000fe200078ec0ff */
[C---:B------:R-:W-:Y:S01]  /*4fd0*/  @!P0 FMUL.FTZ R35, R3.reuse, R9 ;  /* 0x0000000903238220 */ /* 0x040fe20000410000 */
[----:B------:R-:W-:Y:S01]  /*4fe0*/  @!P0 F2FP.BF16.PACK_AB R0, R0, R39 ;  /* 0x000000270000823e */ /* 0x000fe200000010ff */
[----:B------:R-:W-:Y:S02]  /*4ff0*/  @!P0 FMUL.FTZ R3, R3, R5 ;  /* 0x0000000503038220 */ /* 0x000fe40000410000 */
[----:B------:R-:W-:Y:S02]  /*5000*/  @!P0 IMAD.U32 R30, R15, 0x10000, RZ ;  /* 0x000100000f1e8824 */ /* 0x000fe400078e00ff */
[C---:B------:R-:W-:Y:S02]  /*5010*/  @!P0 FMUL.FTZ R36, R7.reuse, R23 ;  /* 0x0000001707248220 */ /* 0x040fe40000410000 */
[----:B------:R-:W-:Y:S02]  /*5020*/  @!P0 FFMA.FTZ R35, R16, R5, -R35 ;  /* 0x0000000510238223 */ /* 0x000fe40000010823 */
[----:B------:R-:W-:Y:S02]  /*5030*/  @!P0 FMUL.FTZ R5, R7, R8 ;  /* 0x0000000807058220 */ /* 0x000fe40000410000 */
[----:B------:R-:W-:Y:S02]  /*5040*/  @!P0 FFMA.FTZ R2, R17, R22, R2 ;  /* 0x0000001611028223 */ /* 0x000fe40000010002 */
[----:B------:R-:W-:Y:S02]  /*5050*/  @!P0 FFMA.FTZ R3, R9, R16, R3 ;  /* 0x0000001009038223 */ /* 0x000fe40000010003 */
        /* <DEDUP_REMOVED lines=10> */
.L_x_1856:
[----:B------:R-:W-:Y:S05]  /*5100*/  BSYNC B0 ;  /* 0x0000000000007941 */ /* 0x000fea0003800000 */
.L_x_1855:
[----:B------:R-:W-:Y:S11]  /*5110*/  ISETP.GE.AND P0, PT, R236, c[0x0][0x1d4], PT ;  /* 0x00007500ec007a0c */ /* 0x000ff60003f06270 */
[----:B------:R-:W-:Y:S02]  /*5120*/  @!UPT UIADD3 URZ, URZ, URZ, URZ ;  /* 0x0000003f3f3ff290 */ /* 0x000fe4000fffe03f */
        /* <DEDUP_REMOVED lines=8> */
[----:B------:R-:W-:Y:S02]  /*51b0*/  @!P0 SHF.R.U32.HI R2, RZ, 0x10, R19 ;  /* 0x00000010ff028819 */ /* 0x000fe40000011613 */
[----:B------:R-:W-:Y:S01]  /*51c0*/  @!P0 PRMT R0, R31, 0x5432, R0 ;  /* 0x000054321f008816 */ /* 0x000fe20000000000 */
[C---:B------:R-:W-:Y:S01]  /*51d0*/  @!P0 IMAD.U32 R9, R17.reuse, 0x10000, RZ ;  /* 0x0001000011098824 */ /* 0x040fe200078e00ff */
[----:B------:R-:W-:Y:S02]  /*51e0*/  @!P0 SHF.R.U32.HI R3, RZ, 0x10, R45 ;  /* 0x00000010ff038819 */ /* 0x000fe4000001162d */
[----:B------:R-:W-:Y:S01]  /*51f0*/  @!P0 LOP3.LUT R17, R17, 0xffff0000, RZ, 0xc0, !PT ;  /* 0xffff000011118812 */ /* 0x000fe200078ec0ff */
[C---:B------:R-:W-:Y:S01]  /*5200*/  @!P0 IMAD.U32 R5, R0.reuse, 0x10000, RZ ;  /* 0x0001000000058824 */ /* 0x040fe200078e00ff */
[----:B------:R-:W-:Y:S02]  /*5210*/  @!P0 PRMT R8, R31, 0x5410, R2 ;  /* 0x000054101f088816 */ /* 0x000fe40000000002 */
[----:B------:R-:W-:Y:S02]  /*5220*/  @!P0 PRMT R19, R57, 0x5432, R3 ;  /* 0x0000543239138816 */ /* 0x000fe40000000003 */
[----:B------:R-:W-:Y:S01]  /*5230*/  @!P0 LOP3.LUT R3, R0, 0xffff0000, RZ, 0xc0, !PT ;  /* 0xffff000000038812 */ /* 0x000fe200078ec0ff */
        /* <DEDUP_REMOVED lines=37> */
.L_x_1850:
[----:B------:R-:W-:Y:S05]  /*5490*/  BSYNC B1 ;  /* 0x0000000000017941 */ /* 0x000fea0003800000 */
.L_x_1849:
        /* <DEDUP_REMOVED lines=13> */
[----:B------:R-:W-:Y:S01]  /*5570*/  @!P0 PRMT R7, R10, 0x5410, R2 ;  /* 0x000054100a078816 */ /* 0x000fe20000000002 */
[----:B------:R-:W-:Y:S01]  /*5580*/  @!P0 IMAD.U32 R8, R0, 0x10000, RZ ;  /* 0x0001000000088824 */ /* 0x000fe200078e00ff */
[----:B------:R-:W-:Y:S01]  /*5590*/  @!P0 SHF.R.U32.HI R18, RZ, 0x10, R47 ;  /* 0x00000010ff128819 */ /* 0x000fe2000001162f */
[C---:B------:R-:W-:Y:S01]  /*55a0*/  @!P0 IMAD.U32 R9, R16.reuse, 0x10000, RZ ;  /* 0x0001000010098824 */ /* 0x040fe200078e00ff */
[----:B------:R-:W-:Y:S02]  /*55b0*/  @!P0 LOP3.LUT R16, R16, 0xffff0000, RZ, 0xc0, !PT ;  /* 0xffff000010108812 */ /* 0x000fe400078ec0ff */
[----:B------:R-:W-:Y:S02]  /*55c0*/  @!P0 LOP3.LUT R5, R0, 0xffff0000, RZ, 0xc0, !PT ;  /* 0xffff000000058812 */ /* 0x000fe400078ec0ff */
[----:B------:R-:W-:Y:S01]  /*55d0*/  @!P0 PRMT R18, R58, 0x5432, R18 ;  /* 0x000054323a128816 */ /* 0x000fe20000000012 */
        /* <DEDUP_REMOVED lines=15> */
[----:B------:R-:W-:Y:S01]  /*56d0*/  @!P0 IMAD.U32 R8, R7, 0x10000, RZ ;  /* 0x0001000007088824 */ /* 0x000fe200078e00ff */
[----:B------:R-:W-:Y:S01]  /*56e0*/  @!P0 F2FP.BF16.PACK_AB R0, R0, R23 ;  /* 0x000000170000823e */ /* 0x000fe200000010ff */
[----:B------:R-:W-:Y:S01]  /*56f0*/  @!P0 FFMA.FTZ R22, R17, R5, -R20 ;  /* 0x0000000511168223 */ /* 0x000fe20000010814 */
[----:B------:R-:W-:Y:S01]  /*5700*/  @!P0 LOP3.LUT R5, R15, 0xffff0000, RZ, 0xc0, !PT ;  /* 0xffff00000f058812 */ /* 0x000fe200078ec0ff */
[----:B------:R-:W-:Y:S01]  /*5710*/  @!P0 FMUL.FTZ R20, R3, R9 ;  /* 0x0000000903148220 */ /* 0x000fe20000410000 */
[----:B------:R-:W-:Y:S01]  /*5720*/  @!P0 LOP3.LUT R7, R7, 0xffff0000, RZ, 0xc0, !PT ;  /* 0xffff000007078812 */ /* 0x000fe200078ec0ff */
[----:B------:R-:W-:Y:S02]  /*5730*/  @!P0 FMUL.FTZ R3, R3, R8 ;  /* 0x0000000803038220 */ /* 0x000fe40000410000 */
[C---:B------:R-:W-:Y:S02]  /*5740*/  @!P0 FMUL.FTZ R21, R5.reuse, R18 ;  /* 0x0000001205158220 */ /* 0x040fe40000410000 */
[----:B------:R-:W-:Y:S02]  /*5750*/  @!P0 FMUL.FTZ R5, R5, R7 ;  /* 0x0000000705058220 */ /* 0x000fe40000410000 */
[----:B------:R-:W-:Y:S02]  /*5760*/  @!P0 FFMA.FTZ R2, R16, R17, R2 ;  /* 0x0000001110028223 */ /* 0x000fe40000010002 */
[----:B------:R-:W-:Y:S02]  /*5770*/  @!P0 FFMA.FTZ R3, R9, R10, R3 ;  /* 0x0000000a09038223 */ /* 0x000fe40000010003 */
[----:B------:R-:W-:Y:S01]  /*5780*/  @!P0 FFMA.FTZ R20, R10, R8, -R20 ;  /* 0x000000080a148223 */ /* 0x000fe20000010814 */
[----:B------:R-:W-:Y:S01]  /*5790*/  @!P0 F2FP.BF16.PACK_AB R2, R2, R22 ;  /* 0x000000160202823e */ /* 0x000fe200000010ff */
[----:B------:R-:W-:Y:S02]  /*57a0*/  @!P0 FFMA.FTZ R21, R19, R7, -R21 ;  /* 0x0000000713158223 */ /* 0x000fe40000010815 */
        /* <DEDUP_REMOVED lines=8> */
.L_x_1859:
[----:B------:R-:W-:Y:S05]  /*5830*/  BSYNC B0 ;  /* 0x0000000000007941 */ /* 0x000fea0003800000 */
.L_x_1858:
        /* <DEDUP_REMOVED lines=10> */
[C---:B------:R-:W-:Y:S02]  /*58e0*/  @!P0 PRMT R16, R59.reuse, 0x5410, R16 ;  /* 0x000054103b108816 */ /* 0x040fe40000000010 */
[----:B------:R-:W-:Y:S02]  /*58f0*/  @!P0 SHF.R.U32.HI R2, RZ, 0x10, R25 ;  /* 0x00000010ff028819 */ /* 0x000fe40000011619 */
[----:B------:R-:W-:Y:S01]  /*5900*/  @!P0 PRMT R0, R32, 0x5432, R0 ;  /* 0x0000543220008816 */ /* 0x000fe20000000000 */
[C---:B------:R-:W-:Y:S01]  /*5910*/  @!P0 IMAD.U32 R9, R16.reuse, 0x10000, RZ ;  /* 0x0001000010098824 */ /* 0x040fe200078e00ff */
[----:B------:R-:W-:Y:S02]  /*5920*/  @!P0 LOP3.LUT R16, R16, 0xffff0000, RZ, 0xc0, !PT ;  /* 0xffff000010108812 */ /* 0x000fe400078ec0ff */
[----:B------:R-:W-:Y:S01]  /*5930*/  @!P0 PRMT R8, R32, 0x5410, R2 ;  /* 0x0000541020088816 */ /* 0x000fe20000000002 */
        /* <DEDUP_REMOVED lines=24> */
[-C--:B------:R-:W-:Y:S02]  /*5ac0*/  @!P0 FMUL.FTZ R3, R3, R5.reuse ;  /* 0x0000000503038220 */ /* 0x080fe40000410000 */
        /* <DEDUP_REMOVED lines=16> */
.L_x_1861:
[----:B------:R-:W-:Y:S05]  /*5bd0*/  BSYNC B0 ;  /* 0x0000000000007941 */ /* 0x000fea0003800000 */
.L_x_1860:
        /* <DEDUP_REMOVED lines=10> */
[----:B------:R-:W-:Y:S02]  /*5c80*/  @!P0 PRMT R16, R60, 0x5410, R16 ;  /* 0x000054103c108816 */ /* 0x000fe40000000010 */
[----:B------:R-:W-:Y:S02]  /*5c90*/  @!P0 SHF.R.U32.HI R2, RZ, 0x10, R27 ;  /* 0x00000010ff028819 */ /* 0x000fe4000001161b */
[C---:B------:R-:W-:Y:S01]  /*5ca0*/  @!P0 PRMT R0, R33.reuse, 0x5432, R0 ;  /* 0x0000543221008816 */ /* 0x040fe20000000000 */
        /* <DEDUP_REMOVED lines=44> */
.L_x_1863:
[----:B------:R-:W-:Y:S05]  /*5f70*/  BSYNC B0 ;  /* 0x0000000000007941 */ /* 0x000fea0003800000 */
.L_x_1862:
        /* <DEDUP_REMOVED lines=57> */
.L_x_1844:
        /* <DEDUP_REMOVED lines=21> */
[----:B------:R-:W-:Y:S01]  /*6460*/  CS2R R50, SRZ ;  /* 0x0000000000327805 */ /* 0x000fe2000001ff00 */
[----:B------:R-:W-:Y:S01]  /*6470*/  CS2R R48, SRZ ;  /* 0x0000000000307805 */ /* 0x000fe2000001ff00 */
        /* <DEDUP_REMOVED lines=13> */
.L_x_1865:
[----:B------:R-:W-:Y:S05]  /*6550*/  BSYNC B0 ;  /* 0x0000000000007941 */ /* 0x000fea0003800000 */
.L_x_1864:
[----:B-----5:R-:W-:Y:S01]  /*6560*/  MOV R0, R21 ;  /* 0x0000001500007202 */ /* 0x020fe20000000f00 */
[----:B------:R-:W-:Y:S01]  /*6570*/  IMAD.MOV.U32 R5, RZ, RZ, R22 ;  /* 0x000000ffff057224 */ /* 0x000fe200078e0016 */
[----:B------:R-:W-:Y:S01]  /*6580*/  ISETP.GE.AND P6, PT, R154, R77, PT ;  /* 0x0000004d9a00720c */ /* 0x000fe20003fc6270 */
[----:B-1----:R-:W-:Y:S01]  /*6590*/  IMAD.MOV.U32 R3, RZ, RZ, R23 ;  /* 0x000000ffff037224 */ /* 0x002fe200078e0017 */
        /* <DEDUP_REMOVED lines=54> */
.L_x_1867:
[----:B------:R-:W-:Y:S05]  /*6900*/  BSYNC B0 ;  /* 0x0000000000007941 */ /* 0x000fea0003800000 */
.L_x_1866:
[----:B-----5:R-:W-:Y:S01]  /*6910*/  MOV R0, R29 ;  /* 0x0000001d00007202 */ /* 0x020fe20000000f00 */
[----:B------:R-:W-:Y:S01]  /*6920*/  IMAD.MOV.U32 R5, RZ, RZ, R30 ;  /* 0x000000ffff057224 */ /* 0x000fe200078e001e */
[----:B------:R-:W-:Y:S01]  /*6930*/  IADD3 R67, -R68, c[0x0][0x1d4], RZ ;  /* 0x0000750044437a10 */ /* 0x000fe20007ffe1ff */
[----:B-1----:R-:W-:Y:S01]  /*6940*/  IMAD.MOV.U32 R3, RZ, RZ, R31 ;  /* 0x000000ffff037224 */ /* 0x002fe200078e001f */
        /* <DEDUP_REMOVED lines=24> */
[C---:B------:R-:W-:Y:S01]  /*6ad0*/  IMAD.SHL.U32 R155, R232.reuse, 0x40, RZ ;  /* 0x00000040e89b7824 */ /* 0x040fe200078e00ff */
[----:B------:R-:W-:Y:S01]  /*6ae0*/  BSSY B0, `(.L_x_1870) ;  /* 0x0000084000007945 */ /* 0x000fe20003800000 */
[----:B------:R-:W-:Y:S02]  /*6af0*/  IMAD.SHL.U32 R156, R232, 0x40, RZ ;  /* 0x00000040e89c7824 */ /* 0x000fe400078e00ff */
[----:B------:R-:W-:Y:S01]  /*6b00*/  IMAD.X R73, R76, 0x1, R112, P0 ;  /* 0x000000014c497824 */ /* 0x000fe200000e0670 */
[----:B------:R-:W-:Y:S02]  /*6b10*/  ISETP.GE.AND P0, PT, R140, c[0x0][0x1d4], PT ;  /* 0x000075008c007a0c */ /* 0x000fe40003f06270 */
[----:B------:R-:W-:Y:S02]  /*6b20*/  LOP3.LUT R155, R155, 0x1c0, RZ, 0xc0, !PT ;  /* 0x000001c09b9b7812 */ /* 0x000fe400078ec0ff */
[----:B------:R-:W-:Y:S02]  /*6b30*/  LOP3.LUT R156, R156, 0x1c0, RZ, 0xc0, !PT ;  /* 0x000001c09c9c7812 */ /* 0x000fe400078ec0ff */
[----:B------:R-:W-:Y:S07]  /*6b40*/  SHF.R.U32.HI R155, RZ, 0x3, R155 ;  /* 0x00000003ff9b7819 */ /* 0x000fee000001169b */
[----:B------:R-:W-:-:S05]  /*6b50*/  @P0 BRA `(.L_x_1871) ;  /* 0x000007c000000947 */ /* 0x000fca0003800000 */
[----:B------:R-:W-:Y:S01]  /*6b60*/  SEL R0, R68, R67, !P1 ;  /* 0x0000004344007207 */ /* 0x000fe20004800000 */
[----:B------:R-:W1:Y:S01]  /*6b70*/  LDS.128 R44, [R116+0xa080] ;  /* 0x00a08000742c7984 */ /* 0x000e620000000c00 */
[----:B------:R-:W-:Y:S02]  /*6b80*/  ISETP.GE.AND P0, PT, R140, c[0x0][0x27c], PT ;  /* 0x00009f008c007a0c */ /* 0x000fe40003f06270 */
[----:B------:R-:W-:Y:S04]  /*6b90*/  SHF.R.S32.HI R2, RZ, 0x1f, R0 ;  /* 0x0000001fff027819 */ /* 0x000fe80000011400 */
[----:B------:R-:W-:Y:S04]  /*6ba0*/  LEA.HI R0, R2, R0, RZ, 0x4 ;  /* 0x0000000002007211 */ /* 0x000fe800078f20ff */
[----:B------:R-:W-:Y:S03]  /*6bb0*/  LEA.HI.SX32 R0, R0, R66, 0x1c ;  /* 0x0000004200007211 */ /* 0x000fe600078fe2ff */
[----:B------:R-:W-:Y:S02]  /*6bc0*/  @!P0 SHF.R.U32.HI R5, RZ, 0x10, R41 ;  /* 0x00000010ff058819 */ /* 0x000fe40000011629 */
[----:B------:R-:W-:Y:S01]  /*6bd0*/  IMAD.SHL.U32 R70, R0, 0x8, RZ ;  /* 0x0000000800467824 */ /* 0x000fe200078e00ff */
[----:B------:R-:W-:Y:S02]  /*6be0*/  SHF.R.S32.HI R2, RZ, 0x1f, R0 ;  /* 0x0000001fff027819 */ /* 0x000fe40000011400 */
[----:B------:R-:W-:Y:S02]  /*6bf0*/  @!P0 SHF.R.U64 R3, R12, 0x10, R13 ;  /* 0x000000100c038819 */ /* 0x000fe4000000120d */
[----:B------:R-:W-:Y:S02]  /*6c00*/  LEA.HI R2, R2, R0, RZ, 0x3 ;  /* 0x0000000002027211 */ /* 0x000fe400078f18ff */
[----:B------:R-:W-:Y:S02]  /*6c10*/  @!P0 PRMT R3, R7, 0x5432, R3 ;  /* 0x0000543207038816 */ /* 0x000fe40000000003 */
[----:B------:R-:W-:Y:S02]  /*6c20*/  SHF.R.S32.HI R0, RZ, 0x3, R2 ;  /* 0x00000003ff007819 */ /* 0x000fe40000011402 */
[----:B------:R-:W-:Y:S03]  /*6c30*/  LOP3.LUT R2, R156, 0x38, R70, 0xf8, !PT ;  /* 0x000000389c027812 */ /* 0x000fe600078ef846 */
[----:B------:R-:W-:Y:S01]  /*6c40*/  IMAD R0, R0, 0xc00, R6 ;  /* 0x00000c0000007824 */ /* 0x000fe200078e0206 */
[----:B------:R-:W-:Y:S05]  /*6c50*/  LOP3.LUT R2, R2, R155, RZ, 0x3c, !PT ;  /* 0x0000009b02027212 */ /* 0x000fea00078e3cff */
[----:B------:R-:W-:Y:S01]  /*6c60*/  IMAD.IADD R0, R0, 0x1, R2 ;  /* 0x0000000100007824 */ /* 0x000fe200078e0202 */
[----:B------:R-:W-:Y:S03]  /*6c70*/  @!P0 SHF.R.U64 R2, R40, 0x10, R41 ;  /* 0x0000001028028819 */ /* 0x000fe60000001229 */
[----:B------:R-:W-:Y:S01]  /*6c80*/  IMAD.SHL.U32 R0, R0, 0x2, RZ ;  /* 0x0000000200007824 */ /* 0x000fe200078e00ff */
[----:B------:R-:W-:Y:S01]  /*6c90*/  @!P0 PRMT R12, R9, 0x5410, R2 ;  /* 0x00005410090c8816 */ /* 0x000fe20000000002 */
[C---:B------:R-:W-:Y:S01]  /*6ca0*/  @!P0 IMAD.U32 R2, R3.reuse, 0x10000, RZ ;  /* 0x0001000003028824 */ /* 0x040fe200078e00ff */
[----:B------:R-:W-:Y:S02]  /*6cb0*/  @!P0 LOP3.LUT R3, R3, 0xffff0000, RZ, 0xc0, !PT ;  /* 0xffff000003038812 */ /* 0x000fe400078ec0ff */
[----:B------:R2:W3:Y:S02]  /*6cc0*/  LDS.128 R16, [R0+0xa080] ;  /* 0x00a0800000107984 */ /* 0x0004e40000000c00 */
[----:B--2---:R-:W-:Y:S02]  /*6cd0*/  @!P0 SHF.R.U32.HI R0, RZ, 0x10, R13 ;  /* 0x00000010ff008819 */ /* 0x004fe4000001160d */
[----:B------:R-:W-:Y:S01]  /*6ce0*/  @!P0 PRMT R13, R9, 0x5432, R5 ;  /* 0x00005432090d8816 */ /* 0x000fe20000000005 */
[----:B-1----:R-:W-:Y:S01]  /*6cf0*/  @!P0 IMAD.U32 R9, R44, 0x10000, RZ ;  /* 0x000100002c098824 */ /* 0x002fe200078e00ff */
[----:B------:R-:W-:Y:S01]  /*6d00*/  @!P0 PRMT R5, R7, 0x5410, R0 ;  /* 0x0000541007058816 */ /* 0x000fe20000000000 */
[----:B------:R-:W-:Y:S02]  /*6d10*/  @!P0 IMAD.U32 R7, R12, 0x10000, RZ ;  /* 0x000100000c078824 */ /* 0x000fe400078e00ff */
[----:B---3--:R-:W-:Y:S04]  /*6d20*/  @!P0 IMAD.U32 R0, R16, 0x10000, RZ ;  /* 0x0001000010008824 */ /* 0x008fe800078e00ff */
[C---:B------:R-:W-:Y:S02]  /*6d30*/  @!P0 FMUL.FTZ R40, R0.reuse, R7 ;  /* 0x0000000700288220 */ /* 0x040fe40000410000 */
[-C--:B------:R-:W-:Y:S02]  /*6d40*/  @!P0 FMUL.FTZ R0, R0, R2.reuse ;  /* 0x0000000200008220 */ /* 0x080fe40000410000 */
[----:B------:R-:W-:Y:S01]  /*6d50*/  @!P0 FFMA.FTZ R40, R9, R2, -R40 ;  /* 0x0000000209288223 */ /* 0x000fe20000010828 */
[----:B------:R-:W-:Y:S01]  /*6d60*/  @!P0 LOP3.LUT R2, R16, 0xffff0000, RZ, 0xc0, !PT ;  /* 0xffff000010028812 */ /* 0x000fe200078ec0ff */
[----:B------:R-:W-:Y:S01]  /*6d70*/  @!P0 FFMA.FTZ R0, R7, R9, R0 ;  /* 0x0000000907008223 */ /* 0x000fe20000010000 */
[----:B------:R-:W-:Y:S02]  /*6d80*/  @!P0 LOP3.LUT R7, R12, 0xffff0000, RZ, 0xc0, !PT ;  /* 0xffff00000c078812 */ /* 0x000fe400078ec0ff */
[----:B------:R-:W-:Y:S03]  /*6d90*/  @!P0 LOP3.LUT R9, R44, 0xffff0000, RZ, 0xc0, !PT ;  /* 0xffff00002c098812 */ /* 0x000fe600078ec0ff */
[C---:B------:R-:W-:Y:S02]  /*6da0*/  @!P0 FMUL.FTZ R12, R2.reuse, R7 ;  /* 0x00000007020c8220 */ /* 0x040fe40000410000 */
[-C--:B------:R-:W-:Y:S02]  /*6db0*/  @!P0 FMUL.FTZ R2, R2, R3.reuse ;  /* 0x0000000302028220 */ /* 0x080fe40000410000 */
[----:B------:R-:W-:Y:S02]  /*6dc0*/  @!P0 FFMA.FTZ R12, R9, R3, -R12 ;  /* 0x00000003090c8223 */ /* 0x000fe4000001080c */
[----:B------:R-:W-:Y:S02]  /*6dd0*/  @!P0 FFMA.FTZ R2, R7, R9, R2 ;  /* 0x0000000907028223 */ /* 0x000fe40000010002 */
[----:B------:R-:W-:Y:S01]  /*6de0*/  @!P0 IMAD.U32 R3, R13, 0x10000, RZ ;  /* 0x000100000d038824 */ /* 0x000fe200078e00ff */
[----:B------:R-:W-:Y:S01]  /*6df0*/  @!P0 F2FP.BF16.PACK_AB R40, R12, R40 ;  /* 0x000000280c28823e */ /* 0x000fe200000010ff */
[----:B------:R-:W-:Y:S01]  /*6e00*/  @!P0 IMAD.U32 R7, R45, 0x10000, RZ ;  /* 0x000100002d078824 */ /* 0x000fe200078e00ff */
[----:B------:R-:W-:Y:S01]  /*6e10*/  @!P0 F2FP.BF16.PACK_AB R41, R2, R0 ;  /* 0x000000000229823e */ /* 0x000fe200000010ff */
[----:B------:R-:W-:Y:S02]  /*6e20*/  @!P0 IMAD.U32 R0, R17, 0x10000, RZ ;  /* 0x0001000011008824 */ /* 0x000fe400078e00ff */
[----:B------:R-:W-:Y:S02]  /*6e30*/  @!P0 IMAD.U32 R2, R5, 0x10000, RZ ;  /* 0x0001000005028824 */ /* 0x000fe400078e00ff */
[C---:B------:R-:W-:Y:S02]  /*6e40*/  @!P0 FMUL.FTZ R9, R0.reuse, R3 ;  /* 0x0000000300098220 */ /* 0x040fe40000410000 */
[-C--:B------:R-:W-:Y:S02]  /*6e50*/  @!P0 FMUL.FTZ R0, R0, R2.reuse ;  /* 0x0000000200008220 */ /* 0x080fe40000410000 */
[----:B------:R-:W-:Y:S01]  /*6e60*/  @!P0 FFMA.FTZ R71, R7, R2, -R9 ;  /* 0x0000000207478223 */ /* 0x000fe20000010809 */
[----:B------:R-:W-:Y:S01]  /*6e70*/  @!P0 LOP3.LUT R2, R17, 0xffff0000, RZ, 0xc0, !PT ;  /* 0xffff000011028812 */ /* 0x000fe200078ec0ff */
[----:B------:R-:W-:Y:S01]  /*6e80*/  @!P0 FFMA.FTZ R0, R3, R7, R0 ;  /* 0x0000000703008223 */ /* 0x000fe20000010000 */
[----:B------:R-:W-:Y:S01]  /*6e90*/  @!P0 LOP3.LUT R7, R13, 0xffff0000, RZ, 0xc0, !PT ;  /* 0xffff00000d078812 */ /* 0x000fe200078ec0ff */
[----:B------:R-:W-:Y:S01]  /*6ea0*/  @!P0 IMAD.MOV.U32 R44, RZ, RZ, R40 ;  /* 0x000000ffff2c8224 */ /* 0x000fe200078e0028 */
[----:B------:R-:W-:Y:S01]  /*6eb0*/  @!P0 LOP3.LUT R9, R45, 0xffff0000, RZ, 0xc0, !PT ;  /* 0xffff00002d098812 */ /* 0x000fe200078ec0ff */
[----:B------:R-:W-:Y:S01]  /*6ec0*/  @!P0 IMAD.U32 R13, R46, 0x10000, RZ ;  /* 0x000100002e0d8824 */ /* 0x000fe200078e00ff */
[----:B------:R-:W-:Y:S01]  /*6ed0*/  @!P0 LOP3.LUT R3, R5, 0xffff0000, RZ, 0xc0, !PT ;  /* 0xffff000005038812 */ /* 0x000fe200078ec0ff */
[----:B------:R-:W-:Y:S02]  /*6ee0*/  @!P0 FMUL.FTZ R5, R2, R7 ;  /* 0x0000000702058220 */ /* 0x000fe40000410000 */
[----:B------:R-:W-:Y:S02]  /*6ef0*/  @!P0 IMAD.MOV.U32 R16, RZ, RZ, R41 ;  /* 0x000000ffff108224 */ /* 0x000fe400078e0029 */
[-C--:B------:R-:W-:Y:S01]  /*6f00*/  @!P0 FFMA.FTZ R12, R9, R3.reuse, -R5 ;  /* 0x00000003090c8223 */ /* 0x080fe20000010805 */
[----:B------:R-:W-:Y:S01]  /*6f10*/  @!P0 SHF.R.U64 R5, R42, 0x10, R43 ;  /* 0x000000102a058819 */ /* 0x000fe2000000122b */
[----:B------:R-:W-:Y:S01]  /*6f20*/  @!P0 FMUL.FTZ R2, R2, R3 ;  /* 0x0000000302028220 */ /* 0x000fe20000410000 */
[----:B------:R-:W-:Y:S02]  /*6f30*/  @!P0 SHF.R.U64 R3, R14, 0x10, R15 ;  /* 0x000000100e038819 */ /* 0x000fe4000000120f */
[----:B------:R-:W-:Y:S01]  /*6f40*/  @!P0 PRMT R14, R38, 0x5410, R5 ;  /* 0x00005410260e8816 */ /* 0x000fe20000000005 */
[----:B------:R-:W-:Y:S01]  /*6f50*/  @!P0 FFMA.FTZ R2, R7, R9, R2 ;  /* 0x0000000907028223 */ /* 0x000fe20000010002 */
[----:B------:R-:W-:Y:S02]  /*6f60*/  @!P0 F2FP.BF16.PACK_AB R5, R12, R71 ;  /* 0x000000470c05823e */ /* 0x000fe400000010ff */
[----:B------:R-:W-:Y:S01]  /*6f70*/  @!P0 PRMT R7, R8, 0x5410, R3 ;  /* 0x0000541008078816 */ /* 0x000fe20000000003 */
[----:B------:R-:W-:Y:S01]  /*6f80*/  @!P0 IMAD.U32 R12, R14, 0x10000, RZ ;  /* 0x000100000e0c8824 */ /* 0x000fe200078e00ff */
[----:B------:R-:W-:Y:S01]  /*6f90*/  @!P0 F2FP.BF16.PACK_AB R0, R2, R0 ;  /* 0x000000000200823e */ /* 0x000fe200000010ff */
[----:B------:R-:W-:Y:S01]  /*6fa0*/  @!P0 IMAD.U32 R3, R18, 0x10000, RZ ;  /* 0x0001000012038824 */ /* 0x000fe200078e00ff */
[----:B------:R-:W-:Y:S01]  /*6fb0*/  @!P0 SHF.R.U32.HI R9, RZ, 0x10, R15 ;  /* 0x00000010ff098819 */ /* 0x000fe2000001160f */
[----:B------:R-:W-:Y:S01]  /*6fc0*/  @!P0 IMAD.MOV.U32 R45, RZ, RZ, R5 ;  /* 0x000000ffff2d8224 */ /* 0x000fe200078e0005 */
[----:B------:R-:W-:Y:S01]  /*6fd0*/  @!P0 SHF.R.U32.HI R15, RZ, 0x10, R43 ;  /* 0x00000010ff0f8819 */ /* 0x000fe2000001162b */
[C---:B------:R-:W-:Y:S01]  /*6fe0*/  @!P0 IMAD.U32 R5, R7.reuse, 0x10000, RZ ;  /* 0x0001000007058824 */ /* 0x040fe200078e00ff */
[----:B------:R-:W-:Y:S01]  /*6ff0*/  @!P0 LOP3.LUT R7, R7, 0xffff0000, RZ, 0xc0, !PT ;  /* 0xffff000007078812 */ /* 0x000fe200078ec0ff */
[C---:B------:R-:W-:Y:S01]  /*7000*/  @!P0 FMUL.FTZ R40, R3.reuse, R12 ;  /* 0x0000000c03288220 */ /* 0x040fe20000410000 */
[----:B------:R-:W-:Y:S01]  /*7010*/  @!P0 PRMT R9, R8, 0x5432, R9 ;  /* 0x0000543208098816 */ /* 0x000fe20000000009 */
[-C--:B------:R-:W-:Y:S02]  /*7020*/  @!P0 FMUL.FTZ R3, R3, R5.reuse ;  /* 0x0000000503038220 */ /* 0x080fe40000410000 */
[----:B------:R-:W-:Y:S01]  /*7030*/  @!P0 FFMA.FTZ R40, R13, R5, -R40 ;  /* 0x000000050d288223 */ /* 0x000fe20000010828 */
[----:B------:R-:W-:Y:S01]  /*7040*/  @!P0 LOP3.LUT R5, R18, 0xffff0000, RZ, 0xc0, !PT ;  /* 0xffff000012058812 */ /* 0x000fe200078ec0ff */
[----:B------:R-:W-:Y:S01]  /*7050*/  @!P0 FFMA.FTZ R3, R12, R13, R3 ;  /* 0x0000000d0c038223 */ /* 0x000fe20000010003 */
[----:B------:R-:W-:Y:S01]  /*7060*/  @!P0 LOP3.LUT R12, R14, 0xffff0000, RZ, 0xc0, !PT ;  /* 0xffff00000e0c8812 */ /* 0x000fe200078ec0ff */
[C---:B------:R-:W-:Y:S01]  /*7070*/  @!P0 IMAD.U32 R8, R9.reuse, 0x10000, RZ ;  /* 0x0001000009088824 */ /* 0x040fe200078e00ff */
[----:B------:R-:W-:Y:S01]  /*7080*/  @!P0 LOP3.LUT R13, R46, 0xffff0000, RZ, 0xc0, !PT ;  /* 0xffff00002e0d8812 */ /* 0x000fe200078ec0ff */
[----:B------:R-:W-:Y:S01]  /*7090*/  @!P0 IMAD.MOV.U32 R17, RZ, RZ, R0 ;  /* 0x000000ffff118224 */ /* 0x000fe200078e0000 */
[----:B------:R-:W-:Y:S01]  /*70a0*/  @!P0 LOP3.LUT R9, R9, 0xffff0000, RZ, 0xc0, !PT ;  /* 0xffff000009098812 */ /* 0x000fe200078ec0ff */
[C---:B------:R-:W-:Y:S02]  /*70b0*/  @!P0 FMUL.FTZ R14, R5.reuse, R12 ;  /* 0x0000000c050e8220 */ /* 0x040fe40000410000 */
[-C--:B------:R-:W-:Y:S02]  /*70c0*/  @!P0 FMUL.FTZ R5, R5, R7.reuse ;  /* 0x0000000705058220 */ /* 0x080fe40000410000 */
[----:B------:R-:W-:Y:S01]  /*70d0*/  @!P0 FFMA.FTZ R43, R13, R7, -R14 ;  /* 0x000000070d2b8223 */ /* 0x000fe2000001080e */
[----:B------:R-:W-:Y:S01]  /*70e0*/  @!P0 PRMT R14, R38, 0x5432, R15 ;  /* 0x00005432260e8816 */ /* 0x000fe2000000000f */
[----:B------:R-:W-:Y:S02]  /*70f0*/  @!P0 IMAD.U32 R7, R19, 0x10000, RZ ;  /* 0x0001000013078824 */ /* 0x000fe400078e00ff */
[----:B------:R-:W-:Y:S01]  /*7100*/  @!P0 FFMA.FTZ R5, R12, R13, R5 ;  /* 0x0000000d0c058223 */ /* 0x000fe20000010005 */
[----:B------:R-:W-:Y:S01]  /*7110*/  @!P0 F2FP.BF16.PACK_AB R40, R43, R40 ;  /* 0x000000282b28823e */ /* 0x000fe200000010ff */
[----:B------:R-:W-:Y:S02]  /*7120*/  @!P0 IMAD.U32 R12, R14, 0x10000, RZ ;  /* 0x000100000e0c8824 */ /* 0x000fe400078e00ff */
[----:B------:R-:W-:Y:S01]  /*7130*/  @!P0 IMAD.U32 R13, R47, 0x10000, RZ ;  /* 0x000100002f0d8824 */ /* 0x000fe200078e00ff */
[----:B------:R-:W-:Y:S01]  /*7140*/  @!P0 F2FP.BF16.PACK_AB R3, R5, R3 ;  /* 0x000000030503823e */ /* 0x000fe200000010ff */
        /* <DEDUP_REMOVED lines=8> */
[----:B------:R-:W-:Y:S02]  /*71d0*/  @!P0 IMAD.MOV.U32 R18, RZ, RZ, R3 ;  /* 0x000000ffff128224 */ /* 0x000fe400078e0003 */
[C---:B------:R-:W-:Y:S02]  /*71e0*/  @!P0 FMUL.FTZ R14, R8.reuse, R12 ;  /* 0x0000000c080e8220 */ /* 0x040fe40000410000 */
[-C--:B------:R-:W-:Y:S02]  /*71f0*/  @!P0 FMUL.FTZ R8, R8, R9.reuse ;  /* 0x0000000908088220 */ /* 0x080fe40000410000 */
[----:B------:R-:W-:Y:S01]  /*7200*/  @!P0 FFMA.FTZ R38, R13, R9, -R14 ;  /* 0x000000090d268223 */ /* 0x000fe2000001080e */
[----:B------:R-:W-:Y:S01]  /*7210*/  IADD3 R9, P4, P3, R78, R72, R97 ;  /* 0x000000484e097210 */ /* 0x000fe20007b9e061 */
[----:B------:R-:W-:Y:S03]  /*7220*/  @!P0 FFMA.FTZ R8, R12, R13, R8 ;  /* 0x0000000d0c088223 */ /* 0x000fe60000010008 */
[----:B------:R-:W-:Y:S02]  /*7230*/  IADD3.X R12, R80, R73, R99, P4, P3 ;  /* 0x00000049500c7210 */ /* 0x000fe400027e6463 */
[C---:B------:R-:W-:Y:S02]  /*7240*/  LEA R14, P3, R9.reuse, c[0x0][0x1c8], 0x1 ;  /* 0x00007200090e7a11 */ /* 0x040fe400078608ff */
[----:B------:R-:W-:Y:S02]  /*7250*/  @!P0 F2FP.BF16.PACK_AB R38, R38, R42 ;  /* 0x0000002a2626823e */ /* 0x000fe400000010ff */
[----:B------:R-:W-:Y:S02]  /*7260*/  LEA.HI.X R15, R9, c[0x0][0x1cc], R12, 0x1, P3 ;  /* 0x00007300090f7a11 */ /* 0x000fe400018f0c0c */
[----:B------:R-:W-:Y:S01]  /*7270*/  ISETP.GE.AND P3, PT, R70, c[0x0][0x1d4], PT ;  /* 0x0000750046007a0c */ /* 0x000fe20003f66270 */
[----:B------:R-:W-:Y:S01]  /*7280*/  @!P0 IMAD.MOV.U32 R47, RZ, RZ, R38 ;  /* 0x000000ffff2f8224 */ /* 0x000fe200078e0026 */
[----:B------:R-:W-:Y:S04]  /*7290*/  @!P0 F2FP.BF16.PACK_AB R7, R8, R7 ;  /* 0x000000070807823e */ /* 0x000fe800000010ff */
[----:B------:R1:W-:Y:S01]  /*72a0*/  STG.E.128 [R14.64], R44 ;  /* 0x0000002c0e007986 */ /* 0x0003e2000c101d0c */
[----:B------:R-:W-:Y:S06]  /*72b0*/  @!P0 IMAD.MOV.U32 R19, RZ, RZ, R7 ;  /* 0x000000ffff138224 */ /* 0x000fec00078e0007 */
[--C-:B------:R-:W-:Y:S02]  /*72c0*/  @!P3 SHF.R.S32.HI R12, RZ, 0x1f, R70.reuse ;  /* 0x0000001fff0cb819 */ /* 0x100fe40000011446 */
[----:B------:R-:W-:Y:S04]  /*72d0*/  @!P3 IADD3 R9, P5, P4, R78, R72, R70 ;  /* 0x000000484e09b210 */ /* 0x000fe80007cbe046 */
[----:B------:R-:W-:Y:S02]  /*72e0*/  @!P3 IADD3.X R13, R80, R73, R12, P5, P4 ;  /* 0x00000049500db210 */ /* 0x000fe40002fe840c */
[C---:B------:R-:W-:Y:S04]  /*72f0*/  @!P3 LEA R12, P4, R9.reuse, c[0x0][0x1c8], 0x1 ;  /* 0x00007200090cba11 */ /* 0x040fe800078808ff */
[----:B------:R-:W-:Y:S05]  /*7300*/  @!P3 LEA.HI.X R13, R9, c[0x0][0x1cc], R13, 0x1, P4 ;  /* 0x00007300090dba11 */ /* 0x000fea00020f0c0d */
[----:B------:R1:W-:Y:S04]  /*7310*/  @!P3 STG.E.128 [R12.64], R16 ;  /* 0x000000100c00b986 */ /* 0x0003e8000c101d0c */
.L_x_1871:
[----:B------:R-:W-:Y:S05]  /*7320*/  BSYNC B0 ;  /* 0x0000000000007941 */ /* 0x000fea0003800000 */
.L_x_1870:
[----:B------:R-:W-:Y:S11]  /*7330*/  ISETP.GE.AND P0, PT, R144, c[0x0][0x1d4], PT ;  /* 0x0000750090007a0c */ /* 0x000ff60003f06270 */
[----:B------:R-:W-:Y:S02]  /*7340*/  @!UPT UIADD3 URZ, URZ, URZ, URZ ;  /* 0x0000003f3f3ff290 */ /* 0x000fe4000fffe03f */
[----:B------:R-:W-:-:S05]  /*7350*/  @P0 BRA `(.L_x_1869) ;  /* 0x000007c000000947 */ /* 0x000fca0003800000 */
[----:B------:R-:W-:Y:S01]  /*7360*/  SEL R0, R68, R67, !P2 ;  /* 0x0000004344007207 */ /* 0x000fe20005000000 */
[----:B------:R-:W2:Y:S01]  /*7370*/  LDS.128 R40, [R114+0xa080] ;  /* 0x00a0800072287984 */ /* 0x000ea20000000c00 */
[----:B------:R-:W-:Y:S02]  /*7380*/  ISETP.GE.AND P0, PT, R144, c[0x0][0x27c], PT ;  /* 0x00009f0090007a0c */ /* 0x000fe40003f06270 */
[----:B------:R-:W-:Y:S04]  /*7390*/  SHF.R.S32.HI R2, RZ, 0x1f, R0 ;  /* 0x0000001fff027819 */ /* 0x000fe80000011400 */
[----:B------:R-:W-:Y:S04]  /*73a0*/  LEA.HI R0, R2, R0, RZ, 0x4 ;  /* 0x0000000002007211 */ /* 0x000fe800078f20ff */
[----:B------:R-:W-:Y:S03]  /*73b0*/  LEA.HI.SX32 R0, R0, R65, 0x1c ;  /* 0x0000004100007211 */ /* 0x000fe600078fe2ff */
[----:B------:R-:W-:Y:S02]  /*73c0*/  @!P0 SHF.R.U64 R9, R50, 0x10, R51 ;  /* 0x0000001032098819 */ /* 0x000fe40000001233 */
[----:B-1----:R-:W-:Y:S01]  /*73d0*/  IMAD.SHL.U32 R44, R0, 0x8, RZ ;  /* 0x00000008002c7824 */ /* 0x002fe200078e00ff */
[----:B------:R-:W-:Y:S02]  /*73e0*/  SHF.R.S32.HI R2, RZ, 0x1f, R0 ;  /* 0x0000001fff027819 */ /* 0x000fe40000011400 */
[----:B------:R-:W-:Y:S02]  /*73f0*/  @!P0 SHF.R.U64 R7, R48, 0x10, R49 ;  /* 0x0000001030078819 */ /* 0x000fe40000001231 */
[----:B------:R-:W-:Y:S02]  /*7400*/  LEA.HI R2, R2, R0, RZ, 0x3 ;  /* 0x0000000002027211 */ /* 0x000fe400078f18ff */
[C---:B------:R-:W-:Y:S02]  /*7410*/  @!P0 PRMT R17, R39.reuse, 0x5410, R7 ;  /* 0x0000541027118816 */ /* 0x040fe40000000007 */
[----:B------:R-:W-:Y:S02]  /*7420*/  SHF.R.S32.HI R0, RZ, 0x3, R2 ;  /* 0x00000003ff007819 */ /* 0x000fe40000011402 */
[----:B------:R-:W-:Y:S02]  /*7430*/  LOP3.LUT R2, R156, 0x38, R44, 0xf8, !PT ;  /* 0x000000389c027812 */ /* 0x000fe400078ef82c */
[----:B------:R-:W-:Y:S01]  /*7440*/  @!P0 SHF.R.U64 R3, R22, 0x10, R23 ;  /* 0x0000001016038819 */ /* 0x000fe20000001217 */
[----:B------:R-:W-:Y:S01]  /*7450*/  IMAD R0, R0, 0xc00, R6 ;  /* 0x00000c0000007824 */ /* 0x000fe200078e0206 */
[----:B------:R-:W-:Y:S02]  /*7460*/  LOP3.LUT R2, R2, R155, RZ, 0x3c, !PT ;  /* 0x0000009b02027212 */ /* 0x000fe400078e3cff */
[----:B------:R-:W-:Y:S02]  /*7470*/  @!P0 PRMT R22, R60, 0x5410, R9 ;  /* 0x000054103c168816 */ /* 0x000fe40000000009 */
[----:B------:R-:W-:Y:S01]  /*7480*/  @!P0 SHF.R.U32.HI R16, RZ, 0x10, R51 ;  /* 0x00000010ff108819 */ /* 0x000fe20000011633 */
[----:B------:R-:W-:Y:S01]  /*7490*/  IMAD.IADD R0, R0, 0x1, R2 ;  /* 0x0000000100007824 */ /* 0x000fe200078e0202 */
[----:B------:R-:W-:Y:S02]  /*74a0*/  @!P0 SHF.R.U32.HI R5, RZ, 0x10, R23 ;  /* 0x00000010ff058819 */ /* 0x000fe40000011617 */
[----:B------:R-:W-:Y:S01]  /*74b0*/  @!P0 PRMT R23, R60, 0x5432, R16 ;  /* 0x000054323c178816 */ /* 0x000fe20000000010 */
[----:B------:R-:W-:Y:S01]  /*74c0*/  IMAD.SHL.U32 R12, R0, 0x2, RZ ;  /* 0x00000002000c7824 */ /* 0x000fe200078e00ff */
[--C-:B------:R-:W-:Y:S02]  /*74d0*/  @!P0 SHF.R.U64 R2, R20, 0x10, R21.reuse ;  /* 0x0000001014028819 */ /* 0x100fe40000001215 */
[----:B------:R-:W-:Y:S02]  /*74e0*/  @!P0 SHF.R.U32.HI R0, RZ, 0x10, R21 ;  /* 0x00000010ff008819 */ /* 0x000fe40000011615 */
[C---:B------:R-:W-:Y:S01]  /*74f0*/  @!P0 PRMT R2, R10.reuse, 0x5432, R2 ;  /* 0x000054320a028816 */ /* 0x040fe20000000002 */
[----:B------:R-:W1:Y:S01]  /*7500*/  LDS.128 R12, [R12+0xa080] ;  /* 0x00a080000c0c7984 */ /* 0x000e620000000c00 */
[----:B------:R-:W-:Y:S02]  /*7510*/  @!P0 SHF.R.U32.HI R8, RZ, 0x10, R49 ;  /* 0x00000010ff088819 */ /* 0x000fe40000011631 */
[----:B------:R-:W-:Y:S01]  /*7520*/  @!P0 PRMT R7, R10, 0x5410, R0 ;  /* 0x000054100a078816 */ /* 0x000fe20000000000 */
[----:B--2---:R-:W-:Y:S01]  /*7530*/  @!P0 IMAD.U32 R10, R40, 0x10000, RZ ;  /* 0x00010000280a8824 */ /* 0x004fe200078e00ff */
[----:B------:R-:W-:Y:S01]  /*7540*/  @!P0 PRMT R20, R39, 0x5432, R8 ;  /* 0x0000543227148816 */ /* 0x000fe20000000008 */
[C---:B------:R-:W-:Y:S01]  /*7550*/  @!P0 IMAD.U32 R8, R17.reuse, 0x10000, RZ ;  /* 0x0001000011088824 */ /* 0x040fe200078e00ff */
[----:B------:R-:W-:Y:S01]  /*7560*/  @!P0 PRMT R9, R32, 0x5410, R3 ;  /* 0x0000541020098816 */ /* 0x000fe20000000003 */
[----:B------:R-:W-:Y:S01]  /*7570*/  @!P0 IMAD.U32 R3, R2, 0x10000, RZ ;  /* 0x0001000002038824 */ /* 0x000fe200078e00ff */
[----:B------:R-:W-:Y:S02]  /*7580*/  @!P0 PRMT R16, R32, 0x5432, R5 ;  /* 0x0000543220108816 */ /* 0x000fe40000000005 */
[----:B------:R-:W-:Y:S01]  /*7590*/  @!P0 LOP3.LUT R17, R17, 0xffff0000, RZ, 0xc0, !PT ;  /* 0xffff000011118812 */ /* 0x000fe200078ec0ff */
[C---:B-1----:R-:W-:Y:S01]  /*75a0*/  @!P0 IMAD.U32 R0, R12.reuse, 0x10000, RZ ;  /* 0x000100000c008824 */ /* 0x042fe200078e00ff */
[----:B------:R-:W-:Y:S03]  /*75b0*/  @!P0 LOP3.LUT R5, R12, 0xffff0000, RZ, 0xc0, !PT ;  /* 0xffff00000c058812 */ /* 0x000fe600078ec0ff */
[C---:B------:R-:W-:Y:S02]  /*75c0*/  @!P0 FMUL.FTZ R18, R0.reuse, R8 ;  /* 0x0000000800128220 */ /* 0x040fe40000410000 */
[-C--:B------:R-:W-:Y:S02]  /*75d0*/  @!P0 FMUL.FTZ R0, R0, R3.reuse ;  /* 0x0000000300008220 */ /* 0x080fe40000410000 */
[----:B------:R-:W-:Y:S02]  /*75e0*/  @!P0 FFMA.FTZ R39, R10, R3, -R18 ;  /* 0x000000030a278223 */ /* 0x000fe40000010812 */
[----:B------:R-:W-:Y:S01]  /*75f0*/  @!P0 FFMA.FTZ R0, R8, R10, R0 ;  /* 0x0000000a08008223 */ /* 0x000fe20000010000 */
[----:B------:R-:W-:Y:S01]  /*7600*/  @!P0 LOP3.LUT R10, R40, 0xffff0000, RZ, 0xc0, !PT ;  /* 0xffff0000280a8812 */ /* 0x000fe200078ec0ff */
[----:B------:R-:W-:Y:S01]  /*7610*/  @!P0 FMUL.FTZ R19, R5, R17 ;  /* 0x0000001105138220 */ /* 0x000fe20000410000 */
[----:B------:R-:W-:Y:S01]  /*7620*/  @!P0 LOP3.LUT R8, R2, 0xffff0000, RZ, 0xc0, !PT ;  /* 0xffff000002088812 */ /* 0x000fe200078ec0ff */
[C---:B------:R-:W-:Y:S01]  /*7630*/  @!P0 IMAD.U32 R18, R20.reuse, 0x10000, RZ ;  /* 0x0001000014128824 */ /* 0x040fe200078e00ff */
[----:B------:R-:W-:Y:S01]  /*7640*/  @!P0 LOP3.LUT R20, R20, 0xffff0000, RZ, 0xc0, !PT ;  /* 0xffff000014148812 */ /* 0x000fe200078ec0ff */
[----:B------:R-:W-:Y:S02]  /*7650*/  @!P0 IMAD.U32 R3, R13, 0x10000, RZ ;  /* 0x000100000d038824 */ /* 0x000fe400078e00ff */
[-C--:B------:R-:W-:Y:S01]  /*7660*/  @!P0 FMUL.FTZ R2, R5, R8.reuse ;  /* 0x0000000805028220 */ /* 0x080fe20000410000 */
[----:B------:R-:W-:Y:S01]  /*7670*/  @!P0 LOP3.LUT R5, R13, 0xffff0000, RZ, 0xc0, !PT ;  /* 0xffff00000d058812 */ /* 0x000fe200078ec0ff */
[----:B------:R-:W-:Y:S02]  /*7680*/  @!P0 FFMA.FTZ R45, R10, R8, -R19 ;  /* 0x000000080a2d8223 */ /* 0x000fe40000010813 */
        /* <DEDUP_REMOVED lines=9> */
[C---:B------:R-:W-:Y:S02]  /*7720*/  @!P0 FMUL.FTZ R10, R5.reuse, R20 ;  /* 0x00000014050a8220 */ /* 0x040fe40000410000 */
[----:B------:R-:W-:Y:S01]  /*7730*/  @!P0 IMAD.U32 R21, R22, 0x10000, RZ ;  /* 0x0001000016158824 */ /* 0x000fe200078e00ff */
[----:B------:R-:W-:Y:S01]  /*7740*/  @!P0 F2FP.BF16.PACK_AB R0, R2, R0 ;  /* 0x000000000200823e */ /* 0x000fe200000010ff */
[----:B------:R-:W-:Y:S02]  /*7750*/  @!P0 IMAD.U32 R7, R14, 0x10000, RZ ;  /* 0x000100000e078824 */ /* 0x000fe400078e00ff */
[-C--:B------:R-:W-:Y:S02]  /*7760*/  @!P0 FMUL.FTZ R5, R5, R8.reuse ;  /* 0x0000000805058220 */ /* 0x080fe40000410000 */
[----:B------:R-:W-:Y:S02]  /*7770*/  @!P0 FFMA.FTZ R32, R17, R8, -R10 ;  /* 0x0000000811208223 */ /* 0x000fe4000001080a */
[----:B------:R-:W-:Y:S01]  /*7780*/  @!P0 FFMA.FTZ R3, R18, R19, R3 ;  /* 0x0000001312038223 */ /* 0x000fe20000010003 */
[----:B------:R-:W-:Y:S01]  /*7790*/  @!P0 LOP3.LUT R19, R22, 0xffff0000, RZ, 0xc0, !PT ;  /* 0xffff000016138812 */ /* 0x000fe200078ec0ff */
[----:B------:R-:W-:Y:S01]  /*77a0*/  @!P0 IMAD.U32 R8, R9, 0x10000, RZ ;  /* 0x0001000009088824 */ /* 0x000fe200078e00ff */
[----:B------:R-:W-:Y:S01]  /*77b0*/  @!P0 F2FP.BF16.PACK_AB R32, R32, R38 ;  /* 0x000000262020823e */ /* 0x000fe200000010ff */
[----:B------:R-:W-:Y:S02]  /*77c0*/  @!P0 IMAD.U32 R18, R42, 0x10000, RZ ;  /* 0x000100002a128824 */ /* 0x000fe400078e00ff */
[C---:B------:R-:W-:Y:S02]  /*77d0*/  @!P0 FMUL.FTZ R10, R7.reuse, R21 ;  /* 0x00000015070a8220 */ /* 0x040fe40000410000 */
[-C--:B------:R-:W-:Y:S02]  /*77e0*/  @!P0 FMUL.FTZ R7, R7, R8.reuse ;  /* 0x0000000807078220 */ /* 0x080fe40000410000 */
[----:B------:R-:W-:Y:S01]  /*77f0*/  @!P0 FFMA.FTZ R49, R18, R8, -R10 ;  /* 0x0000000812318223 */ /* 0x000fe2000001080a */
[----:B------:R-:W-:Y:S01]  /*7800*/  @!P0 LOP3.LUT R8, R14, 0xffff0000, RZ, 0xc0, !PT ;  /* 0xffff00000e088812 */ /* 0x000fe200078ec0ff */
[----:B------:R-:W-:Y:S01]  /*7810*/  @!P0 FFMA.FTZ R5, R20, R17, R5 ;  /* 0x0000001114058223 */ /* 0x000fe20000010005 */
[----:B------:R-:W-:Y:S01]  /*7820*/  @!P0 LOP3.LUT R10, R9, 0xffff0000, RZ, 0xc0, !PT ;  /* 0xffff0000090a8812 */ /* 0x000fe200078ec0ff */
[----:B------:R-:W-:Y:S01]  /*7830*/  @!P0 FFMA.FTZ R7, R21, R18, R7 ;  /* 0x0000001215078223 */ /* 0x000fe20000010007 */
[----:B------:R-:W-:Y:S01]  /*7840*/  @!P0 LOP3.LUT R17, R42, 0xffff0000, RZ, 0xc0, !PT ;  /* 0xffff00002a118812 */ /* 0x000fe200078ec0ff */
[C---:B------:R-:W-:Y:S01]  /*7850*/  @!P0 FMUL.FTZ R20, R8.reuse, R19 ;  /* 0x0000001308148220 */ /* 0x040fe20000410000 */
[----:B------:R-:W-:Y:S01]  /*7860*/  @!P0 F2FP.BF16.PACK_AB R3, R5, R3 ;  /* 0x000000030503823e */ /* 0x000fe200000010ff */
[-C--:B------:R-:W-:Y:S02]  /*7870*/  @!P0 FMUL.FTZ R8, R8, R10.reuse ;  /* 0x0000000a08088220 */ /* 0x080fe40000410000 */
[----:B------:R-:W-:Y:S02]  /*7880*/  @!P0 IMAD.U32 R18, R23, 0x10000, RZ ;  /* 0x0001000017128824 */ /* 0x000fe400078e00ff */
[----:B------:R-:W-:Y:S02]  /*7890*/  @!P0 IMAD.U32 R9, R15, 0x10000, RZ ;  /* 0x000100000f098824 */ /* 0x000fe400078e00ff */
[----:B------:R-:W-:Y:S01]  /*78a0*/  @!P0 FFMA.FTZ R48, R17, R10, -R20 ;  /* 0x0000000a11308223 */ /* 0x000fe20000010814 */
[----:B------:R-:W-:Y:S01]  /*78b0*/  @!P0 LOP3.LUT R20, R43, 0xffff0000, RZ, 0xc0, !PT ;  /* 0xffff00002b148812 */ /* 0x000fe200078ec0ff */
[----:B------:R-:W-:Y:S02]  /*78c0*/  @!P0 FFMA.FTZ R8, R19, R17, R8 ;  /* 0x0000001113088223 */ /* 0x000fe40000010008 */
[C---:B------:R-:W-:Y:S01]  /*78d0*/  @!P0 IMAD.U32 R10, R16.reuse, 0x10000, RZ ;  /* 0x00010000100a8824 */ /* 0x040fe200078e00ff */
[----:B------:R-:W-:Y:S01]  /*78e0*/  @!P0 LOP3.LUT R16, R16, 0xffff0000, RZ, 0xc0, !PT ;  /* 0xffff000010108812 */ /* 0x000fe200078ec0ff */
[----:B------:R-:W-:Y:S01]  /*78f0*/  @!P0 IMAD.U32 R17, R43, 0x10000, RZ ;  /* 0x000100002b118824 */ /* 0x000fe200078e00ff */
[----:B------:R-:W-:Y:S01]  /*7900*/  @!P0 F2FP.BF16.PACK_AB R7, R8, R7 ;  /* 0x000000070807823e */ /* 0x000fe200000010ff */
[C---:B------:R-:W-:Y:S02]  /*7910*/  @!P0 FMUL.FTZ R19, R9.reuse, R18 ;  /* 0x0000001209138220 */ /* 0x040fe40000410000 */
[-C--:B------:R-:W-:Y:S02]  /*7920*/  @!P0 FMUL.FTZ R9, R9, R10.reuse ;  /* 0x0000000a09098220 */ /* 0x080fe40000410000 */
[----:B------:R-:W-:Y:S01]  /*7930*/  @!P0 FFMA.FTZ R47, R17, R10, -R19 ;  /* 0x0000000a112f8223 */ /* 0x000fe20000010813 */
[----:B------:R-:W-:Y:S01]  /*7940*/  @!P0 LOP3.LUT R19, R23, 0xffff0000, RZ, 0xc0, !PT ;  /* 0xffff000017138812 */ /* 0x000fe200078ec0ff */
[----:B------:R-:W-:Y:S01]  /*7950*/  @!P0 IMAD.MOV.U32 R40, RZ, RZ, R45 ;  /* 0x000000ffff288224 */ /* 0x000fe200078e002d */
[----:B------:R-:W-:Y:S01]  /*7960*/  @!P0 LOP3.LUT R10, R15, 0xffff0000, RZ, 0xc0, !PT ;  /* 0xffff00000f0a8812 */ /* 0x000fe200078ec0ff */
[----:B------:R-:W-:Y:S02]  /*7970*/  @!P0 FFMA.FTZ R9, R18, R17, R9 ;  /* 0x0000001112098223 */ /* 0x000fe40000010009 */
[----:B------:R-:W-:Y:S02]  /*7980*/  @!P0 IMAD.MOV.U32 R41, RZ, RZ, R32 ;  /* 0x000000ffff298224 */ /* 0x000fe400078e0020 */
[C---:B------:R-:W-:Y:S02]  /*7990*/  @!P0 FMUL.FTZ R21, R10.reuse, R19 ;  /* 0x000000130a158220 */ /* 0x040fe40000410000 */
[-C--:B------:R-:W-:Y:S02]  /*79a0*/  @!P0 FMUL.FTZ R10, R10, R16.reuse ;  /* 0x000000100a0a8220 */ /* 0x080fe40000410000 */
[----:B------:R-:W-:Y:S01]  /*79b0*/  @!P0 FFMA.FTZ R46, R20, R16, -R21 ;  /* 0x00000010142e8223 */ /* 0x000fe20000010815 */
[----:B------:R-:W-:Y:S01]  /*79c0*/  IADD3 R16, P4, P3, R78, R72, R96 ;  /* 0x000000484e107210 */ /* 0x000fe20007b9e060 */
[----:B------:R-:W-:Y:S02]  /*79d0*/  @!P0 IMAD.MOV.U32 R12, RZ, RZ, R0 ;  /* 0x000000ffff0c8224 */ /* 0x000fe400078e0000 */
[----:B------:R-:W-:Y:S01]  /*79e0*/  @!P0 IMAD.MOV.U32 R13, RZ, RZ, R3 ;  /* 0x000000ffff0d8224 */ /* 0x000fe200078e0003 */
[----:B------:R-:W-:Y:S01]  /*79f0*/  IADD3.X R21, R80, R73, R98, P4, P3 ;  /* 0x0000004950157210 */ /* 0x000fe200027e6462 */
[----:B------:R-:W-:Y:S01]  /*7a00*/  @!P0 IMAD.MOV.U32 R14, RZ, RZ, R7 ;  /* 0x000000ffff0e8224 */ /* 0x000fe200078e0007 */
[C---:B------:R-:W-:Y:S01]  /*7a10*/  LEA R38, P3, R16.reuse, c[0x0][0x1c8], 0x1 ;  /* 0x0000720010267a11 */ /* 0x040fe200078608ff */
[----:B------:R-:W-:Y:S03]  /*7a20*/  @!P0 FFMA.FTZ R10, R19, R20, R10 ;  /* 0x00000014130a8223 */ /* 0x000fe6000001000a */
[----:B------:R-:W-:Y:S02]  /*7a30*/  LEA.HI.X R39, R16, c[0x0][0x1cc], R21, 0x1, P3 ;  /* 0x0000730010277a11 */ /* 0x000fe400018f0c15 */
[----:B------:R-:W-:Y:S02]  /*7a40*/  ISETP.GE.AND P3, PT, R44, c[0x0][0x1d4], PT ;  /* 0x000075002c007a0c */ /* 0x000fe40003f66270 */
[----:B------:R-:W-:Y:S05]  /*7a50*/  @!P0 F2FP.BF16.PACK_AB R9, R10, R9 ;  /* 0x000000090a09823e */ /* 0x000fea00000010ff */
[----:B------:R-:W-:Y:S06]  /*7a60*/  @!P0 IMAD.MOV.U32 R15, RZ, RZ, R9 ;  /* 0x000000ffff0f8224 */ /* 0x000fec00078e0009 */
[--C-:B------:R-:W-:Y:S02]  /*7a70*/  @!P3 IADD3 R16, P5, P4, R78, R72, R44.reuse ;  /* 0x000000484e10b210 */ /* 0x100fe40007cbe02c */
[----:B------:R-:W-:Y:S04]  /*7a80*/  @!P3 SHF.R.S32.HI R21, RZ, 0x1f, R44 ;  /* 0x0000001fff15b819 */ /* 0x000fe8000001142c */
[----:B------:R-:W-:Y:S02]  /*7a90*/  @!P3 IADD3.X R21, R80, R73, R21, P5, P4 ;  /* 0x000000495015b210 */ /* 0x000fe40002fe8415 */
[C---:B------:R-:W-:Y:S04]  /*7aa0*/  @!P3 LEA R22, P4, R16.reuse, c[0x0][0x1c8], 0x1 ;  /* 0x000072001016ba11 */ /* 0x040fe800078808ff */
[----:B------:R-:W-:Y:S02]  /*7ab0*/  @!P3 LEA.HI.X R23, R16, c[0x0][0x1cc], R21, 0x1, P4 ;  /* 0x000073001017ba11 */ /* 0x000fe400020f0c15 */
[----:B------:R-:W-:Y:S02]  /*7ac0*/  @!P0 F2FP.BF16.PACK_AB R21, R48, R49 ;  /* 0x000000313015823e */ /* 0x000fe400000010ff */
[----:B------:R-:W-:Y:S03]  /*7ad0*/  @!P0 F2FP.BF16.PACK_AB R16, R46, R47 ;  /* 0x0000002f2e10823e */ /* 0x000fe600000010ff */
[----:B------:R-:W-:Y:S02]  /*7ae0*/  @!P0 IMAD.MOV.U32 R42, RZ, RZ, R21 ;  /* 0x000000ffff2a8224 */ /* 0x000fe400078e0015 */
[----:B------:R-:W-:Y:S05]  /*7af0*/  @!P0 IMAD.MOV.U32 R43, RZ, RZ, R16 ;  /* 0x000000ffff2b8224 */ /* 0x000fea00078e0010 */
[----:B------:R1:W-:Y:S08]  /*7b00*/  STG.E.128 [R38.64], R40 ;  /* 0x0000002826007986 */ /* 0x0003f0000c101d0c */
[----:B------:R1:W-:Y:S02]  /*7b10*/  @!P3 STG.E.128 [R22.64], R12 ;  /* 0x0000000c1600b986 */ /* 0x0003e4000c101d0c */
.L_x_1869:
[----:B------:R-:W-:Y:S05]  /*7b20*/  BSYNC B1 ;  /* 0x0000000000017941 */ /* 0x000fea0003800000 */
.L_x_1868:
[----:B------:R-:W-:Y:S04]  /*7b30*/  IADD3 R60, P0, R148, R74, RZ ;  /* 0x0000004a943c7210 */ /* 0x000fe80007f1e0ff */
[----:B------:R-:W-:Y:S01]  /*7b40*/  IADD3.X R70, R76, R117, RZ, P0, !PT ;  /* 0x000000754c467210 */ /* 0x000fe200007fe4ff */
[----:B------:R-:W-:-:S05]  /*7b50*/  @P6 BRA `(.L_x_1857) ;  /* 0x000012e000006947 */ /* 0x000fca0003800000 */
[----:B------:R-:W-:Y:S01]  /*7b60*/  ISETP.GE.AND P0, PT, R140, c[0x0][0x1d4], PT ;  /* 0x000075008c007a0c */ /* 0x000fe20003f06270 */
[----:B------:R-:W-:Y:S01]  /*7b70*/  @!UPT UIADD3 URZ, URZ, URZ, URZ ;  /* 0x0000003f3f3ff290 */ /* 0x000fe2000fffe03f */
[----:B------:R-:W-:Y:S11]  /*7b80*/  BSSY B0, `(.L_x_1872) ;  /* 0x000007f000007945 */ /* 0x000ff60003800000 */
[----:B------:R-:W-:-:S05]  /*7b90*/  @P0 BRA `(.L_x_1873) ;  /* 0x000007d000000947 */ /* 0x000fca0003800000 */
[----:B------:R-:W-:Y:S01]  /*7ba0*/  SEL R0, R68, R67, !P1 ;  /* 0x0000004344007207 */ /* 0x000fe20004800000 */
[----:B-1----:R-:W1:Y:S01]  /*7bb0*/  LDS.128 R40, [R115+0xa080] ;  /* 0x00a0800073287984 */ /* 0x002e620000000c00 */
[----:B------:R-:W-:Y:S02]  /*7bc0*/  IADD3 R5, P3, P0, R78, R60, R97 ;  /* 0x0000003c4e057210 */ /* 0x000fe4000787e061 */
[----:B------:R-:W-:Y:S02]  /*7bd0*/  SHF.R.S32.HI R2, RZ, 0x1f, R0 ;  /* 0x0000001fff027819 */ /* 0x000fe40000011400 */
[----:B------:R-:W-:Y:S02]  /*7be0*/  IADD3.X R8, R80, R70, R99, P3, P0 ;  /* 0x0000004650087210 */ /* 0x000fe40001fe0463 */
[----:B------:R-:W-:Y:S04]  /*7bf0*/  LEA.HI R0, R2, R0, RZ, 0x4 ;  /* 0x0000000002007211 */ /* 0x000fe800078f20ff */
[----:B------:R-:W-:Y:S05]  /*7c00*/  LEA.HI.SX32 R0, R0, R66, 0x1c ;  /* 0x0000004200007211 */ /* 0x000fea00078fe2ff */
[----:B------:R-:W-:Y:S05]  /*7c10*/  IMAD.SHL.U32 R3, R0, 0x8, RZ ;  /* 0x0000000800037824 */ /* 0x000fea00078e00ff */
[----:B------:R-:W-:Y:S11]  /*7c20*/  ISETP.GE.AND P3, PT, R3, c[0x0][0x1d4], PT ;  /* 0x0000750003007a0c */ /* 0x000ff60003f66270 */
[----:B------:R-:W-:Y:S02]  /*7c30*/  @!UPT UIADD3 URZ, URZ, URZ, URZ ;  /* 0x0000003f3f3ff290 */ /* 0x000fe4000fffe03f */
[--C-:B------:R-:W-:Y:S02]  /*7c40*/  @!P3 IADD3 R2, P4, P0, R78, R60, R3.reuse ;  /* 0x0000003c4e02b210 */ /* 0x100fe4000789e003 */
[----:B------:R-:W-:Y:S04]  /*7c50*/  @!P3 SHF.R.S32.HI R7, RZ, 0x1f, R3 ;  /* 0x0000001fff07b819 */ /* 0x000fe80000011403 */
[----:B------:R-:W-:Y:S02]  /*7c60*/  @!P3 IADD3.X R7, R80, R70, R7, P4, P0 ;  /* 0x000000465007b210 */ /* 0x000fe400027e0407 */
[C---:B------:R-:W-:Y:S04]  /*7c70*/  LEA R50, P0, R5.reuse, c[0x0][0x1c8], 0x1 ;  /* 0x0000720005327a11 */ /* 0x040fe800078008ff */
[----:B------:R-:W-:Y:S02]  /*7c80*/  LEA.HI.X R51, R5, c[0x0][0x1cc], R8, 0x1, P0 ;  /* 0x0000730005337a11 */ /* 0x000fe400000f0c08 */
[C---:B------:R-:W-:Y:S04]  /*7c90*/  @!P3 LEA R48, P0, R2.reuse, c[0x0][0x1c8], 0x1 ;  /* 0x000072000230ba11 */ /* 0x040fe800078008ff */
[----:B------:R-:W-:Y:S02]  /*7ca0*/  @!P3 LEA.HI.X R49, R2, c[0x0][0x1cc], R7, 0x1, P0 ;  /* 0x000073000231ba11 */ /* 0x000fe400000f0c07 */
[----:B------:R-:W-:Y:S02]  /*7cb0*/  SHF.R.S32.HI R2, RZ, 0x1f, R0 ;  /* 0x0000001fff027819 */ /* 0x000fe40000011400 */
[----:B------:R-:W-:Y:S02]  /*7cc0*/  ISETP.GE.AND P0, PT, R140, c[0x0][0x27c], PT ;  /* 0x00009f008c007a0c */ /* 0x000fe40003f06270 */
[----:B------:R-:W-:Y:S02]  /*7cd0*/  LEA.HI R0, R2, R0, RZ, 0x3 ;  /* 0x0000000002007211 */ /* 0x000fe400078f18ff */
[----:B------:R-:W-:Y:S02]  /*7ce0*/  LOP3.LUT R2, R252, 0x38, R3, 0xf8, !PT ;  /* 0x00000038fc027812 */ /* 0x000fe400078ef803 */
[----:B------:R-:W-:Y:S02]  /*7cf0*/  SHF.R.S32.HI R0, RZ, 0x3, R0 ;  /* 0x00000003ff007819 */ /* 0x000fe40000011400 */
[----:B------:R-:W-:Y:S03]  /*7d00*/  LOP3.LUT R2, R2, R137, RZ, 0x3c, !PT ;  /* 0x0000008902027212 */ /* 0x000fe600078e3cff */
[----:B------:R-:W-:Y:S02]  /*7d10*/  IMAD R0, R0, 0xc00, R11 ;  /* 0x00000c0000007824 */ /* 0x000fe400078e020b */
[----:B-1----:R-:W-:Y:S01]  /*7d20*/  @!P0 IMAD.U32 R22, R41, 0x10000, RZ ;  /* 0x0001000029168824 */ /* 0x002fe200078e00ff */
[----:B------:R-:W-:Y:S01]  /*7d30*/  @!P0 LOP3.LUT R38, R43, 0xffff0000, RZ, 0xc0, !PT ;  /* 0xffff00002b268812 */ /* 0x000fe200078ec0ff */
[----:B------:R-:W-:Y:S01]  /*7d40*/  IMAD.IADD R0, R0, 0x1, R2 ;  /* 0x0000000100007824 */ /* 0x000fe200078e0202 */
[--C-:B------:R-:W-:Y:S02]  /*7d50*/  @!P0 SHF.R.U64 R2, R24, 0x10, R25.reuse ;  /* 0x0000001018028819 */ /* 0x100fe40000001219 */
[----:B------:R-:W-:Y:S01]  /*7d60*/  @!P0 LOP3.LUT R24, R41, 0xffff0000, RZ, 0xc0, !PT ;  /* 0xffff000029188812 */ /* 0x000fe200078ec0ff */
[----:B------:R-:W-:Y:S01]  /*7d70*/  IMAD.SHL.U32 R12, R0, 0x2, RZ ;  /* 0x00000002000c7824 */ /* 0x000fe200078e00ff */
[----:B------:R-:W-:Y:S02]  /*7d80*/  @!P0 PRMT R2, R33, 0x5432, R2 ;  /* 0x0000543221028816 */ /* 0x000fe40000000002 */
[----:B------:R-:W-:Y:S02]  /*7d90*/  @!P0 SHF.R.U32.HI R0, RZ, 0x10, R25 ;  /* 0x00000010ff008819 */ /* 0x000fe40000011619 */
[----:B------:R-:W-:Y:S01]  /*7da0*/  @!P0 SHF.R.U64 R10, R54, 0x10, R55 ;  /* 0x00000010360a8819 */ /* 0x000fe20000001237 */
[----:B------:R-:W1:Y:S01]  /*7db0*/  LDS.128 R12, [R12+0xa080] ;  /* 0x00a080000c0c7984 */ /* 0x000e620000000c00 */
[----:B------:R-:W-:Y:S01]  /*7dc0*/  @!P0 SHF.R.U64 R5, R26, 0x10, R27 ;  /* 0x000000101a058819 */ /* 0x000fe2000000121b */
[----:B------:R-:W-:Y:S01]  /*7dd0*/  @!P0 IMAD.U32 R26, R42, 0x10000, RZ ;  /* 0x000100002a1a8824 */ /* 0x000fe200078e00ff */
[----:B------:R-:W-:Y:S02]  /*7de0*/  @!P0 SHF.R.U64 R7, R52, 0x10, R53 ;  /* 0x0000001034078819 */ /* 0x000fe40000001235 */
[----:B------:R-:W-:Y:S02]  /*7df0*/  @!P0 PRMT R17, R34, 0x5432, R5 ;  /* 0x0000543222118816 */ /* 0x000fe40000000005 */
[----:B------:R-:W-:Y:S02]  /*7e00*/  @!P0 PRMT R19, R61, 0x5410, R7 ;  /* 0x000054103d138816 */ /* 0x000fe40000000007 */
[----:B------:R-:W-:Y:S01]  /*7e10*/  @!P0 PRMT R7, R33, 0x5410, R0 ;  /* 0x0000541021078816 */ /* 0x000fe20000000000 */
[----:B------:R-:W-:Y:S01]  /*7e20*/  @!P0 IMAD.U32 R33, R43, 0x10000, RZ ;  /* 0x000100002b218824 */ /* 0x000fe200078e00ff */
[----:B------:R-:W-:Y:S02]  /*7e30*/  @!P0 SHF.R.U32.HI R8, RZ, 0x10, R53 ;  /* 0x00000010ff088819 */ /* 0x000fe40000011635 */
[----:B------:R-:W-:Y:S02]  /*7e40*/  @!P0 SHF.R.U32.HI R3, RZ, 0x10, R27 ;  /* 0x00000010ff038819 */ /* 0x000fe4000001161b */
[----:B------:R-:W-:Y:S01]  /*7e50*/  @!P0 PRMT R27, R62, 0x5432, R10 ;  /* 0x000054323e1b8816 */ /* 0x000fe2000000000a */
[----:B------:R-:W-:Y:S01]  /*7e60*/  @!P0 IMAD.U32 R10, R40, 0x10000, RZ ;  /* 0x00010000280a8824 */ /* 0x000fe200078e00ff */
[----:B------:R-:W-:Y:S02]  /*7e70*/  @!P0 PRMT R16, R61, 0x5432, R8 ;  /* 0x000054323d108816 */ /* 0x000fe40000000008 */
[----:B------:R-:W-:Y:S01]  /*7e80*/  @!P0 PRMT R8, R34, 0x5410, R3 ;  /* 0x0000541022088816 */ /* 0x000fe20000000003 */
[----:B------:R-:W-:Y:S01]  /*7e90*/  @!P0 IMAD.U32 R3, R2, 0x10000, RZ ;  /* 0x0001000002038824 */ /* 0x000fe200078e00ff */
[C---:B------:R-:W-:Y:S01]  /*7ea0*/  @!P0 LOP3.LUT R23, R16.reuse, 0xffff0000, RZ, 0xc0, !PT ;  /* 0xffff000010178812 */ /* 0x040fe200078ec0ff */
[----:B------:R-:W-:Y:S01]  /*7eb0*/  @!P0 IMAD.U32 R21, R16, 0x10000, RZ ;  /* 0x0001000010158824 */ /* 0x000fe200078e00ff */
[----:B------:R-:W-:Y:S01]  /*7ec0*/  @!P0 SHF.R.U32.HI R9, RZ, 0x10, R55 ;  /* 0x00000010ff098819 */ /* 0x000fe20000011637 */
[C---:B------:R-:W-:Y:S01]  /*7ed0*/  @!P0 IMAD.U32 R25, R27.reuse, 0x10000, RZ ;  /* 0x000100001b198824 */ /* 0x040fe200078e00ff */
[----:B------:R-:W-:Y:S02]  /*7ee0*/  @!P0 LOP3.LUT R27, R27, 0xffff0000, RZ, 0xc0, !PT ;  /* 0xffff00001b1b8812 */ /* 0x000fe400078ec0ff */
[----:B------:R-:W-:Y:S01]  /*7ef0*/  @!P0 PRMT R18, R62, 0x5410, R9 ;  /* 0x000054103e128816 */ /* 0x000fe20000000009 */
[C---:B------:R-:W-:Y:S01]  /*7f00*/  @!P0 IMAD.U32 R9, R19.reuse, 0x10000, RZ ;  /* 0x0001000013098824 */ /* 0x040fe200078e00ff */
[----:B------:R-:W-:Y:S02]  /*7f10*/  @!P0 LOP3.LUT R19, R19, 0xffff0000, RZ, 0xc0, !PT ;  /* 0xffff000013138812 */ /* 0x000fe400078ec0ff */
[C---:B------:R-:W-:Y:S01]  /*7f20*/  @!P0 LOP3.LUT R34, R18.reuse, 0xffff0000, RZ, 0xc0, !PT ;  /* 0xffff000012228812 */ /* 0x040fe200078ec0ff */
[----:B------:R-:W-:Y:S02]  /*7f30*/  @!P0 IMAD.U32 R32, R18, 0x10000, RZ ;  /* 0x0001000012208824 */ /* 0x000fe400078e00ff */
[C---:B-1----:R-:W-:Y:S01]  /*7f40*/  @!P0 IMAD.U32 R0, R12.reuse, 0x10000, RZ ;  /* 0x000100000c008824 */ /* 0x042fe200078e00ff */
[----:B------:R-:W-:Y:S03]  /*7f50*/  @!P0 LOP3.LUT R5, R12, 0xffff0000, RZ, 0xc0, !PT ;  /* 0xffff00000c058812 */ /* 0x000fe600078ec0ff */
[C---:B------:R-:W-:Y:S02]  /*7f60*/  @!P0 FMUL.FTZ R20, R0.reuse, R9 ;  /* 0x0000000900148220 */ /* 0x040fe40000410000 */
[-C--:B------:R-:W-:Y:S02]  /*7f70*/  @!P0 FMUL.FTZ R0, R0, R3.reuse ;  /* 0x0000000300008220 */ /* 0x080fe40000410000 */
[----:B------:R-:W-:Y:S01]  /*7f80*/  @!P0 FFMA.FTZ R53, R10, R3, -R20 ;  /* 0x000000030a358223 */ /* 0x000fe20000010814 */
[----:B------:R-:W-:Y:S01]  /*7f90*/  @!P0 LOP3.LUT R20, R40, 0xffff0000, RZ, 0xc0, !PT ;  /* 0xffff000028148812 */ /* 0x000fe200078ec0ff */
[----:B------:R-:W-:Y:S01]  /*7fa0*/  @!P0 FFMA.FTZ R0, R9, R10, R0 ;  /* 0x0000000a09008223 */ /* 0x000fe20000010000 */
[----:B------:R-:W-:Y:S01]  /*7fb0*/  @!P0 LOP3.LUT R9, R2, 0xffff0000, RZ, 0xc0, !PT ;  /* 0xffff000002098812 */ /* 0x000fe200078ec0ff */
[----:B------:R-:W-:Y:S02]  /*7fc0*/  @!P0 FMUL.FTZ R10, R5, R19 ;  /* 0x00000013050a8220 */ /* 0x000fe40000410000 */
[----:B------:R-:W-:Y:S02]  /*7fd0*/  @!P0 IMAD.U32 R3, R13, 0x10000, RZ ;  /* 0x000100000d038824 */ /* 0x000fe400078e00ff */
[-C--:B------:R-:W-:Y:S01]  /*7fe0*/  @!P0 FMUL.FTZ R2, R5, R9.reuse ;  /* 0x0000000905028220 */ /* 0x080fe20000410000 */
[----:B------:R-:W-:Y:S01]  /*7ff0*/  @!P0 LOP3.LUT R5, R13, 0xffff0000, RZ, 0xc0, !PT ;  /* 0xffff00000d058812 */ /* 0x000fe200078ec0ff */
[----:B------:R-:W-:Y:S02]  /*8000*/  @!P0 FFMA.FTZ R52, R20, R9, -R10 ;  /* 0x0000000914348223 */ /* 0x000fe4000001080a */
[C---:B------:R-:W-:Y:S01]  /*8010*/  @!P0 IMAD.U32 R9, R7.reuse, 0x10000, RZ ;  /* 0x0001000007098824 */ /* 0x040fe200078e00ff */
[----:B------:R-:W-:Y:S01]  /*8020*/  @!P0 LOP3.LUT R7, R7, 0xffff0000, RZ, 0xc0, !PT ;  /* 0xffff000007078812 */ /* 0x000fe200078ec0ff */
[C---:B------:R-:W-:Y:S02]  /*8030*/  @!P0 FMUL.FTZ R10, R3.reuse, R21 ;  /* 0x00000015030a8220 */ /* 0x040fe40000410000 */
[-C--:B------:R-:W-:Y:S02]  /*8040*/  @!P0 FMUL.FTZ R3, R3, R9.reuse ;  /* 0x0000000903038220 */ /* 0x080fe40000410000 */
[----:B------:R-:W-:Y:S02]  /*8050*/  @!P0 FFMA.FTZ R47, R22, R9, -R10 ;  /* 0x00000009162f8223 */ /* 0x000fe4000001080a */
[----:B------:R-:W-:Y:S02]  /*8060*/  @!P0 FMUL.FTZ R10, R5, R23 ;  /* 0x00000017050a8220 */ /* 0x000fe40000410000 */
[----:B------:R-:W-:Y:S02]  /*8070*/  @!P0 IMAD.U32 R9, R15, 0x10000, RZ ;  /* 0x000100000f098824 */ /* 0x000fe400078e00ff */
[-C--:B------:R-:W-:Y:S02]  /*8080*/  @!P0 FMUL.FTZ R5, R5, R7.reuse ;  /* 0x0000000705058220 */ /* 0x080fe40000410000 */
[----:B------:R-:W-:Y:S01]  /*8090*/  @!P0 FFMA.FTZ R46, R24, R7, -R10 ;  /* 0x00000007182e8223 */ /* 0x000fe2000001080a */
[----:B------:R-:W-:Y:S01]  /*80a0*/  @!P0 LOP3.LUT R7, R15, 0xffff0000, RZ, 0xc0, !PT ;  /* 0xffff00000f078812 */ /* 0x000fe200078ec0ff */
[C---:B------:R-:W-:Y:S01]  /*80b0*/  @!P0 IMAD.U32 R10, R8.reuse, 0x10000, RZ ;  /* 0x00010000080a8824 */ /* 0x040fe200078e00ff */
[----:B------:R-:W-:Y:S01]  /*80c0*/  @!P0 LOP3.LUT R8, R8, 0xffff0000, RZ, 0xc0, !PT ;  /* 0xffff000008088812 */ /* 0x000fe200078ec0ff */
[----:B------:R-:W-:Y:S02]  /*80d0*/  @!P0 FMUL.FTZ R16, R9, R32 ;  /* 0x0000002009108220 */ /* 0x000fe40000410000 */
[----:B------:R-:W-:Y:S02]  /*80e0*/  @!P0 FMUL.FTZ R18, R7, R34 ;  /* 0x0000002207128220 */ /* 0x000fe40000410000 */
[-C--:B------:R-:W-:Y:S02]  /*80f0*/  @!P0 FFMA.FTZ R45, R33, R10.reuse, -R16 ;  /* 0x0000000a212d8223 */ /* 0x080fe40000010810 */
[----:B------:R-:W-:Y:S02]  /*8100*/  @!P0 IMAD.U32 R16, R14, 0x10000, RZ ;  /* 0x000100000e108824 */ /* 0x000fe400078e00ff */
[----:B------:R-:W-:Y:S02]  /*8110*/  @!P0 FMUL.FTZ R9, R9, R10 ;  /* 0x0000000a09098220 */ /* 0x000fe40000410000 */
[-C--:B------:R-:W-:Y:S02]  /*8120*/  @!P0 FMUL.FTZ R10, R7, R8.reuse ;  /* 0x00000008070a8220 */ /* 0x080fe40000410000 */
[----:B------:R-:W-:Y:S01]  /*8130*/  @!P0 FFMA.FTZ R44, R38, R8, -R18 ;  /* 0x00000008262c8223 */ /* 0x000fe20000010812 */
[----:B------:R-:W-:Y:S01]  /*8140*/  @!P0 LOP3.LUT R8, R14, 0xffff0000, RZ, 0xc0, !PT ;  /* 0xffff00000e088812 */ /* 0x000fe200078ec0ff */
[C---:B------:R-:W-:Y:S02]  /*8150*/  @!P0 IMAD.U32 R18, R17.reuse, 0x10000, RZ ;  /* 0x0001000011128824 */ /* 0x040fe400078e00ff */
[C---:B------:R-:W-:Y:S02]  /*8160*/  @!P0 FMUL.FTZ R39, R16.reuse, R25 ;  /* 0x0000001910278220 */ /* 0x040fe40000410000 */
[-C--:B------:R-:W-:Y:S01]  /*8170*/  @!P0 FMUL.FTZ R7, R16, R18.reuse ;  /* 0x0000001210078220 */ /* 0x080fe20000410000 */
[----:B------:R-:W-:Y:S01]  /*8180*/  @!P0 LOP3.LUT R16, R17, 0xffff0000, RZ, 0xc0, !PT ;  /* 0xffff000011108812 */ /* 0x000fe200078ec0ff */
[----:B------:R-:W-:Y:S01]  /*8190*/  @!P0 FFMA.FTZ R39, R26, R18, -R39 ;  /* 0x000000121a278223 */ /* 0x000fe20000010827 */
[----:B------:R-:W-:Y:S01]  /*81a0*/  @!P0 LOP3.LUT R17, R42, 0xffff0000, RZ, 0xc0, !PT ;  /* 0xffff00002a118812 */ /* 0x000fe200078ec0ff */
[----:B------:R-:W-:Y:S02]  /*81b0*/  @!P0 FMUL.FTZ R18, R8, R27 ;  /* 0x0000001b08128220 */ /* 0x000fe40000410000 */
[----:B------:R-:W-:Y:S01]  /*81c0*/  @!P0 FFMA.FTZ R2, R19, R20, R2 ;  /* 0x0000001413028223 */ /* 0x000fe20000010002 */
[----:B------:R-:W-:Y:S01]  /*81d0*/  @!P0 F2FP.BF16.PACK_AB R19, R52, R53 ;  /* 0x000000353413823e */ /* 0x000fe200000010ff */
[----:B------:R-:W-:Y:S01]  /*81e0*/  @!P0 FFMA.FTZ R3, R21, R22, R3 ;  /* 0x0000001615038223 */ /* 0x000fe20000010003 */
[----:B------:R-:W-:Y:S01]  /*81f0*/  @!P0 F2FP.BF16.PACK_AB R20, R46, R47 ;  /* 0x0000002f2e14823e */ /* 0x000fe200000010ff */
[----:B------:R-:W-:Y:S01]  /*8200*/  @!P0 FMUL.FTZ R8, R8, R16 ;  /* 0x0000001008088220 */ /* 0x000fe20000410000 */
[----:B------:R-:W-:Y:S01]  /*8210*/  @!P0 F2FP.BF16.PACK_AB R0, R2, R0 ;  /* 0x000000000200823e */ /* 0x000fe200000010ff */
        /* <DEDUP_REMOVED lines=10> */
[----:B------:R-:W-:Y:S02]  /*82c0*/  @!P0 IMAD.MOV.U32 R40, RZ, RZ, R19 ;  /* 0x000000ffff288224 */ /* 0x000fe400078e0013 */
[----:B------:R-:W-:Y:S01]  /*82d0*/  @!P0 IMAD.MOV.U32 R41, RZ, RZ, R20 ;  /* 0x000000ffff298224 */ /* 0x000fe200078e0014 */
[----:B------:R-:W-:Y:S01]  /*82e0*/  @!P0 F2FP.BF16.PACK_AB R9, R10, R9 ;  /* 0x000000090a09823e */ /* 0x000fe200000010ff */
[----:B------:R-:W-:Y:S02]  /*82f0*/  @!P0 IMAD.MOV.U32 R42, RZ, RZ, R16 ;  /* 0x000000ffff2a8224 */ /* 0x000fe400078e0010 */
[----:B------:R-:W-:Y:S02]  /*8300*/  @!P0 IMAD.MOV.U32 R43, RZ, RZ, R18 ;  /* 0x000000ffff2b8224 */ /* 0x000fe400078e0012 */
[----:B------:R-:W-:Y:S02]  /*8310*/  @!P0 IMAD.MOV.U32 R12, RZ, RZ, R0 ;  /* 0x000000ffff0c8224 */ /* 0x000fe400078e0000 */
[----:B------:R-:W-:Y:S01]  /*8320*/  @!P0 IMAD.MOV.U32 R13, RZ, RZ, R3 ;  /* 0x000000ffff0d8224 */ /* 0x000fe200078e0003 */
[----:B------:R1:W-:Y:S01]  /*8330*/  STG.E.128 [R50.64], R40 ;  /* 0x0000002832007986 */ /* 0x0003e2000c101d0c */
[----:B------:R-:W-:Y:S02]  /*8340*/  @!P0 IMAD.MOV.U32 R14, RZ, RZ, R7 ;  /* 0x000000ffff0e8224 */ /* 0x000fe400078e0007 */
[----:B------:R-:W-:Y:S05]  /*8350*/  @!P0 IMAD.MOV.U32 R15, RZ, RZ, R9 ;  /* 0x000000ffff0f8224 */ /* 0x000fea00078e0009 */
[----:B------:R1:W-:Y:S02]  /*8360*/  @!P3 STG.E.128 [R48.64], R12 ;  /* 0x0000000c3000b986 */ /* 0x0003e4000c101d0c */
.L_x_1873:
[----:B------:R-:W-:Y:S05]  /*8370*/  BSYNC B0 ;  /* 0x0000000000007941 */ /* 0x000fea0003800000 */
.L_x_1872:
[----:B------:R-:W-:Y:S11]  /*8380*/  ISETP.GE.AND P0, PT, R144, c[0x0][0x1d4], PT ;  /* 0x0000750090007a0c */ /* 0x000ff60003f06270 */
[----:B------:R-:W-:Y:S02]  /*8390*/  @!UPT UIADD3 URZ, URZ, URZ, URZ ;  /* 0x0000003f3f3ff290 */ /* 0x000fe4000fffe03f */
[----:B------:R-:W-:-:S05]  /*83a0*/  @P0 BRA `(.L_x_1857) ;  /* 0x00000a9000000947 */ /* 0x000fca0003800000 */
[----:B------:R-:W-:Y:S01]  /*83b0*/  IADD3 R0, P3, P0, R78, R60, R96 ;  /* 0x0000003c4e007210 */ /* 0x000fe2000787e060 */
[----:B-1----:R-:W1:Y:S03]  /*83c0*/  LDS.128 R40, [R113+0xa080] ;  /* 0x00a0800071287984 */ /* 0x002e660000000c00 */
[----:B------:R-:W-:Y:S02]  /*83d0*/  IADD3.X R2, R80, R70, R98, P3, P0 ;  /* 0x0000004650027210 */ /* 0x000fe40001fe0462 */
[C---:B------:R-:W-:Y:S04]  /*83e0*/  LEA R46, P0, R0.reuse, c[0x0][0x1c8], 0x1 ;  /* 0x00007200002e7a11 */ /* 0x040fe800078008ff */
[----:B------:R-:W-:Y:S02]  /*83f0*/  LEA.HI.X R47, R0, c[0x0][0x1cc], R2, 0x1, P0 ;  /* 0x00007300002f7a11 */ /* 0x000fe400000f0c02 */
[----:B------:R-:W-:Y:S02]  /*8400*/  SEL R0, R68, R67, !P2 ;  /* 0x0000004344007207 */ /* 0x000fe40005000000 */
[----:B------:R-:W-:Y:S02]  /*8410*/  ISETP.GE.AND P0, PT, R144, c[0x0][0x27c], PT ;  /* 0x00009f0090007a0c */ /* 0x000fe40003f06270 */
[----:B------:R-:W-:Y:S04]  /*8420*/  SHF.R.S32.HI R2, RZ, 0x1f, R0 ;  /* 0x0000001fff027819 */ /* 0x000fe80000011400 */
[----:B------:R-:W-:Y:S04]  /*8430*/  LEA.HI R0, R2, R0, RZ, 0x4 ;  /* 0x0000000002007211 */ /* 0x000fe800078f20ff */
[----:B------:R-:W-:Y:S03]  /*8440*/  LEA.HI.SX32 R0, R0, R65, 0x1c ;  /* 0x0000004100007211 */ /* 0x000fe600078fe2ff */
[--C-:B------:R-:W-:Y:S02]  /*8450*/  @!P0 SHF.R.U64 R3, R30, 0x10, R31.reuse ;  /* 0x000000101e038819 */ /* 0x100fe4000000121f */
[----:B------:R-:W-:Y:S01]  /*8460*/  IMAD.SHL.U32 R32, R0, 0x8, RZ ;  /* 0x0000000800207824 */ /* 0x000fe200078e00ff */
[----:B------:R-:W-:Y:S02]  /*8470*/  SHF.R.S32.HI R2, RZ, 0x1f, R0 ;  /* 0x0000001fff027819 */ /* 0x000fe40000011400 */
[----:B------:R-:W-:Y:S02]  /*8480*/  @!P0 SHF.R.U32.HI R7, RZ, 0x10, R31 ;  /* 0x00000010ff078819 */ /* 0x000fe4000001161f */
[----:B------:R-:W-:Y:S02]  /*8490*/  LEA.HI R2, R2, R0, RZ, 0x3 ;  /* 0x0000000002027211 */ /* 0x000fe400078f18ff */
[----:B------:R-:W-:Y:S02]  /*84a0*/  @!P0 PRMT R16, R36, 0x5432, R3 ;  /* 0x0000543224108816 */ /* 0x000fe40000000003 */
[----:B------:R-:W-:Y:S02]  /*84b0*/  SHF.R.S32.HI R0, RZ, 0x3, R2 ;  /* 0x00000003ff007819 */ /* 0x000fe40000011402 */
[----:B------:R-:W-:Y:S01]  /*84c0*/  LOP3.LUT R2, R252, 0x38, R32, 0xf8, !PT ;  /* 0x00000038fc027812 */ /* 0x000fe200078ef820 */
[----:B-1----:R-:W-:Y:S01]  /*84d0*/  @!P0 IMAD.U32 R17, R40, 0x10000, RZ ;  /* 0x0001000028118824 */ /* 0x002fe200078e00ff */
[----:B------:R-:W-:Y:S01]  /*84e0*/  @!P0 LOP3.LUT R31, R43, 0xffff0000, RZ, 0xc0, !PT ;  /* 0xffff00002b1f8812 */ /* 0x000fe200078ec0ff */
[----:B------:R-:W-:Y:S01]  /*84f0*/  IMAD R0, R0, 0xc00, R11 ;  /* 0x00000c0000007824 */ /* 0x000fe200078e020b */
[----:B------:R-:W-:Y:S01]  /*8500*/  LOP3.LUT R2, R2, R137, RZ, 0x3c, !PT ;  /* 0x0000008902027212 */ /* 0x000fe200078e3cff */
[----:B------:R-:W-:Y:S01]  /*8510*/  @!P0 IMAD.U32 R21, R41, 0x10000, RZ ;  /* 0x0001000029158824 */ /* 0x000fe200078e00ff */
[----:B------:R-:W-:Y:S02]  /*8520*/  @!P0 LOP3.LUT R27, R42, 0xffff0000, RZ, 0xc0, !PT ;  /* 0xffff00002a1b8812 */ /* 0x000fe400078ec0ff */
[----:B------:R-:W-:Y:S01]  /*8530*/  @!P0 SHF.R.U64 R5, R56, 0x10, R57 ;  /* 0x0000001038058819 */ /* 0x000fe20000001239 */
[----:B------:R-:W-:Y:S01]  /*8540*/  IMAD.IADD R0, R0, 0x1, R2 ;  /* 0x0000000100007824 */ /* 0x000fe200078e0202 */
[----:B------:R-:W-:Y:S02]  /*8550*/  @!P0 SHF.R.U32.HI R2, RZ, 0x10, R29 ;  /* 0x00000010ff028819 */ /* 0x000fe4000001161d */
[----:B------:R-:W-:Y:S01]  /*8560*/  @!P0 PRMT R18, R63, 0x5410, R5 ;  /* 0x000054103f128816 */ /* 0x000fe20000000005 */
[----:B------:R-:W-:Y:S01]  /*8570*/  IMAD.SHL.U32 R0, R0, 0x2, RZ ;  /* 0x0000000200007824 */ /* 0x000fe200078e00ff */
[----:B------:R-:W-:Y:S02]  /*8580*/  @!P0 PRMT R5, R35, 0x5410, R2 ;  /* 0x0000541023058816 */ /* 0x000fe40000000002 */
[--C-:B------:R-:W-:Y:S02]  /*8590*/  @!P0 SHF.R.U64 R10, R58, 0x10, R59.reuse ;  /* 0x000000103a0a8819 */ /* 0x100fe4000000123b */
[----:B------:R1:W2:Y:S01]  /*85a0*/  LDS.128 R12, [R0+0xa080] ;  /* 0x00a08000000c7984 */ /* 0x0002a20000000c00 */
[----:B------:R-:W-:Y:S02]  /*85b0*/  @!P0 SHF.R.U32.HI R9, RZ, 0x10, R59 ;  /* 0x00000010ff098819 */ /* 0x000fe4000001163b */
[----:B------:R-:W-:Y:S01]  /*85c0*/  @!P0 PRMT R26, R64, 0x5432, R10 ;  /* 0x00005432401a8816 */ /* 0x000fe2000000000a */
[C---:B------:R-:W-:Y:S01]  /*85d0*/  @!P0 IMAD.U32 R10, R18.reuse, 0x10000, RZ ;  /* 0x00010000120a8824 */ /* 0x040fe200078e00ff */
[----:B------:R-:W-:Y:S02]  /*85e0*/  @!P0 LOP3.LUT R18, R18, 0xffff0000, RZ, 0xc0, !PT ;  /* 0xffff000012128812 */ /* 0x000fe400078ec0ff */
[----:B------:R-:W-:Y:S02]  /*85f0*/  @!P0 PRMT R30, R64, 0x5410, R9 ;  /* 0x00005410401e8816 */ /* 0x000fe40000000009 */
[----:B------:R-:W-:Y:S01]  /*8600*/  @!P0 PRMT R9, R36, 0x5410, R7 ;  /* 0x0000541024098816 */ /* 0x000fe20000000007 */
[----:B------:R-:W-:Y:S01]  /*8610*/  @!P0 IMAD.U32 R7, R5, 0x10000, RZ ;  /* 0x0001000005078824 */ /* 0x000fe200078e00ff */
[----:B------:R-:W-:Y:S04]  /*8620*/  @!P0 SHF.R.U32.HI R22, RZ, 0x10, R57 ;  /* 0x00000010ff168819 */ /* 0x000fe80000011639 */
[----:B------:R-:W-:Y:S05]  /*8630*/  @!P0 PRMT R22, R63, 0x5432, R22 ;  /* 0x000054323f168816 */ /* 0x000fea0000000016 */
[C---:B------:R-:W-:Y:S01]  /*8640*/  @!P0 IMAD.U32 R20, R22.reuse, 0x10000, RZ ;  /* 0x0001000016148824 */ /* 0x040fe200078e00ff */
[----:B------:R-:W-:Y:S02]  /*8650*/  @!P0 LOP3.LUT R22, R22, 0xffff0000, RZ, 0xc0, !PT ;  /* 0xffff000016168812 */ /* 0x000fe400078ec0ff */
[----:B-1----:R-:W-:Y:S01]  /*8660*/  @!P0 SHF.R.U64 R0, R28, 0x10, R29 ;  /* 0x000000101c008819 */ /* 0x002fe2000000121d */
[----:B------:R-:W-:Y:S01]  /*8670*/  @!P0 IMAD.U32 R29, R43, 0x10000, RZ ;  /* 0x000100002b1d8824 */ /* 0x000fe200078e00ff */
[C---:B------:R-:W-:Y:S02]  /*8680*/  @!P0 SHF.L.U32 R28, R30.reuse, 0x10, RZ ;  /* 0x000000101e1c8819 */ /* 0x040fe400000006ff */
[----:B------:R-:W-:Y:S02]  /*8690*/  @!P0 PRMT R8, R35, 0x5432, R0 ;  /* 0x0000543223088816 */ /* 0x000fe40000000000 */
[----:B------:R-:W-:Y:S02]  /*86a0*/  @!P0 LOP3.LUT R30, R30, 0xffff0000, RZ, 0xc0, !PT ;  /* 0xffff00001e1e8812 */ /* 0x000fe400078ec0ff */
[C---:B------:R-:W-:Y:S02]  /*86b0*/  @!P0 SHF.L.U32 R2, R8.reuse, 0x10, RZ ;  /* 0x0000001008028819 */ /* 0x040fe400000006ff */
[----:B------:R-:W-:Y:S01]  /*86c0*/  @!P0 LOP3.LUT R8, R8, 0xffff0000, RZ, 0xc0, !PT ;  /* 0xffff000008088812 */ /* 0x000fe200078ec0ff */
[----:B--2---:R-:W-:Y:S02]  /*86d0*/  @!P0 IMAD.U32 R0, R12, 0x10000, RZ ;  /* 0x000100000c008824 */ /* 0x004fe400078e00ff */
[----:B------:R-:W-:Y:S02]  /*86e0*/  @!P0 IMAD.U32 R3, R13, 0x10000, RZ ;  /* 0x000100000d038824 */ /* 0x000fe400078e00ff */
[C---:B------:R-:W-:Y:S02]  /*86f0*/  @!P0 FMUL.FTZ R19, R0.reuse, R10 ;  /* 0x0000000a00138220 */ /* 0x040fe40000410000 */
        /* <DEDUP_REMOVED lines=10> */
[----:B------:R-:W-:Y:S01]  /*87a0*/  @!P0 LOP3.LUT R7, R12, 0xffff0000, RZ, 0xc0, !PT ;  /* 0xffff00000c078812 */ /* 0x000fe200078ec0ff */
[C---:B------:R-:W-:Y:S02]  /*87b0*/  @!P0 FMUL.FTZ R17, R2.reuse, R22 ;  /* 0x0000001602118220 */ /* 0x040fe40000410000 */
[----:B------:R-:W-:Y:S02]  /*87c0*/  @!P0 FMUL.FTZ R5, R2, R10 ;  /* 0x0000000a02058220 */ /* 0x000fe40000410000 */
[----:B------:R-:W-:Y:S02]  /*87d0*/  @!P0 FMUL.FTZ R24, R7, R18 ;  /* 0x0000001207188220 */ /* 0x000fe40000410000 */
[----:B------:R-:W-:Y:S01]  /*87e0*/  @!P0 FFMA.FTZ R39, R23, R10, -R17 ;  /* 0x0000000a17278223 */ /* 0x000fe20000010811 */
[----:B------:R-:W-:Y:S01]  /*87f0*/  @!P0 LOP3.LUT R10, R15, 0xffff0000, RZ, 0xc0, !PT ;  /* 0xffff00000f0a8812 */ /* 0x000fe200078ec0ff */
[-C--:B------:R-:W-:Y:S02]  /*8800*/  @!P0 FMUL.FTZ R2, R7, R8.reuse ;  /* 0x0000000807028220 */ /* 0x080fe40000410000 */
        /* <DEDUP_REMOVED lines=12> */
[----:B------:R-:W-:Y:S01]  /*88d0*/  @!P0 FMUL.FTZ R9, R7, R17 ;  /* 0x0000001107098220 */ /* 0x000fe20000410000 */
[----:B------:R-:W-:Y:S01]  /*88e0*/  @!P0 SHF.L.U32 R17, R16, 0x10, RZ ;  /* 0x0000001010118819 */ /* 0x000fe200000006ff */
[----:B------:R-:W-:Y:S01]  /*88f0*/  @!P0 IMAD.U32 R7, R14, 0x10000, RZ ;  /* 0x000100000e078824 */ /* 0x000fe200078e00ff */
[----:B------:R-:W-:Y:S01]  /*8900*/  @!P0 LOP3.LUT R16, R16, 0xffff0000, RZ, 0xc0, !PT ;  /* 0xffff000010108812 */ /* 0x000fe200078ec0ff */
[----:B------:R-:W-:Y:S02]  /*8910*/  @!P0 IMAD.U32 R25, R42, 0x10000, RZ ;  /* 0x000100002a198824 */ /* 0x000fe400078e00ff */
[----:B------:R-:W-:Y:S02]  /*8920*/  @!P0 FMUL.FTZ R33, R7, R24 ;  /* 0x0000001807218220 */ /* 0x000fe40000410000 */
[----:B------:R-:W-:Y:S02]  /*8930*/  @!P0 FMUL.FTZ R34, R8, R26 ;  /* 0x0000001a08228220 */ /* 0x000fe40000410000 */
[----:B------:R-:W-:Y:S01]  /*8940*/  @!P0 FFMA.FTZ R2, R18, R19, R2 ;  /* 0x0000001312028223 */ /* 0x000fe20000010002 */
[----:B------:R-:W-:Y:S01]  /*8950*/  @!P0 F2FP.BF16.PACK_AB R19, R39, R44 ;  /* 0x0000002c2713823e */ /* 0x000fe200000010ff */
[----:B------:R-:W-:Y:S01]  /*8960*/  @!P0 FMUL.FTZ R7, R7, R17 ;  /* 0x0000001107078220 */ /* 0x000fe20000410000 */
[----:B------:R-:W-:Y:S01]  /*8970*/  @!P0 F2FP.BF16.PACK_AB R18, R38, R45 ;  /* 0x0000002d2612823e */ /* 0x000fe200000010ff */
        /* <DEDUP_REMOVED lines=8> */
[----:B------:R-:W-:Y:S01]  /*8a00*/  @!P0 MOV R12, R0 ;  /* 0x00000000000c8202 */ /* 0x000fe20000000f00 */
[----:B------:R-:W-:Y:S02]  /*8a10*/  @!P0 FFMA.FTZ R7, R24, R25, R7 ;  /* 0x0000001918078223 */ /* 0x000fe40000010007 */
        /* <DEDUP_REMOVED lines=13> */
[----:B------:R-:W-:Y:S01]  /*8af0*/  @!P0 IMAD.MOV.U32 R15, RZ, RZ, R9 ;  /* 0x000000ffff0f8224 */ /* 0x000fe200078e0009 */
[----:B------:R-:W-:Y:S11]  /*8b00*/  ISETP.GE.AND P0, PT, R32, c[0x0][0x1d4], PT ;  /* 0x0000750020007a0c */ /* 0x000ff60003f06270 */
[----:B------:R-:W-:Y:S02]  /*8b10*/  @!UPT UIADD3 URZ, URZ, URZ, URZ ;  /* 0x0000003f3f3ff290 */ /* 0x000fe4000fffe03f */
[----:B------:R-:W-:-:S05]  /*8b20*/  @P0 BRA `(.L_x_1857) ;  /* 0x0000031000000947 */ /* 0x000fca0003800000 */
[--C-:B------:R-:W-:Y:S02]  /*8b30*/  SHF.R.S32.HI R2, RZ, 0x1f, R32.reuse ;  /* 0x0000001fff027819 */ /* 0x100fe40000011420 */
[----:B------:R-:W-:Y:S04]  /*8b40*/  IADD3 R0, P3, P0, R78, R60, R32 ;  /* 0x0000003c4e007210 */ /* 0x000fe8000787e020 */
[----:B------:R-:W-:Y:S02]  /*8b50*/  IADD3.X R3, R80, R70, R2, P3, P0 ;  /* 0x0000004650037210 */ /* 0x000fe40001fe0402 */
[C---:B------:R-:W-:Y:S04]  /*8b60*/  LEA R2, P0, R0.reuse, c[0x0][0x1c8], 0x1 ;  /* 0x0000720000027a11 */ /* 0x040fe800078008ff */
[----:B------:R-:W-:Y:S05]  /*8b70*/  LEA.HI.X R3, R0, c[0x0][0x1cc], R3, 0x1, P0 ;  /* 0x0000730000037a11 */ /* 0x000fea00000f0c03 */
[----:B------:R2:W-:Y:S01]  /*8b80*/  STG.E.128 [R2.64], R12 ;  /* 0x0000000c02007986 */ /* 0x0005e2000c101d0c */
[----:B------:R-:W-:-:S05]  /*8b90*/  BRA `(.L_x_1857) ;  /* 0x000002a000007947 */ /* 0x000fca0003800000 */
.L_x_1843:
        /* <DEDUP_REMOVED lines=22> */
.L_x_1875:
[----:B------:R-:W-:Y:S05]  /*8d00*/  BSYNC B0 ;  /* 0x0000000000007941 */ /* 0x000fea0003800000 */
.L_x_1874:
        /* <DEDUP_REMOVED lines=19> */
.L_x_1857:
[----:B------:R-:W-:Y:S05]  /*8e40*/  BSYNC B2 ;  /* 0x0000000000027941 */ /* 0x000fea0003800000 */
.L_x_1842:
[----:B--2---:R-:W-:Y:S01]  /*8e50*/  IMAD.WIDE.U32 R2, R37, 0x30, RZ ;  /* 0x0000003025027825 */ /* 0x004fe200078e00ff */
[----:B-1----:R-:W-:Y:S01]  /*8e60*/  P2R R14, PR, RZ, 0x2 ;  /* 0x00000002ff0e7803 */ /* 0x002fe20000000000 */
[----:B------:R-:W-:Y:S01]  /*8e70*/  BSSY B0, `(.L_x_1876) ;  /* 0x000004e000007945 */ /* 0x000fe20003800000 */
[----:B------:R-:W-:Y:S01]  /*8e80*/  LOP3.LUT P1, RZ, R214, 0x8, RZ, 0xc0, !PT ;  /* 0x00000008d6ff7812 */ /* 0x000fe2000782c0ff */
[----:B------:R-:W-:Y:S01]  /*8e90*/  IMAD R5, R81, 0x30, RZ ;  /* 0x0000003051057824 */ /* 0x000fe200078e02ff */
[-C--:B------:R-:W-:Y:S02]  /*8ea0*/  IADD3 R0, P0, R110, R2.reuse, RZ ;  /* 0x000000026e007210 */ /* 0x080fe40007f1e0ff */
[C---:B------:R-:W-:Y:S01]  /*8eb0*/  LOP3.LUT P5, RZ, R214.reuse, 0x2, RZ, 0xc0, !PT ;  /* 0x00000002d6ff7812 */ /* 0x040fe200078ac0ff */
[----:B------:R-:W-:Y:S01]  /*8ec0*/  IMAD.IADD R5, R3, 0x1, R5 ;  /* 0x0000000103057824 */ /* 0x000fe200078e0205 */
[----:B------:R-:W-:Y:S03]  /*8ed0*/  LOP3.LUT P6, RZ, R214, 0x1, RZ, 0xc0, !PT ;  /* 0x00000001d6ff7812 */ /* 0x000fe600078cc0ff */
[----:B------:R-:W-:Y:S01]  /*8ee0*/  IMAD.X R3, R5, 0x1, R120, P0 ;  /* 0x0000000105037824 */ /* 0x000fe200000e0678 */
[----:B------:R-:W-:Y:S01]  /*8ef0*/  IADD3 R10, P0, R119, R2, RZ ;  /* 0x00000002770a7210 */ /* 0x000fe20007f1e0ff */
[----:B------:R-:W-:Y:S04]  /*8f00*/  IMAD.IADD R2, R77, 0x1, -R232 ;  /* 0x000000014d027824 */ /* 0x000fe800078e0ae8 */
[----:B------:R-:W-:Y:S01]  /*8f10*/  IMAD.X R24, R5, 0x1, R118, P0 ;  /* 0x0000000105187824 */ /* 0x000fe200000e0676 */
[----:B------:R-:W-:Y:S11]  /*8f20*/  ISETP.GE.AND P0, PT, R2, 0x21, PT ;  /* 0x000000210200780c */ /* 0x000ff60003f06270 */
[----:B------:R-:W-:Y:S02]  /*8f30*/  @!UPT UIADD3 URZ, URZ, URZ, URZ ;  /* 0x0000003f3f3ff290 */ /* 0x000fe4000fffe03f */
[----:B------:R-:W-:Y:S02]  /*8f40*/  @P0 IADD3 R5, P3, R0, 0x20, RZ ;  /* 0x0000002000050810 */ /* 0x000fe40007f7e0ff */
[----:B------:R-:W-:Y:S03]  /*8f50*/  @P0 MOV R13, R95 ;  /* 0x0000005f000d0202 */ /* 0x000fe60000000f00 */
[----:B------:R-:W-:Y:S01]  /*8f60*/  @P0 IMAD.X R12, RZ, RZ, R3, P3 ;  /* 0x000000ffff0c0224 */ /* 0x000fe200018e0603 */
[----:B------:R-:W-:Y:S11]  /*8f70*/  ISETP.GE.AND P3, PT, R2, 0x1, PT ;  /* 0x000000010200780c */ /* 0x000ff60003f66270 */
[----:B------:R-:W-:Y:S02]  /*8f80*/  @!UPT UIADD3 URZ, URZ, URZ, URZ ;  /* 0x0000003f3f3ff290 */ /* 0x000fe4000fffe03f */
[----:B------:R-:W-:Y:S01]  /*8f90*/  @P3 MOV R2, R84 ;  /* 0x0000005400023202 */ /* 0x000fe20000000f00 */
[----:B------:R-:W-:Y:S02]  /*8fa0*/  @P3 IMAD R7, R3, c[0x0][0x258], RZ ;  /* 0x0000960003073a24 */ /* 0x000fe400078e02ff */
[----:B------:R-:W-:Y:S04]  /*8fb0*/  @P3 IMAD.MOV.U32 R3, RZ, RZ, R95 ;  /* 0x000000ffff033224 */ /* 0x000fe800078e005f */
[C---:B------:R-:W-:Y:S04]  /*8fc0*/  @P3 IMAD.WIDE.U32 R2, R0.reuse, c[0x0][0x258], R2 ;  /* 0x0000960000023a25 */ /* 0x040fe800078e0002 */
[----:B------:R-:W-:Y:S01]  /*8fd0*/  @P3 IMAD R0, R0, c[0x0][0x25c], R7 ;  /* 0x0000970000003a24 */ /* 0x000fe200078e0207 */
[C---:B------:R-:W-:Y:S03]  /*8fe0*/  @P3 LEA R8, P4, R2.reuse, c[0x0][0x250], 0x1 ;  /* 0x0000940002083a11 */ /* 0x040fe600078808ff */
[----:B------:R-:W-:Y:S05]  /*8ff0*/  @P3 IMAD.IADD R0, R3, 0x1, R0 ;  /* 0x0000000103003824 */ /* 0x000fea00078e0200 */
[----:B------:R-:W-:Y:S01]  /*9000*/  @P3 LEA.HI.X R9, R2, c[0x0][0x254], R0, 0x1, P4 ;  /* 0x0000950002093a11 */ /* 0x000fe200020f0c00 */
[----:B------:R-:W-:Y:S02]  /*9010*/  @P0 IMAD R0, R12, c[0x0][0x258], RZ ;  /* 0x000096000c000a24 */ /* 0x000fe400078e02ff */
[----:B------:R-:W-:Y:S02]  /*9020*/  @P0 IMAD.MOV.U32 R12, RZ, RZ, R84 ;  /* 0x000000ffff0c0224 */ /* 0x000fe400078e0054 */
[----:B------:R-:W-:Y:S01]  /*9030*/  @!PT LDS RZ, [RZ] ;  /* 0x00000000fffff984 */ /* 0x000fe20000000800 */
[----:B------:R-:W-:Y:S01]  /*9040*/  @!PT LDS RZ, [RZ] ;  /* 0x00000000fffff984 */ /* 0x000fe20000000800 */
[----:B------:R-:W-:Y:S01]  /*9050*/  @!PT LDS RZ, [RZ] ;  /* 0x00000000fffff984 */ /* 0x000fe20000000800 */
[----:B------:R1:W-:Y:S01]  /*9060*/  @P3 LDGSTS.E.BYPASS.LTC128B.128 [R215+0x4080], [R8.64], !P1 ;  /* 0x0408000008d73fae */ /* 0x0003e2000c901d4c */
[----:B------:R-:W-:Y:S01]  /*9070*/  ISETP.NE.AND P1, PT, R14, RZ, PT ;  /* 0x000000ff0e00720c */ /* 0x000fe20003f25270 */
[C---:B------:R-:W-:Y:S04]  /*9080*/  @P0 IMAD.WIDE.U32 R12, R5.reuse, c[0x0][0x258], R12 ;  /* 0x00009600050c0a25 */ /* 0x040fe800078e000c */
[----:B------:R-:W-:Y:S01]  /*9090*/  @P0 IMAD R5, R5, c[0x0][0x25c], R0 ;  /* 0x0000970005050a24 */ /* 0x000fe200078e0200 */
[C---:B------:R-:W-:Y:S03]  /*90a0*/  @P0 LEA R2, P4, R12.reuse, c[0x0][0x250], 0x1 ;  /* 0x000094000c020a11 */ /* 0x040fe600078808ff */
[----:B------:R-:W-:Y:S05]  /*90b0*/  @P0 IMAD.IADD R5, R13, 0x1, R5 ;  /* 0x000000010d050824 */ /* 0x000fea00078e0205 */
[----:B------:R-:W-:Y:S02]  /*90c0*/  @P0 LEA.HI.X R3, R12, c[0x0][0x254], R5, 0x1, P4 ;  /* 0x000095000c030a11 */ /* 0x000fe400020f0c05 */
[C---:B------:R-:W-:Y:S11]  /*90d0*/  LOP3.LUT P4, RZ, R214.reuse, 0x4, RZ, 0xc0, !PT ;  /* 0x00000004d6ff7812 */ /* 0x040ff6000788c0ff */
[----:B------:R-:W-:Y:S02]  /*90e0*/  @!UPT UIADD3 URZ, URZ, URZ, URZ ;  /* 0x0000003f3f3ff290 */ /* 0x000fe4000fffe03f */
[----:B------:R1:W-:Y:S04]  /*90f0*/  @P3 LDGSTS.E.BYPASS.LTC128B.128 [R215+0x5880], [R8.64+0x80], !P4 ;  /* 0x0588008008d73fae */ /* 0x0003e8000e101d4c */
[----:B------:R1:W-:Y:S04]  /*9100*/  @P3 LDGSTS.E.BYPASS.LTC128B.128 [R215+0x7080], [R8.64+0x100], !P5 ;  /* 0x0708010008d73fae */ /* 0x0003e8000e901d4c */
[----:B------:R1:W-:Y:S01]  /*9110*/  @P3 LDGSTS.E.BYPASS.LTC128B.128 [R215+0x8880], [R8.64+0x180], !P6 ;  /* 0x0888018008d73fae */ /* 0x0003e2000f101d4c */
[----:B------:R-:W-:Y:S11]  /*9120*/  LOP3.LUT P3, RZ, R214, 0x8, RZ, 0xc0, !PT ;  /* 0x00000008d6ff7812 */ /* 0x000ff6000786c0ff */
[----:B------:R-:W-:Y:S02]  /*9130*/  @!UPT UIADD3 URZ, URZ, URZ, URZ ;  /* 0x0000003f3f3ff290 */ /* 0x000fe4000fffe03f */
[----:B------:R1:W-:Y:S04]  /*9140*/  @P0 LDGSTS.E.BYPASS.LTC128B.128 [R223+0x5080], [R2.64], !P3 ;  /* 0x0508000002df0fae */ /* 0x0003e8000d901d4c */
[----:B------:R1:W-:Y:S04]  /*9150*/  @P0 LDGSTS.E.BYPASS.LTC128B.128 [R223+0x6880], [R2.64+0x80], !P4 ;  /* 0x0688008002df0fae */ /* 0x0003e8000e101d4c */
[----:B------:R1:W-:Y:S04]  /*9160*/  @P0 LDGSTS.E.BYPASS.LTC128B.128 [R223+0x8080], [R2.64+0x100], !P5 ;  /* 0x0808010002df0fae */ /* 0x0003e8000e901d4c */
[----:B------:R1:W-:Y:S01]  /*9170*/  @P0 LDGSTS.E.BYPASS.LTC128B.128 [R223+0x9880], [R2.64+0x180], !P6 ;  /* 0x0988018002df0fae */ /* 0x0003e2000f101d4c */
[----:B------:R-:W-:Y:S03]  /*9180*/  ISETP.GT.AND P0, PT, R77, R232, PT ;  /* 0x000000e84d00720c */ /* 0x000fe60003f04270 */
[----:B------:R-:W0:Y:S01]  /*9190*/  LDGDEPBAR ;  /* 0x00000000000079af */ /* 0x000e220000000000 */
[----:B------:R-:W-:Y:S04]  /*91a0*/  DEPBAR.LE SB0, 0x0 ;  /* 0x000080000000791a */ /* 0x000fe80000000000 */
[----:B------:R-:W-:Y:S06]  /*91b0*/  BAR.SYNC.DEFER_BLOCKING 0x0 ;  /* 0x0000000000007b1d */ /* 0x000fec0000010000 */
[----:B------:R-:W-:-:S05]  /*91c0*/  @!P0 BRA `(.L_x_1877) ;  /* 0x0000018000008947 */ /* 0x000fca0003800000 */
[----:B-1----:R-:W-:Y:S02]  /*91d0*/  IMAD.MOV.U32 R8, RZ, RZ, R82 ;  /* 0x000000ffff087224 */ /* 0x002fe400078e0052 */
[----:B------:R-:W-:Y:S02]  /*91e0*/  IMAD.MOV.U32 R9, RZ, RZ, R94 ;  /* 0x000000ffff097224 */ /* 0x000fe400078e005e */
[----:B------:R-:W-:Y:S02]  /*91f0*/  IMAD R0, R24, c[0x0][0x208], RZ ;  /* 0x0000820018007a24 */ /* 0x000fe400078e02ff */
[C---:B------:R-:W-:Y:S04]  /*9200*/  IMAD.WIDE.U32 R8, R10.reuse, c[0x0][0x208], R8 ;  /* 0x000082000a087a25 */ /* 0x040fe800078e0008 */
        /* <DEDUP_REMOVED lines=20> */
.L_x_1877:
[----:B-1----:R-:W-:Y:S05]  /*9350*/  BSYNC B0 ;  /* 0x0000000000007941 */ /* 0x002fea0003800000 */
.L_x_1876:
        /* <DEDUP_REMOVED lines=30> */
.L_x_1879:
[----:B------:R-:W-:Y:S05]  /*9540*/  BSYNC B0 ;  /* 0x0000000000007941 */ /* 0x000fea0003800000 */
.L_x_1878:
[----:B------:R-:W-:Y:S01]  /*9550*/  ISETP.GT.AND P5, PT, R37, R111, PT ;  /* 0x0000006f2500720c */ /* 0x000fe20003fa4270 */
[----:B------:R-:W-:Y:S01]  /*9560*/  @!UPT UIADD3 URZ, URZ, URZ, URZ ;  /* 0x0000003f3f3ff290 */ /* 0x000fe2000fffe03f */
[----:B------:R-:W-:Y:S11]  /*9570*/  BSSY B0, `(.L_x_1880) ;  /* 0x0000029000007945 */ /* 0x000ff60003800000 */
[----:B------:R-:W-:-:S05]  /*9580*/  @!P5 BRA `(.L_x_1881) ;  /* 0x000002700000d947 */ /* 0x000fca0003800000 */
[----:B------:R-:W-:Y:S01]  /*9590*/  IADD3 R0, R37, -0x1, RZ ;  /* 0xffffffff25007810 */ /* 0x000fe20007ffe0ff */
[----:B-1----:R-:W-:Y:S01]  /*95a0*/  IMAD.MOV.U32 R2, RZ, RZ, R108 ;  /* 0x000000ffff027224 */ /* 0x002fe200078e006c */
[----:B------:R-:W-:Y:S01]  /*95b0*/  P2R R12, PR, RZ, 0x4 ;  /* 0x00000004ff0c7803 */ /* 0x000fe20000000000 */
[----:B------:R-:W-:Y:S01]  /*95c0*/  IMAD.MOV.U32 R3, RZ, RZ, R107 ;  /* 0x000000ffff037224 */ /* 0x000fe200078e006b */
[----:B------:R-:W-:Y:S01]  /*95d0*/  SHF.R.S32.HI R7, RZ, 0x1f, R0 ;  /* 0x0000001fff077819 */ /* 0x000fe20000011400 */
[----:B------:R-:W-:Y:S01]  /*95e0*/  IMAD R5, R136, R0, RZ ;  /* 0x0000000088057224 */ /* 0x000fe200078e02ff */
[----:B------:R-:W-:Y:S01]  /*95f0*/  LOP3.LUT P2, RZ, R214, 0x8, RZ, 0xc0, !PT ;  /* 0x00000008d6ff7812 */ /* 0x000fe2000784c0ff */
[-C--:B------:R-:W-:Y:S01]  /*9600*/  IMAD.WIDE.U32 R2, R0, R122.reuse, R2 ;  /* 0x0000007a00027225 */ /* 0x080fe200078e0002 */
[----:B------:R-:W-:Y:S02]  /*9610*/  P2R R10, PR, RZ, 0x2 ;  /* 0x00000002ff0a7803 */ /* 0x000fe40000000000 */
[----:B------:R-:W-:Y:S01]  /*9620*/  LOP3.LUT P1, RZ, R214, 0x4, RZ, 0xc0, !PT ;  /* 0x00000004d6ff7812 */ /* 0x000fe2000782c0ff */
[----:B------:R-:W-:Y:S01]  /*9630*/  IMAD R0, R7, R122, R5 ;  /* 0x0000007a07007224 */ /* 0x000fe200078e0205 */
[----:B------:R-:W-:Y:S03]  /*9640*/  IADD3 R5, -R232, 0x30, RZ ;  /* 0x00000030e8057810 */ /* 0x000fe60007ffe1ff */
[----:B------:R-:W-:Y:S01]  /*9650*/  IMAD.IADD R0, R3, 0x1, R0 ;  /* 0x0000000103007824 */ /* 0x000fe200078e0200 */
[C---:B------:R-:W-:Y:S11]  /*9660*/  ISETP.GE.AND P3, PT, R5.reuse, 0x1, PT ;  /* 0x000000010500780c */ /* 0x040ff60003f66270 */
[----:B------:R-:W-:Y:S02]  /*9670*/  @!UPT UIADD3 URZ, URZ, URZ, URZ ;  /* 0x0000003f3f3ff290 */ /* 0x000fe4000fffe03f */
[C---:B------:R-:W-:Y:S04]  /*9680*/  @P3 LEA R8, P0, R2.reuse, c[0x0][0x220], 0x1 ;  /* 0x0000880002083a11 */ /* 0x040fe800078008ff */
[----:B------:R-:W-:Y:S02]  /*9690*/  @P3 LEA.HI.X R9, R2, c[0x0][0x224], R0, 0x1, P0 ;  /* 0x0000890002093a11 */ /* 0x000fe400000f0c00 */
[----:B------:R-:W-:Y:S03]  /*96a0*/  ISETP.GE.AND P0, PT, R5, 0x21, PT ;  /* 0x000000210500780c */ /* 0x000fe60003f06270 */
[----:B------:R-:W-:Y:S01]  /*96b0*/  @!PT LDS RZ, [RZ] ;  /* 0x00000000fffff984 */ /* 0x000fe20000000800 */
[----:B------:R-:W-:Y:S01]  /*96c0*/  @!PT LDS RZ, [RZ] ;  /* 0x00000000fffff984 */ /* 0x000fe20000000800 */
[----:B------:R-:W-:Y:S01]  /*96d0*/  @!PT LDS RZ, [RZ] ;  /* 0x00000000fffff984 */ /* 0x000fe20000000800 */
[----:B------:R1:W-:Y:S01]  /*96e0*/  @P3 LDGSTS.E.BYPASS.LTC128B.128 [R215+0xa080], [R8.64], !P2 ;  /* 0x0a08000008d73fae */ /* 0x0003e2000d101d4c */
[----:B------:R-:W-:Y:S03]  /*96f0*/  ISETP.NE.AND P2, PT, R12, RZ, PT ;  /* 0x000000ff0c00720c */ /* 0x000fe60003f45270 */
[----:B------:R1:W-:Y:S06]  /*9700*/  @P3 LDGSTS.E.BYPASS.LTC128B.128 [R215+0xb880], [R8.64+0x80], !P1 ;  /* 0x0b88008008d73fae */ /* 0x0003ec000c901d4c */
[----:B------:R-:W-:Y:S05]  /*9710*/  @P0 IADD3 R3, P4, R153, R2, RZ ;  /* 0x0000000299030210 */ /* 0x000fea0007f9e0ff */
[----:B------:R-:W-:Y:S01]  /*9720*/  @P0 IMAD.X R0, R0, 0x1, R132, P4 ;  /* 0x0000000100000824 */ /* 0x000fe200020e0684 */
[C---:B------:R-:W-:Y:S04]  /*9730*/  @P0 LEA R2, P4, R3.reuse, c[0x0][0x220], 0x1 ;  /* 0x0000880003020a11 */ /* 0x040fe800078808ff */
[----:B------:R-:W-:Y:S02]  /*9740*/  @P0 LEA.HI.X R3, R3, c[0x0][0x224], R0, 0x1, P4 ;  /* 0x0000890003030a11 */ /* 0x000fe400020f0c00 */
[C---:B------:R-:W-:Y:S11]  /*9750*/  LOP3.LUT P4, RZ, R214.reuse, 0x2, RZ, 0xc0, !PT ;  /* 0x00000002d6ff7812 */ /* 0x040ff6000788c0ff */
[----:B------:R-:W-:Y:S02]  /*9760*/  @!UPT UIADD3 URZ, URZ, URZ, URZ ;  /* 0x0000003f3f3ff290 */ /* 0x000fe4000fffe03f */
[----:B------:R1:W-:Y:S04]  /*9770*/  @P3 LDGSTS.E.BYPASS.LTC128B.128 [R215+0xd080], [R8.64+0x100], !P4 ;  /* 0x0d08010008d73fae */ /* 0x0003e8000e101d4c */
[----:B------:R1:W-:Y:S01]  /*9780*/  @P3 LDGSTS.E.BYPASS.LTC128B.128 [R215+0xe880], [R8.64+0x180], !P6 ;  /* 0x0e88018008d73fae */ /* 0x0003e2000f101d4c */
[----:B------:R-:W-:Y:S11]  /*9790*/  LOP3.LUT P3, RZ, R214, 0x8, RZ, 0xc0, !PT ;  /* 0x00000008d6ff7812 */ /* 0x000ff6000786c0ff */
[----:B------:R-:W-:Y:S02]  /*97a0*/  @!UPT UIADD3 URZ, URZ, URZ, URZ ;  /* 0x0000003f3f3ff290 */ /* 0x000fe4000fffe03f */
[----:B------:R1:W-:Y:S04]  /*97b0*/  @P0 LDGSTS.E.BYPASS.LTC128B.128 [R223+0xb080], [R2.64], !P3 ;  /* 0x0b08000002df0fae */ /* 0x0003e8000d901d4c */
[----:B------:R1:W-:Y:S01]  /*97c0*/  @P0 LDGSTS.E.BYPASS.LTC128B.128 [R223+0xc880], [R2.64+0x80], !P1 ;  /* 0x0c88008002df0fae */ /* 0x0003e2000c901d4c */
[----:B------:R-:W-:Y:S03]  /*97d0*/  ISETP.NE.AND P1, PT, R10, RZ, PT ;  /* 0x000000ff0a00720c */ /* 0x000fe60003f25270 */
[----:B------:R1:W-:Y:S04]  /*97e0*/  @P0 LDGSTS.E.BYPASS.LTC128B.128 [R223+0xe080], [R2.64+0x100], !P4 ;  /* 0x0e08010002df0fae */ /* 0x0003e8000e101d4c */
[----:B------:R1:W-:Y:S04]  /*97f0*/  @P0 LDGSTS.E.BYPASS.LTC128B.128 [R223+0xf880], [R2.64+0x180], !P6 ;  /* 0x0f88018002df0fae */ /* 0x0003e8000f101d4c */
.L_x_1881:
[----:B------:R-:W-:Y:S05]  /*9800*/  BSYNC B0 ;  /* 0x0000000000007941 */ /* 0x000fea0003800000 */
.L_x_1880:
[----:B------:R-:W0:Y:S01]  /*9810*/  LDGDEPBAR ;  /* 0x00000000000079af */ /* 0x000e220000000000 */
[----:B------:R-:W-:Y:S01]  /*9820*/  IADD3 R37, R37, -0x1, RZ ;  /* 0xffffffff25257810 */ /* 0x000fe20007ffe0ff */
[----:B------:R-:W-:-:S05]  /*9830*/  @P5 BRA `(.L_x_1882) ;  /* 0xffffa34000005947 */ /* 0x000fca000383ffff */
[----:B------:R-:W2:Y:S04]  /*9840*/  LDL R5, [R1+0x64] ;  /* 0x0000640001057983 */ /* 0x000ea80000100800 */
[----:B------:R3:W5:Y:S01]  /*9850*/  LDL R21, [R1+0x58] ;  /* 0x0000580001157983 */ /* 0x0007620000100800 */
[----:B------:R-:W-:Y:S03]  /*9860*/  WARPSYNC 0xffffffff ;  /* 0xffffffff00007948 */ /* 0x000fe60003800000 */
[----:B------:R-:W-:Y:S01]  /*9870*/  BAR.SYNC.DEFER_BLOCKING 0x0 ;  /* 0x0000000000007b1d */ /* 0x000fe20000010000 */
[----:B--2---:R-:W-:-:S05]  /*9880*/  IADD3 R0, R5, 0x2f, RZ ;  /* 0x0000002f05007810 */ /* 0x004fca0007ffe0ff */
[----:B------:R-:W-:-:S05]  /*9890*/  IMAD.HI R0, R0, 0x2aaaaaab, RZ ;  /* 0x2aaaaaab00007827 */ /* 0x000fca00078e02ff */
[----:B-1----:R-:W-:-:S04]  /*98a0*/  SHF.R.U32.HI R2, RZ, 0x1f, R0 ;  /* 0x0000001fff027819 */ /* 0x002fc80000011600 */
[----:B------:R-:W-:Y:S02]  /*98b0*/  LEA.HI.SX32 R18, R0, R2, 0x1d ;  /* 0x0000000200127211 */ /* 0x000fe400078feaff */
.L_x_1841:
[----:B---3--:R-:W2:Y:S04]  /*98c0*/  LDL R26, [R1+0x74] ;  /* 0x00007400011a7983 */ /* 0x008ea80000100800 */
[----:B------:R-:W3:Y:S04]  /*98d0*/  LDL.LU R3, [R1+0xbc] ;  /* 0x0000bc0001037983 */ /* 0x000ee80000300800 */
[----:B------:R-:W3:Y:S01]  /*98e0*/  S2R R2, SR_TID.X ;  /* 0x0000000000027919 */ /* 0x000ee20000002100 */
[----:B------:R-:W-:-:S05]  /*98f0*/  IMAD.MOV.U32 R0, RZ, RZ, c[0x0][0x2c4] ;  /* 0x0000b100ff007624 */ /* 0x000fca00078e00ff */
[----:B------:R-:W-:Y:S01]  /*9900*/  ISETP.NE.AND P3, PT, R0, 0x1, PT ;  /* 0x000000010000780c */ /* 0x000fe20003f65270 */
[----:B------:R-:W-:-:S05]  /*9910*/  IMAD.MOV.U32 R4, RZ, RZ, c[0x0][0x32c] ;  /* 0x0000cb00ff047624 */ /* 0x000fca00078e00ff */
[----:B------:R-:W-:Y:S02]  /*9920*/  ISETP.GE.AND P1, PT, R4, 0x1, PT ;  /* 0x000000010400780c */ /* 0x000fe40003f26270 */
[----:B--2---:R-:W-:Y:S01]  /*9930*/  IADD3 R0, R26, 0x7f, RZ ;  /* 0x0000007f1a007810 */ /* 0x004fe20007ffe0ff */
[----:B---3--:R2:W-:Y:S04]  /*9940*/  STL.64 [R1], R2 ;  /* 0x0000000201007387 */ /* 0x0085e80000100a00 */
[----:B--2---:R-:W-:-:S05]  /*9950*/  @P3 IMAD.HI.U32 R2, R0, c[0x0][0x2c8], RZ ;  /* 0x0000b20000023a27 */ /* 0x004fca00078e00ff */
[----:B------:R-:W-:Y:S01]  /*9960*/  @P3 SHF.R.U32.HI R0, RZ, c[0x0][0x2cc], R2 ;  /* 0x0000b300ff003a19 */ /* 0x000fe20000011602 */
[----:B------:R-:W-:-:S03]  /*9970*/  IMAD.U32 R2, RZ, RZ, UR9 ;  /* 0x00000009ff027e24 */ /* 0x000fc6000f8e00ff */
[----:B------:R-:W-:Y:S02]  /*9980*/  IADD3 R0, R0, 0x1, R5 ;  /* 0x0000000100007810 */ /* 0x000fe40007ffe005 */
[----:B------:R-:W-:-:S03]  /*9990*/  IADD3 R24, P0, R2, 0x4, RZ ;  /* 0x0000000402187810 */ /* 0x000fc60007f1e0ff */
[----:B-----5:R-:W-:Y:S02]  /*99a0*/  IMAD.IADD R3, R0, 0x1, -R21 ;  /* 0x0000000100037824 */ /* 0x020fe400078e0a15 */
[----:B------:R-:W-:-:S03]  /*99b0*/  IMAD.X R25, RZ, RZ, UR8, P0 ;  /* 0x00000008ff197e24 */ /* 0x000fc600080e06ff */
        /* <DEDUP_REMOVED lines=12> */
.L_x_1885:
[----:B------:R-:W-:-:S13]  /*9a80*/  ISETP.NE.AND P0, PT, R4, 0x1, PT ;  /* 0x000000010400780c */ /* 0x000fda0003f05270 */
[----:B------:R-:W-:-:S05]  /*9a90*/  @P0 IMAD.HI.U32 R3, R0, c[0x0][0x330], RZ ;  /* 0x0000cc0000030a27 */ /* 0x000fca00078e00ff */
[----:B------:R-:W-:Y:S02]  /*9aa0*/  @P0 SHF.R.U32.HI R0, RZ, c[0x0][0x334], R3 ;  /* 0x0000cd00ff000a19 */ /* 0x000fe40000011603 */
.L_x_1886:
[----:B------:R-:W-:Y:S05]  /*9ab0*/  BSYNC B0 ;  /* 0x0000000000007941 */ /* 0x000fea0003800000 */
.L_x_1884:
[----:B------:R-:W-:-:S05]  /*9ac0*/  IMAD R0, R0, R4, c[0x0][0x32c] ;  /* 0x0000cb0000007624 */ /* 0x000fca00078e0204 */
[----:B------:R-:W-:-:S04]  /*9ad0*/  IMNMX R2, R2, R0, PT ;  /* 0x0000000002027217 */ /* 0x000fc80003800200 */
.L_x_1883:
[----:B------:R-:W-:Y:S01]  /*9ae0*/  IADD3 R3, R2, 0x2f, RZ ;  /* 0x0000002f02037810 */ /* 0x000fe20007ffe0ff */
[----:B------:R-:W-:-:S04]  /*9af0*/  @P3 IMAD.HI.U32 R2, R26, c[0x0][0x2c8], RZ ;  /* 0x0000b2001a023a27 */ /* 0x000fc800078e00ff */
[----:B------:R-:W-:-:S04]  /*9b00*/  IMAD.HI R3, R3, 0x2aaaaaab, RZ ;  /* 0x2aaaaaab03037827 */ /* 0x000fc800078e02ff */
[----:B------:R-:W-:Y:S01]  /*9b10*/  IMAD.MOV.U32 R0, RZ, RZ, R26 ;  /* 0x000000ffff007224 */ /* 0x000fe200078e001a */
[----:B------:R-:W-:Y:S02]  /*9b20*/  @P3 SHF.R.U32.HI R0, RZ, c[0x0][0x2cc], R2 ;  /* 0x0000b300ff003a19 */ /* 0x000fe40000011602 */
[----:B------:R-:W-:Y:S02]  /*9b30*/  SHF.R.U32.HI R8, RZ, 0x1f, R3 ;  /* 0x0000001fff087819 */ /* 0x000fe40000011603 */
        /* <DEDUP_REMOVED lines=14> */
.L_x_1889:
[----:B------:R-:W-:-:S13]  /*9c20*/  ISETP.NE.AND P0, PT, R4, 0x1, PT ;  /* 0x000000010400780c */ /* 0x000fda0003f05270 */
[----:B------:R-:W-:-:S05]  /*9c30*/  @P0 IMAD.HI.U32 R3, R0, c[0x0][0x330], RZ ;  /* 0x0000cc0000030a27 */ /* 0x000fca00078e00ff */
[----:B------:R-:W-:Y:S02]  /*9c40*/  @P0 SHF.R.U32.HI R0, RZ, c[0x0][0x334], R3 ;  /* 0x0000cd00ff000a19 */ /* 0x000fe40000011603 */
.L_x_1890:
[----:B------:R-:W-:Y:S05]  /*9c50*/  BSYNC B0 ;  /* 0x0000000000007941 */ /* 0x000fea0003800000 */
.L_x_1888:
[----:B------:R-:W-:-:S05]  /*9c60*/  IMAD R0, R0, c[0x0][0x32c], RZ ;  /* 0x0000cb0000007a24 */ /* 0x000fca00078e02ff */
[----:B------:R-:W-:-:S05]  /*9c70*/  IMNMX R2, R2, R0, !PT ;  /* 0x0000000002027217 */ /* 0x000fca0007800200 */
.L_x_1887:
[----:B------:R-:W-:Y:S01]  /*9c80*/  IMAD.HI R2, R2, 0x2aaaaaab, RZ ;  /* 0x2aaaaaab02027827 */ /* 0x000fe200078e02ff */
[----:B------:R-:W-:Y:S04]  /*9c90*/  BSSY B0, `(.L_x_1891) ;  /* 0x0000026000007945 */ /* 0x000fe80003800000 */
[----:B------:R-:W-:-:S04]  /*9ca0*/  SHF.R.U32.HI R7, RZ, 0x1f, R2 ;  /* 0x0000001fff077819 */ /* 0x000fc80000011602 */
[----:B------:R-:W-:Y:S01]  /*9cb0*/  LEA.HI.SX32 R7, R2, R7, 0x1d ;  /* 0x0000000702077211 */ /* 0x000fe200078feaff */
[----:B------:R-:W-:-:S03]  /*9cc0*/  IMAD.MOV.U32 R2, RZ, RZ, RZ ;  /* 0x000000ffff027224 */ /* 0x000fc600078e00ff */
[----:B------:R-:W-:-:S04]  /*9cd0*/  IMNMX R7, RZ, R7, !PT ;  /* 0x00000007ff077217 */ /* 0x000fc80007800200 */
[----:B------:R-:W-:-:S13]  /*9ce0*/  ISETP.GT.AND P0, PT, R8, R7, PT ;  /* 0x000000070800720c */ /* 0x000fda0003f04270 */
        /* <DEDUP_REMOVED lines=32> */
.L_x_1892:
[----:B------:R-:W-:Y:S05]  /*9ef0*/  BSYNC B0 ;  /* 0x0000000000007941 */ /* 0x000fea0003800000 */
.L_x_1891:
[----:B------:R-:W2:Y:S01]  /*9f00*/  LDL R3, [R1+0xa8] ;  /* 0x0000a80001037983 */ /* 0x000ea20000100800 */
[----:B------:R-:W-:Y:S01]  /*9f10*/  PRMT R0, RZ, 0x7610, R0 ;  /* 0x00007610ff007816 */ /* 0x000fe20000000000 */
[----:B------:R-:W-:Y:S01]  /*9f20*/  IMAD.MOV.U32 R17, RZ, RZ, RZ ;  /* 0x000000ffff117224 */ /* 0x000fe200078e00ff */
[----:B------:R-:W-:Y:S01]  /*9f30*/  MOV R19, RZ ;  /* 0x000000ff00137202 */ /* 0x000fe20000000f00 */
        /* <DEDUP_REMOVED lines=64> */
[----:B--2---:R-:W-:-:S04]  /*a340*/  IMAD R237, R3, R2, R7 ;  /* 0x0000000203ed7224 */ /* 0x004fc800078e0207 */
[----:B------:R-:W-:-:S05]  /*a350*/  IMAD.IADD R2, R237, 0x1, R2 ;  /* 0x00000001ed027824 */ /* 0x000fca00078e0202 */
[----:B------:R-:W-:-:S04]  /*a360*/  IMNMX R222, R8, R2, PT ;  /* 0x0000000208de7217 */ /* 0x000fc80003800200 */
[----:B------:R-:W-:-:S13]  /*a370*/  ISETP.GT.AND P0, PT, R222, R237, PT ;  /* 0x000000edde00720c */ /* 0x000fda0003f04270 */
[----:B------:R-:W-:Y:S05]  /*a380*/  @!P0 BRA `(.L_x_1893) ;  /* 0x0000ec5000008947 */ /* 0x000fea0003800000 */
[----:B------:R-:W2:Y:S01]  /*a390*/  LDL R0, [R1+0x4c] ;  /* 0x00004c0001007983 */ /* 0x000ea20000100800 */
[----:B------:R-:W-:Y:S01]  /*a3a0*/  ISETP.NE.U32.AND P0, PT, RZ, c[0x0][0x340], PT ;  /* 0x0000d000ff007a0c */ /* 0x000fe20003f05070 */
[----:B------:R-:W-:Y:S02]  /*a3b0*/  ULDC.64 UR4, c[0x0][0x18] ;  /* 0x0000060000047ab9 */ /* 0x000fe40000000a00 */
[----:B------:R-:W3:Y:S01]  /*a3c0*/  LDL R18, [R1+0x50] ;  /* 0x0000500001127983 */ /* 0x000ee20000100800 */
[----:B------:R-:W-:-:S13]  /*a3d0*/  ISETP.NE.AND.EX P0, PT, RZ, c[0x0][0x344], PT, P0 ;  /* 0x0000d100ff007a0c */ /* 0x000fda0003f05300 */
[----:B------:R-:W-:-:S04]  /*a3e0*/  @P0 IMAD.MOV.U32 R2, RZ, RZ, 0x4 ;  /* 0x00000004ff020424 */ /* 0x000fc800078e00ff */
[----:B------:R-:W-:-:S05]  /*a3f0*/  @P0 IMAD.WIDE R2, R243, R2, c[0x0][0x340] ;  /* 0x0000d000f3020625 */ /* 0x000fca00078e0202 */
[----:B------:R2:W4:Y:S04]  /*a400*/  @P0 LDG.E R16, [R2.64] ;  /* 0x0000000c02100981 */ /* 0x000528000c1e1900 */
[----:B------:R-:W5:Y:S01]  /*a410*/  S2R R4, SR_TID.X ;  /* 0x0000000000047919 */ /* 0x000f620000002100 */
[----:B------:R-:W-:Y:S02]  /*a420*/  ISETP.NE.U32.AND P1, PT, RZ, c[0x0][0x348], PT ;  /* 0x0000d200ff007a0c */ /* 0x000fe40003f25070 */
[----:B------:R-:W-:Y:S02]  /*a430*/  SHF.R.S32.HI R15, RZ, 0x1f, R243 ;  /* 0x0000001fff0f7819 */ /* 0x000fe400000114f3 */
[----:B-----5:R-:W-:-:S04]  /*a440*/  SHF.R.S32.HI R9, RZ, 0x1f, R4 ;  /* 0x0000001fff097819 */ /* 0x020fc80000011404 */
[----:B------:R-:W-:-:S04]  /*a450*/  LEA.HI R9, R9, R4, RZ, 0x3 ;  /* 0x0000000409097211 */ /* 0x000fc800078f18ff */
[----:B------:R-:W-:-:S05]  /*a460*/  LOP3.LUT R9, R9, 0xfffffff8, RZ, 0xc0, !PT ;  /* 0xfffffff809097812 */ /* 0x000fca00078ec0ff */
[----:B------:R-:W-:Y:S01]  /*a470*/  IMAD.IADD R9, R4, 0x1, -R9 ;  /* 0x0000000104097824 */ /* 0x000fe200078e0a09 */
[----:B------:R-:W-:Y:S02]  /*a480*/  ISETP.NE.AND.EX P1, PT, RZ, c[0x0][0x34c], PT, P1 ;  /* 0x0000d300ff007a0c */ /* 0x000fe40003f25310 */
[----:B------:R-:W-:Y:S02]  /*a490*/  ISETP.GE.AND P4, PT, R144, c[0x0][0x1d4], PT ;  /* 0x0000750090007a0c */ /* 0x000fe40003f86270 */
[----:B------:R-:W-:Y:S02]  /*a4a0*/  SEL R8, R15, RZ, !P1 ;  /* 0x000000ff0f087207 */ /* 0x000fe40004800000 */
[----:B------:R-:W-:Y:S02]  /*a4b0*/  SEL R7, R243, RZ, !P1 ;  /* 0x000000fff3077207 */ /* 0x000fe40004800000 */
[----:B------:R-:W-:Y:S01]  /*a4c0*/  ISETP.GE.AND P2, PT, R140, c[0x0][0x1d4], PT ;  /* 0x000075008c007a0c */ /* 0x000fe20003f46270 */
[----:B------:R-:W-:Y:S01]  /*a4d0*/  IMAD R8, R8, c[0x0][0x1c0], RZ ;  /* 0x0000700008087a24 */ /* 0x000fe200078e02ff */
[----:B------:R-:W-:-:S05]  /*a4e0*/  LOP3.LUT R214, R214, 0xfffffbff, RZ, 0xc0, !PT ;  /* 0xfffffbffd6d67812 */ /* 0x000fca00078ec0ff */
[----:B------:R-:W-:-:S04]  /*a4f0*/  @P4 LOP3.LUT R214, R214, 0x400, RZ, 0xfc, !PT ;  /* 0x00000400d6d64812 */ /* 0x000fc800078efcff */
[----:B------:R-:W-:-:S04]  /*a500*/  LOP3.LUT R214, R214, 0xfffff7ff, RZ, 0xc0, !PT ;  /* 0xfffff7ffd6d67812 */ /* 0x000fc800078ec0ff */
[----:B------:R-:W-:Y:S02]  /*a510*/  @P2 LOP3.LUT R214, R214, 0x800, RZ, 0xfc, !PT ;  /* 0x00000800d6d62812 */ /* 0x000fe400078efcff */
[----:B------:R-:W-:Y:S02]  /*a520*/  ISETP.GE.AND P1, PT, R236, c[0x0][0x1d4], PT ;  /* 0x00007500ec007a0c */ /* 0x000fe40003f26270 */
[----:B------:R-:W-:Y:S01]  /*a530*/  LOP3.LUT R214, R214, 0xfffffdff, RZ, 0xc0, !PT ;  /* 0xfffffdffd6d67812 */ /* 0x000fe200078ec0ff */
[----:B------:R-:W-:Y:S01]  /*a540*/  UIADD3 UR4, UP0, UR4, 0x10080, URZ ;  /* 0x0001008004047890 */ /* 0x000fe2000ff1e03f */
[----:B------:R-:W-:Y:S02]  /*a550*/  SEL R14, RZ, 0x1, P2 ;  /* 0x00000001ff0e7807 */ /* 0x000fe40001000000 */
[----:B------:R-:W-:Y:S01]  /*a560*/  ISETP.NE.U32.AND P2, PT, RZ, c[0x0][0x350], PT ;  /* 0x0000d400ff007a0c */ /* 0x000fe20003f45070 */
[----:B------:R-:W-:Y:S01]  /*a570*/  UIADD3.X UR5, URZ, UR5, URZ, UP0, !UPT ;  /* 0x000000053f057290 */ /* 0x000fe200087fe43f */
[C---:B------:R-:W-:Y:S01]  /*a580*/  IMAD.WIDE.U32 R12, R241.reuse, c[0x0][0x210], RZ ;  /* 0x00008400f10c7a25 */ /* 0x040fe200078e00ff */
[----:B------:R1:W-:Y:S03]  /*a590*/  STL [R1+0x10], R21 ;  /* 0x0000101501007387 */ /* 0x0003e60000100800 */
[----:B------:R-:W-:Y:S01]  /*a5a0*/  IMAD R13, R241, c[0x0][0x214], R13 ;  /* 0x00008500f10d7a24 */ /* 0x000fe200078e020d */
[----:B------:R-:W-:Y:S01]  /*a5b0*/  SHF.R.S32.HI R19, RZ, 0x1f, R232 ;  /* 0x0000001fff137819 */ /* 0x000fe200000114e8 */
[----:B------:R-:W-:Y:S01]  /*a5c0*/  IMAD.U32 R22, RZ, RZ, UR9 ;  /* 0x00000009ff167e24 */ /* 0x000fe2000f8e00ff */
[----:B------:R-:W-:-:S02]  /*a5d0*/  ISETP.GE.AND P5, PT, R140, c[0x0][0x198], PT ;  /* 0x000066008c007a0c */ /* 0x000fc40003fa6270 */
[----:B------:R-:W-:Y:S02]  /*a5e0*/  IADD3 R121, R222, -0x1, RZ ;  /* 0xffffffffde797810 */ /* 0x000fe40007ffe0ff */
[----:B--2---:R-:W-:-:S05]  /*a5f0*/  SHF.R.S32.HI R2, RZ, 0x1f, R0 ;  /* 0x0000001fff027819 */ /* 0x004fca0000011400 */
[----:B------:R-:W-:-:S04]  /*a600*/  IMAD R2, R2, c[0x0][0x178], RZ ;  /* 0x00005e0002027a24 */ /* 0x000fc800078e02ff */
[C---:B------:R-:W-:Y:S02]  /*a610*/  IMAD R4, R0.reuse, c[0x0][0x17c], R2 ;  /* 0x00005f0000047a24 */ /* 0x040fe400078e0202 */
[----:B------:R-:W-:-:S04]  /*a620*/  IMAD.WIDE.U32 R2, R0, c[0x0][0x178], RZ ;  /* 0x00005e0000027a25 */ /* 0x000fc800078e00ff */
[----:B------:R-:W-:Y:S02]  /*a630*/  IMAD R0, R9, 0x20, R232 ;  /* 0x0000002009007824 */ /* 0x000fe400078e02e8 */
[----:B------:R-:W-:Y:S02]  /*a640*/  IMAD.IADD R3, R3, 0x1, R4 ;  /* 0x0000000103037824 */ /* 0x000fe400078e0204 */
[----:B------:R-:W-:Y:S02]  /*a650*/  IMAD.IADD R4, R26, 0x1, R0 ;  /* 0x000000011a047824 */ /* 0x000fe400078e0200 */
[----:B------:R-:W-:-:S04]  /*a660*/  IMAD.WIDE.U32 R2, R241, c[0x0][0x1b8], R2 ;  /* 0x00006e00f1027a25 */ /* 0x000fc800078e0002 */
[----:B------:R-:W-:-:S04]  /*a670*/  @P3 IMAD.HI.U32 R9, R4, c[0x0][0x2c8], RZ ;  /* 0x0000b20004093a27 */ /* 0x000fc800078e00ff */
[----:B------:R-:W-:Y:S01]  /*a680*/  IMAD.MOV.U32 R0, RZ, RZ, R4 ;  /* 0x000000ffff007224 */ /* 0x000fe200078e0004 */
[----:B------:R-:W-:Y:S01]  /*a690*/  @P3 SHF.R.U32.HI R0, RZ, c[0x0][0x2cc], R9 ;  /* 0x0000b300ff003a19 */ /* 0x000fe20000011609 */
[----:B------:R-:W-:Y:S02]  /*a6a0*/  IMAD R3, R241, c[0x0][0x1bc], R3 ;  /* 0x00006f00f1037a24 */ /* 0x000fe400078e0203 */
[C---:B------:R-:W-:Y:S01]  /*a6b0*/  IMAD R9, R7.reuse, c[0x0][0x1c4], R8 ;  /* 0x0000710007097a24 */ /* 0x040fe200078e0208 */
[----:B------:R-:W-:Y:S01]  /*a6c0*/  SHF.R.S32.HI R8, RZ, 0x1f, R0 ;  /* 0x0000001fff087819 */ /* 0x000fe20000011400 */
[----:B------:R-:W-:Y:S01]  /*a6d0*/  IMAD.WIDE.U32 R2, R7, c[0x0][0x1c0], R2 ;  /* 0x0000700007027a25 */ /* 0x000fe200078e0002 */
[----:B------:R-:W-:-:S03]  /*a6e0*/  ISETP.GE.AND P3, PT, R235, c[0x0][0x1d4], PT ;  /* 0x00007500eb007a0c */ /* 0x000fc60003f66270 */
[----:B------:R-:W-:Y:S01]  /*a6f0*/  IMAD.MOV R7, RZ, RZ, -R0 ;  /* 0x000000ffff077224 */ /* 0x000fe200078e0a00 */
[----:B------:R-:W-:Y:S01]  /*a700*/  IADD3 R3, R3, R9, RZ ;  /* 0x0000000903037210 */ /* 0x000fe20007ffe0ff */
[----:B------:R-:W-:Y:S02]  /*a710*/  IMAD R8, R8, c[0x0][0x1b0], RZ ;  /* 0x00006c0008087a24 */ /* 0x000fe400078e02ff */
[----:B------:R-:W-:Y:S02]  /*a720*/  IMAD R4, R7, c[0x0][0x2c4], R4 ;  /* 0x0000b10007047a24 */ /* 0x000fe400078e0204 */
[C---:B------:R-:W-:Y:S02]  /*a730*/  IMAD R10, R0.reuse, c[0x0][0x1b4], R8 ;  /* 0x00006d00000a7a24 */ /* 0x040fe400078e0208 */
[----:B------:R-:W-:Y:S01]  /*a740*/  IMAD.WIDE.U32 R2, R0, c[0x0][0x1b0], R2 ;  /* 0x00006c0000027a25 */ /* 0x000fe200078e0002 */
[----:B------:R-:W-:Y:S02]  /*a750*/  SEL R0, RZ, 0xffffffff, P4 ;  /* 0xffffffffff007807 */ /* 0x000fe40002000000 */
[----:B------:R-:W-:Y:S01]  /*a760*/  SHF.R.S32.HI R7, RZ, 0x1f, R4 ;  /* 0x0000001fff077819 */ /* 0x000fe20000011404 */
[----:B------:R-:W-:Y:S01]  /*a770*/  IMAD.IADD R3, R3, 0x1, R10 ;  /* 0x0000000103037824 */ /* 0x000fe200078e020a */
[----:B------:R-:W-:Y:S01]  /*a780*/  @P3 LOP3.LUT R214, R214, 0x200, RZ, 0xfc, !PT ;  /* 0x00000200d6d63812 */ /* 0x000fe200078efcff */
[----:B------:R-:W-:-:S02]  /*a790*/  IMAD.SHL.U32 R17, R0, 0x2, RZ ;  /* 0x0000000200117824 */ /* 0x000fc400078e00ff */
[----:B------:R-:W-:Y:S01]  /*a7a0*/  IMAD R0, R7, c[0x0][0x1a8], RZ ;  /* 0x00006a0007007a24 */ /* 0x000fe200078e02ff */
[----:B------:R-:W-:Y:S01]  /*a7b0*/  LOP3.LUT R214, R214, 0xfffffeff, RZ, 0xc0, !PT ;  /* 0xfffffeffd6d67812 */ /* 0x000fe200078ec0ff */
[----:B------:R-:W-:-:S04]  /*a7c0*/  IMAD.WIDE.U32 R2, R4, c[0x0][0x1a8], R2 ;  /* 0x00006a0004027a25 */ /* 0x000fc800078e0002 */
[----:B------:R-:W-:Y:S01]  /*a7d0*/  IMAD R0, R4, c[0x0][0x1ac], R0 ;  /* 0x00006b0004007a24 */ /* 0x000fe200078e0200 */
[----:B------:R-:W-:Y:S02]  /*a7e0*/  @P1 LOP3.LUT R214, R214, 0x100, RZ, 0xfc, !PT ;  /* 0x00000100d6d61812 */ /* 0x000fe400078efcff */
[----:B------:R-:W-:Y:S01]  /*a7f0*/  SEL R4, RZ, 0x8, P1 ;  /* 0x00000008ff047807 */ /* 0x000fe20000800000 */
[----:B------:R-:W-:Y:S01]  /*a800*/  IMAD.IADD R0, R3, 0x1, R0 ;  /* 0x0000000103007824 */ /* 0x000fe200078e0200 */
[C---:B------:R-:W-:Y:S02]  /*a810*/  LEA R20, P1, R2.reuse, c[0x0][0x160], 0x1 ;  /* 0x0000580002147a11 */ /* 0x040fe400078208ff */
[----:B------:R-:W-:Y:S02]  /*a820*/  LOP3.LUT R14, R17, 0x2, R14, 0xe2, !PT ;  /* 0x00000002110e7812 */ /* 0x000fe400078ee20e */
[----:B------:R-:W-:Y:S01]  /*a830*/  LEA.HI.X R17, R2, c[0x0][0x164], R0, 0x1, P1 ;  /* 0x0000590002117a11 */ /* 0x000fe200008f0c00 */
[--C-:B----4-:R-:W-:Y:S01]  /*a840*/  @P0 IMAD.MOV.U32 R2, RZ, RZ, R16.reuse ;  /* 0x000000ffff020224 */ /* 0x110fe200078e0010 */
[----:B------:R-:W-:Y:S01]  /*a850*/  SEL R7, RZ, 0x4, P3 ;  /* 0x00000004ff077807 */ /* 0x000fe20001800000 */
[----:B------:R-:W-:Y:S01]  /*a860*/  @!P0 IMAD.MOV.U32 R2, RZ, RZ, R243 ;  /* 0x000000ffff028224 */ /* 0x000fe200078e00f3 */
[----:B------:R-:W-:Y:S01]  /*a870*/  @P0 SHF.R.S32.HI R3, RZ, 0x1f, R16 ;  /* 0x0000001fff030819 */ /* 0x000fe20000011410 */
[----:B------:R-:W-:Y:S01]  /*a880*/  IMAD.WIDE.U32 R8, R241, c[0x0][0x1e8], RZ ;  /* 0x00007a00f1087a25 */ /* 0x000fe200078e00ff */
[----:B------:R-:W-:-:S02]  /*a890*/  ISETP.NE.AND.EX P1, PT, RZ, c[0x0][0x354], PT, P2 ;  /* 0x0000d500ff007a0c */ /* 0x000fc40003f25320 */
[----:B------:R-:W-:Y:S01]  /*a8a0*/  @!P0 MOV R3, R15 ;  /* 0x0000000f00038202 */ /* 0x000fe20000000f00 */
[----:B------:R-:W-:Y:S01]  /*a8b0*/  IMAD.U32 R15, RZ, RZ, UR5 ;  /* 0x00000005ff0f7e24 */ /* 0x000fe2000f8e00ff */
[----:B------:R-:W-:Y:S01]  /*a8c0*/  LOP3.LUT R128, R4, R14, R7, 0xfe, !PT ;  /* 0x0000000e04807212 */ /* 0x000fe200078efe07 */
[----:B------:R-:W-:Y:S01]  /*a8d0*/  IMAD.U32 R14, RZ, RZ, UR4 ;  /* 0x00000004ff0e7e24 */ /* 0x000fe2000f8e00ff */
[----:B------:R-:W-:Y:S01]  /*a8e0*/  SEL R3, R3, RZ, !P1 ;  /* 0x000000ff03037207 */ /* 0x000fe20004800000 */
[----:B------:R-:W-:Y:S01]  /*a8f0*/  IMAD R9, R241, c[0x0][0x1ec], R9 ;  /* 0x00007b00f1097a24 */ /* 0x000fe200078e0209 */
[----:B------:R-:W-:Y:S02]  /*a900*/  SEL R2, R2, RZ, !P1 ;  /* 0x000000ff02027207 */ /* 0x000fe40004800000 */
[----:B------:R1:W-:Y:S01]  /*a910*/  STL.64 [R1+0x8], R14 ;  /* 0x0000080e01007387 */ /* 0x0003e20000100a00 */
[----:B------:R-:W-:Y:S01]  /*a920*/  IMAD R4, R3, c[0x0][0x1f0], RZ ;  /* 0x00007c0003047a24 */ /* 0x000fe200078e02ff */
[----:B---3--:R-:W-:Y:S01]  /*a930*/  IADD3 R0, P0, R232, R18, RZ ;  /* 0x00000012e8007210 */ /* 0x008fe20007f1e0ff */
[----:B------:R-:W-:-:S04]  /*a940*/  IMAD.WIDE.U32 R8, R2, c[0x0][0x1f0], R8 ;  /* 0x00007c0002087a25 */ /* 0x000fc800078e0008 */
[----:B------:R-:W-:Y:S02]  /*a950*/  IMAD R3, R3, c[0x0][0x218], RZ ;  /* 0x0000860003037a24 */ /* 0x000fe400078e02ff */
[----:B------:R-:W-:Y:S01]  /*a960*/  IMAD.WIDE.U32 R12, R2, c[0x0][0x218], R12 ;  /* 0x00008600020c7a25 */ /* 0x000fe200078e000c */
[----:B------:R-:W-:-:S03]  /*a970*/  IADD3 R8, P1, R140, R8, RZ ;  /* 0x000000088c087210 */ /* 0x000fc60007f3e0ff */
[----:B------:R-:W-:Y:S01]  /*a980*/  IMAD R7, R2, c[0x0][0x1f4], R4 ;  /* 0x00007d0002077a24 */ /* 0x000fe200078e0204 */
[----:B------:R-:W-:Y:S01]  /*a990*/  LEA.HI.X.SX32 R4, R18, R19, 0x1, P0 ;  /* 0x0000001312047211 */ /* 0x000fe200000f0eff */
[----:B------:R-:W-:Y:S01]  /*a9a0*/  IMAD R3, R2, c[0x0][0x21c], R3 ;  /* 0x0000870002037a24 */ /* 0x000fe200078e0203 */
[----:B------:R-:W-:Y:S01]  /*a9b0*/  IADD3 R2, P0, R140, R12, RZ ;  /* 0x0000000c8c027210 */ /* 0x000fe20007f1e0ff */
[----:B------:R-:W-:Y:S01]  /*a9c0*/  IMAD.U32 R18, RZ, RZ, UR9 ;  /* 0x00000009ff127e24 */ /* 0x000fe2000f8e00ff */
[C---:B------:R-:W-:Y:S01]  /*a9d0*/  IADD3.X R9, R141.reuse, R9, R7, P1, !PT ;  /* 0x000000098d097210 */ /* 0x040fe20000ffe407 */
[C---:B------:R-:W-:Y:S01]  /*a9e0*/  IMAD R7, R4.reuse, c[0x0][0x1e0], RZ ;  /* 0x0000780004077a24 */ /* 0x040fe200078e02ff */
[----:B------:R-:W-:Y:S01]  /*a9f0*/  IADD3.X R3, R141, R13, R3, P0, !PT ;  /* 0x0000000d8d037210 */ /* 0x000fe200007fe403 */
[----:B------:R-:W-:Y:S01]  /*aa00*/  IMAD R4, R4, c[0x0][0x208], RZ ;  /* 0x0000820004047a24 */ /* 0x000fe200078e02ff */
[----:B------:R-:W-:Y:S01]  /*aa10*/  IADD3 R22, P1, R22, 0x8, RZ ;  /* 0x0000000816167810 */ /* 0x000fe20007f3e0ff */
[----:B------:R-:W-:Y:S01]  /*aa20*/  IMAD R228, R0, c[0x0][0x1e4], R7 ;  /* 0x0000790000e47a24 */ /* 0x000fe200078e0207 */
[----:B------:R-:W-:Y:S01]  /*aa30*/  IADD3 R18, P0, R18, 0x10, RZ ;  /* 0x0000001012127810 */ /* 0x000fe20007f1e0ff */
[----:B------:R-:W-:-:S02]  /*aa40*/  IMAD R4, R0, c[0x0][0x20c], R4 ;  /* 0x0000830000047a24 */ /* 0x000fc400078e0204 */
[----:B------:R-:W-:-:S04]  /*aa50*/  IMAD.WIDE.U32 R224, R0, c[0x0][0x1e0], R8 ;  /* 0x0000780000e07a25 */ /* 0x000fc800078e0008 */
[----:B------:R-:W-:Y:S01]  /*aa60*/  IMAD.WIDE.U32 R226, R0, c[0x0][0x208], R2 ;  /* 0x0000820000e27a25 */ /* 0x000fe200078e0002 */
[----:B------:R-:W-:Y:S02]  /*aa70*/  ISETP.GE.AND P3, PT, R144, c[0x0][0x198], PT ;  /* 0x0000660090007a0c */ /* 0x000fe40003f66270 */
[----:B------:R-:W-:Y:S01]  /*aa80*/  IADD3.X R19, RZ, UR8, RZ, P0, !PT ;  /* 0x00000008ff137c10 */ /* 0x000fe200087fe4ff */
[----:B-1----:R-:W-:Y:S01]  /*aa90*/  IMAD.X R23, RZ, RZ, UR8, P1 ;  /* 0x00000008ff177e24 */ /* 0x002fe200088e06ff */
[----:B------:R-:W-:Y:S01]  /*aaa0*/  ISETP.GE.AND P2, PT, R235, c[0x0][0x198], PT ;  /* 0x00006600eb007a0c */ /* 0x000fe20003f46270 */
[----:B------:R-:W-:Y:S01]  /*aab0*/  IMAD.IADD R7, R232, 0x1, R26 ;  /* 0x00000001e8077824 */ /* 0x000fe200078e021a */
[----:B------:R-:W-:Y:S01]  /*aac0*/  ISETP.GE.AND P4, PT, R236, c[0x0][0x198], PT ;  /* 0x00006600ec007a0c */ /* 0x000fe20003f86270 */
[----:B------:R-:W-:Y:S02]  /*aad0*/  IMAD.IADD R228, R225, 0x1, R228 ;  /* 0x00000001e1e47824 */ /* 0x000fe400078e02e4 */
[----:B------:R-:W-:Y:S01]  /*aae0*/  IMAD.IADD R229, R227, 0x1, R4 ;  /* 0x00000001e3e57824 */ /* 0x000fe200078e0204 */
[----:B------:R-:W-:Y:S07]  /*aaf0*/  BRA.DIV ~URZ, `(.L_x_1894) ;  /* 0x00013e627f007947 */ /* 0x000fee000b800000 */
[----:B------:R1:W2:Y:S02]  /*ab00*/  SHFL.IDX PT, R4, R17, RZ, 0x181f ;  /* 0x00181fff11047589 */ /* 0x0002a400000e0000 */
.L_x_2024:
[----:B------:R-:W-:Y:S05]  /*ab10*/  BRA.DIV ~URZ, `(.L_x_1895) ;  /* 0x00013ec27f007947 */ /* 0x000fea000b800000 */
[----:B------:R3:W4:Y:S02]  /*ab20*/  SHFL.IDX PT, R0, R20, RZ, 0x181f ;  /* 0x00181fff14007589 */ /* 0x00072400000e0000 */
.L_x_2025:
[----:B------:R-:W-:Y:S01]  /*ab30*/  IMAD R16, R21, c[0x0][0x2c4], RZ ;  /* 0x0000b10015107a24 */ /* 0x000fe200078e02ff */
[----:B------:R-:W-:Y:S04]  /*ab40*/  BSSY B0, `(.L_x_1896) ;  /* 0x0000016000007945 */ /* 0x000fe80003800000 */
[----:B------:R-:W-:-:S13]  /*ab50*/  ISETP.GE.AND P0, PT, R7, R16, PT ;  /* 0x000000100700720c */ /* 0x000fda0003f06270 */
[----:B------:R-:W-:Y:S05]  /*ab60*/  @P0 BRA `(.L_x_1897) ;  /* 0x0000013000000947 */ /* 0x000fea0003800000 */
[----:B------:R-:W5:Y:S04]  /*ab70*/  LDL R3, [R1+0x70] ;  /* 0x0000700001037983 */ /* 0x000f680000100800 */
[----:B---3--:R-:W3:Y:S04]  /*ab80*/  LDL R8, [R1+0x78] ;  /* 0x0000780001087983 */ /* 0x008ee80000100800 */
[----:B----4-:R-:W4:Y:S04]  /*ab90*/  LDL R2, [R1+0x80] ;  /* 0x0000800001027983 */ /* 0x010f280000100800 */
[----:B--2---:R-:W2:Y:S01]  /*aba0*/  LDL R10, [R1+0x7c] ;  /* 0x00007c00010a7983 */ /* 0x004ea20000100800 */
[----:B------:R-:W-:-:S04]  /*abb0*/  LEA R14, P0, R140, R0, 0x1 ;  /* 0x000000008c0e7211 */ /* 0x000fc800078008ff */
[----:B------:R-:W-:-:S05]  /*abc0*/  LEA.HI.X R15, R140, R4, R141, 0x1, P0 ;  /* 0x000000048c0f7211 */ /* 0x000fca00000f0c8d */
[----:B------:R-:W-:Y:S01]  /*abd0*/  @!PT LDS RZ, [RZ] ;  /* 0x00000000fffff984 */ /* 0x000fe20000000800 */
[----:B------:R-:W-:Y:S01]  /*abe0*/  @!PT LDS RZ, [RZ] ;  /* 0x00000000fffff984 */ /* 0x000fe20000000800 */
[----:B------:R-:W-:Y:S01]  /*abf0*/  @!PT LDS RZ, [RZ] ;  /* 0x00000000fffff984 */ /* 0x000fe20000000800 */
[----:B------:R1:W-:Y:S01]  /*ac00*/  LDGSTS.E.BYPASS.LTC128B.128 [R215+0x10080], [R14.64], !P5 ;  /* 0x100800000ed77fae */ /* 0x0003e2000e901d4c */
[----:B-----5:R-:W-:-:S04]  /*ac10*/  LEA R12, P0, R3, R0, 0x1 ;  /* 0x00000000030c7211 */ /* 0x020fc800078008ff */
[----:B---3--:R-:W-:Y:S02]  /*ac20*/  LEA.HI.X R13, R3, R4, R8, 0x1, P0 ;  /* 0x00000004030d7211 */ /* 0x008fe400000f0c08 */
[----:B------:R-:W-:-:S03]  /*ac30*/  LEA R8, P0, R235, R0, 0x1 ;  /* 0x00000000eb087211 */ /* 0x000fc600078008ff */
[----:B------:R1:W-:Y:S01]  /*ac40*/  LDGSTS.E.BYPASS.LTC128B.128 [R215+0x14080], [R12.64], !P3 ;  /* 0x140800000cd77fae */ /* 0x0003e2000d901d4c */
[----:B----4-:R-:W-:Y:S02]  /*ac50*/  LEA.HI.X R9, R235, R4, R2, 0x1, P0 ;  /* 0x00000004eb097211 */ /* 0x010fe400000f0c02 */
[----:B------:R-:W-:-:S03]  /*ac60*/  LEA R2, P0, R236, R0, 0x1 ;  /* 0x00000000ec027211 */ /* 0x000fc600078008ff */
[----:B------:R1:W-:Y:S01]  /*ac70*/  LDGSTS.E.BYPASS.LTC128B.128 [R215+0x18080], [R8.64], !P2 ;  /* 0x1808000008d77fae */ /* 0x0003e2000d101d4c */
[----:B--2---:R-:W-:-:S05]  /*ac80*/  LEA.HI.X R3, R236, R4, R10, 0x1, P0 ;  /* 0x00000004ec037211 */ /* 0x004fca00000f0c0a */
[----:B------:R1:W-:Y:S04]  /*ac90*/  LDGSTS.E.BYPASS.LTC128B.128 [R215+0x1c080], [R2.64], !P4 ;  /* 0x1c08000002d77fae */ /* 0x0003e8000e101d4c */
.L_x_1897:
[----:B------:R-:W-:Y:S05]  /*aca0*/  BSYNC B0 ;  /* 0x0000000000007941 */ /* 0x000fea0003800000 */
.L_x_1896:
[----:B------:R-:W-:Y:S05]  /*acb0*/  BRA.DIV ~URZ, `(.L_x_1898) ;  /* 0x00013da27f007947 */ /* 0x000fea000b800000 */
[----:B--2---:R2:W1:Y:S04]  /*acc0*/  SHFL.IDX PT, R4, R17, 0x1, 0x181f ;  /* 0x00381f0011047f89 */ /* 0x00446800000e0000 */
[----:B----4-:R2:W4:Y:S02]  /*acd0*/  SHFL.IDX PT, R0, R20, 0x1, 0x181f ;  /* 0x00381f0014007f89 */ /* 0x01052400000e0000 */
.L_x_2026:
[----:B-1----:R-:W-:Y:S01]  /*ace0*/  IADD3 R2, R7, 0x20, RZ ;  /* 0x0000002007027810 */ /* 0x002fe20007ffe0ff */
[----:B------:R-:W-:Y:S03]  /*acf0*/  BSSY B0, `(.L_x_1899) ;  /* 0x0000016000007945 */ /* 0x000fe60003800000 */
[----:B------:R-:W-:-:S13]  /*ad00*/  ISETP.GE.AND P0, PT, R2, R16, PT ;  /* 0x000000100200720c */ /* 0x000fda0003f06270 */
[----:B------:R-:W-:Y:S05]  /*ad10*/  @P0 BRA `(.L_x_1900) ;  /* 0x0000013000000947 */ /* 0x000fea0003800000 */
[----:B------:R-:W5:Y:S04]  /*ad20*/  LDL R8, [R1+0x70] ;  /* 0x0000700001087983 */ /* 0x000f680000100800 */
[----:B--2---:R-:W2:Y:S04]  /*ad30*/  LDL R9, [R1+0x78] ;  /* 0x0000780001097983 */ /* 0x004ea80000100800 */
[----:B---3--:R-:W3:Y:S04]  /*ad40*/  LDL R3, [R1+0x80] ;  /* 0x0000800001037983 */ /* 0x008ee80000100800 */
[----:B----4-:R-:W4:Y:S01]  /*ad50*/  LDL R10, [R1+0x7c] ;  /* 0x00007c00010a7983 */ /* 0x010f220000100800 */
[----:B------:R-:W-:-:S04]  /*ad60*/  LEA R14, P0, R140, R0, 0x1 ;  /* 0x000000008c0e7211 */ /* 0x000fc800078008ff */
[----:B------:R-:W-:-:S05]  /*ad70*/  LEA.HI.X R15, R140, R4, R141, 0x1, P0 ;  /* 0x000000048c0f7211 */ /* 0x000fca00000f0c8d */
[----:B------:R-:W-:Y:S01]  /*ad80*/  @!PT LDS RZ, [RZ] ;  /* 0x00000000fffff984 */ /* 0x000fe20000000800 */
[----:B------:R-:W-:Y:S01]  /*ad90*/  @!PT LDS RZ, [RZ] ;  /* 0x00000000fffff984 */ /* 0x000fe20000000800 */
[----:B------:R-:W-:Y:S01]  /*ada0*/  @!PT LDS RZ, [RZ] ;  /* 0x00000000fffff984 */ /* 0x000fe20000000800 */
[----:B------:R1:W-:Y:S01]  /*adb0*/  LDGSTS.E.BYPASS.LTC128B.128 [R223+0x11080], [R14.64], !P5 ;  /* 0x110800000edf7fae */ /* 0x0003e2000e901d4c */
[----:B-----5:R-:W-:-:S04]  /*adc0*/  LEA R12, P0, R8, R0, 0x1 ;  /* 0x00000000080c7211 */ /* 0x020fc800078008ff */
[----:B--2---:R-:W-:Y:S02]  /*add0*/  LEA.HI.X R13, R8, R4, R9, 0x1, P0 ;  /* 0x00000004080d7211 */ /* 0x004fe400000f0c09 */
[----:B------:R-:W-:-:S03]  /*ade0*/  LEA R8, P0, R235, R0, 0x1 ;  /* 0x00000000eb087211 */ /* 0x000fc600078008ff */
[----:B------:R1:W-:Y:S01]  /*adf0*/  LDGSTS.E.BYPASS.LTC128B.128 [R223+0x15080], [R12.64], !P3 ;  /* 0x150800000cdf7fae */ /* 0x0003e2000d901d4c */
[----:B---3--:R-:W-:Y:S02]  /*ae00*/  LEA.HI.X R9, R235, R4, R3, 0x1, P0 ;  /* 0x00000004eb097211 */ /* 0x008fe400000f0c03 */
[----:B------:R-:W-:-:S03]  /*ae10*/  LEA R2, P0, R236, R0, 0x1 ;  /* 0x00000000ec027211 */ /* 0x000fc600078008ff */
[----:B------:R1:W-:Y:S01]  /*ae20*/  LDGSTS.E.BYPASS.LTC128B.128 [R223+0x19080], [R8.64], !P2 ;  /* 0x1908000008df7fae */ /* 0x0003e2000d101d4c */
[----:B----4-:R-:W-:-:S05]  /*ae30*/  LEA.HI.X R3, R236, R4, R10, 0x1, P0 ;  /* 0x00000004ec037211 */ /* 0x010fca00000f0c0a */
[----:B------:R1:W-:Y:S04]  /*ae40*/  LDGSTS.E.BYPASS.LTC128B.128 [R223+0x1d080], [R2.64], !P4 ;  /* 0x1d08000002df7fae */ /* 0x0003e8000e101d4c */
.L_x_1900:
[----:B------:R-:W-:Y:S05]  /*ae50*/  BSYNC B0 ;  /* 0x0000000000007941 */ /* 0x000fea0003800000 */
.L_x_1899:
[----:B------:R-:W-:Y:S05]  /*ae60*/  BRA.DIV ~URZ, `(.L_x_1901) ;  /* 0x00013ce27f007947 */ /* 0x000fea000b800000 */
[----:B------:R1:W2:Y:S02]  /*ae70*/  SHFL.IDX PT, R4, R17, 0x2, 0x181f ;  /* 0x00581f0011047f89 */ /* 0x0002a400000e0000 */
.L_x_2027:
[----:B------:R-:W-:Y:S05]  /*ae80*/  BRA.DIV ~URZ, `(.L_x_1902) ;  /* 0x00013d427f007947 */ /* 0x000fea000b800000 */
[----:B----4-:R4:W1:Y:S02]  /*ae90*/  SHFL.IDX PT, R0, R20, 0x2, 0x181f ;  /* 0x00581f0014007f89 */ /* 0x01086400000e0000 */
.L_x_2028:
[----:B-1----:R-:W-:Y:S01]  /*aea0*/  IADD3 R2, R7, 0x40, RZ ;  /* 0x0000004007027810 */ /* 0x002fe20007ffe0ff */
[----:B------:R-:W-:Y:S03]  /*aeb0*/  BSSY B0, `(.L_x_1903) ;  /* 0x0000016000007945 */ /* 0x000fe60003800000 */
        /* <DEDUP_REMOVED lines=21> */
.L_x_1904:
[----:B------:R-:W-:Y:S05]  /*b010*/  BSYNC B0 ;  /* 0x0000000000007941 */ /* 0x000fea0003800000 */
.L_x_1903:
[----:B------:R-:W-:Y:S05]  /*b020*/  BRA.DIV ~URZ, `(.L_x_1905) ;  /* 0x00013c227f007947 */ /* 0x000fea000b800000 */
[----:B--2---:R2:W1:Y:S04]  /*b030*/  SHFL.IDX PT, R4, R17, 0x3, 0x181f ;  /* 0x00781f0011047f89 */ /* 0x00446800000e0000 */
[----:B------:R2:W3:Y:S02]  /*b040*/  SHFL.IDX PT, R0, R20, 0x3, 0x181f ;  /* 0x00781f0014007f89 */ /* 0x0004e400000e0000 */
.L_x_2029:
[----:B------:R-:W-:Y:S01]  /*b050*/  IADD3 R7, R7, 0x60, RZ ;  /* 0x0000006007077810 */ /* 0x000fe20007ffe0ff */
[----:B-1----:R-:W5:Y:S04]  /*b060*/  LDL R2, [R1+0x70] ;  /* 0x0000700001027983 */ /* 0x002f680000100800 */
[----:B--2---:R-:W2:Y:S01]  /*b070*/  LDL R3, [R1+0x78] ;  /* 0x0000780001037983 */ /* 0x004ea20000100800 */
[----:B------:R-:W-:-:S03]  /*b080*/  ISETP.GE.AND P0, PT, R7, R16, PT ;  /* 0x000000100700720c */ /* 0x000fc60003f06270 */
[----:B----4-:R-:W4:Y:S04]  /*b090*/  LDL R14, [R1+0x80] ;  /* 0x00008000010e7983 */ /* 0x010f280000100800 */
[----:B---3--:R-:W3:Y:S01]  /*b0a0*/  LDL R10, [R1+0x7c] ;  /* 0x00007c00010a7983 */ /* 0x008ee20000100800 */
[----:B------:R-:W-:Y:S01]  /*b0b0*/  IMAD.MOV.U32 R104, RZ, RZ, 0x30 ;  /* 0x00000030ff687424 */ /* 0x000fe200078e00ff */
[----:B------:R-:W-:Y:S01]  /*b0c0*/  SHF.R.S32.HI R130, RZ, 0x1f, R121 ;  /* 0x0000001fff827819 */ /* 0x000fe20000011479 */
[----:B------:R-:W-:Y:S01]  /*b0d0*/  ULDC.64 UR4, c[0x0][0x40] ;  /* 0x0000100000047ab9 */ /* 0x000fe20000000a00 */
[----:B------:R-:W3:Y:S02]  /*b0e0*/  LDL R7, [R1+0x64] ;  /* 0x0000640001077983 */ /* 0x000ee40000100800 */
[----:B------:R-:W-:Y:S01]  /*b0f0*/  @!P0 LEA R12, P1, R140, R0, 0x1 ;  /* 0x000000008c0c8211 */ /* 0x000fe200078208ff */
[----:B------:R-:W-:-:S03]  /*b100*/  IMAD R104, R222, -0x30, R104 ;  /* 0xffffffd0de687824 */ /* 0x000fc600078e0268 */
[----:B------:R-:W-:Y:S01]  /*b110*/  @!P0 LEA.HI.X R13, R140, R4, R141, 0x1, P1 ;  /* 0x000000048c0d8211 */ /* 0x000fe200008f0c8d */
[----:B------:R-:W-:-:S04]  /*b120*/  UIADD3 UR4, UP0, UR4, 0x160, URZ ;  /* 0x0000016004047890 */ /* 0x000fc8000ff1e03f */
[----:B------:R-:W-:Y:S01]  /*b130*/  @!PT LDS RZ, [RZ] ;  /* 0x00000000fffff984 */ /* 0x000fe20000000800 */
[----:B------:R-:W-:Y:S01]  /*b140*/  @!PT LDS RZ, [RZ] ;  /* 0x00000000fffff984 */ /* 0x000fe20000000800 */
[----:B------:R-:W-:Y:S01]  /*b150*/  @!PT LDS RZ, [RZ] ;  /* 0x00000000fffff984 */ /* 0x000fe20000000800 */
[----:B------:R1:W-:Y:S01]  /*b160*/  @!P0 LDGSTS.E.BYPASS.LTC128B.128 [R223+0x13080], [R12.64], !P5 ;  /* 0x130800000cdf8fae */ /* 0x0003e2000e901d4c */
[----:B------:R-:W-:-:S06]  /*b170*/  UIADD3.X UR5, URZ, UR5, URZ, UP0, !UPT ;  /* 0x000000053f057290 */ /* 0x000fcc00087fe43f */
[----:B------:R-:W-:Y:S01]  /*b180*/  IMAD.U32 R15, RZ, RZ, UR5 ;  /* 0x00000005ff0f7e24 */ /* 0x000fe2000f8e00ff */
[C---:B------:R-:W-:Y:S02]  /*b190*/  LOP3.LUT P5, RZ, R214.reuse, 0x200, RZ, 0xc0, !PT ;  /* 0x00000200d6ff7812 */ /* 0x040fe400078ac0ff */
[----:B------:R-:W-:Y:S01]  /*b1a0*/  LOP3.LUT P6, RZ, R214, 0x100, RZ, 0xc0, !PT ;  /* 0x00000100d6ff7812 */ /* 0x000fe200078cc0ff */
[----:B------:R1:W-:Y:S04]  /*b1b0*/  STL.64 [R1+0x28], R18 ;  /* 0x0000281201007387 */ /* 0x0003e80000100a00 */
[----:B------:R1:W-:Y:S04]  /*b1c0*/  STL.64 [R1+0x30], R174 ;  /* 0x000030ae01007387 */ /* 0x0003e80000100a00 */
[----:B------:R1:W-:Y:S04]  /*b1d0*/  STL.64 [R1+0x38], R24 ;  /* 0x0000381801007387 */ /* 0x0003e80000100a00 */
[----:B------:R1:W-:Y:S01]  /*b1e0*/  STL.64 [R1+0x40], R22 ;  /* 0x0000401601007387 */ /* 0x0003e20000100a00 */
[----:B------:R-:W-:-:S02]  /*b1f0*/  IADD3 R202, R145, 0x20, RZ ;  /* 0x0000002091ca7810 */ /* 0x000fc40007ffe0ff */
[----:B------:R-:W-:Y:S02]  /*b200*/  MOV R131, 0xb670 ;  /* 0x0000b67000837802 */ /* 0x000fe40000000f00 */
[----:B-----5:R-:W-:-:S04]  /*b210*/  @!P0 LEA R8, P1, R2, R0, 0x1 ;  /* 0x0000000002088211 */ /* 0x020fc800078208ff */
[----:B--2---:R-:W-:Y:S02]  /*b220*/  @!P0 LEA.HI.X R9, R2, R4, R3, 0x1, P1 ;  /* 0x0000000402098211 */ /* 0x004fe400008f0c03 */
[----:B------:R-:W-:-:S03]  /*b230*/  @!P0 LEA R2, P1, R235, R0, 0x1 ;  /* 0x00000000eb028211 */ /* 0x000fc600078208ff */
[----:B------:R2:W-:Y:S01]  /*b240*/  @!P0 LDGSTS.E.BYPASS.LTC128B.128 [R223+0x17080], [R8.64], !P3 ;  /* 0x1708000008df8fae */ /* 0x0005e2000d901d4c */
[----:B----4-:R-:W-:Y:S01]  /*b250*/  @!P0 LEA.HI.X R3, R235, R4, R14, 0x1, P1 ;  /* 0x00000004eb038211 */ /* 0x010fe200008f0c0e */
[----:B---3--:R-:W-:Y:S01]  /*b260*/  IMAD.IADD R7, R104, 0x1, R7 ;  /* 0x0000000168077824 */ /* 0x008fe200078e0207 */
[----:B-1----:R-:W-:-:S03]  /*b270*/  @!P0 LEA R12, P1, R236, R0, 0x1 ;  /* 0x00000000ec0c8211 */ /* 0x002fc600078208ff */
[----:B------:R1:W-:Y:S01]  /*b280*/  @!P0 LDGSTS.E.BYPASS.LTC128B.128 [R223+0x1b080], [R2.64], !P2 ;  /* 0x1b08000002df8fae */ /* 0x0003e2000d101d4c */
[----:B------:R-:W-:Y:S02]  /*b290*/  IMNMX R7, R7, 0x30, PT ;  /* 0x0000003007077817 */ /* 0x000fe40003800200 */
[----:B------:R-:W-:-:S03]  /*b2a0*/  @!P0 LEA.HI.X R13, R236, R4, R10, 0x1, P1 ;  /* 0x00000004ec0d8211 */ /* 0x000fc600008f0c0a */
[----:B------:R-:W-:Y:S01]  /*b2b0*/  IMAD.IADD R7, R7, 0x1, -R232 ;  /* 0x0000000107077824 */ /* 0x000fe200078e0ae8 */
[----:B------:R-:W3:Y:S04]  /*b2c0*/  S2R R10, SR_TID.X ;  /* 0x00000000000a7919 */ /* 0x000ee80000002100 */
[----:B------:R-:W-:Y:S01]  /*b2d0*/  ISETP.GE.AND P1, PT, R7, 0x1, PT ;  /* 0x000000010700780c */ /* 0x000fe20003f26270 */
[----:B------:R4:W-:Y:S01]  /*b2e0*/  @!P0 LDGSTS.E.BYPASS.LTC128B.128 [R223+0x1f080], [R12.64], !P4 ;  /* 0x1f0800000cdf8fae */ /* 0x0009e2000e101d4c */
[----:B--2---:R-:W-:-:S03]  /*b2f0*/  IMAD.WIDE.U32 R8, R121, c[0x0][0x1e0], RZ ;  /* 0x0000780079087a25 */ /* 0x004fc600078e00ff */
[----:B------:R-:W0:Y:S01]  /*b300*/  LDGDEPBAR ;  /* 0x00000000000079af */ /* 0x000e220000000000 */
[----:B-1----:R-:W-:-:S04]  /*b310*/  IMAD R2, R130, c[0x0][0x1e0], RZ ;  /* 0x0000780082027a24 */ /* 0x002fc800078e02ff */
[----:B------:R-:W-:Y:S01]  /*b320*/  IMAD R0, R121, c[0x0][0x1e4], R2 ;  /* 0x0000790079007a24 */ /* 0x000fe200078e0202 */
[----:B------:R-:W-:Y:S01]  /*b330*/  ISETP.GE.AND P0, PT, R7, 0x21, PT ;  /* 0x000000210700780c */ /* 0x000fe20003f06270 */
[----:B------:R-:W-:Y:S02]  /*b340*/  IMAD.MOV.U32 R2, RZ, RZ, R224 ;  /* 0x000000ffff027224 */ /* 0x000fe400078e00e0 */
[----:B------:R-:W-:Y:S02]  /*b350*/  IMAD.MOV.U32 R3, RZ, RZ, R228 ;  /* 0x000000ffff037224 */ /* 0x000fe400078e00e4 */
[----:B------:R-:W-:Y:S02]  /*b360*/  IMAD.IADD R0, R9, 0x1, R0 ;  /* 0x0000000109007824 */ /* 0x000fe400078e0200 */
[----:B------:R-:W-:Y:S01]  /*b370*/  IMAD.U32 R14, RZ, RZ, UR4 ;  /* 0x00000004ff0e7e24 */ /* 0x000fe2000f8e00ff */
[----:B------:R-:W-:Y:S01]  /*b380*/  WARPSYNC 0xffffffff ;  /* 0xffffffff00007948 */ /* 0x000fe20003800000 */
[----:B------:R-:W-:-:S04]  /*b390*/  IMAD.WIDE.U32 R2, R8, 0x30, R2 ;  /* 0x0000003008027825 */ /* 0x000fc800078e0002 */
[----:B------:R-:W-:Y:S02]  /*b3a0*/  IMAD R0, R0, 0x30, RZ ;  /* 0x0000003000007824 */ /* 0x000fe400078e02ff */
[----:B------:R-:W-:Y:S01]  /*b3b0*/  IMAD.MOV.U32 R4, RZ, RZ, 0x20 ;  /* 0x00000020ff047424 */ /* 0x000fe200078e00ff */
[----:B------:R-:W-:Y:S01]  /*b3c0*/  @P1 LEA R8, P2, R2, c[0x0][0x1c8], 0x1 ;  /* 0x0000720002081a11 */ /* 0x000fe200078408ff */
[----:B------:R-:W-:Y:S02]  /*b3d0*/  IMAD.IADD R0, R3, 0x1, R0 ;  /* 0x0000000103007824 */ /* 0x000fe400078e0200 */
[----:B------:R-:W-:Y:S01]  /*b3e0*/  IMAD.WIDE.U32 R16, R4, c[0x0][0x1e0], RZ ;  /* 0x0000780004107a25 */ /* 0x000fe200078e00ff */
[----:B------:R-:W-:Y:S02]  /*b3f0*/  LOP3.LUT P4, RZ, R214, 0x800, RZ, 0xc0, !PT ;  /* 0x00000800d6ff7812 */ /* 0x000fe4000788c0ff */
[----:B------:R-:W-:Y:S01]  /*b400*/  @P1 LEA.HI.X R9, R2, c[0x0][0x1cc], R0, 0x1, P2 ;  /* 0x0000730002091a11 */ /* 0x000fe200010f0c00 */
[----:B------:R-:W-:Y:S01]  /*b410*/  BAR.SYNC.DEFER_BLOCKING 0x0 ;  /* 0x0000000000007b1d */ /* 0x000fe20000010000 */
[----:B------:R-:W-:-:S02]  /*b420*/  LOP3.LUT P3, RZ, R214, 0x400, RZ, 0xc0, !PT ;  /* 0x00000400d6ff7812 */ /* 0x000fc4000786c0ff */
[----:B------:R-:W-:Y:S01]  /*b430*/  @P0 IADD3 R3, P2, R2, R16, RZ ;  /* 0x0000001002030210 */ /* 0x000fe20007f5e0ff */
[----:B------:R-:W-:Y:S01]  /*b440*/  IMAD R2, R4, c[0x0][0x1e4], RZ ;  /* 0x0000790004027a24 */ /* 0x000fe200078e02ff */
[----:B---3--:R-:W-:-:S04]  /*b450*/  SHF.R.S32.HI R18, RZ, 0x1f, R10 ;  /* 0x0000001fff127819 */ /* 0x008fc8000001140a */
[----:B------:R-:W-:Y:S02]  /*b460*/  @P0 IADD3.X R0, R0, R17, R2, P2, !PT ;  /* 0x0000001100000210 */ /* 0x000fe400017fe402 */
[C---:B------:R-:W-:Y:S02]  /*b470*/  @P0 LEA R2, P2, R3.reuse, c[0x0][0x1c8], 0x1 ;  /* 0x0000720003020a11 */ /* 0x040fe400078408ff */
[----:B------:R-:W-:Y:S02]  /*b480*/  LEA.HI R18, R18, R10, RZ, 0x3 ;  /* 0x0000000a12127211 */ /* 0x000fe400078f18ff */
[----:B------:R-:W-:Y:S02]  /*b490*/  @P0 LEA.HI.X R3, R3, c[0x0][0x1cc], R0, 0x1, P2 ;  /* 0x0000730003030a11 */ /* 0x000fe400010f0c00 */
[----:B------:R-:W-:Y:S01]  /*b4a0*/  LOP3.LUT R18, R18, 0xfffffff8, RZ, 0xc0, !PT ;  /* 0xfffffff812127812 */ /* 0x000fe200078ec0ff */
[----:B----4-:R-:W-:Y:S02]  /*b4b0*/  IMAD.U32 R12, RZ, RZ, UR9 ;  /* 0x00000009ff0c7e24 */ /* 0x010fe4000f8e00ff */
[----:B------:R-:W-:Y:S01]  /*b4c0*/  IMAD.U32 R13, RZ, RZ, UR8 ;  /* 0x00000008ff0d7e24 */ /* 0x000fe2000f8e00ff */
[----:B------:R-:W-:Y:S01]  /*b4d0*/  @!PT LDS RZ, [RZ] ;  /* 0x00000000fffff984 */ /* 0x000fe20000000800 */
[----:B------:R-:W-:Y:S01]  /*b4e0*/  @!PT LDS RZ, [RZ] ;  /* 0x00000000fffff984 */ /* 0x000fe20000000800 */
[----:B------:R-:W-:Y:S01]  /*b4f0*/  @!PT LDS RZ, [RZ] ;  /* 0x00000000fffff984 */ /* 0x000fe20000000800 */
[----:B------:R1:W-:Y:S04]  /*b500*/  @P1 LDGSTS.E.BYPASS.LTC128B.128 [R215+0xa080], [R8.64], !P4 ;  /* 0x0a08000008d71fae */ /* 0x0003e8000e101d4c */
[----:B------:R1:W-:Y:S04]  /*b510*/  @P1 LDGSTS.E.BYPASS.LTC128B.128 [R215+0xb880], [R8.64+0x80], !P3 ;  /* 0x0b88008008d71fae */ /* 0x0003e8000d901d4c */
[----:B------:R1:W-:Y:S01]  /*b520*/  @P1 LDGSTS.E.BYPASS.LTC128B.128 [R215+0xd080], [R8.64+0x100], !P5 ;  /* 0x0d08010008d71fae */ /* 0x0003e2000e901d4c */
[----:B------:R-:W-:-:S03]  /*b530*/  IMAD.IADD R18, R10, 0x1, -R18 ;  /* 0x000000010a127824 */ /* 0x000fc600078e0a12 */
[----:B------:R1:W-:Y:S04]  /*b540*/  @P1 LDGSTS.E.BYPASS.LTC128B.128 [R215+0xe880], [R8.64+0x180], !P6 ;  /* 0x0e88018008d71fae */ /* 0x0003e8000f101d4c */
[----:B------:R1:W-:Y:S04]  /*b550*/  @P0 LDGSTS.E.BYPASS.LTC128B.128 [R223+0xb080], [R2.64], !P4 ;  /* 0x0b08000002df0fae */ /* 0x0003e8000e101d4c */
[----:B------:R1:W-:Y:S04]  /*b560*/  @P0 LDGSTS.E.BYPASS.LTC128B.128 [R223+0xc880], [R2.64+0x80], !P3 ;  /* 0x0c88008002df0fae */ /* 0x0003e8000d901d4c */
[----:B------:R1:W-:Y:S04]  /*b570*/  @P0 LDGSTS.E.BYPASS.LTC128B.128 [R223+0xe080], [R2.64+0x100], !P5 ;  /* 0x0e08010002df0fae */ /* 0x0003e8000e901d4c */
[----:B------:R1:W-:Y:S01]  /*b580*/  @P0 LDGSTS.E.BYPASS.LTC128B.128 [R223+0xf880], [R2.64+0x180], !P6 ;  /* 0x0f88018002df0fae */ /* 0x0003e2000f101d4c */
[----:B------:R-:W-:-:S03]  /*b590*/  LOP3.LUT P0, RZ, R18, 0x2, RZ, 0xc0, !PT ;  /* 0x0000000212ff7812 */ /* 0x000fc6000780c0ff */
[----:B------:R1:W-:Y:S04]  /*b5a0*/  STL.64 [R1+0x20], R12 ;  /* 0x0000200c01007387 */ /* 0x0003e80000100a00 */
[----:B------:R1:W-:Y:S04]  /*b5b0*/  STL.64 [R1+0x18], R14 ;  /* 0x0000180e01007387 */ /* 0x0003e80000100a00 */
[----:B------:R-:W0:Y:S01]  /*b5c0*/  LDGDEPBAR ;  /* 0x00000000000079af */ /* 0x000e220000000000 */
[----:B------:R-:W-:Y:S01]  /*b5d0*/  ISETP.GT.AND P1, PT, R10, 0x7f, PT ;  /* 0x0000007f0a00780c */ /* 0x000fe20003f24270 */
[----:B------:R-:W-:Y:S01]  /*b5e0*/  IMAD.U32 R0, RZ, RZ, UR9 ;  /* 0x00000009ff007e24 */ /* 0x000fe2000f8e00ff */
[----:B------:R-:W-:-:S02]  /*b5f0*/  @P0 IADD3 R202, R145, -0x20, RZ ;  /* 0xffffffe091ca0810 */ /* 0x000fc40007ffe0ff */
[----:B------:R-:W-:Y:S01]  /*b600*/  LOP3.LUT R214, R214, 0xffffff7f, RZ, 0xc0, !PT ;  /* 0xffffff7fd6d67812 */ /* 0x000fe200078ec0ff */
[----:B------:R-:W-:Y:S01]  /*b610*/  BSSY B2, `(.L_x_1906) ;  /* 0x0000006000027945 */ /* 0x000fe20003800000 */
[----:B------:R-:W-:Y:S02]  /*b620*/  IADD3 R81, R0, 0x18, RZ ;  /* 0x0000001800517810 */ /* 0x000fe40007ffe0ff */
[C---:B------:R-:W-:Y:S02]  /*b630*/  IADD3 R213, R202.reuse, 0x1000, RZ ;  /* 0x00001000cad57810 */ /* 0x040fe40007ffe0ff */
[----:B------:R-:W-:-:S03]  /*b640*/  IADD3 R212, R202, 0x800, RZ ;  /* 0x00000800cad47810 */ /* 0x000fc60007ffe0ff */
[----:B------:R-:W-:Y:S02]  /*b650*/  @P1 LOP3.LUT R214, R214, 0x80, RZ, 0xfc, !PT ;  /* 0x00000080d6d61812 */ /* 0x000fe400078efcff */
[----:B-1----:R-:W-:Y:S05]  /*b660*/  CALL.REL.NOINC `($_ZN7cutlass13device_kernelIN5flash19enable_sm80_to_sm89INS1_16FlashAttnFwdSm80INS1_25CollectiveMainloopFwdSm80ILi8ELi1ELb0EN4cute5tupleIJNS5_1CILi128EEENS7_ILi48EEENS7_ILi256EEEEEELi256ENS_10bfloat16_tEfNS_4arch4Sm80ELb0ELb1ELb0ELb1ELb0ELb1ELb1ELb1EEENS1_21CollectiveEpilogueFwdINS6_IJS8_SA_S9_EEENS6_IJNS7_ILi1EEESI_SI_EEESC_SE_Li256ELb1ELb1ELb1ELb0EEENS1_36VarlenDynamicPersistentTileSchedulerILi128ELi48ELi256ELi256ELb1ELb1ELb0ELb1ELb0ELb1EEEEEEEEEvNT_6ParamsE$_ZZN5flash25CollectiveMainloopFwdSm80ILi8ELi1ELb0EN4cute5tupleIJNS1_1CILi128EEENS3_ILi48EEENS3_ILi256EEEEEELi256EN7cutlass10bfloat16_tEfNS8_4arch4Sm80ELb0ELb1ELb0ELb1ELb0ELb1ELb1ELb1EE3mmaINS_16FlashAttnFwdSm80ISC_NS_21CollectiveEpilogueFwdINS2_IJS4_S6_S5_EEENS2_IJNS3_ILi1EEESH_SH_EEES9_SB_Li256ELb1ELb1ELb1ELb0EEENS_36VarlenDynamicPersistentTileSchedulerILi128ELi48ELi256ELi256ELb1ELb1ELb0ELb1ELb0ELb1EEEE13SharedStorageENS1_6TensorINS1_11ArrayEngineIfLm128EEENS1_6LayoutINS2_IJNS2_IJNS3_ILi2EEESS_EEESH_NS3_ILi32EEEEEENS2_IJNS2_IJSH_SS_EEENS3_ILi0EEENS3_ILi4EEEEEEEEEENS_7SoftmaxILi2ELi0EEEEEbRKNSC_6ParamsERT0_RT1_iRKNS_16SeqlenInfoQKNewKILb1ELb1EEENS2_IJiiiiEEERT_ENKUlvE_clEv) ;  /* 0x000148b000007944 */ /* 0x002fea0003c00000 */
[----:B------:R-:W-:Y:S05]  /*b670*/  BSYNC B2 ;  /* 0x0000000000027941 */ /* 0x000fea0003800000 */
.L_x_1906:
[----:B------:R-:W2:Y:S01]  /*b680*/  LDL R4, [R1+0x64] ;  /* 0x0000640001047983 */ /* 0x000ea20000100800 */
[----:B------:R-:W-:Y:S01]  /*b690*/  IMAD R0, R130, c[0x0][0x208], RZ ;  /* 0x0000820082007a24 */ /* 0x000fe200078e02ff */
[----:B------:R-:W-:-:S04]  /*b6a0*/  DEPBAR.LE SB0, 0x0 ;  /* 0x000080000000791a */ /* 0x000fc80000000000 */
[----:B-1----:R-:W1:Y:S01]  /*b6b0*/  S2R R20, SR_TID.X ;  /* 0x0000000000147919 */ /* 0x002e620000002100 */
[C---:B------:R-:W-:Y:S01]  /*b6c0*/  IMAD.WIDE.U32 R8, R121.reuse, c[0x0][0x208], RZ ;  /* 0x0000820079087a25 */ /* 0x040fe200078e00ff */
[----:B------:R-:W-:Y:S01]  /*b6d0*/  WARPSYNC 0xffffffff ;  /* 0xffffffff00007948 */ /* 0x000fe20003800000 */
[C---:B------:R-:W-:Y:S01]  /*b6e0*/  LOP3.LUT P4, RZ, R128.reuse, 0x1, RZ, 0xc0, !PT ;  /* 0x0000000180ff7812 */ /* 0x040fe2000788c0ff */
[----:B------:R-:W-:Y:S01]  /*b6f0*/  BAR.SYNC.DEFER_BLOCKING 0x0 ;  /* 0x0000000000007b1d */ /* 0x000fe20000010000 */
[----:B------:R-:W-:Y:S01]  /*b700*/  IMAD R0, R121, c[0x0][0x20c], R0 ;  /* 0x0000830079007a24 */ /* 0x000fe200078e0200 */
[C---:B------:R-:W-:Y:S01]  /*b710*/  LOP3.LUT P2, RZ, R128.reuse, 0x2, RZ, 0xc0, !PT ;  /* 0x0000000280ff7812 */ /* 0x040fe2000784c0ff */
[----:B------:R-:W-:Y:S01]  /*b720*/  IMAD.MOV.U32 R2, RZ, RZ, R226 ;  /* 0x000000ffff027224 */ /* 0x000fe200078e00e2 */
[----:B------:R-:W-:Y:S01]  /*b730*/  LOP3.LUT P1, RZ, R128, 0x4, RZ, 0xc0, !PT ;  /* 0x0000000480ff7812 */ /* 0x000fe2000782c0ff */
[----:B------:R-:W-:Y:S01]  /*b740*/  IMAD.IADD R0, R9, 0x1, R0 ;  /* 0x0000000109007824 */ /* 0x000fe200078e0200 */
[----:B------:R3:W5:Y:S01]  /*b750*/  LDL R233, [R1+0x10] ;  /* 0x0000100001e97983 */ /* 0x0007620000100800 */
[----:B------:R-:W-:-:S02]  /*b760*/  IMAD.MOV.U32 R3, RZ, RZ, R229 ;  /* 0x000000ffff037224 */ /* 0x000fc400078e00e5 */
[----:B------:R-:W-:Y:S02]  /*b770*/  IMAD R0, R0, 0x30, RZ ;  /* 0x0000003000007824 */ /* 0x000fe400078e02ff */
[----:B------:R-:W-:-:S04]  /*b780*/  IMAD.WIDE.U32 R8, R8, 0x30, R2 ;  /* 0x0000003008087825 */ /* 0x000fc800078e0002 */
[----:B------:R-:W-:Y:S01]  /*b790*/  IMAD.IADD R0, R9, 0x1, R0 ;  /* 0x0000000109007824 */ /* 0x000fe200078e0200 */
[----:B------:R-:W-:Y:S02]  /*b7a0*/  LEA R2, P0, R8, c[0x0][0x1f8], 0x1 ;  /* 0x00007e0008027a11 */ /* 0x000fe400078008ff */
[----:B-1----:R-:W-:Y:S02]  /*b7b0*/  ISETP.GT.AND P5, PT, R20, 0x7f, PT ;  /* 0x0000007f1400780c */ /* 0x002fe40003fa4270 */
[----:B------:R-:W-:Y:S02]  /*b7c0*/  LEA.HI.X R3, R8, c[0x0][0x1fc], R0, 0x1, P0 ;  /* 0x00007f0008037a11 */ /* 0x000fe400000f0c00 */
[----:B------:R-:W-:Y:S01]  /*b7d0*/  SHF.R.S32.HI R10, RZ, 0x1f, R20 ;  /* 0x0000001fff0a7819 */ /* 0x000fe20000011414 */
[----:B------:R-:W-:Y:S03]  /*b7e0*/  LDSM.16.M88.4 R12, [R198] ;  /* 0x00000000c60c783b */ /* 0x000fe60000000200 */
[----:B------:R-:W-:Y:S01]  /*b7f0*/  LEA.HI R10, R10, R20, RZ, 0x3 ;  /* 0x000000140a0a7211 */ /* 0x000fe200078f18ff */
[----:B------:R-:W1:Y:S03]  /*b800*/  LDSM.16.M88.4 R24, [R145] ;  /* 0x000000009118783b */ /* 0x000e660000000200 */
[----:B------:R-:W-:Y:S01]  /*b810*/  LOP3.LUT R10, R10, 0xfffffff8, RZ, 0xc0, !PT ;  /* 0xfffffff80a0a7812 */ /* 0x000fe200078ec0ff */
[----:B------:R-:W-:Y:S01]  /*b820*/  @!P5 IMAD.MOV.U32 R0, RZ, RZ, c[0x0][0x208] ;  /* 0x00008200ff00d624 */ /* 0x000fe200078e00ff */
[----:B------:R-:W4:Y:S01]  /*b830*/  LDSM.16.M88.4 R32, [R145+0x800] ;  /* 0x000800009120783b */ /* 0x000f220000000200 */
[----:B------:R-:W-:-:S02]  /*b840*/  @!P5 IMAD.MOV.U32 R7, RZ, RZ, c[0x0][0x20c] ;  /* 0x00008300ff07d624 */ /* 0x000fc400078e00ff */
[----:B------:R-:W-:Y:S01]  /*b850*/  IMAD.IADD R10, R20, 0x1, -R10 ;  /* 0x00000001140a7824 */ /* 0x000fe200078e0a0a */
[----:B------:R-:W3:Y:S04]  /*b860*/  LDSM.16.M88.4 R40, [R145+0x1000] ;  /* 0x001000009128783b */ /* 0x000ee80000000200 */
[----:B----4-:R-:W-:Y:S04]  /*b870*/  LDSM.16.M88.4 R16, [R199] ;  /* 0x00000000c710783b */ /* 0x010fe80000000200 */
[----:B------:R-:W4:Y:S04]  /*b880*/  LDSM.16.M88.4 R48, [R202] ;  /* 0x00000000ca30783b */ /* 0x000f280000000200 */
[----:B------:R-:W3:Y:S04]  /*b890*/  LDSM.16.M88.4 R60, [R202+0x800] ;  /* 0x00080000ca3c783b */ /* 0x000ee80000000200 */
[----:B------:R-:W3:Y:S01]  /*b8a0*/  LDSM.16.M88.4 R72, [R202+0x1000] ;  /* 0x00100000ca48783b */ /* 0x000ee20000000200 */
[C---:B-1----:R-:W-:Y:S08]  /*b8b0*/  HMMA.16816.F32.BF16 R28, R12.reuse, R24, RZ ;  /* 0x000000180c1c723c */ /* 0x042ff000000418ff */
[C---:B------:R-:W-:Y:S08]  /*b8c0*/  HMMA.16816.F32.BF16 R24, R12.reuse, R26, RZ ;  /* 0x0000001a0c18723c */ /* 0x040ff000000418ff */
[C---:B------:R-:W-:Y:S08]  /*b8d0*/  HMMA.16816.F32.BF16 R52, R12.reuse, R34, RZ ;  /* 0x000000220c34723c */ /* 0x040ff000000418ff */
[C---:B-----5:R-:W-:Y:S08]  /*b8e0*/  HMMA.16816.F32.BF16 R36, R12.reuse, R32, RZ ;  /* 0x000000200c24723c */ /* 0x060ff000000418ff */
[C---:B---3--:R-:W-:Y:S08]  /*b8f0*/  HMMA.16816.F32.BF16 R56, R12.reuse, R40, RZ ;  /* 0x000000280c38723c */ /* 0x048ff000000418ff */
[----:B------:R-:W-:Y:S08]  /*b900*/  HMMA.16816.F32.BF16 R44, R12, R42, RZ ;  /* 0x0000002a0c2c723c */ /* 0x000ff000000418ff */
[C---:B----4-:R-:W-:Y:S08]  /*b910*/  HMMA.16816.F32.BF16 R40, R16.reuse, R48, R28 ;  /* 0x000000301028723c */ /* 0x050ff0000004181c */
[C---:B------:R-:W-:Y:S08]  /*b920*/  HMMA.16816.F32.BF16 R32, R16.reuse, R50, R24 ;  /* 0x000000321020723c */ /* 0x040ff00000041818 */
[C---:B------:R-:W-:Y:S08]  /*b930*/  HMMA.16816.F32.BF16 R24, R16.reuse, R62, R52 ;  /* 0x0000003e1018723c */ /* 0x040ff00000041834 */
[C---:B------:R-:W-:Y:S08]  /*b940*/  HMMA.16816.F32.BF16 R28, R16.reuse, R60, R36 ;  /* 0x0000003c101c723c */ /* 0x040ff00000041824 */
[C---:B------:R-:W-:Y:S08]  /*b950*/  HMMA.16816.F32.BF16 R52, R16.reuse, R72, R56 ;  /* 0x000000481034723c */ /* 0x040ff00000041838 */
[----:B------:R-:W-:Y:S01]  /*b960*/  HMMA.16816.F32.BF16 R48, R16, R74, R44 ;  /* 0x0000004a1030723c */ /* 0x000fe2000004182c */
[----:B--2---:R-:W-:-:S04]  /*b970*/  IADD3 R4, R4, R104, -R232 ;  /* 0x0000006804047210 */ /* 0x004fc80007ffe8e8 */
[----:B------:R-:W-:Y:S11]  /*b980*/  ISETP.LT.OR P0, PT, R4, 0x1, !P4 ;  /* 0x000000010400780c */ /* 0x000ff60006701670 */
[----:B------:R-:W-:Y:S02]  /*b990*/  @!UPT UIADD3 URZ, URZ, URZ, URZ ;  /* 0x0000003f3f3ff290 */ /* 0x000fe4000fffe03f */
[----:B------:R-:W-:Y:S01]  /*b9a0*/  @!PT LDS RZ, [RZ] ;  /* 0x00000000fffff984 */ /* 0x000fe20000000800 */
[----:B------:R-:W-:Y:S01]  /*b9b0*/  @!PT LDS RZ, [RZ] ;  /* 0x00000000fffff984 */ /* 0x000fe20000000800 */
[----:B------:R-:W-:Y:S01]  /*b9c0*/  @!PT LDS RZ, [RZ] ;  /* 0x00000000fffff984 */ /* 0x000fe20000000800 */
[----:B------:R1:W-:Y:S01]  /*b9d0*/  LDGSTS.E.BYPASS.LTC128B.128 [R215+0x4080], [R2.64], !P0 ;  /* 0x0408000002d77fae */ /* 0x0003e2000c101d4c */
[----:B------:R-:W-:-:S04]  /*b9e0*/  @!P5 LEA R8, P0, R0, R2, 0x6 ;  /* 0x000000020008d211 */ /* 0x000fc800078030ff */
[----:B------:R-:W-:Y:S01]  /*b9f0*/  @!P5 LEA.HI.X R9, R0, R3, R7, 0x6, P0 ;  /* 0x000000030009d211 */ /* 0x000fe200000f3407 */
[----:B------:R-:W-:Y:S01]  /*ba00*/  IMAD.MOV.U32 R0, RZ, RZ, 0x40 ;  /* 0x00000040ff007424 */ /* 0x000fe200078e00ff */
[----:B------:R-:W-:-:S04]  /*ba10*/  LOP3.LUT P0, RZ, R10, 0x4, RZ, 0xc0, !PT ;  /* 0x000000040aff7812 */ /* 0x000fc8000780c0ff */
[----:B------:R-:W-:Y:S02]  /*ba20*/  SEL R0, R0, 0xffffffc0, !P0 ;  /* 0xffffffc000007807 */ /* 0x000fe40004000000 */
[C---:B------:R-:W-:Y:S02]  /*ba30*/  ISETP.LT.OR P0, PT, R4.reuse, 0x1, !P2 ;  /* 0x000000010400780c */ /* 0x040fe40005701670 */
[----:B------:R-:W-:Y:S01]  /*ba40*/  @!P5 ISETP.LT.OR P2, PT, R4, 0x21, !P2 ;  /* 0x000000210400d80c */ /* 0x000fe20005741670 */
[----:B------:R-:W-:-:S10]  /*ba50*/  IMAD.IADD R10, R145, 0x1, R0 ;  /* 0x00000001910a7824 */ /* 0x000fd400078e0200 */
[----:B------:R1:W-:Y:S01]  /*ba60*/  LDGSTS.E.BYPASS.LTC128B.128 [R215+0x5880], [R2.64+0x80], !P0 ;  /* 0x0588008002d77fae */ /* 0x0003e2000c101d4c */
[C---:B------:R-:W-:Y:S02]  /*ba70*/  ISETP.LT.OR P0, PT, R4.reuse, 0x1, !P1 ;  /* 0x000000010400780c */ /* 0x040fe40004f01670 */
[----:B------:R-:W-:-:S11]  /*ba80*/  @!P5 ISETP.LT.OR P1, PT, R4, 0x21, !P1 ;  /* 0x000000210400d80c */ /* 0x000fd60004f21670 */
[----:B------:R1:W-:Y:S01]  /*ba90*/  LDGSTS.E.BYPASS.LTC128B.128 [R215+0x7080], [R2.64+0x100], !P0 ;  /* 0x0708010002d77fae */ /* 0x0003e2000c101d4c */
[----:B------:R-:W-:-:S04]  /*baa0*/  LOP3.LUT P0, RZ, R128, 0x8, RZ, 0xc0, !PT ;  /* 0x0000000880ff7812 */ /* 0x000fc8000780c0ff */
[C---:B------:R-:W-:Y:S02]  /*bab0*/  ISETP.LT.OR P3, PT, R4.reuse, 0x1, !P0 ;  /* 0x000000010400780c */ /* 0x040fe40004761670 */
[----:B------:R-:W-:-:S11]  /*bac0*/  @!P5 ISETP.LT.OR P0, PT, R4, 0x21, !P0 ;  /* 0x000000210400d80c */ /* 0x000fd60004701670 */
[----:B------:R1:W-:Y:S01]  /*bad0*/  LDGSTS.E.BYPASS.LTC128B.128 [R215+0x8880], [R2.64+0x180], !P3 ;  /* 0x0888018002d77fae */ /* 0x0003e2000d901d4c */
[----:B------:R-:W-:Y:S11]  /*bae0*/  @!P5 ISETP.LT.OR P3, PT, R4, 0x21, !P4 ;  /* 0x000000210400d80c */ /* 0x000ff60006761670 */
[----:B------:R-:W-:Y:S02]  /*baf0*/  @!UPT UIADD3 URZ, URZ, URZ, URZ ;  /* 0x0000003f3f3ff290 */ /* 0x000fe4000fffe03f */
[----:B------:R2:W-:Y:S04]  /*bb00*/  @!P5 LDGSTS.E.BYPASS.LTC128B.128 [R223+0x5080], [R8.64], !P3 ;  /* 0x0508000008dfdfae */ /* 0x0005e8000d901d4c */
[----:B------:R2:W-:Y:S04]  /*bb10*/  @!P5 LDGSTS.E.BYPASS.LTC128B.128 [R223+0x6880], [R8.64+0x80], !P2 ;  /* 0x0688008008dfdfae */ /* 0x0005e8000d101d4c */
[----:B------:R2:W-:Y:S04]  /*bb20*/  @!P5 LDGSTS.E.BYPASS.LTC128B.128 [R223+0x8080], [R8.64+0x100], !P1 ;  /* 0x0808010008dfdfae */ /* 0x0005e8000c901d4c */
[----:B------:R2:W-:Y:S04]  /*bb30*/  @!P5 LDGSTS.E.BYPASS.LTC128B.128 [R223+0x9880], [R8.64+0x180], !P0 ;  /* 0x0988018008dfdfae */ /* 0x0005e8000c101d4c */
[----:B------:R-:W-:Y:S04]  /*bb40*/  LDSM.16.M88.4 R20, [R201] ;  /* 0x00000000c914783b */ /* 0x000fe80000000200 */
[----:B------:R-:W3:Y:S04]  /*bb50*/  LDSM.16.M88.4 R68, [R10] ;  /* 0x000000000a44783b */ /* 0x000ee80000000200 */
[----:B------:R-:W4:Y:S04]  /*bb60*/  LDSM.16.M88.4 R76, [R10+0x800] ;  /* 0x000800000a4c783b */ /* 0x000f280000000200 */
[----:B------:R-:W1:Y:S04]  /*bb70*/  LDSM.16.M88.4 R64, [R10+0x1000] ;  /* 0x001000000a40783b */ /* 0x000e680000000200 */
[----:B------:R-:W-:Y:S04]  /*bb80*/  LDSM.16.M88.4 R12, [R200] ;  /* 0x00000000c80c783b */ /* 0x000fe80000000200 */
[----:B------:R-:W-:Y:S01]  /*bb90*/  LDSM.16.M88.4 R16, [R198+0x4000] ;  /* 0x00400000c610783b */ /* 0x000fe20000000200 */
[----:B--2---:R-:W-:-:S03]  /*bba0*/  IMAD.IADD R9, R202, 0x1, R0 ;  /* 0x00000001ca097824 */ /* 0x004fc600078e0200 */
[----:B------:R-:W-:Y:S04]  /*bbb0*/  LDSM.16.M88.4 R60, [R145+0x1800] ;  /* 0x00180000913c783b */ /* 0x000fe80000000200 */
[----:B------:R-:W2:Y:S04]  /*bbc0*/  LDSM.16.M88.4 R80, [R9] ;  /* 0x000000000950783b */ /* 0x000ea80000000200 */
[----:B------:R-:W1:Y:S04]  /*bbd0*/  LDSM.16.M88.4 R84, [R9+0x800] ;  /* 0x000800000954783b */ /* 0x000e680000000200 */
[----:B------:R-:W1:Y:S04]  /*bbe0*/  LDSM.16.M88.4 R56, [R9+0x1000] ;  /* 0x001000000938783b */ /* 0x000e680000000200 */
[----:B------:R-:W-:Y:S01]  /*bbf0*/  LDSM.16.M88.4 R72, [R10+0x4000] ;  /* 0x004000000a48783b */ /* 0x000fe20000000200 */
[C---:B---3--:R-:W-:Y:S03]  /*bc00*/  HMMA.16816.F32.BF16 R44, R20.reuse, R68, R40 ;  /* 0x00000044142c723c */ /* 0x048fe60000041828 */
[----:B------:R-:W0:Y:S05]  /*bc10*/  LDGDEPBAR ;  /* 0x00000000000079af */ /* 0x000e2a0000000000 */
[C---:B------:R-:W-:Y:S01]  /*bc20*/  HMMA.16816.F32.BF16 R40, R20.reuse, R70, R32 ;  /* 0x000000461428723c */ /* 0x040fe20000041820 */
[----:B------:R-:W3:Y:S07]  /*bc30*/  LDSM.16.M88.4 R68, [R145+0x2000] ;  /* 0x002000009144783b */ /* 0x000eee0000000200 */
[C---:B----4-:R-:W-:Y:S08]  /*bc40*/  HMMA.16816.F32.BF16 R32, R20.reuse, R78, R24 ;  /* 0x0000004e1420723c */ /* 0x050ff00000041818 */
[C---:B------:R-:W-:Y:S01]  /*bc50*/  HMMA.16816.F32.BF16 R36, R20.reuse, R76, R28 ;  /* 0x0000004c1424723c */ /* 0x040fe2000004181c */
[----:B------:R4:W5:Y:S07]  /*bc60*/  LDL R76, [R1] ;  /* 0x00000000014c7983 */ /* 0x00096e0000100800 */
[C---:B-1----:R-:W-:Y:S01]  /*bc70*/  HMMA.16816.F32.BF16 R28, R20.reuse, R64, R52 ;  /* 0x00000040141c723c */ /* 0x042fe20000041834 */
[----:B------:R-:W-:Y:S07]  /*bc80*/  LDSM.16.M88.4 R52, [R202+0x2000] ;  /* 0x00200000ca34783b */ /* 0x000fee0000000200 */
[----:B------:R-:W-:Y:S01]  /*bc90*/  HMMA.16816.F32.BF16 R20, R20, R66, R48 ;  /* 0x000000421414723c */ /* 0x000fe20000041830 */
[----:B------:R-:W1:Y:S07]  /*bca0*/  LDSM.16.M88.4 R64, [R145+0x2800] ;  /* 0x002800009140783b */ /* 0x000e6e0000000200 */
[C---:B--2---:R-:W-:Y:S08]  /*bcb0*/  HMMA.16816.F32.BF16 R40, R12.reuse, R82, R40 ;  /* 0x000000520c28723c */ /* 0x044ff00000041828 */
[C---:B------:R-:W-:Y:S08]  /*bcc0*/  HMMA.16816.F32.BF16 R48, R12.reuse, R86, R32 ;  /* 0x000000560c30723c */ /* 0x040ff00000041820 */
[C---:B------:R-:W-:Y:S08]  /*bcd0*/  HMMA.16816.F32.BF16 R24, R12.reuse, R80, R44 ;  /* 0x000000500c18723c */ /* 0x040ff0000004182c */
[C---:B------:R-:W-:Y:S08]  /*bce0*/  HMMA.16816.F32.BF16 R36, R12.reuse, R84, R36 ;  /* 0x000000540c24723c */ /* 0x040ff00000041824 */
[C---:B------:R-:W-:Y:S01]  /*bcf0*/  HMMA.16816.F32.BF16 R44, R12.reuse, R56, R28 ;  /* 0x000000380c2c723c */ /* 0x040fe2000004181c */
[----:B------:R-:W-:Y:S07]  /*bd00*/  LDSM.16.M88.4 R28, [R202+0x1800] ;  /* 0x00180000ca1c783b */ /* 0x000fee0000000200 */
[----:B------:R-:W-:Y:S01]  /*bd10*/  HMMA.16816.F32.BF16 R20, R12, R58, R20 ;  /* 0x0000003a0c14723c */ /* 0x000fe20000041814 */
[----:B------:R-:W2:Y:S04]  /*bd20*/  LDSM.16.M88.4 R12, [R199+0x4000] ;  /* 0x00400000c70c783b */ /* 0x000ea80000000200 */
[----:B------:R-:W-:Y:S03]  /*bd30*/  LDSM.16.M88.4 R56, [R10+0x1800] ;  /* 0x001800000a38783b */ /* 0x000fe60000000200 */
[C---:B------:R-:W-:Y:S08]  /*bd40*/  HMMA.16816.F32.BF16 R32, R16.reuse, R62, R40 ;  /* 0x0000003e1020723c */ /* 0x040ff00000041828 */
[C---:B---3--:R-:W-:Y:S01]  /*bd50*/  HMMA.16816.F32.BF16 R40, R16.reuse, R70, R48 ;  /* 0x000000461028723c */ /* 0x048fe20000041830 */
[----:B------:R-:W3:Y:S07]  /*bd60*/  LDSM.16.M88.4 R48, [R202+0x2800] ;  /* 0x00280000ca30783b */ /* 0x000eee0000000200 */
[C---:B------:R-:W-:Y:S01]  /*bd70*/  HMMA.16816.F32.BF16 R24, R16.reuse, R60, R24 ;  /* 0x0000003c1018723c */ /* 0x040fe20000041818 */
[----:B------:R-:W-:Y:S07]  /*bd80*/  LDSM.16.M88.4 R60, [R10+0x2000] ;  /* 0x002000000a3c783b */ /* 0x000fee0000000200 */
[C---:B------:R-:W-:Y:S01]  /*bd90*/  HMMA.16816.F32.BF16 R36, R16.reuse, R68, R36 ;  /* 0x000000441024723c */ /* 0x040fe20000041824 */
[----:B------:R-:W-:Y:S07]  /*bda0*/  LDSM.16.M88.4 R68, [R10+0x2800] ;  /* 0x002800000a44783b */ /* 0x000fee0000000200 */
[C---:B-1----:R-:W-:Y:S08]  /*bdb0*/  HMMA.16816.F32.BF16 R44, R16.reuse, R64, R44 ;  /* 0x00000040102c723c */ /* 0x042ff0000004182c */
        /* <DEDUP_REMOVED lines=22> */
[----:B------:R-:W1:Y:S03]  /*bf20*/  LDSM.16.M88.4 R68, [R145+0x4000] ;  /* 0x004000009144783b */ /* 0x000e660000000200 */
[C---:B--2---:R-:W-:Y:S08]  /*bf30*/  HMMA.16816.F32.BF16 R24, R12.reuse, R28, R24 ;  /* 0x0000001c0c18723c */ /* 0x044ff00000041818 */
[C---:B------:R-:W-:Y:S08]  /*bf40*/  HMMA.16816.F32.BF16 R32, R12.reuse, R30, R32 ;  /* 0x0000001e0c20723c */ /* 0x040ff00000041820 */
[C---:B---3--:R-:W-:Y:S08]  /*bf50*/  HMMA.16816.F32.BF16 R36, R12.reuse, R48, R36 ;  /* 0x000000300c24723c */ /* 0x048ff00000041824 */
        /* <DEDUP_REMOVED lines=45> */
[----:B------:R-:W2:Y:S03]  /*c230*/  LDSM.16.M88.4 R68, [R202+0x5800] ;  /* 0x00580000ca44783b */ /* 0x000ea60000000200 */
[C---:B-1----:R-:W-:Y:S08]  /*c240*/  HMMA.16816.F32.BF16 R40, R16.reuse, R52, R36 ;  /* 0x000000341028723c */ /* 0x042ff00000041824 */
        /* <DEDUP_REMOVED lines=8> */
[----:B------:R-:W1:Y:S04]  /*c2d0*/  LDSM.16.M88.4 R16, [R201+0xc000] ;  /* 0x00c00000c910783b */ /* 0x000e680000000200 */
[----:B------:R-:W3:Y:S03]  /*c2e0*/  LDSM.16.M88.4 R72, [R10+0x5800] ;  /* 0x005800000a48783b */ /* 0x000ee60000000200 */
[C---:B--2---:R-:W-:Y:S08]  /*c2f0*/  HMMA.16816.F32.BF16 R40, R12.reuse, R48, R40 ;  /* 0x000000300c28723c */ /* 0x044ff00000041828 */
[C---:B------:R-:W-:Y:S01]  /*c300*/  HMMA.16816.F32.BF16 R36, R12.reuse, R50, R36 ;  /* 0x000000320c24723c */ /* 0x040fe20000041824 */
[----:B------:R-:W-:Y:S07]  /*c310*/  LDSM.16.M88.4 R48, [R9+0x5000] ;  /* 0x005000000930783b */ /* 0x000fee0000000200 */
[C---:B------:R-:W-:Y:S08]  /*c320*/  HMMA.16816.F32.BF16 R32, R12.reuse, R60, R32 ;  /* 0x0000003c0c20723c */ /* 0x040ff00000041820 */
[C---:B------:R-:W-:Y:S08]  /*c330*/  HMMA.16816.F32.BF16 R28, R12.reuse, R62, R28 ;  /* 0x0000003e0c1c723c */ /* 0x040ff0000004181c */
[C---:B------:R-:W-:Y:S08]  /*c340*/  HMMA.16816.F32.BF16 R24, R12.reuse, R68, R24 ;  /* 0x000000440c18723c */ /* 0x040ff00000041818 */
[----:B------:R-:W-:Y:S01]  /*c350*/  HMMA.16816.F32.BF16 R20, R12, R70, R20 ;  /* 0x000000460c14723c */ /* 0x000fe20000041814 */
[----:B------:R-:W2:Y:S01]  /*c360*/  LDSM.16.M88.4 R12, [R200+0xc000] ;  /* 0x00c00000c80c783b */ /* 0x000ea20000000200 */
[----:B------:R-:W-:Y:S01]  /*c370*/  ISETP.GT.AND P0, PT, R121, R237, PT ;  /* 0x000000ed7900720c */ /* 0x000fe20003f04270 */
[----:B------:R-:W-:-:S05]  /*c380*/  DEPBAR.LE SB0, 0x0 ;  /* 0x000080000000791a */ /* 0x000fca0000000000 */
[C---:B-1----:R-:W-:Y:S08]  /*c390*/  HMMA.16816.F32.BF16 R40, R16.reuse, R56, R40 ;  /* 0x000000381028723c */ /* 0x042ff00000041828 */
[C---:B------:R-:W-:Y:S08]  /*c3a0*/  HMMA.16816.F32.BF16 R36, R16.reuse, R58, R36 ;  /* 0x0000003a1024723c */ /* 0x040ff00000041824 */
[C---:B------:R-:W-:Y:S08]  /*c3b0*/  HMMA.16816.F32.BF16 R32, R16.reuse, R64, R32 ;  /* 0x000000401020723c */ /* 0x040ff00000041820 */
[C---:B------:R-:W-:Y:S08]  /*c3c0*/  HMMA.16816.F32.BF16 R28, R16.reuse, R66, R28 ;  /* 0x00000042101c723c */ /* 0x040ff0000004181c */
[C---:B---3--:R-:W-:Y:S08]  /*c3d0*/  HMMA.16816.F32.BF16 R24, R16.reuse, R72, R24 ;  /* 0x000000481018723c */ /* 0x048ff00000041818 */
[----:B------:R-:W-:Y:S01]  /*c3e0*/  HMMA.16816.F32.BF16 R16, R16, R74, R20 ;  /* 0x0000004a1010723c */ /* 0x000fe20000041814 */
[----:B------:R-:W-:Y:S07]  /*c3f0*/  BSSY B0, `(.L_x_1907) ;  /* 0x000003c000007945 */ /* 0x000fee0003800000 */
[----:B--2---:R-:W-:Y:S01]  /*c400*/  HMMA.16816.F32.BF16 R40, R12, R52, R40 ;  /* 0x000000340c28723c */ /* 0x004fe20000041828 */
[----:B------:R-:W-:-:S07]  /*c410*/  IADD3 R211, R202, 0x4800, RZ ;  /* 0x00004800cad37810 */ /* 0x000fce0007ffe0ff */
        /* <DEDUP_REMOVED lines=10> */
[----:B------:R-:W-:Y:S01]  /*c4c0*/  HMMA.16816.F32.BF16 R28, R12, R50, R28 ;  /* 0x000000320c1c723c */ /* 0x000fe2000004181c */
[----:B------:R-:W-:-:S07]  /*c4d0*/  IADD3 R203, R202, 0x2000, RZ ;  /* 0x00002000cacb7810 */ /* 0x000fce0007ffe0ff */
[----:B------:R-:W-:Y:S01]  /*c4e0*/  HMMA.16816.F32.BF16 R44, R12, R46, R16 ;  /* 0x0000002e0c2c723c */ /* 0x000fe20000041810 */
[----:B------:R-:W-:Y:S06]  /*c4f0*/  BAR.SYNC.DEFER_BLOCKING 0x0 ;  /* 0x0000000000007b1d */ /* 0x000fec0000010000 */
[----:B------:R-:W-:Y:S01]  /*c500*/  @!UPT UIADD3 URZ, URZ, URZ, URZ ;  /* 0x0000003f3f3ff290 */ /* 0x000fe2000fffe03f */
[----:B------:R-:W-:Y:S11]  /*c510*/  @!P0 BRA `(.L_x_1908) ;  /* 0x0000029000008947 */ /* 0x000ff60003800000 */
[----:B----4-:R-:W-:Y:S02]  /*c520*/  IADD3 R0, -R232, 0x30, RZ ;  /* 0x00000030e8007810 */ /* 0x010fe40007ffe1ff */
[----:B------:R-:W-:Y:S02]  /*c530*/  IADD3 R4, R222, -0x2, RZ ;  /* 0xfffffffede047810 */ /* 0x000fe40007ffe0ff */
[----:B------:R-:W-:-:S02]  /*c540*/  ISETP.GE.AND P0, PT, R0, 0x21, PT ;  /* 0x000000210000780c */ /* 0x000fc40003f06270 */
[----:B------:R-:W-:Y:S01]  /*c550*/  SHF.R.S32.HI R2, RZ, 0x1f, R4 ;  /* 0x0000001fff027819 */ /* 0x000fe20000011404 */
[----:B------:R-:W-:Y:S01]  /*c560*/  IMAD.WIDE.U32 R12, R4, c[0x0][0x1e0], RZ ;  /* 0x00007800040c7a25 */ /* 0x000fe200078e00ff */
[C---:B------:R-:W-:Y:S02]  /*c570*/  LOP3.LUT P6, RZ, R214.reuse, 0x800, RZ, 0xc0, !PT ;  /* 0x00000800d6ff7812 */ /* 0x040fe400078cc0ff */
[----:B------:R-:W-:Y:S01]  /*c580*/  LOP3.LUT P5, RZ, R214, 0x400, RZ, 0xc0, !PT ;  /* 0x00000400d6ff7812 */ /* 0x000fe200078ac0ff */
[----:B------:R-:W-:Y:S01]  /*c590*/  IMAD R2, R2, c[0x0][0x1e0], RZ ;  /* 0x0000780002027a24 */ /* 0x000fe200078e02ff */
[C---:B------:R-:W-:Y:S02]  /*c5a0*/  LOP3.LUT P4, RZ, R214.reuse, 0x200, RZ, 0xc0, !PT ;  /* 0x00000200d6ff7812 */ /* 0x040fe4000788c0ff */
[----:B------:R-:W-:Y:S01]  /*c5b0*/  LOP3.LUT P3, RZ, R214, 0x100, RZ, 0xc0, !PT ;  /* 0x00000100d6ff7812 */ /* 0x000fe2000786c0ff */
[----:B------:R-:W-:Y:S02]  /*c5c0*/  IMAD R7, R4, c[0x0][0x1e4], R2 ;  /* 0x0000790004077a24 */ /* 0x000fe400078e0202 */
[----:B------:R-:W-:-:S02]  /*c5d0*/  @P0 IMAD.MOV.U32 R8, RZ, RZ, c[0x0][0x1e0] ;  /* 0x00007800ff080624 */ /* 0x000fc400078e00ff */
[----:B------:R-:W-:Y:S02]  /*c5e0*/  @P0 IMAD.MOV.U32 R3, RZ, RZ, 0x5 ;  /* 0x00000005ff030424 */ /* 0x000fe400078e00ff */
[C---:B------:R-:W-:Y:S02]  /*c5f0*/  @P0 IMAD.SHL.U32 R2, R8.reuse, 0x20, RZ ;  /* 0x0000002008020824 */ /* 0x040fe400078e00ff */
[----:B------:R-:W-:Y:S01]  /*c600*/  IMAD.IADD R4, R13, 0x1, R7 ;  /* 0x000000010d047824 */ /* 0x000fe200078e0207 */
[----:B------:R-:W-:-:S03]  /*c610*/  @P0 SHF.L.U64.HI R3, R8, R3, c[0x0][0x1e4] ;  /* 0x0000790008030619 */ /* 0x000fc60000010203 */
[----:B------:R-:W-:Y:S02]  /*c620*/  @P0 IMAD R8, R4, 0x30, RZ ;  /* 0x0000003004080824 */ /* 0x000fe400078e02ff */
[----:B------:R-:W-:-:S05]  /*c630*/  @P0 IMAD.WIDE.U32 R2, R12, 0x30, R2 ;  /* 0x000000300c020825 */ /* 0x000fca00078e0002 */
[----:B------:R-:W-:-:S04]  /*c640*/  @P0 IADD3 R7, P1, R224, R2, RZ ;  /* 0x00000002e0070210 */ /* 0x000fc80007f3e0ff */
[----:B------:R-:W-:Y:S02]  /*c650*/  @P0 IADD3.X R8, R228, R8, R3, P1, !PT ;  /* 0x00000008e4080210 */ /* 0x000fe40000ffe403 */
[----:B------:R-:W-:-:S13]  /*c660*/  ISETP.GE.AND P1, PT, R0, 0x1, PT ;  /* 0x000000010000780c */ /* 0x000fda0003f26270 */
[----:B------:R-:W-:Y:S02]  /*c670*/  @P1 IMAD.MOV.U32 R2, RZ, RZ, R224 ;  /* 0x000000ffff021224 */ /* 0x000fe400078e00e0 */
[----:B------:R-:W-:Y:S02]  /*c680*/  @P1 IMAD.MOV.U32 R3, RZ, RZ, R228 ;  /* 0x000000ffff031224 */ /* 0x000fe400078e00e4 */
[----:B------:R-:W-:Y:S02]  /*c690*/  @P1 IMAD R0, R4, 0x30, RZ ;  /* 0x0000003004001824 */ /* 0x000fe400078e02ff */
[----:B------:R-:W-:-:S04]  /*c6a0*/  @P1 IMAD.WIDE.U32 R2, R12, 0x30, R2 ;  /* 0x000000300c021825 */ /* 0x000fc800078e0002 */
        /* <DEDUP_REMOVED lines=16> */
.L_x_1908:
[----:B----4-:R-:W-:Y:S05]  /*c7b0*/  BSYNC B0 ;  /* 0x0000000000007941 */ /* 0x010fea0003800000 */
.L_x_1907:
[----:B------:R-:W2:Y:S01]  /*c7c0*/  LDL R220, [R1+0x4] ;  /* 0x0000040001dc7983 */ /* 0x000ea20000100800 */
[----:B-----5:R-:W-:Y:S01]  /*c7d0*/  SHF.R.S32.HI R0, RZ, 0x1f, R76 ;  /* 0x0000001fff007819 */ /* 0x020fe2000001144c */
[----:B------:R-:W-:Y:S01]  /*c7e0*/  ULDC UR4, c[0x0][0x2c4] ;  /* 0x0000b10000047ab9 */ /* 0x000fe20000000800 */
[----:B------:R-:W-:Y:S01]  /*c7f0*/  LOP3.LUT R214, R214, 0xffffffbf, RZ, 0xc0, !PT ;  /* 0xffffffbfd6d67812 */ /* 0x000fe200078ec0ff */
[----:B------:R-:W-:Y:S01]  /*c800*/  UISETP.NE.AND UP0, UPT, UR4, 0x1, UPT ;  /* 0x000000010400788c */ /* 0x000fe2000bf05270 */
[CC--:B-1----:R-:W-:Y:S01]  /*c810*/  LEA.HI R2, R0.reuse, R76.reuse, RZ, 0x2 ;  /* 0x0000004c00027211 */ /* 0x0c2fe200078f10ff */
[----:B------:R-:W-:Y:S01]  /*c820*/  IMAD.MOV.U32 R221, RZ, RZ, c[0x0][0x32c] ;  /* 0x0000cb00ffdd7624 */ /* 0x000fe200078e00ff */
[----:B------:R-:W-:Y:S01]  /*c830*/  LEA.HI R0, R0, R76, RZ, 0x5 ;  /* 0x0000004c00007211 */ /* 0x000fe200078f28ff */
[----:B------:R-:W-:Y:S01]  /*c840*/  ULDC UR4, c[0x0][0x324] ;  /* 0x0000c90000047ab9 */ /* 0x000fe20000000800 */
[----:B------:R-:W-:Y:S01]  /*c850*/  LOP3.LUT R2, R2, 0xfffffffc, RZ, 0xc0, !PT ;  /* 0xfffffffc02027812 */ /* 0x000fe200078ec0ff */
[----:B------:R-:W-:Y:S01]  /*c860*/  ULOP3.LUT UR4, URZ, UR4, URZ, 0x33, !UPT ;  /* 0x000000043f047292 */ /* 0x000fe2000f8e333f */
[----:B------:R-:W-:Y:S01]  /*c870*/  LOP3.LUT R3, R0, 0xffffffe0, RZ, 0xc0, !PT ;  /* 0xffffffe000037812 */ /* 0x000fe200078ec0ff */
[----:B------:R-:W0:Y:S01]  /*c880*/  LDGDEPBAR ;  /* 0x00000000000079af */ /* 0x000e220000000000 */
[----:B------:R-:W-:Y:S01]  /*c890*/  SHF.R.S32.HI R4, RZ, 0x5, R0 ;  /* 0x00000005ff047819 */ /* 0x000fe20000011400 */
[C---:B------:R-:W-:Y:S01]  /*c8a0*/  IMAD.IADD R2, R76.reuse, 0x1, -R2 ;  /* 0x000000014c027824 */ /* 0x040fe200078e0a02 */
[----:B------:R-:W-:Y:S01]  /*c8b0*/  SHF.R.S32.HI R7, RZ, 0x1f, R0 ;  /* 0x0000001fff077819 */ /* 0x000fe20000011400 */
[----:B------:R-:W-:Y:S01]  /*c8c0*/  IMAD.IADD R0, R76, 0x1, -R3 ;  /* 0x000000014c007824 */ /* 0x000fe200078e0a03 */
[----:B------:R-:W-:-:S02]  /*c8d0*/  PLOP3.LUT P0, PT, PT, PT, UP0, 0x80, 0x0 ;  /* 0x000000000000781c */ /* 0x000fc40003f0f008 */
[----:B------:R-:W-:Y:S02]  /*c8e0*/  LEA.HI R7, R7, R4, RZ, 0x3 ;  /* 0x0000000407077211 */ /* 0x000fe400078f18ff */
[----:B------:R-:W-:Y:S02]  /*c8f0*/  LEA.HI R3, R2, R2, RZ, 0x1 ;  /* 0x0000000202037211 */ /* 0x000fe400078f08ff */
[----:B------:R-:W-:Y:S02]  /*c900*/  SHF.R.S32.HI R12, RZ, 0x1f, R0 ;  /* 0x0000001fff0c7819 */ /* 0x000fe40000011400 */
[----:B------:R-:W-:Y:S02]  /*c910*/  LOP3.LUT R8, R7, 0xffffff8, RZ, 0xc0, !PT ;  /* 0x0ffffff807087812 */ /* 0x000fe400078ec0ff */
[----:B------:R-:W-:Y:S02]  /*c920*/  LOP3.LUT R7, R3, 0x1ffffffe, RZ, 0xc0, !PT ;  /* 0x1ffffffe03077812 */ /* 0x000fe400078ec0ff */
[----:B------:R-:W-:Y:S01]  /*c930*/  LEA.HI R3, R12, R0, RZ, 0x2 ;  /* 0x000000000c037211 */ /* 0x000fe200078f10ff */
[----:B------:R-:W-:Y:S01]  /*c940*/  IMAD.IADD R4, R4, 0x1, -R8 ;  /* 0x0000000104047824 */ /* 0x000fe200078e0a08 */
[----:B------:R-:W-:Y:S01]  /*c950*/  @P0 LOP3.LUT R214, R214, 0x40, RZ, 0xfc, !PT ;  /* 0x00000040d6d60812 */ /* 0x000fe200078efcff */
[----:B------:R-:W-:Y:S01]  /*c960*/  IMAD.IADD R2, R2, 0x1, -R7 ;  /* 0x0000000102027824 */ /* 0x000fe200078e0a07 */
[----:B------:R-:W-:Y:S01]  /*c970*/  SHF.R.S32.HI R240, RZ, 0x2, R3 ;  /* 0x00000002fff07819 */ /* 0x000fe20000011403 */
[----:B------:R-:W-:Y:S01]  /*c980*/  IMAD.SHL.U32 R239, R4, 0x10, RZ ;  /* 0x0000001004ef7824 */ /* 0x000fe200078e00ff */
[----:B------:R-:W-:Y:S01]  /*c990*/  LOP3.LUT R214, R214, 0xffffefff, RZ, 0xc0, !PT ;  /* 0xffffefffd6d67812 */ /* 0x000fe200078ec0ff */
[----:B------:R-:W-:-:S02]  /*c9a0*/  IMAD.SHL.U32 R238, R2, 0x8, RZ ;  /* 0x0000000802ee7824 */ /* 0x000fc400078e00ff */
[----:B--2---:R-:W-:-:S05]  /*c9b0*/  IMAD R2, R220, 0x80, R240 ;  /* 0x00000080dc027824 */ /* 0x004fca00078e02f0 */
[----:B------:R-:W-:-:S05]  /*c9c0*/  IADD3 R4, R238, R2, R239 ;  /* 0x00000002ee047210 */ /* 0x000fca0007ffe0ef */
[----:B------:R-:W-:-:S05]  /*c9d0*/  @P0 IMAD.HI.U32 R2, R4, c[0x0][0x2c8], RZ ;  /* 0x0000b20004020a27 */ /* 0x000fca00078e00ff */
[----:B------:R-:W-:Y:S02]  /*c9e0*/  @P0 SHF.R.U32.HI R4, RZ, c[0x0][0x2cc], R2 ;  /* 0x0000b300ff040a19 */ /* 0x000fe40000011602 */
[----:B------:R-:W-:Y:S02]  /*c9f0*/  LOP3.LUT R2, R3, 0x7ffffffc, RZ, 0xc0, !PT ;  /* 0x7ffffffc03027812 */ /* 0x000fe400078ec0ff */
[----:B------:R-:W-:Y:S01]  /*ca00*/  ISETP.GE.AND P0, PT, R221, 0x1, PT ;  /* 0x00000001dd00780c */ /* 0x000fe20003f06270 */
[----:B------:R-:W1:Y:S02]  /*ca10*/  SHFL.IDX PT, R3, R4, RZ, 0x1c1f ;  /* 0x001c1fff04037589 */ /* 0x000e6400000e0000 */
[----:B------:R-:W-:Y:S02]  /*ca20*/  IMAD.IADD R2, R0, 0x1, -R2 ;  /* 0x0000000100027824 */ /* 0x000fe400078e0a02 */
[----:B------:R-:W-:Y:S02]  /*ca30*/  IMAD.IADD R0, R104, 0x1, R5 ;  /* 0x0000000168007824 */ /* 0x000fe400078e0205 */
[----:B------:R-:W-:-:S04]  /*ca40*/  IMAD.SHL.U32 R234, R2, 0x2, RZ ;  /* 0x0000000202ea7824 */ /* 0x000fc800078e00ff */
[----:B------:R-:W-:Y:S01]  /*ca50*/  IMAD.IADD R12, R0, 0x1, -R234 ;  /* 0x00000001000c7824 */ /* 0x000fe200078e0aea */
[----:B------:R-:W-:Y:S01]  /*ca60*/  IADD3 R2, -R234, 0x1, R0 ;  /* 0x00000001ea027810 */ /* 0x000fe20007ffe100 */
[----:B------:R-:W-:Y:S01]  /*ca70*/  IMAD.IADD R13, R104, 0x1, -R234 ;  /* 0x00000001680d7824 */ /* 0x000fe200078e0aea */
[----:B------:R-:W-:-:S03]  /*ca80*/  @P0 LOP3.LUT R214, R214, 0x1000, RZ, 0xfc, !PT ;  /* 0x00001000d6d60812 */ /* 0x000fc600078efcff */
[----:B------:R-:W-:-:S05]  /*ca90*/  IMAD.IADD R2, R2, 0x1, -R233 ;  /* 0x0000000102027824 */ /* 0x000fca00078e0ae9 */
        /* <DEDUP_REMOVED lines=16> */
.L_x_1911:
[----:B------:R-:W-:-:S13]  /*cba0*/  ISETP.NE.AND P0, PT, R221, 0x1, PT ;  /* 0x00000001dd00780c */ /* 0x000fda0003f05270 */
[----:B------:R-:W-:-:S05]  /*cbb0*/  @P0 IMAD.HI.U32 R14, R3, c[0x0][0x330], RZ ;  /* 0x0000cc00030e0a27 */ /* 0x000fca00078e00ff */
[----:B------:R-:W-:Y:S02]  /*cbc0*/  @P0 SHF.R.U32.HI R3, RZ, c[0x0][0x334], R14 ;  /* 0x0000cd00ff030a19 */ /* 0x000fe4000001160e */
.L_x_1912:
[----:B------:R-:W-:Y:S05]  /*cbd0*/  BSYNC B0 ;  /* 0x0000000000007941 */ /* 0x000fea0003800000 */
.L_x_1910:
[----:B------:R-:W-:-:S05]  /*cbe0*/  IMAD R3, R3, c[0x0][0x32c], R13 ;  /* 0x0000cb0003037a24 */ /* 0x000fca00078e020d */
[----:B------:R-:W-:Y:S02]  /*cbf0*/  IADD3 R14, R3, c[0x0][0x32c], RZ ;  /* 0x0000cb00030e7a10 */ /* 0x000fe40007ffe0ff */
[----:B------:R-:W-:Y:S02]  /*cc00*/  IMNMX R0, R0, R3, !PT ;  /* 0x0000000300007217 */ /* 0x000fe40007800200 */
[----:B------:R-:W-:Y:S02]  /*cc10*/  IMNMX R2, R2, R14, PT ;  /* 0x0000000e02027217 */ /* 0x000fe40003800200 */
.L_x_1909:
        /* <DEDUP_REMOVED lines=12> */
[----:B------:R-:W-:Y:S02]  /*cce0*/  ISETP.GE.AND P5, PT, R104, 0x12, PT ;  /* 0x000000126800780c */ /* 0x000fe40003fa6270 */
[----:B------:R-:W-:Y:S02]  /*ccf0*/  FSEL R21, R52, -INF , !P0 ;  /* 0xff80000034157808 */ /* 0x000fe40004000000 */
[----:B------:R-:W-:Y:S02]  /*cd00*/  ISETP.GT.AND P0, PT, R0, 0x9, !P1 ;  /* 0x000000090000780c */ /* 0x000fe40004f04270 */
[----:B------:R-:W-:Y:S02]  /*cd10*/  ISETP.GE.AND P4, PT, R104, 0x19, PT ;  /* 0x000000196800780c */ /* 0x000fe40003f86270 */
[----:B------:R-:W-:-:S02]  /*cd20*/  ISETP.LT.OR P0, PT, R2, 0xa, P0 ;  /* 0x0000000a0200780c */ /* 0x000fc40000701670 */
[----:B------:R-:W-:Y:S02]  /*cd30*/  ISETP.GE.AND P3, PT, R104, 0x1a, PT ;  /* 0x0000001a6800780c */ /* 0x000fe40003f66270 */
[----:B------:R-:W-:Y:S02]  /*cd40*/  FSEL R24, R53, -INF , !P0 ;  /* 0xff80000035187808 */ /* 0x000fe40004000000 */
[----:B------:R-:W-:Y:S02]  /*cd50*/  ISETP.GT.AND P0, PT, R0, 0x10, !P6 ;  /* 0x000000100000780c */ /* 0x000fe40007704270 */
[----:B------:R-:W-:Y:S02]  /*cd60*/  ISETP.GE.AND P2, PT, R104, 0x21, PT ;  /* 0x000000216800780c */ /* 0x000fe40003f46270 */
[----:B------:R-:W-:Y:S02]  /*cd70*/  ISETP.LT.OR P0, PT, R2, 0x11, P0 ;  /* 0x000000110200780c */ /* 0x000fe40000701670 */
[----:B------:R-:W-:-:S02]  /*cd80*/  P2R R15, PR, RZ, 0x2 ;  /* 0x00000002ff0f7803 */ /* 0x000fc40000000000 */
[----:B------:R-:W-:Y:S02]  /*cd90*/  FSEL R25, R36, -INF , !P0 ;  /* 0xff80000024197808 */ /* 0x000fe40004000000 */
[----:B------:R-:W-:Y:S02]  /*cda0*/  ISETP.GT.AND P0, PT, R0, 0x11, !P5 ;  /* 0x000000110000780c */ /* 0x000fe40006f04270 */
        /* <DEDUP_REMOVED lines=15> */
[----:B------:R-:W-:-:S04]  /*cea0*/  ISETP.GE.AND P0, PT, R104, 0x29, PT ;  /* 0x000000296800780c */ /* 0x000fc80003f06270 */
[----:B------:R-:W-:Y:S02]  /*ceb0*/  P2R R19, PR, RZ, 0x1 ;  /* 0x00000001ff137803 */ /* 0x000fe40000000000 */
[----:B------:R-:W-:-:S04]  /*cec0*/  ISETP.GT.AND P0, PT, R0, 0x28, !P0 ;  /* 0x000000280000780c */ /* 0x000fc80004704270 */
[----:B------:R-:W-:-:S04]  /*ced0*/  ISETP.LT.OR P0, PT, R2, 0x29, P0 ;  /* 0x000000290200780c */ /* 0x000fc80000701670 */
[----:B------:R-:W-:Y:S02]  /*cee0*/  FSEL R87, R44, -INF , !P0 ;  /* 0xff8000002c577808 */ /* 0x000fe40004000000 */
[----:B------:R-:W-:-:S04]  /*cef0*/  ISETP.GE.AND P0, PT, R104, 0x1, PT ;  /* 0x000000016800780c */ /* 0x000fc80003f06270 */
[----:B------:R-:W-:Y:S02]  /*cf00*/  P2R R23, PR, RZ, 0x1 ;  /* 0x00000001ff177803 */ /* 0x000fe40000000000 */
        /* <DEDUP_REMOVED lines=23> */
.L_x_1915:
[----:B------:R-:W-:-:S13]  /*d080*/  ISETP.NE.AND P0, PT, R221, 0x1, PT ;  /* 0x00000001dd00780c */ /* 0x000fda0003f05270 */
[----:B------:R-:W-:-:S05]  /*d090*/  @P0 IMAD.HI.U32 R4, R3, c[0x0][0x330], RZ ;  /* 0x0000cc0003040a27 */ /* 0x000fca00078e00ff */
[----:B------:R-:W-:Y:S02]  /*d0a0*/  @P0 SHF.R.U32.HI R3, RZ, c[0x0][0x334], R4 ;  /* 0x0000cd00ff030a19 */ /* 0x000fe40000011604 */
.L_x_1916:
[----:B------:R-:W-:Y:S05]  /*d0b0*/  BSYNC B0 ;  /* 0x0000000000007941 */ /* 0x000fea0003800000 */
.L_x_1914:
[----:B------:R-:W-:-:S05]  /*d0c0*/  IMAD R3, R3, c[0x0][0x32c], R13 ;  /* 0x0000cb0003037a24 */ /* 0x000fca00078e020d */
[----:B------:R-:W-:Y:S02]  /*d0d0*/  IADD3 R4, R3, c[0x0][0x32c], RZ ;  /* 0x0000cb0003047a10 */ /* 0x000fe40007ffe0ff */
[----:B------:R-:W-:Y:S02]  /*d0e0*/  IMNMX R0, R0, R3, !PT ;  /* 0x0000000300007217 */ /* 0x000fe40007800200 */
[----:B------:R-:W-:Y:S02]  /*d0f0*/  IMNMX R2, R2, R4, PT ;  /* 0x0000000402027217 */ /* 0x000fe40003800200 */
.L_x_1913:
[----:B------:R-:W-:Y:S01]  /*d100*/  ISETP.NE.AND P0, PT, R14, RZ, PT ;  /* 0x000000ff0e00720c */ /* 0x000fe20003f05270 */
[----:B------:R-:W-:Y:S01]  /*d110*/  LDSM.16.MT88.4 R56, [R147+0x800] ;  /* 0x000800009338783b */ /* 0x000fe20000004200 */
[----:B------:R-:W-:Y:S02]  /*d120*/  FMNMX.FTZ R8, R17, R18, !PT ;  /* 0x0000001211087209 */ /* 0x000fe40007810000 */
[----:B------:R-:W-:Y:S01]  /*d130*/  ISETP.GT.AND P0, PT, R0, 0x8, !P0 ;  /* 0x000000080000780c */ /* 0x000fe20004704270 */
[----:B------:R-:W-:Y:S01]  /*d140*/  LDSM.16.MT88.4 R64, [R197+0x800] ;  /* 0x00080000c540783b */ /* 0x000fe20000004200 */
[----:B------:R-:W-:-:S02]  /*d150*/  FMNMX.FTZ R8, R21, R8, !PT ;  /* 0x0000000815087209 */ /* 0x000fc40007810000 */
[----:B------:R-:W-:Y:S01]  /*d160*/  ISETP.LT.OR P0, PT, R2, 0x9, P0 ;  /* 0x000000090200780c */ /* 0x000fe20000701670 */
[----:B------:R-:W-:Y:S01]  /*d170*/  LDSM.16.MT88.4 R68, [R146+0x1800] ;  /* 0x001800009244783b */ /* 0x000fe20000004200 */
[----:B------:R-:W-:Y:S02]  /*d180*/  FMNMX.FTZ R8, R24, R8, !PT ;  /* 0x0000000818087209 */ /* 0x000fe40007810000 */
[----:B------:R-:W-:Y:S01]  /*d190*/  FSEL R13, R54, -INF , !P0 ;  /* 0xff800000360d7808 */ /* 0x000fe20004000000 */
[----:B------:R-:W-:Y:S01]  /*d1a0*/  LDSM.16.MT88.4 R60, [R196] ;  /* 0x00000000c43c783b */ /* 0x000fe20000004200 */
[----:B------:R-:W-:Y:S02]  /*d1b0*/  ISETP.NE.AND P0, PT, R15, RZ, PT ;  /* 0x000000ff0f00720c */ /* 0x000fe40003f05270 */
[----:B------:R-:W-:Y:S01]  /*d1c0*/  FMNMX.FTZ R8, R25, R8, !PT ;  /* 0x0000000819087209 */ /* 0x000fe20007810000 */
[----:B------:R-:W-:Y:S01]  /*d1d0*/  LDSM.16.MT88.4 R156, [R147+0x1000] ;  /* 0x00100000939c783b */ /* 0x000fe20000004200 */
[----:B------:R-:W-:-:S02]  /*d1e0*/  ISETP.GT.AND P0, PT, R0, 0x9, !P0 ;  /* 0x000000090000780c */ /* 0x000fc40004704270 */
[----:B------:R-:W-:Y:S01]  /*d1f0*/  FMNMX.FTZ R8, R26, R8, !PT ;  /* 0x000000081a087209 */ /* 0x000fe20007810000 */
[----:B------:R-:W-:Y:S01]  /*d200*/  LDSM.16.MT88.4 R164, [R146+0x1000] ;  /* 0x0010000092a4783b */ /* 0x000fe20000004200 */
[----:B------:R-:W-:Y:S02]  /*d210*/  ISETP.LT.OR P0, PT, R2, 0xa, P0 ;  /* 0x0000000a0200780c */ /* 0x000fe40000701670 */
[----:B------:R-:W-:Y:S02]  /*d220*/  FMNMX.FTZ R8, R28, R8, !PT ;  /* 0x000000081c087209 */ /* 0x000fe40007810000 */
[----:B------:R-:W-:Y:S02]  /*d230*/  FSEL R14, R55, -INF , !P0 ;  /* 0xff800000370e7808 */ /* 0x000fe40004000000 */
[----:B------:R-:W-:Y:S01]  /*d240*/  ISETP.GT.AND P0, PT, R0, 0x10, !P6 ;  /* 0x000000100000780c */ /* 0x000fe20007704270 */
[----:B------:R-:W-:Y:S01]  /*d250*/  LDSM.16.MT88.4 R52, [R146+0x2000] ;  /* 0x002000009234783b */ /* 0x000fe20000004200 */
[----:B------:R-:W-:-:S02]  /*d260*/  FMNMX.FTZ R8, R29, R8, !PT ;  /* 0x000000081d087209 */ /* 0x000fc40007810000 */
[----:B------:R-:W-:Y:S02]  /*d270*/  ISETP.LT.OR P0, PT, R2, 0x11, P0 ;  /* 0x000000110200780c */ /* 0x000fe40000701670 */
[----:B------:R-:W-:Y:S02]  /*d280*/  FMNMX.FTZ R8, R89, R8, !PT ;  /* 0x0000000859087209 */ /* 0x000fe40007810000 */
[----:B------:R-:W-:Y:S02]  /*d290*/  FSEL R15, R38, -INF , !P0 ;  /* 0xff800000260f7808 */ /* 0x000fe40004000000 */
[----:B------:R-:W-:Y:S02]  /*d2a0*/  ISETP.GT.AND P0, PT, R0, 0x11, !P5 ;  /* 0x000000110000780c */ /* 0x000fe40006f04270 */
[----:B------:R-:W-:Y:S02]  /*d2b0*/  ISETP.NE.AND P5, PT, R19, RZ, PT ;  /* 0x000000ff1300720c */ /* 0x000fe40003fa5270 */
[----:B------:R-:W-:-:S02]  /*d2c0*/  ISETP.LT.OR P0, PT, R2, 0x12, P0 ;  /* 0x000000120200780c */ /* 0x000fc40000701670 */
[----:B------:R-:W-:Y:S02]  /*d2d0*/  FMNMX.FTZ R8, R88, R8, !PT ;  /* 0x0000000858087209 */ /* 0x000fe40007810000 */
[----:B------:R-:W-:Y:S02]  /*d2e0*/  FSEL R22, R39, -INF , !P0 ;  /* 0xff80000027167808 */ /* 0x000fe40004000000 */
[----:B------:R-:W-:Y:S01]  /*d2f0*/  ISETP.GT.AND P0, PT, R0, 0x18, !P4 ;  /* 0x000000180000780c */ /* 0x000fe20006704270 */
[----:B------:R-:W-:Y:S01]  /*d300*/  LDSM.16.MT88.4 R36, [R147] ;  /* 0x000000009324783b */ /* 0x000fe20000004200 */
[----:B------:R-:W-:Y:S02]  /*d310*/  ISETP.NE.AND P4, PT, R23, RZ, PT ;  /* 0x000000ff1700720c */ /* 0x000fe40003f85270 */
[----:B------:R-:W-:Y:S02]  /*d320*/  ISETP.LT.OR P0, PT, R2, 0x19, P0 ;  /* 0x000000190200780c */ /* 0x000fe40000701670 */
[----:B------:R-:W-:-:S02]  /*d330*/  FMNMX.FTZ R8, R87, R8, !PT ;  /* 0x0000000857087209 */ /* 0x000fc40007810000 */
[----:B------:R-:W-:Y:S02]  /*d340*/  FSEL R23, R30, -INF , !P0 ;  /* 0xff8000001e177808 */ /* 0x000fe40004000000 */
[----:B------:R-:W-:Y:S02]  /*d350*/  ISETP.GT.AND P0, PT, R0, 0x19, !P3 ;  /* 0x000000190000780c */ /* 0x000fe40005f04270 */
[----:B------:R-:W-:Y:S02]  /*d360*/  ISETP.NE.AND P3, PT, R20, RZ, PT ;  /* 0x000000ff1400720c */ /* 0x000fe40003f65270 */
[----:B------:R-:W-:Y:S02]  /*d370*/  ISETP.LT.OR P0, PT, R2, 0x1a, P0 ;  /* 0x0000001a0200780c */ /* 0x000fe40000701670 */
[----:B------:R-:W-:Y:S02]  /*d380*/  ISETP.NE.AND P6, PT, R16, RZ, PT ;  /* 0x000000ff1000720c */ /* 0x000fe40003fc5270 */
[----:B------:R-:W-:-:S02]  /*d390*/  FSEL R20, R31, -INF , !P0 ;  /* 0xff8000001f147808 */ /* 0x000fc40004000000 */
[----:B------:R-:W-:Y:S02]  /*d3a0*/  ISETP.GT.AND P0, PT, R0, 0x20, !P2 ;  /* 0x000000200000780c */ /* 0x000fe40005704270 */
[----:B------:R-:W-:Y:S02]  /*d3b0*/  FMNMX.FTZ R8, R86, R8, !PT ;  /* 0x0000000856087209 */ /* 0x000fe40007810000 */
[----:B------:R-:W-:-:S04]  /*d3c0*/  ISETP.LT.OR P0, PT, R2, 0x21, P0 ;  /* 0x000000210200780c */ /* 0x000fc80000701670 */
[----:B------:R-:W-:Y:S02]  /*d3d0*/  FSEL R85, R34, -INF , !P0 ;  /* 0xff80000022557808 */ /* 0x000fe40004000000 */
[----:B------:R-:W-:-:S04]  /*d3e0*/  ISETP.GT.AND P0, PT, R0, 0x21, !P1 ;  /* 0x000000210000780c */ /* 0x000fc80004f04270 */
[----:B------:R-:W-:-:S04]  /*d3f0*/  ISETP.LT.OR P0, PT, R2, 0x22, P0 ;  /* 0x000000220200780c */ /* 0x000fc80000701670 */
[----:B------:R-:W-:Y:S02]  /*d400*/  FSEL R84, R35, -INF , !P0 ;  /* 0xff80000023547808 */ /* 0x000fe40004000000 */
[----:B------:R-:W-:Y:S01]  /*d410*/  ISETP.GT.AND P0, PT, R0, 0x1, !P3 ;  /* 0x000000010000780c */ /* 0x000fe20005f04270 */
[----:B------:R-:W-:Y:S03]  /*d420*/  LDSM.16.MT88.4 R32, [R146+0x800] ;  /* 0x000800009220783b */ /* 0x000fe60000004200 */
[----:B------:R-:W-:-:S04]  /*d430*/  ISETP.LT.OR P0, PT, R2, 0x2, P0 ;  /* 0x000000020200780c */ /* 0x000fc80000701670 */
[----:B------:R-:W-:Y:S02]  /*d440*/  FSEL R12, R43, -INF , !P0 ;  /* 0xff8000002b0c7808 */ /* 0x000fe40004000000 */
[----:B------:R-:W-:-:S04]  /*d450*/  ISETP.GT.AND P0, PT, R0, RZ, !P4 ;  /* 0x000000ff0000720c */ /* 0x000fc80006704270 */
[----:B------:R-:W-:-:S04]  /*d460*/  ISETP.LT.OR P0, PT, R2, 0x1, P0 ;  /* 0x000000010200780c */ /* 0x000fc80000701670 */
[----:B------:R-:W-:Y:S02]  /*d470*/  FSEL R4, R42, -INF , !P0 ;  /* 0xff8000002a047808 */ /* 0x000fe40004000000 */
[----:B------:R-:W-:Y:S01]  /*d480*/  ISETP.GT.AND P0, PT, R0, 0x28, !P5 ;  /* 0x000000280000780c */ /* 0x000fe20006f04270 */
[----:B------:R-:W-:Y:S03]  /*d490*/  LDSM.16.MT88.4 R40, [R197] ;  /* 0x00000000c528783b */ /* 0x000fe60000004200 */
[----:B------:R-:W-:-:S04]  /*d4a0*/  ISETP.LT.OR P0, PT, R2, 0x29, P0 ;  /* 0x000000290200780c */ /* 0x000fc80000701670 */
[----:B------:R-:W-:Y:S02]  /*d4b0*/  FSEL R83, R46, -INF , !P0 ;  /* 0xff8000002e537808 */ /* 0x000fe40004000000 */
[----:B------:R-:W-:Y:S02]  /*d4c0*/  ISETP.GT.AND P0, PT, R0, 0x29, !P6 ;  /* 0x000000290000780c */ /* 0x000fe40007704270 */
[----:B------:R-:W1:Y:S01]  /*d4d0*/  SHFL.BFLY PT, R0, R8, 0x2, 0x1f ;  /* 0x0c401f0008007f89 */ /* 0x000e6200000e0000 */
[----:B------:R-:W-:Y:S02]  /*d4e0*/  LOP3.LUT P6, RZ, R214, 0x40, RZ, 0xc0, !PT ;  /* 0x00000040d6ff7812 */ /* 0x000fe400078cc0ff */
[----:B------:R-:W-:-:S04]  /*d4f0*/  ISETP.LT.OR P0, PT, R2, 0x2a, P0 ;  /* 0x0000002a0200780c */ /* 0x000fc80000701670 */
[----:B------:R-:W-:Y:S02]  /*d500*/  FSEL R82, R47, -INF , !P0 ;  /* 0xff8000002f527808 */ /* 0x000fe40004000000 */
[----:B------:R-:W-:Y:S01]  /*d510*/  LDSM.16.MT88.4 R44, [R147+0x1800] ;  /* 0x00180000932c783b */ /* 0x000fe20000004200 */
        /* <DEDUP_REMOVED lines=10> */
[----:B------:R-:W-:Y:S01]  /*d5c0*/  FFMA.FTZ R3, R17, c[0x0][0x2d0], -R2 ;  /* 0x0000b40011037a23 */ /* 0x000fe20000010802 */
[----:B------:R-:W-:-:S03]  /*d5d0*/  FMNMX.FTZ R7, R22, R7, !PT ;  /* 0x0000000716077209 */ /* 0x000fc60007810000 */
[----:B------:R1:W-:Y:S01]  /*d5e0*/  MUFU.EX2 R108, R3 ;  /* 0x00000003006c7308 */ /* 0x0003e20000000800 */
[----:B------:R-:W-:-:S04]  /*d5f0*/  FMNMX.FTZ R7, R23, R7, !PT ;  /* 0x0000000717077209 */ /* 0x000fc80007810000 */
[----:B------:R-:W-:-:S04]  /*d600*/  FMNMX.FTZ R7, R20, R7, !PT ;  /* 0x0000000714077209 */ /* 0x000fc80007810000 */
[----:B------:R-:W-:-:S04]  /*d610*/  FMNMX.FTZ R7, R85, R7, !PT ;  /* 0x0000000755077209 */ /* 0x000fc80007810000 */
[----:B------:R-:W-:Y:S01]  /*d620*/  FMNMX.FTZ R7, R84, R7, !PT ;  /* 0x0000000754077209 */ /* 0x000fe20007810000 */
[----:B-1----:R-:W-:-:S03]  /*d630*/  FFMA.FTZ R3, R18, c[0x0][0x2d0], -R2 ;  /* 0x0000b40012037a23 */ /* 0x002fc60000010802 */
[----:B------:R-:W-:Y:S01]  /*d640*/  FMNMX.FTZ R7, R83, R7, !PT ;  /* 0x0000000753077209 */ /* 0x000fe20007810000 */
[----:B------:R1:W2:Y:S03]  /*d650*/  MUFU.EX2 R90, R3 ;  /* 0x00000003005a7308 */ /* 0x0002a60000000800 */
[----:B------:R-:W-:-:S05]  /*d660*/  FMNMX.FTZ R7, R82, R7, !PT ;  /* 0x0000000752077209 */ /* 0x000fca0007810000 */
[----:B------:R-:W3:Y:S01]  /*d670*/  SHFL.BFLY PT, R0, R7, 0x2, 0x1f ;  /* 0x0c401f0007007f89 */ /* 0x000ee200000e0000 */
[----:B-1----:R-:W-:Y:S01]  /*d680*/  FFMA.FTZ R3, R21, c[0x0][0x2d0], -R2 ;  /* 0x0000b40015037a23 */ /* 0x002fe20000010802 */
[----:B--2---:R-:W-:-:S03]  /*d690*/  F2FP.BF16.PACK_AB R16, R90, R108 ;  /* 0x0000006c5a10723e */ /* 0x004fc600000010ff */
[----:B------:R1:W-:Y:S01]  /*d6a0*/  MUFU.EX2 R116, R3 ;  /* 0x0000000300747308 */ /* 0x0003e20000000800 */
[----:B---3--:R-:W-:-:S05]  /*d6b0*/  FMNMX.FTZ R7, R7, R0, !PT ;  /* 0x0000000007077209 */ /* 0x008fca0007810000 */
[----:B------:R-:W2:Y:S01]  /*d6c0*/  SHFL.BFLY PT, R0, R7, 0x1, 0x1f ;  /* 0x0c201f0007007f89 */ /* 0x000ea200000e0000 */
[----:B-1----:R-:W-:-:S04]  /*d6d0*/  FFMA.FTZ R3, R24, c[0x0][0x2d0], -R2 ;  /* 0x0000b40018037a23 */ /* 0x002fc80000010802 */
[----:B------:R1:W3:Y:S02]  /*d6e0*/  MUFU.EX2 R91, R3 ;  /* 0x00000003005b7308 */ /* 0x0002e40000000800 */
[----:B-1----:R-:W-:Y:S01]  /*d6f0*/  FFMA.FTZ R3, R25, c[0x0][0x2d0], -R2 ;  /* 0x0000b40019037a23 */ /* 0x002fe20000010802 */
[----:B---3--:R-:W-:Y:S02]  /*d700*/  F2FP.BF16.PACK_AB R18, R91, R116 ;  /* 0x000000745b12723e */ /* 0x008fe400000010ff */
[----:B--2---:R-:W-:-:S03]  /*d710*/  FMNMX.FTZ R7, R7, R0, !PT ;  /* 0x0000000007077209 */ /* 0x004fc60007810000 */
[----:B------:R1:W-:Y:S01]  /*d720*/  MUFU.EX2 R117, R3 ;  /* 0x0000000300757308 */ /* 0x0003e20000000800 */
[C---:B------:R-:W-:Y:S01]  /*d730*/  FSETP.NEU.FTZ.AND P0, PT, R7.reuse, -INF , PT ;  /* 0xff8000000700780b */ /* 0x040fe20003f1d000 */
[----:B------:R-:W-:-:S05]  /*d740*/  FMUL.FTZ R0, R7, c[0x0][0x2d0] ;  /* 0x0000b40007007a20 */ /* 0x000fca0000410000 */
[----:B------:R-:W-:Y:S01]  /*d750*/  FSEL R0, R0, RZ, P0 ;  /* 0x000000ff00007208 */ /* 0x000fe20000000000 */
[----:B-1----:R-:W-:Y:S02]  /*d760*/  FFMA.FTZ R3, R26, c[0x0][0x2d0], -R2 ;  /* 0x0000b4001a037a23 */ /* 0x002fe40000010802 */
[----:B------:R-:W1:Y:S02]  /*d770*/  LDSM.16.MT88.4 R24, [R146] ;  /* 0x000000009218783b */ /* 0x000e640000004200 */
[----:B------:R2:W3:Y:S02]  /*d780*/  MUFU.EX2 R126, R3 ;  /* 0x00000003007e7308 */ /* 0x0004e40000000800 */
[----:B--2---:R-:W-:-:S06]  /*d790*/  FFMA.FTZ R3, R4, c[0x0][0x2d0], -R0 ;  /* 0x0000b40004037a23 */ /* 0x004fcc0000010800 */
[----:B------:R2:W-:Y:S02]  /*d7a0*/  MUFU.EX2 R76, R3 ;  /* 0x00000003004c7308 */ /* 0x0005e40000000800 */
[----:B--2---:R-:W-:Y:S01]  /*d7b0*/  FFMA.FTZ R3, R12, c[0x0][0x2d0], -R0 ;  /* 0x0000b4000c037a23 */ /* 0x004fe20000010800 */
[----:B---3--:R-:W-:-:S05]  /*d7c0*/  F2FP.BF16.PACK_AB R12, R126, R117 ;  /* 0x000000757e0c723e */ /* 0x008fca00000010ff */
[----:B------:R2:W3:Y:S02]  /*d7d0*/  MUFU.EX2 R4, R3 ;  /* 0x0000000300047308 */ /* 0x0004e40000000800 */
[----:B--2---:R-:W-:Y:S01]  /*d7e0*/  FFMA.FTZ R3, R13, c[0x0][0x2d0], -R0 ;  /* 0x0000b4000d037a23 */ /* 0x004fe20000010800 */
[----:B---3--:R-:W-:Y:S01]  /*d7f0*/  F2FP.BF16.PACK_AB R17, R4, R76 ;  /* 0x0000004c0411723e */ /* 0x008fe200000010ff */
[----:B------:R-:W-:-:S04]  /*d800*/  FADD.FTZ R4, R76, R4 ;  /* 0x000000044c047221 */ /* 0x000fc80000010000 */
[----:B------:R2:W-:Y:S02]  /*d810*/  MUFU.EX2 R124, R3 ;  /* 0x00000003007c7308 */ /* 0x0005e40000000800 */
[----:B--2---:R-:W-:-:S06]  /*d820*/  FFMA.FTZ R3, R14, c[0x0][0x2d0], -R0 ;  /* 0x0000b4000e037a23 */ /* 0x004fcc0000010800 */
[----:B------:R2:W3:Y:S02]  /*d830*/  MUFU.EX2 R78, R3 ;  /* 0x00000003004e7308 */ /* 0x0004e40000000800 */
[----:B--2---:R-:W-:Y:S01]  /*d840*/  FFMA.FTZ R3, R28, c[0x0][0x2d0], -R2 ;  /* 0x0000b4001c037a23 */ /* 0x004fe20000010802 */
[----:B---3--:R-:W-:-:S05]  /*d850*/  F2FP.BF16.PACK_AB R19, R78, R124 ;  /* 0x0000007c4e13723e */ /* 0x008fca00000010ff */
[----:B------:R2:W-:Y:S02]  /*d860*/  MUFU.EX2 R125, R3 ;  /* 0x00000003007d7308 */ /* 0x0005e40000000800 */
[----:B------:R-:W-:Y:S01]  /*d870*/  HMMA.16816.F32.BF16 R48, R16, R38, RZ ;  /* 0x000000261030723c */ /* 0x000fe200000418ff */
[----:B--2---:R-:W-:-:S07]  /*d880*/  FFMA.FTZ R3, R29, c[0x0][0x2d0], -R2 ;  /* 0x0000b4001d037a23 */ /* 0x004fce0000010802 */
[C---:B-1----:R-:W-:Y:S01]  /*d890*/  HMMA.16816.F32.BF16 R28, R16.reuse, R24, RZ ;  /* 0x00000018101c723c */ /* 0x042fe200000418ff */
[----:B------:R1:W2:Y:S07]  /*d8a0*/  MUFU.EX2 R127, R3 ;  /* 0x00000003007f7308 */ /* 0x0002ae0000000800 */
[----:B------:R-:W-:Y:S01]  /*d8b0*/  HMMA.16816.F32.BF16 R24, R16, R26, RZ ;  /* 0x0000001a1018723c */ /* 0x000fe200000418ff */
[----:B-1----:R-:W-:Y:S01]  /*d8c0*/  FFMA.FTZ R3, R15, c[0x0][0x2d0], -R0 ;  /* 0x0000b4000f037a23 */ /* 0x002fe20000010800 */
[----:B--2---:R-:W-:-:S03]  /*d8d0*/  F2FP.BF16.PACK_AB R14, R127, R125 ;  /* 0x0000007d7f0e723e */ /* 0x004fc600000010ff */
[----:B------:R1:W-:Y:S02]  /*d8e0*/  MUFU.EX2 R77, R3 ;  /* 0x00000003004d7308 */ /* 0x0003e40000000800 */
[----:B-1----:R-:W-:-:S06]  /*d8f0*/  FFMA.FTZ R3, R22, c[0x0][0x2d0], -R0 ;  /* 0x0000b40016037a23 */ /* 0x002fcc0000010800 */
[----:B------:R1:W2:Y:S02]  /*d900*/  MUFU.EX2 R79, R3 ;  /* 0x00000003004f7308 */ /* 0x0002a40000000800 */
[----:B-1----:R-:W-:Y:S01]  /*d910*/  FFMA.FTZ R3, R23, c[0x0][0x2d0], -R0 ;  /* 0x0000b40017037a23 */ /* 0x002fe20000010800 */
[----:B--2---:R-:W-:-:S05]  /*d920*/  F2FP.BF16.PACK_AB R13, R79, R77 ;  /* 0x0000004d4f0d723e */ /* 0x004fca00000010ff */
[----:B------:R1:W-:Y:S02]  /*d930*/  MUFU.EX2 R81, R3 ;  /* 0x0000000300517308 */ /* 0x0003e40000000800 */
[----:B-1----:R-:W-:Y:S02]  /*d940*/  FFMA.FTZ R3, R20, c[0x0][0x2d0], -R0 ;  /* 0x0000b40014037a23 */ /* 0x002fe40000010800 */
[C---:B------:R-:W-:Y:S04]  /*d950*/  HMMA.16816.F32.BF16 R20, R16.reuse, R36, RZ ;  /* 0x000000241014723c */ /* 0x040fe800000418ff */
[----:B------:R-:W1:Y:S04]  /*d960*/  MUFU.EX2 R80, R3 ;  /* 0x0000000300507308 */ /* 0x000e680000000800 */
[----:B------:R-:W-:Y:S01]  /*d970*/  HMMA.16816.F32.BF16 R36, R16, R40, RZ ;  /* 0x000000281024723c */ /* 0x000fe200000418ff */
[----:B-1----:R-:W-:-:S07]  /*d980*/  F2FP.BF16.PACK_AB R15, R80, R81 ;  /* 0x00000051500f723e */ /* 0x002fce00000010ff */
[C---:B------:R-:W-:Y:S08]  /*d990*/  HMMA.16816.F32.BF16 R168, R12.reuse, R32, R28 ;  /* 0x000000200ca8723c */ /* 0x040ff0000004181c */
[----:B------:R-:W-:Y:S08]  /*d9a0*/  HMMA.16816.F32.BF16 R148, R12, R34, R24 ;  /* 0x000000220c94723c */ /* 0x000ff00000041818 */
[----:B------:R-:W-:Y:S01]  /*d9b0*/  HMMA.16816.F32.BF16 R32, R16, R42, RZ ;  /* 0x0000002a1020723c */ /* 0x000fe200000418ff */
[----:B------:R-:W1:Y:S07]  /*d9c0*/  LDSM.16.MT88.4 R40, [R196+0x800] ;  /* 0x00080000c428783b */ /* 0x000e6e0000004200 */
[----:B------:R-:W-:Y:S08]  /*d9d0*/  HMMA.16816.F32.BF16 R160, R12, R56, R20 ;  /* 0x000000380ca0723c */ /* 0x000ff00000041814 */
[----:B------:R-:W-:Y:S08]  /*d9e0*/  HMMA.16816.F32.BF16 R20, R16, R68, RZ ;  /* 0x000000441014723c */ /* 0x000ff000000418ff */
[C---:B------:R-:W-:Y:S08]  /*d9f0*/  HMMA.16816.F32.BF16 R32, R12.reuse, R66, R32 ;  /* 0x000000420c20723c */ /* 0x040ff00000041820 */
[----:B------:R-:W-:Y:S01]  /*da00*/  HMMA.16816.F32.BF16 R72, R12, R58, R48 ;  /* 0x0000003a0c48723c */ /* 0x000fe20000041830 */
[----:B------:R-:W2:Y:S04]  /*da10*/  LDSM.16.MT88.4 R48, [R197+0x1800] ;  /* 0x00180000c530783b */ /* 0x000ea80000004200 */
[----:B------:R-:W-:Y:S03]  /*da20*/  LDSM.16.MT88.4 R56, [R147+0x3000] ;  /* 0x003000009338783b */ /* 0x000fe60000004200 */
[C---:B------:R-:W-:Y:S08]  /*da30*/  HMMA.16816.F32.BF16 R28, R16.reuse, R60, RZ ;  /* 0x0000003c101c723c */ /* 0x040ff000000418ff */
[----:B------:R-:W-:Y:S01]  /*da40*/  HMMA.16816.F32.BF16 R24, R16, R62, RZ ;  /* 0x0000003e1018723c */ /* 0x000fe200000418ff */
[----:B------:R-:W-:Y:S01]  /*da50*/  IMAD.MOV.U32 R99, RZ, RZ, R32 ;  /* 0x000000ffff637224 */ /* 0x000fe200078e0020 */
[----:B------:R-:W-:Y:S01]  /*da60*/  LDSM.16.MT88.4 R60, [R147+0x2000] ;  /* 0x00200000933c783b */ /* 0x000fe20000004200 */
[----:B------:R-:W-:-:S02]  /*da70*/  IMAD.MOV.U32 R98, RZ, RZ, R33 ;  /* 0x000000ffff627224 */ /* 0x000fc400078e0021 */
[----:B------:R-:W-:Y:S02]  /*da80*/  IMAD.MOV.U32 R97, RZ, RZ, R34 ;  /* 0x000000ffff617224 */ /* 0x000fe400078e0022 */
[----:B------:R-:W-:Y:S01]  /*da90*/  IMAD.MOV.U32 R96, RZ, RZ, R35 ;  /* 0x000000ffff607224 */ /* 0x000fe200078e0023 */
[----:B------:R-:W-:Y:S01]  /*daa0*/  HMMA.16816.F32.BF16 R20, R12, R52, R20 ;  /* 0x000000340c14723c */ /* 0x000fe20000041814 */
[----:B------:R-:W-:Y:S02]  /*dab0*/  IMAD.MOV.U32 R102, RZ, RZ, R72 ;  /* 0x000000ffff667224 */ /* 0x000fe400078e0048 */
[----:B------:R-:W-:Y:S02]  /*dac0*/  IMAD.MOV.U32 R101, RZ, RZ, R73 ;  /* 0x000000ffff657224 */ /* 0x000fe400078e0049 */
[----:B------:R-:W-:Y:S02]  /*dad0*/  IMAD.MOV.U32 R100, RZ, RZ, R74 ;  /* 0x000000ffff647224 */ /* 0x000fe400078e004a */
[----:B------:R-:W-:Y:S01]  /*dae0*/  IMAD.MOV.U32 R3, RZ, RZ, R75 ;  /* 0x000000ffff037224 */ /* 0x000fe200078e004b */
[----:B------:R-:W-:Y:S01]  /*daf0*/  HMMA.16816.F32.BF16 R32, R16, R70, RZ ;  /* 0x000000461020723c */ /* 0x000fe200000418ff */
[----:B------:R-:W3:Y:S04]  /*db00*/  LDSM.16.MT88.4 R72, [R196+0x1800] ;  /* 0x00180000c448783b */ /* 0x000ee80000004200 */
[----:B------:R-:W-:Y:S03]  /*db10*/  LDSM.16.MT88.4 R68, [R197+0x3000] ;  /* 0x00300000c544783b */ /* 0x000fe60000004200 */
[C---:B------:R-:W-:Y:S01]  /*db20*/  HMMA.16816.F32.BF16 R152, R12.reuse, R64, R36 ;  /* 0x000000400c98723c */ /* 0x040fe20000041824 */
[----:B------:R-:W4:Y:S07]  /*db30*/  LDSM.16.MT88.4 R64, [R197+0x2000] ;  /* 0x00200000c540783b */ /* 0x000f2e0000004200 */
[----:B-1----:R-:W-:Y:S01]  /*db40*/  HMMA.16816.F32.BF16 R28, R12, R40, R28 ;  /* 0x000000280c1c723c */ /* 0x002fe2000004181c */
[----:B------:R-:W-:Y:S01]  /*db50*/  MOV R109, R20 ;  /* 0x00000014006d7202 */ /* 0x000fe20000000f00 */
[----:B------:R-:W-:-:S02]  /*db60*/  IMAD.MOV.U32 R107, RZ, RZ, R21 ;  /* 0x000000ffff6b7224 */ /* 0x000fc400078e0015 */
[----:B------:R-:W-:Y:S02]  /*db70*/  IMAD.MOV.U32 R53, RZ, RZ, R22 ;  /* 0x000000ffff357224 */ /* 0x000fe400078e0016 */
[----:B------:R-:W-:Y:S02]  /*db80*/  IMAD.MOV.U32 R52, RZ, RZ, R23 ;  /* 0x000000ffff347224 */ /* 0x000fe400078e0017 */
[C---:B------:R-:W-:Y:S01]  /*db90*/  HMMA.16816.F32.BF16 R24, R12.reuse, R42, R24 ;  /* 0x0000002a0c18723c */ /* 0x040fe20000041818 */
[----:B------:R-:W1:Y:S07]  /*dba0*/  LDSM.16.MT88.4 R40, [R196+0x2000] ;  /* 0x00200000c428783b */ /* 0x000e6e0000004200 */
[----:B------:R-:W-:Y:S08]  /*dbb0*/  HMMA.16816.F32.BF16 R32, R12, R54, R32 ;  /* 0x000000360c20723c */ /* 0x000ff00000041820 */
[----:B--2---:R-:W-:Y:S01]  /*dbc0*/  HMMA.16816.F32.BF16 R20, R16, R48, RZ ;  /* 0x000000301014723c */ /* 0x004fe200000418ff */
[----:B------:R-:W-:Y:S01]  /*dbd0*/  MOV R95, R28 ;  /* 0x0000001c005f7202 */ /* 0x000fe20000000f00 */
[----:B------:R-:W-:-:S02]  /*dbe0*/  IMAD.MOV.U32 R94, RZ, RZ, R29 ;  /* 0x000000ffff5e7224 */ /* 0x000fc400078e001d */
[----:B------:R-:W-:Y:S02]  /*dbf0*/  IMAD.MOV.U32 R93, RZ, RZ, R30 ;  /* 0x000000ffff5d7224 */ /* 0x000fe400078e001e */
[----:B------:R-:W-:Y:S02]  /*dc00*/  IMAD.MOV.U32 R92, RZ, RZ, R31 ;  /* 0x000000ffff5c7224 */ /* 0x000fe400078e001f */
[----:B------:R-:W-:Y:S01]  /*dc10*/  IMAD.MOV.U32 R106, RZ, RZ, R24 ;  /* 0x000000ffff6a7224 */ /* 0x000fe200078e0018 */
[----:B------:R-:W-:Y:S01]  /*dc20*/  HMMA.16816.F32.BF16 R36, R16, R50, RZ ;  /* 0x000000321024723c */ /* 0x000fe200000418ff */
[----:B------:R-:W-:Y:S02]  /*dc30*/  IMAD.MOV.U32 R105, RZ, RZ, R25 ;  /* 0x000000ffff697224 */ /* 0x000fe400078e0019 */
[----:B------:R-:W-:Y:S02]  /*dc40*/  IMAD.MOV.U32 R104, RZ, RZ, R26 ;  /* 0x000000ffff687224 */ /* 0x000fe400078e001a */
[----:B------:R-:W-:-:S02]  /*dc50*/  IMAD.MOV.U32 R103, RZ, RZ, R27 ;  /* 0x000000ffff677224 */ /* 0x000fc400078e001b */
[----:B------:R-:W-:Y:S01]  /*dc60*/  IMAD.MOV.U32 R55, RZ, RZ, R32 ;  /* 0x000000ffff377224 */ /* 0x000fe200078e0020 */
[----:B------:R-:W-:Y:S01]  /*dc70*/  HMMA.16816.F32.BF16 R28, R16, R44, RZ ;  /* 0x0000002c101c723c */ /* 0x000fe200000418ff */
[----:B------:R-:W-:Y:S01]  /*dc80*/  IMAD.MOV.U32 R54, RZ, RZ, R33 ;  /* 0x000000ffff367224 */ /* 0x000fe200078e0021 */
[----:B------:R-:W-:Y:S01]  /*dc90*/  MOV R48, R35 ;  /* 0x0000002300307202 */ /* 0x000fe20000000f00 */
[----:B------:R-:W-:-:S05]  /*dca0*/  IMAD.MOV.U32 R49, RZ, RZ, R34 ;  /* 0x000000ffff317224 */ /* 0x000fca00078e0022 */
[C---:B------:R-:W-:Y:S01]  /*dcb0*/  HMMA.16816.F32.BF16 R24, R16.reuse, R46, RZ ;  /* 0x0000002e1018723c */ /* 0x040fe200000418ff */
[----:B------:R-:W2:Y:S07]  /*dcc0*/  LDSM.16.MT88.4 R44, [R146+0x3000] ;  /* 0x00300000922c783b */ /* 0x000eae0000004200 */
[----:B---3--:R-:W-:Y:S07]  /*dcd0*/  HMMA.16816.F32.BF16 R32, R16, R72, RZ ;  /* 0x000000481020723c */ /* 0x008fee00000418ff */
[----:B------:R-:W-:Y:S01]  /*dce0*/  IMAD.MOV.U32 R72, RZ, RZ, R55 ;  /* 0x000000ffff487224 */ /* 0x000fe200078e0037 */
[----:B----4-:R-:W-:Y:S01]  /*dcf0*/  HMMA.16816.F32.BF16 R216, R12, R64, R20 ;  /* 0x000000400cd8723c */ /* 0x010fe20000041814 */
[----:B------:R-:W-:-:S06]  /*dd00*/  IMAD.MOV.U32 R73, RZ, RZ, R54 ;  /* 0x000000ffff497224 */ /* 0x000fcc00078e0036 */
[----:B------:R-:W-:Y:S01]  /*dd10*/  IMAD.MOV.U32 R65, RZ, RZ, R107 ;  /* 0x000000ffff417224 */ /* 0x000fe200078e006b */
[----:B------:R-:W-:Y:S01]  /*dd20*/  HMMA.16816.F32.BF16 R20, R16, R74, RZ ;  /* 0x0000004a1014723c */ /* 0x000fe200000418ff */
[----:B------:R-:W-:-:S06]  /*dd30*/  IMAD.MOV.U32 R64, RZ, RZ, R109 ;  /* 0x000000ffff407224 */ /* 0x000fcc00078e006d */
[----:B------:R-:W-:Y:S01]  /*dd40*/  IMAD.MOV.U32 R74, RZ, RZ, R49 ;  /* 0x000000ffff4a7224 */ /* 0x000fe200078e0031 */
[C---:B------:R-:W-:Y:S01]  /*dd50*/  HMMA.16816.F32.BF16 R192, R12.reuse, R66, R36 ;  /* 0x000000420cc0723c */ /* 0x040fe20000041824 */
[----:B------:R-:W-:Y:S02]  /*dd60*/  IMAD.MOV.U32 R75, RZ, RZ, R48 ;  /* 0x000000ffff4b7224 */ /* 0x000fe400078e0030 */
[----:B------:R-:W-:Y:S04]  /*dd70*/  LDSM.16.MT88.4 R48, [R147+0x3800] ;  /* 0x003800009330783b */ /* 0x000fe80000004200 */
[----:B------:R-:W-:Y:S01]  /*dd80*/  MOV R66, R53 ;  /* 0x0000003500427202 */ /* 0x000fe20000000f00 */
[----:B------:R-:W-:Y:S01]  /*dd90*/  IMAD.MOV.U32 R67, RZ, RZ, R52 ;  /* 0x000000ffff437224 */ /* 0x000fe200078e0034 */
[C---:B-1----:R-:W-:Y:S01]  /*dda0*/  HMMA.16816.F32.BF16 R184, R12.reuse, R40, R32 ;  /* 0x000000280cb8723c */ /* 0x042fe20000041820 */
[----:B------:R-:W1:Y:S07]  /*ddb0*/  LDSM.16.MT88.4 R52, [R146+0x3800] ;  /* 0x003800009234783b */ /* 0x000e6e0000004200 */
[----:B------:R-:W-:Y:S01]  /*ddc0*/  HMMA.16816.F32.BF16 R188, R12, R42, R20 ;  /* 0x0000002a0cbc723c */ /* 0x000fe20000041814 */
[----:B------:R-:W-:Y:S07]  /*ddd0*/  LDSM.16.MT88.4 R40, [R196+0x3000] ;  /* 0x00300000c428783b */ /* 0x000fee0000004200 */
[C---:B--2---:R-:W-:Y:S07]  /*dde0*/  HMMA.16816.F32.BF16 R32, R16.reuse, R46, RZ ;  /* 0x0000002e1020723c */ /* 0x044fee00000418ff */
[----:B------:R-:W-:Y:S01]  /*ddf0*/  IMAD.MOV.U32 R46, RZ, RZ, R104 ;  /* 0x000000ffff2e7224 */ /* 0x000fe200078e0068 */
[----:B------:R-:W-:Y:S01]  /*de00*/  HMMA.16816.F32.BF16 R36, R16, R44, RZ ;  /* 0x0000002c1024723c */ /* 0x000fe200000418ff */
[----:B------:R-:W-:-:S06]  /*de10*/  IMAD.MOV.U32 R47, RZ, RZ, R103 ;  /* 0x000000ffff2f7224 */ /* 0x000fcc00078e0067 */
[----:B------:R-:W-:Y:S01]  /*de20*/  IMAD.MOV.U32 R44, RZ, RZ, R106 ;  /* 0x000000ffff2c7224 */ /* 0x000fe200078e006a */
[----:B------:R-:W-:Y:S01]  /*de30*/  HMMA.16816.F32.BF16 R244, R12, R60, R28 ;  /* 0x0000003c0cf4723c */ /* 0x000fe2000004181c */
[----:B------:R-:W-:-:S07]  /*de40*/  IMAD.MOV.U32 R45, RZ, RZ, R105 ;  /* 0x000000ffff2d7224 */ /* 0x000fce00078e0069 */
[----:B------:R-:W-:Y:S01]  /*de50*/  HMMA.16816.F32.BF16 R248, R12, R62, R24 ;  /* 0x0000003e0cf8723c */ /* 0x000fe20000041818 */
[----:B------:R-:W2:Y:S07]  /*de60*/  LDSM.16.MT88.4 R60, [R197+0x3800] ;  /* 0x00380000c53c783b */ /* 0x000eae0000004200 */
[C---:B------:R-:W-:Y:S07]  /*de70*/  HMMA.16816.F32.BF16 R24, R16.reuse, R58, RZ ;  /* 0x0000003a1018723c */ /* 0x040fee00000418ff */
[----:B------:R-:W-:Y:S01]  /*de80*/  IMAD.MOV.U32 R58, RZ, RZ, R93 ;  /* 0x000000ffff3a7224 */ /* 0x000fe200078e005d */
[----:B------:R-:W-:Y:S01]  /*de90*/  HMMA.16816.F32.BF16 R28, R16, R56, RZ ;  /* 0x00000038101c723c */ /* 0x000fe200000418ff */
[----:B------:R-:W-:-:S06]  /*dea0*/  IMAD.MOV.U32 R59, RZ, RZ, R92 ;  /* 0x000000ffff3b7224 */ /* 0x000fcc00078e005c */
[----:B------:R-:W-:Y:S01]  /*deb0*/  IMAD.MOV.U32 R56, RZ, RZ, R95 ;  /* 0x000000ffff387224 */ /* 0x000fe200078e005f */
[----:B------:R-:W-:Y:S01]  /*dec0*/  MOV R57, R94 ;  /* 0x0000005e00397202 */ /* 0x000fe20000000f00 */
[----:B------:R-:W-:Y:S08]  /*ded0*/  HMMA.16816.F32.BF16 R20, R16, R68, RZ ;  /* 0x000000441014723c */ /* 0x000ff000000418ff */
[C---:B-1----:R-:W-:Y:S01]  /*dee0*/  HMMA.16816.F32.BF16 R92, R12.reuse, R54, R32 ;  /* 0x000000360c5c723c */ /* 0x042fe20000041820 */
[----:B------:R-:W1:Y:S06]  /*def0*/  LDSM.16.MT88.4 R32, [R196+0x3800] ;  /* 0x00380000c420783b */ /* 0x000e6c0000004200 */
[----:B------:R-:W-:Y:S01]  /*df00*/  IMAD.MOV.U32 R54, RZ, RZ, R97 ;  /* 0x000000ffff367224 */ /* 0x000fe200078e0061 */
[C---:B------:R-:W-:Y:S01]  /*df10*/  HMMA.16816.F32.BF16 R104, R12.reuse, R52, R36 ;  /* 0x000000340c68723c */ /* 0x040fe20000041824 */
[----:B------:R-:W-:Y:S01]  /*df20*/  IMAD.MOV.U32 R55, RZ, RZ, R96 ;  /* 0x000000ffff377224 */ /* 0x000fe200078e0060 */
[----:B------:R-:W3:Y:S05]  /*df30*/  LDSM.16.MT88.4 R36, [R146+0x4800] ;  /* 0x004800009224783b */ /* 0x000eea0000004200 */
[----:B------:R-:W-:Y:S01]  /*df40*/  IMAD.MOV.U32 R52, RZ, RZ, R99 ;  /* 0x000000ffff347224 */ /* 0x000fe200078e0063 */
[----:B--2---:R-:W-:Y:S01]  /*df50*/  HMMA.16816.F32.BF16 R176, R12, R60, R20 ;  /* 0x0000003c0cb0723c */ /* 0x004fe20000041814 */
[----:B------:R-:W-:-:S07]  /*df60*/  IMAD.MOV.U32 R53, RZ, RZ, R98 ;  /* 0x000000ffff357224 */ /* 0x000fce00078e0062 */
[----:B------:R-:W-:Y:S07]  /*df70*/  HMMA.16816.F32.BF16 R96, R12, R50, R24 ;  /* 0x000000320c60723c */ /* 0x000fee0000041818 */
[----:B------:R-:W-:Y:S01]  /*df80*/  IMAD.MOV.U32 R51, RZ, RZ, R3 ;  /* 0x000000ffff337224 */ /* 0x000fe200078e0003 */
[----:B------:R-:W-:Y:S01]  /*df90*/  HMMA.16816.F32.BF16 R24, R16, R40, RZ ;  /* 0x000000281018723c */ /* 0x000fe200000418ff */
[----:B------:R-:W-:Y:S02]  /*dfa0*/  FADD.FTZ R3, R108, R90 ;  /* 0x0000005a6c037221 */ /* 0x000fe40000010000 */
[----:B------:R-:W-:-:S02]  /*dfb0*/  IMAD.MOV.U32 R50, RZ, RZ, R100 ;  /* 0x000000ffff327224 */ /* 0x000fc400078e0064 */
[----:B------:R-:W-:-:S03]  /*dfc0*/  FADD.FTZ R3, R116, R3 ;  /* 0x0000000374037221 */ /* 0x000fc60000010000 */
[----:B------:R-:W-:Y:S01]  /*dfd0*/  HMMA.16816.F32.BF16 R20, R16, R42, RZ ;  /* 0x0000002a1014723c */ /* 0x000fe200000418ff */
[----:B------:R-:W-:Y:S01]  /*dfe0*/  FADD.FTZ R3, R91, R3 ;  /* 0x000000035b037221 */ /* 0x000fe20000010000 */
[----:B------:R-:W-:Y:S03]  /*dff0*/  LDSM.16.MT88.4 R40, [R196+0x1000] ;  /* 0x00100000c428783b */ /* 0x000fe60000004200 */
[----:B------:R-:W-:-:S03]  /*e000*/  FADD.FTZ R3, R117, R3 ;  /* 0x0000000375037221 */ /* 0x000fc60000010000 */
[----:B------:R-:W-:Y:S01]  /*e010*/  HMMA.16816.F32.BF16 R180, R12, R48, R28 ;  /* 0x000000300cb4723c */ /* 0x000fe2000004181c */
[----:B------:R-:W-:-:S06]  /*e020*/  FADD.FTZ R3, R126, R3 ;  /* 0x000000037e037221 */ /* 0x000fcc0000010000 */
[----:B------:R-:W-:Y:S01]  /*e030*/  MOV R48, R102 ;  /* 0x0000006600307202 */ /* 0x000fe20000000f00 */
[----:B-1----:R-:W-:Y:S01]  /*e040*/  HMMA.16816.F32.BF16 R172, R12, R32, R24 ;  /* 0x000000200cac723c */ /* 0x002fe20000041818 */
[----:B------:R-:W1:Y:S01]  /*e050*/  LDSM.16.MT88.4 R24, [R146+0x5000] ;  /* 0x005000009218783b */ /* 0x000e620000004200 */
[----:B------:R-:W-:-:S05]  /*e060*/  IMAD.MOV.U32 R49, RZ, RZ, R101 ;  /* 0x000000ffff317224 */ /* 0x000fca00078e0065 */
[--C-:B------:R-:W-:Y:S01]  /*e070*/  FFMA.FTZ R33, R89, c[0x0][0x2d0], -R2.reuse ;  /* 0x0000b40059217a23 */ /* 0x100fe20000010802 */
[----:B------:R-:W-:Y:S01]  /*e080*/  HMMA.16816.F32.BF16 R112, R12, R34, R20 ;  /* 0x000000220c70723c */ /* 0x000fe20000041814 */
[--C-:B------:R-:W-:Y:S02]  /*e090*/  FFMA.FTZ R32, R88, c[0x0][0x2d0], -R2.reuse ;  /* 0x0000b40058207a23 */ /* 0x100fe40000010802 */
[----:B------:R-:W-:Y:S04]  /*e0a0*/  LDSM.16.MT88.4 R88, [R147+0x4000] ;  /* 0x004000009358783b */ /* 0x000fe80000004200 */
[--C-:B------:R-:W-:Y:S01]  /*e0b0*/  FFMA.FTZ R35, R86, c[0x0][0x2d0], -R2.reuse ;  /* 0x0000b40056237a23 */ /* 0x100fe20000010802 */
[C---:B---3--:R-:W-:Y:S05]  /*e0c0*/  HMMA.16816.F32.BF16 R20, R16.reuse, R36, RZ ;  /* 0x000000241014723c */ /* 0x048fea00000418ff */
[----:B------:R-:W-:Y:S02]  /*e0d0*/  MUFU.EX2 R35, R35 ;  /* 0x0000002300237308 */ /* 0x000fe40000000800 */
[----:B------:R-:W-:Y:S01]  /*e0e0*/  FFMA.FTZ R36, R87, c[0x0][0x2d0], -R2 ;  /* 0x0000b40057247a23 */ /* 0x000fe20000010802 */
[----:B------:R-:W-:Y:S11]  /*e0f0*/  HMMA.16816.F32.BF16 R28, R16, R70, RZ ;  /* 0x00000046101c723c */ /* 0x000ff600000418ff */
[----:B------:R-:W-:Y:S05]  /*e100*/  @!UPT UIADD3 URZ, URZ, URZ, URZ ;  /* 0x0000003f3f3ff290 */ /* 0x000fea000fffe03f */
[C---:B-1----:R-:W-:Y:S08]  /*e110*/  HMMA.16816.F32.BF16 R108, R12.reuse, R24, R20 ;  /* 0x000000180c6c723c */ /* 0x042ff00000041814 */
[----:B------:R-:W-:Y:S01]  /*e120*/  HMMA.16816.F32.BF16 R100, R12, R62, R28 ;  /* 0x0000003e0c64723c */ /* 0x000fe2000004181c */
[----:B------:R-:W1:Y:S07]  /*e130*/  LDSM.16.MT88.4 R28, [R147+0x4800] ;  /* 0x00480000931c783b */ /* 0x000e6e0000004200 */
[----:B------:R-:W-:Y:S11]  /*e140*/  HMMA.16816.F32.BF16 R20, R16, R38, RZ ;  /* 0x000000261014723c */ /* 0x000ff600000418ff */
[----:B------:R-:W-:Y:S11]  /*e150*/  @!UPT UIADD3 URZ, URZ, URZ, URZ ;  /* 0x0000003f3f3ff290 */ /* 0x000ff6000fffe03f */
[----:B------:R-:W-:Y:S02]  /*e160*/  @!UPT UIADD3 URZ, URZ, URZ, URZ ;  /* 0x0000003f3f3ff290 */ /* 0x000fe4000fffe03f */
[----:B------:R-:W-:Y:S01]  /*e170*/  HMMA.16816.F32.BF16 R120, R12, R26, R20 ;  /* 0x0000001a0c78723c */ /* 0x000fe20000041814 */
[----:B------:R-:W2:Y:S07]  /*e180*/  LDSM.16.MT88.4 R24, [R147+0x5000] ;  /* 0x005000009318783b */ /* 0x000eae0000004200 */
[----:B-1----:R-:W-:Y:S11]  /*e190*/  HMMA.16816.F32.BF16 R20, R16, R28, RZ ;  /* 0x0000001c1014723c */ /* 0x002ff600000418ff */
[----:B------:R-:W-:Y:S11]  /*e1a0*/  @!UPT UIADD3 URZ, URZ, URZ, URZ ;  /* 0x0000003f3f3ff290 */ /* 0x000ff6000fffe03f */
[----:B------:R-:W-:Y:S02]  /*e1b0*/  @!UPT UIADD3 URZ, URZ, URZ, URZ ;  /* 0x0000003f3f3ff290 */ /* 0x000fe4000fffe03f */
[----:B--2---:R-:W-:Y:S07]  /*e1c0*/  HMMA.16816.F32.BF16 R116, R12, R24, R20 ;  /* 0x000000180c74723c */ /* 0x004fee0000041814 */
[----:B------:R-:W-:Y:S01]  /*e1d0*/  FADD.FTZ R24, R124, R4 ;  /* 0x000000047c187221 */ /* 0x000fe20000010000 */
[----:B------:R-:W-:Y:S01]  /*e1e0*/  HMMA.16816.F32.BF16 R20, R16, R30, RZ ;  /* 0x0000001e1014723c */ /* 0x000fe200000418ff */
[----:B------:R-:W1:Y:S01]  /*e1f0*/  LDSM.16.MT88.4 R28, [R197+0x4800] ;  /* 0x00480000c51c783b */ /* 0x000e620000004200 */
[----:B------:R-:W-:-:S02]  /*e200*/  FADD.FTZ R4, R125, R3 ;  /* 0x000000037d047221 */ /* 0x000fc40000010000 */
[----:B------:R-:W-:Y:S02]  /*e210*/  FADD.FTZ R3, R78, R24 ;  /* 0x000000184e037221 */ /* 0x000fe40000010000 */
[----:B------:R-:W-:Y:S02]  /*e220*/  FADD.FTZ R34, R127, R4 ;  /* 0x000000047f227221 */ /* 0x000fe40000010000 */
[----:B------:R-:W-:Y:S02]  /*e230*/  FADD.FTZ R3, R77, R3 ;  /* 0x000000034d037221 */ /* 0x000fe40000010000 */
[--C-:B------:R-:W-:Y:S02]  /*e240*/  FFMA.FTZ R4, R84, c[0x0][0x2d0], -R0.reuse ;  /* 0x0000b40054047a23 */ /* 0x100fe40000010800 */
[----:B------:R-:W-:Y:S02]  /*e250*/  FADD.FTZ R2, R79, R3 ;  /* 0x000000034f027221 */ /* 0x000fe40000010000 */
[----:B------:R-:W-:-:S02]  /*e260*/  FFMA.FTZ R3, R85, c[0x0][0x2d0], -R0 ;  /* 0x0000b40055037a23 */ /* 0x000fc40000010800 */
[----:B------:R-:W-:-:S04]  /*e270*/  FADD.FTZ R2, R81, R2 ;  /* 0x0000000251027221 */ /* 0x000fc80000010000 */
[----:B------:R-:W-:Y:S04]  /*e280*/  MUFU.EX2 R3, R3 ;  /* 0x0000000300037308 */ /* 0x000fe80000000800 */
[----:B------:R-:W-:Y:S01]  /*e290*/  HMMA.16816.F32.BF16 R128, R12, R26, R20 ;  /* 0x0000001a0c80723c */ /* 0x000fe20000041814 */
[----:B------:R-:W2:Y:S07]  /*e2a0*/  LDSM.16.MT88.4 R24, [R197+0x5000] ;  /* 0x00500000c518783b */ /* 0x000eae0000004200 */
[----:B-1----:R-:W-:Y:S01]  /*e2b0*/  HMMA.16816.F32.BF16 R20, R16, R28, RZ ;  /* 0x0000001c1014723c */ /* 0x002fe200000418ff */
[----:B------:R-:W-:Y:S08]  /*e2c0*/  MUFU.EX2 R29, R33 ;  /* 0x00000021001d7308 */ /* 0x000ff00000000800 */
[----:B------:R-:W1:Y:S08]  /*e2d0*/  MUFU.EX2 R28, R32 ;  /* 0x00000020001c7308 */ /* 0x000e700000000800 */
[----:B------:R-:W3:Y:S07]  /*e2e0*/  MUFU.EX2 R32, R36 ;  /* 0x0000002400207308 */ /* 0x000eee0000000800 */
[----:B--2---:R-:W-:Y:S01]  /*e2f0*/  HMMA.16816.F32.BF16 R124, R12, R24, R20 ;  /* 0x000000180c7c723c */ /* 0x004fe20000041814 */
[----:B-1----:R-:W-:-:S06]  /*e300*/  F2FP.BF16.PACK_AB R136, R28, R29 ;  /* 0x0000001d1c88723e */ /* 0x002fcc00000010ff */
[----:B------:R-:W-:Y:S01]  /*e310*/  FADD.FTZ R25, R80, R2 ;  /* 0x0000000250197221 */ /* 0x000fe20000010000 */
[----:B------:R-:W-:Y:S01]  /*e320*/  HMMA.16816.F32.BF16 R20, R16, R30, RZ ;  /* 0x0000001e1014723c */ /* 0x000fe200000418ff */
[----:B------:R-:W1:Y:S01]  /*e330*/  MUFU.EX2 R2, R4 ;  /* 0x0000000400027308 */ /* 0x000e620000000800 */
[----:B---3--:R-:W-:Y:S02]  /*e340*/  F2FP.BF16.PACK_AB R138, R35, R32 ;  /* 0x00000020238a723e */ /* 0x008fe400000010ff */
[----:B-1----:R-:W-:Y:S11]  /*e350*/  F2FP.BF16.PACK_AB R137, R2, R3 ;  /* 0x000000030289723e */ /* 0x002ff600000010ff */
[----:B------:R-:W-:Y:S09]  /*e360*/  @!UPT UIADD3 URZ, URZ, URZ, URZ ;  /* 0x0000003f3f3ff290 */ /* 0x000ff2000fffe03f */
[----:B------:R-:W-:Y:S01]  /*e370*/  HMMA.16816.F32.BF16 R132, R12, R26, R20 ;  /* 0x0000001a0c84723c */ /* 0x000fe20000041814 */
[----:B------:R-:W1:Y:S06]  /*e380*/  LDSM.16.MT88.4 R20, [R196+0x4800] ;  /* 0x00480000c414783b */ /* 0x000e6c0000004200 */
[--C-:B------:R-:W-:Y:S02]  /*e390*/  FFMA.FTZ R27, R83, c[0x0][0x2d0], -R0.reuse ;  /* 0x0000b400531b7a23 */ /* 0x100fe40000010800 */
[----:B------:R-:W-:Y:S02]  /*e3a0*/  FFMA.FTZ R26, R82, c[0x0][0x2d0], -R0 ;  /* 0x0000b400521a7a23 */ /* 0x000fe40000010800 */
[----:B------:R-:W-:Y:S01]  /*e3b0*/  FADD.FTZ R0, R29, R34 ;  /* 0x000000221d007221 */ /* 0x000fe20000010000 */
[----:B------:R-:W-:Y:S01]  /*e3c0*/  MUFU.EX2 R4, R27 ;  /* 0x0000001b00047308 */ /* 0x000fe20000000800 */
[----:B------:R-:W2:Y:S02]  /*e3d0*/  LDSM.16.MT88.4 R80, [R146+0x4000] ;  /* 0x004000009250783b */ /* 0x000ea40000004200 */
[----:B------:R-:W-:-:S05]  /*e3e0*/  FADD.FTZ R24, R28, R0 ;  /* 0x000000001c187221 */ /* 0x000fca0000010000 */
[----:B------:R-:W3:Y:S02]  /*e3f0*/  MUFU.EX2 R0, R26 ;  /* 0x0000001a00007308 */ /* 0x000ee40000000800 */
[----:B---3--:R-:W-:Y:S01]  /*e400*/  F2FP.BF16.PACK_AB R139, R0, R4 ;  /* 0x00000004008b723e */ /* 0x008fe200000010ff */
[C---:B-1----:R-:W-:Y:S08]  /*e410*/  HMMA.16816.F32.BF16 R28, R16.reuse, R20, RZ ;  /* 0x00000014101c723c */ /* 0x042ff000000418ff */
[----:B------:R-:W-:Y:S07]  /*e420*/  HMMA.16816.F32.BF16 R20, R16, R22, RZ ;  /* 0x000000161014723c */ /* 0x000fee00000418ff */
[----:B------:R-:W-:Y:S01]  /*e430*/  FADD.FTZ R17, R3, R25 ;  /* 0x0000001903117221 */ /* 0x000fe20000010000 */
[----:B------:R-:W-:Y:S01]  /*e440*/  HMMA.16816.F32.BF16 R84, R136, R88, R180 ;  /* 0x000000588854723c */ /* 0x000fe200000418b4 */
[----:B------:R-:W-:Y:S01]  /*e450*/  FADD.FTZ R16, R32, R24 ;  /* 0x0000001820107221 */ /* 0x000fe20000010000 */
[----:B------:R-:W3:Y:S01]  /*e460*/  LDL R3, [R1+0x58] ;  /* 0x0000580001037983 */ /* 0x000ee20000100800 */
[----:B------:R-:W-:-:S02]  /*e470*/  FADD.FTZ R17, R2, R17 ;  /* 0x0000001102117221 */ /* 0x000fc40000010000 */
[----:B------:R-:W-:Y:S02]  /*e480*/  FADD.FTZ R230, R35, R16 ;  /* 0x0000001023e67221 */ /* 0x000fe40000010000 */
[----:B------:R-:W-:Y:S01]  /*e490*/  FADD.FTZ R16, R4, R17 ;  /* 0x0000001104107221 */ /* 0x000fe20000010000 */
[C---:B--2---:R-:W-:Y:S01]  /*e4a0*/  HMMA.16816.F32.BF16 R76, R136.reuse, R80, R104 ;  /* 0x00000050884c723c */ /* 0x044fe20000041868 */
[----:B------:R-:W3:Y:S02]  /*e4b0*/  LDL R4, [R1+0x64] ;  /* 0x0000640001047983 */ /* 0x000ee40000100800 */
[----:B------:R-:W-:Y:S02]  /*e4c0*/  FADD.FTZ R231, R0, R16 ;  /* 0x0000001000e77221 */ /* 0x000fe40000010000 */
[----:B------:R-:W-:Y:S03]  /*e4d0*/  LDSM.16.MT88.4 R104, [R196+0x4000] ;  /* 0x00400000c468783b */ /* 0x000fe60000004200 */
[C---:B------:R-:W-:Y:S01]  /*e4e0*/  HMMA.16816.F32.BF16 R88, R136.reuse, R90, R96 ;  /* 0x0000005a8858723c */ /* 0x040fe20000041860 */
[----:B------:R-:W1:Y:S04]  /*e4f0*/  LDSM.16.MT88.4 R96, [R197+0x4000] ;  /* 0x00400000c560783b */ /* 0x000e680000004200 */
[----:B------:R-:W-:Y:S03]  /*e500*/  LDSM.16.MT88.4 R16, [R196+0x5000] ;  /* 0x00500000c410783b */ /* 0x000fe60000004200 */
[C---:B------:R-:W-:Y:S08]  /*e510*/  HMMA.16816.F32.BF16 R80, R136.reuse, R82, R92 ;  /* 0x000000528850723c */ /* 0x040ff0000004185c */
[C---:B------:R-:W-:Y:S08]  /*e520*/  HMMA.16816.F32.BF16 R160, R136.reuse, R156, R160 ;  /* 0x0000009c88a0723c */ /* 0x040ff000000418a0 */
[C---:B------:R-:W-:Y:S01]  /*e530*/  HMMA.16816.F32.BF16 R156, R136.reuse, R158, R48 ;  /* 0x0000009e889c723c */ /* 0x040fe20000041830 */
[----:B------:R-:W2:Y:S07]  /*e540*/  LDSM.16.MT88.4 R48, [R146+0x2800] ;  /* 0x002800009230783b */ /* 0x000eae0000004200 */
[C---:B------:R-:W-:Y:S01]  /*e550*/  HMMA.16816.F32.BF16 R36, R136.reuse, R40, R56 ;  /* 0x000000288824723c */ /* 0x040fe20000041838 */
[----:B------:R-:W-:Y:S07]  /*e560*/  LDSM.16.MT88.4 R56, [R147+0x2800] ;  /* 0x002800009338783b */ /* 0x000fee0000004200 */
[C---:B------:R-:W-:Y:S08]  /*e570*/  HMMA.16816.F32.BF16 R40, R136.reuse, R42, R44 ;  /* 0x0000002a8828723c */ /* 0x040ff0000004182c */
[C---:B-1----:R-:W-:Y:S08]  /*e580*/  HMMA.16816.F32.BF16 R92, R136.reuse, R96, R176 ;  /* 0x00000060885c723c */ /* 0x042ff000000418b0 */
[C---:B------:R-:W-:Y:S08]  /*e590*/  HMMA.16816.F32.BF16 R96, R136.reuse, R98, R100 ;  /* 0x000000628860723c */ /* 0x040ff00000041864 */
[C---:B------:R-:W-:Y:S08]  /*e5a0*/  HMMA.16816.F32.BF16 R100, R136.reuse, R104, R172 ;  /* 0x000000688864723c */ /* 0x040ff000000418ac */
[C---:B------:R-:W-:Y:S01]  /*e5b0*/  HMMA.16816.F32.BF16 R104, R136.reuse, R106, R112 ;  /* 0x0000006a8868723c */ /* 0x040fe20000041870 */
[----:B------:R-:W1:Y:S07]  /*e5c0*/  LDSM.16.MT88.4 R112, [R146+0x5800] ;  /* 0x005800009270783b */ /* 0x000e6e0000004200 */
[C---:B--2---:R-:W-:Y:S01]  /*e5d0*/  HMMA.16816.F32.BF16 R44, R136.reuse, R48, R64 ;  /* 0x00000030882c723c */ /* 0x044fe20000041840 */
[----:B------:R-:W2:Y:S07]  /*e5e0*/  LDSM.16.MT88.4 R64, [R197+0x2800] ;  /* 0x00280000c540783b */ /* 0x000eae0000004200 */
[C---:B------:R-:W-:Y:S08]  /*e5f0*/  HMMA.16816.F32.BF16 R168, R136.reuse, R164, R168 ;  /* 0x000000a488a8723c */ /* 0x040ff000000418a8 */
[C---:B------:R-:W-:Y:S01]  /*e600*/  HMMA.16816.F32.BF16 R164, R136.reuse, R166, R148 ;  /* 0x000000a688a4723c */ /* 0x040fe20000041894 */
[----:B------:R-:W4:Y:S07]  /*e610*/  LDSM.16.MT88.4 R148, [R197+0x1000] ;  /* 0x00100000c594783b */ /* 0x000f2e0000004200 */
[----:B------:R-:W-:Y:S01]  /*e620*/  HMMA.16816.F32.BF16 R48, R136, R50, R72 ;  /* 0x000000328830723c */ /* 0x000fe20000041848 */
[----:B------:R-:W5:Y:S07]  /*e630*/  LDSM.16.MT88.4 R72, [R196+0x2800] ;  /* 0x00280000c448783b */ /* 0x000f6e0000004200 */
[----:B------:R-:W-:Y:S08]  /*e640*/  HMMA.16816.F32.BF16 R28, R12, R16, R28 ;  /* 0x000000100c1c723c */ /* 0x000ff0000004181c */
[C---:B-1----:R-:W-:Y:S08]  /*e650*/  HMMA.16816.F32.BF16 R108, R136.reuse, R112, R108 ;  /* 0x00000070886c723c */ /* 0x042ff0000004186c */
[----:B------:R-:W-:Y:S01]  /*e660*/  HMMA.16816.F32.BF16 R112, R136, R114, R120 ;  /* 0x000000728870723c */ /* 0x000fe20000041878 */
[----:B------:R-:W1:Y:S07]  /*e670*/  LDSM.16.MT88.4 R120, [R147+0x5800] ;  /* 0x005800009378783b */ /* 0x000e6e0000004200 */
[----:B------:R-:W-:Y:S01]  /*e680*/  HMMA.16816.F32.BF16 R20, R12, R18, R20 ;  /* 0x000000120c14723c */ /* 0x000fe20000041814 */
[----:B------:R-:W-:Y:S07]  /*e690*/  LDSM.16.MT88.4 R12, [R196+0x5800] ;  /* 0x00580000c40c783b */ /* 0x000fee0000004200 */
[C---:B--2---:R-:W-:Y:S08]  /*e6a0*/  HMMA.16816.F32.BF16 R60, R136.reuse, R64, R216 ;  /* 0x00000040883c723c */ /* 0x044ff000000418d8 */
[----:B------:R-:W-:Y:S01]  /*e6b0*/  HMMA.16816.F32.BF16 R64, R136, R66, R192 ;  /* 0x000000428840723c */ /* 0x000fe200000418c0 */
[----:B------:R-:W-:-:S07]  /*e6c0*/  IADD3 R222, R222, -0x2, RZ ;  /* 0xfffffffedede7810 */ /* 0x000fce0007ffe0ff */
[C---:B----4-:R-:W-:Y:S08]  /*e6d0*/  HMMA.16816.F32.BF16 R152, R136.reuse, R148, R152 ;  /* 0x000000948898723c */ /* 0x050ff00000041898 */
[C---:B-----5:R-:W-:Y:S08]  /*e6e0*/  HMMA.16816.F32.BF16 R68, R136.reuse, R72, R184 ;  /* 0x000000488844723c */ /* 0x060ff000000418b8 */
[C---:B-1----:R-:W-:Y:S08]  /*e6f0*/  HMMA.16816.F32.BF16 R116, R136.reuse, R120, R116 ;  /* 0x000000788874723c */ /* 0x042ff00000041874 */
[----:B------:R-:W-:Y:S01]  /*e700*/  HMMA.16816.F32.BF16 R120, R136, R122, R128 ;  /* 0x0000007a8878723c */ /* 0x000fe20000041880 */
[----:B------:R-:W1:Y:S01]  /*e710*/  LDSM.16.MT88.4 R128, [R197+0x5800] ;  /* 0x00580000c580783b */ /* 0x000e620000004200 */
[----:B------:R-:W-:-:S04]  /*e720*/  IMAD.SHL.U32 R193, R220, 0x80, RZ ;  /* 0x00000080dcc17824 */ /* 0x000fc800078e00ff */
[----:B------:R-:W-:Y:S02]  /*e730*/  @P6 IMAD.HI.U32 R2, R193, c[0x0][0x2c8], RZ ;  /* 0x0000b200c1026a27 */ /* 0x000fe400078e00ff */
[----:B------:R-:W-:Y:S02]  /*e740*/  HMMA.16816.F32.BF16 R148, R136, R150, R52 ;  /* 0x000000968894723c */ /* 0x000fe40000041834 */
[----:B------:R-:W-:Y:S01]  /*e750*/  IMAD.MOV.U32 R0, RZ, RZ, R193 ;  /* 0x000000ffff007224 */ /* 0x000fe200078e00c1 */
[----:B------:R-:W-:Y:S02]  /*e760*/  @P6 SHF.R.U32.HI R0, RZ, c[0x0][0x2cc], R2 ;  /* 0x0000b300ff006a19 */ /* 0x000fe40000011602 */
[----:B------:R-:W-:-:S03]  /*e770*/  ISETP.GE.AND P6, PT, R221, 0x1, PT ;  /* 0x00000001dd00780c */ /* 0x000fc60003fc6270 */
[C---:B------:R-:W-:Y:S08]  /*e780*/  HMMA.16816.F32.BF16 R52, R136.reuse, R56, R244 ;  /* 0x000000388834723c */ /* 0x040ff000000418f4 */
[C---:B------:R-:W-:Y:S08]  /*e790*/  HMMA.16816.F32.BF16 R56, R136.reuse, R58, R248 ;  /* 0x0000003a8838723c */ /* 0x040ff000000418f8 */
[C---:B------:R-:W-:Y:S08]  /*e7a0*/  HMMA.16816.F32.BF16 R72, R136.reuse, R74, R188 ;  /* 0x0000004a8848723c */ /* 0x040ff000000418bc */
[C---:B-1----:R-:W-:Y:S08]  /*e7b0*/  HMMA.16816.F32.BF16 R124, R136.reuse, R128, R124 ;  /* 0x00000080887c723c */ /* 0x042ff0000004187c */
[C---:B------:R-:W-:Y:S08]  /*e7c0*/  HMMA.16816.F32.BF16 R128, R136.reuse, R130, R132 ;  /* 0x000000828880723c */ /* 0x040ff00000041884 */
[C---:B------:R-:W-:Y:S08]  /*e7d0*/  HMMA.16816.F32.BF16 R132, R136.reuse, R12, R28 ;  /* 0x0000000c8884723c */ /* 0x040ff0000004181c */
[----:B------:R-:W-:Y:S01]  /*e7e0*/  HMMA.16816.F32.BF16 R136, R136, R14, R20 ;  /* 0x0000000e8888723c */ /* 0x000fe20000041814 */
[----:B---3--:R-:W-:-:S04]  /*e7f0*/  IADD3 R0, -R3, R4, R0 ;  /* 0x0000000403007210 */ /* 0x008fc80007ffe100 */
        /* <DEDUP_REMOVED lines=12> */
.L_x_1919:
[----:B------:R-:W-:-:S13]  /*e8c0*/  ISETP.NE.AND P0, PT, R221, 0x1, PT ;  /* 0x00000001dd00780c */ /* 0x000fda0003f05270 */
[----:B------:R-:W-:-:S05]  /*e8d0*/  @P0 IMAD.HI.U32 R0, R2, c[0x0][0x330], RZ ;  /* 0x0000cc0002000a27 */ /* 0x000fca00078e00ff */
[----:B------:R-:W-:Y:S02]  /*e8e0*/  @P0 SHF.R.U32.HI R2, RZ, c[0x0][0x334], R0 ;  /* 0x0000cd00ff020a19 */ /* 0x000fe40000011600 */
.L_x_1920:
[----:B------:R-:W-:Y:S05]  /*e8f0*/  BSYNC B0 ;  /* 0x0000000000007941 */ /* 0x000fea0003800000 */
.L_x_1918:
[----:B------:R-:W-:-:S05]  /*e900*/  IMAD R2, R2, R221, c[0x0][0x32c] ;  /* 0x0000cb0002027624 */ /* 0x000fca00078e02dd */
[----:B------:R-:W-:-:S05]  /*e910*/  IMNMX R3, R3, R2, PT ;  /* 0x0000000203037217 */ /* 0x000fca0003800200 */
.L_x_1917:
[----:B------:R-:W-:-:S05]  /*e920*/  IMAD.HI R3, R3, 0x2aaaaaab, RZ ;  /* 0x2aaaaaab03037827 */ /* 0x000fca00078e02ff */
[----:B------:R-:W-:-:S04]  /*e930*/  SHF.R.U32.HI R0, RZ, 0x1f, R3 ;  /* 0x0000001fff007819 */ /* 0x000fc80000011603 */
[----:B------:R-:W-:-:S04]  /*e940*/  LEA.HI.SX32 R3, R3, R0, 0x1d ;  /* 0x0000000003037211 */ /* 0x000fc800078feaff */
[----:B------:R-:W-:-:S04]  /*e950*/  IMNMX R194, R237, R3, !PT ;  /* 0x00000003edc27217 */ /* 0x000fc80007800200 */
[----:B------:R-:W-:-:S13]  /*e960*/  ISETP.GE.AND P0, PT, R222, R194, PT ;  /* 0x000000c2de00720c */ /* 0x000fda0003f06270 */
[----:B------:R-:W-:Y:S05]  /*e970*/  @!P0 BRA `(.L_x_1921) ;  /* 0x0000377000008947 */ /* 0x000fea0003800000 */
[----:B------:R-:W-:Y:S02]  /*e980*/  ULDC UR4, c[0x0][0x324] ;  /* 0x0000c90000047ab9 */ /* 0x000fe40000000800 */
[----:B------:R-:W-:Y:S02]  /*e990*/  ULOP3.LUT UR6, URZ, UR4, URZ, 0x33, !UPT ;  /* 0x000000043f067292 */ /* 0x000fe4000f8e333f */
.L_x_1934:
[----:B------:R-:W-:Y:S04]  /*e9a0*/  DEPBAR.LE SB0, 0x0 ;  /* 0x000080000000791a */ /* 0x000fe80000000000 */
[----:B------:R-:W-:Y:S01]  /*e9b0*/  WARPSYNC 0xffffffff ;  /* 0xffffffff00007948 */ /* 0x000fe20003800000 */
[----:B------:R-:W-:Y:S01]  /*e9c0*/  BAR.SYNC.DEFER_BLOCKING 0x0 ;  /* 0x0000000000007b1d */ /* 0x000fe20000010000 */
[----:B------:R-:W-:Y:S02]  /*e9d0*/  ISETP.GT.AND P0, PT, R237, R222, PT ;  /* 0x000000deed00720c */ /* 0x000fe40003f04270 */
[C---:B------:R-:W-:Y:S02]  /*e9e0*/  LOP3.LUT P3, RZ, R214.reuse, 0x800, RZ, 0xc0, !PT ;  /* 0x00000800d6ff7812 */ /* 0x040fe4000786c0ff */
[C---:B------:R-:W-:Y:S02]  /*e9f0*/  LOP3.LUT P6, RZ, R214.reuse, 0x400, RZ, 0xc0, !PT ;  /* 0x00000400d6ff7812 */ /* 0x040fe400078cc0ff */
[C---:B------:R-:W-:Y:S02]  /*ea00*/  LOP3.LUT P5, RZ, R214.reuse, 0x200, RZ, 0xc0, !PT ;  /* 0x00000200d6ff7812 */ /* 0x040fe400078ac0ff */
[----:B------:R-:W-:Y:S01]  /*ea10*/  LOP3.LUT P4, RZ, R214, 0x100, RZ, 0xc0, !PT ;  /* 0x00000100d6ff7812 */ /* 0x000fe2000788c0ff */
[----:B------:R1:W2:Y:S01]  /*ea20*/  LDSM.16.M88.4 R32, [R198] ;  /* 0x00000000c620783b */ /* 0x0002a20000000200 */
[----:B------:R-:W-:Y:S03]  /*ea30*/  BSSY B0, `(.L_x_1922) ;  /* 0x0000042000007945 */ /* 0x000fe60003800000 */
[----:B------:R1:W3:Y:S04]  /*ea40*/  LDSM.16.M88.4 R16, [R145] ;  /* 0x000000009110783b */ /* 0x0002e80000000200 */
[----:B------:R1:W4:Y:S04]  /*ea50*/  LDSM.16.M88.4 R24, [R145+0x800] ;  /* 0x000800009118783b */ /* 0x0003280000000200 */
[----:B------:R1:W1:Y:S04]  /*ea60*/  LDSM.16.M88.4 R172, [R145+0x1000] ;  /* 0x0010000091ac783b */ /* 0x0002680000000200 */
[----:B------:R1:W1:Y:S04]  /*ea70*/  LDSM.16.M88.4 R176, [R199] ;  /* 0x00000000c7b0783b */ /* 0x0002680000000200 */
[----:B------:R1:W1:Y:S04]  /*ea80*/  LDSM.16.M88.4 R180, [R202] ;  /* 0x00000000cab4783b */ /* 0x0002680000000200 */
[----:B------:R1:W1:Y:S04]  /*ea90*/  LDSM.16.M88.4 R184, [R212] ;  /* 0x00000000d4b8783b */ /* 0x0002680000000200 */
[----:B------:R1:W1:Y:S01]  /*eaa0*/  LDSM.16.M88.4 R188, [R213] ;  /* 0x00000000d5bc783b */ /* 0x0002620000000200 */
[----:B------:R-:W-:-:S05]  /*eab0*/  @P0 BRA `(.L_x_1923) ;  /* 0x0000039000000947 */ /* 0x000fca0003800000 */
[----:B------:R-:W-:Y:S01]  /*eac0*/  SHF.R.S32.HI R0, RZ, 0x1f, R222 ;  /* 0x0000001fff007819 */ /* 0x000fe200000114de */
[----:B------:R-:W-:Y:S01]  /*ead0*/  IMAD.WIDE.U32 R2, R222, c[0x0][0x208], RZ ;  /* 0x00008200de027a25 */ /* 0x000fe200078e00ff */
[----:B------:R-:W5:Y:S03]  /*eae0*/  S2R R14, SR_TID.X ;  /* 0x00000000000e7919 */ /* 0x000f660000002100 */
[----:B------:R-:W-:Y:S04]  /*eaf0*/  IMAD R0, R0, c[0x0][0x208], RZ ;  /* 0x0000820000007a24 */ /* 0x000fe800078e02ff */
[----:B------:R-:W-:Y:S04]  /*eb00*/  IMAD R0, R222, c[0x0][0x20c], R0 ;  /* 0x00008300de007a24 */ /* 0x000fe800078e0200 */
[----:B------:R-:W-:Y:S02]  /*eb10*/  IMAD.IADD R0, R3, 0x1, R0 ;  /* 0x0000000103007824 */ /* 0x000fe400078e0200 */
[----:B------:R-:W-:Y:S04]  /*eb20*/  IMAD.WIDE.U32 R2, R2, 0x30, RZ ;  /* 0x0000003002027825 */ /* 0x000fe800078e00ff */
[----:B------:R-:W-:Y:S01]  /*eb30*/  IMAD R0, R0, 0x30, RZ ;  /* 0x0000003000007824 */ /* 0x000fe200078e02ff */
[-C--:B------:R-:W-:Y:S03]  /*eb40*/  IADD3 R4, P0, R226, R2.reuse, RZ ;  /* 0x00000002e2047210 */ /* 0x080fe60007f1e0ff */
[----:B------:R-:W-:Y:S01]  /*eb50*/  IMAD.IADD R0, R3, 0x1, R0 ;  /* 0x0000000103007824 */ /* 0x000fe200078e0200 */
[----:B-----5:R-:W-:Y:S03]  /*eb60*/  ISETP.GT.AND P2, PT, R14, 0x7f, PT ;  /* 0x0000007f0e00780c */ /* 0x020fe60003f44270 */
[----:B------:R-:W-:Y:S01]  /*eb70*/  IMAD.X R3, R0, 0x1, R229, P0 ;  /* 0x0000000100037824 */ /* 0x000fe200000e06e5 */
[C---:B------:R-:W-:Y:S04]  /*eb80*/  LEA R12, P0, R4.reuse, c[0x0][0x1f8], 0x1 ;  /* 0x00007e00040c7a11 */ /* 0x040fe800078008ff */
[----:B------:R-:W-:Y:S02]  /*eb90*/  LEA.HI.X R13, R4, c[0x0][0x1fc], R3, 0x1, P0 ;  /* 0x00007f00040d7a11 */ /* 0x000fe400000f0c03 */
[----:B------:R-:W-:Y:S03]  /*eba0*/  IADD3 R3, P1, P0, R2, 0x40, R226 ;  /* 0x0000004002037810 */ /* 0x000fe6000783e0e2 */
[----:B------:R-:W-:Y:S01]  /*ebb0*/  @!PT LDS RZ, [RZ] ;  /* 0x00000000fffff984 */ /* 0x000fe20000000800 */
[----:B------:R-:W-:Y:S01]  /*ebc0*/  @!PT LDS RZ, [RZ] ;  /* 0x00000000fffff984 */ /* 0x000fe20000000800 */
[----:B------:R-:W-:Y:S01]  /*ebd0*/  @!PT LDS RZ, [RZ] ;  /* 0x00000000fffff984 */ /* 0x000fe20000000800 */
[----:B------:R5:W-:Y:S01]  /*ebe0*/  LDGSTS.E.BYPASS.LTC128B.128 [R215+0x4080], [R12.64], !P3 ;  /* 0x040800000cd77fae */ /* 0x000be2000d901d4c */
[--C-:B------:R-:W-:Y:S02]  /*ebf0*/  IADD3.X R4, R0, RZ, R229.reuse, P1, P0 ;  /* 0x000000ff00047210 */ /* 0x100fe40000fe04e5 */
[C---:B-----5:R-:W-:Y:S04]  /*ec00*/  LEA R12, P0, R3.reuse, c[0x0][0x1f8], 0x1 ;  /* 0x00007e00030c7a11 */ /* 0x060fe800078008ff */
[----:B------:R-:W-:Y:S01]  /*ec10*/  LEA.HI.X R13, R3, c[0x0][0x1fc], R4, 0x1, P0 ;  /* 0x00007f00030d7a11 */ /* 0x000fe200000f0c04 */
[----:B------:R-:W-:Y:S01]  /*ec20*/  @!P2 IMAD.MOV.U32 R3, RZ, RZ, c[0x0][0x208] ;  /* 0x00008200ff03a624 */ /* 0x000fe200078e00ff */
[--C-:B------:R-:W-:Y:S03]  /*ec30*/  IADD3 R4, P1, P0, R2, 0x80, R226.reuse ;  /* 0x0000008002047810 */ /* 0x100fe6000783e0e2 */
[----:B------:R5:W-:Y:S02]  /*ec40*/  LDGSTS.E.BYPASS.LTC128B.128 [R215+0x5880], [R12.64], !P6 ;  /* 0x058800000cd77fae */ /* 0x000be4000f101d4c */
[--C-:B-----5:R-:W-:Y:S01]  /*ec50*/  IADD3.X R13, R0, RZ, R229.reuse, P1, P0 ;  /* 0x000000ff000d7210 */ /* 0x120fe20000fe04e5 */
[----:B------:R-:W-:Y:S01]  /*ec60*/  @!P2 IMAD.MOV.U32 R12, RZ, RZ, c[0x0][0x20c] ;  /* 0x00008300ff0ca624 */ /* 0x000fe200078e00ff */
[----:B------:R-:W-:Y:S04]  /*ec70*/  IADD3 R14, P1, P0, R2, 0xc0, R226 ;  /* 0x000000c0020e7810 */ /* 0x000fe8000783e0e2 */
[----:B------:R-:W-:Y:S02]  /*ec80*/  IADD3.X R15, R0, RZ, R229, P1, P0 ;  /* 0x000000ff000f7210 */ /* 0x000fe40000fe04e5 */
[C---:B------:R-:W-:Y:S04]  /*ec90*/  @!P2 LEA R2, P0, R3.reuse, R2, 0x5 ;  /* 0x000000020302a211 */ /* 0x040fe800078028ff */
[----:B------:R-:W-:Y:S02]  /*eca0*/  @!P2 LEA.HI.X R0, R3, R0, R12, 0x5, P0 ;  /* 0x000000000300a211 */ /* 0x000fe400000f2c0c */
[C---:B------:R-:W-:Y:S04]  /*ecb0*/  LEA R12, P0, R4.reuse, c[0x0][0x1f8], 0x1 ;  /* 0x00007e00040c7a11 */ /* 0x040fe800078008ff */
[----:B------:R-:W-:Y:S05]  /*ecc0*/  LEA.HI.X R13, R4, c[0x0][0x1fc], R13, 0x1, P0 ;  /* 0x00007f00040d7a11 */ /* 0x000fea00000f0c0d */
[----:B------:R5:W-:Y:S02]  /*ecd0*/  LDGSTS.E.BYPASS.LTC128B.128 [R215+0x7080], [R12.64], !P5 ;  /* 0x070800000cd77fae */ /* 0x000be4000e901d4c */
[C---:B-----5:R-:W-:Y:S04]  /*ece0*/  LEA R12, P0, R14.reuse, c[0x0][0x1f8], 0x1 ;  /* 0x00007e000e0c7a11 */ /* 0x060fe800078008ff */
[----:B------:R-:W-:Y:S02]  /*ecf0*/  LEA.HI.X R13, R14, c[0x0][0x1fc], R15, 0x1, P0 ;  /* 0x00007f000e0d7a11 */ /* 0x000fe400000f0c0f */
[----:B------:R-:W-:Y:S03]  /*ed00*/  @!P2 IADD3 R3, P0, R2, R226, RZ ;  /* 0x000000e20203a210 */ /* 0x000fe60007f1e0ff */
[----:B------:R5:W-:Y:S02]  /*ed10*/  LDGSTS.E.BYPASS.LTC128B.128 [R215+0x8880], [R12.64], !P4 ;  /* 0x088800000cd77fae */ /* 0x000be4000e101d4c */
[--C-:B------:R-:W-:Y:S01]  /*ed20*/  @!P2 IMAD.X R4, R0, 0x1, R229.reuse, P0 ;  /* 0x000000010004a824 */ /* 0x100fe200000e06e5 */
[C---:B-----5:R-:W-:Y:S04]  /*ed30*/  @!P2 LEA R12, P0, R3.reuse, c[0x0][0x1f8], 0x1 ;  /* 0x00007e00030caa11 */ /* 0x060fe800078008ff */
[----:B------:R-:W-:Y:S02]  /*ed40*/  @!P2 LEA.HI.X R13, R3, c[0x0][0x1fc], R4, 0x1, P0 ;  /* 0x00007f00030daa11 */ /* 0x000fe400000f0c04 */
[----:B------:R-:W-:Y:S03]  /*ed50*/  @!P2 IADD3 R3, P1, P0, R2, 0x40, R226 ;  /* 0x000000400203a810 */ /* 0x000fe6000783e0e2 */
[----:B------:R5:W-:Y:S01]  /*ed60*/  @!P2 LDGSTS.E.BYPASS.LTC128B.128 [R223+0x5080], [R12.64], !P3 ;  /* 0x050800000cdfafae */ /* 0x000be2000d901d4c */
[--C-:B------:R-:W-:Y:S02]  /*ed70*/  @!P2 IADD3.X R4, R0, RZ, R229.reuse, P1, P0 ;  /* 0x000000ff0004a210 */ /* 0x100fe40000fe04e5 */
[C---:B-----5:R-:W-:Y:S04]  /*ed80*/  @!P2 LEA R12, P0, R3.reuse, c[0x0][0x1f8], 0x1 ;  /* 0x00007e00030caa11 */ /* 0x060fe800078008ff */
[----:B------:R-:W-:Y:S02]  /*ed90*/  @!P2 LEA.HI.X R13, R3, c[0x0][0x1fc], R4, 0x1, P0 ;  /* 0x00007f00030daa11 */ /* 0x000fe400000f0c04 */
[--C-:B------:R-:W-:Y:S03]  /*eda0*/  @!P2 IADD3 R3, P1, P0, R2, 0x80, R226.reuse ;  /* 0x000000800203a810 */ /* 0x100fe6000783e0e2 */
[----:B------:R5:W-:Y:S01]  /*edb0*/  @!P2 LDGSTS.E.BYPASS.LTC128B.128 [R223+0x6880], [R12.64], !P6 ;  /* 0x068800000cdfafae */ /* 0x000be2000f101d4c */
[--C-:B------:R-:W-:Y:S02]  /*edc0*/  @!P2 IADD3.X R14, R0, RZ, R229.reuse, P1, P0 ;  /* 0x000000ff000ea210 */ /* 0x100fe40000fe04e5 */
[----:B------:R-:W-:Y:S04]  /*edd0*/  @!P2 IADD3 R4, P1, P0, R2, 0xc0, R226 ;  /* 0x000000c00204a810 */ /* 0x000fe8000783e0e2 */
[----:B------:R-:W-:Y:S02]  /*ede0*/  @!P2 IADD3.X R0, R0, RZ, R229, P1, P0 ;  /* 0x000000ff0000a210 */ /* 0x000fe40000fe04e5 */
[C---:B-----5:R-:W-:Y:S04]  /*edf0*/  @!P2 LEA R12, P0, R3.reuse, c[0x0][0x1f8], 0x1 ;  /* 0x00007e00030caa11 */ /* 0x060fe800078008ff */
[----:B------:R-:W-:Y:S02]  /*ee00*/  @!P2 LEA.HI.X R13, R3, c[0x0][0x1fc], R14, 0x1, P0 ;  /* 0x00007f00030daa11 */ /* 0x000fe400000f0c0e */
[C---:B------:R-:W-:Y:S03]  /*ee10*/  @!P2 LEA R2, P0, R4.reuse, c[0x0][0x1f8], 0x1 ;  /* 0x00007e000402aa11 */ /* 0x040fe600078008ff */
[----:B------:R4:W-:Y:S01]  /*ee20*/  @!P2 LDGSTS.E.BYPASS.LTC128B.128 [R223+0x8080], [R12.64], !P5 ;  /* 0x080800000cdfafae */ /* 0x0009e2000e901d4c */
[----:B------:R-:W-:Y:S05]  /*ee30*/  @!P2 LEA.HI.X R3, R4, c[0x0][0x1fc], R0, 0x1, P0 ;  /* 0x00007f000403aa11 */ /* 0x000fea00000f0c00 */
[----:B------:R4:W-:Y:S04]  /*ee40*/  @!P2 LDGSTS.E.BYPASS.LTC128B.128 [R223+0x9880], [R2.64], !P4 ;  /* 0x0988000002dfafae */ /* 0x0009e8000e101d4c */
.L_x_1923:
[----:B------:R-:W-:Y:S05]  /*ee50*/  BSYNC B0 ;  /* 0x0000000000007941 */ /* 0x000fea0003800000 */
.L_x_1922:
[C---:B--234-:R-:W-:Y:S01]  /*ee60*/  HMMA.16816.F32.BF16 R12, R32.reuse, R16, RZ ;  /* 0x00000010200c723c */ /* 0x05cfe200000418ff */
[----:B------:R-:W0:Y:S01]  /*ee70*/  LDGDEPBAR ;  /* 0x00000000000079af */ /* 0x000e220000000000 */
[----:B------:R-:W-:Y:S01]  /*ee80*/  BSSY B0, `(.L_x_1924) ;  /* 0x00000d9000007945 */ /* 0x000fe20003800000 */
[----:B------:R-:W-:Y:S05]  /*ee90*/  ISETP.GT.AND P0, PT, R222, R237, PT ;  /* 0x000000edde00720c */ /* 0x000fea0003f04270 */
[C---:B------:R-:W-:Y:S08]  /*eea0*/  HMMA.16816.F32.BF16 R16, R32.reuse, R18, RZ ;  /* 0x000000122010723c */ /* 0x040ff000000418ff */
[C---:B------:R-:W-:Y:S08]  /*eeb0*/  HMMA.16816.F32.BF16 R20, R32.reuse, R24, RZ ;  /* 0x000000182014723c */ /* 0x040ff000000418ff */
[C---:B------:R-:W-:Y:S08]  /*eec0*/  HMMA.16816.F32.BF16 R24, R32.reuse, R26, RZ ;  /* 0x0000001a2018723c */ /* 0x040ff000000418ff */
[C---:B-1----:R-:W-:Y:S08]  /*eed0*/  HMMA.16816.F32.BF16 R28, R32.reuse, R172, RZ ;  /* 0x000000ac201c723c */ /* 0x042ff000000418ff */
[----:B------:R-:W-:Y:S01]  /*eee0*/  HMMA.16816.F32.BF16 R32, R32, R174, RZ ;  /* 0x000000ae2020723c */ /* 0x000fe200000418ff */
[----:B------:R-:W-:Y:S07]  /*eef0*/  LDSM.16.M88.4 R172, [R201] ;  /* 0x00000000c9ac783b */ /* 0x000fee0000000200 */
[C---:B------:R-:W-:Y:S08]  /*ef00*/  HMMA.16816.F32.BF16 R12, R176.reuse, R180, R12 ;  /* 0x000000b4b00c723c */ /* 0x040ff0000004180c */
[C---:B------:R-:W-:Y:S01]  /*ef10*/  HMMA.16816.F32.BF16 R16, R176.reuse, R182, R16 ;  /* 0x000000b6b010723c */ /* 0x040fe20000041810 */
[----:B------:R-:W1:Y:S07]  /*ef20*/  LDSM.16.M88.4 R180, [R10] ;  /* 0x000000000ab4783b */ /* 0x000e6e0000000200 */
        /* <DEDUP_REMOVED lines=14> */
[----:B------:R-:W2:Y:S05]  /*f010*/  LDSM.16.M88.4 R172, [R9+0x800] ;  /* 0x0008000009ac783b */ /* 0x000eaa0000000200 */
[----:B------:R-:W3:Y:S02]  /*f020*/  LDSM.16.M88.4 R184, [R9+0x1000] ;  /* 0x0010000009b8783b */ /* 0x000ee40000000200 */
        /* <DEDUP_REMOVED lines=8> */
[----:B------:R-:W2:Y:S05]  /*f0b0*/  LDSM.16.M88.4 R176, [R145+0x2000] ;  /* 0x0020000091b0783b */ /* 0x000eaa0000000200 */
[----:B------:R-:W3:Y:S02]  /*f0c0*/  LDSM.16.M88.4 R184, [R145+0x2800] ;  /* 0x0028000091b8783b */ /* 0x000ee40000000200 */
[C---:B-1----:R-:W-:Y:S08]  /*f0d0*/  HMMA.16816.F32.BF16 R12, R172.reuse, R180, R12 ;  /* 0x000000b4ac0c723c */ /* 0x042ff0000004180c */
[C---:B------:R-:W-:Y:S01]  /*f0e0*/  HMMA.16816.F32.BF16 R16, R172.reuse, R182, R16 ;  /* 0x000000b6ac10723c */ /* 0x040fe20000041810 */
[----:B------:R-:W-:Y:S07]  /*f0f0*/  LDSM.16.M88.4 R180, [R205] ;  /* 0x00000000cdb4783b */ /* 0x000fee0000000200 */
[C---:B--2---:R-:W-:Y:S08]  /*f100*/  HMMA.16816.F32.BF16 R20, R172.reuse, R176, R20 ;  /* 0x000000b0ac14723c */ /* 0x044ff00000041814 */
[C---:B------:R-:W-:Y:S01]  /*f110*/  HMMA.16816.F32.BF16 R24, R172.reuse, R178, R24 ;  /* 0x000000b2ac18723c */ /* 0x040fe20000041818 */
[----:B------:R-:W1:Y:S07]  /*f120*/  LDSM.16.M88.4 R176, [R199+0x4000] ;  /* 0x00400000c7b0783b */ /* 0x000e6e0000000200 */
[C---:B---3--:R-:W-:Y:S08]  /*f130*/  HMMA.16816.F32.BF16 R28, R172.reuse, R184, R28 ;  /* 0x000000b8ac1c723c */ /* 0x048ff0000004181c */
[----:B------:R-:W-:Y:S01]  /*f140*/  HMMA.16816.F32.BF16 R32, R172, R186, R32 ;  /* 0x000000baac20723c */ /* 0x000fe20000041820 */
[----:B------:R-:W2:Y:S05]  /*f150*/  LDSM.16.M88.4 R172, [R203] ;  /* 0x00000000cbac783b */ /* 0x000eaa0000000200 */
[----:B------:R-:W3:Y:S02]  /*f160*/  LDSM.16.M88.4 R184, [R204] ;  /* 0x00000000ccb8783b */ /* 0x000ee40000000200 */
        /* <DEDUP_REMOVED lines=110> */
[----:B------:R-:W-:Y:S02]  /*f850*/  IADD3 R0, R222, -0x1, RZ ;  /* 0xffffffffde007810 */ /* 0x000fe40007ffe0ff */
[----:B------:R-:W-:Y:S02]  /*f860*/  IADD3 R172, -R232, 0x30, RZ ;  /* 0x00000030e8ac7810 */ /* 0x000fe40007ffe1ff */
[----:B------:R-:W-:Y:S01]  /*f870*/  SHF.R.S32.HI R4, RZ, 0x1f, R0 ;  /* 0x0000001fff047819 */ /* 0x000fe20000011400 */
[----:B------:R-:W-:Y:S01]  /*f880*/  IMAD.WIDE.U32 R2, R0, c[0x0][0x1e0], RZ ;  /* 0x0000780000027a25 */ /* 0x000fe200078e00ff */
[C---:B------:R-:W-:Y:S02]  /*f890*/  ISETP.GE.AND P1, PT, R172.reuse, 0x1, PT ;  /* 0x00000001ac00780c */ /* 0x040fe40003f26270 */
[----:B------:R-:W-:Y:S01]  /*f8a0*/  ISETP.GE.AND P0, PT, R172, 0x21, PT ;  /* 0x00000021ac00780c */ /* 0x000fe20003f06270 */
[----:B------:R-:W-:Y:S04]  /*f8b0*/  IMAD R4, R4, c[0x0][0x1e0], RZ ;  /* 0x0000780004047a24 */ /* 0x000fe800078e02ff */
[----:B------:R-:W-:Y:S04]  /*f8c0*/  IMAD R4, R0, c[0x0][0x1e4], R4 ;  /* 0x0000790000047a24 */ /* 0x000fe800078e0204 */
[----:B------:R-:W-:Y:S02]  /*f8d0*/  IMAD.IADD R0, R3, 0x1, R4 ;  /* 0x0000000103007824 */ /* 0x000fe400078e0204 */
[----:B------:R-:W-:Y:S04]  /*f8e0*/  IMAD.WIDE.U32 R2, R2, 0x30, RZ ;  /* 0x0000003002027825 */ /* 0x000fe800078e00ff */
[----:B------:R-:W-:Y:S04]  /*f8f0*/  IMAD R0, R0, 0x30, RZ ;  /* 0x0000003000007824 */ /* 0x000fe800078e02ff */
[----:B------:R-:W-:Y:S01]  /*f900*/  IMAD.IADD R0, R3, 0x1, R0 ;  /* 0x0000000103007824 */ /* 0x000fe200078e0200 */
[-C--:B------:R-:W-:Y:S05]  /*f910*/  @P1 IADD3 R3, P2, R224, R2.reuse, RZ ;  /* 0x00000002e0031210 */ /* 0x080fea0007f5e0ff */
[----:B------:R-:W-:Y:S01]  /*f920*/  @P1 IMAD.X R4, R0, 0x1, R228, P2 ;  /* 0x0000000100041824 */ /* 0x000fe200010e06e4 */
[C---:B------:R-:W-:Y:S04]  /*f930*/  @P1 LEA R172, P2, R3.reuse, c[0x0][0x1c8], 0x1 ;  /* 0x0000720003ac1a11 */ /* 0x040fe800078408ff */
[----:B------:R-:W-:Y:S05]  /*f940*/  @P1 LEA.HI.X R173, R3, c[0x0][0x1cc], R4, 0x1, P2 ;  /* 0x0000730003ad1a11 */ /* 0x000fea00010f0c04 */
[----:B------:R-:W-:Y:S01]  /*f950*/  @!PT LDS RZ, [RZ] ;  /* 0x00000000fffff984 */ /* 0x000fe20000000800 */
[----:B------:R-:W-:Y:S01]  /*f960*/  @!PT LDS RZ, [RZ] ;  /* 0x00000000fffff984 */ /* 0x000fe20000000800 */
[----:B------:R-:W-:Y:S01]  /*f970*/  @!PT LDS RZ, [RZ] ;  /* 0x00000000fffff984 */ /* 0x000fe20000000800 */
[----:B------:R1:W-:Y:S01]  /*f980*/  @P1 LDGSTS.E.BYPASS.LTC128B.128 [R215+0xa080], [R172.64], !P3 ;  /* 0x0a080000acd71fae */ /* 0x0003e2000d901d4c */
[----:B------:R-:W-:Y:S04]  /*f990*/  @P1 IADD3 R3, P3, P2, R2, 0x40, R224 ;  /* 0x0000004002031810 */ /* 0x000fe80007a7e0e0 */
[----:B------:R-:W-:Y:S02]  /*f9a0*/  @P1 IADD3.X R4, R0, RZ, R228, P3, P2 ;  /* 0x000000ff00041210 */ /* 0x000fe40001fe44e4 */
[C---:B-1----:R-:W-:Y:S04]  /*f9b0*/  @P1 LEA R172, P2, R3.reuse, c[0x0][0x1c8], 0x1 ;  /* 0x0000720003ac1a11 */ /* 0x042fe800078408ff */
[----:B------:R-:W-:Y:S02]  /*f9c0*/  @P1 LEA.HI.X R173, R3, c[0x0][0x1cc], R4, 0x1, P2 ;  /* 0x0000730003ad1a11 */ /* 0x000fe400010f0c04 */
[----:B------:R-:W-:Y:S03]  /*f9d0*/  @P1 IADD3 R3, P3, P2, R2, 0x80, R224 ;  /* 0x0000008002031810 */ /* 0x000fe60007a7e0e0 */
[----:B------:R1:W-:Y:S01]  /*f9e0*/  @P1 LDGSTS.E.BYPASS.LTC128B.128 [R215+0xb880], [R172.64], !P6 ;  /* 0x0b880000acd71fae */ /* 0x0003e2000f101d4c */
[----:B------:R-:W-:Y:S02]  /*f9f0*/  @P1 IADD3.X R4, R0, RZ, R228, P3, P2 ;  /* 0x000000ff00041210 */ /* 0x000fe40001fe44e4 */
[C---:B-1----:R-:W-:Y:S04]  /*fa00*/  @P1 LEA R172, P2, R3.reuse, c[0x0][0x1c8], 0x1 ;  /* 0x0000720003ac1a11 */ /* 0x042fe800078408ff */
[----:B------:R-:W-:Y:S02]  /*fa10*/  @P1 LEA.HI.X R173, R3, c[0x0][0x1cc], R4, 0x1, P2 ;  /* 0x0000730003ad1a11 */ /* 0x000fe400010f0c04 */
[----:B------:R-:W-:Y:S03]  /*fa20*/  @P1 IADD3 R3, P3, P2, R2, 0xc0, R224 ;  /* 0x000000c002031810 */ /* 0x000fe60007a7e0e0 */
[----:B------:R1:W-:Y:S01]  /*fa30*/  @P1 LDGSTS.E.BYPASS.LTC128B.128 [R215+0xd080], [R172.64], !P5 ;  /* 0x0d080000acd71fae */ /* 0x0003e2000e901d4c */
[----:B------:R-:W-:Y:S02]  /*fa40*/  @P1 IADD3.X R4, R0, RZ, R228, P3, P2 ;  /* 0x000000ff00041210 */ /* 0x000fe40001fe44e4 */
[----:B------:R-:W-:Y:S02]  /*fa50*/  LOP3.LUT P3, RZ, R214, 0x800, RZ, 0xc0, !PT ;  /* 0x00000800d6ff7812 */ /* 0x000fe4000786c0ff */
[C---:B-1----:R-:W-:Y:S04]  /*fa60*/  @P1 LEA R172, P2, R3.reuse, c[0x0][0x1c8], 0x1 ;  /* 0x0000720003ac1a11 */ /* 0x042fe800078408ff */
[----:B------:R-:W-:Y:S01]  /*fa70*/  @P1 LEA.HI.X R173, R3, c[0x0][0x1cc], R4, 0x1, P2 ;  /* 0x0000730003ad1a11 */ /* 0x000fe200010f0c04 */
[----:B------:R-:W-:Y:S02]  /*fa80*/  @P0 IMAD.MOV.U32 R3, RZ, RZ, c[0x0][0x1e0] ;  /* 0x00007800ff030624 */ /* 0x000fe400078e00ff */
[----:B------:R-:W-:Y:S02]  /*fa90*/  @P0 IMAD.MOV.U32 R4, RZ, RZ, c[0x0][0x1e4] ;  /* 0x00007900ff040624 */ /* 0x000fe400078e00ff */
[----:B------:R1:W-:Y:S01]  /*faa0*/  @P1 LDGSTS.E.BYPASS.LTC128B.128 [R215+0xe880], [R172.64], !P4 ;  /* 0x0e880000acd71fae */ /* 0x0003e2000e101d4c */
[C---:B------:R-:W-:Y:S04]  /*fab0*/  @P0 LEA R2, P1, R3.reuse, R2, 0x5 ;  /* 0x0000000203020211 */ /* 0x040fe800078228ff */
[----:B------:R-:W-:Y:S02]  /*fac0*/  @P0 LEA.HI.X R0, R3, R0, R4, 0x5, P1 ;  /* 0x0000000003000211 */ /* 0x000fe400008f2c04 */
[----:B------:R-:W-:Y:S05]  /*fad0*/  @P0 IADD3 R3, P1, R2, R224, RZ ;  /* 0x000000e002030210 */ /* 0x000fea0007f3e0ff */
[----:B------:R-:W-:Y:S01]  /*fae0*/  @P0 IMAD.X R4, R0, 0x1, R228, P1 ;  /* 0x0000000100040824 */ /* 0x000fe200008e06e4 */
        /* <DEDUP_REMOVED lines=15> */
[C---:B------:R-:W-:Y:S04]  /*fbe0*/  @P0 LEA R2, P1, R3.reuse, c[0x0][0x1c8], 0x1 ;  /* 0x0000720003020a11 */ /* 0x040fe800078208ff */
[----:B------:R-:W-:Y:S05]  /*fbf0*/  @P0 LEA.HI.X R3, R3, c[0x0][0x1cc], R0, 0x1, P1 ;  /* 0x0000730003030a11 */ /* 0x000fea00008f0c00 */
[----:B------:R1:W-:Y:S04]  /*fc00*/  @P0 LDGSTS.E.BYPASS.LTC128B.128 [R223+0xf880], [R2.64], !P4 ;  /* 0x0f88000002df0fae */ /* 0x0003e8000e101d4c */
.L_x_1925:
[----:B------:R-:W-:Y:S05]  /*fc10*/  BSYNC B0 ;  /* 0x0000000000007941 */ /* 0x000fea0003800000 */
.L_x_1924:
[----:B------:R-:W-:Y:S01]  /*fc20*/  LOP3.LUT R214, R214, 0xffffffbf, RZ, 0xc0, !PT ;  /* 0xffffffbfd6d67812 */ /* 0x000fe200078ec0ff */
[----:B------:R-:W2:Y:S01]  /*fc30*/  LDL R193, [R1+0x4] ;  /* 0x0000040001c17983 */ /* 0x000ea20000100800 */
[----:B------:R-:W-:Y:S02]  /*fc40*/  IMAD.MOV.U32 R0, RZ, RZ, c[0x0][0x2c4] ;  /* 0x0000b100ff007624 */ /* 0x000fe400078e00ff */
[----:B-1----:R-:W-:Y:S02]  /*fc50*/  IMAD R2, R222, -0x30, RZ ;  /* 0xffffffd0de027824 */ /* 0x002fe400078e02ff */
[----:B------:R-:W0:Y:S01]  /*fc60*/  LDGDEPBAR ;  /* 0x00000000000079af */ /* 0x000e220000000000 */
[----:B------:R-:W-:Y:S01]  /*fc70*/  ISETP.NE.AND P0, PT, R0, 0x1, PT ;  /* 0x000000010000780c */ /* 0x000fe20003f05270 */
[----:B------:R-:W-:Y:S11]  /*fc80*/  IMAD.IADD R175, R2, 0x1, -R234 ;  /* 0x0000000102af7824 */ /* 0x000ff600078e0aea */
[----:B------:R-:W-:Y:S01]  /*fc90*/  @!UPT UIADD3 URZ, URZ, URZ, URZ ;  /* 0x0000003f3f3ff290 */ /* 0x000fe2000fffe03f */
[----:B------:R-:W-:Y:S01]  /*fca0*/  @P0 LOP3.LUT R214, R214, 0x40, RZ, 0xfc, !PT ;  /* 0x00000040d6d60812 */ /* 0x000fe200078efcff */
[----:B--2---:R-:W-:Y:S05]  /*fcb0*/  IMAD R172, R193, 0x80, R240 ;  /* 0x00000080c1ac7824 */ /* 0x004fea00078e02f0 */
[----:B------:R-:W-:Y:S05]  /*fcc0*/  IADD3 R172, R238, R172, R239 ;  /* 0x000000aceeac7210 */ /* 0x000fea0007ffe0ef */
[----:B------:R-:W-:Y:S05]  /*fcd0*/  @P0 IMAD.HI.U32 R0, R172, c[0x0][0x2c8], RZ ;  /* 0x0000b200ac000a27 */ /* 0x000fea00078e00ff */
[----:B------:R-:W-:Y:S02]  /*fce0*/  @P0 SHF.R.U32.HI R172, RZ, c[0x0][0x2cc], R0 ;  /* 0x0000b300ffac0a19 */ /* 0x000fe40000011600 */
[----:B------:R-:W-:Y:S02]  /*fcf0*/  ISETP.GE.AND P0, PT, R221, 0x1, PT ;  /* 0x00000001dd00780c */ /* 0x000fe40003f06270 */
[----:B------:R-:W-:Y:S01]  /*fd00*/  IADD3 R0, -R234, 0x1, R2 ;  /* 0x00000001ea007810 */ /* 0x000fe20007ffe102 */
[----:B------:R-:W1:Y:S03]  /*fd10*/  SHFL.IDX PT, R4, R172, RZ, 0x1c1f ;  /* 0x001c1fffac047589 */ /* 0x000e6600000e0000 */
[----:B------:R-:W-:Y:S04]  /*fd20*/  IADD3 R0, -R233, R0, R5 ;  /* 0x00000000e9007210 */ /* 0x000fe80007ffe105 */
[C---:B------:R-:W-:Y:S02]  /*fd30*/  IADD3 R174, R0.reuse, c[0x0][0x328], RZ ;  /* 0x0000ca0000ae7a10 */ /* 0x040fe40007ffe0ff */
[----:B------:R-:W-:Y:S03]  /*fd40*/  IADD3 R173, R0, UR6, RZ ;  /* 0x0000000600ad7c10 */ /* 0x000fe6000fffe0ff */
        /* <DEDUP_REMOVED lines=16> */
.L_x_1928:
[----:B------:R-:W-:Y:S04]  /*fe50*/  MOV R176, c[0x0][0x32c] ;  /* 0x0000cb0000b07a02 */ /* 0x000fe80000000f00 */
[----:B------:R-:W-:Y:S11]  /*fe60*/  ISETP.NE.AND P0, PT, R176, 0x1, PT ;  /* 0x00000001b000780c */ /* 0x000ff60003f05270 */
[----:B------:R-:W-:Y:S02]  /*fe70*/  @!UPT UIADD3 URZ, URZ, URZ, URZ ;  /* 0x0000003f3f3ff290 */ /* 0x000fe4000fffe03f */
[----:B------:R-:W-:Y:S05]  /*fe80*/  @P0 IMAD.HI.U32 R176, R4, c[0x0][0x330], RZ ;  /* 0x0000cc0004b00a27 */ /* 0x000fea00078e00ff */
[----:B------:R-:W-:Y:S02]  /*fe90*/  @P0 SHF.R.U32.HI R4, RZ, c[0x0][0x334], R176 ;  /* 0x0000cd00ff040a19 */ /* 0x000fe400000116b0 */
.L_x_1929:
[----:B------:R-:W-:Y:S05]  /*fea0*/  BSYNC B0 ;  /* 0x0000000000007941 */ /* 0x000fea0003800000 */
.L_x_1927:
[----:B------:R-:W-:Y:S05]  /*feb0*/  IMAD R4, R4, c[0x0][0x32c], R175 ;  /* 0x0000cb0004047a24 */ /* 0x000fea00078e02af */
[----:B------:R-:W-:Y:S02]  /*fec0*/  IMNMX R0, R0, R4, !PT ;  /* 0x0000000400007217 */ /* 0x000fe40007800200 */
[----:B------:R-:W-:Y:S04]  /*fed0*/  IADD3 R4, R4, c[0x0][0x32c], RZ ;  /* 0x0000cb0004047a10 */ /* 0x000fe80007ffe0ff */
[----:B------:R-:W-:Y:S02]  /*fee0*/  IMNMX R3, R3, R4, PT ;  /* 0x0000000403037217 */ /* 0x000fe40003800200 */
.L_x_1926:
[C---:B------:R-:W-:Y:S02]  /*fef0*/  ISETP.GE.AND P0, PT, R2.reuse, 0x2, PT ;  /* 0x000000020200780c */ /* 0x040fe40003f06270 */
[----:B------:R-:W-:Y:S02]  /*ff00*/  ISETP.GE.AND P1, PT, R2, 0x9, PT ;  /* 0x000000090200780c */ /* 0x000fe40003f26270 */
[----:B------:R-:W-:Y:S02]  /*ff10*/  LOP3.LUT R214, R214, 0xffffffef, RZ, 0xc0, !PT ;  /* 0xffffffefd6d67812 */ /* 0x000fe400078ec0ff */
[C---:B------:R-:W-:Y:S02]  /*ff20*/  ISETP.GE.AND P6, PT, R2.reuse, 0x19, PT ;  /* 0x000000190200780c */ /* 0x040fe40003fc6270 */
[C---:B------:R-:W-:Y:S02]  /*ff30*/  ISETP.GE.AND P5, PT, R2.reuse, 0x1a, PT ;  /* 0x0000001a0200780c */ /* 0x040fe40003fa6270 */
[C---:B------:R-:W-:Y:S02]  /*ff40*/  ISETP.GE.AND P4, PT, R2.reuse, 0x21, PT ;  /* 0x000000210200780c */ /* 0x040fe40003f86270 */
[----:B------:R-:W-:Y:S02]  /*ff50*/  ISETP.GE.AND P3, PT, R2, 0x22, PT ;  /* 0x000000220200780c */ /* 0x000fe40003f66270 */
[----:B------:R-:W-:Y:S02]  /*ff60*/  @P0 LOP3.LUT R214, R214, 0x10, RZ, 0xfc, !PT ;  /* 0x00000010d6d60812 */ /* 0x000fe400078efcff */
[----:B------:R-:W-:Y:S02]  /*ff70*/  ISETP.GT.AND P0, PT, R0, 0x1, !P0 ;  /* 0x000000010000780c */ /* 0x000fe40004704270 */
[----:B------:R-:W-:Y:S02]  /*ff80*/  LOP3.LUT R214, R214, 0xfffffff7, RZ, 0xc0, !PT ;  /* 0xfffffff7d6d67812 */ /* 0x000fe400078ec0ff */
[----:B------:R-:W-:Y:S02]  /*ff90*/  ISETP.LT.OR P0, PT, R3, 0x2, P0 ;  /* 0x000000020300780c */ /* 0x000fe40000701670 */
[----:B------:R-:W-:Y:S02]  /*ffa0*/  @P1 LOP3.LUT R214, R214, 0x8, RZ, 0xfc, !PT ;  /* 0x00000008d6d61812 */ /* 0x000fe400078efcff */
[----:B------:R-:W-:Y:S02]  /*ffb0*/  FSEL R177, R13, -INF , !P0 ;  /* 0xff8000000db17808 */ /* 0x000fe40004000000 */
[----:B------:R-:W-:Y:S02]  /*ffc0*/  ISETP.GT.AND P0, PT, R0, 0x8, !P1 ;  /* 0x000000080000780c */ /* 0x000fe40004f04270 */
[----:B------:R-:W-:Y:S02]  /*ffd0*/  ISETP.GE.AND P1, PT, R2, 0xa, PT ;  /* 0x0000000a0200780c */ /* 0x000fe40003f26270 */
[C---:B------:R-:W-:Y:S02]  /*ffe0*/  ISETP.LT.OR P0, PT, R3.reuse, 0x9, P0 ;  /* 0x000000090300780c */ /* 0x040fe40000701670 */
[----:B------:R-:W-:Y:S02]  /*fff0*/  LOP3.LUT R214, R214, 0xfffffffb, RZ, 0xc0, !PT ;  /* 0xfffffffbd6d67812 */ /* 0x000fe400078ec0ff */
[----:B------:R-:W-:Y:S02]  /*10000*/  FSEL R176, R16, -INF , !P0 ;  /* 0xff80000010b07808 */ /* 0x000fe40004000000 */
[----:B------:R-:W-:Y:S02]  /*10010*/  ISETP.GT.AND P0, PT, R0, 0x9, !P1 ;  /* 0x000000090000780c */ /* 0x000fe40004f04270 */
[----:B------:R-:W-:Y:S02]  /*10020*/  ISETP.GE.AND P2, PT, R2, 0x29, PT ;  /* 0x000000290200780c */ /* 0x000fe40003f46270 */
[----:B------:R-:W-:Y:S02]  /*10030*/  ISETP.LT.OR P0, PT, R3, 0xa, P0 ;  /* 0x0000000a0300780c */ /* 0x000fe40000701670 */
[----:B------:R-:W-:Y:S02]  /*10040*/  @P1 LOP3.LUT R214, R214, 0x4, RZ, 0xfc, !PT ;  /* 0x00000004d6d61812 */ /* 0x000fe400078efcff */
[----:B------:R-:W-:Y:S02]  /*10050*/  ISETP.GE.AND P1, PT, R2, 0x11, PT ;  /* 0x000000110200780c */ /* 0x000fe40003f26270 */
[----:B------:R-:W-:Y:S02]  /*10060*/  FSEL R17, R17, -INF , !P0 ;  /* 0xff80000011117808 */ /* 0x000fe40004000000 */
[----:B------:R-:W-:Y:S02]  /*10070*/  LOP3.LUT R214, R214, 0xfffffffd, RZ, 0xc0, !PT ;  /* 0xfffffffdd6d67812 */ /* 0x000fe400078ec0ff */
[----:B------:R-:W-:Y:S04]  /*10080*/  ISETP.GT.AND P0, PT, R0, 0x10, !P1 ;  /* 0x000000100000780c */ /* 0x000fe80004f04270 */
[C---:B------:R-:W-:Y:S03]  /*10090*/  ISETP.LT.OR P0, PT, R3.reuse, 0x11, P0 ;  /* 0x000000110300780c */ /* 0x040fe60000701670 */
[----:B------:R-:W-:Y:S02]  /*100a0*/  @P1 LOP3.LUT R214, R214, 0x2, RZ, 0xfc, !PT ;  /* 0x00000002d6d61812 */ /* 0x000fe400078efcff */
[----:B------:R-:W-:Y:S02]  /*100b0*/  ISETP.GE.AND P1, PT, R2, 0x12, PT ;  /* 0x000000120200780c */ /* 0x000fe40003f26270 */
[----:B------:R-:W-:Y:S02]  /*100c0*/  FSEL R20, R20, -INF , !P0 ;  /* 0xff80000014147808 */ /* 0x000fe40004000000 */
[----:B------:R-:W-:Y:S02]  /*100d0*/  ISETP.GT.AND P0, PT, R0, 0x11, !P1 ;  /* 0x000000110000780c */ /* 0x000fe40004f04270 */
[----:B------:R-:W-:Y:S02]  /*100e0*/  LOP3.LUT R214, R214, 0xfffffffe, RZ, 0xc0, !PT ;  /* 0xfffffffed6d67812 */ /* 0x000fe400078ec0ff */
[----:B------:R-:W-:Y:S04]  /*100f0*/  ISETP.LT.OR P0, PT, R3, 0x12, P0 ;  /* 0x000000120300780c */ /* 0x000fe80000701670 */
[----:B------:R-:W-:Y:S02]  /*10100*/  FSEL R21, R21, -INF , !P0 ;  /* 0xff80000015157808 */ /* 0x000fe40004000000 */
[----:B------:R-:W-:Y:S02]  /*10110*/  ISETP.GT.AND P0, PT, R0, 0x18, !P6 ;  /* 0x000000180000780c */ /* 0x000fe40007704270 */
[----:B------:R-:W-:Y:S02]  /*10120*/  @P1 LOP3.LUT R214, R214, 0x1, RZ, 0xfc, !PT ;  /* 0x00000001d6d61812 */ /* 0x000fe400078efcff */
[C---:B------:R-:W-:Y:S02]  /*10130*/  ISETP.LT.OR P0, PT, R3.reuse, 0x19, P0 ;  /* 0x000000190300780c */ /* 0x040fe40000701670 */
        /* <DEDUP_REMOVED lines=15> */
[----:B------:R-:W-:Y:S04]  /*10230*/  ISETP.GT.AND P0, PT, R0, RZ, !P1 ;  /* 0x000000ff0000720c */ /* 0x000fe80004f04270 */
[C---:B------:R-:W-:Y:S04]  /*10240*/  ISETP.LT.OR P0, PT, R3.reuse, 0x1, P0 ;  /* 0x000000010300780c */ /* 0x040fe80000701670 */
[----:B------:R-:W-:Y:S02]  /*10250*/  FSEL R16, R12, -INF , !P0 ;  /* 0xff8000000c107808 */ /* 0x000fe40004000000 */
[----:B------:R-:W-:Y:S11]  /*10260*/  ISETP.GE.AND P0, PT, R2, 0x2a, PT ;  /* 0x0000002a0200780c */ /* 0x000ff60003f06270 */
[----:B------:R-:W-:Y:S02]  /*10270*/  @!UPT UIADD3 URZ, URZ, URZ, URZ ;  /* 0x0000003f3f3ff290 */ /* 0x000fe4000fffe03f */
[----:B------:R-:W-:Y:S02]  /*10280*/  @P0 LOP3.LUT R214, R214, 0x20, RZ, 0xfc, !PT ;  /* 0x00000020d6d60812 */ /* 0x000fe400078efcff */
[----:B------:R-:W-:Y:S02]  /*10290*/  ISETP.GT.AND P0, PT, R0, 0x29, !P0 ;  /* 0x000000290000780c */ /* 0x000fe40004704270 */
[----:B------:R-:W1:Y:S02]  /*102a0*/  SHFL.IDX PT, R0, R172, 0x1, 0x1c1f ;  /* 0x003c1f00ac007f89 */ /* 0x000e6400000e0000 */
[----:B------:R-:W-:Y:S04]  /*102b0*/  ISETP.LT.OR P0, PT, R3, 0x2a, P0 ;  /* 0x0000002a0300780c */ /* 0x000fe80000701670 */
[----:B------:R-:W-:Y:S02]  /*102c0*/  FSEL R3, R33, -INF , !P0 ;  /* 0xff80000021037808 */ /* 0x000fe40004000000 */
[----:B------:R-:W-:Y:S01]  /*102d0*/  ISETP.GE.AND P0, PT, R221, 0x1, PT ;  /* 0x00000001dd00780c */ /* 0x000fe20003f06270 */
[--C-:B-1----:R-:W-:Y:S02]  /*102e0*/  IMAD.IADD R13, R174, 0x1, R0.reuse ;  /* 0x00000001ae0d7824 */ /* 0x102fe400078e0200 */
[----:B------:R-:W-:Y:S10]  /*102f0*/  IMAD.IADD R12, R173, 0x1, R0 ;  /* 0x00000001ad0c7824 */ /* 0x000ff400078e0200 */
        /* <DEDUP_REMOVED lines=14> */
.L_x_1932:
[----:B------:R-:W-:Y:S04]  /*103e0*/  MOV R2, c[0x0][0x32c] ;  /* 0x0000cb0000027a02 */ /* 0x000fe80000000f00 */
[----:B------:R-:W-:Y:S11]  /*103f0*/  ISETP.NE.AND P0, PT, R2, 0x1, PT ;  /* 0x000000010200780c */ /* 0x000ff60003f05270 */
[----:B------:R-:W-:Y:S02]  /*10400*/  @!UPT UIADD3 URZ, URZ, URZ, URZ ;  /* 0x0000003f3f3ff290 */ /* 0x000fe4000fffe03f */
[----:B------:R-:W-:Y:S05]  /*10410*/  @P0 IMAD.HI.U32 R2, R0, c[0x0][0x330], RZ ;  /* 0x0000cc0000020a27 */ /* 0x000fea00078e00ff */
[----:B------:R-:W-:Y:S02]  /*10420*/  @P0 SHF.R.U32.HI R0, RZ, c[0x0][0x334], R2 ;  /* 0x0000cd00ff000a19 */ /* 0x000fe40000011602 */
.L_x_1933:
[----:B------:R-:W-:Y:S05]  /*10430*/  BSYNC B0 ;  /* 0x0000000000007941 */ /* 0x000fea0003800000 */
.L_x_1931:
[----:B------:R-:W-:Y:S05]  /*10440*/  IMAD R0, R0, c[0x0][0x32c], R175 ;  /* 0x0000cb0000007a24 */ /* 0x000fea00078e02af */
[----:B------:R-:W-:Y:S02]  /*10450*/  IMNMX R12, R12, R0, !PT ;  /* 0x000000000c0c7217 */ /* 0x000fe40007800200 */
[----:B------:R-:W-:Y:S04]  /*10460*/  IADD3 R0, R0, c[0x0][0x32c], RZ ;  /* 0x0000cb0000007a10 */ /* 0x000fe80007ffe0ff */
[----:B------:R-:W-:Y:S02]  /*10470*/  IMNMX R13, R13, R0, PT ;  /* 0x000000000d0d7217 */ /* 0x000fe40003800200 */
.L_x_1930:
        /* <DEDUP_REMOVED lines=19> */
[----:B------:R-:W-:Y:S02]  /*105b0*/  FSEL R2, R2, RZ, P0 ;  /* 0x000000ff02027208 */ /* 0x000fe40000000000 */
[----:B------:R-:W-:Y:S01]  /*105c0*/  ISETP.GT.AND P0, PT, R12, RZ, !P1 ;  /* 0x000000ff0c00720c */ /* 0x000fe20004f04270 */
[----:B------:R-:W-:Y:S01]  /*105d0*/  FADD.FTZ R0, -R0, R8 ;  /* 0x0000000800007221 */ /* 0x000fe20000010100 */
[----:B------:R-:W-:Y:S01]  /*105e0*/  LOP3.LUT P1, RZ, R214, 0x20, RZ, 0xc0, !PT ;  /* 0x00000020d6ff7812 */ /* 0x000fe2000782c0ff */
[--C-:B------:R-:W-:Y:S01]  /*105f0*/  FFMA.FTZ R16, R16, c[0x0][0x2d0], -R2.reuse ;  /* 0x0000b40010107a23 */ /* 0x100fe20000010802 */
[----:B------:R-:W-:Y:S01]  /*10600*/  ISETP.LT.OR P0, PT, R13, 0x1, P0 ;  /* 0x000000010d00780c */ /* 0x000fe20000701670 */
[----:B------:R-:W-:Y:S02]  /*10610*/  FMUL.FTZ R0, R0, c[0x0][0x2d0] ;  /* 0x0000b40000007a20 */ /* 0x000fe40000410000 */
[--C-:B------:R-:W-:Y:S01]  /*10620*/  FFMA.FTZ R177, R177, c[0x0][0x2d0], -R2.reuse ;  /* 0x0000b400b1b17a23 */ /* 0x100fe20000010802 */
[----:B------:R-:W-:Y:S01]  /*10630*/  FSEL R14, R14, -INF , !P0 ;  /* 0xff8000000e0e7808 */ /* 0x000fe20004000000 */
[----:B------:R-:W-:Y:S01]  /*10640*/  MUFU.EX2 R16, R16 ;  /* 0x0000001000107308 */ /* 0x000fe20000000800 */
[----:B------:R-:W-:Y:S01]  /*10650*/  LOP3.LUT P0, RZ, R214, 0x10, RZ, 0xc0, !PT ;  /* 0x00000010d6ff7812 */ /* 0x000fe2000780c0ff */
[--C-:B------:R-:W-:Y:S02]  /*10660*/  FFMA.FTZ R187, R21, c[0x0][0x2d0], -R2.reuse ;  /* 0x0000b40015bb7a23 */ /* 0x100fe40000010802 */
[--C-:B------:R-:W-:Y:S01]  /*10670*/  FFMA.FTZ R192, R28, c[0x0][0x2d0], -R2.reuse ;  /* 0x0000b4001cc07a23 */ /* 0x100fe20000010802 */
[----:B------:R-:W-:Y:S01]  /*10680*/  ISETP.GT.AND P0, PT, R12, 0x1, !P0 ;  /* 0x000000010c00780c */ /* 0x000fe20004704270 */
[--C-:B------:R-:W-:Y:S02]  /*10690*/  FFMA.FTZ R191, R29, c[0x0][0x2d0], -R2.reuse ;  /* 0x0000b4001dbf7a23 */ /* 0x100fe40000010802 */
[--C-:B------:R-:W-:Y:S01]  /*106a0*/  FFMA.FTZ R190, R32, c[0x0][0x2d0], -R2.reuse ;  /* 0x0000b40020be7a23 */ /* 0x100fe20000010802 */
[----:B------:R-:W-:Y:S01]  /*106b0*/  ISETP.LT.OR P0, PT, R13, 0x2, P0 ;  /* 0x000000020d00780c */ /* 0x000fe20000701670 */
[----:B------:R-:W1:Y:S01]  /*106c0*/  MUFU.EX2 R0, R0 ;  /* 0x0000000000007308 */ /* 0x000e620000000800 */
[--C-:B------:R-:W-:Y:S02]  /*106d0*/  FFMA.FTZ R176, R176, c[0x0][0x2d0], -R2.reuse ;  /* 0x0000b400b0b07a23 */ /* 0x100fe40000010802 */
[----:B------:R-:W-:Y:S01]  /*106e0*/  FSEL R15, R15, -INF , !P0 ;  /* 0xff8000000f0f7808 */ /* 0x000fe20004000000 */
[--C-:B------:R-:W-:Y:S01]  /*106f0*/  FFMA.FTZ R17, R17, c[0x0][0x2d0], -R2.reuse ;  /* 0x0000b40011117a23 */ /* 0x100fe20000010802 */
[----:B------:R-:W-:Y:S01]  /*10700*/  LOP3.LUT P0, RZ, R214, 0x8, RZ, 0xc0, !PT ;  /* 0x00000008d6ff7812 */ /* 0x000fe2000780c0ff */
[--C-:B------:R-:W-:Y:S02]  /*10710*/  FFMA.FTZ R188, R20, c[0x0][0x2d0], -R2.reuse ;  /* 0x0000b40014bc7a23 */ /* 0x100fe40000010802 */
[--C-:B------:R-:W-:Y:S01]  /*10720*/  FFMA.FTZ R186, R24, c[0x0][0x2d0], -R2.reuse ;  /* 0x0000b40018ba7a23 */ /* 0x100fe20000010802 */
[----:B------:R-:W-:Y:S01]  /*10730*/  ISETP.GT.AND P0, PT, R12, 0x8, !P0 ;  /* 0x000000080c00780c */ /* 0x000fe20004704270 */
[----:B------:R-:W2:Y:S01]  /*10740*/  MUFU.EX2 R172, R177 ;  /* 0x000000b100ac7308 */ /* 0x000ea20000000800 */
[--C-:B------:R-:W-:Y:S02]  /*10750*/  FFMA.FTZ R185, R25, c[0x0][0x2d0], -R2.reuse ;  /* 0x0000b40019b97a23 */ /* 0x100fe40000010802 */
[----:B------:R-:W-:Y:S01]  /*10760*/  ISETP.LT.OR P0, PT, R13, 0x9, P0 ;  /* 0x000000090d00780c */ /* 0x000fe20000701670 */
[----:B------:R-:W-:Y:S03]  /*10770*/  FFMA.FTZ R189, R3, c[0x0][0x2d0], -R2 ;  /* 0x0000b40003bd7a23 */ /* 0x000fe60000010802 */
[----:B------:R-:W-:Y:S02]  /*10780*/  FSEL R18, R18, -INF , !P0 ;  /* 0xff80000012127808 */ /* 0x000fe40004000000 */
[----:B------:R-:W-:Y:S01]  /*10790*/  LOP3.LUT P0, RZ, R214, 0x4, RZ, 0xc0, !PT ;  /* 0x00000004d6ff7812 */ /* 0x000fe2000780c0ff */
[----:B------:R-:W3:Y:S03]  /*107a0*/  MUFU.EX2 R174, R176 ;  /* 0x000000b000ae7308 */ /* 0x000ee60000000800 */
[----:B------:R-:W-:Y:S01]  /*107b0*/  ISETP.GT.AND P0, PT, R12, 0x9, !P0 ;  /* 0x000000090c00780c */ /* 0x000fe20004704270 */
[C---:B-1----:R-:W-:Y:S02]  /*107c0*/  FFMA.FTZ R2, R0.reuse, R230, R16 ;  /* 0x000000e600027223 */ /* 0x042fe40000010010 */
[C---:B------:R-:W-:Y:S01]  /*107d0*/  FMUL.FTZ R28, R0.reuse, R152 ;  /* 0x00000098001c7220 */ /* 0x040fe20000410000 */
[----:B------:R-:W-:Y:S01]  /*107e0*/  ISETP.LT.OR P0, PT, R13, 0xa, P0 ;  /* 0x0000000a0d00780c */ /* 0x000fe20000701670 */
[C---:B------:R-:W-:Y:S02]  /*107f0*/  FMUL.FTZ R29, R0.reuse, R153 ;  /* 0x00000099001d7220 */ /* 0x040fe40000410000 */
[----:B------:R-:W1:Y:S01]  /*10800*/  MUFU.EX2 R17, R17 ;  /* 0x0000001100117308 */ /* 0x000e620000000800 */
[----:B------:R-:W-:Y:S01]  /*10810*/  FSEL R175, R19, -INF , !P0 ;  /* 0xff80000013af7808 */ /* 0x000fe20004000000 */
[----:B------:R-:W-:Y:S01]  /*10820*/  FMUL.FTZ R32, R0, R148 ;  /* 0x0000009400207220 */ /* 0x000fe20000410000 */
[----:B------:R-:W-:Y:S01]  /*10830*/  LOP3.LUT P0, RZ, R214, 0x2, RZ, 0xc0, !PT ;  /* 0x00000002d6ff7812 */ /* 0x000fe2000780c0ff */
[C---:B------:R-:W-:Y:S02]  /*10840*/  FMUL.FTZ R33, R0.reuse, R149 ;  /* 0x0000009500217220 */ /* 0x040fe40000410000 */
[----:B------:R-:W-:Y:S01]  /*10850*/  FMUL.FTZ R20, R0, R160 ;  /* 0x000000a000147220 */ /* 0x000fe20000410000 */
[----:B------:R-:W-:Y:S01]  /*10860*/  ISETP.GT.AND P0, PT, R12, 0x10, !P0 ;  /* 0x000000100c00780c */ /* 0x000fe20004704270 */
[C---:B------:R-:W-:Y:S02]  /*10870*/  FMUL.FTZ R21, R0.reuse, R161 ;  /* 0x000000a100157220 */ /* 0x040fe40000410000 */
[C---:B------:R-:W-:Y:S01]  /*10880*/  FMUL.FTZ R24, R0.reuse, R156 ;  /* 0x0000009c00187220 */ /* 0x040fe20000410000 */
[C---:B------:R-:W-:Y:S01]  /*10890*/  ISETP.LT.OR P0, PT, R13.reuse, 0x11, P0 ;  /* 0x000000110d00780c */ /* 0x040fe20000701670 */
[C---:B------:R-:W-:Y:S01]  /*108a0*/  FMUL.FTZ R25, R0.reuse, R157 ;  /* 0x0000009d00197220 */ /* 0x040fe20000410000 */
[----:B------:R-:W-:Y:S01]  /*108b0*/  MUFU.EX2 R156, R187 ;  /* 0x000000bb009c7308 */ /* 0x000fe20000000800 */
[----:B------:R-:W-:Y:S01]  /*108c0*/  FMUL.FTZ R36, R0, R36 ;  /* 0x0000002400247220 */ /* 0x000fe20000410000 */
[----:B------:R-:W-:Y:S01]  /*108d0*/  FSEL R179, R22, -INF , !P0 ;  /* 0xff80000016b37808 */ /* 0x000fe20004000000 */
[----:B------:R-:W-:Y:S01]  /*108e0*/  FMUL.FTZ R37, R0, R37 ;  /* 0x0000002500257220 */ /* 0x000fe20000410000 */
[----:B------:R-:W-:Y:S01]  /*108f0*/  LOP3.LUT P0, RZ, R214, 0x1, RZ, 0xc0, !PT ;  /* 0x00000001d6ff7812 */ /* 0x000fe2000780c0ff */
[C---:B------:R-:W-:Y:S02]  /*10900*/  FMUL.FTZ R40, R0.reuse, R40 ;  /* 0x0000002800287220 */ /* 0x040fe40000410000 */
[----:B------:R-:W-:Y:S01]  /*10910*/  FMUL.FTZ R41, R0, R41 ;  /* 0x0000002900297220 */ /* 0x000fe20000410000 */
[----:B------:R-:W-:Y:S01]  /*10920*/  ISETP.GT.AND P0, PT, R12, 0x11, !P0 ;  /* 0x000000110c00780c */ /* 0x000fe20004704270 */
[C---:B------:R-:W-:Y:S01]  /*10930*/  FMUL.FTZ R44, R0.reuse, R44 ;  /* 0x0000002c002c7220 */ /* 0x040fe20000410000 */
[----:B------:R-:W-:Y:S01]  /*10940*/  MUFU.EX2 R186, R186 ;  /* 0x000000ba00ba7308 */ /* 0x000fe20000000800 */
[C---:B------:R-:W-:Y:S01]  /*10950*/  FMUL.FTZ R45, R0.reuse, R45 ;  /* 0x0000002d002d7220 */ /* 0x040fe20000410000 */
[----:B------:R-:W-:Y:S01]  /*10960*/  ISETP.LT.OR P0, PT, R13, 0x12, P0 ;  /* 0x000000120d00780c */ /* 0x000fe20000701670 */
[C---:B------:R-:W-:Y:S02]  /*10970*/  FMUL.FTZ R48, R0.reuse, R48 ;  /* 0x0000003000307220 */ /* 0x040fe40000410000 */
[C---:B------:R-:W-:Y:S01]  /*10980*/  FMUL.FTZ R49, R0.reuse, R49 ;  /* 0x0000003100317220 */ /* 0x040fe20000410000 */
[----:B------:R-:W-:Y:S01]  /*10990*/  FSEL R178, R23, -INF , !P0 ;  /* 0xff80000017b27808 */ /* 0x000fe20004000000 */
[----:B------:R-:W-:Y:S01]  /*109a0*/  FMUL.FTZ R52, R0, R52 ;  /* 0x0000003400347220 */ /* 0x000fe20000410000 */
[----:B------:R-:W-:Y:S01]  /*109b0*/  ISETP.GT.AND P0, PT, R12, 0x18, !P6 ;  /* 0x000000180c00780c */ /* 0x000fe20007704270 */
[C---:B------:R-:W-:Y:S01]  /*109c0*/  FMUL.FTZ R53, R0.reuse, R53 ;  /* 0x0000003500357220 */ /* 0x040fe20000410000 */
[----:B------:R-:W-:Y:S01]  /*109d0*/  MUFU.EX2 R185, R185 ;  /* 0x000000b900b97308 */ /* 0x000fe20000000800 */
[C---:B------:R-:W-:Y:S01]  /*109e0*/  FMUL.FTZ R56, R0.reuse, R56 ;  /* 0x0000003800387220 */ /* 0x040fe20000410000 */
[C---:B------:R-:W-:Y:S01]  /*109f0*/  ISETP.LT.OR P0, PT, R13.reuse, 0x19, P0 ;  /* 0x000000190d00780c */ /* 0x040fe20000701670 */
[C---:B------:R-:W-:Y:S02]  /*10a00*/  FMUL.FTZ R57, R0.reuse, R57 ;  /* 0x0000003900397220 */ /* 0x040fe40000410000 */
[----:B------:R-:W-:Y:S01]  /*10a10*/  FMUL.FTZ R60, R0, R60 ;  /* 0x0000003c003c7220 */ /* 0x000fe20000410000 */
[----:B------:R-:W-:Y:S01]  /*10a20*/  FSEL R180, R26, -INF , !P0 ;  /* 0xff8000001ab47808 */ /* 0x000fe20004000000 */
        /* <DEDUP_REMOVED lines=11> */
[C---:B------:R-:W-:Y:S02]  /*10ae0*/  FMUL.FTZ R73, R0.reuse, R73 ;  /* 0x0000004900497220 */ /* 0x040fe40000410000 */
[C---:B------:R-:W-:Y:S01]  /*10af0*/  FMUL.FTZ R76, R0.reuse, R76 ;  /* 0x0000004c004c7220 */ /* 0x040fe20000410000 */
[C---:B------:R-:W-:Y:S01]  /*10b00*/  ISETP.LT.OR P0, PT, R13.reuse, 0x21, P0 ;  /* 0x000000210d00780c */ /* 0x040fe20000701670 */
[C---:B------:R-:W-:Y:S02]  /*10b10*/  FMUL.FTZ R77, R0.reuse, R77 ;  /* 0x0000004d004d7220 */ /* 0x040fe40000410000 */
[----:B------:R-:W-:Y:S01]  /*10b20*/  FMUL.FTZ R80, R0, R80 ;  /* 0x0000005000507220 */ /* 0x000fe20000410000 */
[----:B------:R-:W-:Y:S01]  /*10b30*/  FSEL R182, R30, -INF , !P0 ;  /* 0xff8000001eb67808 */ /* 0x000fe20004000000 */
[----:B------:R-:W-:Y:S01]  /*10b40*/  FMUL.FTZ R81, R0, R81 ;  /* 0x0000005100517220 */ /* 0x000fe20000410000 */
[----:B------:R-:W-:Y:S01]  /*10b50*/  ISETP.GT.AND P0, PT, R12, 0x21, !P3 ;  /* 0x000000210c00780c */ /* 0x000fe20005f04270 */
[C---:B------:R-:W-:Y:S02]  /*10b60*/  FMUL.FTZ R84, R0.reuse, R84 ;  /* 0x0000005400547220 */ /* 0x040fe40000410000 */
        /* <DEDUP_REMOVED lines=15> */
[----:B--2---:R-:W-:Y:S01]  /*10c60*/  FADD.FTZ R12, R172, R2 ;  /* 0x00000002ac0c7221 */ /* 0x004fe20000010000 */
[----:B------:R-:W-:Y:S01]  /*10c70*/  FMNMX.FTZ R2, R14, R7, !PT ;  /* 0x000000070e027209 */ /* 0x000fe20007810000 */
[----:B------:R-:W-:Y:S01]  /*10c80*/  FMUL.FTZ R104, R0, R104 ;  /* 0x0000006800687220 */ /* 0x000fe20000410000 */
[----:B------:R-:W-:Y:S01]  /*10c90*/  ISETP.LT.OR P0, PT, R13, 0x2a, P0 ;  /* 0x0000002a0d00780c */ /* 0x000fe20000701670 */
[----:B---3--:R-:W-:Y:S01]  /*10ca0*/  FADD.FTZ R12, R174, R12 ;  /* 0x0000000cae0c7221 */ /* 0x008fe20000010000 */
[----:B------:R-:W-:Y:S01]  /*10cb0*/  FMNMX.FTZ R2, R15, R2, !PT ;  /* 0x000000020f027209 */ /* 0x000fe20007810000 */
[----:B------:R-:W-:Y:S01]  /*10cc0*/  FMUL.FTZ R13, R0, R169 ;  /* 0x000000a9000d7220 */ /* 0x000fe20000410000 */
[----:B------:R-:W-:Y:S01]  /*10cd0*/  FSEL R8, R35, -INF , !P0 ;  /* 0xff80000023087808 */ /* 0x000fe20004000000 */
[----:B-1----:R-:W-:Y:S01]  /*10ce0*/  FADD.FTZ R176, R17, R12 ;  /* 0x0000000c11b07221 */ /* 0x002fe20000010000 */
[----:B------:R-:W-:Y:S01]  /*10cf0*/  FMNMX.FTZ R2, R18, R2, !PT ;  /* 0x0000000212027209 */ /* 0x000fe20007810000 */
[----:B------:R-:W-:Y:S01]  /*10d00*/  FMUL.FTZ R12, R0, R168 ;  /* 0x000000a8000c7220 */ /* 0x000fe20000410000 */
[----:B------:R-:W-:Y:S01]  /*10d10*/  F2FP.BF16.PACK_AB R172, R172, R16 ;  /* 0x00000010acac723e */ /* 0x000fe200000010ff */
[C---:B------:R-:W-:Y:S01]  /*10d20*/  FMUL.FTZ R16, R0.reuse, R164 ;  /* 0x000000a400107220 */ /* 0x040fe20000410000 */
[----:B------:R-:W-:Y:S01]  /*10d30*/  FMNMX.FTZ R2, R175, R2, !PT ;  /* 0x00000002af027209 */ /* 0x000fe20007810000 */
[C---:B------:R-:W-:Y:S01]  /*10d40*/  FMUL.FTZ R105, R0.reuse, R105 ;  /* 0x0000006900697220 */ /* 0x040fe20000410000 */
[----:B------:R-:W-:Y:S01]  /*10d50*/  F2FP.BF16.PACK_AB R174, R17, R174 ;  /* 0x000000ae11ae723e */ /* 0x000fe200000010ff */
        /* <DEDUP_REMOVED lines=24> */
[----:B------:R-:W-:Y:S02]  /*10ee0*/  FMUL.FTZ R137, R0, R137 ;  /* 0x0000008900897220 */ /* 0x000fe40000410000 */
        /* <DEDUP_REMOVED lines=10> */
[----:B------:R-:W-:Y:S01]  /*10f90*/  ISETP.GT.AND P0, PT, R222, R194, PT ;  /* 0x000000c2de00720c */ /* 0x000fe20003f04270 */
[----:B------:R-:W1:Y:S02]  /*10fa0*/  MUFU.EX2 R2, R2 ;  /* 0x0000000200027308 */ /* 0x000e640000000800 */
[--C-:B------:R-:W-:Y:S02]  /*10fb0*/  FFMA.FTZ R0, R18, c[0x0][0x2d0], -R7.reuse ;  /* 0x0000b40012007a23 */ /* 0x100fe40000010807 */
[--C-:B------:R-:W-:Y:S02]  /*10fc0*/  FFMA.FTZ R173, R14, c[0x0][0x2d0], -R7.reuse ;  /* 0x0000b4000ead7a23 */ /* 0x100fe40000010807 */
[----:B------:R-:W-:Y:S04]  /*10fd0*/  FFMA.FTZ R15, R15, c[0x0][0x2d0], -R7 ;  /* 0x0000b4000f0f7a23 */ /* 0x000fe80000010807 */
[----:B------:R2:W-:Y:S10]  /*10fe0*/  MUFU.EX2 R164, R15 ;  /* 0x0000000f00a47308 */ /* 0x0005f40000000800 */
[----:B------:R-:W3:Y:S01]  /*10ff0*/  MUFU.EX2 R173, R173 ;  /* 0x000000ad00ad7308 */ /* 0x000ee20000000800 */
[C---:B-1----:R-:W-:Y:S02]  /*11000*/  FMUL.FTZ R27, R2.reuse, R159 ;  /* 0x0000009f021b7220 */ /* 0x042fe40000410000 */
[C---:B------:R-:W-:Y:S02]  /*11010*/  FMUL.FTZ R34, R2.reuse, R150 ;  /* 0x0000009602227220 */ /* 0x040fe40000410000 */
[C---:B------:R-:W-:Y:S05]  /*11020*/  FMUL.FTZ R35, R2.reuse, R151 ;  /* 0x0000009702237220 */ /* 0x040fea0000410000 */
[----:B------:R1:W-:Y:S01]  /*11030*/  MUFU.EX2 R159, R0 ;  /* 0x00000000009f7308 */ /* 0x0003e20000000800 */
[----:B------:R-:W4:Y:S01]  /*11040*/  LDSM.16.MT88.4 R148, [R146] ;  /* 0x000000009294783b */ /* 0x000f220000004200 */
[C---:B------:R-:W-:Y:S02]  /*11050*/  FMUL.FTZ R26, R2.reuse, R158 ;  /* 0x0000009e021a7220 */ /* 0x040fe40000410000 */
[C---:B------:R-:W-:Y:S02]  /*11060*/  FMUL.FTZ R14, R2.reuse, R170 ;  /* 0x000000aa020e7220 */ /* 0x040fe40000410000 */
[C---:B--2---:R-:W-:Y:S02]  /*11070*/  FMUL.FTZ R15, R2.reuse, R171 ;  /* 0x000000ab020f7220 */ /* 0x044fe40000410000 */
[C---:B------:R-:W-:Y:S02]  /*11080*/  FMUL.FTZ R18, R2.reuse, R166 ;  /* 0x000000a602127220 */ /* 0x040fe40000410000 */
[C---:B------:R-:W-:Y:S02]  /*11090*/  FMUL.FTZ R19, R2.reuse, R167 ;  /* 0x000000a702137220 */ /* 0x040fe40000410000 */
[C---:B------:R-:W-:Y:S02]  /*110a0*/  FMUL.FTZ R22, R2.reuse, R162 ;  /* 0x000000a202167220 */ /* 0x040fe40000410000 */
[----:B---3--:R-:W-:Y:S01]  /*110b0*/  FFMA.FTZ R157, R2, R231, R173 ;  /* 0x000000e7029d7223 */ /* 0x008fe200000100ad */
[----:B------:R-:W-:Y:S01]  /*110c0*/  F2FP.BF16.PACK_AB R173, R164, R173 ;  /* 0x000000ada4ad723e */ /* 0x000fe200000010ff */
[C---:B------:R-:W-:Y:S02]  /*110d0*/  FMUL.FTZ R23, R2.reuse, R163 ;  /* 0x000000a302177220 */ /* 0x040fe40000410000 */
[C---:B------:R-:W-:Y:S02]  /*110e0*/  FMUL.FTZ R30, R2.reuse, R154 ;  /* 0x0000009a021e7220 */ /* 0x040fe40000410000 */
[C---:B------:R-:W-:Y:S02]  /*110f0*/  FMUL.FTZ R31, R2.reuse, R155 ;  /* 0x0000009b021f7220 */ /* 0x040fe40000410000 */
[C---:B------:R-:W-:Y:S01]  /*11100*/  FMUL.FTZ R38, R2.reuse, R38 ;  /* 0x0000002602267220 */ /* 0x040fe20000410000 */
[----:B------:R-:W-:Y:S01]  /*11110*/  LDSM.16.MT88.4 R152, [R146+0x800] ;  /* 0x000800009298783b */ /* 0x000fe20000004200 */
[----:B-1----:R-:W-:Y:S02]  /*11120*/  FFMA.FTZ R0, R175, c[0x0][0x2d0], -R7 ;  /* 0x0000b400af007a23 */ /* 0x002fe40000010807 */
        /* <DEDUP_REMOVED lines=15> */
[----:B------:R-:W-:Y:S02]  /*11220*/  FADD.FTZ R157, R164, R157 ;  /* 0x0000009da49d7221 */ /* 0x000fe40000010000 */
[----:B------:R-:W-:Y:S01]  /*11230*/  LDSM.16.MT88.4 R164, [R146+0x1000] ;  /* 0x0010000092a4783b */ /* 0x000fe20000004200 */
[C---:B------:R-:W-:Y:S02]  /*11240*/  FMUL.FTZ R66, R2.reuse, R66 ;  /* 0x0000004202427220 */ /* 0x040fe40000410000 */
[C---:B------:R-:W-:Y:S01]  /*11250*/  FMUL.FTZ R67, R2.reuse, R67 ;  /* 0x0000004302437220 */ /* 0x040fe20000410000 */
[C---:B----4-:R-:W-:Y:S05]  /*11260*/  HMMA.16816.F32.BF16 R12, R172.reuse, R148, R12 ;  /* 0x00000094ac0c723c */ /* 0x050fea000004180c */
        /* <DEDUP_REMOVED lines=37> */
[--C-:B------:R-:W-:Y:S02]  /*114c0*/  FFMA.FTZ R0, R179, c[0x0][0x2d0], -R7.reuse ;  /* 0x0000b400b3007a23 */ /* 0x100fe40000010807 */
[C---:B------:R-:W-:Y:S02]  /*114d0*/  FMUL.FTZ R134, R2.reuse, R134 ;  /* 0x0000008602867220 */ /* 0x040fe40000410000 */
[----:B------:R2:W-:Y:S01]  /*114e0*/  MUFU.EX2 R163, R0 ;  /* 0x0000000000a37308 */ /* 0x0005e20000000800 */
[C---:B------:R-:W-:Y:S02]  /*114f0*/  FMUL.FTZ R135, R2.reuse, R135 ;  /* 0x0000008702877220 */ /* 0x040fe40000410000 */
[C---:B------:R-:W-:Y:S02]  /*11500*/  FMUL.FTZ R138, R2.reuse, R138 ;  /* 0x0000008a028a7220 */ /* 0x040fe40000410000 */
[----:B------:R-:W-:Y:S05]  /*11510*/  FMUL.FTZ R139, R2, R139 ;  /* 0x0000008b028b7220 */ /* 0x000fea0000410000 */
[----:B------:R-:W3:Y:S01]  /*11520*/  MUFU.EX2 R2, R188 ;  /* 0x000000bc00027308 */ /* 0x000ee20000000800 */
[C---:B-1----:R-:W-:Y:S09]  /*11530*/  HMMA.16816.F32.BF16 R28, R172.reuse, R148, R28 ;  /* 0x00000094ac1c723c */ /* 0x042ff2000004181c */
[----:B------:R-:W-:Y:S01]  /*11540*/  MUFU.EX2 R188, R189 ;  /* 0x000000bd00bc7308 */ /* 0x000fe20000000800 */
[C---:B------:R-:W-:Y:S01]  /*11550*/  HMMA.16816.F32.BF16 R32, R172.reuse, R150, R32 ;  /* 0x00000096ac20723c */ /* 0x040fe20000041820 */
[----:B------:R-:W1:Y:S02]  /*11560*/  LDSM.16.MT88.4 R148, [R196] ;  /* 0x00000000c494783b */ /* 0x000e640000004200 */
[--C-:B--2---:R-:W-:Y:S06]  /*11570*/  FFMA.FTZ R0, R178, c[0x0][0x2d0], -R7.reuse ;  /* 0x0000b400b2007a23 */ /* 0x104fec0000010807 */
[----:B------:R2:W4:Y:S03]  /*11580*/  MUFU.EX2 R161, R0 ;  /* 0x0000000000a17308 */ /* 0x0005260000000800 */
[--C-:B--2---:R-:W-:Y:S07]  /*11590*/  FFMA.FTZ R0, R180, c[0x0][0x2d0], -R7.reuse ;  /* 0x0000b400b4007a23 */ /* 0x104fee0000010807 */
[----:B------:R-:W-:Y:S01]  /*115a0*/  MUFU.EX2 R180, R192 ;  /* 0x000000c000b47308 */ /* 0x000fe20000000800 */
[C---:B-1----:R-:W-:Y:S09]  /*115b0*/  HMMA.16816.F32.BF16 R36, R172.reuse, R148, R36 ;  /* 0x00000094ac24723c */ /* 0x042ff20000041824 */
[----:B------:R1:W-:Y:S01]  /*115c0*/  MUFU.EX2 R160, R0 ;  /* 0x0000000000a07308 */ /* 0x0003e20000000800 */
[C---:B------:R-:W-:Y:S01]  /*115d0*/  HMMA.16816.F32.BF16 R40, R172.reuse, R150, R40 ;  /* 0x00000096ac28723c */ /* 0x040fe20000041828 */
[----:B------:R-:W2:Y:S02]  /*115e0*/  LDSM.16.MT88.4 R148, [R146+0x1800] ;  /* 0x001800009294783b */ /* 0x000ea40000004200 */
[----:B-1----:R-:W-:Y:S06]  /*115f0*/  FFMA.FTZ R0, R181, c[0x0][0x2d0], -R7 ;  /* 0x0000b400b5007a23 */ /* 0x002fec0000010807 */
[----:B------:R-:W-:Y:S10]  /*11600*/  MUFU.EX2 R181, R191 ;  /* 0x000000bf00b57308 */ /* 0x000ff40000000800 */
[----:B------:R3:W1:Y:S01]  /*11610*/  MUFU.EX2 R179, R0 ;  /* 0x0000000000b37308 */ /* 0x0006620000000800 */
[C---:B--2---:R-:W-:Y:S08]  /*11620*/  HMMA.16816.F32.BF16 R44, R172.reuse, R148, R44 ;  /* 0x00000094ac2c723c */ /* 0x044ff0000004182c */
[C---:B------:R-:W-:Y:S01]  /*11630*/  HMMA.16816.F32.BF16 R48, R172.reuse, R150, R48 ;  /* 0x00000096ac30723c */ /* 0x040fe20000041830 */
[----:B------:R-:W2:Y:S03]  /*11640*/  LDSM.16.MT88.4 R148, [R147+0x1800] ;  /* 0x001800009394783b */ /* 0x000ea60000004200 */
[----:B---3--:R-:W-:Y:S04]  /*11650*/  FADD.FTZ R0, R2, R176 ;  /* 0x000000b002007221 */ /* 0x008fe80000010000 */
[C---:B------:R-:W-:Y:S04]  /*11660*/  FADD.FTZ R162, R156.reuse, R0 ;  /* 0x000000009ca27221 */ /* 0x040fe80000010000 */
        /* <DEDUP_REMOVED lines=34> */
[----:B----4-:R-:W-:Y:S01]  /*11890*/  F2FP.BF16.PACK_AB R149, R161, R163 ;  /* 0x000000a3a195723e */ /* 0x010fe200000010ff */
[----:B------:R-:W-:Y:S02]  /*118a0*/  FADD.FTZ R2, R158, R0 ;  /* 0x000000009e027221 */ /* 0x000fe40000010000 */
[----:B------:R-:W-:Y:S01]  /*118b0*/  F2FP.BF16.PACK_AB R150, R185, R186 ;  /* 0x000000bab996723e */ /* 0x000fe200000010ff */
[----:B------:R-:W-:Y:S01]  /*118c0*/  LDSM.16.MT88.4 R156, [R196+0x5000] ;  /* 0x00500000c49c783b */ /* 0x000fe20000004200 */
[----:B-1----:R-:W-:Y:S03]  /*118d0*/  F2FP.BF16.PACK_AB R151, R179, R160 ;  /* 0x000000a0b397723e */ /* 0x002fe600000010ff */
[----:B------:R-:W-:Y:S01]  /*118e0*/  F2FP.BF16.PACK_AB R172, R181, R180 ;  /* 0x000000b4b5ac723e */ /* 0x000fe200000010ff */
[----:B------:R-:W-:Y:S01]  /*118f0*/  FADD.FTZ R2, R163, R2 ;  /* 0x00000002a3027221 */ /* 0x000fe20000010000 */
[----:B------:R-:W-:Y:S01]  /*11900*/  F2FP.BF16.PACK_AB R174, R188, R187 ;  /* 0x000000bbbcae723e */ /* 0x000fe200000010ff */
[--C-:B------:R-:W-:Y:S01]  /*11910*/  FFMA.FTZ R0, R182, c[0x0][0x2d0], -R7.reuse ;  /* 0x0000b400b6007a23 */ /* 0x100fe20000010807 */
[C---:B------:R-:W-:Y:S03]  /*11920*/  HMMA.16816.F32.BF16 R12, R148.reuse, R152, R12 ;  /* 0x00000098940c723c */ /* 0x040fe6000004180c */
[----:B------:R1:W-:Y:S02]  /*11930*/  MUFU.EX2 R177, R0 ;  /* 0x0000000000b17308 */ /* 0x0003e40000000800 */
[----:B------:R-:W-:Y:S03]  /*11940*/  FADD.FTZ R2, R161, R2 ;  /* 0x00000002a1027221 */ /* 0x000fe60000010000 */
[C---:B------:R-:W-:Y:S01]  /*11950*/  HMMA.16816.F32.BF16 R16, R148.reuse, R154, R16 ;  /* 0x0000009a9410723c */ /* 0x040fe20000041810 */
[----:B------:R-:W2:Y:S03]  /*11960*/  LDSM.16.MT88.4 R152, [R147+0x800] ;  /* 0x000800009398783b */ /* 0x000ea60000004200 */
[----:B------:R-:W-:Y:S04]  /*11970*/  FADD.FTZ R2, R160, R2 ;  /* 0x00000002a0027221 */ /* 0x000fe80000010000 */
[----:B------:R-:W-:Y:S04]  /*11980*/  FADD.FTZ R2, R179, R2 ;  /* 0x00000002b3027221 */ /* 0x000fe80000010000 */
[--C-:B-1----:R-:W-:Y:S04]  /*11990*/  FFMA.FTZ R0, R183, c[0x0][0x2d0], -R7.reuse ;  /* 0x0000b400b7007a23 */ /* 0x102fe80000010807 */
[----:B------:R-:W1:Y:S01]  /*119a0*/  MUFU.EX2 R178, R0 ;  /* 0x0000000000b27308 */ /* 0x000e620000000800 */
[C---:B--2---:R-:W-:Y:S03]  /*119b0*/  HMMA.16816.F32.BF16 R20, R148.reuse, R152, R20 ;  /* 0x000000989414723c */ /* 0x044fe60000041814 */
[----:B-1----:R-:W-:Y:S01]  /*119c0*/  F2FP.BF16.PACK_AB R173, R178, R177 ;  /* 0x000000b1b2ad723e */ /* 0x002fe200000010ff */
[--C-:B------:R-:W-:Y:S04]  /*119d0*/  FFMA.FTZ R0, R184, c[0x0][0x2d0], -R7.reuse ;  /* 0x0000b400b8007a23 */ /* 0x100fe80000010807 */
[C---:B------:R-:W-:Y:S01]  /*119e0*/  HMMA.16816.F32.BF16 R24, R148.reuse, R154, R24 ;  /* 0x0000009a9418723c */ /* 0x040fe20000041818 */
[----:B------:R-:W1:Y:S01]  /*119f0*/  LDSM.16.MT88.4 R152, [R197+0x800] ;  /* 0x00080000c598783b */ /* 0x000e620000004200 */
[----:B------:R2:W-:Y:S02]  /*11a00*/  MUFU.EX2 R176, R0 ;  /* 0x0000000000b07308 */ /* 0x0005e40000000800 */
[----:B------:R-:W-:Y:S08]  /*11a10*/  FFMA.FTZ R7, R8, c[0x0][0x2d0], -R7 ;  /* 0x0000b40008077a23 */ /* 0x000ff00000010807 */
[----:B------:R-:W3:Y:S01]  /*11a20*/  MUFU.EX2 R8, R7 ;  /* 0x0000000700087308 */ /* 0x000ee20000000800 */
[----:B--2---:R-:W-:Y:S04]  /*11a30*/  FADD.FTZ R0, R186, R162 ;  /* 0x000000a2ba007221 */ /* 0x004fe80000010000 */
[----:B------:R-:W-:Y:S04]  /*11a40*/  FADD.FTZ R0, R185, R0 ;  /* 0x00000000b9007221 */ /* 0x000fe80000010000 */
[----:B------:R-:W-:Y:S01]  /*11a50*/  FADD.FTZ R0, R180, R0 ;  /* 0x00000000b4007221 */ /* 0x000fe20000010000 */
[----:B---3--:R-:W-:Y:S01]  /*11a60*/  F2FP.BF16.PACK_AB R175, R8, R176 ;  /* 0x000000b008af723e */ /* 0x008fe200000010ff */
[----:B------:R-:W-:Y:S02]  /*11a70*/  FADD.FTZ R7, R177, R2 ;  /* 0x00000002b1077221 */ /* 0x000fe40000010000 */
[----:B------:R-:W-:Y:S01]  /*11a80*/  FADD.FTZ R2, R181, R0 ;  /* 0x00000000b5027221 */ /* 0x000fe20000010000 */
[C---:B-1----:R-:W-:Y:S03]  /*11a90*/  HMMA.16816.F32.BF16 R28, R148.reuse, R152, R28 ;  /* 0x00000098941c723c */ /* 0x042fe6000004181c */
[----:B------:R-:W-:Y:S01]  /*11aa0*/  FADD.FTZ R0, R178, R7 ;  /* 0x00000007b2007221 */ /* 0x000fe20000010000 */
[----:B------:R-:W-:Y:S01]  /*11ab0*/  MOV R7, R3 ;  /* 0x0000000300077202 */ /* 0x000fe20000000f00 */
[----:B------:R-:W-:Y:S02]  /*11ac0*/  FADD.FTZ R2, R187, R2 ;  /* 0x00000002bb027221 */ /* 0x000fe40000010000 */
[----:B------:R-:W-:Y:S01]  /*11ad0*/  FADD.FTZ R0, R176, R0 ;  /* 0x00000000b0007221 */ /* 0x000fe20000010000 */
[C---:B------:R-:W-:Y:S01]  /*11ae0*/  HMMA.16816.F32.BF16 R32, R148.reuse, R154, R32 ;  /* 0x0000009a9420723c */ /* 0x040fe20000041820 */
[----:B------:R-:W1:Y:S03]  /*11af0*/  LDSM.16.MT88.4 R152, [R196+0x800] ;  /* 0x00080000c498783b */ /* 0x000e660000004200 */
[----:B------:R-:W-:Y:S01]  /*11b00*/  FADD.FTZ R231, R8, R0 ;  /* 0x0000000008e77221 */ /* 0x000fe20000010000 */
[----:B------:R-:W-:Y:S01]  /*11b10*/  IADD3 R0, R222, -0x1, RZ ;  /* 0xffffffffde007810 */ /* 0x000fe20007ffe0ff */
[----:B------:R-:W-:Y:S01]  /*11b20*/  FADD.FTZ R230, R188, R2 ;  /* 0x00000002bce67221 */ /* 0x000fe20000010000 */
[----:B------:R-:W-:Y:S02]  /*11b30*/  MOV R8, R4 ;  /* 0x0000000400087202 */ /* 0x000fe40000000f00 */
[----:B------:R-:W-:Y:S01]  /*11b40*/  MOV R222, R0 ;  /* 0x0000000000de7202 */ /* 0x000fe20000000f00 */
        /* <DEDUP_REMOVED lines=85> */
[----:B------:R-:W-:Y:S06]  /*120a0*/  @!UPT UIADD3 URZ, URZ, URZ, URZ ;  /* 0x0000003f3f3ff290 */ /* 0x000fec000fffe03f */
[----:B------:R-:W-:Y:S01]  /*120b0*/  IMAD.SHL.U32 R193, R193, 0x80, RZ ;  /* 0x00000080c1c17824 */ /* 0x000fe200078e00ff */
[----:B------:R-:W-:Y:S01]  /*120c0*/  MOV R8, R4 ;  /* 0x0000000400087202 */ /* 0x000fe20000000f00 */
[----:B------:R-:W-:Y:S01]  /*120d0*/  IMAD.MOV.U32 R7, RZ, RZ, R3 ;  /* 0x000000ffff077224 */ /* 0x000fe200078e0003 */
[----:B------:R-:W-:-:S07]  /*120e0*/  MOV R222, R0 ;  /* 0x0000000000de7202 */ /* 0x000fce0000000f00 */
.L_x_1921:
[----:B------:R-:W-:Y:S01]  /*120f0*/  LOP3.LUT P0, RZ, R214, 0x40, RZ, 0xc0, !PT ;  /* 0x00000040d6ff7812 */ /* 0x000fe2000780c0ff */
[----:B------:R-:W2:Y:S01]  /*12100*/  LDL R2, [R1+0x58] ;  /* 0x0000580001027983 */ /* 0x000ea20000100800 */
[----:B------:R-:W-:-:S11]  /*12110*/  IADD3 R193, R193, 0x7f, RZ ;  /* 0x0000007fc1c17810 */ /* 0x000fd60007ffe0ff */
[----:B------:R-:W-:-:S05]  /*12120*/  @P0 IMAD.HI.U32 R0, R193, c[0x0][0x2c8], RZ ;  /* 0x0000b200c1000a27 */ /* 0x000fca00078e00ff */
[----:B------:R-:W-:Y:S02]  /*12130*/  @P0 SHF.R.U32.HI R193, RZ, c[0x0][0x2cc], R0 ;  /* 0x0000b300ffc10a19 */ /* 0x000fe40000011600 */
[----:B------:R-:W3:Y:S01]  /*12140*/  LDL R0, [R1+0x64] ;  /* 0x0000640001007983 */ /* 0x000ee20000100800 */
[----:B------:R-:W-:-:S05]  /*12150*/  IMAD.MOV.U32 R244, RZ, RZ, c[0x0][0x32c] ;  /* 0x0000cb00fff47624 */ /* 0x000fca00078e00ff */
[----:B------:R-:W-:Y:S02]  /*12160*/  ISETP.GE.AND P0, PT, R244, 0x1, PT ;  /* 0x00000001f400780c */ /* 0x000fe40003f06270 */
[----:B------:R-:W-:-:S11]  /*12170*/  LOP3.LUT R214, R214, 0xffffffbf, RZ, 0xc0, !PT ;  /* 0xffffffbfd6d67812 */ /* 0x000fd600078ec0ff */
[----:B------:R-:W-:Y:S02]  /*12180*/  @P0 LOP3.LUT R214, R214, 0x40, RZ, 0xfc, !PT ;  /* 0x00000040d6d60812 */ /* 0x000fe400078efcff */
[----:B---3--:R-:W-:-:S05]  /*12190*/  IADD3 R193, R193, 0x1, R0 ;  /* 0x00000001c1c17810 */ /* 0x008fca0007ffe000 */
[----:B--2---:R-:W-:-:S05]  /*121a0*/  IMAD.IADD R193, R193, 0x1, -R2 ;  /* 0x00000001c1c17824 */ /* 0x004fca00078e0a02 */
[----:B------:R-:W-:Y:S01]  /*121b0*/  IADD3 R2, R193, -c[0x0][0x324], RZ ;  /* 0x8000c900c1027a10 */ /* 0x000fe20007ffe0ff */
[----:B------:R-:W-:Y:S05]  /*121c0*/  @!P0 BRA `(.L_x_1935) ;  /* 0x0000010000008947 */ /* 0x000fea0003800000 */
[----:B------:R-:W-:Y:S01]  /*121d0*/  MOV R0, R193 ;  /* 0x000000c100007202 */ /* 0x000fe20000000f00 */
        /* <DEDUP_REMOVED lines=9> */
.L_x_1937:
[----:B------:R-:W-:-:S13]  /*12270*/  ISETP.NE.AND P0, PT, R244, 0x1, PT ;  /* 0x00000001f400780c */ /* 0x000fda0003f05270 */
[----:B------:R-:W-:-:S05]  /*12280*/  @P0 IMAD.HI.U32 R3, R0, c[0x0][0x330], RZ ;  /* 0x0000cc0000030a27 */ /* 0x000fca00078e00ff */
[----:B------:R-:W-:Y:S02]  /*12290*/  @P0 SHF.R.U32.HI R0, RZ, c[0x0][0x334], R3 ;  /* 0x0000cd00ff000a19 */ /* 0x000fe40000011603 */
.L_x_1938:
[----:B------:R-:W-:Y:S05]  /*122a0*/  BSYNC B0 ;  /* 0x0000000000007941 */ /* 0x000fea0003800000 */
.L_x_1936:
[----:B------:R-:W-:-:S05]  /*122b0*/  IMAD R0, R0, c[0x0][0x32c], RZ ;  /* 0x0000cb0000007a24 */ /* 0x000fca00078e02ff */
[----:B------:R-:W-:-:S04]  /*122c0*/  IMNMX R2, R2, R0, !PT ;  /* 0x0000000002027217 */ /* 0x000fc80007800200 */
.L_x_1935:
[----:B------:R-:W-:-:S05]  /*122d0*/  IADD3 R2, R2, 0x2f, RZ ;  /* 0x0000002f02027810 */ /* 0x000fca0007ffe0ff */
[----:B------:R-:W-:-:S05]  /*122e0*/  IMAD.HI R2, R2, 0x2aaaaaab, RZ ;  /* 0x2aaaaaab02027827 */ /* 0x000fca00078e02ff */
[----:B------:R-:W-:-:S04]  /*122f0*/  SHF.R.U32.HI R193, RZ, 0x1f, R2 ;  /* 0x0000001fffc17819 */ /* 0x000fc80000011602 */
[----:B------:R-:W-:-:S04]  /*12300*/  LEA.HI.SX32 R193, R2, R193, 0x1d ;  /* 0x000000c102c17211 */ /* 0x000fc800078feaff */
[----:B------:R-:W-:-:S04]  /*12310*/  IMNMX R193, R237, R193, !PT ;  /* 0x000000c1edc17217 */ /* 0x000fc80007800200 */
[----:B------:R-:W-:-:S13]  /*12320*/  ISETP.GE.AND P0, PT, R222, R193, PT ;  /* 0x000000c1de00720c */ /* 0x000fda0003f06270 */
[----:B------:R-:W-:Y:S05]  /*12330*/  @!P0 BRA `(.L_x_1939) ;  /* 0x00002ba000008947 */ /* 0x000fea0003800000 */
.L_x_1944:
[----:B------:R-:W-:Y:S04]  /*12340*/  DEPBAR.LE SB0, 0x0 ;  /* 0x000080000000791a */ /* 0x000fe80000000000 */
[----:B------:R-:W-:Y:S01]  /*12350*/  WARPSYNC 0xffffffff ;  /* 0xffffffff00007948 */ /* 0x000fe20003800000 */
[----:B------:R-:W-:Y:S01]  /*12360*/  BAR.SYNC.DEFER_BLOCKING 0x0 ;  /* 0x0000000000007b1d */ /* 0x000fe20000010000 */
[----:B------:R-:W-:Y:S01]  /*12370*/  ISETP.GT.AND P0, PT, R237, R222, PT ;  /* 0x000000deed00720c */ /* 0x000fe20003f04270 */
[----:B------:R-:W-:Y:S01]  /*12380*/  IMAD.MOV.U32 R0, RZ, RZ, R8 ;  /* 0x000000ffff007224 */ /* 0x000fe200078e0008 */
        /* <DEDUP_REMOVED lines=15> */
[----:B------:R-:W5:Y:S04]  /*12480*/  S2R R14, SR_TID.X ;  /* 0x00000000000e7919 */ /* 0x000f680000002100 */
[----:B------:R-:W-:Y:S02]  /*12490*/  IMAD R4, R2, c[0x0][0x208], RZ ;  /* 0x0000820002047a24 */ /* 0x000fe400078e02ff */
[C---:B------:R-:W-:Y:S04]  /*124a0*/  IMAD.WIDE.U32 R2, R222.reuse, c[0x0][0x208], RZ ;  /* 0x00008200de027a25 */ /* 0x040fe800078e00ff */
[----:B------:R-:W-:Y:S04]  /*124b0*/  IMAD R4, R222, c[0x0][0x20c], R4 ;  /* 0x00008300de047a24 */ /* 0x000fe800078e0204 */
[----:B------:R-:W-:Y:S02]  /*124c0*/  IMAD.IADD R4, R3, 0x1, R4 ;  /* 0x0000000103047824 */ /* 0x000fe400078e0204 */
[----:B------:R-:W-:Y:S04]  /*124d0*/  IMAD.WIDE.U32 R2, R2, 0x30, RZ ;  /* 0x0000003002027825 */ /* 0x000fe800078e00ff */
[----:B------:R-:W-:Y:S01]  /*124e0*/  IMAD R12, R4, 0x30, RZ ;  /* 0x00000030040c7824 */ /* 0x000fe200078e02ff */
[-C--:B------:R-:W-:Y:S02]  /*124f0*/  IADD3 R4, P0, R226, R2.reuse, RZ ;  /* 0x00000002e2047210 */ /* 0x080fe40007f1e0ff */
[----:B-----5:R-:W-:Y:S01]  /*12500*/  ISETP.GT.AND P2, PT, R14, 0x7f, PT ;  /* 0x0000007f0e00780c */ /* 0x020fe20003f44270 */
[----:B------:R-:W-:Y:S04]  /*12510*/  IMAD.IADD R3, R3, 0x1, R12 ;  /* 0x0000000103037824 */ /* 0x000fe800078e020c */
[C---:B------:R-:W-:Y:S01]  /*12520*/  IMAD.X R13, R3.reuse, 0x1, R229, P0 ;  /* 0x00000001030d7824 */ /* 0x040fe200000e06e5 */
[C---:B------:R-:W-:Y:S04]  /*12530*/  LEA R12, P0, R4.reuse, c[0x0][0x1f8], 0x1 ;  /* 0x00007e00040c7a11 */ /* 0x040fe800078008ff */
[----:B------:R-:W-:Y:S02]  /*12540*/  LEA.HI.X R13, R4, c[0x0][0x1fc], R13, 0x1, P0 ;  /* 0x00007f00040d7a11 */ /* 0x000fe400000f0c0d */
[--C-:B------:R-:W-:Y:S03]  /*12550*/  IADD3 R4, P1, P0, R2, 0x40, R226.reuse ;  /* 0x0000004002047810 */ /* 0x100fe6000783e0e2 */
[----:B------:R-:W-:Y:S01]  /*12560*/  @!PT LDS RZ, [RZ] ;  /* 0x00000000fffff984 */ /* 0x000fe20000000800 */
[----:B------:R-:W-:Y:S01]  /*12570*/  @!PT LDS RZ, [RZ] ;  /* 0x00000000fffff984 */ /* 0x000fe20000000800 */
[----:B------:R-:W-:Y:S01]  /*12580*/  @!PT LDS RZ, [RZ] ;  /* 0x00000000fffff984 */ /* 0x000fe20000000800 */
[----:B------:R5:W-:Y:S02]  /*12590*/  LDGSTS.E.BYPASS.LTC128B.128 [R215+0x4080], [R12.64], !P3 ;  /* 0x040800000cd77fae */ /* 0x000be4000d901d4c */
[C---:B-----5:R-:W-:Y:S02]  /*125a0*/  IADD3.X R13, R3.reuse, RZ, R229, P1, P0 ;  /* 0x000000ff030d7210 */ /* 0x060fe40000fe04e5 */
[C---:B------:R-:W-:Y:S04]  /*125b0*/  LEA R12, P0, R4.reuse, c[0x0][0x1f8], 0x1 ;  /* 0x00007e00040c7a11 */ /* 0x040fe800078008ff */
[----:B------:R-:W-:Y:S01]  /*125c0*/  LEA.HI.X R13, R4, c[0x0][0x1fc], R13, 0x1, P0 ;  /* 0x00007f00040d7a11 */ /* 0x000fe200000f0c0d */
[----:B------:R-:W-:Y:S04]  /*125d0*/  @!P2 IMAD.MOV.U32 R4, RZ, RZ, c[0x0][0x208] ;  /* 0x00008200ff04a624 */ /* 0x000fe800078e00ff */
[----:B------:R5:W-:Y:S02]  /*125e0*/  LDGSTS.E.BYPASS.LTC128B.128 [R215+0x5880], [R12.64], !P6 ;  /* 0x058800000cd77fae */ /* 0x000be4000f101d4c */
[C-C-:B-----5:R-:W-:Y:S01]  /*125f0*/  IADD3 R13, P1, P0, R2.reuse, 0x80, R226.reuse ;  /* 0x00000080020d7810 */ /* 0x160fe2000783e0e2 */
[----:B------:R-:W-:Y:S03]  /*12600*/  @!P2 IMAD.MOV.U32 R12, RZ, RZ, c[0x0][0x20c] ;  /* 0x00008300ff0ca624 */ /* 0x000fe600078e00ff */
[C-C-:B------:R-:W-:Y:S02]  /*12610*/  IADD3.X R15, R3.reuse, RZ, R229.reuse, P1, P0 ;  /* 0x000000ff030f7210 */ /* 0x140fe40000fe04e5 */
        /* <DEDUP_REMOVED lines=11> */
[C-C-:B------:R-:W-:Y:S01]  /*126d0*/  @!P2 IMAD.X R14, R3.reuse, 0x1, R229.reuse, P0 ;  /* 0x00000001030ea824 */ /* 0x140fe200000e06e5 */
[C---:B-----5:R-:W-:Y:S04]  /*126e0*/  @!P2 LEA R12, P0, R4.reuse, c[0x0][0x1f8], 0x1 ;  /* 0x00007e00040caa11 */ /* 0x060fe800078008ff */
[----:B------:R-:W-:Y:S02]  /*126f0*/  @!P2 LEA.HI.X R13, R4, c[0x0][0x1fc], R14, 0x1, P0 ;  /* 0x00007f00040daa11 */ /* 0x000fe400000f0c0e */
[----:B------:R-:W-:Y:S03]  /*12700*/  @!P2 IADD3 R4, P1, P0, R2, 0x40, R226 ;  /* 0x000000400204a810 */ /* 0x000fe6000783e0e2 */
[----:B------:R5:W-:Y:S01]  /*12710*/  @!P2 LDGSTS.E.BYPASS.LTC128B.128 [R223+0x5080], [R12.64], !P3 ;  /* 0x050800000cdfafae */ /* 0x000be2000d901d4c */
[C-C-:B------:R-:W-:Y:S02]  /*12720*/  @!P2 IADD3.X R14, R3.reuse, RZ, R229.reuse, P1, P0 ;  /* 0x000000ff030ea210 */ /* 0x140fe40000fe04e5 */
[C---:B-----5:R-:W-:Y:S04]  /*12730*/  @!P2 LEA R12, P0, R4.reuse, c[0x0][0x1f8], 0x1 ;  /* 0x00007e00040caa11 */ /* 0x060fe800078008ff */
[----:B------:R-:W-:Y:S02]  /*12740*/  @!P2 LEA.HI.X R13, R4, c[0x0][0x1fc], R14, 0x1, P0 ;  /* 0x00007f00040daa11 */ /* 0x000fe400000f0c0e */
[C-C-:B------:R-:W-:Y:S03]  /*12750*/  @!P2 IADD3 R4, P1, P0, R2.reuse, 0x80, R226.reuse ;  /* 0x000000800204a810 */ /* 0x140fe6000783e0e2 */
[----:B------:R5:W-:Y:S01]  /*12760*/  @!P2 LDGSTS.E.BYPASS.LTC128B.128 [R223+0x6880], [R12.64], !P6 ;  /* 0x068800000cdfafae */ /* 0x000be2000f101d4c */
[C-C-:B------:R-:W-:Y:S02]  /*12770*/  @!P2 IADD3.X R15, R3.reuse, RZ, R229.reuse, P1, P0 ;  /* 0x000000ff030fa210 */ /* 0x140fe40000fe04e5 */
        /* <DEDUP_REMOVED lines=8> */
.L_x_1941:
[----:B------:R-:W-:Y:S05]  /*12800*/  BSYNC B0 ;  /* 0x0000000000007941 */ /* 0x000fea0003800000 */
.L_x_1940:
        /* <DEDUP_REMOVED lines=161> */
[----:B------:R-:W-:Y:S02]  /*13220*/  SHF.R.S32.HI R4, RZ, 0x1f, R2 ;  /* 0x0000001fff047819 */ /* 0x000fe40000011402 */
[C---:B------:R-:W-:Y:S02]  /*13230*/  ISETP.GE.AND P1, PT, R174.reuse, 0x1, PT ;  /* 0x00000001ae00780c */ /* 0x040fe40003f26270 */
[----:B------:R-:W-:Y:S01]  /*13240*/  ISETP.GE.AND P0, PT, R174, 0x21, PT ;  /* 0x00000021ae00780c */ /* 0x000fe20003f06270 */
[----:B------:R-:W-:Y:S04]  /*13250*/  IMAD R4, R4, c[0x0][0x1e0], RZ ;  /* 0x0000780004047a24 */ /* 0x000fe800078e02ff */
[C---:B------:R-:W-:Y:S02]  /*13260*/  IMAD R4, R2.reuse, c[0x0][0x1e4], R4 ;  /* 0x0000790002047a24 */ /* 0x040fe400078e0204 */
[----:B------:R-:W-:Y:S04]  /*13270*/  IMAD.WIDE.U32 R2, R2, c[0x0][0x1e0], RZ ;  /* 0x0000780002027a25 */ /* 0x000fe800078e00ff */
[----:B------:R-:W-:Y:S02]  /*13280*/  IMAD.IADD R4, R3, 0x1, R4 ;  /* 0x0000000103047824 */ /* 0x000fe400078e0204 */
[----:B------:R-:W-:Y:S04]  /*13290*/  IMAD.WIDE.U32 R172, R2, 0x30, RZ ;  /* 0x0000003002ac7825 */ /* 0x000fe800078e00ff */
[----:B------:R-:W-:Y:S01]  /*132a0*/  IMAD R2, R4, 0x30, RZ ;  /* 0x0000003004027824 */ /* 0x000fe200078e02ff */
[-C--:B------:R-:W-:Y:S03]  /*132b0*/  @P1 IADD3 R3, P2, R224, R172.reuse, RZ ;  /* 0x000000ace0031210 */ /* 0x080fe60007f5e0ff */
[----:B------:R-:W-:Y:S04]  /*132c0*/  IMAD.IADD R2, R173, 0x1, R2 ;  /* 0x00000001ad027824 */ /* 0x000fe800078e0202 */
        /* <DEDUP_REMOVED lines=47> */
.L_x_1943:
[----:B------:R-:W-:Y:S05]  /*135c0*/  BSYNC B0 ;  /* 0x0000000000007941 */ /* 0x000fea0003800000 */
.L_x_1942:
[----:B------:R-:W-:Y:S01]  /*135d0*/  FMNMX.FTZ R8, R12, R8, !PT ;  /* 0x000000080c087209 */ /* 0x000fe20007810000 */
[----:B------:R-:W0:Y:S01]  /*135e0*/  LDGDEPBAR ;  /* 0x00000000000079af */ /* 0x000e220000000000 */
[C---:B------:R-:W-:Y:S02]  /*135f0*/  ISETP.GT.AND P0, PT, R222.reuse, R193, PT ;  /* 0x000000c1de00720c */ /* 0x040fe40003f04270 */
[----:B------:R-:W-:Y:S02]  /*13600*/  FMNMX.FTZ R8, R13, R8, !PT ;  /* 0x000000080d087209 */ /* 0x000fe40007810000 */
[----:B------:R-:W-:Y:S02]  /*13610*/  IADD3 R222, R222, -0x1, RZ ;  /* 0xffffffffdede7810 */ /* 0x000fe40007ffe0ff */
        /* <DEDUP_REMOVED lines=34> */
[C---:B------:R-:W-:Y:S05]  /*13840*/  FMUL.FTZ R20, R3.reuse, R160 ;  /* 0x000000a003147220 */ /* 0x040fea0000410000 */
[----:B------:R-:W1:Y:S01]  /*13850*/  MUFU.EX2 R16, R16 ;  /* 0x0000001000107308 */ /* 0x000e620000000800 */
[C---:B------:R-:W-:Y:S02]  /*13860*/  FMUL.FTZ R21, R3.reuse, R161 ;  /* 0x000000a103157220 */ /* 0x040fe40000410000 */
[C---:B------:R-:W-:Y:S02]  /*13870*/  FMUL.FTZ R24, R3.reuse, R156 ;  /* 0x0000009c03187220 */ /* 0x040fe40000410000 */
[C---:B--2---:R-:W-:Y:S02]  /*13880*/  FFMA.FTZ R0, R3.reuse, R230, R12 ;  /* 0x000000e603007223 */ /* 0x044fe4000001000c */
[C---:B------:R-:W-:Y:S02]  /*13890*/  FMUL.FTZ R25, R3.reuse, R157 ;  /* 0x0000009d03197220 */ /* 0x040fe40000410000 */
[C---:B------:R-:W-:Y:S01]  /*138a0*/  FMUL.FTZ R28, R3.reuse, R152 ;  /* 0x00000098031c7220 */ /* 0x040fe20000410000 */
[----:B------:R-:W2:Y:S01]  /*138b0*/  MUFU.EX2 R17, R17 ;  /* 0x0000001100117308 */ /* 0x000ea20000000800 */
[C---:B------:R-:W-:Y:S02]  /*138c0*/  FMUL.FTZ R29, R3.reuse, R153 ;  /* 0x00000099031d7220 */ /* 0x040fe40000410000 */
[----:B------:R-:W-:Y:S01]  /*138d0*/  FMUL.FTZ R36, R3, R36 ;  /* 0x0000002403247220 */ /* 0x000fe20000410000 */
[C---:B---3--:R-:W-:Y:S01]  /*138e0*/  F2FP.BF16.PACK_AB R172, R13.reuse, R12 ;  /* 0x0000000c0dac723e */ /* 0x048fe200000010ff */
[----:B------:R-:W-:Y:S02]  /*138f0*/  FADD.FTZ R0, R13, R0 ;  /* 0x000000000d007221 */ /* 0x000fe40000010000 */
[C---:B------:R-:W-:Y:S02]  /*13900*/  FMUL.FTZ R12, R3.reuse, R168 ;  /* 0x000000a8030c7220 */ /* 0x040fe40000410000 */
[C---:B------:R-:W-:Y:S01]  /*13910*/  FMUL.FTZ R13, R3.reuse, R169 ;  /* 0x000000a9030d7220 */ /* 0x040fe20000410000 */
[----:B------:R-:W-:Y:S01]  /*13920*/  MUFU.EX2 R157, R182 ;  /* 0x000000b6009d7308 */ /* 0x000fe20000000800 */
[C---:B------:R-:W-:Y:S02]  /*13930*/  FMUL.FTZ R37, R3.reuse, R37 ;  /* 0x0000002503257220 */ /* 0x040fe40000410000 */
[C---:B------:R-:W-:Y:S02]  /*13940*/  FMUL.FTZ R40, R3.reuse, R40 ;  /* 0x0000002803287220 */ /* 0x040fe40000410000 */
[----:B-1----:R-:W-:Y:S02]  /*13950*/  FADD.FTZ R0, R16, R0 ;  /* 0x0000000010007221 */ /* 0x002fe40000010000 */
[C---:B------:R-:W-:Y:S02]  /*13960*/  FMUL.FTZ R41, R3.reuse, R41 ;  /* 0x0000002903297220 */ /* 0x040fe40000410000 */
[C---:B------:R-:W-:Y:S01]  /*13970*/  FMUL.FTZ R44, R3.reuse, R44 ;  /* 0x0000002c032c7220 */ /* 0x040fe20000410000 */
[----:B------:R-:W-:Y:S01]  /*13980*/  MUFU.EX2 R156, R181 ;  /* 0x000000b5009c7308 */ /* 0x000fe20000000800 */
[C---:B------:R-:W-:Y:S02]  /*13990*/  FMUL.FTZ R45, R3.reuse, R45 ;  /* 0x0000002d032d7220 */ /* 0x040fe40000410000 */
[----:B------:R-:W-:Y:S01]  /*139a0*/  FMUL.FTZ R48, R3, R48 ;  /* 0x0000003003307220 */ /* 0x000fe20000410000 */
[C---:B--2---:R-:W-:Y:S01]  /*139b0*/  F2FP.BF16.PACK_AB R174, R17.reuse, R16 ;  /* 0x0000001011ae723e */ /* 0x044fe200000010ff */
        /* <DEDUP_REMOVED lines=63> */
[----:B------:R-:W-:Y:S01]  /*13db0*/  MUFU.EX2 R3, R183 ;  /* 0x000000b700037308 */ /* 0x000fe20000000800 */
        /* <DEDUP_REMOVED lines=23> */
[----:B------:R-:W4:Y:S01]  /*13f30*/  MUFU.EX2 R175, R175 ;  /* 0x000000af00af7308 */ /* 0x000f220000000800 */
[C---:B------:R-:W-:Y:S02]  /*13f40*/  FMUL.FTZ R18, R0.reuse, R166 ;  /* 0x000000a600127220 */ /* 0x040fe40000410000 */
[C---:B------:R-:W-:Y:S02]  /*13f50*/  FMUL.FTZ R19, R0.reuse, R167 ;  /* 0x000000a700137220 */ /* 0x040fe40000410000 */
[C---:B--2---:R-:W-:Y:S01]  /*13f60*/  FFMA.FTZ R7, R0.reuse, R231, R14 ;  /* 0x000000e700077223 */ /* 0x044fe2000001000e */
[----:B------:R-:W-:Y:S01]  /*13f70*/  LDSM.16.MT88.4 R164, [R146+0x1000] ;  /* 0x0010000092a4783b */ /* 0x000fe20000004200 */
[C---:B------:R-:W-:Y:S02]  /*13f80*/  FMUL.FTZ R23, R0.reuse, R163 ;  /* 0x000000a300177220 */ /* 0x040fe40000410000 */
[C---:B------:R-:W-:Y:S01]  /*13f90*/  FMUL.FTZ R26, R0.reuse, R158 ;  /* 0x0000009e001a7220 */ /* 0x040fe20000410000 */
[----:B------:R-:W2:Y:S01]  /*13fa0*/  MUFU.EX2 R162, R176 ;  /* 0x000000b000a27308 */ /* 0x000ea20000000800 */
[C---:B------:R-:W-:Y:S02]  /*13fb0*/  FMUL.FTZ R27, R0.reuse, R159 ;  /* 0x0000009f001b7220 */ /* 0x040fe40000410000 */
[C---:B------:R-:W-:Y:S01]  /*13fc0*/  FMUL.FTZ R30, R0.reuse, R154 ;  /* 0x0000009a001e7220 */ /* 0x040fe20000410000 */
[C---:B---3--:R-:W-:Y:S01]  /*13fd0*/  F2FP.BF16.PACK_AB R173, R15.reuse, R14 ;  /* 0x0000000e0fad723e */ /* 0x048fe200000010ff */
[----:B------:R-:W-:Y:S02]  /*13fe0*/  FADD.FTZ R7, R15, R7 ;  /* 0x000000070f077221 */ /* 0x000fe40000010000 */
[C---:B------:R-:W-:Y:S02]  /*13ff0*/  FMUL.FTZ R14, R0.reuse, R170 ;  /* 0x000000aa000e7220 */ /* 0x040fe40000410000 */
[C---:B------:R-:W-:Y:S01]  /*14000*/  FMUL.FTZ R15, R0.reuse, R171 ;  /* 0x000000ab000f7220 */ /* 0x040fe20000410000 */
[----:B------:R-:W-:Y:S01]  /*14010*/  MUFU.EX2 R161, R178 ;  /* 0x000000b200a17308 */ /* 0x000fe20000000800 */
[C---:B------:R-:W-:Y:S02]  /*14020*/  FMUL.FTZ R31, R0.reuse, R155 ;  /* 0x0000009b001f7220 */ /* 0x040fe40000410000 */
[C---:B------:R-:W-:Y:S01]  /*14030*/  FMUL.FTZ R38, R0.reuse, R38 ;  /* 0x0000002600267220 */ /* 0x040fe20000410000 */
[----:B------:R-:W-:Y:S01]  /*14040*/  LDSM.16.MT88.4 R152, [R146+0x800] ;  /* 0x000800009298783b */ /* 0x000fe20000004200 */
[----:B----4-:R-:W-:Y:S02]  /*14050*/  FADD.FTZ R160, R175, R7 ;  /* 0x00000007afa07221 */ /* 0x010fe40000010000 */
[C---:B------:R-:W-:Y:S02]  /*14060*/  FMUL.FTZ R39, R0.reuse, R39 ;  /* 0x0000002700277220 */ /* 0x040fe40000410000 */
[C---:B------:R-:W-:Y:S01]  /*14070*/  FMUL.FTZ R42, R0.reuse, R42 ;  /* 0x0000002a002a7220 */ /* 0x040fe20000410000 */
[----:B------:R-:W3:Y:S01]  /*14080*/  MUFU.EX2 R7, R184 ;  /* 0x000000b800077308 */ /* 0x000ee20000000800 */
        /* <DEDUP_REMOVED lines=11> */
[----:B------:R-:W1:Y:S01]  /*14140*/  LDSM.16.MT88.4 R148, [R147] ;  /* 0x000000009394783b */ /* 0x000e620000004200 */
[----:B------:R-:W-:Y:S02]  /*14150*/  MUFU.EX2 R179, R179 ;  /* 0x000000b300b37308 */ /* 0x000fe40000000800 */
[C---:B------:R-:W-:Y:S02]  /*14160*/  FMUL.FTZ R58, R0.reuse, R58 ;  /* 0x0000003a003a7220 */ /* 0x040fe40000410000 */
[C---:B------:R-:W-:Y:S02]  /*14170*/  FMUL.FTZ R59, R0.reuse, R59 ;  /* 0x0000003b003b7220 */ /* 0x040fe40000410000 */
[C---:B------:R-:W-:Y:S04]  /*14180*/  FMUL.FTZ R62, R0.reuse, R62 ;  /* 0x0000003e003e7220 */ /* 0x040fe80000410000 */
[C---:B------:R-:W-:Y:S01]  /*14190*/  FMUL.FTZ R63, R0.reuse, R63 ;  /* 0x0000003f003f7220 */ /* 0x040fe20000410000 */
[----:B------:R-:W4:Y:S01]  /*141a0*/  MUFU.EX2 R180, R180 ;  /* 0x000000b400b47308 */ /* 0x000f220000000800 */
        /* <DEDUP_REMOVED lines=22> */
[----:B------:R-:W1:Y:S03]  /*14310*/  LDSM.16.MT88.4 R148, [R197] ;  /* 0x00000000c594783b */ /* 0x000e660000004200 */
[C---:B------:R-:W-:Y:S01]  /*14320*/  FMUL.FTZ R99, R0.reuse, R99 ;  /* 0x0000006300637220 */ /* 0x040fe20000410000 */
[----:B------:R-:W1:Y:S01]  /*14330*/  MUFU.EX2 R4, R4 ;  /* 0x0000000400047308 */ /* 0x000e620000000800 */
        /* <DEDUP_REMOVED lines=21> */
[C---:B------:R-:W-:Y:S01]  /*14490*/  HMMA.16816.F32.BF16 R32, R172.reuse, R150, R32 ;  /* 0x00000096ac20723c */ /* 0x040fe20000041820 */
[----:B------:R-:W1:Y:S03]  /*144a0*/  LDSM.16.MT88.4 R148, [R196] ;  /* 0x00000000c494783b */ /* 0x000e660000004200 */
[----:B---3--:R-:W-:Y:S04]  /*144b0*/  FADD.FTZ R0, R7, R185 ;  /* 0x000000b907007221 */ /* 0x008fe80000010000 */
[----:B------:R-:W-:Y:S04]  /*144c0*/  FADD.FTZ R0, R3, R0 ;  /* 0x0000000003007221 */ /* 0x000fe80000010000 */
[----:B------:R-:W-:Y:S04]  /*144d0*/  FADD.FTZ R0, R157, R0 ;  /* 0x000000009d007221 */ /* 0x000fe80000010000 */
[----:B------:R-:W-:Y:S01]  /*144e0*/  FADD.FTZ R0, R156, R0 ;  /* 0x000000009c007221 */ /* 0x000fe20000010000 */
        /* <DEDUP_REMOVED lines=45> */
[----:B----4-:R-:W-:Y:S02]  /*147c0*/  F2FP.BF16.PACK_AB R151, R180, R179 ;  /* 0x000000b3b497723e */ /* 0x010fe400000010ff */
[----:B-----5:R-:W-:Y:S02]  /*147d0*/  F2FP.BF16.PACK_AB R173, R178, R177 ;  /* 0x000000b1b2ad723e */ /* 0x020fe400000010ff */
[----:B------:R-:W-:Y:S03]  /*147e0*/  F2FP.BF16.PACK_AB R175, R4, R176 ;  /* 0x000000b004af723e */ /* 0x000fe600000010ff */
[C---:B------:R-:W-:Y:S02]  /*147f0*/  HMMA.16816.F32.BF16 R12, R148.reuse, R152, R12 ;  /* 0x00000098940c723c */ /* 0x040fe4000004180c */
[----:B------:R-:W-:Y:S03]  /*14800*/  MUFU.EX2 R174, R189 ;  /* 0x000000bd00ae7308 */ /* 0x000fe60000000800 */
[----:B-1----:R-:W-:Y:S03]  /*14810*/  FADD.FTZ R0, R7, R0 ;  /* 0x0000000007007221 */ /* 0x002fe60000010000 */
[C---:B------:R-:W-:Y:S01]  /*14820*/  HMMA.16816.F32.BF16 R16, R148.reuse, R154, R16 ;  /* 0x0000009a9410723c */ /* 0x040fe20000041810 */
[----:B------:R-:W1:Y:S03]  /*14830*/  LDSM.16.MT88.4 R152, [R197+0x800] ;  /* 0x00080000c598783b */ /* 0x000e660000004200 */
[C---:B---3--:R-:W-:Y:S01]  /*14840*/  FADD.FTZ R0, R172.reuse, R0 ;  /* 0x00000000ac007221 */ /* 0x048fe20000010000 */
[----:B------:R-:W-:Y:S02]  /*14850*/  F2FP.BF16.PACK_AB R172, R172, R7 ;  /* 0x00000007acac723e */ /* 0x000fe400000010ff */
[----:B------:R-:W-:Y:S01]  /*14860*/  MOV R7, R2 ;  /* 0x0000000200077202 */ /* 0x000fe20000000f00 */
        /* <DEDUP_REMOVED lines=40> */
[----:B------:R-:W1:Y:S07]  /*14af0*/  MUFU.EX2 R152, R190 ;  /* 0x000000be00987308 */ /* 0x000e6e0000000800 */
[C---:B------:R-:W-:Y:S04]  /*14b00*/  HMMA.16816.F32.BF16 R128, R148.reuse, R154, R128 ;  /* 0x0000009a9480723c */ /* 0x040fe80000041880 */
[----:B-1----:R-:W-:Y:S04]  /*14b10*/  FADD.FTZ R0, R152, R0 ;  /* 0x0000000098007221 */ /* 0x002fe80000010000 */
[C---:B------:R-:W-:Y:S01]  /*14b20*/  FADD.FTZ R230, R174.reuse, R0 ;  /* 0x00000000aee67221 */ /* 0x040fe20000010000 */
[C---:B--2---:R-:W-:Y:S03]  /*14b30*/  HMMA.16816.F32.BF16 R132, R148.reuse, R156, R132 ;  /* 0x0000009c9484723c */ /* 0x044fe60000041884 */
[----:B------:R-:W-:Y:S01]  /*14b40*/  F2FP.BF16.PACK_AB R174, R174, R152 ;  /* 0x00000098aeae723e */ /* 0x000fe200000010ff */
[----:B------:R-:W-:Y:S04]  /*14b50*/  FADD.FTZ R0, R161, R3 ;  /* 0x00000003a1007221 */ /* 0x000fe80000010000 */
[----:B------:R-:W-:Y:S01]  /*14b60*/  HMMA.16816.F32.BF16 R136, R148, R158, R136 ;  /* 0x0000009e9488723c */ /* 0x000fe20000041888 */
[----:B------:R-:W1:Y:S03]  /*14b70*/  LDSM.16.MT88.4 R156, [R147+0x1000] ;  /* 0x00100000939c783b */ /* 0x000e660000004200 */
[----:B------:R-:W-:Y:S04]  /*14b80*/  FADD.FTZ R0, R181, R0 ;  /* 0x00000000b5007221 */ /* 0x000fe80000010000 */
[C---:B------:R-:W-:Y:S01]  /*14b90*/  HMMA.16816.F32.BF16 R168, R172.reuse, R164, R12 ;  /* 0x000000a4aca8723c */ /* 0x040fe2000004180c */
[----:B------:R-:W2:Y:S04]  /*14ba0*/  LDSM.16.MT88.4 R148, [R197+0x1000] ;  /* 0x00100000c594783b */ /* 0x000ea80000004200 */
[----:B------:R-:W-:Y:S03]  /*14bb0*/  FADD.FTZ R0, R179, R0 ;  /* 0x00000000b3007221 */ /* 0x000fe60000010000 */
[C---:B------:R-:W-:Y:S01]  /*14bc0*/  HMMA.16816.F32.BF16 R164, R172.reuse, R166, R16 ;  /* 0x000000a6aca4723c */ /* 0x040fe20000041810 */
[----:B------:R-:W3:Y:S03]  /*14bd0*/  LDSM.16.MT88.4 R12, [R196+0x1000] ;  /* 0x00100000c40c783b */ /* 0x000ee60000004200 */
[----:B------:R-:W-:Y:S04]  /*14be0*/  FADD.FTZ R0, R180, R0 ;  /* 0x00000000b4007221 */ /* 0x000fe80000010000 */
[----:B------:R-:W-:Y:S01]  /*14bf0*/  FADD.FTZ R0, R177, R0 ;  /* 0x00000000b1007221 */ /* 0x000fe20000010000 */
[----:B------:R-:W4:Y:S03]  /*14c00*/  LDSM.16.MT88.4 R16, [R146+0x2800] ;  /* 0x002800009210783b */ /* 0x000f260000004200 */
[----:B------:R-:W-:Y:S04]  /*14c10*/  FADD.FTZ R0, R178, R0 ;  /* 0x00000000b2007221 */ /* 0x000fe80000010000 */
[----:B------:R-:W-:Y:S04]  /*14c20*/  FADD.FTZ R0, R176, R0 ;  /* 0x00000000b0007221 */ /* 0x000fe80000010000 */
[----:B------:R-:W-:Y:S01]  /*14c30*/  FADD.FTZ R231, R4, R0 ;  /* 0x0000000004e77221 */ /* 0x000fe20000010000 */
[C---:B-1----:R-:W-:Y:S01]  /*14c40*/  HMMA.16816.F32.BF16 R160, R172.reuse, R156, R20 ;  /* 0x0000009caca0723c */ /* 0x042fe20000041814 */
[----:B------:R-:W1:Y:S07]  /*14c50*/  LDSM.16.MT88.4 R20, [R147+0x2800] ;  /* 0x002800009314783b */ /* 0x000e6e0000004200 */
        /* <DEDUP_REMOVED lines=40> */
.L_x_1939:
[----:B------:R-:W-:-:S13]  /*14ee0*/  ISETP.GE.AND P0, PT, R222, R237, PT ;  /* 0x000000edde00720c */ /* 0x000fda0003f06270 */
[----:B------:R-:W-:Y:S05]  /*14ef0*/  @!P0 BRA `(.L_x_1945) ;  /* 0x000036e000008947 */ /* 0x000fea0003800000 */
[----:B------:R-:W-:Y:S02]  /*14f00*/  MOV R4, R7 ;  /* 0x0000000700047202 */ /* 0x000fe40000000f00 */
[----:B------:R-:W-:Y:S02]  /*14f10*/  MOV R2, R8 ;  /* 0x0000000800027202 */ /* 0x000fe40000000f00 */
.L_x_1956:
[----:B------:R-:W1:Y:S01]  /*14f20*/  S2R R3, SR_TID.X ;  /* 0x0000000000037919 */ /* 0x000e620000002100 */
[----:B------:R-:W-:Y:S01]  /*14f30*/  SHF.R.S32.HI R0, RZ, 0x1f, R222 ;  /* 0x0000001fff007819 */ /* 0x000fe200000114de */
[----:B------:R-:W-:Y:S01]  /*14f40*/  IMAD.WIDE.U32 R12, R222, c[0x0][0x208], RZ ;  /* 0x00008200de0c7a25 */ /* 0x000fe200078e00ff */
[----:B------:R-:W-:Y:S04]  /*14f50*/  DEPBAR.LE SB0, 0x0 ;  /* 0x000080000000791a */ /* 0x000fe80000000000 */
[----:B------:R-:W-:Y:S01]  /*14f60*/  IMAD R0, R0, c[0x0][0x208], RZ ;  /* 0x0000820000007a24 */ /* 0x000fe200078e02ff */
[----:B------:R-:W-:Y:S01]  /*14f70*/  WARPSYNC 0xffffffff ;  /* 0xffffffff00007948 */ /* 0x000fe20003800000 */
[----:B------:R-:W-:Y:S01]  /*14f80*/  BAR.SYNC.DEFER_BLOCKING 0x0 ;  /* 0x0000000000007b1d */ /* 0x000fe20000010000 */
[----:B------:R-:W-:Y:S01]  /*14f90*/  LOP3.LUT P3, RZ, R214, 0x800, RZ, 0xc0, !PT ;  /* 0x00000800d6ff7812 */ /* 0x000fe2000786c0ff */
[----:B------:R-:W-:Y:S01]  /*14fa0*/  IMAD R0, R222, c[0x0][0x20c], R0 ;  /* 0x00008300de007a24 */ /* 0x000fe200078e0200 */
[C---:B------:R-:W-:Y:S02]  /*14fb0*/  LOP3.LUT P6, RZ, R214.reuse, 0x400, RZ, 0xc0, !PT ;  /* 0x00000400d6ff7812 */ /* 0x040fe400078cc0ff */
[C---:B------:R-:W-:Y:S01]  /*14fc0*/  LOP3.LUT P5, RZ, R214.reuse, 0x200, RZ, 0xc0, !PT ;  /* 0x00000200d6ff7812 */ /* 0x040fe200078ac0ff */
[----:B------:R-:W-:Y:S01]  /*14fd0*/  IMAD.IADD R0, R13, 0x1, R0 ;  /* 0x000000010d007824 */ /* 0x000fe200078e0200 */
[----:B------:R-:W-:Y:S01]  /*14fe0*/  LOP3.LUT P4, RZ, R214, 0x100, RZ, 0xc0, !PT ;  /* 0x00000100d6ff7812 */ /* 0x000fe2000788c0ff */
[----:B------:R-:W-:Y:S04]  /*14ff0*/  IMAD.WIDE.U32 R12, R12, 0x30, RZ ;  /* 0x000000300c0c7825 */ /* 0x000fe800078e00ff */
[----:B------:R-:W-:Y:S01]  /*15000*/  IMAD R0, R0, 0x30, RZ ;  /* 0x0000003000007824 */ /* 0x000fe200078e02ff */
[----:B------:R-:W-:Y:S02]  /*15010*/  IADD3 R8, P1, P0, R12, 0x40, R226 ;  /* 0x000000400c087810 */ /* 0x000fe4000783e0e2 */
[----:B-1----:R-:W-:Y:S01]  /*15020*/  ISETP.GT.AND P2, PT, R3, 0x7f, PT ;  /* 0x0000007f0300780c */ /* 0x002fe20003f44270 */
[----:B------:R-:W-:Y:S05]  /*15030*/  IMAD.IADD R0, R13, 0x1, R0 ;  /* 0x000000010d007824 */ /* 0x000fea00078e0200 */
[--C-:B------:R-:W-:Y:S02]  /*15040*/  IADD3.X R16, R0, RZ, R229.reuse, P1, P0 ;  /* 0x000000ff00107210 */ /* 0x100fe40000fe04e5 */
[--C-:B------:R-:W-:Y:S01]  /*15050*/  IADD3 R13, P1, P0, R12, 0x80, R226.reuse ;  /* 0x000000800c0d7810 */ /* 0x100fe2000783e0e2 */
[----:B------:R-:W-:Y:S01]  /*15060*/  LDSM.16.M88.4 R32, [R198] ;  /* 0x00000000c620783b */ /* 0x000fe20000000200 */
[----:B------:R-:W-:Y:S02]  /*15070*/  BSSY B0, `(.L_x_1946) ;  /* 0x000010e000007945 */ /* 0x000fe40003800000 */
[--C-:B------:R-:W-:Y:S01]  /*15080*/  IADD3.X R17, R0, RZ, R229.reuse, P1, P0 ;  /* 0x000000ff00117210 */ /* 0x100fe20000fe04e5 */
[----:B------:R-:W-:Y:S01]  /*15090*/  @!P2 IMAD.MOV.U32 R3, RZ, RZ, c[0x0][0x208] ;  /* 0x00008200ff03a624 */ /* 0x000fe200078e00ff */
[--C-:B------:R-:W-:Y:S01]  /*150a0*/  IADD3 R14, P1, P0, R12, 0xc0, R226.reuse ;  /* 0x000000c00c0e7810 */ /* 0x100fe2000783e0e2 */
[----:B------:R-:W-:Y:S01]  /*150b0*/  @!P2 IMAD.MOV.U32 R15, RZ, RZ, c[0x0][0x20c] ;  /* 0x00008300ff0fa624 */ /* 0x000fe200078e00ff */
[----:B------:R-:W-:Y:S02]  /*150c0*/  LDSM.16.M88.4 R176, [R199] ;  /* 0x00000000c7b0783b */ /* 0x000fe40000000200 */
[----:B------:R-:W-:Y:S02]  /*150d0*/  IADD3.X R24, R0, RZ, R229, P1, P0 ;  /* 0x000000ff00187210 */ /* 0x000fe40000fe04e5 */
[C---:B------:R-:W-:Y:S01]  /*150e0*/  @!P2 LEA R7, P0, R3.reuse, R12, 0x5 ;  /* 0x0000000c0307a211 */ /* 0x040fe200078028ff */
[----:B------:R-:W-:Y:S03]  /*150f0*/  LDSM.16.M88.4 R180, [R202] ;  /* 0x00000000cab4783b */ /* 0x000fe60000000200 */
[----:B------:R-:W-:Y:S01]  /*15100*/  @!P2 LEA.HI.X R3, R3, R0, R15, 0x5, P0 ;  /* 0x000000000303a211 */ /* 0x000fe200000f2c0f */
[----:B------:R-:W-:Y:S01]  /*15110*/  LDSM.16.M88.4 R188, [R213] ;  /* 0x00000000d5bc783b */ /* 0x000fe20000000200 */
[--C-:B------:R-:W-:Y:S04]  /*15120*/  @!P2 IADD3 R15, P1, P0, R7, 0x40, R226.reuse ;  /* 0x00000040070fa810 */ /* 0x100fe8000783e0e2 */
[--C-:B------:R-:W-:Y:S02]  /*15130*/  @!P2 IADD3.X R172, R3, RZ, R229.reuse, P1, P0 ;  /* 0x000000ff03aca210 */ /* 0x100fe40000fe04e5 */
[--C-:B------:R-:W-:Y:S04]  /*15140*/  @!P2 IADD3 R20, P1, P0, R7, 0x80, R226.reuse ;  /* 0x000000800714a810 */ /* 0x100fe8000783e0e2 */
[--C-:B------:R-:W-:Y:S02]  /*15150*/  @!P2 IADD3.X R184, R3, RZ, R229.reuse, P1, P0 ;  /* 0x000000ff03b8a210 */ /* 0x100fe40000fe04e5 */
[----:B------:R-:W-:Y:S04]  /*15160*/  @!P2 IADD3 R21, P1, P0, R7, 0xc0, R226 ;  /* 0x000000c00715a810 */ /* 0x000fe8000783e0e2 */
[--C-:B------:R-:W-:Y:S02]  /*15170*/  @!P2 IADD3.X R185, R3, RZ, R229.reuse, P1, P0 ;  /* 0x000000ff03b9a210 */ /* 0x100fe40000fe04e5 */
[----:B------:R-:W-:Y:S05]  /*15180*/  IADD3 R12, P0, R226, R12, RZ ;  /* 0x0000000ce20c7210 */ /* 0x000fea0007f1e0ff */
[----:B------:R-:W-:Y:S01]  /*15190*/  IMAD.X R0, R0, 0x1, R229, P0 ;  /* 0x0000000100007824 */ /* 0x000fe200000e06e5 */
[C---:B------:R-:W-:Y:S04]  /*151a0*/  LEA R28, P0, R12.reuse, c[0x0][0x1f8], 0x1 ;  /* 0x00007e000c1c7a11 */ /* 0x040fe800078008ff */
[----:B------:R-:W-:Y:S02]  /*151b0*/  LEA.HI.X R29, R12, c[0x0][0x1fc], R0, 0x1, P0 ;  /* 0x00007f000c1d7a11 */ /* 0x000fe400000f0c00 */
[C---:B------:R-:W-:Y:S04]  /*151c0*/  LEA R22, P0, R8.reuse, c[0x0][0x1f8], 0x1 ;  /* 0x00007e0008167a11 */ /* 0x040fe800078008ff */
[----:B------:R-:W-:Y:S02]  /*151d0*/  LEA.HI.X R23, R8, c[0x0][0x1fc], R16, 0x1, P0 ;  /* 0x00007f0008177a11 */ /* 0x000fe400000f0c10 */
[C---:B------:R-:W-:Y:S04]  /*151e0*/  LEA R30, P0, R13.reuse, c[0x0][0x1f8], 0x1 ;  /* 0x00007e000d1e7a11 */ /* 0x040fe800078008ff */
[----:B------:R-:W-:Y:S02]  /*151f0*/  LEA.HI.X R31, R13, c[0x0][0x1fc], R17, 0x1, P0 ;  /* 0x00007f000d1f7a11 */ /* 0x000fe400000f0c11 */
[C---:B------:R-:W-:Y:S01]  /*15200*/  LEA R192, P0, R14.reuse, c[0x0][0x1f8], 0x1 ;  /* 0x00007e000ec07a11 */ /* 0x040fe200078008ff */
[----:B------:R-:W1:Y:S03]  /*15210*/  LDSM.16.M88.4 R16, [R145] ;  /* 0x000000009110783b */ /* 0x000e660000000200 */
[----:B------:R-:W-:Y:S02]  /*15220*/  LEA.HI.X R193, R14, c[0x0][0x1fc], R24, 0x1, P0 ;  /* 0x00007f000ec17a11 */ /* 0x000fe400000f0c18 */
[----:B------:R-:W-:Y:S01]  /*15230*/  @!P2 IADD3 R7, P0, R7, R226, RZ ;  /* 0x000000e20707a210 */ /* 0x000fe20007f1e0ff */
[----:B------:R-:W2:Y:S04]  /*15240*/  LDSM.16.M88.4 R24, [R145+0x800] ;  /* 0x000800009118783b */ /* 0x000ea80000000200 */
[----:B------:R-:W-:Y:S01]  /*15250*/  @!P2 IMAD.X R3, R3, 0x1, R229, P0 ;  /* 0x000000010303a824 */ /* 0x000fe200000e06e5 */
[C---:B------:R-:W-:Y:S04]  /*15260*/  @!P2 LEA R194, P0, R7.reuse, c[0x0][0x1f8], 0x1 ;  /* 0x00007e0007c2aa11 */ /* 0x040fe800078008ff */
[----:B------:R-:W-:Y:S02]  /*15270*/  @!P2 LEA.HI.X R195, R7, c[0x0][0x1fc], R3, 0x1, P0 ;  /* 0x00007f0007c3aa11 */ /* 0x000fe400000f0c03 */
[C---:B------:R-:W-:Y:S04]  /*15280*/  @!P2 LEA R216, P0, R15.reuse, c[0x0][0x1f8], 0x1 ;  /* 0x00007e000fd8aa11 */ /* 0x040fe800078008ff */
[----:B------:R-:W-:Y:S02]  /*15290*/  @!P2 LEA.HI.X R217, R15, c[0x0][0x1fc], R172, 0x1, P0 ;  /* 0x00007f000fd9aa11 */ /* 0x000fe400000f0cac */
[C---:B------:R-:W-:Y:S01]  /*152a0*/  @!P2 LEA R220, P0, R20.reuse, c[0x0][0x1f8], 0x1 ;  /* 0x00007e0014dcaa11 */ /* 0x040fe200078008ff */
[----:B------:R-:W3:Y:S03]  /*152b0*/  LDSM.16.M88.4 R172, [R145+0x1000] ;  /* 0x0010000091ac783b */ /* 0x000ee60000000200 */
[----:B------:R-:W-:Y:S02]  /*152c0*/  @!P2 LEA.HI.X R221, R20, c[0x0][0x1fc], R184, 0x1, P0 ;  /* 0x00007f0014ddaa11 */ /* 0x000fe400000f0cb8 */
[C---:B------:R-:W-:Y:S04]  /*152d0*/  @!P2 LEA R218, P0, R21.reuse, c[0x0][0x1f8], 0x1 ;  /* 0x00007e0015daaa11 */ /* 0x040fe800078008ff */
[----:B------:R-:W-:Y:S02]  /*152e0*/  @!P2 LEA.HI.X R219, R21, c[0x0][0x1fc], R185, 0x1, P0 ;  /* 0x00007f0015dbaa11 */ /* 0x000fe400000f0cb9 */
[----:B------:R-:W4:Y:S01]  /*152f0*/  LDSM.16.M88.4 R184, [R212] ;  /* 0x00000000d4b8783b */ /* 0x000f220000000200 */
[----:B------:R-:W-:Y:S03]  /*15300*/  ISETP.GT.AND P0, PT, R222, R237, PT ;  /* 0x000000edde00720c */ /* 0x000fe60003f04270 */
[----:B------:R-:W-:Y:S01]  /*15310*/  @!PT LDS RZ, [RZ] ;  /* 0x00000000fffff984 */ /* 0x000fe20000000800 */
[----:B------:R-:W-:Y:S01]  /*15320*/  @!PT LDS RZ, [RZ] ;  /* 0x00000000fffff984 */ /* 0x000fe20000000800 */
[----:B------:R-:W-:Y:S01]  /*15330*/  @!PT LDS RZ, [RZ] ;  /* 0x00000000fffff984 */ /* 0x000fe20000000800 */
[----:B------:R3:W-:Y:S01]  /*15340*/  LDGSTS.E.BYPASS.LTC128B.128 [R223+0x4080], [R28.64], !P3 ;  /* 0x040800001cdf7fae */ /* 0x0007e2000d901d4c */
[C---:B-1----:R-:W-:Y:S03]  /*15350*/  HMMA.16816.F32.BF16 R12, R32.reuse, R16, RZ ;  /* 0x00000010200c723c */ /* 0x042fe600000418ff */
[----:B------:R2:W-:Y:S04]  /*15360*/  LDGSTS.E.BYPASS.LTC128B.128 [R223+0x5880], [R22.64], !P6 ;  /* 0x0588000016df7fae */ /* 0x0005e8000f101d4c */
[----:B------:R3:W-:Y:S01]  /*15370*/  LDGSTS.E.BYPASS.LTC128B.128 [R223+0x7080], [R30.64], !P5 ;  /* 0x070800001edf7fae */ /* 0x0007e2000e901d4c */
[C---:B------:R-:W-:Y:S03]  /*15380*/  HMMA.16816.F32.BF16 R16, R32.reuse, R18, RZ ;  /* 0x000000122010723c */ /* 0x040fe600000418ff */
[----:B------:R1:W-:Y:S04]  /*15390*/  LDGSTS.E.BYPASS.LTC128B.128 [R223+0x8880], [R192.64], !P4 ;  /* 0x08880000c0df7fae */ /* 0x0003e8000e101d4c */
[----:B------:R1:W-:Y:S04]  /*153a0*/  @!P2 LDGSTS.E.BYPASS.LTC128B.128 [R223+0x5080], [R194.64], !P3 ;  /* 0x05080000c2dfafae */ /* 0x0003e8000d901d4c */
[----:B------:R3:W-:Y:S04]  /*153b0*/  @!P2 LDGSTS.E.BYPASS.LTC128B.128 [R223+0x6880], [R216.64], !P6 ;  /* 0x06880000d8dfafae */ /* 0x0007e8000f101d4c */
[----:B------:R4:W-:Y:S04]  /*153c0*/  @!P2 LDGSTS.E.BYPASS.LTC128B.128 [R223+0x8080], [R220.64], !P5 ;  /* 0x08080000dcdfafae */ /* 0x0009e8000e901d4c */
[----:B------:R4:W-:Y:S01]  /*153d0*/  @!P2 LDGSTS.E.BYPASS.LTC128B.128 [R223+0x9880], [R218.64], !P4 ;  /* 0x09880000dadfafae */ /* 0x0009e2000e101d4c */
[C---:B--2---:R-:W-:Y:S03]  /*153e0*/  HMMA.16816.F32.BF16 R20, R32.reuse, R24, RZ ;  /* 0x000000182014723c */ /* 0x044fe600000418ff */
[----:B------:R-:W0:Y:S05]  /*153f0*/  LDGDEPBAR ;  /* 0x00000000000079af */ /* 0x000e2a0000000000 */
[C---:B------:R-:W-:Y:S01]  /*15400*/  HMMA.16816.F32.BF16 R24, R32.reuse, R26, RZ ;  /* 0x0000001a2018723c */ /* 0x040fe200000418ff */
[----:B-1----:R-:W-:Y:S07]  /*15410*/  LDSM.16.M88.4 R192, [R10] ;  /* 0x000000000ac0783b */ /* 0x002fee0000000200 */
[C---:B---3--:R-:W-:Y:S08]  /*15420*/  HMMA.16816.F32.BF16 R28, R32.reuse, R172, RZ ;  /* 0x000000ac201c723c */ /* 0x048ff000000418ff */
[----:B------:R-:W-:Y:S01]  /*15430*/  HMMA.16816.F32.BF16 R32, R32, R174, RZ ;  /* 0x000000ae2020723c */ /* 0x000fe200000418ff */
[----:B------:R-:W1:Y:S07]  /*15440*/  LDSM.16.M88.4 R172, [R201] ;  /* 0x00000000c9ac783b */ /* 0x000e6e0000000200 */
[C---:B------:R-:W-:Y:S08]  /*15450*/  HMMA.16816.F32.BF16 R12, R176.reuse, R180, R12 ;  /* 0x000000b4b00c723c */ /* 0x040ff0000004180c */
[C---:B------:R-:W-:Y:S01]  /*15460*/  HMMA.16816.F32.BF16 R16, R176.reuse, R182, R16 ;  /* 0x000000b6b010723c */ /* 0x040fe20000041810 */
[----:B------:R-:W2:Y:S07]  /*15470*/  LDSM.16.M88.4 R180, [R10+0x800] ;  /* 0x000800000ab4783b */ /* 0x000eae0000000200 */
[C---:B----4-:R-:W-:Y:S08]  /*15480*/  HMMA.16816.F32.BF16 R20, R176.reuse, R184, R20 ;  /* 0x000000b8b014723c */ /* 0x050ff00000041814 */
[C---:B------:R-:W-:Y:S01]  /*15490*/  HMMA.16816.F32.BF16 R24, R176.reuse, R186, R24 ;  /* 0x000000bab018723c */ /* 0x040fe20000041818 */
[----:B------:R-:W3:Y:S07]  /*154a0*/  LDSM.16.M88.4 R184, [R10+0x1000] ;  /* 0x001000000ab8783b */ /* 0x000eee0000000200 */
[C---:B------:R-:W-:Y:S08]  /*154b0*/  HMMA.16816.F32.BF16 R28, R176.reuse, R188, R28 ;  /* 0x000000bcb01c723c */ /* 0x040ff0000004181c */
[----:B------:R-:W-:Y:S01]  /*154c0*/  HMMA.16816.F32.BF16 R32, R176, R190, R32 ;  /* 0x000000beb020723c */ /* 0x000fe20000041820 */
[----:B------:R-:W-:Y:S04]  /*154d0*/  LDSM.16.M88.4 R176, [R200] ;  /* 0x00000000c8b0783b */ /* 0x000fe80000000200 */
[----:B------:R-:W4:Y:S03]  /*154e0*/  LDSM.16.M88.4 R188, [R9] ;  /* 0x0000000009bc783b */ /* 0x000f260000000200 */
[C---:B-1----:R-:W-:Y:S08]  /*154f0*/  HMMA.16816.F32.BF16 R12, R172.reuse, R192, R12 ;  /* 0x000000c0ac0c723c */ /* 0x042ff0000004180c */
[C---:B------:R-:W-:Y:S01]  /*15500*/  HMMA.16816.F32.BF16 R16, R172.reuse, R194, R16 ;  /* 0x000000c2ac10723c */ /* 0x040fe20000041810 */
[----:B------:R-:W1:Y:S07]  /*15510*/  LDSM.16.M88.4 R192, [R9+0x800] ;  /* 0x0008000009c0783b */ /* 0x000e6e0000000200 */
[C---:B--2---:R-:W-:Y:S08]  /*15520*/  HMMA.16816.F32.BF16 R20, R172.reuse, R180, R20 ;  /* 0x000000b4ac14723c */ /* 0x044ff00000041814 */
[C---:B------:R-:W-:Y:S01]  /*15530*/  HMMA.16816.F32.BF16 R24, R172.reuse, R182, R24 ;  /* 0x000000b6ac18723c */ /* 0x040fe20000041818 */
[----:B------:R-:W2:Y:S07]  /*15540*/  LDSM.16.M88.4 R180, [R9+0x1000] ;  /* 0x0010000009b4783b */ /* 0x000eae0000000200 */
[C---:B---3--:R-:W-:Y:S08]  /*15550*/  HMMA.16816.F32.BF16 R28, R172.reuse, R184, R28 ;  /* 0x000000b8ac1c723c */ /* 0x048ff0000004181c */
[----:B------:R-:W-:Y:S01]  /*15560*/  HMMA.16816.F32.BF16 R32, R172, R186, R32 ;  /* 0x000000baac20723c */ /* 0x000fe20000041820 */
[----:B------:R-:W-:Y:S04]  /*15570*/  LDSM.16.M88.4 R172, [R198+0x4000] ;  /* 0x00400000c6ac783b */ /* 0x000fe80000000200 */
[----:B------:R-:W3:Y:S03]  /*15580*/  LDSM.16.M88.4 R184, [R145+0x1800] ;  /* 0x0018000091b8783b */ /* 0x000ee60000000200 */
        /* <DEDUP_REMOVED lines=8> */
[----:B------:R-:W-:Y:S04]  /*15610*/  LDSM.16.M88.4 R176, [R199+0x4000] ;  /* 0x00400000c7b0783b */ /* 0x000fe80000000200 */
[----:B------:R-:W2:Y:S03]  /*15620*/  LDSM.16.M88.4 R180, [R205] ;  /* 0x00000000cdb4783b */ /* 0x000ea60000000200 */
        /* <DEDUP_REMOVED lines=8> */
[----:B------:R-:W-:Y:S04]  /*156b0*/  LDSM.16.M88.4 R172, [R201+0x4000] ;  /* 0x00400000c9ac783b */ /* 0x000fe80000000200 */
[----:B------:R-:W-:Y:S03]  /*156c0*/  LDSM.16.M88.4 R192, [R10+0x2000] ;  /* 0x002000000ac0783b */ /* 0x000fe60000000200 */
[C---:B--2---:R-:W-:Y:S08]  /*156d0*/  HMMA.16816.F32.BF16 R12, R176.reuse, R180, R12 ;  /* 0x000000b4b00c723c */ /* 0x044ff0000004180c */
[C---:B------:R-:W-:Y:S01]  /*156e0*/  HMMA.16816.F32.BF16 R16, R176.reuse, R182, R16 ;  /* 0x000000b6b010723c */ /* 0x040fe20000041810 */
[----:B------:R-:W1:Y:S07]  /*156f0*/  LDSM.16.M88.4 R180, [R10+0x1800] ;  /* 0x001800000ab4783b */ /* 0x000e6e0000000200 */
[C---:B---3--:R-:W-:Y:S08]  /*15700*/  HMMA.16816.F32.BF16 R20, R176.reuse, R184, R20 ;  /* 0x000000b8b014723c */ /* 0x048ff00000041814 */
        /* <DEDUP_REMOVED lines=9> */
[C---:B------:R-:W-:Y:S08]  /*157a0*/  HMMA.16816.F32.BF16 R20, R172.reuse, R192, R20 ;  /* 0x000000c0ac14723c */ /* 0x040ff00000041814 */
[C---:B------:R-:W-:Y:S01]  /*157b0*/  HMMA.16816.F32.BF16 R24, R172.reuse, R194, R24 ;  /* 0x000000c2ac18723c */ /* 0x040fe20000041818 */
[----:B------:R-:W3:Y:S07]  /*157c0*/  LDSM.16.M88.4 R192, [R9+0x2800] ;  /* 0x0028000009c0783b */ /* 0x000eee0000000200 */
[C---:B--2---:R-:W-:Y:S08]  /*157d0*/  HMMA.16816.F32.BF16 R28, R172.reuse, R184, R28 ;  /* 0x000000b8ac1c723c */ /* 0x044ff0000004181c */
[----:B------:R-:W-:Y:S01]  /*157e0*/  HMMA.16816.F32.BF16 R32, R172, R186, R32 ;  /* 0x000000baac20723c */ /* 0x000fe20000041820 */
[----:B------:R-:W-:Y:S04]  /*157f0*/  LDSM.16.M88.4 R172, [R198+0x8000] ;  /* 0x00800000c6ac783b */ /* 0x000fe80000000200 */
[----:B------:R-:W2:Y:S03]  /*15800*/  LDSM.16.M88.4 R184, [R145+0x3000] ;  /* 0x0030000091b8783b */ /* 0x000ea60000000200 */
[C---:B-1----:R-:W-:Y:S08]  /*15810*/  HMMA.16816.F32.BF16 R12, R176.reuse, R180, R12 ;  /* 0x000000b4b00c723c */ /* 0x042ff0000004180c */
[C---:B------:R-:W-:Y:S01]  /*15820*/  HMMA.16816.F32.BF16 R16, R176.reuse, R182, R16 ;  /* 0x000000b6b010723c */ /* 0x040fe20000041810 */
[----:B------:R-:W1:Y:S07]  /*15830*/  LDSM.16.M88.4 R180, [R145+0x3800] ;  /* 0x0038000091b4783b */ /* 0x000e6e0000000200 */
[C---:B------:R-:W-:Y:S08]  /*15840*/  HMMA.16816.F32.BF16 R20, R176.reuse, R188, R20 ;  /* 0x000000bcb014723c */ /* 0x040ff00000041814 */
[C---:B------:R-:W-:Y:S01]  /*15850*/  HMMA.16816.F32.BF16 R24, R176.reuse, R190, R24 ;  /* 0x000000beb018723c */ /* 0x040fe20000041818 */
[----:B------:R-:W4:Y:S07]  /*15860*/  LDSM.16.M88.4 R188, [R145+0x4000] ;  /* 0x0040000091bc783b */ /* 0x000f2e0000000200 */
[C---:B---3--:R-:W-:Y:S08]  /*15870*/  HMMA.16816.F32.BF16 R28, R176.reuse, R192, R28 ;  /* 0x000000c0b01c723c */ /* 0x048ff0000004181c */
[----:B------:R-:W-:Y:S01]  /*15880*/  HMMA.16816.F32.BF16 R32, R176, R194, R32 ;  /* 0x000000c2b020723c */ /* 0x000fe20000041820 */
[----:B------:R-:W-:Y:S04]  /*15890*/  LDSM.16.M88.4 R176, [R199+0x8000] ;  /* 0x00800000c7b0783b */ /* 0x000fe80000000200 */
[----:B------:R-:W3:Y:S03]  /*158a0*/  LDSM.16.M88.4 R192, [R208] ;  /* 0x00000000d0c0783b */ /* 0x000ee60000000200 */
        /* <DEDUP_REMOVED lines=10> */
[C---:B---3--:R-:W-:Y:S08]  /*15950*/  HMMA.16816.F32.BF16 R12, R176.reuse, R192, R12 ;  /* 0x000000c0b00c723c */ /* 0x048ff0000004180c */
[C---:B------:R-:W-:Y:S01]  /*15960*/  HMMA.16816.F32.BF16 R16, R176.reuse, R194, R16 ;  /* 0x000000c2b010723c */ /* 0x040fe20000041810 */
[----:B------:R-:W3:Y:S07]  /*15970*/  LDSM.16.M88.4 R192, [R10+0x3800] ;  /* 0x003800000ac0783b */ /* 0x000eee0000000200 */
[C---:B--2---:R-:W-:Y:S08]  /*15980*/  HMMA.16816.F32.BF16 R20, R176.reuse, R184, R20 ;  /* 0x000000b8b014723c */ /* 0x044ff00000041814 */
        /* <DEDUP_REMOVED lines=9> */
[C---:B---3--:R-:W-:Y:S08]  /*15a20*/  HMMA.16816.F32.BF16 R20, R172.reuse, R192, R20 ;  /* 0x000000c0ac14723c */ /* 0x048ff00000041814 */
[C---:B------:R-:W-:Y:S01]  /*15a30*/  HMMA.16816.F32.BF16 R24, R172.reuse, R194, R24 ;  /* 0x000000c2ac18723c */ /* 0x040fe20000041818 */
[----:B------:R-:W3:Y:S07]  /*15a40*/  LDSM.16.M88.4 R192, [R9+0x4000] ;  /* 0x0040000009c0783b */ /* 0x000eee0000000200 */
[C---:B--2---:R-:W-:Y:S08]  /*15a50*/  HMMA.16816.F32.BF16 R28, R172.reuse, R184, R28 ;  /* 0x000000b8ac1c723c */ /* 0x044ff0000004181c */
[----:B------:R-:W-:Y:S01]  /*15a60*/  HMMA.16816.F32.BF16 R32, R172, R186, R32 ;  /* 0x000000baac20723c */ /* 0x000fe20000041820 */
[----:B------:R-:W-:Y:S04]  /*15a70*/  LDSM.16.M88.4 R172, [R198+0xc000] ;  /* 0x00c00000c6ac783b */ /* 0x000fe80000000200 */
[----:B------:R-:W-:Y:S03]  /*15a80*/  LDSM.16.M88.4 R184, [R145+0x5000] ;  /* 0x0050000091b8783b */ /* 0x000fe60000000200 */
[C---:B-1----:R-:W-:Y:S08]  /*15a90*/  HMMA.16816.F32.BF16 R12, R176.reuse, R180, R12 ;  /* 0x000000b4b00c723c */ /* 0x042ff0000004180c */
[C---:B------:R-:W-:Y:S01]  /*15aa0*/  HMMA.16816.F32.BF16 R16, R176.reuse, R182, R16 ;  /* 0x000000b6b010723c */ /* 0x040fe20000041810 */
[----:B------:R-:W1:Y:S07]  /*15ab0*/  LDSM.16.M88.4 R180, [R145+0x4800] ;  /* 0x0048000091b4783b */ /* 0x000e6e0000000200 */
[C---:B----4-:R-:W-:Y:S08]  /*15ac0*/  HMMA.16816.F32.BF16 R20, R176.reuse, R188, R20 ;  /* 0x000000bcb014723c */ /* 0x050ff00000041814 */
[C---:B------:R-:W-:Y:S01]  /*15ad0*/  HMMA.16816.F32.BF16 R24, R176.reuse, R190, R24 ;  /* 0x000000beb018723c */ /* 0x040fe20000041818 */
[----:B------:R-:W2:Y:S07]  /*15ae0*/  LDSM.16.M88.4 R188, [R145+0x5800] ;  /* 0x0058000091bc783b */ /* 0x000eae0000000200 */
[C---:B---3--:R-:W-:Y:S08]  /*15af0*/  HMMA.16816.F32.BF16 R28, R176.reuse, R192, R28 ;  /* 0x000000c0b01c723c */ /* 0x048ff0000004181c */
[----:B------:R-:W-:Y:S01]  /*15b00*/  HMMA.16816.F32.BF16 R32, R176, R194, R32 ;  /* 0x000000c2b020723c */ /* 0x000fe20000041820 */
[----:B------:R-:W-:Y:S04]  /*15b10*/  LDSM.16.M88.4 R176, [R199+0xc000] ;  /* 0x00c00000c7b0783b */ /* 0x000fe80000000200 */
[----:B------:R-:W-:Y:S03]  /*15b20*/  LDSM.16.M88.4 R192, [R209] ;  /* 0x00000000d1c0783b */ /* 0x000fe60000000200 */
[C---:B-1----:R-:W-:Y:S08]  /*15b30*/  HMMA.16816.F32.BF16 R12, R172.reuse, R180, R12 ;  /* 0x000000b4ac0c723c */ /* 0x042ff0000004180c */
[C---:B------:R-:W-:Y:S01]  /*15b40*/  HMMA.16816.F32.BF16 R16, R172.reuse, R182, R16 ;  /* 0x000000b6ac10723c */ /* 0x040fe20000041810 */
[----:B------:R-:W1:Y:S07]  /*15b50*/  LDSM.16.M88.4 R180, [R211] ;  /* 0x00000000d3b4783b */ /* 0x000e6e0000000200 */
[C---:B------:R-:W-:Y:S08]  /*15b60*/  HMMA.16816.F32.BF16 R20, R172.reuse, R184, R20 ;  /* 0x000000b8ac14723c */ /* 0x040ff00000041814 */
[C---:B------:R-:W-:Y:S01]  /*15b70*/  HMMA.16816.F32.BF16 R24, R172.reuse, R186, R24 ;  /* 0x000000baac18723c */ /* 0x040fe20000041818 */
[----:B------:R-:W3:Y:S07]  /*15b80*/  LDSM.16.M88.4 R184, [R210] ;  /* 0x00000000d2b8783b */ /* 0x000eee0000000200 */
[C---:B--2---:R-:W-:Y:S08]  /*15b90*/  HMMA.16816.F32.BF16 R28, R172.reuse, R188, R28 ;  /* 0x000000bcac1c723c */ /* 0x044ff0000004181c */
        /* <DEDUP_REMOVED lines=8> */
[----:B------:R-:W2:Y:S07]  /*15c20*/  LDSM.16.M88.4 R192, [R10+0x5800] ;  /* 0x005800000ac0783b */ /* 0x000eae0000000200 */
[C---:B---3--:R-:W-:Y:S08]  /*15c30*/  HMMA.16816.F32.BF16 R28, R176.reuse, R184, R28 ;  /* 0x000000b8b01c723c */ /* 0x048ff0000004181c */
        /* <DEDUP_REMOVED lines=8> */
[----:B------:R-:W3:Y:S01]  /*15cc0*/  LDSM.16.M88.4 R188, [R9+0x5800] ;  /* 0x0058000009bc783b */ /* 0x000ee20000000200 */
[----:B------:R-:W-:Y:S04]  /*15cd0*/  DEPBAR.LE SB0, 0x0 ;  /* 0x000080000000791a */ /* 0x000fe80000000000 */
[----:B------:R-:W-:Y:S02]  /*15ce0*/  BAR.SYNC.DEFER_BLOCKING 0x0 ;  /* 0x0000000000007b1d */ /* 0x000fe40000010000 */
[C---:B--2---:R-:W-:Y:S08]  /*15cf0*/  HMMA.16816.F32.BF16 R28, R172.reuse, R192, R28 ;  /* 0x000000c0ac1c723c */ /* 0x044ff0000004181c */
[----:B------:R-:W-:Y:S08]  /*15d00*/  HMMA.16816.F32.BF16 R32, R172, R194, R32 ;  /* 0x000000c2ac20723c */ /* 0x000ff00000041820 */
[C---:B-1----:R-:W-:Y:S08]  /*15d10*/  HMMA.16816.F32.BF16 R12, R176.reuse, R180, R12 ;  /* 0x000000b4b00c723c */ /* 0x042ff0000004180c */
[C---:B------:R-:W-:Y:S08]  /*15d20*/  HMMA.16816.F32.BF16 R16, R176.reuse, R182, R16 ;  /* 0x000000b6b010723c */ /* 0x040ff00000041810 */
[C---:B------:R-:W-:Y:S08]  /*15d30*/  HMMA.16816.F32.BF16 R20, R176.reuse, R184, R20 ;  /* 0x000000b8b014723c */ /* 0x040ff00000041814 */
        /* <DEDUP_REMOVED lines=8> */
[C---:B------:R-:W-:Y:S01]  /*15dc0*/  IMAD.WIDE.U32 R172, R0.reuse, c[0x0][0x1e0], RZ ;  /* 0x0000780000ac7a25 */ /* 0x040fe200078e00ff */
[C---:B------:R-:W-:Y:S02]  /*15dd0*/  ISETP.GE.AND P1, PT, R7.reuse, 0x1, PT ;  /* 0x000000010700780c */ /* 0x040fe40003f26270 */
[----:B------:R-:W-:Y:S01]  /*15de0*/  ISETP.GE.AND P0, PT, R7, 0x21, PT ;  /* 0x000000210700780c */ /* 0x000fe20003f06270 */
[----:B------:R-:W-:Y:S04]  /*15df0*/  IMAD R3, R3, c[0x0][0x1e0], RZ ;  /* 0x0000780003037a24 */ /* 0x000fe800078e02ff */
[----:B------:R-:W-:Y:S04]  /*15e00*/  IMAD R3, R0, c[0x0][0x1e4], R3 ;  /* 0x0000790000037a24 */ /* 0x000fe800078e0203 */
        /* <DEDUP_REMOVED lines=23> */
[--C-:B------:R-:W-:Y:S02]  /*15f80*/  @P1 IADD3.X R7, R0, RZ, R228.reuse, P3, P2 ;  /* 0x000000ff00071210 */ /* 0x100fe40001fe44e4 */
        /* <DEDUP_REMOVED lines=28> */
.L_x_1947:
[----:B------:R-:W-:Y:S05]  /*16150*/  BSYNC B0 ;  /* 0x0000000000007941 */ /* 0x000fea0003800000 */
.L_x_1946:
[----:B------:R-:W-:Y:S01]  /*16160*/  ISETP.GE.AND P1, PT, R244, 0x1, PT ;  /* 0x00000001f400780c */ /* 0x000fe20003f26270 */
[----:B------:R-:W-:Y:S01]  /*16170*/  IMAD.MOV.U32 R0, RZ, RZ, c[0x0][0x2c4] ;  /* 0x0000b100ff007624 */ /* 0x000fe200078e00ff */
[----:B-1----:R-:W2:Y:S01]  /*16180*/  LDL R172, [R1+0x4] ;  /* 0x0000040001ac7983 */ /* 0x002ea20000100800 */
[----:B------:R-:W-:Y:S01]  /*16190*/  IMAD R3, R222, -0x30, RZ ;  /* 0xffffffd0de037824 */ /* 0x000fe200078e02ff */
[----:B------:R-:W-:Y:S02]  /*161a0*/  ULDC UR4, c[0x0][0x324] ;  /* 0x0000c90000047ab9 */ /* 0x000fe40000000800 */
[----:B------:R-:W-:Y:S01]  /*161b0*/  ISETP.NE.AND P0, PT, R0, 0x1, PT ;  /* 0x000000010000780c */ /* 0x000fe20003f05270 */
[----:B------:R-:W0:Y:S01]  /*161c0*/  LDGDEPBAR ;  /* 0x00000000000079af */ /* 0x000e220000000000 */
[----:B------:R-:W-:Y:S01]  /*161d0*/  ULOP3.LUT UR4, URZ, UR4, URZ, 0x33, !UPT ;  /* 0x000000043f047292 */ /* 0x000fe2000f8e333f */
[----:B------:R-:W-:Y:S02]  /*161e0*/  IMAD.IADD R175, R3, 0x1, -R234 ;  /* 0x0000000103af7824 */ /* 0x000fe400078e0aea */
[----:B--2---:R-:W-:Y:S05]  /*161f0*/  IMAD R172, R172, 0x80, R240 ;  /* 0x00000080acac7824 */ /* 0x004fea00078e02f0 */
[----:B------:R-:W-:Y:S05]  /*16200*/  IADD3 R172, R238, R172, R239 ;  /* 0x000000aceeac7210 */ /* 0x000fea0007ffe0ef */
[----:B------:R-:W-:Y:S05]  /*16210*/  @P0 IMAD.HI.U32 R0, R172, c[0x0][0x2c8], RZ ;  /* 0x0000b200ac000a27 */ /* 0x000fea00078e00ff */
[----:B------:R-:W-:Y:S02]  /*16220*/  @P0 SHF.R.U32.HI R172, RZ, c[0x0][0x2cc], R0 ;  /* 0x0000b300ffac0a19 */ /* 0x000fe40000011600 */
[----:B------:R-:W-:Y:S03]  /*16230*/  IADD3 R0, -R234, 0x1, R3 ;  /* 0x00000001ea007810 */ /* 0x000fe60007ffe103 */
[----:B------:R-:W1:Y:S01]  /*16240*/  SHFL.IDX PT, R8, R172, RZ, 0x1c1f ;  /* 0x001c1fffac087589 */ /* 0x000e6200000e0000 */
        /* <DEDUP_REMOVED lines=19> */
.L_x_1950:
[----:B------:R-:W-:Y:S04]  /*16380*/  MOV R176, c[0x0][0x32c] ;  /* 0x0000cb0000b07a02 */ /* 0x000fe80000000f00 */
[----:B------:R-:W-:Y:S11]  /*16390*/  ISETP.NE.AND P0, PT, R176, 0x1, PT ;  /* 0x00000001b000780c */ /* 0x000ff60003f05270 */
[----:B------:R-:W-:Y:S02]  /*163a0*/  @!UPT UIADD3 URZ, URZ, URZ, URZ ;  /* 0x0000003f3f3ff290 */ /* 0x000fe4000fffe03f */
[----:B------:R-:W-:Y:S05]  /*163b0*/  @P0 IMAD.HI.U32 R176, R8, c[0x0][0x330], RZ ;  /* 0x0000cc0008b00a27 */ /* 0x000fea00078e00ff */
[----:B------:R-:W-:Y:S02]  /*163c0*/  @P0 SHF.R.U32.HI R8, RZ, c[0x0][0x334], R176 ;  /* 0x0000cd00ff080a19 */ /* 0x000fe400000116b0 */
.L_x_1951:
[----:B------:R-:W-:Y:S05]  /*163d0*/  BSYNC B0 ;  /* 0x0000000000007941 */ /* 0x000fea0003800000 */
.L_x_1949:
[----:B------:R-:W-:Y:S05]  /*163e0*/  IMAD R8, R8, c[0x0][0x32c], R175 ;  /* 0x0000cb0008087a24 */ /* 0x000fea00078e02af */
[----:B------:R-:W-:Y:S02]  /*163f0*/  IMNMX R0, R0, R8, !PT ;  /* 0x0000000800007217 */ /* 0x000fe40007800200 */
[----:B------:R-:W-:Y:S04]  /*16400*/  IADD3 R8, R8, c[0x0][0x32c], RZ ;  /* 0x0000cb0008087a10 */ /* 0x000fe80007ffe0ff */
[----:B------:R-:W-:Y:S02]  /*16410*/  IMNMX R7, R7, R8, PT ;  /* 0x0000000807077217 */ /* 0x000fe40003800200 */
.L_x_1948:
[C---:B------:R-:W-:Y:S02]  /*16420*/  ISETP.GE.AND P0, PT, R3.reuse, 0x2, PT ;  /* 0x000000020300780c */ /* 0x040fe40003f06270 */
[C---:B------:R-:W-:Y:S02]  /*16430*/  ISETP.GE.AND P1, PT, R3.reuse, 0x9, PT ;  /* 0x000000090300780c */ /* 0x040fe40003f26270 */
        /* <DEDUP_REMOVED lines=51> */
[----:B------:R-:W-:Y:S04]  /*16770*/  ISETP.LT.OR P0, PT, R7, 0x1, P0 ;  /* 0x000000010700780c */ /* 0x000fe80000701670 */
        /* <DEDUP_REMOVED lines=25> */
.L_x_1954:
[----:B------:R-:W-:Y:S04]  /*16910*/  MOV R8, c[0x0][0x32c] ;  /* 0x0000cb0000087a02 */ /* 0x000fe80000000f00 */
[----:B------:R-:W-:Y:S11]  /*16920*/  ISETP.NE.AND P0, PT, R8, 0x1, PT ;  /* 0x000000010800780c */ /* 0x000ff60003f05270 */
[----:B------:R-:W-:Y:S02]  /*16930*/  @!UPT UIADD3 URZ, URZ, URZ, URZ ;  /* 0x0000003f3f3ff290 */ /* 0x000fe4000fffe03f */
[----:B------:R-:W-:Y:S05]  /*16940*/  @P0 IMAD.HI.U32 R8, R0, c[0x0][0x330], RZ ;  /* 0x0000cc0000080a27 */ /* 0x000fea00078e00ff */
[----:B------:R-:W-:Y:S02]  /*16950*/  @P0 SHF.R.U32.HI R0, RZ, c[0x0][0x334], R8 ;  /* 0x0000cd00ff000a19 */ /* 0x000fe40000011608 */
.L_x_1955:
[----:B------:R-:W-:Y:S05]  /*16960*/  BSYNC B0 ;  /* 0x0000000000007941 */ /* 0x000fea0003800000 */
.L_x_1953:
[----:B------:R-:W-:Y:S05]  /*16970*/  IMAD R0, R0, c[0x0][0x32c], R175 ;  /* 0x0000cb0000007a24 */ /* 0x000fea00078e02af */
[----:B------:R-:W-:Y:S02]  /*16980*/  IMNMX R3, R3, R0, !PT ;  /* 0x0000000003037217 */ /* 0x000fe40007800200 */
[----:B------:R-:W-:Y:S04]  /*16990*/  IADD3 R0, R0, c[0x0][0x32c], RZ ;  /* 0x0000cb0000007a10 */ /* 0x000fe80007ffe0ff */
[----:B------:R-:W-:Y:S02]  /*169a0*/  IMNMX R7, R7, R0, PT ;  /* 0x0000000007077217 */ /* 0x000fe40003800200 */
.L_x_1952:
        /* <DEDUP_REMOVED lines=22> */
[----:B------:R-:W-:Y:S01]  /*16b10*/  ISETP.GT.AND P0, PT, R3, RZ, !P1 ;  /* 0x000000ff0300720c */ /* 0x000fe20004f04270 */
[----:B------:R-:W1:Y:S01]  /*16b20*/  MUFU.EX2 R0, R0 ;  /* 0x0000000000007308 */ /* 0x000e620000000800 */
[----:B------:R-:W-:Y:S01]  /*16b30*/  LOP3.LUT P1, RZ, R214, 0x8, RZ, 0xc0, !PT ;  /* 0x00000008d6ff7812 */ /* 0x000fe2000782c0ff */
[--C-:B------:R-:W-:Y:S01]  /*16b40*/  FFMA.FTZ R12, R12, c[0x0][0x2d0], -R2.reuse ;  /* 0x0000b4000c0c7a23 */ /* 0x100fe20000010802 */
[----:B------:R-:W-:Y:S01]  /*16b50*/  ISETP.LT.OR P0, PT, R7, 0x1, P0 ;  /* 0x000000010700780c */ /* 0x000fe20000701670 */
[--C-:B------:R-:W-:Y:S02]  /*16b60*/  FFMA.FTZ R13, R13, c[0x0][0x2d0], -R2.reuse ;  /* 0x0000b4000d0d7a23 */ /* 0x100fe40000010802 */
[--C-:B------:R-:W-:Y:S01]  /*16b70*/  FFMA.FTZ R186, R21, c[0x0][0x2d0], -R2.reuse ;  /* 0x0000b40015ba7a23 */ /* 0x100fe20000010802 */
[----:B------:R-:W-:Y:S01]  /*16b80*/  FSEL R14, R14, -INF , !P0 ;  /* 0xff8000000e0e7808 */ /* 0x000fe20004000000 */
[--C-:B------:R-:W-:Y:S01]  /*16b90*/  FFMA.FTZ R191, R28, c[0x0][0x2d0], -R2.reuse ;  /* 0x0000b4001cbf7a23 */ /* 0x100fe20000010802 */
[----:B------:R-:W-:Y:S01]  /*16ba0*/  LOP3.LUT P0, RZ, R214, 0x10, RZ, 0xc0, !PT ;  /* 0x00000010d6ff7812 */ /* 0x000fe2000780c0ff */
[----:B------:R-:W2:Y:S01]  /*16bb0*/  MUFU.EX2 R172, R12 ;  /* 0x0000000c00ac7308 */ /* 0x000ea20000000800 */
[--C-:B------:R-:W-:Y:S02]  /*16bc0*/  FFMA.FTZ R190, R29, c[0x0][0x2d0], -R2.reuse ;  /* 0x0000b4001dbe7a23 */ /* 0x100fe40000010802 */
[----:B------:R-:W-:Y:S01]  /*16bd0*/  ISETP.GT.AND P0, PT, R3, 0x1, !P0 ;  /* 0x000000010300780c */ /* 0x000fe20004704270 */
[--C-:B------:R-:W-:Y:S02]  /*16be0*/  FFMA.FTZ R189, R32, c[0x0][0x2d0], -R2.reuse ;  /* 0x0000b40020bd7a23 */ /* 0x100fe40000010802 */
[--C-:B------:R-:W-:Y:S01]  /*16bf0*/  FFMA.FTZ R188, R33, c[0x0][0x2d0], -R2.reuse ;  /* 0x0000b40021bc7a23 */ /* 0x100fe20000010802 */
[----:B------:R-:W-:Y:S01]  /*16c00*/  ISETP.LT.OR P0, PT, R7, 0x2, P0 ;  /* 0x000000020700780c */ /* 0x000fe20000701670 */
[--C-:B------:R-:W-:Y:S02]  /*16c10*/  FFMA.FTZ R17, R17, c[0x0][0x2d0], -R2.reuse ;  /* 0x0000b40011117a23 */ /* 0x100fe40000010802 */
[----:B------:R-:W3:Y:S01]  /*16c20*/  MUFU.EX2 R13, R13 ;  /* 0x0000000d000d7308 */ /* 0x000ee20000000800 */
[----:B------:R-:W-:Y:S01]  /*16c30*/  FSEL R15, R15, -INF , !P0 ;  /* 0xff8000000f0f7808 */ /* 0x000fe20004000000 */
[--C-:B------:R-:W-:Y:S01]  /*16c40*/  FFMA.FTZ R187, R20, c[0x0][0x2d0], -R2.reuse ;  /* 0x0000b40014bb7a23 */ /* 0x100fe20000010802 */
[----:B------:R-:W-:Y:S01]  /*16c50*/  ISETP.GT.AND P0, PT, R3, 0x8, !P1 ;  /* 0x000000080300780c */ /* 0x000fe20004f04270 */
[--C-:B------:R-:W-:Y:S01]  /*16c60*/  FFMA.FTZ R185, R24, c[0x0][0x2d0], -R2.reuse ;  /* 0x0000b40018b97a23 */ /* 0x100fe20000010802 */
[----:B------:R-:W-:Y:S01]  /*16c70*/  LOP3.LUT P1, RZ, R214, 0x20, RZ, 0xc0, !PT ;  /* 0x00000020d6ff7812 */ /* 0x000fe2000782c0ff */
[--C-:B------:R-:W-:Y:S01]  /*16c80*/  FFMA.FTZ R184, R25, c[0x0][0x2d0], -R2.reuse ;  /* 0x0000b40019b87a23 */ /* 0x100fe20000010802 */
[----:B------:R-:W-:Y:S01]  /*16c90*/  ISETP.LT.OR P0, PT, R7, 0x9, P0 ;  /* 0x000000090700780c */ /* 0x000fe20000701670 */
[----:B------:R-:W-:Y:S02]  /*16ca0*/  FFMA.FTZ R16, R16, c[0x0][0x2d0], -R2 ;  /* 0x0000b40010107a23 */ /* 0x000fe40000010802 */
[----:B------:R-:W-:Y:S01]  /*16cb0*/  MUFU.EX2 R17, R17 ;  /* 0x0000001100117308 */ /* 0x000fe20000000800 */
[----:B------:R-:W-:Y:S01]  /*16cc0*/  FSEL R18, R18, -INF , !P0 ;  /* 0xff80000012127808 */ /* 0x000fe20004000000 */
[----:B-1----:R-:W-:Y:S01]  /*16cd0*/  FMUL.FTZ R28, R0, R152 ;  /* 0x00000098001c7220 */ /* 0x002fe20000410000 */
[----:B------:R-:W-:Y:S01]  /*16ce0*/  LOP3.LUT P0, RZ, R214, 0x4, RZ, 0xc0, !PT ;  /* 0x00000004d6ff7812 */ /* 0x000fe2000780c0ff */
[C---:B--2---:R-:W-:Y:S02]  /*16cf0*/  FFMA.FTZ R2, R0.reuse, R230, R172 ;  /* 0x000000e600027223 */ /* 0x044fe400000100ac */
[C---:B------:R-:W-:Y:S01]  /*16d00*/  FMUL.FTZ R29, R0.reuse, R153 ;  /* 0x00000099001d7220 */ /* 0x040fe20000410000 */
[----:B------:R-:W-:Y:S01]  /*16d10*/  ISETP.GT.AND P0, PT, R3, 0x9, !P0 ;  /* 0x000000090300780c */ /* 0x000fe20004704270 */
[C---:B------:R-:W-:Y:S02]  /*16d20*/  FMUL.FTZ R32, R0.reuse, R148 ;  /* 0x0000009400207220 */ /* 0x040fe40000410000 */
[----:B------:R-:W1:Y:S01]  /*16d30*/  MUFU.EX2 R16, R16 ;  /* 0x0000001000107308 */ /* 0x000e620000000800 */
[----:B------:R-:W-:Y:S01]  /*16d40*/  ISETP.LT.OR P0, PT, R7, 0xa, P0 ;  /* 0x0000000a0700780c */ /* 0x000fe20000701670 */
[C---:B------:R-:W-:Y:S02]  /*16d50*/  FMUL.FTZ R33, R0.reuse, R149 ;  /* 0x0000009500217220 */ /* 0x040fe40000410000 */
[----:B---3--:R-:W-:Y:S01]  /*16d60*/  FADD.FTZ R12, R13, R2 ;  /* 0x000000020d0c7221 */ /* 0x008fe20000010000 */
[----:B------:R-:W-:Y:S01]  /*16d70*/  FSEL R175, R19, -INF , !P0 ;  /* 0xff80000013af7808 */ /* 0x000fe20004000000 */
[----:B------:R-:W-:Y:S01]  /*16d80*/  FMUL.FTZ R20, R0, R160 ;  /* 0x000000a000147220 */ /* 0x000fe20000410000 */
[----:B------:R-:W-:Y:S01]  /*16d90*/  LOP3.LUT P0, RZ, R214, 0x2, RZ, 0xc0, !PT ;  /* 0x00000002d6ff7812 */ /* 0x000fe2000780c0ff */
[----:B------:R-:W-:Y:S01]  /*16da0*/  FMUL.FTZ R21, R0, R161 ;  /* 0x000000a100157220 */ /* 0x000fe20000410000 */
[----:B------:R-:W-:Y:S01]  /*16db0*/  FMNMX.FTZ R2, R14, R4, !PT ;  /* 0x000000040e027209 */ /* 0x000fe20007810000 */
[C---:B------:R-:W-:Y:S01]  /*16dc0*/  FMUL.FTZ R24, R0.reuse, R156 ;  /* 0x0000009c00187220 */ /* 0x040fe20000410000 */
[----:B------:R-:W-:Y:S01]  /*16dd0*/  ISETP.GT.AND P0, PT, R3, 0x10, !P0 ;  /* 0x000000100300780c */ /* 0x000fe20004704270 */
[C---:B------:R-:W-:Y:S01]  /*16de0*/  FMUL.FTZ R25, R0.reuse, R157 ;  /* 0x0000009d00197220 */ /* 0x040fe20000410000 */
[----:B------:R-:W-:Y:S01]  /*16df0*/  FMNMX.FTZ R2, R15, R2, !PT ;  /* 0x000000020f027209 */ /* 0x000fe20007810000 */
[C---:B------:R-:W-:Y:S01]  /*16e00*/  FMUL.FTZ R36, R0.reuse, R36 ;  /* 0x0000002400247220 */ /* 0x040fe20000410000 */
[----:B------:R-:W-:Y:S01]  /*16e10*/  ISETP.LT.OR P0, PT, R7, 0x11, P0 ;  /* 0x000000110700780c */ /* 0x000fe20000701670 */
[----:B------:R-:W-:Y:S01]  /*16e20*/  FMUL.FTZ R37, R0, R37 ;  /* 0x0000002500257220 */ /* 0x000fe20000410000 */
[----:B------:R-:W-:Y:S01]  /*16e30*/  FMNMX.FTZ R2, R18, R2, !PT ;  /* 0x0000000212027209 */ /* 0x000fe20007810000 */
[----:B------:R-:W-:Y:S01]  /*16e40*/  FMUL.FTZ R40, R0, R40 ;  /* 0x0000002800287220 */ /* 0x000fe20000410000 */
[----:B------:R-:W-:Y:S01]  /*16e50*/  FSEL R177, R22, -INF , !P0 ;  /* 0xff80000016b17808 */ /* 0x000fe20004000000 */
[----:B------:R-:W-:Y:S01]  /*16e60*/  FMUL.FTZ R41, R0, R41 ;  /* 0x0000002900297220 */ /* 0x000fe20000410000 */
[----:B------:R-:W-:Y:S01]  /*16e70*/  LOP3.LUT P0, RZ, R214, 0x1, RZ, 0xc0, !PT ;  /* 0x00000001d6ff7812 */ /* 0x000fe2000780c0ff */
[C---:B------:R-:W-:Y:S01]  /*16e80*/  FMUL.FTZ R44, R0.reuse, R44 ;  /* 0x0000002c002c7220 */ /* 0x040fe20000410000 */
[----:B------:R-:W-:Y:S01]  /*16e90*/  FMNMX.FTZ R2, R175, R2, !PT ;  /* 0x00000002af027209 */ /* 0x000fe20007810000 */
[C---:B------:R-:W-:Y:S01]  /*16ea0*/  FMUL.FTZ R45, R0.reuse, R45 ;  /* 0x0000002d002d7220 */ /* 0x040fe20000410000 */
[----:B------:R-:W-:Y:S01]  /*16eb0*/  ISETP.GT.AND P0, PT, R3, 0x11, !P0 ;  /* 0x000000110300780c */ /* 0x000fe20004704270 */
[C---:B------:R-:W-:Y:S01]  /*16ec0*/  FMUL.FTZ R48, R0.reuse, R48 ;  /* 0x0000003000307220 */ /* 0x040fe20000410000 */
[----:B------:R-:W-:Y:S01]  /*16ed0*/  FMNMX.FTZ R2, R177, R2, !PT ;  /* 0x00000002b1027209 */ /* 0x000fe20007810000 */
[C---:B------:R-:W-:Y:S01]  /*16ee0*/  FMUL.FTZ R49, R0.reuse, R49 ;  /* 0x0000003100317220 */ /* 0x040fe20000410000 */
[----:B------:R-:W-:Y:S01]  /*16ef0*/  ISETP.LT.OR P0, PT, R7, 0x12, P0 ;  /* 0x000000120700780c */ /* 0x000fe20000701670 */
[C---:B------:R-:W-:Y:S01]  /*16f00*/  FMUL.FTZ R52, R0.reuse, R52 ;  /* 0x0000003400347220 */ /* 0x040fe20000410000 */
[----:B------:R-:W-:Y:S01]  /*16f10*/  F2FP.BF16.PACK_AB R172, R13, R172 ;  /* 0x000000ac0dac723e */ /* 0x000fe200000010ff */
[C---:B------:R-:W-:Y:S01]  /*16f20*/  FMUL.FTZ R13, R0.reuse, R169 ;  /* 0x000000a9000d7220 */ /* 0x040fe20000410000 */
[----:B------:R-:W-:Y:S01]  /*16f30*/  FSEL R176, R23, -INF , !P0 ;  /* 0xff80000017b07808 */ /* 0x000fe20004000000 */
[C---:B------:R-:W-:Y:S01]  /*16f40*/  FMUL.FTZ R53, R0.reuse, R53 ;  /* 0x0000003500357220 */ /* 0x040fe20000410000 */
[----:B------:R-:W-:Y:S01]  /*16f50*/  ISETP.GT.AND P0, PT, R3, 0x18, !P6 ;  /* 0x000000180300780c */ /* 0x000fe20007704270 */
[----:B------:R-:W-:Y:S01]  /*16f60*/  FMUL.FTZ R56, R0, R56 ;  /* 0x0000003800387220 */ /* 0x000fe20000410000 */
[----:B------:R-:W-:Y:S01]  /*16f70*/  FMNMX.FTZ R2, R176, R2, !PT ;  /* 0x00000002b0027209 */ /* 0x000fe20007810000 */
[C---:B------:R-:W-:Y:S01]  /*16f80*/  FMUL.FTZ R57, R0.reuse, R57 ;  /* 0x0000003900397220 */ /* 0x040fe20000410000 */
[----:B------:R-:W-:Y:S01]  /*16f90*/  ISETP.LT.OR P0, PT, R7, 0x19, P0 ;  /* 0x000000190700780c */ /* 0x000fe20000701670 */
[C---:B------:R-:W-:Y:S01]  /*16fa0*/  FMUL.FTZ R60, R0.reuse, R60 ;  /* 0x0000003c003c7220 */ /* 0x040fe20000410000 */
[----:B-1----:R-:W-:Y:S01]  /*16fb0*/  F2FP.BF16.PACK_AB R174, R17, R16 ;  /* 0x0000001011ae723e */ /* 0x002fe200000010ff */
[----:B------:R-:W-:Y:S01]  /*16fc0*/  FMUL.FTZ R61, R0, R61 ;  /* 0x0000003d003d7220 */ /* 0x000fe20000410000 */
        /* <DEDUP_REMOVED lines=8> */
[----:B------:R-:W-:Y:S01]  /*17050*/  MUFU.EX2 R156, R186 ;  /* 0x000000ba009c7308 */ /* 0x000fe20000000800 */
[C---:B------:R-:W-:Y:S01]  /*17060*/  FMUL.FTZ R72, R0.reuse, R72 ;  /* 0x0000004800487220 */ /* 0x040fe20000410000 */
[----:B------:R-:W-:Y:S01]  /*17070*/  FSEL R179, R27, -INF , !P0 ;  /* 0xff8000001bb37808 */ /* 0x000fe20004000000 */
[C---:B------:R-:W-:Y:S01]  /*17080*/  FMUL.FTZ R73, R0.reuse, R73 ;  /* 0x0000004900497220 */ /* 0x040fe20000410000 */
[----:B------:R-:W-:Y:S01]  /*17090*/  ISETP.GT.AND P0, PT, R3, 0x20, !P4 ;  /* 0x000000200300780c */ /* 0x000fe20006704270 */
[C---:B------:R-:W-:Y:S01]  /*170a0*/  FMUL.FTZ R76, R0.reuse, R76 ;  /* 0x0000004c004c7220 */ /* 0x040fe20000410000 */
[----:B------:R-:W-:Y:S01]  /*170b0*/  FMNMX.FTZ R2, R179, R2, !PT ;  /* 0x00000002b3027209 */ /* 0x000fe20007810000 */
[C---:B------:R-:W-:Y:S01]  /*170c0*/  FMUL.FTZ R77, R0.reuse, R77 ;  /* 0x0000004d004d7220 */ /* 0x040fe20000410000 */
[----:B------:R-:W-:Y:S01]  /*170d0*/  ISETP.LT.OR P0, PT, R7, 0x21, P0 ;  /* 0x000000210700780c */ /* 0x000fe20000701670 */
[C---:B------:R-:W-:Y:S01]  /*170e0*/  FMUL.FTZ R80, R0.reuse, R80 ;  /* 0x0000005000507220 */ /* 0x040fe20000410000 */
[----:B------:R-:W-:Y:S01]  /*170f0*/  MUFU.EX2 R185, R185 ;  /* 0x000000b900b97308 */ /* 0x000fe20000000800 */
        /* <DEDUP_REMOVED lines=32> */
[C---:B------:R-:W-:Y:S02]  /*17300*/  FMUL.FTZ R113, R0.reuse, R113 ;  /* 0x0000007100717220 */ /* 0x040fe40000410000 */
[C---:B------:R-:W-:Y:S01]  /*17310*/  FMUL.FTZ R116, R0.reuse, R116 ;  /* 0x0000007400747220 */ /* 0x040fe20000410000 */
        /* <DEDUP_REMOVED lines=13> */
[----:B-1----:R-:W-:Y:S05]  /*173f0*/  FMNMX.FTZ R2, R2, R3, !PT ;  /* 0x0000000302027209 */ /* 0x002fea0007810000 */
[----:B------:R-:W1:Y:S02]  /*17400*/  SHFL.BFLY PT, R3, R2, 0x1, 0x1f ;  /* 0x0c201f0002037f89 */ /* 0x000e6400000e0000 */
[----:B-1----:R-:W-:Y:S01]  /*17410*/  FMNMX.FTZ R3, R2, R3, !PT ;  /* 0x0000000302037209 */ /* 0x002fe20007810000 */
[----:B------:R-:W-:Y:S02]  /*17420*/  FADD.FTZ R2, R16, R12 ;  /* 0x0000000c10027221 */ /* 0x000fe40000010000 */
[C---:B------:R-:W-:Y:S01]  /*17430*/  FMUL.FTZ R12, R0.reuse, R168 ;  /* 0x000000a8000c7220 */ /* 0x040fe20000410000 */
[----:B------:R-:W-:Y:S01]  /*17440*/  FSETP.NEU.FTZ.AND P0, PT, R3, -INF , PT ;  /* 0xff8000000300780b */ /* 0x000fe20003f1d000 */
[----:B------:R-:W-:Y:S02]  /*17450*/  FADD.FTZ R183, R17, R2 ;  /* 0x0000000211b77221 */ /* 0x000fe40000010000 */
[C---:B------:R-:W-:Y:S01]  /*17460*/  FMUL.FTZ R17, R0.reuse, R165 ;  /* 0x000000a500117220 */ /* 0x040fe20000410000 */
[C---:B------:R-:W-:Y:S01]  /*17470*/  FSEL R2, R3.reuse, RZ, P0 ;  /* 0x000000ff03027208 */ /* 0x040fe20000000000 */
[----:B------:R-:W-:Y:S04]  /*17480*/  FMUL.FTZ R16, R0, R164 ;  /* 0x000000a400107220 */ /* 0x000fe80000410000 */
        /* <DEDUP_REMOVED lines=8> */
[--C-:B------:R-:W-:Y:S04]  /*17510*/  FFMA.FTZ R15, R15, c[0x0][0x2d0], -R4.reuse ;  /* 0x0000b4000f0f7a23 */ /* 0x100fe80000010804 */
        /* <DEDUP_REMOVED lines=20> */
[--C-:B-1----:R-:W-:Y:S02]  /*17660*/  FFMA.FTZ R0, R175, c[0x0][0x2d0], -R4.reuse ;  /* 0x0000b400af007a23 */ /* 0x102fe40000010804 */
        /* <DEDUP_REMOVED lines=71> */
[----:B------:R2:W-:Y:S01]  /*17ae0*/  MUFU.EX2 R160, R0 ;  /* 0x0000000000a07308 */ /* 0x0005e20000000800 */
[C---:B-1----:R-:W-:Y:S08]  /*17af0*/  HMMA.16816.F32.BF16 R36, R172.reuse, R148, R36 ;  /* 0x00000094ac24723c */ /* 0x042ff00000041824 */
[C---:B------:R-:W-:Y:S01]  /*17b00*/  HMMA.16816.F32.BF16 R40, R172.reuse, R150, R40 ;  /* 0x00000096ac28723c */ /* 0x040fe20000041828 */
[----:B------:R-:W1:Y:S03]  /*17b10*/  LDSM.16.MT88.4 R148, [R146+0x1800] ;  /* 0x001800009294783b */ /* 0x000e660000004200 */
[----:B--2---:R-:W-:Y:S04]  /*17b20*/  FFMA.FTZ R0, R179, c[0x0][0x2d0], -R4 ;  /* 0x0000b400b3007a23 */ /* 0x004fe80000010804 */
[----:B------:R3:W2:Y:S04]  /*17b30*/  MUFU.EX2 R179, R0 ;  /* 0x0000000000b37308 */ /* 0x0006a80000000800 */
[----:B---3--:R-:W-:Y:S01]  /*17b40*/  FADD.FTZ R0, R2, R183 ;  /* 0x000000b702007221 */ /* 0x008fe20000010000 */
[C---:B-1----:R-:W-:Y:S05]  /*17b50*/  HMMA.16816.F32.BF16 R44, R172.reuse, R148, R44 ;  /* 0x00000094ac2c723c */ /* 0x042fea000004182c */
[----:B------:R-:W1:Y:S01]  /*17b60*/  MUFU.EX2 R183, R191 ;  /* 0x000000bf00b77308 */ /* 0x000e620000000800 */
[----:B------:R-:W-:Y:S02]  /*17b70*/  FADD.FTZ R162, R156, R0 ;  /* 0x000000009ca27221 */ /* 0x000fe40000010000 */
[----:B------:R-:W-:Y:S01]  /*17b80*/  FADD.FTZ R0, R158, R157 ;  /* 0x0000009d9e007221 */ /* 0x000fe20000010000 */
        /* <DEDUP_REMOVED lines=32> */
[C---:B---3--:R-:W-:Y:S07]  /*17d90*/  HMMA.16816.F32.BF16 R132, R172.reuse, R148, R132 ;  /* 0x00000094ac84723c */ /* 0x048fee0000041884 */
[----:B------:R-:W-:Y:S01]  /*17da0*/  F2FP.BF16.PACK_AB R148, R156, R2 ;  /* 0x000000029c94723e */ /* 0x000fe200000010ff */
[----:B------:R-:W-:Y:S04]  /*17db0*/  HMMA.16816.F32.BF16 R136, R172, R150, R136 ;  /* 0x00000096ac88723c */ /* 0x000fe80000041888 */
[----:B----4-:R-:W-:Y:S01]  /*17dc0*/  F2FP.BF16.PACK_AB R149, R161, R163 ;  /* 0x000000a3a195723e */ /* 0x010fe200000010ff */
[----:B------:R-:W-:Y:S02]  /*17dd0*/  FADD.FTZ R2, R159, R0 ;  /* 0x000000009f027221 */ /* 0x000fe40000010000 */
[----:B------:R-:W-:Y:S01]  /*17de0*/  F2FP.BF16.PACK_AB R150, R184, R185 ;  /* 0x000000b9b896723e */ /* 0x000fe200000010ff */
[----:B------:R-:W-:Y:S01]  /*17df0*/  LDSM.16.MT88.4 R156, [R196+0x5000] ;  /* 0x00500000c49c783b */ /* 0x000fe20000004200 */
[----:B--2---:R-:W-:Y:S03]  /*17e00*/  F2FP.BF16.PACK_AB R151, R179, R160 ;  /* 0x000000a0b397723e */ /* 0x004fe600000010ff */
[----:B-1----:R-:W-:Y:S01]  /*17e10*/  F2FP.BF16.PACK_AB R172, R186, R183 ;  /* 0x000000b7baac723e */ /* 0x002fe200000010ff */
[----:B------:R-:W-:Y:S01]  /*17e20*/  FADD.FTZ R2, R163, R2 ;  /* 0x00000002a3027221 */ /* 0x000fe20000010000 */
[----:B------:R-:W-:Y:S01]  /*17e30*/  F2FP.BF16.PACK_AB R174, R188, R187 ;  /* 0x000000bbbcae723e */ /* 0x000fe200000010ff */
[----:B------:R-:W-:Y:S01]  /*17e40*/  FFMA.FTZ R0, R180, c[0x0][0x2d0], -R4 ;  /* 0x0000b400b4007a23 */ /* 0x000fe20000010804 */
[C---:B------:R-:W-:Y:S03]  /*17e50*/  HMMA.16816.F32.BF16 R12, R148.reuse, R152, R12 ;  /* 0x00000098940c723c */ /* 0x040fe6000004180c */
[----:B------:R1:W-:Y:S02]  /*17e60*/  MUFU.EX2 R177, R0 ;  /* 0x0000000000b17308 */ /* 0x0003e40000000800 */
[----:B------:R-:W-:Y:S03]  /*17e70*/  FADD.FTZ R2, R161, R2 ;  /* 0x00000002a1027221 */ /* 0x000fe60000010000 */
[C---:B------:R-:W-:Y:S01]  /*17e80*/  HMMA.16816.F32.BF16 R16, R148.reuse, R154, R16 ;  /* 0x0000009a9410723c */ /* 0x040fe20000041810 */
[----:B------:R-:W2:Y:S03]  /*17e90*/  LDSM.16.MT88.4 R152, [R147+0x800] ;  /* 0x000800009398783b */ /* 0x000ea60000004200 */
[--C-:B-1----:R-:W-:Y:S04]  /*17ea0*/  FFMA.FTZ R0, R181, c[0x0][0x2d0], -R4.reuse ;  /* 0x0000b400b5007a23 */ /* 0x102fe80000010804 */
[----:B------:R-:W1:Y:S01]  /*17eb0*/  MUFU.EX2 R178, R0 ;  /* 0x0000000000b27308 */ /* 0x000e620000000800 */
[C---:B--2---:R-:W-:Y:S03]  /*17ec0*/  HMMA.16816.F32.BF16 R20, R148.reuse, R152, R20 ;  /* 0x000000989414723c */ /* 0x044fe60000041814 */
[----:B-1----:R-:W-:Y:S01]  /*17ed0*/  F2FP.BF16.PACK_AB R173, R178, R177 ;  /* 0x000000b1b2ad723e */ /* 0x002fe200000010ff */
[--C-:B------:R-:W-:Y:S04]  /*17ee0*/  FFMA.FTZ R0, R182, c[0x0][0x2d0], -R4.reuse ;  /* 0x0000b400b6007a23 */ /* 0x100fe80000010804 */
[C---:B------:R-:W-:Y:S01]  /*17ef0*/  HMMA.16816.F32.BF16 R24, R148.reuse, R154, R24 ;  /* 0x0000009a9418723c */ /* 0x040fe20000041818 */
[----:B------:R-:W1:Y:S03]  /*17f00*/  LDSM.16.MT88.4 R152, [R197+0x800] ;  /* 0x00080000c598783b */ /* 0x000e660000004200 */
[----:B------:R-:W-:Y:S02]  /*17f10*/  FFMA.FTZ R4, R7, c[0x0][0x2d0], -R4 ;  /* 0x0000b40007047a23 */ /* 0x000fe40000010804 */
[----:B------:R2:W-:Y:S10]  /*17f20*/  MUFU.EX2 R7, R0 ;  /* 0x0000000000077308 */ /* 0x0005f40000000800 */
[----:B------:R-:W3:Y:S01]  /*17f30*/  MUFU.EX2 R176, R4 ;  /* 0x0000000400b07308 */ /* 0x000ee20000000800 */
[----:B--2---:R-:W-:Y:S01]  /*17f40*/  FADD.FTZ R0, R185, R162 ;  /* 0x000000a2b9007221 */ /* 0x004fe20000010000 */
[----:B---3--:R-:W-:Y:S01]  /*17f50*/  F2FP.BF16.PACK_AB R175, R176, R7 ;  /* 0x00000007b0af723e */ /* 0x008fe200000010ff */
[C---:B-1----:R-:W-:Y:S03]  /*17f60*/  HMMA.16816.F32.BF16 R28, R148.reuse, R152, R28 ;  /* 0x00000098941c723c */ /* 0x042fe6000004181c */
[----:B------:R-:W-:Y:S02]  /*17f70*/  FADD.FTZ R4, R184, R0 ;  /* 0x00000000b8047221 */ /* 0x000fe40000010000 */
[----:B------:R-:W-:Y:S02]  /*17f80*/  FADD.FTZ R0, R160, R2 ;  /* 0x00000002a0007221 */ /* 0x000fe40000010000 */
[----:B------:R-:W-:Y:S01]  /*17f90*/  FADD.FTZ R2, R183, R4 ;  /* 0x00000004b7027221 */ /* 0x000fe20000010000 */
[C---:B------:R-:W-:Y:S01]  /*17fa0*/  HMMA.16816.F32.BF16 R32, R148.reuse, R154, R32 ;  /* 0x0000009a9420723c */ /* 0x040fe20000041820 */
[----:B------:R-:W1:Y:S03]  /*17fb0*/  LDSM.16.MT88.4 R152, [R196+0x800] ;  /* 0x00080000c498783b */ /* 0x000e660000004200 */
        /* <DEDUP_REMOVED lines=8> */
[-C--:B------:R-:W-:Y:S01]  /*18040*/  MOV R7, R3.reuse ;  /* 0x0000000300077202 */ /* 0x080fe20000000f00 */
[----:B------:R-:W-:Y:S01]  /*18050*/  FADD.FTZ R231, R176, R2 ;  /* 0x00000002b0e77221 */ /* 0x000fe20000010000 */
[----:B------:R-:W-:Y:S02]  /*18060*/  MOV R222, R0 ;  /* 0x0000000000de7202 */ /* 0x000fe40000000f00 */
        /* <DEDUP_REMOVED lines=87> */
.L_x_1945:
[----:B------:R-:W-:Y:S07]  /*185e0*/  @!UPT UIADD3 URZ, URZ, URZ, URZ ;  /* 0x0000003f3f3ff290 */ /* 0x000fee000fffe03f */
[----:B------:R-:W-:Y:S02]  /*185f0*/  MOV R9, 0x1f ;  /* 0x0000001f00097802 */ /* 0x000fe40000000f00 */
[----:B------:R-:W-:Y:S01]  /*18600*/  MOV R5, 0xffffffff ;  /* 0xffffffff00057802 */ /* 0x000fe20000000f00 */
[----:B------:R-:W-:Y:S06]  /*18610*/  BRA.DIV ~URZ, `(.L_x_1957) ;  /* 0x000067227f007947 */ /* 0x000fec000b800000 */
[----:B------:R1:W2:Y:S02]  /*18620*/  SHFL.BFLY PT, R0, R230, 0x2, 0x1f ;  /* 0x0c401f00e6007f89 */ /* 0x0002a400000e0000 */
.L_x_2030:
[----:B--2---:R-:W-:Y:S01]  /*18630*/  FADD.FTZ R0, R0, R230 ;  /* 0x000000e600007221 */ /* 0x004fe20000010000 */
[----:B------:R-:W-:Y:S05]  /*18640*/  BRA.DIV ~URZ, `(.L_x_1958) ;  /* 0x000067527f007947 */ /* 0x000fea000b800000 */
[----:B------:R-:W2:Y:S02]  /*18650*/  SHFL.BFLY PT, R2, R231, 0x2, 0x1f ;  /* 0x0c401f00e7027f89 */ /* 0x000ea400000e0000 */
[----:B--2---:R-:W-:-:S02]  /*18660*/  FADD.FTZ R231, R2, R231 ;  /* 0x000000e702e77221 */ /* 0x004fc40000010000 */
[----:B------:R-:W2:Y:S04]  /*18670*/  SHFL.BFLY PT, R2, R0, 0x1, 0x1f ;  /* 0x0c201f0000027f89 */ /* 0x000ea800000e0000 */
[----:B------:R3:W4:Y:S01]  /*18680*/  SHFL.BFLY PT, R3, R231, 0x1, 0x1f ;  /* 0x0c201f00e7037f89 */ /* 0x00072200000e0000 */
[----:B--2---:R-:W-:-:S05]  /*18690*/  FADD.FTZ R0, R0, R2 ;  /* 0x0000000200007221 */ /* 0x004fca0000010000 */
.L_x_2031:
[----:B------:R-:W-:Y:S01]  /*186a0*/  FSETP.NE.FTZ.AND P0, PT, R0, RZ, PT ;  /* 0x000000ff0000720b */ /* 0x000fe20003f15000 */
[----:B----4-:R-:W-:Y:S01]  /*186b0*/  FADD.FTZ R3, R3, R231 ;  /* 0x000000e703037221 */ /* 0x010fe20000010000 */
[----:B------:R-:W-:Y:S02]  /*186c0*/  MOV R2, RZ ;  /* 0x000000ff00027202 */ /* 0x000fe40000000f00 */
[----:B------:R-:W-:Y:S02]  /*186d0*/  MOV R17, 0xff800000 ;  /* 0xff80000000117802 */ /* 0x000fe40000000f00 */
[----:B------:R-:W-:-:S07]  /*186e0*/  MOV R19, 0xff800000 ;  /* 0xff80000000137802 */ /* 0x000fce0000000f00 */
[----:B------:R-:W2:Y:S08]  /*186f0*/  @P0 MUFU.LG2 R4, R0 ;  /* 0x0000000000040308 */ /* 0x000eb00000000c00 */
[----:B------:R4:W5:Y:S01]  /*18700*/  @P0 MUFU.RCP R2, R0 ;  /* 0x0000000000020308 */ /* 0x0009620000001000 */
[----:B--2---:R-:W-:Y:S01]  /*18710*/  @P0 FMUL.FTZ R4, R4, 0.69314718246459960938 ;  /* 0x3f31721804040820 */ /* 0x004fe20000410000 */
[----:B----4-:R-:W-:Y:S01]  /*18720*/  @P0 MOV R0, 0x3f317218 ;  /* 0x3f31721800000802 */ /* 0x010fe20000000f00 */
[----:B-----5:R-:W-:-:S02]  /*18730*/  FMUL.FTZ R168, R2, R168 ;  /* 0x000000a802a87220 */ /* 0x020fc40000410000 */
[----:B------:R-:W-:Y:S02]  /*18740*/  FMUL.FTZ R169, R2, R169 ;  /* 0x000000a902a97220 */ /* 0x000fe40000410000 */
[----:B------:R-:W-:Y:S02]  /*18750*/  @P0 FMUL.FTZ R0, R0, c[0x0][0x2d0] ;  /* 0x0000b40000000a20 */ /* 0x000fe40000410000 */
[----:B------:R-:W-:Y:S02]  /*18760*/  FMUL.FTZ R164, R2, R164 ;  /* 0x000000a402a47220 */ /* 0x000fe40000410000 */
[----:B------:R-:W-:Y:S01]  /*18770*/  @P0 FFMA.FTZ R17, R0, R8, R4 ;  /* 0x0000000800110223 */ /* 0x000fe20000010004 */
[----:B------:R-:W-:Y:S01]  /*18780*/  FSETP.NE.FTZ.AND P0, PT, R3, RZ, PT ;  /* 0x000000ff0300720b */ /* 0x000fe20003f15000 */
[C---:B------:R-:W-:Y:S01]  /*18790*/  FMUL.FTZ R165, R2.reuse, R165 ;  /* 0x000000a502a57220 */ /* 0x040fe20000410000 */
[----:B------:R-:W-:Y:S01]  /*187a0*/  MOV R0, RZ ;  /* 0x000000ff00007202 */ /* 0x000fe20000000f00 */
[----:B------:R-:W-:-:S02]  /*187b0*/  FMUL.FTZ R160, R2, R160 ;  /* 0x000000a002a07220 */ /* 0x000fc40000410000 */
[C---:B------:R-:W-:Y:S02]  /*187c0*/  FMUL.FTZ R161, R2.reuse, R161 ;  /* 0x000000a102a17220 */ /* 0x040fe40000410000 */
[C---:B------:R-:W-:Y:S02]  /*187d0*/  FMUL.FTZ R156, R2.reuse, R156 ;  /* 0x0000009c029c7220 */ /* 0x040fe40000410000 */
[C---:B------:R-:W-:Y:S02]  /*187e0*/  FMUL.FTZ R157, R2.reuse, R157 ;  /* 0x0000009d029d7220 */ /* 0x040fe40000410000 */
[C---:B------:R-:W-:Y:S02]  /*187f0*/  FMUL.FTZ R152, R2.reuse, R152 ;  /* 0x0000009802987220 */ /* 0x040fe40000410000 */
[----:B------:R-:W2:Y:S01]  /*18800*/  @P0 MUFU.LG2 R4, R3 ;  /* 0x0000000300040308 */ /* 0x000ea20000000c00 */
[----:B------:R-:W-:Y:S01]  /*18810*/  @P0 MOV R5, 0x3f317218 ;  /* 0x3f31721800050802 */ /* 0x000fe20000000f00 */
[----:B------:R-:W-:-:S02]  /*18820*/  FMUL.FTZ R153, R2, R153 ;  /* 0x0000009902997220 */ /* 0x000fc40000410000 */
[C---:B------:R-:W-:Y:S02]  /*18830*/  FMUL.FTZ R148, R2.reuse, R148 ;  /* 0x0000009402947220 */ /* 0x040fe40000410000 */
[C---:B------:R-:W-:Y:S02]  /*18840*/  FMUL.FTZ R149, R2.reuse, R149 ;  /* 0x0000009502957220 */ /* 0x040fe40000410000 */
[----:B------:R2:W4:Y:S01]  /*18850*/  @P0 MUFU.RCP R0, R3 ;  /* 0x0000000300000308 */ /* 0x0005220000001000 */
        /* <DEDUP_REMOVED lines=8> */
[----:B--2---:R-:W-:Y:S02]  /*188e0*/  @P0 FMUL.FTZ R3, R4, 0.69314718246459960938 ;  /* 0x3f31721804030820 */ /* 0x004fe40000410000 */
[----:B------:R-:W-:-:S02]  /*188f0*/  @P0 FMUL.FTZ R4, R5, c[0x0][0x2d0] ;  /* 0x0000b40005040a20 */ /* 0x000fc40000410000 */
[C---:B----4-:R-:W-:Y:S02]  /*18900*/  FMUL.FTZ R170, R0.reuse, R170 ;  /* 0x000000aa00aa7220 */ /* 0x050fe40000410000 */
        /* <DEDUP_REMOVED lines=62> */
[----:B------:R-:W-:Y:S01]  /*18cf0*/  FMUL.FTZ R139, R0, R139 ;  /* 0x0000008b008b7220 */ /* 0x000fe20000410000 */
[----:B------:R-:W-:Y:S01]  /*18d00*/  MOV R0, 0x1 ;  /* 0x0000000100007802 */ /* 0x000fe20000000f00 */
[----:B------:R-:W-:Y:S02]  /*18d10*/  @P0 FFMA.FTZ R19, R4, R7, R3 ;  /* 0x0000000704130223 */ /* 0x000fe40000010003 */
        /* <DEDUP_REMOVED lines=43> */
[----:B------:R-:W-:Y:S02]  /*18fd0*/  FMUL.FTZ R137, R2, R137 ;  /* 0x0000008902897220 */ /* 0x000fe40000410000 */
.L_x_1893:
[----:B------:R2:W5:Y:S04]  /*18fe0*/  LDL R7, [R1+0xa4] ;  /* 0x0000a40001077983 */ /* 0x0005680000100800 */
[----:B------:R-:W4:Y:S01]  /*18ff0*/  S2R R2, SR_TID.X ;  /* 0x0000000000027919 */ /* 0x000f220000002100 */
[----:B------:R-:W-:Y:S01]  /*19000*/  BSSY B0, `(.L_x_1959) ;  /* 0x0000011000007945 */ /* 0x000fe20003800000 */
[----:B----4-:R-:W-:-:S13]  /*19010*/  LOP3.LUT P0, RZ, R2, 0xff, RZ, 0xc0, !PT ;  /* 0x000000ff02ff7812 */ /* 0x010fda000780c0ff */
[----:B------:R-:W-:Y:S05]  /*19020*/  @P0 BRA `(.L_x_1960) ;  /* 0x000000e000000947 */ /* 0x000fea0003800000 */
[----:B--2---:R-:W2:Y:S01]  /*19030*/  S2R R2, SR_LANEID ;  /* 0x0000000000027919 */ /* 0x004ea20000000000 */
[----:B------:R-:W-:Y:S01]  /*19040*/  VOTEU.ANY UR4, UPT, PT ;  /* 0x0000000000047886 */ /* 0x000fe200038e0100 */
[----:B------:R-:W-:Y:S01]  /*19050*/  IMAD.MOV.U32 R4, RZ, RZ, c[0x0][0x560] ;  /* 0x00015800ff047624 */ /* 0x000fe200078e00ff */
[----:B------:R-:W2:Y:S01]  /*19060*/  FLO.U32 R3, UR4 ;  /* 0x0000000400037d00 */ /* 0x000ea200080e0000 */
[----:B------:R-:W-:Y:S01]  /*19070*/  IMAD.MOV.U32 R5, RZ, RZ, c[0x0][0x564] ;  /* 0x00015900ff057624 */ /* 0x000fe200078e00ff */
[----:B--2---:R-:W-:-:S06]  /*19080*/  ISETP.EQ.U32.AND P0, PT, R3, R2, PT ;  /* 0x000000020300720c */ /* 0x004fcc0003f02070 */
[----:B------:R-:W2:Y:S07]  /*19090*/  POPC R2, UR4 ;  /* 0x0000000400027d09 */ /* 0x000eae0008000000 */
[----:B--2---:R2:W4:Y:S04]  /*190a0*/  @P0 ATOMG.E.ADD.STRONG.GPU PT, R2, [R4.64], R2 ;  /* 0x00000002040209a8 */ /* 0x00452800081ee1cc */
[----:B--2---:R-:W2:Y:S04]  /*190b0*/  S2R R4, SR_LTMASK ;  /* 0x0000000000047919 */ /* 0x004ea80000003900 */
[----:B----4-:R2:W4:Y:S02]  /*190c0*/  SHFL.IDX PT, R3, R2, R3, 0x1f ;  /* 0x00001f0302037589 */ /* 0x01052400000e0000 */
[----:B--2---:R-:W-:-:S06]  /*190d0*/  LOP3.LUT R2, R4, UR4, RZ, 0xc0, !PT ;  /* 0x0000000404027c12 */ /* 0x004fcc000f8ec0ff */
[----:B------:R-:W4:Y:S02]  /*190e0*/  POPC R2, R2 ;  /* 0x0000000200027309 */ /* 0x000f240000000000 */
[----:B----45:R-:W-:-:S05]  /*190f0*/  IADD3 R7, R3, c[0x0][0xc], R2 ;  /* 0x0000030003077a10 */ /* 0x030fca0007ffe002 */
[----:B------:R2:W-:Y:S02]  /*19100*/  STL [R1+0xa4], R7 ;  /* 0x0000a40701007387 */ /* 0x0005e40000100800 */
.L_x_1960:
[----:B--2---:R-:W-:Y:S05]  /*19110*/  BSYNC B0 ;  /* 0x0000000000007941 */ /* 0x004fea0003800000 */
.L_x_1959:
[----:B------:R-:W-:Y:S01]  /*19120*/  PRMT R0, R0, 0x9910, RZ ;  /* 0x0000991000007816 */ /* 0x000fe200000000ff */
[----:B------:R-:W-:Y:S01]  /*19130*/  BSSY B1, `(.L_x_1961) ;  /* 0x000043a000017945 */ /* 0x000fe20003800000 */
[----:B-----5:R-:W-:Y:S02]  /*19140*/  IMAD.MOV.U32 R172, RZ, RZ, R7 ;  /* 0x000000ffffac7224 */ /* 0x020fe400078e0007 */
[----:B------:R-:W-:-:S13]  /*19150*/  ISETP.NE.AND P0, PT, R0, RZ, PT ;  /* 0x000000ff0000720c */ /* 0x000fda0003f05270 */
[----:B------:R-:W-:Y:S05]  /*19160*/  @!P0 BRA `(.L_x_1962) ;  /* 0x0000351000008947 */ /* 0x000fea0003800000 */
[----:B------:R-:W2:Y:S04]  /*19170*/  LDL R12, [R1+0x84] ;  /* 0x00008400010c7983 */ /* 0x000ea80000100800 */
[----:B------:R-:W4:Y:S04]  /*19180*/  LDL R10, [R1+0x88] ;  /* 0x00008800010a7983 */ /* 0x000f280000100800 */
[----:B---3--:R-:W3:Y:S04]  /*19190*/  LDL R9, [R1+0x90] ;  /* 0x0000900001097983 */ /* 0x008ee80000100800 */
[----:B------:R-:W3:Y:S04]  /*191a0*/  LDL R8, [R1+0x8c] ;  /* 0x00008c0001087983 */ /* 0x000ee80000100800 */
[----:B------:R-:W3:Y:S04]  /*191b0*/  LDL R7, [R1+0xa0] ;  /* 0x0000a00001077983 */ /* 0x000ee80000100800 */
[----:B------:R-:W3:Y:S04]  /*191c0*/  LDL R5, [R1+0x98] ;  /* 0x0000980001057983 */ /* 0x000ee80000100800 */
[----:B------:R-:W3:Y:S04]  /*191d0*/  LDL R4, [R1+0x9c] ;  /* 0x00009c0001047983 */ /* 0x000ee80000100800 */
[----:B------:R-:W3:Y:S01]  /*191e0*/  LDL R3, [R1+0x94] ;  /* 0x0000940001037983 */ /* 0x000ee20000100800 */
[----:B------:R-:W-:Y:S01]  /*191f0*/  WARPSYNC 0xffffffff ;  /* 0xffffffff00007948 */ /* 0x000fe20003800000 */
[----:B------:R-:W-:Y:S01]  /*19200*/  F2FP.BF16.PACK_AB R2, R169, R168 ;  /* 0x000000a8a902723e */ /* 0x000fe200000010ff */
[----:B------:R-:W-:Y:S01]  /*19210*/  IMAD.MOV.U32 R18, RZ, RZ, c[0x0][0x388] ;  /* 0x0000e200ff127624 */ /* 0x000fe200078e00ff */
[----:B------:R-:W-:Y:S01]  /*19220*/  BAR.SYNC.DEFER_BLOCKING 0x1, 0x100 ;  /* 0x0044000000007b1d */ /* 0x000fe20000010000 */
[----:B------:R-:W-:-:S02]  /*19230*/  F2FP.BF16.PACK_AB R0, R171, R170 ;  /* 0x000000aaab00723e */ /* 0x000fc400000010ff */
[----:B------:R-:W-:Y:S02]  /*19240*/  ISETP.NE.U32.AND P0, PT, RZ, c[0x0][0x508], PT ;  /* 0x00014200ff007a0c */ /* 0x000fe40003f05070 */
[----:B------:R-:W-:Y:S02]  /*19250*/  ISETP.NE.U32.AND P2, PT, RZ, c[0x0][0x500], PT ;  /* 0x00014000ff007a0c */ /* 0x000fe40003f45070 */
[----:B------:R-:W-:Y:S02]  /*19260*/  ISETP.NE.AND.EX P1, PT, RZ, c[0x0][0x50c], PT, P0 ;  /* 0x00014300ff007a0c */ /* 0x000fe40003f25300 */
[----:B------:R-:W-:Y:S01]  /*19270*/  ISETP.NE.AND.EX P2, PT, RZ, c[0x0][0x504], PT, P2 ;  /* 0x00014100ff007a0c */ /* 0x000fe20003f45320 */
[----:B--2---:R2:W-:Y:S04]  /*19280*/  STS [R12+0x80], R2 ;  /* 0x000080020c007388 */ /* 0x0045e80000000800 */
[----:B------:R1:W-:Y:S01]  /*19290*/  STS [R12+0x480], R0 ;  /* 0x000480000c007388 */ /* 0x0003e20000000800 */
[----:B--2---:R-:W-:-:S02]  /*192a0*/  F2FP.BF16.PACK_AB R2, R165, R164 ;  /* 0x000000a4a502723e */ /* 0x004fc400000010ff */
[----:B-1----:R-:W-:-:S03]  /*192b0*/  F2FP.BF16.PACK_AB R0, R167, R166 ;  /* 0x000000a6a700723e */ /* 0x002fc600000010ff */
[----:B----4-:R1:W-:Y:S04]  /*192c0*/  STS [R10], R2 ;  /* 0x000000020a007388 */ /* 0x0103e80000000800 */
[----:B------:R2:W-:Y:S01]  /*192d0*/  STS [R10+0x400], R0 ;  /* 0x000400000a007388 */ /* 0x0005e20000000800 */
[----:B-1----:R-:W-:Y:S02]  /*192e0*/  F2FP.BF16.PACK_AB R2, R161, R160 ;  /* 0x000000a0a102723e */ /* 0x002fe400000010ff */
[----:B--2---:R-:W-:-:S03]  /*192f0*/  F2FP.BF16.PACK_AB R0, R163, R162 ;  /* 0x000000a2a300723e */ /* 0x004fc600000010ff */
[----:B---3--:R1:W-:Y:S04]  /*19300*/  STS [R9+0x80], R2 ;  /* 0x0000800209007388 */ /* 0x0083e80000000800 */
[----:B------:R2:W-:Y:S01]  /*19310*/  STS [R9+0x480], R0 ;  /* 0x0004800009007388 */ /* 0x0005e20000000800 */
[----:B-1----:R-:W-:Y:S02]  /*19320*/  F2FP.BF16.PACK_AB R2, R157, R156 ;  /* 0x0000009c9d02723e */ /* 0x002fe400000010ff */
[----:B--2---:R-:W-:-:S03]  /*19330*/  F2FP.BF16.PACK_AB R0, R159, R158 ;  /* 0x0000009e9f00723e */ /* 0x004fc600000010ff */
[----:B------:R1:W-:Y:S04]  /*19340*/  STS [R8], R2 ;  /* 0x0000000208007388 */ /* 0x0003e80000000800 */
[----:B------:R2:W-:Y:S01]  /*19350*/  STS [R8+0x400], R0 ;  /* 0x0004000008007388 */ /* 0x0005e20000000800 */
[----:B-1----:R-:W-:Y:S02]  /*19360*/  F2FP.BF16.PACK_AB R2, R153, R152 ;  /* 0x000000989902723e */ /* 0x002fe400000010ff */
[----:B--2---:R-:W-:-:S03]  /*19370*/  F2FP.BF16.PACK_AB R0, R155, R154 ;  /* 0x0000009a9b00723e */ /* 0x004fc600000010ff */
[----:B------:R1:W-:Y:S04]  /*19380*/  STS [R7+0x80], R2 ;  /* 0x0000800207007388 */ /* 0x0003e80000000800 */
        /* <DEDUP_REMOVED lines=107> */
[----:B------:R-:W-:Y:S01]  /*19a40*/  STS [R3+0xc000], R2 ;  /* 0x00c0000203007388 */ /* 0x000fe20000000800 */
[----:B------:R-:W-:-:S03]  /*19a50*/  IMAD.MOV.U32 R4, RZ, RZ, 0x4 ;  /* 0x00000004ff047424 */ /* 0x000fc600078e00ff */
[----:B------:R1:W-:Y:S02]  /*19a60*/  STS [R3+0xc400], R0 ;  /* 0x00c4000003007388 */ /* 0x0003e40000000800 */
[CC--:B-1----:R-:W-:Y:S02]  /*19a70*/  @P1 IMAD.WIDE R2, R243.reuse, R4.reuse, c[0x0][0x508] ;  /* 0x00014200f3021625 */ /* 0x0c2fe400078e0204 */
[----:B------:R-:W-:Y:S02]  /*19a80*/  BAR.SYNC.DEFER_BLOCKING 0x1, 0x100 ;  /* 0x0044000000007b1d */ /* 0x000fe40000010000 */
[----:B------:R-:W-:-:S04]  /*19a90*/  IMAD.WIDE R4, R243, R4, c[0x0][0x500] ;  /* 0x00014000f3047625 */ /* 0x000fc800078e0204 */
[----:B------:R1:W5:Y:S02]  /*19aa0*/  @P1 LDG.E R18, [R2.64] ;  /* 0x0000000c02121981 */ /* 0x000364000c1e1900 */
[----:B-1----:R-:W-:-:S06]  /*19ab0*/  IMAD.MOV.U32 R2, RZ, RZ, RZ ;  /* 0x000000ffff027224 */ /* 0x002fcc00078e00ff */
        /* <DEDUP_REMOVED lines=8> */
.L_x_1963:
[----:B------:R-:W2:Y:S04]  /*19b40*/  LDL R21, [R1+0x1b4] ;  /* 0x0001b40001157983 */ /* 0x000ea80000100800 */
[----:B------:R-:W2:Y:S04]  /*19b50*/  LDL R173, [R1+0x74] ;  /* 0x0000740001ad7983 */ /* 0x000ea80000100800 */
[----:B------:R-:W3:Y:S04]  /*19b60*/  LDL R22, [R1+0xa8] ;  /* 0x0000a80001167983 */ /* 0x000ee80000100800 */
[----:B------:R-:W4:Y:S01]  /*19b70*/  LDL R20, [R1+0x1b0] ;  /* 0x0001b00001147983 */ /* 0x000f220000100800 */
[----:B------:R-:W-:Y:S01]  /*19b80*/  IMAD.MOV.U32 R16, RZ, RZ, 0x368 ;  /* 0x00000368ff107424 */ /* 0x000fe200078e00ff */
[----:B------:R-:W-:-:S04]  /*19b90*/  ISETP.GT.AND P2, PT, R3, 0x1, PT ;  /* 0x000000010300780c */ /* 0x000fc80003f44270 */
[----:B------:R-:W-:-:S04]  /*19ba0*/  SEL R16, R16, 0x328, P2 ;  /* 0x0000032810107807 */ /* 0x000fc80001000000 */
[----:B------:R-:W1:Y:S08]  /*19bb0*/  LDC.64 R8, c[0x0][R16+0x170] ;  /* 0x00005c0010087b82 */ /* 0x000e700000000a00 */
[----:B------:R-:W1:Y:S01]  /*19bc0*/  LDC.64 R12, c[0x0][R16+0x168] ;  /* 0x00005a00100c7b82 */ /* 0x000e620000000a00 */
[----:B------:R-:W-:-:S07]  /*19bd0*/  ISETP.NE.U32.AND P0, PT, RZ, c[0x0][0x500], PT ;  /* 0x00014000ff007a0c */ /* 0x000fce0003f05070 */
[----:B------:R-:W2:Y:S01]  /*19be0*/  LDC.64 R14, c[0x0][R16+0x178] ;  /* 0x00005e00100e7b82 */ /* 0x000ea20000000a00 */
[----:B------:R-:W-:Y:S02]  /*19bf0*/  ISETP.NE.AND.EX P0, PT, RZ, c[0x0][0x504], PT, P0 ;  /* 0x00014100ff007a0c */ /* 0x000fe40003f05300 */
[----:B------:R-:W-:Y:S02]  /*19c00*/  SHF.R.S32.HI R3, RZ, 0x1f, R243 ;  /* 0x0000001fff037819 */ /* 0x000fe400000114f3 */
[----:B------:R-:W-:Y:S02]  /*19c10*/  SEL R0, R243, RZ, !P0 ;  /* 0x000000fff3007207 */ /* 0x000fe40004000000 */
[----:B-1----:R-:W-:Y:S02]  /*19c20*/  SEL R4, R3, RZ, !P0 ;  /* 0x000000ff03047207 */ /* 0x002fe40004000000 */
[----:B-----5:R-:W-:Y:S01]  /*19c30*/  SHF.R.S32.HI R10, RZ, 0x1f, R2 ;  /* 0x0000001fff0a7819 */ /* 0x020fe20000011402 */
[----:B------:R-:W-:-:S04]  /*19c40*/  IMAD R3, R9, R0, RZ ;  /* 0x0000000009037224 */ /* 0x000fc800078e02ff */
[C---:B------:R-:W-:Y:S02]  /*19c50*/  IMAD R7, R8.reuse, R4, R3 ;  /* 0x0000000408077224 */ /* 0x040fe400078e0203 */
[----:B------:R-:W-:-:S04]  /*19c60*/  IMAD.WIDE.U32 R4, R8, R0, RZ ;  /* 0x0000000008047225 */ /* 0x000fc800078e00ff */
[----:B------:R-:W-:-:S04]  /*19c70*/  IMAD.WIDE.U32 R8, R12, R241, RZ ;  /* 0x000000f10c087225 */ /* 0x000fc800078e00ff */
[----:B------:R-:W-:Y:S01]  /*19c80*/  IMAD R3, R13, R241, RZ ;  /* 0x000000f10d037224 */ /* 0x000fe200078e02ff */
[----:B------:R-:W-:-:S03]  /*19c90*/  IADD3 R13, P1, P0, R4, R8, R2 ;  /* 0x00000008040d7210 */ /* 0x000fc6000783e002 */
[----:B------:R-:W-:Y:S02]  /*19ca0*/  IMAD.IADD R8, R9, 0x1, R3 ;  /* 0x0000000109087824 */ /* 0x000fe400078e0203 */
[----:B------:R-:W-:Y:S02]  /*19cb0*/  IMAD.MOV.U32 R3, RZ, RZ, c[0x0][0x4e8] ;  /* 0x00013a00ff037624 */ /* 0x000fe400078e00ff */
[----:B------:R-:W-:-:S03]  /*19cc0*/  IMAD.IADD R7, R5, 0x1, R7 ;  /* 0x0000000105077824 */ /* 0x000fc600078e0207 */
[----:B------:R-:W-:Y:S02]  /*19cd0*/  ISETP.NE.AND P3, PT, R3, 0x1, PT ;  /* 0x000000010300780c */ /* 0x000fe40003f65270 */
[----:B------:R-:W-:Y:S01]  /*19ce0*/  IADD3.X R12, R7, R8, R10, P1, P0 ;  /* 0x00000008070c7210 */ /* 0x000fe20000fe040a */
[----:B--2---:R-:W-:Y:S01]  /*19cf0*/  IMAD.IADD R7, R21, 0x1, R173 ;  /* 0x0000000115077824 */ /* 0x004fe200078e02ad */
[----:B---3--:R-:W-:-:S09]  /*19d00*/  SEL R4, R22, RZ, P2 ;  /* 0x000000ff16047207 */ /* 0x008fd20001000000 */
[----:B------:R-:W-:-:S04]  /*19d10*/  @P3 IMAD.HI.U32 R8, R7, c[0x0][0x4ec], RZ ;  /* 0x00013b0007083a27 */ /* 0x000fc800078e00ff */
[-C--:B------:R-:W-:Y:S02]  /*19d20*/  IMAD R9, R15, R4.reuse, RZ ;  /* 0x000000040f097224 */ /* 0x080fe400078e02ff */
[----:B------:R-:W-:-:S04]  /*19d30*/  IMAD.WIDE.U32 R4, R14, R4, RZ ;  /* 0x000000040e047225 */ /* 0x000fc800078e00ff */
[----:B------:R-:W-:Y:S01]  /*19d40*/  IMAD.MOV.U32 R3, RZ, RZ, R7 ;  /* 0x000000ffff037224 */ /* 0x000fe200078e0007 */
[----:B------:R-:W-:Y:S01]  /*19d50*/  @P3 SHF.R.U32.HI R3, RZ, c[0x0][0x4f0], R8 ;  /* 0x00013c00ff033a19 */ /* 0x000fe20000011608 */
[----:B------:R-:W-:-:S03]  /*19d60*/  IMAD.IADD R9, R5, 0x1, R9 ;  /* 0x0000000105097824 */ /* 0x000fc600078e0209 */
[----:B------:R-:W-:Y:S02]  /*19d70*/  IADD3 R4, P1, P0, R3, R13, R4 ;  /* 0x0000000d03047210 */ /* 0x000fe4000783e004 */
[----:B------:R-:W-:-:S04]  /*19d80*/  SHF.R.S32.HI R5, RZ, 0x1f, R3 ;  /* 0x0000001fff057819 */ /* 0x000fc80000011403 */
[----:B------:R-:W-:Y:S02]  /*19d90*/  IADD3.X R5, R5, R12, R9, P1, P0 ;  /* 0x0000000c05057210 */ /* 0x000fe40000fe0409 */
[----:B------:R-:W1:Y:S01]  /*19da0*/  LDC.64 R8, c[0x0][R16+0x160] ;  /* 0x0000580010087b82 */ /* 0x000e620000000a00 */
[----:B------:R-:W2:Y:S01]  /*19db0*/  S2R R22, SR_TID.X ;  /* 0x0000000000167919 */ /* 0x000ea20000002100 */
[----:B------:R-:W-:-:S04]  /*19dc0*/  IMAD.MOV R3, RZ, RZ, -R3 ;  /* 0x000000ffff037224 */ /* 0x000fc800078e0a03 */
[----:B------:R-:W-:-:S05]  /*19dd0*/  IMAD R3, R3, c[0x0][0x4e8], R7 ;  /* 0x00013a0003037a24 */ /* 0x000fca00078e0207 */
[----:B------:R-:W-:Y:S02]  /*19de0*/  SHF.R.S32.HI R12, RZ, 0x1f, R3 ;  /* 0x0000001fff0c7819 */ /* 0x000fe40000011403 */
[----:B--2---:R-:W-:-:S04]  /*19df0*/  SHF.R.S32.HI R21, RZ, 0x1f, R22 ;  /* 0x0000001fff157819 */ /* 0x004fc80000011416 */
[----:B------:R-:W-:Y:S01]  /*19e00*/  LEA.HI R21, R21, R22, RZ, 0x5 ;  /* 0x0000001615157211 */ /* 0x000fe200078f28ff */
[----:B-1----:R-:W-:-:S04]  /*19e10*/  IMAD.WIDE.U32 R4, R8, R3, R4 ;  /* 0x0000000308047225 */ /* 0x002fc800078e0004 */
[----:B------:R-:W-:Y:S02]  /*19e20*/  IMAD R3, R9, R3, RZ ;  /* 0x0000000309037224 */ /* 0x000fe400078e02ff */
[----:B------:R-:W-:Y:S02]  /*19e30*/  IMAD.MOV.U32 R9, RZ, RZ, c[0x0][0x4a8] ;  /* 0x00012a00ff097624 */ /* 0x000fe400078e00ff */
[----:B------:R-:W-:Y:S02]  /*19e40*/  IMAD R3, R8, R12, R3 ;  /* 0x0000000c08037224 */ /* 0x000fe400078e0203 */
[----:B------:R-:W-:Y:S01]  /*19e50*/  IMAD.MOV.U32 R8, RZ, RZ, c[0x0][0x4ac] ;  /* 0x00012b00ff087624 */ /* 0x000fe200078e00ff */
[----:B------:R-:W-:Y:S01]  /*19e60*/  SEL R9, R9, c[0x0][0x450], P2 ;  /* 0x0001140009097a07 */ /* 0x000fe20001000000 */
[----:B------:R-:W-:-:S03]  /*19e70*/  IMAD.IADD R3, R5, 0x1, R3 ;  /* 0x0000000105037824 */ /* 0x000fc600078e0203 */
[----:B------:R-:W-:Y:S02]  /*19e80*/  SEL R8, R8, c[0x0][0x454], P2 ;  /* 0x0001150008087a07 */ /* 0x000fe40001000000 */
[C---:B------:R-:W-:Y:S02]  /*19e90*/  LEA R9, P0, R4.reuse, R9, 0x2 ;  /* 0x0000000904097211 */ /* 0x040fe400078010ff */
[----:B------:R-:W-:Y:S02]  /*19ea0*/  LOP3.LUT R21, R21, 0xffffffe0, RZ, 0xc0, !PT ;  /* 0xffffffe015157812 */ /* 0x000fe400078ec0ff */
[----:B------:R-:W-:Y:S02]  /*19eb0*/  LEA.HI.X R5, R4, R8, R3, 0x2, P0 ;  /* 0x0000000804057211 */ /* 0x000fe400000f1403 */
[----:B------:R-:W-:Y:S01]  /*19ec0*/  SHFL.IDX PT, R8, R9, RZ, 0x1c1f ;  /* 0x001c1fff09087589 */ /* 0x000fe200000e0000 */
[----:B------:R-:W-:-:S03]  /*19ed0*/  IMAD.IADD R21, R22, 0x1, -R21 ;  /* 0x0000000116157824 */ /* 0x000fc600078e0a15 */
[----:B------:R-:W-:Y:S01]  /*19ee0*/  SHFL.IDX PT, R4, R9, 0x1, 0x1c1f ;  /* 0x003c1f0009047f89 */ /* 0x000fe200000e0000 */
[----:B----4-:R-:W-:-:S03]  /*19ef0*/  IMAD.IADD R14, R20, 0x1, R173 ;  /* 0x00000001140e7824 */ /* 0x010fc600078e02ad */
[----:B------:R-:W1:Y:S04]  /*19f00*/  SHFL.IDX PT, R9, R5, RZ, 0x1c1f ;  /* 0x001c1fff05097589 */ /* 0x000e6800000e0000 */
[----:B------:R-:W2:Y:S01]  /*19f10*/  SHFL.IDX PT, R5, R5, 0x1, 0x1c1f ;  /* 0x003c1f0005057f89 */ /* 0x000ea200000e0000 */
[----:B------:R-:W-:Y:S01]  /*19f20*/  IMAD R3, R18, c[0x0][0x4e8], RZ ;  /* 0x00013a0012037a24 */ /* 0x000fe200078e02ff */
[----:B------:R-:W-:Y:S02]  /*19f30*/  LOP3.LUT P0, RZ, R21, 0x3, RZ, 0xc0, !PT ;  /* 0x0000000315ff7812 */ /* 0x000fe4000780c0ff */
[C---:B------:R-:W-:Y:S02]  /*19f40*/  IADD3 R16, R14.reuse, 0x8, RZ ;  /* 0x000000080e107810 */ /* 0x040fe40007ffe0ff */
[----:B------:R-:W-:-:S02]  /*19f50*/  ISETP.GE.OR P1, PT, R14, R3, P0 ;  /* 0x000000030e00720c */ /* 0x000fc40000726670 */
[----:B------:R-:W-:-:S11]  /*19f60*/  ISETP.GE.OR P0, PT, R16, R3, P0 ;  /* 0x000000031000720c */ /* 0x000fd60000706670 */
[----:B-1----:R1:W-:Y:S04]  /*19f70*/  @!P1 ST.E [R8.64], R17 ;  /* 0x0000001108009985 */ /* 0x0023e8000c10190c */
[----:B--2---:R1:W-:Y:S01]  /*19f80*/  @!P0 ST.E [R4.64], R19 ;  /* 0x0000001304008985 */ /* 0x0043e2000c10190c */
[----:B------:R-:W-:Y:S05]  /*19f90*/  @P2 BRA `(.L_x_1964) ;  /* 0x00000a7000002947 */ /* 0x000fea0003800000 */
[----:B------:R-:W2:Y:S01]  /*19fa0*/  S2R R20, SR_TID.X ;  /* 0x0000000000147919 */ /* 0x000ea20000002100 */
[----:B------:R-:W-:Y:S01]  /*19fb0*/  IMAD R10, R10, c[0x0][0x3a0], RZ ;  /* 0x0000e8000a0a7a24 */ /* 0x000fe200078e02ff */
[----:B-1----:R-:W-:Y:S01]  /*19fc0*/  SHF.R.S32.HI R8, RZ, 0x1f, R0 ;  /* 0x0000001fff087819 */ /* 0x002fe20000011400 */
[----:B------:R-:W-:Y:S01]  /*19fd0*/  IMAD.WIDE.U32 R4, R2, c[0x0][0x3a0], RZ ;  /* 0x0000e80002047a25 */ /* 0x000fe200078e00ff */
[----:B------:R1:W3:Y:S01]  /*19fe0*/  LDS.128 R32, [R215+0x80] ;  /* 0x00008000d7207984 */ /* 0x0002e20000000c00 */
[----:B------:R-:W-:-:S02]  /*19ff0*/  IADD3 R14, R232, R173, RZ ;  /* 0x000000ade80e7210 */ /* 0x000fc40007ffe0ff */
[----:B------:R-:W-:Y:S01]  /*1a000*/  IMAD R2, R2, c[0x0][0x3a4], R10 ;  /* 0x0000e90002027a24 */ /* 0x000fe200078e020a */
[----:B------:R1:W4:Y:S04]  /*1a010*/  LDS.128 R48, [R215+0x1080] ;  /* 0x00108000d7307984 */ /* 0x0003280000000c00 */
[----:B------:R-:W-:Y:S01]  /*1a020*/  IADD3 R3, R5, R2, RZ ;  /* 0x0000000205037210 */ /* 0x000fe20007ffe0ff */
[----:B------:R-:W-:Y:S01]  /*1a030*/  IMAD.MOV.U32 R2, RZ, RZ, R4 ;  /* 0x000000ffff027224 */ /* 0x000fe200078e0004 */
[----:B------:R1:W1:Y:S03]  /*1a040*/  LDS.128 R64, [R215+0x2080] ;  /* 0x00208000d7407984 */ /* 0x0002660000000c00 */
[C---:B------:R-:W-:Y:S01]  /*1a050*/  IMAD.WIDE.U32 R4, R241.reuse, c[0x0][0x3e8], R2 ;  /* 0x0000fa00f1047a25 */ /* 0x040fe200078e0002 */
[----:B------:R1:W1:Y:S03]  /*1a060*/  LDS.128 R80, [R215+0x3080] ;  /* 0x00308000d7507984 */ /* 0x0002660000000c00 */
[----:B------:R-:W-:Y:S01]  /*1a070*/  IMAD R3, R8, c[0x0][0x3f0], RZ ;  /* 0x0000fc0008037a24 */ /* 0x000fe200078e02ff */
[----:B------:R1:W1:Y:S01]  /*1a080*/  LDS.128 R28, [R215+0x4080] ;  /* 0x00408000d71c7984 */ /* 0x0002620000000c00 */
[----:B------:R-:W-:Y:S01]  /*1a090*/  IMAD R5, R241, c[0x0][0x3ec], R5 ;  /* 0x0000fb00f1057a24 */ /* 0x000fe200078e0205 */
[----:B--2---:R-:W-:Y:S01]  /*1a0a0*/  SHF.R.S32.HI R15, RZ, 0x1f, R20 ;  /* 0x0000001fff0f7819 */ /* 0x004fe20000011414 */
[C---:B------:R-:W-:Y:S01]  /*1a0b0*/  IMAD R9, R0.reuse, c[0x0][0x3f4], R3 ;  /* 0x0000fd0000097a24 */ /* 0x040fe200078e0203 */
[----:B------:R2:W1:Y:S01]  /*1a0c0*/  LDS.128 R44, [R215+0x5080] ;  /* 0x00508000d72c7984 */ /* 0x0004620000000c00 */
[----:B------:R-:W-:Y:S01]  /*1a0d0*/  IMAD.WIDE.U32 R4, R0, c[0x0][0x3f0], R4 ;  /* 0x0000fc0000047a25 */ /* 0x000fe200078e0004 */
[----:B------:R-:W-:-:S02]  /*1a0e0*/  LEA.HI R15, R15, R20, RZ, 0x3 ;  /* 0x000000140f0f7211 */ /* 0x000fc400078f18ff */
[----:B------:R2:W1:Y:S01]  /*1a0f0*/  LDS.128 R60, [R215+0x6080] ;  /* 0x00608000d73c7984 */ /* 0x0004620000000c00 */
[----:B------:R-:W-:Y:S01]  /*1a100*/  IMAD.IADD R5, R5, 0x1, R9 ;  /* 0x0000000105057824 */ /* 0x000fe200078e0209 */
[----:B------:R-:W-:Y:S02]  /*1a110*/  LOP3.LUT R15, R15, 0xfffffff8, RZ, 0xc0, !PT ;  /* 0xfffffff80f0f7812 */ /* 0x000fe400078ec0ff */
[----:B------:R2:W1:Y:S02]  /*1a120*/  LDS.128 R76, [R215+0x7080] ;  /* 0x00708000d74c7984 */ /* 0x0004640000000c00 */
[----:B------:R-:W-:Y:S02]  /*1a130*/  IADD3 R15, -R15, R20, RZ ;  /* 0x000000140f0f7210 */ /* 0x000fe40007ffe1ff */
[----:B------:R2:W1:Y:S02]  /*1a140*/  LDS.128 R24, [R215+0x8080] ;  /* 0x00808000d7187984 */ /* 0x0004640000000c00 */
[----:B------:R-:W-:-:S02]  /*1a150*/  LEA R7, R15, R232, 0x5 ;  /* 0x000000e80f077211 */ /* 0x000fc400078e28ff */
[----:B------:R2:W1:Y:S02]  /*1a160*/  LDS.128 R40, [R215+0x9080] ;  /* 0x00908000d7287984 */ /* 0x0004640000000c00 */
[----:B------:R-:W-:Y:S02]  /*1a170*/  IADD3 R7, R173, R7, RZ ;  /* 0x00000007ad077210 */ /* 0x000fe40007ffe0ff */
[----:B------:R2:W1:Y:S02]  /*1a180*/  LDS.128 R56, [R215+0xa080] ;  /* 0x00a08000d7387984 */ /* 0x0004640000000c00 */
[----:B------:R-:W-:Y:S01]  /*1a190*/  MOV R2, R7 ;  /* 0x0000000700027202 */ /* 0x000fe20000000f00 */
[----:B------:R-:W-:Y:S01]  /*1a1a0*/  @P3 IMAD.HI.U32 R8, R7, c[0x0][0x4ec], RZ ;  /* 0x00013b0007083a27 */ /* 0x000fe200078e00ff */
[----:B------:R2:W1:Y:S04]  /*1a1b0*/  LDS.128 R72, [R215+0xb080] ;  /* 0x00b08000d7487984 */ /* 0x0004680000000c00 */
[----:B------:R2:W1:Y:S01]  /*1a1c0*/  LDS.128 R20, [R215+0xc080] ;  /* 0x00c08000d7147984 */ /* 0x0004620000000c00 */
[----:B------:R-:W-:-:S03]  /*1a1d0*/  @P3 SHF.R.U32.HI R2, RZ, c[0x0][0x4f0], R8 ;  /* 0x00013c00ff023a19 */ /* 0x000fc60000011608 */
[----:B------:R2:W1:Y:S01]  /*1a1e0*/  LDS.128 R36, [R215+0xd080] ;  /* 0x00d08000d7247984 */ /* 0x0004620000000c00 */
[----:B------:R-:W-:Y:S02]  /*1a1f0*/  SHF.R.S32.HI R3, RZ, 0x1f, R2 ;  /* 0x0000001fff037819 */ /* 0x000fe40000011402 */
[----:B------:R-:W-:Y:S01]  /*1a200*/  IADD3 R0, -R2, RZ, RZ ;  /* 0x000000ff02007210 */ /* 0x000fe20007ffe1ff */
[----:B------:R2:W1:Y:S02]  /*1a210*/  LDS.128 R52, [R215+0xe080] ;  /* 0x00e08000d7347984 */ /* 0x0004640000000c00 */
[----:B------:R-:W-:Y:S02]  /*1a220*/  IMAD R3, R3, c[0x0][0x3e0], RZ ;  /* 0x0000f80003037a24 */ /* 0x000fe400078e02ff */
[----:B------:R2:W1:Y:S01]  /*1a230*/  LDS.128 R68, [R215+0xf080] ;  /* 0x00f08000d7447984 */ /* 0x0004620000000c00 */
[----:B------:R-:W-:Y:S02]  /*1a240*/  IMAD R0, R0, c[0x0][0x4e8], R7 ;  /* 0x00013a0000007a24 */ /* 0x000fe400078e0207 */
[----:B------:R-:W-:-:S02]  /*1a250*/  IMAD R7, R2, c[0x0][0x3e4], R3 ;  /* 0x0000f90002077a24 */ /* 0x000fc400078e0203 */
        /* <DEDUP_REMOVED lines=10> */
[----:B--234-:R2:W3:Y:S02]  /*1a300*/  SHFL.IDX PT, R7, R15, RZ, 0x181f ;  /* 0x00181fff0f077589 */ /* 0x01c4e400000e0000 */
.L_x_2032:
[----:B------:R-:W-:Y:S05]  /*1a310*/  BRA.DIV ~URZ, `(.L_x_1966) ;  /* 0x00004c027f007947 */ /* 0x000fea000b800000 */
[----:B------:R4:W2:Y:S02]  /*1a320*/  SHFL.IDX PT, R0, R17, RZ, 0x181f ;  /* 0x00181fff11007589 */ /* 0x0008a400000e0000 */
.L_x_2033:
[----:B------:R-:W-:Y:S01]  /*1a330*/  IMAD R16, R18, c[0x0][0x4e8], RZ ;  /* 0x00013a0012107a24 */ /* 0x000fe200078e02ff */
[----:B------:R-:W-:Y:S04]  /*1a340*/  BSSY B0, `(.L_x_1967) ;  /* 0x0000017000007945 */ /* 0x000fe80003800000 */
[----:B------:R-:W-:-:S13]  /*1a350*/  ISETP.GE.AND P0, PT, R14, R16, PT ;  /* 0x000000100e00720c */ /* 0x000fda0003f06270 */
[----:B------:R-:W-:Y:S05]  /*1a360*/  @P0 BRA `(.L_x_1968) ;  /* 0x0000014000000947 */ /* 0x000fea0003800000 */
[----:B------:R-:W5:Y:S04]  /*1a370*/  LDL R84, [R1+0x70] ;  /* 0x0000700001547983 */ /* 0x000f680000100800 */
[----:B----4-:R-:W4:Y:S04]  /*1a380*/  LDL R85, [R1+0x78] ;  /* 0x0000780001557983 */ /* 0x010f280000100800 */
[----:B---3--:R-:W3:Y:S04]  /*1a390*/  LDL R19, [R1+0x80] ;  /* 0x0000800001137983 */ /* 0x008ee80000100800 */
[----:B--2---:R-:W2:Y:S01]  /*1a3a0*/  LDL R10, [R1+0x7c] ;  /* 0x00007c00010a7983 */ /* 0x004ea20000100800 */
[----:B------:R-:W-:-:S02]  /*1a3b0*/  ISETP.GE.AND P3, PT, R140, c[0x0][0x3c8], PT ;  /* 0x0000f2008c007a0c */ /* 0x000fc40003f66270 */
[----:B------:R-:W-:Y:S02]  /*1a3c0*/  ISETP.GE.AND P2, PT, R144, c[0x0][0x3c8], PT ;  /* 0x0000f20090007a0c */ /* 0x000fe40003f46270 */
[----:B------:R-:W-:Y:S02]  /*1a3d0*/  ISETP.GE.AND P1, PT, R235, c[0x0][0x3c8], PT ;  /* 0x0000f200eb007a0c */ /* 0x000fe40003f26270 */
[----:B------:R-:W-:-:S07]  /*1a3e0*/  ISETP.GE.AND P0, PT, R236, c[0x0][0x3c8], PT ;  /* 0x0000f200ec007a0c */ /* 0x000fce0003f06270 */
[----:B------:R-:W-:-:S04]  /*1a3f0*/  @!P3 LEA R12, P4, R140, R0, 0x1 ;  /* 0x000000008c0cb211 */ /* 0x000fc800078808ff */
[-C--:B------:R-:W-:Y:S02]  /*1a400*/  @!P1 LEA R4, P5, R235, R0.reuse, 0x1 ;  /* 0x00000000eb049211 */ /* 0x080fe400078a08ff */
[----:B------:R-:W-:Y:S02]  /*1a410*/  @!P3 LEA.HI.X R13, R140, R7, R141, 0x1, P4 ;  /* 0x000000078c0db211 */ /* 0x000fe400020f0c8d */
[----:B------:R-:W-:-:S03]  /*1a420*/  @!P0 LEA R2, P4, R236, R0, 0x1 ;  /* 0x00000000ec028211 */ /* 0x000fc600078808ff */
[----:B------:R1:W-:Y:S01]  /*1a430*/  @!P3 ST.E.128 [R12.64], R32 ;  /* 0x000000200c00b985 */ /* 0x0003e2000c101d0c */
[----:B-----5:R-:W-:-:S04]  /*1a440*/  @!P2 LEA R8, P6, R84, R0, 0x1 ;  /* 0x000000005408a211 */ /* 0x020fc800078c08ff */
[-C--:B----4-:R-:W-:Y:S02]  /*1a450*/  @!P2 LEA.HI.X R9, R84, R7.reuse, R85, 0x1, P6 ;  /* 0x000000075409a211 */ /* 0x090fe400030f0c55 */
[----:B---3--:R-:W-:-:S03]  /*1a460*/  @!P1 LEA.HI.X R5, R235, R7, R19, 0x1, P5 ;  /* 0x00000007eb059211 */ /* 0x008fc600028f0c13 */
[----:B-1----:R1:W-:Y:S01]  /*1a470*/  @!P2 ST.E.128 [R8.64], R28 ;  /* 0x0000001c0800a985 */ /* 0x0023e2000c101d0c */
[----:B--2---:R-:W-:-:S03]  /*1a480*/  @!P0 LEA.HI.X R3, R236, R7, R10, 0x1, P4 ;  /* 0x00000007ec038211 */ /* 0x004fc600020f0c0a */
[----:B------:R1:W-:Y:S04]  /*1a490*/  @!P1 ST.E.128 [R4.64], R24 ;  /* 0x0000001804009985 */ /* 0x0003e8000c101d0c */
[----:B------:R1:W-:Y:S02]  /*1a4a0*/  @!P0 ST.E.128 [R2.64], R20 ;  /* 0x0000001402008985 */ /* 0x0003e4000c101d0c */
.L_x_1968:
[----:B------:R-:W-:Y:S05]  /*1a4b0*/  BSYNC B0 ;  /* 0x0000000000007941 */ /* 0x000fea0003800000 */
.L_x_1967:
[----:B------:R-:W-:Y:S05]  /*1a4c0*/  BRA.DIV ~URZ, `(.L_x_1969) ;  /* 0x00004ad27f007947 */ /* 0x000fea000b800000 */
[----:B---3--:R3:W4:Y:S04]  /*1a4d0*/  SHFL.IDX PT, R7, R15, 0x1, 0x181f ;  /* 0x00381f000f077f89 */ /* 0x00872800000e0000 */
[----:B--2---:R3:W2:Y:S02]  /*1a4e0*/  SHFL.IDX PT, R0, R17, 0x1, 0x181f ;  /* 0x00381f0011007f89 */ /* 0x0046a400000e0000 */
.L_x_2034:
        /* <DEDUP_REMOVED lines=18> */
[-C--:B---3--:R-:W-:Y:S02]  /*1a610*/  @!P2 LEA.HI.X R9, R19, R7.reuse, R20, 0x1, P6 ;  /* 0x000000071309a211 */ /* 0x088fe400030f0c14 */
[----:B----4-:R-:W-:-:S03]  /*1a620*/  @!P1 LEA.HI.X R5, R235, R7, R18, 0x1, P5 ;  /* 0x00000007eb059211 */ /* 0x010fc600028f0c12 */
[----:B------:R1:W-:Y:S01]  /*1a630*/  @!P2 ST.E.128 [R8.64], R44 ;  /* 0x0000002c0800a985 */ /* 0x0003e2000c101d0c */
[----:B--2---:R-:W-:-:S03]  /*1a640*/  @!P0 LEA.HI.X R3, R236, R7, R10, 0x1, P4 ;  /* 0x00000007ec038211 */ /* 0x004fc600020f0c0a */
[----:B------:R1:W-:Y:S04]  /*1a650*/  @!P1 ST.E.128 [R4.64], R40 ;  /* 0x0000002804009985 */ /* 0x0003e8000c101d0c */
[----:B------:R1:W-:Y:S02]  /*1a660*/  @!P0 ST.E.128 [R2.64], R36 ;  /* 0x0000002402008985 */ /* 0x0003e4000c101d0c */
.L_x_1971:
[----:B------:R-:W-:Y:S05]  /*1a670*/  BSYNC B0 ;  /* 0x0000000000007941 */ /* 0x000fea0003800000 */
.L_x_1970:
[----:B------:R-:W-:Y:S05]  /*1a680*/  BRA.DIV ~URZ, `(.L_x_1972) ;  /* 0x00004a027f007947 */ /* 0x000fea000b800000 */
[----:B----4-:R4:W1:Y:S02]  /*1a690*/  SHFL.IDX PT, R7, R15, 0x2, 0x181f ;  /* 0x00581f000f077f89 */ /* 0x01086400000e0000 */
.L_x_2035:
[----:B------:R-:W-:Y:S05]  /*1a6a0*/  BRA.DIV ~URZ, `(.L_x_1973) ;  /* 0x00004a627f007947 */ /* 0x000fea000b800000 */
[----:B--2---:R2:W3:Y:S02]  /*1a6b0*/  SHFL.IDX PT, R0, R17, 0x2, 0x181f ;  /* 0x00581f0011007f89 */ /* 0x0044e400000e0000 */
.L_x_2036:
[----:B-1----:R-:W-:Y:S01]  /*1a6c0*/  IADD3 R2, R14, 0x40, RZ ;  /* 0x000000400e027810 */ /* 0x002fe20007ffe0ff */
[----:B------:R-:W-:Y:S03]  /*1a6d0*/  BSSY B0, `(.L_x_1974) ;  /* 0x0000017000007945 */ /* 0x000fe60003800000 */
[----:B------:R-:W-:-:S13]  /*1a6e0*/  ISETP.GE.AND P0, PT, R2, R16, PT ;  /* 0x000000100200720c */ /* 0x000fda0003f06270 */
[----:B------:R-:W-:Y:S05]  /*1a6f0*/  @P0 BRA `(.L_x_1975) ;  /* 0x0000014000000947 */ /* 0x000fea0003800000 */
[----:B------:R-:W5:Y:S04]  /*1a700*/  LDL R19, [R1+0x70] ;  /* 0x0000700001137983 */ /* 0x000f680000100800 */
[----:B--2---:R-:W2:Y:S04]  /*1a710*/  LDL R20, [R1+0x78] ;  /* 0x0000780001147983 */ /* 0x004ea80000100800 */
[----:B----4-:R-:W4:Y:S04]  /*1a720*/  LDL R18, [R1+0x80] ;  /* 0x0000800001127983 */ /* 0x010f280000100800 */
[----:B---3--:R-:W3:Y:S01]  /*1a730*/  LDL R10, [R1+0x7c] ;  /* 0x00007c00010a7983 */ /* 0x008ee20000100800 */
        /* <DEDUP_REMOVED lines=10> */
[-C--:B--2---:R-:W-:Y:S02]  /*1a7e0*/  @!P2 LEA.HI.X R9, R19, R7.reuse, R20, 0x1, P6 ;  /* 0x000000071309a211 */ /* 0x084fe400030f0c14 */
[----:B----4-:R-:W-:-:S03]  /*1a7f0*/  @!P1 LEA.HI.X R5, R235, R7, R18, 0x1, P5 ;  /* 0x00000007eb059211 */ /* 0x010fc600028f0c12 */
[----:B------:R1:W-:Y:S01]  /*1a800*/  @!P2 ST.E.128 [R8.64], R60 ;  /* 0x0000003c0800a985 */ /* 0x0003e2000c101d0c */
[----:B---3--:R-:W-:-:S03]  /*1a810*/  @!P0 LEA.HI.X R3, R236, R7, R10, 0x1, P4 ;  /* 0x00000007ec038211 */ /* 0x008fc600020f0c0a */
[----:B------:R1:W-:Y:S04]  /*1a820*/  @!P1 ST.E.128 [R4.64], R56 ;  /* 0x0000003804009985 */ /* 0x0003e8000c101d0c */
[----:B------:R1:W-:Y:S02]  /*1a830*/  @!P0 ST.E.128 [R2.64], R52 ;  /* 0x0000003402008985 */ /* 0x0003e4000c101d0c */
.L_x_1975:
[----:B------:R-:W-:Y:S05]  /*1a840*/  BSYNC B0 ;  /* 0x0000000000007941 */ /* 0x000fea0003800000 */
.L_x_1974:
[----:B------:R-:W-:Y:S05]  /*1a850*/  BRA.DIV ~URZ, `(.L_x_1976) ;  /* 0x000049327f007947 */ /* 0x000fea000b800000 */
[----:B------:R1:W2:Y:S04]  /*1a860*/  SHFL.IDX PT, R7, R15, 0x3, 0x181f ;  /* 0x00781f000f077f89 */ /* 0x0002a800000e0000 */
[----:B---3--:R1:W3:Y:S02]  /*1a870*/  SHFL.IDX PT, R0, R17, 0x3, 0x181f ;  /* 0x00781f0011007f89 */ /* 0x0082e400000e0000 */
.L_x_2037:
[----:B-1----:R-:W-:-:S04]  /*1a880*/  IADD3 R2, R14, 0x60, RZ ;  /* 0x000000600e027810 */ /* 0x002fc80007ffe0ff */
[----:B------:R-:W-:-:S13]  /*1a890*/  ISETP.GE.AND P0, PT, R2, R16, PT ;  /* 0x000000100200720c */ /* 0x000fda0003f06270 */
[----:B------:R-:W-:Y:S05]  /*1a8a0*/  @P0 BRA `(.L_x_1977) ;  /* 0x00002c2000000947 */ /* 0x000fea0003800000 */
[----:B------:R-:W5:Y:S04]  /*1a8b0*/  LDL R12, [R1+0x70] ;  /* 0x00007000010c7983 */ /* 0x000f680000100800 */
[----:B----4-:R-:W4:Y:S04]  /*1a8c0*/  LDL R13, [R1+0x78] ;  /* 0x00007800010d7983 */ /* 0x010f280000100800 */
[----:B---3--:R-:W3:Y:S01]  /*1a8d0*/  LDL R10, [R1+0x80] ;  /* 0x00008000010a7983 */ /* 0x008ee20000100800 */
[----:B------:R-:W-:Y:S02]  /*1a8e0*/  ISETP.GE.AND P2, PT, R140, c[0x0][0x3c8], PT ;  /* 0x0000f2008c007a0c */ /* 0x000fe40003f46270 */
[----:B------:R-:W-:-:S02]  /*1a8f0*/  ISETP.GE.AND P1, PT, R144, c[0x0][0x3c8], PT ;  /* 0x0000f20090007a0c */ /* 0x000fc40003f26270 */
[----:B------:R-:W-:-:S09]  /*1a900*/  ISETP.GE.AND P0, PT, R235, c[0x0][0x3c8], PT ;  /* 0x0000f200eb007a0c */ /* 0x000fd20003f06270 */
[----:B------:R-:W-:-:S04]  /*1a910*/  @!P2 LEA R8, P5, R140, R0, 0x1 ;  /* 0x000000008c08a211 */ /* 0x000fc800078a08ff */
[----:B------:R-:W-:Y:S02]  /*1a920*/  @!P0 LEA R2, P3, R235, R0, 0x1 ;  /* 0x00000000eb028211 */ /* 0x000fe400078608ff */
[----:B--2---:R-:W-:-:S05]  /*1a930*/  @!P2 LEA.HI.X R9, R140, R7, R141, 0x1, P5 ;  /* 0x000000078c09a211 */ /* 0x004fca00028f0c8d */
[----:B------:R1:W-:Y:S01]  /*1a940*/  @!P2 ST.E.128 [R8.64], R80 ;  /* 0x000000500800a985 */ /* 0x0003e2000c101d0c */
[----:B-----5:R-:W-:-:S04]  /*1a950*/  @!P1 LEA R4, P4, R12, R0, 0x1 ;  /* 0x000000000c049211 */ /* 0x020fc800078808ff */
[-C--:B----4-:R-:W-:Y:S02]  /*1a960*/  @!P1 LEA.HI.X R5, R12, R7.reuse, R13, 0x1, P4 ;  /* 0x000000070c059211 */ /* 0x090fe400020f0c0d */
[----:B---3--:R-:W-:-:S03]  /*1a970*/  @!P0 LEA.HI.X R3, R235, R7, R10, 0x1, P3 ;  /* 0x00000007eb038211 */ /* 0x008fc600018f0c0a */
        /* <DEDUP_REMOVED lines=9> */
.L_x_1964:
[----:B-1----:R-:W2:Y:S01]  /*1aa10*/  LDL.LU R5, [R1+0xa8] ;  /* 0x0000a80001057983 */ /* 0x002ea20000300800 */
[----:B------:R-:W-:Y:S01]  /*1aa20*/  IMAD R10, R10, c[0x0][0x408], RZ ;  /* 0x000102000a0a7a24 */ /* 0x000fe200078e02ff */
[----:B------:R-:W-:-:S03]  /*1aa30*/  SHF.R.S32.HI R4, RZ, 0x1f, R0 ;  /* 0x0000001fff047819 */ /* 0x000fc60000011400 */
[C---:B------:R-:W-:Y:S02]  /*1aa40*/  IMAD R10, R2.reuse, c[0x0][0x40c], R10 ;  /* 0x00010300020a7a24 */ /* 0x040fe400078e020a */
[----:B------:R-:W-:-:S04]  /*1aa50*/  IMAD.WIDE.U32 R2, R2, c[0x0][0x408], RZ ;  /* 0x0001020002027a25 */ /* 0x000fc800078e00ff */
[----:B------:R-:W-:Y:S01]  /*1aa60*/  IMAD R4, R4, c[0x0][0x440], RZ ;  /* 0x0001100004047a24 */ /* 0x000fe200078e02ff */
[----:B------:R-:W-:-:S03]  /*1aa70*/  IADD3 R3, R3, R10, RZ ;  /* 0x0000000a03037210 */ /* 0x000fc60007ffe0ff */
[----:B------:R-:W-:Y:S02]  /*1aa80*/  IMAD R4, R0, c[0x0][0x444], R4 ;  /* 0x0001110000047a24 */ /* 0x000fe400078e0204 */
[----:B------:R-:W-:-:S04]  /*1aa90*/  IMAD.WIDE.U32 R2, R241, c[0x0][0x438], R2 ;  /* 0x00010e00f1027a25 */ /* 0x000fc800078e0002 */
[----:B------:R-:W-:-:S04]  /*1aaa0*/  IMAD R3, R241, c[0x0][0x43c], R3 ;  /* 0x00010f00f1037a24 */ /* 0x000fc800078e0203 */
[----:B------:R-:W-:Y:S01]  /*1aab0*/  IMAD.WIDE.U32 R2, R0, c[0x0][0x440], R2 ;  /* 0x0001100000027a25 */ /* 0x000fe200078e0002 */
[----:B------:R-:W-:-:S04]  /*1aac0*/  MOV R0, R7 ;  /* 0x0000000700007202 */ /* 0x000fc80000000f00 */
[----:B------:R-:W-:Y:S01]  /*1aad0*/  IADD3 R3, R3, R4, RZ ;  /* 0x0000000403037210 */ /* 0x000fe20007ffe0ff */
[----:B------:R-:W-:-:S05]  /*1aae0*/  @P3 IMAD.HI.U32 R4, R7, c[0x0][0x4ec], RZ ;  /* 0x00013b0007043a27 */ /* 0x000fca00078e00ff */
[----:B------:R-:W-:-:S04]  /*1aaf0*/  @P3 SHF.R.U32.HI R0, RZ, c[0x0][0x4f0], R4 ;  /* 0x00013c00ff003a19 */ /* 0x000fc80000011604 */
[----:B------:R-:W-:-:S05]  /*1ab00*/  SHF.R.S32.HI R4, RZ, 0x1f, R0 ;  /* 0x0000001fff047819 */ /* 0x000fca0000011400 */
[----:B------:R-:W-:-:S04]  /*1ab10*/  IMAD R4, R4, c[0x0][0x430], RZ ;  /* 0x00010c0004047a24 */ /* 0x000fc800078e02ff */
[----:B------:R-:W-:Y:S02]  /*1ab20*/  IMAD R4, R0, c[0x0][0x434], R4 ;  /* 0x00010d0000047a24 */ /* 0x000fe400078e0204 */
[----:B--2---:R-:W-:-:S04]  /*1ab30*/  IMAD.WIDE.U32 R2, R5, c[0x0][0x448], R2 ;  /* 0x0001120005027a25 */ /* 0x004fc800078e0002 */
[----:B------:R-:W-:-:S04]  /*1ab40*/  IMAD R3, R5, c[0x0][0x44c], R3 ;  /* 0x0001130005037a24 */ /* 0x000fc800078e0203 */
[C---:B------:R-:W-:Y:S01]  /*1ab50*/  IMAD.WIDE.U32 R2, R0.reuse, c[0x0][0x430], R2 ;  /* 0x00010c0000027a25 */ /* 0x040fe200078e0002 */
[----:B------:R-:W-:-:S04]  /*1ab60*/  IADD3 R0, -R0, RZ, RZ ;  /* 0x000000ff00007210 */ /* 0x000fc80007ffe1ff */
[----:B------:R-:W-:Y:S01]  /*1ab70*/  IADD3 R3, R3, R4, RZ ;  /* 0x0000000403037210 */ /* 0x000fe20007ffe0ff */
[----:B------:R-:W-:-:S04]  /*1ab80*/  IMAD R7, R0, c[0x0][0x4e8], R7 ;  /* 0x00013a0000077a24 */ /* 0x000fc800078e0207 */
[----:B------:R-:W-:Y:S01]  /*1ab90*/  IMAD.WIDE.U32 R2, R7, c[0x0][0x428], R2 ;  /* 0x00010a0007027a25 */ /* 0x000fe200078e0002 */
[----:B------:R-:W-:-:S04]  /*1aba0*/  SHF.R.S32.HI R0, RZ, 0x1f, R7 ;  /* 0x0000001fff007819 */ /* 0x000fc80000011407 */
[----:B------:R-:W-:Y:S01]  /*1abb0*/  LEA R5, P0, R2, c[0x0][0x400], 0x2 ;  /* 0x0001000002057a11 */ /* 0x000fe200078010ff */
[----:B------:R-:W-:-:S04]  /*1abc0*/  IMAD R0, R0, c[0x0][0x428], RZ ;  /* 0x00010a0000007a24 */ /* 0x000fc800078e02ff */
[----:B------:R-:W-:-:S05]  /*1abd0*/  IMAD R7, R7, c[0x0][0x42c], R0 ;  /* 0x00010b0007077a24 */ /* 0x000fca00078e0200 */
[----:B------:R-:W-:-:S04]  /*1abe0*/  IADD3 R7, R3, R7, RZ ;  /* 0x0000000703077210 */ /* 0x000fc80007ffe0ff */
[----:B------:R-:W-:Y:S01]  /*1abf0*/  LEA.HI.X R7, R2, c[0x0][0x404], R7, 0x2, P0 ;  /* 0x0001010002077a11 */ /* 0x000fe200000f1407 */
[----:B------:R-:W-:Y:S05]  /*1ac00*/  BRA.DIV ~URZ, `(.L_x_1978) ;  /* 0x000046727f007947 */ /* 0x000fea000b800000 */
[----:B------:R1:W2:Y:S02]  /*1ac10*/  SHFL.IDX PT, R4, R7, RZ, 0x1c1f ;  /* 0x001c1fff07047589 */ /* 0x0002a400000e0000 */
.L_x_2038:
[----:B------:R-:W-:Y:S05]  /*1ac20*/  BRA.DIV ~URZ, `(.L_x_1979) ;  /* 0x000046d27f007947 */ /* 0x000fea000b800000 */
[----:B------:R3:W4:Y:S02]  /*1ac30*/  SHFL.IDX PT, R0, R5, RZ, 0x1c1f ;  /* 0x001c1fff05007589 */ /* 0x00072400000e0000 */
.L_x_2039:
[----:B------:R-:W-:Y:S01]  /*1ac40*/  IMAD R18, R18, c[0x0][0x4e8], RZ ;  /* 0x00013a0012127a24 */ /* 0x000fe200078e02ff */
[----:B------:R-:W-:Y:S04]  /*1ac50*/  BSSY B0, `(.L_x_1980) ;  /* 0x00000cb000007945 */ /* 0x000fe80003800000 */
[----:B------:R-:W-:-:S13]  /*1ac60*/  ISETP.GE.AND P0, PT, R14, R18, PT ;  /* 0x000000120e00720c */ /* 0x000fda0003f06270 */
[----:B------:R-:W-:Y:S05]  /*1ac70*/  @P0 BRA `(.L_x_1981) ;  /* 0x00000c8000000947 */ /* 0x000fea0003800000 */
[----:B------:R-:W5:Y:S04]  /*1ac80*/  LDL R8, [R1+0x12c] ;  /* 0x00012c0001087983 */ /* 0x000f680000100800 */
[----:B---3--:R-:W3:Y:S04]  /*1ac90*/  LDL R10, [R1+0x128] ;  /* 0x00012800010a7983 */ /* 0x008ee80000100800 */
[----:B----4-:R-:W4:Y:S04]  /*1aca0*/  LDL R9, [R1+0x124] ;  /* 0x0001240001097983 */ /* 0x010f280000100800 */
[----:B--2---:R-:W2:Y:S04]  /*1acb0*/  LDL R13, [R1+0x1a8] ;  /* 0x0001a800010d7983 */ /* 0x004ea80000100800 */
[----:B------:R-:W2:Y:S04]  /*1acc0*/  LDL R24, [R1+0x1a4] ;  /* 0x0001a40001187983 */ /* 0x000ea80000100800 */
        /* <DEDUP_REMOVED lines=16> */
[----:B------:R-:W2:Y:S01]  /*1add0*/  LDL R32, [R1+0x150] ;  /* 0x0001500001207983 */ /* 0x000ea20000100800 */
[----:B-----5:R-:W-:-:S02]  /*1ade0*/  ISETP.GE.AND P0, PT, R8, c[0x0][0x3c8], PT ;  /* 0x0000f20008007a0c */ /* 0x020fc40003f06270 */
[----:B---3--:R-:W-:-:S11]  /*1adf0*/  ISETP.GE.AND P1, PT, R10, c[0x0][0x3c8], PT ;  /* 0x0000f2000a007a0c */ /* 0x008fd60003f26270 */
[----:B------:R-:W-:Y:S02]  /*1ae00*/  @!P0 IMAD.MOV.U32 R2, RZ, RZ, R0 ;  /* 0x000000ffff028224 */ /* 0x000fe400078e0000 */
[----:B------:R-:W-:Y:S01]  /*1ae10*/  @!P0 IMAD.MOV.U32 R3, RZ, RZ, R4 ;  /* 0x000000ffff038224 */ /* 0x000fe200078e0004 */
[----:B----4-:R-:W-:-:S03]  /*1ae20*/  ISETP.GE.AND P2, PT, R9, c[0x0][0x3c8], PT ;  /* 0x0000f20009007a0c */ /* 0x010fc60003f46270 */
[----:B------:R-:W-:Y:S02]  /*1ae30*/  @!P0 IMAD.WIDE R2, R8, 0x4, R2 ;  /* 0x0000000408028825 */ /* 0x000fe400078e0202 */
[----:B------:R-:W3:Y:S04]  /*1ae40*/  LDL R8, [R1+0x118] ;  /* 0x0001180001087983 */ /* 0x000ee80000100800 */
[----:B------:R4:W-:Y:S02]  /*1ae50*/  @!P0 ST.E.64 [R2.64], R168 ;  /* 0x000000a802008985 */ /* 0x0009e4000c101b0c */
[----:B----4-:R-:W-:-:S04]  /*1ae60*/  @!P1 LEA R2, P0, R10, R0, 0x2 ;  /* 0x000000000a029211 */ /* 0x010fc800078010ff */
[----:B--2---:R-:W-:Y:S02]  /*1ae70*/  @!P1 LEA.HI.X R3, R10, R4, R13, 0x2, P0 ;  /* 0x000000040a039211 */ /* 0x004fe400000f140d */
[----:B------:R-:W2:Y:S04]  /*1ae80*/  LDL R13, [R1+0x194] ;  /* 0x00019400010d7983 */ /* 0x000ea80000100800 */
[----:B------:R4:W-:Y:S04]  /*1ae90*/  @!P1 ST.E.64 [R2.64], R164 ;  /* 0x000000a402009985 */ /* 0x0009e8000c101b0c */
[----:B------:R-:W5:Y:S01]  /*1aea0*/  LDL R10, [R1+0x10c] ;  /* 0x00010c00010a7983 */ /* 0x000f620000100800 */
[----:B----4-:R-:W-:-:S04]  /*1aeb0*/  @!P2 LEA R2, P0, R9, R0, 0x2 ;  /* 0x000000000902a211 */ /* 0x010fc800078010ff */
[----:B------:R-:W-:Y:S02]  /*1aec0*/  @!P2 LEA.HI.X R3, R9, R4, R24, 0x2, P0 ;  /* 0x000000040903a211 */ /* 0x000fe400000f1418 */
[----:B------:R-:W4:Y:S04]  /*1aed0*/  LDL R9, [R1+0x190] ;  /* 0x0001900001097983 */ /* 0x000f280000100800 */
[----:B------:R-:W4:Y:S01]  /*1aee0*/  LDL R24, [R1+0x184] ;  /* 0x0001840001187983 */ /* 0x000f220000100800 */
[----:B------:R-:W-:-:S03]  /*1aef0*/  ISETP.GE.AND P1, PT, R22, c[0x0][0x3c8], PT ;  /* 0x0000f20016007a0c */ /* 0x000fc60003f26270 */
[----:B------:R1:W-:Y:S01]  /*1af00*/  @!P2 ST.E.64 [R2.64], R160 ;  /* 0x000000a00200a985 */ /* 0x0003e2000c101b0c */
[----:B------:R-:W-:-:S09]  /*1af10*/  ISETP.GE.AND P2, PT, R20, c[0x0][0x3c8], PT ;  /* 0x0000f20014007a0c */ /* 0x000fd20003f46270 */
[----:B-1----:R-:W-:-:S04]  /*1af20*/  @!P1 LEA R2, P0, R22, R0, 0x2 ;  /* 0x0000000016029211 */ /* 0x002fc800078010ff */
[----:B------:R-:W-:Y:S02]  /*1af30*/  @!P1 LEA.HI.X R3, R22, R4, R23, 0x2, P0 ;  /* 0x0000000416039211 */ /* 0x000fe400000f1417 */
[----:B------:R-:W4:Y:S04]  /*1af40*/  LDL R22, [R1+0x100] ;  /* 0x0001000001167983 */ /* 0x000f280000100800 */
[----:B------:R1:W-:Y:S01]  /*1af50*/  @!P1 ST.E.64 [R2.64], R156 ;  /* 0x0000009c02009985 */ /* 0x0003e2000c101b0c */
[----:B------:R-:W-:Y:S02]  /*1af60*/  ISETP.GE.AND P1, PT, R15, c[0x0][0x3c8], PT ;  /* 0x0000f2000f007a0c */ /* 0x000fe40003f26270 */
[----:B------:R-:W-:Y:S01]  /*1af70*/  ISETP.GE.AND P6, PT, R25, c[0x0][0x3c8], PT ;  /* 0x0000f20019007a0c */ /* 0x000fe20003fc6270 */
[----:B------:R-:W4:Y:S01]  /*1af80*/  LDL R23, [R1+0xf4] ;  /* 0x0000f40001177983 */ /* 0x000f220000100800 */
[----:B-1----:R-:W-:-:S04]  /*1af90*/  @!P2 LEA R2, P0, R20, R0, 0x2 ;  /* 0x000000001402a211 */ /* 0x002fc800078010ff */
[----:B------:R-:W-:Y:S02]  /*1afa0*/  @!P2 LEA.HI.X R3, R20, R4, R21, 0x2, P0 ;  /* 0x000000041403a211 */ /* 0x000fe400000f1415 */
[----:B------:R-:W-:Y:S01]  /*1afb0*/  ISETP.GE.AND P0, PT, R12, c[0x0][0x3c8], PT ;  /* 0x0000f2000c007a0c */ /* 0x000fe20003f06270 */
[----:B------:R-:W4:Y:S04]  /*1afc0*/  LDL R20, [R1+0xf8] ;  /* 0x0000f80001147983 */ /* 0x000f280000100800 */
[----:B------:R1:W-:Y:S04]  /*1afd0*/  @!P2 ST.E.64 [R2.64], R152 ;  /* 0x000000980200a985 */ /* 0x0003e8000c101b0c */
[----:B------:R-:W4:Y:S01]  /*1afe0*/  LDL R21, [R1+0x178] ;  /* 0x0001780001157983 */ /* 0x000f220000100800 */
[----:B-1----:R-:W-:-:S04]  /*1aff0*/  @!P1 LEA R2, P2, R15, R0, 0x2 ;  /* 0x000000000f029211 */ /* 0x002fc800078410ff */
[----:B------:R-:W-:Y:S02]  /*1b000*/  @!P1 LEA.HI.X R3, R15, R4, R17, 0x2, P2 ;  /* 0x000000040f039211 */ /* 0x000fe400010f1411 */
[----:B------:R-:W4:Y:S04]  /*1b010*/  LDL R17, [R1+0xb0] ;  /* 0x0000b00001117983 */ /* 0x000f280000100800 */
[----:B------:R1:W-:Y:S01]  /*1b020*/  @!P1 ST.E.64 [R2.64], R148 ;  /* 0x0000009402009985 */ /* 0x0003e2000c101b0c */
[----:B------:R-:W-:-:S03]  /*1b030*/  ISETP.GE.AND P2, PT, R28, c[0x0][0x3c8], PT ;  /* 0x0000f2001c007a0c */ /* 0x000fc60003f46270 */
[----:B------:R-:W4:Y:S01]  /*1b040*/  LDL R15, [R1+0x180] ;  /* 0x00018000010f7983 */ /* 0x000f220000100800 */
[----:B-1----:R-:W-:Y:S02]  /*1b050*/  @!P0 LEA R2, P1, R12, R0, 0x2 ;  /* 0x000000000c028211 */ /* 0x002fe400078210ff */
[----:B---3--:R-:W-:Y:S02]  /*1b060*/  ISETP.GE.AND P3, PT, R8, c[0x0][0x3c8], PT ;  /* 0x0000f20008007a0c */ /* 0x008fe40003f66270 */
[----:B--2---:R-:W-:-:S05]  /*1b070*/  @!P0 LEA.HI.X R3, R12, R4, R13, 0x2, P1 ;  /* 0x000000040c038211 */ /* 0x004fca00008f140d */
[----:B------:R1:W-:Y:S01]  /*1b080*/  @!P0 ST.E.64 [R2.64], R36 ;  /* 0x0000002402008985 */ /* 0x0003e2000c101b0c */
[----:B------:R-:W-:Y:S02]  /*1b090*/  ISETP.GE.AND P1, PT, R19, c[0x0][0x3c8], PT ;  /* 0x0000f20013007a0c */ /* 0x000fe40003f26270 */
[----:B-----5:R-:W-:-:S03]  /*1b0a0*/  ISETP.GE.AND P0, PT, R10, c[0x0][0x3c8], PT ;  /* 0x0000f2000a007a0c */ /* 0x020fc60003f06270 */
[----:B-1----:R-:W-:-:S04]  /*1b0b0*/  @!P3 LEA R2, P4, R8, R0, 0x2 ;  /* 0x000000000802b211 */ /* 0x002fc800078810ff */
[----:B----4-:R-:W-:-:S05]  /*1b0c0*/  @!P3 LEA.HI.X R3, R8, R4, R9, 0x2, P4 ;  /* 0x000000040803b211 */ /* 0x010fca00020f1409 */
[----:B------:R1:W-:Y:S01]  /*1b0d0*/  @!P3 ST.E.64 [R2.64], R40 ;  /* 0x000000280200b985 */ /* 0x0003e2000c101b0c */
[----:B------:R-:W-:-:S04]  /*1b0e0*/  @!P2 LEA R12, P3, R28, R0, 0x2 ;  /* 0x000000001c0ca211 */ /* 0x000fc800078610ff */
[----:B------:R-:W-:Y:S02]  /*1b0f0*/  @!P2 LEA.HI.X R13, R28, R4, R30, 0x2, P3 ;  /* 0x000000041c0da211 */ /* 0x000fe400018f141e */
[----:B------:R-:W2:Y:S01]  /*1b100*/  LDL R28, [R1+0x174] ;  /* 0x00017400011c7983 */ /* 0x000ea20000100800 */
[C---:B------:R-:W-:Y:S02]  /*1b110*/  @!P1 LEA R8, P4, R19.reuse, R0, 0x2 ;  /* 0x0000000013089211 */ /* 0x040fe400078810ff */
[----:B------:R-:W-:Y:S01]  /*1b120*/  ISETP.GE.AND P5, PT, R14, c[0x0][0x3c8], PT ;  /* 0x0000f2000e007a0c */ /* 0x000fe20003fa6270 */
[----:B------:R-:W3:Y:S01]  /*1b130*/  LDL R30, [R1+0x14c] ;  /* 0x00014c00011e7983 */ /* 0x000ee20000100800 */
[----:B------:R-:W-:-:S03]  /*1b140*/  @!P1 LEA.HI.X R9, R19, R4, R27, 0x2, P4 ;  /* 0x0000000413099211 */ /* 0x000fc600020f141b */
[----:B------:R-:W4:Y:S01]  /*1b150*/  LDL R27, [R1+0x170] ;  /* 0x00017000011b7983 */ /* 0x000f220000100800 */
[----:B-1----:R-:W-:-:S03]  /*1b160*/  @!P0 LEA R2, P3, R10, R0, 0x2 ;  /* 0x000000000a028211 */ /* 0x002fc600078610ff */
[----:B------:R-:W-:Y:S01]  /*1b170*/  @!P2 ST.E.64 [R12.64], R44 ;  /* 0x0000002c0c00a985 */ /* 0x000fe2000c101b0c */
[----:B------:R-:W-:-:S03]  /*1b180*/  @!P0 LEA.HI.X R3, R10, R4, R24, 0x2, P3 ;  /* 0x000000040a038211 */ /* 0x000fc600018f1418 */
[----:B------:R-:W5:Y:S04]  /*1b190*/  LDL R19, [R1+0xf0] ;  /* 0x0000f00001137983 */ /* 0x000f680000100800 */
[----:B------:R-:W3:Y:S04]  /*1b1a0*/  LDL R24, [R1+0x16c] ;  /* 0x00016c0001187983 */ /* 0x000ee80000100800 */
[----:B------:R1:W-:Y:S01]  /*1b1b0*/  @!P1 ST.E.64 [R8.64], R48 ;  /* 0x0000003008009985 */ /* 0x0003e2000c101b0c */
[----:B------:R-:W-:-:S03]  /*1b1c0*/  ISETP.GE.AND P4, PT, R22, c[0x0][0x3c8], PT ;  /* 0x0000f20016007a0c */ /* 0x000fc60003f86270 */
[----:B------:R1:W-:Y:S04]  /*1b1d0*/  @!P0 ST.E.64 [R2.64], R52 ;  /* 0x0000003402008985 */ /* 0x0003e8000c101b0c */
[----:B------:R-:W5:Y:S01]  /*1b1e0*/  LDL R10, [R1+0xec] ;  /* 0x0000ec00010a7983 */ /* 0x000f620000100800 */
[----:B-1----:R-:W-:-:S04]  /*1b1f0*/  @!P6 LEA R8, P1, R25, R0, 0x2 ;  /* 0x000000001908e211 */ /* 0x002fc800078210ff */
[----:B------:R-:W-:Y:S02]  /*1b200*/  @!P6 LEA.HI.X R9, R25, R4, R29, 0x2, P1 ;  /* 0x000000041909e211 */ /* 0x000fe400008f141d */
[----:B------:R-:W-:Y:S01]  /*1b210*/  ISETP.GE.AND P3, PT, R26, c[0x0][0x3c8], PT ;  /* 0x0000f2001a007a0c */ /* 0x000fe20003f66270 */
[----:B------:R-:W5:Y:S04]  /*1b220*/  LDL R25, [R1+0x168] ;  /* 0x0001680001197983 */ /* 0x000f680000100800 */
[----:B------:R-:W5:Y:S01]  /*1b230*/  LDL R29, [R1+0xdc] ;  /* 0x0000dc00011d7983 */ /* 0x000f620000100800 */
[C---:B------:R-:W-:Y:S02]  /*1b240*/  ISETP.GE.AND P2, PT, R17.reuse, c[0x0][0x3c8], PT ;  /* 0x0000f20011007a0c */ /* 0x040fe40003f46270 */
[----:B------:R-:W-:-:S11]  /*1b250*/  ISETP.GE.AND P1, PT, R17, c[0x0][0x3c8], PT ;  /* 0x0000f20011007a0c */ /* 0x000fd60003f26270 */
[----:B------:R-:W-:-:S04]  /*1b260*/  @!P2 LEA R12, P0, R17, R0, 0x2 ;  /* 0x00000000110ca211 */ /* 0x000fc800078010ff */
[----:B------:R-:W-:Y:S02]  /*1b270*/  @!P2 LEA.HI.X R13, R17, R4, R15, 0x2, P0 ;  /* 0x00000004110da211 */ /* 0x000fe400000f140f */
[----:B------:R-:W-:Y:S01]  /*1b280*/  ISETP.GE.AND P2, PT, R20, c[0x0][0x3c8], PT ;  /* 0x0000f20014007a0c */ /* 0x000fe20003f46270 */
[----:B------:R-:W5:Y:S01]  /*1b290*/  LDL R15, [R1+0xe8] ;  /* 0x0000e800010f7983 */ /* 0x000f620000100800 */
[----:B------:R-:W-:-:S03]  /*1b2a0*/  @!P5 LEA R2, P0, R14, R0, 0x2 ;  /* 0x000000000e02d211 */ /* 0x000fc600078010ff */
[----:B------:R1:W-:Y:S01]  /*1b2b0*/  @!P1 ST.E.64 [R12.64], R56 ;  /* 0x000000380c009985 */ /* 0x0003e2000c101b0c */
[----:B------:R-:W-:-:S03]  /*1b2c0*/  @!P5 LEA.HI.X R3, R14, R4, R21, 0x2, P0 ;  /* 0x000000040e03d211 */ /* 0x000fc600000f1415 */
[----:B------:R-:W-:Y:S04]  /*1b2d0*/  @!P6 ST.E.64 [R8.64], R60 ;  /* 0x0000003c0800e985 */ /* 0x000fe8000c101b0c */
[----:B------:R-:W5:Y:S04]  /*1b2e0*/  LDL R21, [R1+0x164] ;  /* 0x0001640001157983 */ /* 0x000f680000100800 */
[----:B------:R1:W-:Y:S04]  /*1b2f0*/  @!P5 ST.E.64 [R2.64], R64 ;  /* 0x000000400200d985 */ /* 0x0003e8000c101b0c */
[----:B------:R-:W5:Y:S04]  /*1b300*/  LDL R14, [R1+0x160] ;  /* 0x00016000010e7983 */ /* 0x000f680000100800 */
[----:B------:R-:W5:Y:S01]  /*1b310*/  LDL R17, [R1+0xe4] ;  /* 0x0000e40001117983 */ /* 0x000f620000100800 */
[----:B-1----:R-:W-:-:S02]  /*1b320*/  @!P4 LEA R12, P0, R22, R0, 0x2 ;  /* 0x00000000160cc211 */ /* 0x002fc400078010ff */
[-C--:B------:R-:W-:Y:S02]  /*1b330*/  @!P2 LEA R2, P1, R20, R0.reuse, 0x2 ;  /* 0x000000001402a211 */ /* 0x080fe400078210ff */
[----:B------:R-:W-:-:S11]  /*1b340*/  @!P3 LEA R8, P6, R26, R0, 0x2 ;  /* 0x000000001a08b211 */ /* 0x000fd600078c10ff */
[----:B------:R-:W-:Y:S02]  /*1b350*/  P2R R3, PR, RZ, 0x2 ;  /* 0x00000002ff037803 */ /* 0x000fe40000000000 */
[-C--:B--2---:R-:W-:Y:S02]  /*1b360*/  @!P4 LEA.HI.X R13, R22, R4.reuse, R28, 0x2, P0 ;  /* 0x00000004160dc211 */ /* 0x084fe400000f141c */
[----:B------:R-:W2:Y:S01]  /*1b370*/  LDL R22, [R1+0xac] ;  /* 0x0000ac0001167983 */ /* 0x000ea20000100800 */
[----:B----4-:R-:W-:-:S03]  /*1b380*/  @!P3 LEA.HI.X R9, R26, R4, R27, 0x2, P6 ;  /* 0x000000041a09b211 */ /* 0x010fc600030f141b */
[----:B------:R-:W4:Y:S01]  /*1b390*/  LDL R28, [R1+0x148] ;  /* 0x00014800011c7983 */ /* 0x000f220000100800 */
[----:B------:R-:W-:-:S03]  /*1b3a0*/  ISETP.NE.AND P6, PT, R3, RZ, PT ;  /* 0x000000ff0300720c */ /* 0x000fc60003fc5270 */
[----:B------:R-:W4:Y:S01]  /*1b3b0*/  LDL R26, [R1+0x15c] ;  /* 0x00015c00011a7983 */ /* 0x000f220000100800 */
[----:B------:R-:W-:-:S03]  /*1b3c0*/  ISETP.GE.AND P5, PT, R23, c[0x0][0x3c8], PT ;  /* 0x0000f20017007a0c */ /* 0x000fc60003fa6270 */
[----:B------:R-:W4:Y:S01]  /*1b3d0*/  LDL R27, [R1+0xd8] ;  /* 0x0000d800011b7983 */ /* 0x000f220000100800 */
[----:B---3--:R-:W-:-:S03]  /*1b3e0*/  @!P2 LEA.HI.X R3, R20, R4, R24, 0x2, P6 ;  /* 0x000000041403a211 */ /* 0x008fc600030f1418 */
[----:B------:R-:W3:Y:S04]  /*1b3f0*/  LDL R24, [R1+0x158] ;  /* 0x0001580001187983 */ /* 0x000ee80000100800 */
[----:B------:R-:W3:Y:S01]  /*1b400*/  LDL R20, [R1+0x154] ;  /* 0x0001540001147983 */ /* 0x000ee20000100800 */
[----:B-----5:R-:W-:Y:S02]  /*1b410*/  ISETP.GE.AND P1, PT, R19, c[0x0][0x3c8], PT ;  /* 0x0000f20013007a0c */ /* 0x020fe40003f26270 */
[----:B------:R-:W-:Y:S01]  /*1b420*/  ISETP.GE.AND P0, PT, R10, c[0x0][0x3c8], PT ;  /* 0x0000f2000a007a0c */ /* 0x000fe20003f06270 */
[----:B------:R1:W-:Y:S04]  /*1b430*/  @!P4 ST.E.64 [R12.64], R68 ;  /* 0x000000440c00c985 */ /* 0x0003e8000c101b0c */
[----:B------:R5:W-:Y:S04]  /*1b440*/  @!P3 ST.E.64 [R8.64], R72 ;  /* 0x000000480800b985 */ /* 0x000be8000c101b0c */
[----:B------:R5:W-:Y:S01]  /*1b450*/  @!P2 ST.E.64 [R2.64], R76 ;  /* 0x0000004c0200a985 */ /* 0x000be2000c101b0c */
[----:B-1----:R-:W-:-:S02]  /*1b460*/  @!P5 LEA R12, P2, R23, R0, 0x2 ;  /* 0x00000000170cd211 */ /* 0x002fc400078410ff */
[----:B-----5:R-:W-:Y:S02]  /*1b470*/  @!P1 LEA R8, P3, R19, R0, 0x2 ;  /* 0x0000000013089211 */ /* 0x020fe400078610ff */
[----:B------:R-:W-:Y:S02]  /*1b480*/  @!P5 LEA.HI.X R13, R23, R4, R25, 0x2, P2 ;  /* 0x00000004170dd211 */ /* 0x000fe400010f1419 */
[----:B------:R-:W-:Y:S01]  /*1b490*/  @!P0 LEA R2, P2, R10, R0, 0x2 ;  /* 0x000000000a028211 */ /* 0x000fe200078410ff */
[----:B------:R-:W5:Y:S04]  /*1b4a0*/  LDL R25, [R1+0xd4] ;  /* 0x0000d40001197983 */ /* 0x000f680000100800 */
[----:B------:R-:W-:Y:S04]  /*1b4b0*/  @!P5 ST.E.64 [R12.64], R80 ;  /* 0x000000500c00d985 */ /* 0x000fe8000c101b0c */
[----:B------:R-:W5:Y:S01]  /*1b4c0*/  LDL R23, [R1+0xcc] ;  /* 0x0000cc0001177983 */ /* 0x000f620000100800 */
[----:B------:R-:W-:-:S02]  /*1b4d0*/  ISETP.GE.AND P6, PT, R15, c[0x0][0x3c8], PT ;  /* 0x0000f2000f007a0c */ /* 0x000fc40003fc6270 */
[-C--:B------:R-:W-:Y:S02]  /*1b4e0*/  @!P1 LEA.HI.X R9, R19, R4.reuse, R21, 0x2, P3 ;  /* 0x0000000413099211 */ /* 0x080fe400018f1415 */
[----:B------:R-:W5:Y:S01]  /*1b4f0*/  LDL R21, [R1+0xc8] ;  /* 0x0000c80001157983 */ /* 0x000f620000100800 */
[----:B------:R-:W-:-:S03]  /*1b500*/  @!P0 LEA.HI.X R3, R10, R4, R14, 0x2, P2 ;  /* 0x000000040a038211 */ /* 0x000fc600010f140e */
[----:B------:R-:W5:Y:S04]  /*1b510*/  LDL R19, [R1+0xc4] ;  /* 0x0000c40001137983 */ /* 0x000f680000100800 */
[----:B------:R-:W5:Y:S04]  /*1b520*/  LDL R14, [R1+0xd0] ;  /* 0x0000d000010e7983 */ /* 0x000f680000100800 */
[----:B------:R1:W-:Y:S04]  /*1b530*/  @!P1 ST.E.64 [R8.64], R84 ;  /* 0x0000005408009985 */ /* 0x0003e8000c101b0c */
[----:B------:R2:W-:Y:S01]  /*1b540*/  @!P0 ST.E.64 [R2.64], R88 ;  /* 0x0000005802008985 */ /* 0x0005e2000c101b0c */
[----:B------:R-:W-:-:S03]  /*1b550*/  ISETP.GE.AND P4, PT, R17, c[0x0][0x3c8], PT ;  /* 0x0000f20011007a0c */ /* 0x000fc60003f86270 */
[----:B------:R-:W5:Y:S01]  /*1b560*/  LDL R10, [R1+0xc0] ;  /* 0x0000c000010a7983 */ /* 0x000f620000100800 */
[----:B-1----:R-:W-:Y:S02]  /*1b570*/  @!P6 LEA R8, P5, R15, R0, 0x2 ;  /* 0x000000000f08e211 */ /* 0x002fe400078a10ff */
[----:B--2---:R-:W-:-:S13]  /*1b580*/  ISETP.GE.AND P3, PT, R22, c[0x0][0x3c8], PT ;  /* 0x0000f20016007a0c */ /* 0x004fda0003f66270 */
[----:B------:R-:W-:-:S04]  /*1b590*/  @!P3 LEA R12, P0, R22, R0, 0x2 ;  /* 0x00000000160cb211 */ /* 0x000fc800078010ff */
[-C--:B----4-:R-:W-:Y:S02]  /*1b5a0*/  @!P3 LEA.HI.X R13, R22, R4.reuse, R26, 0x2, P0 ;  /* 0x00000004160db211 */ /* 0x090fe400000f141a */
[----:B------:R-:W2:Y:S01]  /*1b5b0*/  LDL R26, [R1+0x144] ;  /* 0x00014400011a7983 */ /* 0x000ea20000100800 */
[----:B---3--:R-:W-:-:S03]  /*1b5c0*/  @!P6 LEA.HI.X R9, R15, R4, R24, 0x2, P5 ;  /* 0x000000040f09e211 */ /* 0x008fc600028f1418 */
[----:B------:R-:W3:Y:S01]  /*1b5d0*/  LDL R15, [R1+0x140] ;  /* 0x00014000010f7983 */ /* 0x000ee20000100800 */
[----:B------:R-:W-:-:S03]  /*1b5e0*/  @!P4 LEA R2, P3, R17, R0, 0x2 ;  /* 0x000000001102c211 */ /* 0x000fc600078610ff */
[----:B------:R-:W4:Y:S01]  /*1b5f0*/  LDL R24, [R1+0x13c] ;  /* 0x00013c0001187983 */ /* 0x000f220000100800 */
[----:B------:R-:W-:Y:S02]  /*1b600*/  ISETP.GE.AND P5, PT, R22, c[0x0][0x3c8], PT ;  /* 0x0000f20016007a0c */ /* 0x000fe40003fa6270 */
[----:B------:R-:W-:Y:S01]  /*1b610*/  @!P4 LEA.HI.X R3, R17, R4, R20, 0x2, P3 ;  /* 0x000000041103c211 */ /* 0x000fe200018f1414 */
[----:B------:R-:W4:Y:S04]  /*1b620*/  LDL R22, [R1+0x138] ;  /* 0x0001380001167983 */ /* 0x000f280000100800 */
[----:B------:R-:W4:Y:S04]  /*1b630*/  LDL R20, [R1+0x134] ;  /* 0x0001340001147983 */ /* 0x000f280000100800 */
[----:B------:R-:W4:Y:S01]  /*1b640*/  LDL R17, [R1+0x130] ;  /* 0x0001300001117983 */ /* 0x000f220000100800 */
[----:B------:R-:W-:-:S03]  /*1b650*/  ISETP.GE.AND P1, PT, R29, c[0x0][0x3c8], PT ;  /* 0x0000f2001d007a0c */ /* 0x000fc60003f26270 */
[----:B------:R-:W-:Y:S01]  /*1b660*/  @!P5 ST.E.64 [R12.64], R92 ;  /* 0x0000005c0c00d985 */ /* 0x000fe2000c101b0c */
[----:B------:R-:W-:-:S03]  /*1b670*/  ISETP.GE.AND P2, PT, R31, c[0x0][0x3c8], PT ;  /* 0x0000f2001f007a0c */ /* 0x000fc60003f46270 */
[----:B------:R1:W-:Y:S04]  /*1b680*/  @!P6 ST.E.64 [R8.64], R96 ;  /* 0x000000600800e985 */ /* 0x0003e8000c101b0c */
[----:B------:R5:W-:Y:S01]  /*1b690*/  @!P4 ST.E.64 [R2.64], R100 ;  /* 0x000000640200c985 */ /* 0x000be2000c101b0c */
[----:B------:R-:W-:Y:S02]  /*1b6a0*/  ISETP.GE.AND P0, PT, R27, c[0x0][0x3c8], PT ;  /* 0x0000f2001b007a0c */ /* 0x000fe40003f06270 */
[----:B-1----:R-:W-:-:S03]  /*1b6b0*/  @!P1 LEA R8, P4, R29, R0, 0x2 ;  /* 0x000000001d089211 */ /* 0x002fc600078810ff */
[----:B------:R-:W-:Y:S02]  /*1b6c0*/  @!P2 LEA R12, P3, R31, R0, 0x2 ;  /* 0x000000001f0ca211 */ /* 0x000fe400078610ff */
[----:B-----5:R-:W-:Y:S02]  /*1b6d0*/  ISETP.GE.AND P5, PT, R25, c[0x0][0x3c8], PT ;  /* 0x0000f20019007a0c */ /* 0x020fe40003fa6270 */
[----:B------:R-:W-:-:S04]  /*1b6e0*/  @!P2 LEA.HI.X R13, R31, R4, R32, 0x2, P3 ;  /* 0x000000041f0da211 */ /* 0x000fc800018f1420 */
[----:B------:R-:W-:Y:S02]  /*1b6f0*/  @!P0 LEA R2, P6, R27, R0, 0x2 ;  /* 0x000000001b028211 */ /* 0x000fe400078c10ff */
[----:B------:R-:W-:-:S04]  /*1b700*/  P2R R3, PR, RZ, 0x10 ;  /* 0x00000010ff037803 */ /* 0x000fc80000000000 */
[----:B------:R-:W-:Y:S02]  /*1b710*/  ISETP.NE.AND P3, PT, R3, RZ, PT ;  /* 0x000000ff0300720c */ /* 0x000fe40003f65270 */
[-C--:B------:R-:W-:Y:S02]  /*1b720*/  @!P0 LEA.HI.X R3, R27, R4.reuse, R28, 0x2, P6 ;  /* 0x000000041b038211 */ /* 0x080fe400030f141c */
[----:B------:R-:W-:Y:S01]  /*1b730*/  @!P1 LEA.HI.X R9, R29, R4, R30, 0x2, P3 ;  /* 0x000000041d099211 */ /* 0x000fe200018f141e */
[----:B------:R-:W-:Y:S01]  /*1b740*/  @!P2 ST.E.64 [R12.64], R104 ;  /* 0x000000680c00a985 */ /* 0x000fe2000c101b0c */
[----:B------:R-:W-:-:S03]  /*1b750*/  ISETP.GE.AND P3, PT, R23, c[0x0][0x3c8], PT ;  /* 0x0000f20017007a0c */ /* 0x000fc60003f66270 */
[----:B------:R1:W-:Y:S04]  /*1b760*/  @!P1 ST.E.64 [R8.64], R108 ;  /* 0x0000006c08009985 */ /* 0x0003e8000c101b0c */
[----:B------:R5:W-:Y:S01]  /*1b770*/  @!P0 ST.E.64 [R2.64], R112 ;  /* 0x0000007002008985 */ /* 0x000be2000c101b0c */
[----:B-1----:R-:W-:Y:S02]  /*1b780*/  @!P5 LEA R8, P0, R25, R0, 0x2 ;  /* 0x000000001908d211 */ /* 0x002fe400078010ff */
[----:B------:R-:W-:-:S13]  /*1b790*/  ISETP.GE.AND P4, PT, R14, c[0x0][0x3c8], PT ;  /* 0x0000f2000e007a0c */ /* 0x000fda0003f86270 */
[----:B-----5:R-:W-:Y:S02]  /*1b7a0*/  @!P4 LEA R2, P6, R14, R0, 0x2 ;  /* 0x000000000e02c211 */ /* 0x020fe400078c10ff */
[----:B------:R-:W-:Y:S02]  /*1b7b0*/  ISETP.GE.AND P2, PT, R21, c[0x0][0x3c8], PT ;  /* 0x0000f20015007a0c */ /* 0x000fe40003f46270 */
[----:B------:R-:W-:Y:S02]  /*1b7c0*/  ISETP.GE.AND P1, PT, R19, c[0x0][0x3c8], PT ;  /* 0x0000f20013007a0c */ /* 0x000fe40003f26270 */
[----:B--2---:R-:W-:-:S05]  /*1b7d0*/  @!P5 LEA.HI.X R9, R25, R4, R26, 0x2, P0 ;  /* 0x000000041909d211 */ /* 0x004fca00000f141a */
[----:B------:R-:W-:Y:S01]  /*1b7e0*/  @!P5 ST.E.64 [R8.64], R116 ;  /* 0x000000740800d985 */ /* 0x000fe2000c101b0c */
[----:B---3--:R-:W-:Y:S02]  /*1b7f0*/  @!P4 LEA.HI.X R3, R14, R4, R15, 0x2, P6 ;  /* 0x000000040e03c211 */ /* 0x008fe400030f140f */
[-C--:B------:R-:W-:Y:S02]  /*1b800*/  @!P3 LEA R14, P5, R23, R0.reuse, 0x2 ;  /* 0x00000000170eb211 */ /* 0x080fe400078a10ff */
[----:B------:R-:W-:Y:S01]  /*1b810*/  ISETP.GE.AND P0, PT, R10, c[0x0][0x3c8], PT ;  /* 0x0000f2000a007a0c */ /* 0x000fe20003f06270 */
[----:B------:R1:W-:Y:S01]  /*1b820*/  @!P4 ST.E.64 [R2.64], R120 ;  /* 0x000000780200c985 */ /* 0x0003e2000c101b0c */
[----:B------:R-:W-:-:S04]  /*1b830*/  @!P2 LEA R12, P6, R21, R0, 0x2 ;  /* 0x00000000150ca211 */ /* 0x000fc800078c10ff */
[----:B----4-:R-:W-:-:S05]  /*1b840*/  @!P2 LEA.HI.X R13, R21, R4, R22, 0x2, P6 ;  /* 0x00000004150da211 */ /* 0x010fca00030f1416 */
[----:B-1----:R-:W-:-:S04]  /*1b850*/  P2R R2, PR, RZ, 0x20 ;  /* 0x00000020ff027803 */ /* 0x002fc80000000000 */
[----:B------:R-:W-:Y:S02]  /*1b860*/  ISETP.NE.AND P4, PT, R2, RZ, PT ;  /* 0x000000ff0200720c */ /* 0x000fe40003f85270 */
[----:B------:R-:W-:Y:S02]  /*1b870*/  @!P1 LEA R8, P5, R19, R0, 0x2 ;  /* 0x0000000013089211 */ /* 0x000fe400078a10ff */
[----:B------:R-:W-:Y:S02]  /*1b880*/  @!P3 LEA.HI.X R15, R23, R4, R24, 0x2, P4 ;  /* 0x00000004170fb211 */ /* 0x000fe400020f1418 */
[C---:B------:R-:W-:Y:S02]  /*1b890*/  @!P0 LEA R2, P4, R10.reuse, R0, 0x2 ;  /* 0x000000000a028211 */ /* 0x040fe400078810ff */
[-C--:B------:R-:W-:Y:S02]  /*1b8a0*/  @!P1 LEA.HI.X R9, R19, R4.reuse, R20, 0x2, P5 ;  /* 0x0000000413099211 */ /* 0x080fe400028f1414 */
[----:B------:R-:W-:Y:S01]  /*1b8b0*/  @!P0 LEA.HI.X R3, R10, R4, R17, 0x2, P4 ;  /* 0x000000040a038211 */ /* 0x000fe200020f1411 */
[----:B------:R1:W-:Y:S04]  /*1b8c0*/  @!P3 ST.E.64 [R14.64], R124 ;  /* 0x0000007c0e00b985 */ /* 0x0003e8000c101b0c */
[----:B------:R1:W-:Y:S04]  /*1b8d0*/  @!P2 ST.E.64 [R12.64], R128 ;  /* 0x000000800c00a985 */ /* 0x0003e8000c101b0c */
[----:B------:R1:W-:Y:S04]  /*1b8e0*/  @!P1 ST.E.64 [R8.64], R132 ;  /* 0x0000008408009985 */ /* 0x0003e8000c101b0c */
[----:B------:R1:W-:Y:S02]  /*1b8f0*/  @!P0 ST.E.64 [R2.64], R136 ;  /* 0x0000008802008985 */ /* 0x0003e4000c101b0c */
.L_x_1981:
[----:B------:R-:W-:Y:S05]  /*1b900*/  BSYNC B0 ;  /* 0x0000000000007941 */ /* 0x000fea0003800000 */
.L_x_1980:
[----:B------:R-:W-:Y:S05]  /*1b910*/  BRA.DIV ~URZ, `(.L_x_1982) ;  /* 0x00003a627f007947 */ /* 0x000fea000b800000 */
[----:B--2---:R2:W1:Y:S04]  /*1b920*/  SHFL.IDX PT, R4, R7, 0x1, 0x1c1f ;  /* 0x003c1f0007047f89 */ /* 0x00446800000e0000 */
[----:B----4-:R2:W4:Y:S02]  /*1b930*/  SHFL.IDX PT, R0, R5, 0x1, 0x1c1f ;  /* 0x003c1f0005007f89 */ /* 0x01052400000e0000 */
.L_x_2040:
[----:B------:R-:W-:-:S13]  /*1b940*/  ISETP.GE.AND P0, PT, R16, R18, PT ;  /* 0x000000121000720c */ /* 0x000fda0003f06270 */
[----:B------:R-:W-:Y:S05]  /*1b950*/  @P0 BRA `(.L_x_1977) ;  /* 0x00001b7000000947 */ /* 0x000fea0003800000 */
[----:B-1----:R-:W5:Y:S04]  /*1b960*/  LDL R8, [R1+0x12c] ;  /* 0x00012c0001087983 */ /* 0x002f680000100800 */
[----:B--2---:R-:W2:Y:S04]  /*1b970*/  LDL R24, [R1+0x124] ;  /* 0x0001240001187983 */ /* 0x004ea80000100800 */
[----:B---3--:R-:W3:Y:S04]  /*1b980*/  LDL R7, [R1+0x128] ;  /* 0x0001280001077983 */ /* 0x008ee80000100800 */
[----:B----4-:R-:W4:Y:S04]  /*1b990*/  LDL R10, [R1+0x120] ;  /* 0x00012000010a7983 */ /* 0x010f280000100800 */
[----:B------:R-:W4:Y:S04]  /*1b9a0*/  LDL R25, [R1+0x1a4] ;  /* 0x0001a40001197983 */ /* 0x000f280000100800 */
        /* <DEDUP_REMOVED lines=13> */
[----:B------:R-:W4:Y:S01]  /*1ba80*/  LDL R27, [R1+0x150] ;  /* 0x00015000011b7983 */ /* 0x000f220000100800 */
[----:B-----5:R-:W-:-:S02]  /*1ba90*/  ISETP.GE.AND P3, PT, R8, c[0x0][0x3c8], PT ;  /* 0x0000f20008007a0c */ /* 0x020fc40003f66270 */
[----:B--2---:R-:W-:Y:S02]  /*1baa0*/  ISETP.GE.AND P1, PT, R24, c[0x0][0x3c8], PT ;  /* 0x0000f20018007a0c */ /* 0x004fe40003f26270 */
[----:B---3--:R-:W-:-:S09]  /*1bab0*/  ISETP.GE.AND P2, PT, R7, c[0x0][0x3c8], PT ;  /* 0x0000f20007007a0c */ /* 0x008fd20003f46270 */
[----:B------:R-:W-:Y:S02]  /*1bac0*/  @!P3 IMAD.MOV.U32 R2, RZ, RZ, R0 ;  /* 0x000000ffff02b224 */ /* 0x000fe400078e0000 */
[----:B------:R-:W-:Y:S01]  /*1bad0*/  @!P3 IMAD.MOV.U32 R3, RZ, RZ, R4 ;  /* 0x000000ffff03b224 */ /* 0x000fe200078e0004 */
[----:B----4-:R-:W-:-:S03]  /*1bae0*/  ISETP.GE.AND P0, PT, R10, c[0x0][0x3c8], PT ;  /* 0x0000f2000a007a0c */ /* 0x010fc60003f06270 */
[----:B------:R-:W-:Y:S01]  /*1baf0*/  @!P3 IMAD.WIDE R2, R8, 0x4, R2 ;  /* 0x000000040802b825 */ /* 0x000fe200078e0202 */
[----:B------:R-:W-:-:S04]  /*1bb00*/  @!P1 LEA R8, P4, R24, R0, 0x2 ;  /* 0x0000000018089211 */ /* 0x000fc800078810ff */
[----:B------:R1:W-:Y:S01]  /*1bb10*/  @!P3 ST.E.64 [R2.64], R170 ;  /* 0x000000aa0200b985 */ /* 0x0003e2000c101b0c */
[C---:B------:R-:W-:Y:S02]  /*1bb20*/  @!P2 LEA R12, P3, R7.reuse, R0, 0x2 ;  /* 0x00000000070ca211 */ /* 0x040fe400078610ff */
[-C--:B------:R-:W-:Y:S02]  /*1bb30*/  @!P1 LEA.HI.X R9, R24, R4.reuse, R25, 0x2, P4 ;  /* 0x0000000418099211 */ /* 0x080fe400020f1419 */
[----:B------:R-:W2:Y:S01]  /*1bb40*/  LDL R25, [R1+0x190] ;  /* 0x0001900001197983 */ /* 0x000ea20000100800 */
[----:B------:R-:W-:-:S03]  /*1bb50*/  @!P2 LEA.HI.X R13, R7, R4, R20, 0x2, P3 ;  /* 0x00000004070da211 */ /* 0x000fc600018f1414 */
[----:B------:R-:W3:Y:S01]  /*1bb60*/  LDL R20, [R1+0xb0] ;  /* 0x0000b00001147983 */ /* 0x000ee20000100800 */
[----:B------:R-:W-:Y:S02]  /*1bb70*/  ISETP.GE.AND P4, PT, R19, c[0x0][0x3c8], PT ;  /* 0x0000f20013007a0c */ /* 0x000fe40003f86270 */
[----:B------:R-:W-:Y:S01]  /*1bb80*/  ISETP.GE.AND P6, PT, R15, c[0x0][0x3c8], PT ;  /* 0x0000f2000f007a0c */ /* 0x000fe20003fc6270 */
[----:B------:R-:W4:Y:S04]  /*1bb90*/  LDL R7, [R1+0x10c] ;  /* 0x00010c0001077983 */ /* 0x000f280000100800 */
[----:B------:R5:W-:Y:S04]  /*1bba0*/  @!P2 ST.E.64 [R12.64], R166 ;  /* 0x000000a60c00a985 */ /* 0x000be8000c101b0c */
[----:B------:R-:W4:Y:S01]  /*1bbb0*/  LDL R24, [R1+0x104] ;  /* 0x0001040001187983 */ /* 0x000f220000100800 */
[----:B-1----:R-:W-:-:S04]  /*1bbc0*/  @!P0 LEA R2, P3, R10, R0, 0x2 ;  /* 0x000000000a028211 */ /* 0x002fc800078610ff */
[----:B------:R-:W-:Y:S02]  /*1bbd0*/  @!P0 LEA.HI.X R3, R10, R4, R21, 0x2, P3 ;  /* 0x000000040a038211 */ /* 0x000fe400018f1415 */
[----:B------:R-:W4:Y:S01]  /*1bbe0*/  LDL R21, [R1+0x188] ;  /* 0x0001880001157983 */ /* 0x000f220000100800 */
[----:B------:R-:W-:-:S03]  /*1bbf0*/  ISETP.GE.AND P3, PT, R22, c[0x0][0x3c8], PT ;  /* 0x0000f20016007a0c */ /* 0x000fc60003f66270 */
[----:B------:R1:W-:Y:S04]  /*1bc00*/  @!P1 ST.E.64 [R8.64], R162 ;  /* 0x000000a208009985 */ /* 0x0003e8000c101b0c */
[----:B------:R1:W-:Y:S01]  /*1bc10*/  @!P0 ST.E.64 [R2.64], R158 ;  /* 0x0000009e02008985 */ /* 0x0003e2000c101b0c */
[----:B-----5:R-:W-:-:S03]  /*1bc20*/  @!P4 LEA R12, P0, R19, R0, 0x2 ;  /* 0x00000000130cc211 */ /* 0x020fc600078010ff */
[----:B------:R-:W5:Y:S01]  /*1bc30*/  LDL R10, [R1+0x108] ;  /* 0x00010800010a7983 */ /* 0x000f620000100800 */
[----:B------:R-:W-:Y:S02]  /*1bc40*/  @!P4 LEA.HI.X R13, R19, R4, R5, 0x2, P0 ;  /* 0x00000004130dc211 */ /* 0x000fe400000f1405 */
[C---:B------:R-:W-:Y:S01]  /*1bc50*/  ISETP.GE.AND P0, PT, R22.reuse, c[0x0][0x3c8], PT ;  /* 0x0000f20016007a0c */ /* 0x040fe20003f06270 */
[----:B------:R-:W5:Y:S01]  /*1bc60*/  LDL R5, [R1+0x100] ;  /* 0x0001000001057983 */ /* 0x000f620000100800 */
[-C--:B-1----:R-:W-:Y:S02]  /*1bc70*/  @!P3 LEA R8, P1, R22, R0.reuse, 0x2 ;  /* 0x000000001608b211 */ /* 0x082fe400078210ff */
[----:B------:R-:W-:-:S04]  /*1bc80*/  @!P6 LEA R2, P2, R15, R0, 0x2 ;  /* 0x000000000f02e211 */ /* 0x000fc800078410ff */
[-C--:B------:R-:W-:Y:S02]  /*1bc90*/  @!P6 LEA.HI.X R3, R15, R4.reuse, R16, 0x2, P2 ;  /* 0x000000040f03e211 */ /* 0x080fe400010f1410 */
[----:B------:R-:W5:Y:S05]  /*1bca0*/  LDL R15, [R1+0x184] ;  /* 0x00018400010f7983 */ /* 0x000f6a0000100800 */
[----:B------:R-:W-:Y:S01]  /*1bcb0*/  @!P0 LEA.HI.X R9, R22, R4, R26, 0x2, P1 ;  /* 0x0000000416098211 */ /* 0x000fe200008f141a */
[----:B------:R-:W5:Y:S04]  /*1bcc0*/  LDL R16, [R1+0x17c] ;  /* 0x00017c0001107983 */ /* 0x000f680000100800 */
[----:B------:R-:W5:Y:S01]  /*1bcd0*/  LDL R22, [R1+0x180] ;  /* 0x0001800001167983 */ /* 0x000f620000100800 */
[----:B------:R-:W-:-:S02]  /*1bce0*/  ISETP.GE.AND P1, PT, R19, c[0x0][0x3c8], PT ;  /* 0x0000f20013007a0c */ /* 0x000fc40003f26270 */
[----:B------:R-:W-:Y:S01]  /*1bcf0*/  ISETP.GE.AND P4, PT, R23, c[0x0][0x3c8], PT ;  /* 0x0000f20017007a0c */ /* 0x000fe20003f86270 */
[----:B------:R-:W5:Y:S01]  /*1bd00*/  LDL R19, [R1+0xfc] ;  /* 0x0000fc0001137983 */ /* 0x000f620000100800 */
[----:B------:R-:W-:Y:S02]  /*1bd10*/  ISETP.GE.AND P5, PT, R17, c[0x0][0x3c8], PT ;  /* 0x0000f20011007a0c */ /* 0x000fe40003fa6270 */
[----:B------:R-:W-:Y:S01]  /*1bd20*/  ISETP.GE.AND P3, PT, R14, c[0x0][0x3c8], PT ;  /* 0x0000f2000e007a0c */ /* 0x000fe20003f66270 */
[----:B------:R-:W5:Y:S06]  /*1bd30*/  LDL R26, [R1+0xe0] ;  /* 0x0000e000011a7983 */ /* 0x000f6c0000100800 */
[----:B------:R-:W-:Y:S04]  /*1bd40*/  @!P1 ST.E.64 [R12.64], R154 ;  /* 0x0000009a0c009985 */ /* 0x000fe8000c101b0c */
[----:B------:R1:W-:Y:S04]  /*1bd50*/  @!P0 ST.E.64 [R8.64], R150 ;  /* 0x0000009608008985 */ /* 0x0003e8000c101b0c */
[----:B------:R1:W-:Y:S02]  /*1bd60*/  @!P6 ST.E.64 [R2.64], R38 ;  /* 0x000000260200e985 */ /* 0x0003e4000c101b0c */
[----:B-1----:R-:W-:-:S02]  /*1bd70*/  @!P4 LEA R8, P6, R23, R0, 0x2 ;  /* 0x000000001708c211 */ /* 0x002fc400078c10ff */
[----:B------:R-:W-:-:S11]  /*1bd80*/  @!P5 LEA R12, P0, R17, R0, 0x2 ;  /* 0x00000000110cd211 */ /* 0x000fd600078010ff */
[----:B------:R-:W-:Y:S02]  /*1bd90*/  P2R R2, PR, RZ, 0x40 ;  /* 0x00000040ff027803 */ /* 0x000fe40000000000 */
[-C--:B--2---:R-:W-:Y:S02]  /*1bda0*/  @!P5 LEA.HI.X R13, R17, R4.reuse, R25, 0x2, P0 ;  /* 0x00000004110dd211 */ /* 0x084fe400000f1419 */
[----:B------:R-:W-:Y:S01]  /*1bdb0*/  ISETP.NE.AND P0, PT, R2, RZ, PT ;  /* 0x000000ff0200720c */ /* 0x000fe20003f05270 */
[----:B------:R-:W2:Y:S01]  /*1bdc0*/  LDL R17, [R1+0xf8] ;  /* 0x0000f80001117983 */ /* 0x000ea20000100800 */
[----:B---3--:R-:W-:Y:S02]  /*1bdd0*/  ISETP.GE.AND P1, PT, R20, c[0x0][0x3c8], PT ;  /* 0x0000f20014007a0c */ /* 0x008fe40003f26270 */
[----:B------:R-:W-:Y:S01]  /*1bde0*/  @!P4 LEA.HI.X R9, R23, R4, R18, 0x2, P0 ;  /* 0x000000041709c211 */ /* 0x000fe200000f1412 */
[----:B------:R-:W3:Y:S01]  /*1bdf0*/  LDL R25, [R1+0x178] ;  /* 0x0001780001197983 */ /* 0x000ee20000100800 */
[----:B------:R-:W-:-:S03]  /*1be00*/  @!P3 LEA R2, P6, R14, R0, 0x2 ;  /* 0x000000000e02b211 */ /* 0x000fc600078c10ff */
[----:B------:R-:W2:Y:S01]  /*1be10*/  LDL R23, [R1+0x174] ;  /* 0x0001740001177983 */ /* 0x000ea20000100800 */
[----:B----4-:R-:W-:-:S03]  /*1be20*/  ISETP.GE.AND P2, PT, R7, c[0x0][0x3c8], PT ;  /* 0x0000f20007007a0c */ /* 0x010fc60003f46270 */
[----:B------:R-:W-:Y:S04]  /*1be30*/  @!P5 ST.E.64 [R12.64], R42 ;  /* 0x0000002a0c00d985 */ /* 0x000fe8000c101b0c */
[----:B------:R1:W-:Y:S04]  /*1be40*/  @!P4 ST.E.64 [R8.64], R46 ;  /* 0x0000002e0800c985 */ /* 0x0003e8000c101b0c */
[----:B------:R-:W4:Y:S01]  /*1be50*/  LDL R18, [R1+0xf4] ;  /* 0x0000f40001127983 */ /* 0x000f220000100800 */
[----:B------:R-:W-:-:S03]  /*1be60*/  @!P3 LEA.HI.X R3, R14, R4, R21, 0x2, P6 ;  /* 0x000000040e03b211 */ /* 0x000fc600030f1415 */
[----:B------:R-:W4:Y:S04]  /*1be70*/  LDL R21, [R1+0x170] ;  /* 0x0001700001157983 */ /* 0x000f280000100800 */
[----:B------:R5:W-:Y:S04]  /*1be80*/  @!P3 ST.E.64 [R2.64], R50 ;  /* 0x000000320200b985 */ /* 0x000be8000c101b0c */
[----:B------:R-:W4:Y:S01]  /*1be90*/  LDL R14, [R1+0xf0] ;  /* 0x0000f000010e7983 */ /* 0x000f220000100800 */
[-C--:B-1----:R-:W-:Y:S02]  /*1bea0*/  @!P1 LEA R8, P6, R20, R0.reuse, 0x2 ;  /* 0x0000000014089211 */ /* 0x082fe400078c10ff */
[----:B------:R-:W-:-:S11]  /*1beb0*/  @!P2 LEA R12, P3, R7, R0, 0x2 ;  /* 0x00000000070ca211 */ /* 0x000fd600078610ff */
[----:B-----5:R-:W-:Y:S02]  /*1bec0*/  P2R R2, PR, RZ, 0x40 ;  /* 0x00000040ff027803 */ /* 0x020fe40000000000 */
[-C--:B------:R-:W-:Y:S02]  /*1bed0*/  @!P2 LEA.HI.X R13, R7, R4.reuse, R15, 0x2, P3 ;  /* 0x00000004070da211 */ /* 0x080fe400018f140f */
[----:B------:R-:W-:Y:S01]  /*1bee0*/  ISETP.NE.AND P3, PT, R2, RZ, PT ;  /* 0x000000ff0200720c */ /* 0x000fe20003f65270 */
[----:B------:R-:W5:Y:S01]  /*1bef0*/  LDL R15, [R1+0xac] ;  /* 0x0000ac00010f7983 */ /* 0x000f620000100800 */
[----:B------:R-:W-:Y:S02]  /*1bf00*/  ISETP.GE.AND P0, PT, R10, c[0x0][0x3c8], PT ;  /* 0x0000f2000a007a0c */ /* 0x000fe40003f06270 */
[----:B------:R-:W-:Y:S01]  /*1bf10*/  ISETP.GE.AND P4, PT, R5, c[0x0][0x3c8], PT ;  /* 0x0000f20005007a0c */ /* 0x000fe20003f86270 */
[----:B------:R-:W5:Y:S01]  /*1bf20*/  LDL R7, [R1+0xec] ;  /* 0x0000ec0001077983 */ /* 0x000f620000100800 */
[----:B------:R-:W-:-:S03]  /*1bf30*/  @!P1 LEA.HI.X R9, R20, R4, R22, 0x2, P3 ;  /* 0x0000000414099211 */ /* 0x000fc600018f1416 */
[----:B------:R-:W5:Y:S01]  /*1bf40*/  LDL R22, [R1+0x16c] ;  /* 0x00016c0001167983 */ /* 0x000f620000100800 */
[----:B------:R-:W-:-:S03]  /*1bf50*/  ISETP.GE.AND P3, PT, R19, c[0x0][0x3c8], PT ;  /* 0x0000f20013007a0c */ /* 0x000fc60003f66270 */
[----:B------:R-:W-:Y:S02]  /*1bf60*/  @!P2 ST.E.64 [R12.64], R54 ;  /* 0x000000360c00a985 */ /* 0x000fe4000c101b0c */
[C---:B------:R-:W-:Y:S02]  /*1bf70*/  @!P0 LEA R2, P6, R10.reuse, R0, 0x2 ;  /* 0x000000000a028211 */ /* 0x040fe400078c10ff */
[----:B------:R-:W5:Y:S02]  /*1bf80*/  LDL R20, [R1+0x168] ;  /* 0x0001680001147983 */ /* 0x000f640000100800 */
[----:B------:R-:W-:Y:S02]  /*1bf90*/  @!P0 LEA.HI.X R3, R10, R4, R16, 0x2, P6 ;  /* 0x000000040a038211 */ /* 0x000fe400030f1410 */
[----:B------:R-:W-:Y:S04]  /*1bfa0*/  @!P1 ST.E.64 [R8.64], R58 ;  /* 0x0000003a08009985 */ /* 0x000fe8000c101b0c */
[----:B------:R1:W-:Y:S04]  /*1bfb0*/  @!P0 ST.E.64 [R2.64], R62 ;  /* 0x0000003e02008985 */ /* 0x0003e8000c101b0c */
[----:B------:R-:W5:Y:S01]  /*1bfc0*/  LDL R16, [R1+0x164] ;  /* 0x0001640001107983 */ /* 0x000f620000100800 */
[----:B------:R-:W-:-:S03]  /*1bfd0*/  ISETP.GE.AND P5, PT, R24, c[0x0][0x3c8], PT ;  /* 0x0000f20018007a0c */ /* 0x000fc60003fa6270 */
[----:B------:R-:W5:Y:S01]  /*1bfe0*/  LDL R10, [R1+0xe8] ;  /* 0x0000e800010a7983 */ /* 0x000f620000100800 */
[-C--:B-1----:R-:W-:Y:S02]  /*1bff0*/  @!P3 LEA R2, P1, R19, R0.reuse, 0x2 ;  /* 0x000000001302b211 */ /* 0x082fe400078210ff */
[----:B------:R-:W-:-:S11]  /*1c000*/  @!P4 LEA R8, P6, R5, R0, 0x2 ;  /* 0x000000000508c211 */ /* 0x000fd600078c10ff */
[----:B------:R-:W-:Y:S02]  /*1c010*/  P2R R3, PR, RZ, 0x2 ;  /* 0x00000002ff037803 */ /* 0x000fe40000000000 */
[C---:B------:R-:W-:Y:S02]  /*1c020*/  @!P5 LEA R12, P0, R24.reuse, R0, 0x2 ;  /* 0x00000000180cd211 */ /* 0x040fe400078010ff */
[-C--:B--2---:R-:W-:Y:S02]  /*1c030*/  @!P4 LEA.HI.X R9, R5, R4.reuse, R23, 0x2, P6 ;  /* 0x000000040509c211 */ /* 0x084fe400030f1417 */
[----:B------:R-:W-:Y:S01]  /*1c040*/  ISETP.NE.AND P6, PT, R3, RZ, PT ;  /* 0x000000ff0300720c */ /* 0x000fe20003fc5270 */
[----:B------:R-:W2:Y:S01]  /*1c050*/  LDL R5, [R1+0xe4] ;  /* 0x0000e40001057983 */ /* 0x000ea20000100800 */
[----:B------:R-:W-:Y:S02]  /*1c060*/  ISETP.GE.AND P2, PT, R17, c[0x0][0x3c8], PT ;  /* 0x0000f20011007a0c */ /* 0x000fe40003f46270 */
[-C--:B---3--:R-:W-:Y:S01]  /*1c070*/  @!P5 LEA.HI.X R13, R24, R4.reuse, R25, 0x2, P0 ;  /* 0x00000004180dd211 */ /* 0x088fe200000f1419 */
[----:B------:R-:W3:Y:S01]  /*1c080*/  LDL R23, [R1+0x148] ;  /* 0x0001480001177983 */ /* 0x000ee20000100800 */
[----:B----4-:R-:W-:-:S03]  /*1c090*/  @!P3 LEA.HI.X R3, R19, R4, R21, 0x2, P6 ;  /* 0x000000041303b211 */ /* 0x010fc600030f1415 */
[----:B------:R-:W4:Y:S04]  /*1c0a0*/  LDL R24, [R1+0xdc] ;  /* 0x0000dc0001187983 */ /* 0x000f280000100800 */
[----:B------:R-:W3:Y:S04]  /*1c0b0*/  LDL R21, [R1+0x160] ;  /* 0x0001600001157983 */ /* 0x000ee80000100800 */
[----:B------:R-:W4:Y:S04]  /*1c0c0*/  LDL R19, [R1+0x15c] ;  /* 0x00015c0001137983 */ /* 0x000f280000100800 */
[----:B------:R1:W-:Y:S04]  /*1c0d0*/  @!P5 ST.E.64 [R12.64], R66 ;  /* 0x000000420c00d985 */ /* 0x0003e8000c101b0c */
[----:B------:R5:W-:Y:S04]  /*1c0e0*/  @!P4 ST.E.64 [R8.64], R70 ;  /* 0x000000460800c985 */ /* 0x000be8000c101b0c */
[----:B------:R5:W-:Y:S01]  /*1c0f0*/  @!P3 ST.E.64 [R2.64], R74 ;  /* 0x0000004a0200b985 */ /* 0x000be2000c101b0c */
[----:B------:R-:W-:-:S03]  /*1c100*/  ISETP.GE.AND P1, PT, R18, c[0x0][0x3c8], PT ;  /* 0x0000f20012007a0c */ /* 0x000fc60003f26270 */
[----:B------:R-:W4:Y:S01]  /*1c110*/  LDL R25, [R1+0x14c] ;  /* 0x00014c0001197983 */ /* 0x000f220000100800 */
[----:B-1----:R-:W-:-:S04]  /*1c120*/  @!P2 LEA R12, P3, R17, R0, 0x2 ;  /* 0x00000000110ca211 */ /* 0x002fc800078610ff */
[----:B-----5:R-:W-:Y:S02]  /*1c130*/  @!P2 LEA.HI.X R13, R17, R4, R22, 0x2, P3 ;  /* 0x00000004110da211 */ /* 0x020fe400018f1416 */
[----:B------:R-:W5:Y:S03]  /*1c140*/  LDL R17, [R1+0x158] ;  /* 0x0001580001117983 */ /* 0x000f660000100800 */
[----:B------:R-:W-:Y:S02]  /*1c150*/  @!P1 LEA R8, P6, R18, R0, 0x2 ;  /* 0x0000000012089211 */ /* 0x000fe400078c10ff */
[----:B------:R-:W-:Y:S01]  /*1c160*/  ISETP.GE.AND P0, PT, R14, c[0x0][0x3c8], PT ;  /* 0x0000f2000e007a0c */ /* 0x000fe20003f06270 */
[----:B------:R-:W5:Y:S01]  /*1c170*/  LDL R22, [R1+0xd8] ;  /* 0x0000d80001167983 */ /* 0x000f620000100800 */
[----:B------:R-:W-:-:S09]  /*1c180*/  ISETP.GE.AND P4, PT, R15, c[0x0][0x3c8], PT ;  /* 0x0000f2000f007a0c */ /* 0x000fd20003f86270 */
[----:B------:R-:W-:-:S04]  /*1c190*/  P2R R2, PR, RZ, 0x40 ;  /* 0x00000040ff027803 */ /* 0x000fc80000000000 */
[----:B------:R-:W-:Y:S02]  /*1c1a0*/  ISETP.NE.AND P3, PT, R2, RZ, PT ;  /* 0x000000ff0200720c */ /* 0x000fe40003f65270 */
[----:B------:R-:W-:Y:S02]  /*1c1b0*/  @!P0 LEA R2, P6, R14, R0, 0x2 ;  /* 0x000000000e028211 */ /* 0x000fe400078c10ff */
[-C--:B------:R-:W-:Y:S01]  /*1c1c0*/  @!P1 LEA.HI.X R9, R18, R4.reuse, R20, 0x2, P3 ;  /* 0x0000000412099211 */ /* 0x080fe200018f1414 */
[----:B------:R-:W-:Y:S01]  /*1c1d0*/  @!P2 ST.E.64 [R12.64], R78 ;  /* 0x0000004e0c00a985 */ /* 0x000fe2000c101b0c */
[----:B------:R-:W-:Y:S02]  /*1c1e0*/  ISETP.GE.AND P5, PT, R7, c[0x0][0x3c8], PT ;  /* 0x0000f20007007a0c */ /* 0x000fe40003fa6270 */
[----:B------:R-:W-:Y:S01]  /*1c1f0*/  @!P0 LEA.HI.X R3, R14, R4, R16, 0x2, P6 ;  /* 0x000000040e038211 */ /* 0x000fe200030f1410 */
[----:B------:R1:W-:Y:S04]  /*1c200*/  @!P1 ST.E.64 [R8.64], R82 ;  /* 0x0000005208009985 */ /* 0x0003e8000c101b0c */
[----:B------:R-:W5:Y:S04]  /*1c210*/  LDL R14, [R1+0xd4] ;  /* 0x0000d400010e7983 */ /* 0x000f680000100800 */
[----:B------:R-:W5:Y:S04]  /*1c220*/  LDL R20, [R1+0xd0] ;  /* 0x0000d00001147983 */ /* 0x000f680000100800 */
[----:B------:R1:W-:Y:S01]  /*1c230*/  @!P0 ST.E.64 [R2.64], R86 ;  /* 0x0000005602008985 */ /* 0x0003e2000c101b0c */
[----:B------:R-:W-:-:S03]  /*1c240*/  ISETP.GE.AND P3, PT, R10, c[0x0][0x3c8], PT ;  /* 0x0000f2000a007a0c */ /* 0x000fc60003f66270 */
[----:B------:R-:W5:Y:S04]  /*1c250*/  LDL R18, [R1+0xcc] ;  /* 0x0000cc0001127983 */ /* 0x000f680000100800 */
[----:B------:R-:W5:Y:S01]  /*1c260*/  LDL R16, [R1+0xc8] ;  /* 0x0000c80001107983 */ /* 0x000f620000100800 */
[-C--:B-1----:R-:W-:Y:S02]  /*1c270*/  @!P4 LEA R8, P6, R15, R0.reuse, 0x2 ;  /* 0x000000000f08c211 */ /* 0x082fe400078c10ff */
[----:B------:R-:W-:-:S11]  /*1c280*/  @!P5 LEA R12, P0, R7, R0, 0x2 ;  /* 0x00000000070cd211 */ /* 0x000fd600078010ff */
[----:B------:R-:W-:Y:S02]  /*1c290*/  P2R R2, PR, RZ, 0x40 ;  /* 0x00000040ff027803 */ /* 0x000fe40000000000 */
[----:B--2---:R-:W-:Y:S02]  /*1c2a0*/  ISETP.GE.AND P2, PT, R5, c[0x0][0x3c8], PT ;  /* 0x0000f20005007a0c */ /* 0x004fe40003f46270 */
[-C--:B---3--:R-:W-:Y:S02]  /*1c2b0*/  @!P5 LEA.HI.X R13, R7, R4.reuse, R21, 0x2, P0 ;  /* 0x00000004070dd211 */ /* 0x088fe400000f1415 */
[----:B------:R-:W-:Y:S01]  /*1c2c0*/  ISETP.NE.AND P0, PT, R2, RZ, PT ;  /* 0x000000ff0200720c */ /* 0x000fe20003f05270 */
[----:B------:R-:W2:Y:S03]  /*1c2d0*/  LDL R7, [R1+0xc4] ;  /* 0x0000c40001077983 */ /* 0x000ea60000100800 */
[----:B----4-:R-:W-:Y:S01]  /*1c2e0*/  @!P4 LEA.HI.X R9, R15, R4, R19, 0x2, P0 ;  /* 0x000000040f09c211 */ /* 0x010fe200000f1413 */
[----:B------:R-:W3:Y:S04]  /*1c2f0*/  LDL R21, [R1+0x140] ;  /* 0x0001400001157983 */ /* 0x000ee80000100800 */
[----:B------:R-:W4:Y:S01]  /*1c300*/  LDL R15, [R1+0x144] ;  /* 0x00014400010f7983 */ /* 0x000f220000100800 */
[----:B------:R-:W-:-:S03]  /*1c310*/  @!P3 LEA R2, P6, R10, R0, 0x2 ;  /* 0x000000000a02b211 */ /* 0x000fc600078c10ff */
[----:B------:R-:W2:Y:S04]  /*1c320*/  LDL R19, [R1+0x13c] ;  /* 0x00013c0001137983 */ /* 0x000ea80000100800 */
[----:B------:R1:W-:Y:S04]  /*1c330*/  @!P5 ST.E.64 [R12.64], R90 ;  /* 0x0000005a0c00d985 */ /* 0x0003e8000c101b0c */
[----:B------:R1:W-:Y:S01]  /*1c340*/  @!P4 ST.E.64 [R8.64], R94 ;  /* 0x0000005e0800c985 */ /* 0x0003e2000c101b0c */
[----:B-----5:R-:W-:-:S03]  /*1c350*/  @!P3 LEA.HI.X R3, R10, R4, R17, 0x2, P6 ;  /* 0x000000040a03b211 */ /* 0x020fc600030f1411 */
[----:B------:R-:W5:Y:S04]  /*1c360*/  LDL R17, [R1+0x138] ;  /* 0x0001380001117983 */ /* 0x000f680000100800 */
[----:B------:R-:W5:Y:S04]  /*1c370*/  LDL R10, [R1+0x134] ;  /* 0x00013400010a7983 */ /* 0x000f680000100800 */
[----:B------:R1:W-:Y:S02]  /*1c380*/  @!P3 ST.E.64 [R2.64], R98 ;  /* 0x000000620200b985 */ /* 0x0003e4000c101b0c */
[----:B-1----:R-:W-:-:S04]  /*1c390*/  @!P2 LEA R12, P3, R5, R0, 0x2 ;  /* 0x00000000050ca211 */ /* 0x002fc800078610ff */
[----:B------:R-:W-:Y:S02]  /*1c3a0*/  @!P2 LEA.HI.X R13, R5, R4, R28, 0x2, P3 ;  /* 0x00000004050da211 */ /* 0x000fe400018f141c */
[----:B------:R-:W5:Y:S01]  /*1c3b0*/  LDL R5, [R1+0xc0] ;  /* 0x0000c00001057983 */ /* 0x000f620000100800 */
[----:B------:R-:W-:Y:S02]  /*1c3c0*/  ISETP.GE.AND P1, PT, R26, c[0x0][0x3c8], PT ;  /* 0x0000f2001a007a0c */ /* 0x000fe40003f26270 */
[----:B------:R-:W-:-:S11]  /*1c3d0*/  ISETP.GE.AND P0, PT, R24, c[0x0][0x3c8], PT ;  /* 0x0000f20018007a0c */ /* 0x000fd60003f06270 */
[-C--:B------:R-:W-:Y:S02]  /*1c3e0*/  @!P1 LEA R8, P4, R26, R0.reuse, 0x2 ;  /* 0x000000001a089211 */ /* 0x080fe400078810ff */
[----:B------:R-:W-:Y:S02]  /*1c3f0*/  ISETP.GE.AND P5, PT, R22, c[0x0][0x3c8], PT ;  /* 0x0000f20016007a0c */ /* 0x000fe40003fa6270 */
[----:B------:R-:W-:-:S09]  /*1c400*/  @!P0 LEA R2, P6, R24, R0, 0x2 ;  /* 0x0000000018028211 */ /* 0x000fd200078c10ff */
[----:B------:R-:W-:-:S04]  /*1c410*/  P2R R3, PR, RZ, 0x10 ;  /* 0x00000010ff037803 */ /* 0x000fc80000000000 */
[----:B------:R-:W-:Y:S02]  /*1c420*/  ISETP.NE.AND P3, PT, R3, RZ, PT ;  /* 0x000000ff0300720c */ /* 0x000fe40003f65270 */
[----:B------:R-:W-:Y:S02]  /*1c430*/  ISETP.GE.AND P4, PT, R14, c[0x0][0x3c8], PT ;  /* 0x0000f2000e007a0c */ /* 0x000fe40003f86270 */
[-C--:B------:R-:W-:Y:S02]  /*1c440*/  @!P1 LEA.HI.X R9, R26, R4.reuse, R27, 0x2, P3 ;  /* 0x000000041a099211 */ /* 0x080fe400018f141b */
[----:B------:R-:W-:Y:S01]  /*1c450*/  @!P0 LEA.HI.X R3, R24, R4, R25, 0x2, P6 ;  /* 0x0000000418038211 */ /* 0x000fe200030f1419 */
[----:B------:R-:W-:Y:S01]  /*1c460*/  @!P2 ST.E.64 [R12.64], R102 ;  /* 0x000000660c00a985 */ /* 0x000fe2000c101b0c */
[----:B------:R-:W-:-:S03]  /*1c470*/  ISETP.GE.AND P3, PT, R20, c[0x0][0x3c8], PT ;  /* 0x0000f20014007a0c */ /* 0x000fc60003f66270 */
[----:B------:R1:W-:Y:S04]  /*1c480*/  @!P1 ST.E.64 [R8.64], R106 ;  /* 0x0000006a08009985 */ /* 0x0003e8000c101b0c */
[----:B------:R1:W-:Y:S01]  /*1c490*/  @!P0 ST.E.64 [R2.64], R110 ;  /* 0x0000006e02008985 */ /* 0x0003e2000c101b0c */
[----:B------:R-:W-:Y:S02]  /*1c4a0*/  ISETP.GE.AND P2, PT, R18, c[0x0][0x3c8], PT ;  /* 0x0000f20012007a0c */ /* 0x000fe40003f46270 */
[----:B------:R-:W-:Y:S02]  /*1c4b0*/  ISETP.GE.AND P1, PT, R16, c[0x0][0x3c8], PT ;  /* 0x0000f20010007a0c */ /* 0x000fe40003f26270 */
[----:B-1----:R-:W-:-:S04]  /*1c4c0*/  @!P5 LEA R8, P0, R22, R0, 0x2 ;  /* 0x000000001608d211 */ /* 0x002fc800078010ff */
[----:B------:R-:W-:Y:S02]  /*1c4d0*/  @!P5 LEA.HI.X R9, R22, R4, R23, 0x2, P0 ;  /* 0x000000041609d211 */ /* 0x000fe400000f1417 */
[----:B------:R-:W-:-:S03]  /*1c4e0*/  @!P4 LEA R2, P6, R14, R0, 0x2 ;  /* 0x000000000e02c211 */ /* 0x000fc600078c10ff */
[----:B------:R-:W-:Y:S01]  /*1c4f0*/  @!P5 ST.E.64 [R8.64], R114 ;  /* 0x000000720800d985 */ /* 0x000fe2000c101b0c */
[----:B----4-:R-:W-:Y:S02]  /*1c500*/  @!P4 LEA.HI.X R3, R14, R4, R15, 0x2, P6 ;  /* 0x000000040e03c211 */ /* 0x010fe400030f140f */
[-C--:B------:R-:W-:Y:S02]  /*1c510*/  @!P3 LEA R14, P5, R20, R0.reuse, 0x2 ;  /* 0x00000000140eb211 */ /* 0x080fe400078a10ff */
[----:B--2---:R-:W-:Y:S01]  /*1c520*/  ISETP.GE.AND P0, PT, R7, c[0x0][0x3c8], PT ;  /* 0x0000f20007007a0c */ /* 0x004fe20003f06270 */
[----:B------:R1:W-:Y:S01]  /*1c530*/  @!P4 ST.E.64 [R2.64], R118 ;  /* 0x000000760200c985 */ /* 0x0003e2000c101b0c */
[----:B------:R-:W-:-:S04]  /*1c540*/  @!P2 LEA R12, P6, R18, R0, 0x2 ;  /* 0x00000000120ca211 */ /* 0x000fc800078c10ff */
[----:B------:R-:W-:-:S05]  /*1c550*/  @!P2 LEA.HI.X R13, R18, R4, R19, 0x2, P6 ;  /* 0x00000004120da211 */ /* 0x000fca00030f1413 */
[----:B-1----:R-:W-:-:S04]  /*1c560*/  P2R R2, PR, RZ, 0x20 ;  /* 0x00000020ff027803 */ /* 0x002fc80000000000 */
[----:B------:R-:W-:Y:S02]  /*1c570*/  ISETP.NE.AND P4, PT, R2, RZ, PT ;  /* 0x000000ff0200720c */ /* 0x000fe40003f85270 */
[----:B------:R-:W-:Y:S02]  /*1c580*/  @!P1 LEA R8, P5, R16, R0, 0x2 ;  /* 0x0000000010089211 */ /* 0x000fe400078a10ff */
[----:B---3--:R-:W-:Y:S02]  /*1c590*/  @!P3 LEA.HI.X R15, R20, R4, R21, 0x2, P4 ;  /* 0x00000004140fb211 */ /* 0x008fe400020f1415 */
[C---:B------:R-:W-:Y:S02]  /*1c5a0*/  @!P0 LEA R2, P4, R7.reuse, R0, 0x2 ;  /* 0x0000000007028211 */ /* 0x040fe400078810ff */
[-C--:B-----5:R-:W-:Y:S02]  /*1c5b0*/  @!P1 LEA.HI.X R9, R16, R4.reuse, R17, 0x2, P5 ;  /* 0x0000000410099211 */ /* 0x0a0fe400028f1411 */
[----:B------:R-:W-:Y:S01]  /*1c5c0*/  @!P0 LEA.HI.X R3, R7, R4, R10, 0x2, P4 ;  /* 0x0000000407038211 */ /* 0x000fe200020f140a */
[----:B------:R1:W-:Y:S04]  /*1c5d0*/  @!P3 ST.E.64 [R14.64], R122 ;  /* 0x0000007a0e00b985 */ /* 0x0003e8000c101b0c */
[----:B------:R1:W-:Y:S04]  /*1c5e0*/  @!P2 ST.E.64 [R12.64], R126 ;  /* 0x0000007e0c00a985 */ /* 0x0003e8000c101b0c */
[----:B------:R1:W-:Y:S04]  /*1c5f0*/  @!P1 ST.E.64 [R8.64], R130 ;  /* 0x0000008208009985 */ /* 0x0003e8000c101b0c */
[----:B------:R1:W-:Y:S01]  /*1c600*/  @!P0 ST.E.64 [R2.64], R134 ;  /* 0x0000008602008985 */ /* 0x0003e2000c101b0c */
[----:B------:R-:W-:-:S13]  /*1c610*/  ISETP.GE.AND P0, PT, R5, c[0x0][0x3c8], PT ;  /* 0x0000f20005007a0c */ /* 0x000fda0003f06270 */
[----:B------:R-:W-:Y:S05]  /*1c620*/  @P0 BRA `(.L_x_1977) ;  /* 0x00000ea000000947 */ /* 0x000fea0003800000 */
[----:B------:R-:W2:Y:S01]  /*1c630*/  LDL R7, [R1+0x130] ;  /* 0x0001300001077983 */ /* 0x000ea20000100800 */
[----:B-1----:R-:W-:-:S04]  /*1c640*/  LEA R2, P0, R5, R0, 0x2 ;  /* 0x0000000005027211 */ /* 0x002fc800078010ff */
[----:B--2---:R-:W-:-:S05]  /*1c650*/  LEA.HI.X R3, R5, R4, R7, 0x2, P0 ;  /* 0x0000000405037211 */ /* 0x004fca00000f1407 */
[----:B------:R1:W-:Y:S01]  /*1c660*/  ST.E.64 [R2.64], R138 ;  /* 0x0000008a02007985 */ /* 0x0003e2000c101b0c */
[----:B------:R-:W-:Y:S05]  /*1c670*/  BRA `(.L_x_1977) ;  /* 0x00000e5000007947 */ /* 0x000fea0003800000 */
.L_x_1962:
        /* <DEDUP_REMOVED lines=15> */
[----:B--2---:R2:W4:Y:S04]  /*1c770*/  LDG.E R4, [R2.64] ;  /* 0x0000000c02047981 */ /* 0x004528000c1e1900 */
[----:B--2---:R-:W4:Y:S02]  /*1c780*/  LDG.E R2, [R2.64+0x4] ;  /* 0x0000040c02027981 */ /* 0x004f24000c1e1900 */
[----:B----45:R-:W-:Y:S02]  /*1c790*/  IADD3 R21, -R4, R2, RZ ;  /* 0x0000000204157210 */ /* 0x030fe40007ffe1ff */
.L_x_1983:
        /* <DEDUP_REMOVED lines=13> */
[----:B-1----:R-:W2:Y:S01]  /*1c870*/  LDL.LU R23, [R1+0xa8] ;  /* 0x0000a80001177983 */ /* 0x002ea20000300800 */
[----:B------:R-:W-:Y:S01]  /*1c880*/  IMAD.MOV.U32 R2, RZ, RZ, 0x368 ;  /* 0x00000368ff027424 */ /* 0x000fe200078e00ff */
[----:B------:R-:W-:-:S04]  /*1c890*/  ISETP.GT.AND P2, PT, R20, 0x1, PT ;  /* 0x000000011400780c */ /* 0x000fc80003f44270 */
[----:B------:R-:W-:-:S04]  /*1c8a0*/  SEL R2, R2, 0x328, P2 ;  /* 0x0000032802027807 */ /* 0x000fc80001000000 */
[----:B------:R1:W4:Y:S08]  /*1c8b0*/  LDC.64 R12, c[0x0][R2+0x170] ;  /* 0x00005c00020c7b82 */ /* 0x0003300000000a00 */
[----:B------:R1:W5:Y:S08]  /*1c8c0*/  LDC.64 R8, c[0x0][R2+0x168] ;  /* 0x00005a0002087b82 */ /* 0x0003700000000a00 */
[----:B------:R1:W3:Y:S08]  /*1c8d0*/  LDC.64 R16, c[0x0][R2+0x178] ;  /* 0x00005e0002107b82 */ /* 0x0002f00000000a00 */
[----:B------:R1:W2:Y:S02]  /*1c8e0*/  LDC.64 R14, c[0x0][R2+0x160] ;  /* 0x00005800020e7b82 */ /* 0x0002a40000000a00 */
[----:B-1----:R-:W-:-:S02]  /*1c8f0*/  IMAD.MOV.U32 R2, RZ, RZ, c[0x0][0x4e8] ;  /* 0x00013a00ff027624 */ /* 0x002fc400078e00ff */
[-C--:B----4-:R-:W-:Y:S02]  /*1c900*/  IMAD R3, R13, R7.reuse, RZ ;  /* 0x000000070d037224 */ /* 0x090fe400078e02ff */
[----:B------:R-:W-:Y:S01]  /*1c910*/  IMAD.WIDE.U32 R4, R12, R7, RZ ;  /* 0x000000070c047225 */ /* 0x000fe200078e00ff */
[----:B------:R-:W-:Y:S02]  /*1c920*/  ISETP.NE.AND P0, PT, R2, 0x1, PT ;  /* 0x000000010200780c */ /* 0x000fe40003f05270 */
[----:B------:R-:W-:Y:S01]  /*1c930*/  MOV R2, R10 ;  /* 0x0000000a00027202 */ /* 0x000fe20000000f00 */
[----:B------:R-:W-:Y:S02]  /*1c940*/  IMAD R12, R12, R22, R3 ;  /* 0x000000160c0c7224 */ /* 0x000fe400078e0203 */
[-C--:B-----5:R-:W-:Y:S02]  /*1c950*/  IMAD R13, R9, R241.reuse, RZ ;  /* 0x000000f1090d7224 */ /* 0x0a0fe400078e02ff */
[----:B------:R-:W-:-:S04]  /*1c960*/  IMAD.WIDE.U32 R8, R8, R241, RZ ;  /* 0x000000f108087225 */ /* 0x000fc800078e00ff */
[----:B------:R-:W-:Y:S01]  /*1c970*/  IMAD.IADD R13, R9, 0x1, R13 ;  /* 0x00000001090d7824 */ /* 0x000fe200078e020d */
[----:B------:R-:W-:Y:S01]  /*1c980*/  IADD3 R9, R5, R12, RZ ;  /* 0x0000000c05097210 */ /* 0x000fe20007ffe0ff */
[----:B------:R-:W-:-:S05]  /*1c990*/  @P0 IMAD.HI.U32 R18, R10, c[0x0][0x4ec], RZ ;  /* 0x00013b000a120a27 */ /* 0x000fca00078e00ff */
[----:B------:R-:W-:Y:S02]  /*1c9a0*/  @P0 SHF.R.U32.HI R2, RZ, c[0x0][0x4f0], R18 ;  /* 0x00013c00ff020a19 */ /* 0x000fe40000011612 */
[----:B------:R-:W-:-:S03]  /*1c9b0*/  IADD3 R18, P1, P0, R4, R8, R0 ;  /* 0x0000000804127210 */ /* 0x000fc6000783e000 */
[----:B------:R-:W-:Y:S01]  /*1c9c0*/  IMAD.MOV R8, RZ, RZ, -R2 ;  /* 0x000000ffff087224 */ /* 0x000fe200078e0a02 */
[----:B--2---:R-:W-:-:S05]  /*1c9d0*/  SEL R3, R23, RZ, P2 ;  /* 0x000000ff17037207 */ /* 0x004fca0001000000 */
[-C--:B---3--:R-:W-:Y:S02]  /*1c9e0*/  IMAD R12, R17, R3.reuse, RZ ;  /* 0x00000003110c7224 */ /* 0x088fe400078e02ff */
[----:B------:R-:W-:-:S04]  /*1c9f0*/  IMAD.WIDE.U32 R4, R16, R3, RZ ;  /* 0x0000000310047225 */ /* 0x000fc800078e00ff */
[----:B------:R-:W-:Y:S01]  /*1ca00*/  IMAD R3, R8, c[0x0][0x4e8], R10 ;  /* 0x00013a0008037a24 */ /* 0x000fe200078e020a */
[----:B------:R-:W-:Y:S02]  /*1ca10*/  IADD3.X R10, R9, R13, R19, P1, P0 ;  /* 0x0000000d090a7210 */ /* 0x000fe40000fe0413 */
[----:B------:R-:W-:Y:S02]  /*1ca20*/  IADD3 R9, R5, R12, RZ ;  /* 0x0000000c05097210 */ /* 0x000fe40007ffe0ff */
[----:B------:R-:W-:Y:S02]  /*1ca30*/  IADD3 R4, P1, P0, R2, R18, R4 ;  /* 0x0000001202047210 */ /* 0x000fe4000783e004 */
[----:B------:R-:W-:Y:S01]  /*1ca40*/  SHF.R.S32.HI R5, RZ, 0x1f, R2 ;  /* 0x0000001fff057819 */ /* 0x000fe20000011402 */
[----:B------:R-:W-:Y:S01]  /*1ca50*/  IMAD R2, R15, R3, RZ ;  /* 0x000000030f027224 */ /* 0x000fe200078e02ff */
[----:B------:R-:W-:Y:S02]  /*1ca60*/  SHF.R.S32.HI R8, RZ, 0x1f, R3 ;  /* 0x0000001fff087819 */ /* 0x000fe40000011403 */
[----:B------:R-:W-:Y:S01]  /*1ca70*/  IADD3.X R5, R5, R10, R9, P1, P0 ;  /* 0x0000000a05057210 */ /* 0x000fe20000fe0409 */
[----:B------:R-:W-:-:S02]  /*1ca80*/  IMAD.MOV.U32 R9, RZ, RZ, c[0x0][0x4a8] ;  /* 0x00012a00ff097624 */ /* 0x000fc400078e00ff */
        /* <DEDUP_REMOVED lines=10> */
.L_x_1985:
[----:B------:R-:W-:Y:S05]  /*1cb30*/  BSYNC B0 ;  /* 0x0000000000007941 */ /* 0x000fea0003800000 */
.L_x_1984:
[----:B------:R-:W-:-:S13]  /*1cb40*/  ISETP.GT.AND P0, PT, R20, 0x1, PT ;  /* 0x000000011400780c */ /* 0x000fda0003f04270 */
[----:B------:R-:W-:Y:S05]  /*1cb50*/  @P0 BRA `(.L_x_1977) ;  /* 0x0000097000000947 */ /* 0x000fea0003800000 */
[----:B-1----:R-:W2:Y:S01]  /*1cb60*/  LDL.LU R2, [R1+0x74] ;  /* 0x0000740001027983 */ /* 0x002ea20000300800 */
[----:B------:R-:W-:-:S03]  /*1cb70*/  IMAD R4, R19, c[0x0][0x3a0], RZ ;  /* 0x0000e80013047a24 */ /* 0x000fc600078e02ff */
[----:B------:R-:W1:Y:S02]  /*1cb80*/  S2R R3, SR_TID.X ;  /* 0x0000000000037919 */ /* 0x000e640000002100 */
[----:B-1----:R-:W-:-:S04]  /*1cb90*/  SHF.R.S32.HI R5, RZ, 0x1f, R3 ;  /* 0x0000001fff057819 */ /* 0x002fc80000011403 */
[----:B------:R-:W-:-:S04]  /*1cba0*/  LEA.HI R5, R5, R3, RZ, 0x3 ;  /* 0x0000000305057211 */ /* 0x000fc800078f18ff */
[----:B------:R-:W-:-:S04]  /*1cbb0*/  LOP3.LUT R5, R5, 0xfffffff8, RZ, 0xc0, !PT ;  /* 0xfffffff805057812 */ /* 0x000fc800078ec0ff */
[----:B------:R-:W-:Y:S02]  /*1cbc0*/  IADD3 R5, -R5, R3, RZ ;  /* 0x0000000305057210 */ /* 0x000fe40007ffe1ff */
[----:B--2---:R-:W-:Y:S02]  /*1cbd0*/  MOV R10, R2 ;  /* 0x00000002000a7202 */ /* 0x004fe40000000f00 */
[----:B------:R-:W-:Y:S02]  /*1cbe0*/  MOV R2, c[0x0][0x4e8] ;  /* 0x00013a0000027a02 */ /* 0x000fe40000000f00 */
[----:B------:R-:W-:Y:S02]  /*1cbf0*/  IADD3 R16, R232, R10, RZ ;  /* 0x0000000ae8107210 */ /* 0x000fe40007ffe0ff */
[----:B------:R-:W-:Y:S01]  /*1cc00*/  ISETP.NE.AND P0, PT, R2, 0x1, PT ;  /* 0x000000010200780c */ /* 0x000fe20003f05270 */
[----:B------:R-:W-:-:S04]  /*1cc10*/  IMAD.WIDE.U32 R2, R0, c[0x0][0x3a0], RZ ;  /* 0x0000e80000027a25 */ /* 0x000fc800078e00ff */
[----:B------:R-:W-:Y:S01]  /*1cc20*/  IMAD R0, R0, c[0x0][0x3a4], R4 ;  /* 0x0000e90000007a24 */ /* 0x000fe200078e0204 */
[----:B------:R-:W-:Y:S01]  /*1cc30*/  LEA R4, R5, R232, 0x5 ;  /* 0x000000e805047211 */ /* 0x000fe200078e28ff */
[----:B------:R-:W-:Y:S02]  /*1cc40*/  IMAD R5, R22, c[0x0][0x3f0], RZ ;  /* 0x0000fc0016057a24 */ /* 0x000fe400078e02ff */
[----:B------:R-:W-:Y:S01]  /*1cc50*/  IMAD.IADD R3, R3, 0x1, R0 ;  /* 0x0000000103037824 */ /* 0x000fe200078e0200 */
[----:B------:R-:W-:Y:S01]  /*1cc60*/  IADD3 R4, R10, R4, RZ ;  /* 0x000000040a047210 */ /* 0x000fe20007ffe0ff */
[----:B------:R-:W-:Y:S02]  /*1cc70*/  IMAD R9, R7, c[0x0][0x3f4], R5 ;  /* 0x0000fd0007097a24 */ /* 0x000fe400078e0205 */
[----:B------:R-:W-:Y:S01]  /*1cc80*/  IMAD.WIDE.U32 R2, R241, c[0x0][0x3e8], R2 ;  /* 0x0000fa00f1027a25 */ /* 0x000fe200078e0002 */
[----:B------:R-:W-:-:S03]  /*1cc90*/  MOV R0, R4 ;  /* 0x0000000400007202 */ /* 0x000fc60000000f00 */
[----:B------:R-:W-:-:S04]  /*1cca0*/  @P0 IMAD.HI.U32 R8, R4, c[0x0][0x4ec], RZ ;  /* 0x00013b0004080a27 */ /* 0x000fc800078e00ff */
[----:B------:R-:W-:Y:S01]  /*1ccb0*/  IMAD R3, R241, c[0x0][0x3ec], R3 ;  /* 0x0000fb00f1037a24 */ /* 0x000fe200078e0203 */
[----:B------:R-:W-:-:S03]  /*1ccc0*/  @P0 SHF.R.U32.HI R0, RZ, c[0x0][0x4f0], R8 ;  /* 0x00013c00ff000a19 */ /* 0x000fc60000011608 */
[----:B------:R-:W-:Y:S01]  /*1ccd0*/  IMAD.WIDE.U32 R2, R7, c[0x0][0x3f0], R2 ;  /* 0x0000fc0007027a25 */ /* 0x000fe200078e0002 */
[----:B------:R-:W-:Y:S02]  /*1cce0*/  SHF.R.S32.HI R8, RZ, 0x1f, R0 ;  /* 0x0000001fff087819 */ /* 0x000fe40000011400 */
[----:B------:R-:W-:Y:S01]  /*1ccf0*/  IADD3 R5, -R0, RZ, RZ ;  /* 0x000000ff00057210 */ /* 0x000fe20007ffe1ff */
[----:B------:R-:W-:Y:S02]  /*1cd00*/  IMAD.IADD R3, R3, 0x1, R9 ;  /* 0x0000000103037824 */ /* 0x000fe400078e0209 */
[----:B------:R-:W-:Y:S02]  /*1cd10*/  IMAD R7, R8, c[0x0][0x3e0], RZ ;  /* 0x0000f80008077a24 */ /* 0x000fe400078e02ff */
        /* <DEDUP_REMOVED lines=13> */
.L_x_2041:
[----:B------:R-:W-:Y:S05]  /*1cdf0*/  BRA.DIV ~URZ, `(.L_x_1987) ;  /* 0x000026f27f007947 */ /* 0x000fea000b800000 */
[----:B------:R4:W1:Y:S02]  /*1ce00*/  SHFL.IDX PT, R0, R17, RZ, 0x181f ;  /* 0x00181fff11007589 */ /* 0x00086400000e0000 */
.L_x_2042:
        /* <DEDUP_REMOVED lines=12> */
[----:B-1----:R-:W-:-:S04]  /*1ced0*/  @!P3 LEA R12, P4, R140, R0, 0x1 ;  /* 0x000000008c0cb211 */ /* 0x002fc800078808ff */
[-C--:B------:R-:W-:Y:S02]  /*1cee0*/  @!P1 LEA R4, P5, R235, R0.reuse, 0x1 ;  /* 0x00000000eb049211 */ /* 0x080fe400078a08ff */
[----:B------:R-:W-:Y:S02]  /*1cef0*/  @!P3 LEA.HI.X R13, R140, R7, R141, 0x1, P4 ;  /* 0x000000078c0db211 */ /* 0x000fe400020f0c8d */
[----:B------:R-:W-:-:S03]  /*1cf00*/  @!P0 LEA R2, P4, R236, R0, 0x1 ;  /* 0x00000000ec028211 */ /* 0x000fc600078808ff */
[----:B------:R1:W-:Y:S01]  /*1cf10*/  @!P3 ST.E.128 [R12.64], RZ ;  /* 0x000000ff0c00b985 */ /* 0x0003e2000c101d0c */
[----:B-----5:R-:W-:-:S04]  /*1cf20*/  @!P2 LEA R8, P6, R19, R0, 0x1 ;  /* 0x000000001308a211 */ /* 0x020fc800078c08ff */
[-C--:B---3--:R-:W-:Y:S02]  /*1cf30*/  @!P2 LEA.HI.X R9, R19, R7.reuse, R20, 0x1, P6 ;  /* 0x000000071309a211 */ /* 0x088fe400030f0c14 */
[----:B----4-:R-:W-:-:S03]  /*1cf40*/  @!P1 LEA.HI.X R5, R235, R7, R18, 0x1, P5 ;  /* 0x00000007eb059211 */ /* 0x010fc600028f0c12 */
[----:B------:R1:W-:Y:S01]  /*1cf50*/  @!P2 ST.E.128 [R8.64], RZ ;  /* 0x000000ff0800a985 */ /* 0x0003e2000c101d0c */
[----:B--2---:R-:W-:-:S03]  /*1cf60*/  @!P0 LEA.HI.X R3, R236, R7, R10, 0x1, P4 ;  /* 0x00000007ec038211 */ /* 0x004fc600020f0c0a */
[----:B------:R1:W-:Y:S04]  /*1cf70*/  @!P1 ST.E.128 [R4.64], RZ ;  /* 0x000000ff04009985 */ /* 0x0003e8000c101d0c */
[----:B------:R1:W-:Y:S02]  /*1cf80*/  @!P0 ST.E.128 [R2.64], RZ ;  /* 0x000000ff02008985 */ /* 0x0003e4000c101d0c */
.L_x_1989:
[----:B------:R-:W-:Y:S05]  /*1cf90*/  BSYNC B0 ;  /* 0x0000000000007941 */ /* 0x000fea0003800000 */
.L_x_1988:
[----:B------:R-:W-:Y:S05]  /*1cfa0*/  BRA.DIV ~URZ, `(.L_x_1990) ;  /* 0x000025c27f007947 */ /* 0x000fea000b800000 */
[----:B--2---:R2:W3:Y:S04]  /*1cfb0*/  SHFL.IDX PT, R7, R14, 0x1, 0x181f ;  /* 0x00381f000e077f89 */ /* 0x0044e800000e0000 */
[----:B-1----:R2:W1:Y:S02]  /*1cfc0*/  SHFL.IDX PT, R0, R17, 0x1, 0x181f ;  /* 0x00381f0011007f89 */ /* 0x00246400000e0000 */
.L_x_2043:
[----:B------:R-:W-:Y:S01]  /*1cfd0*/  IADD3 R2, R16, 0x20, RZ ;  /* 0x0000002010027810 */ /* 0x000fe20007ffe0ff */
        /* <DEDUP_REMOVED lines=17> */
[-C--:B--2---:R-:W-:Y:S02]  /*1d0f0*/  @!P2 LEA.HI.X R9, R19, R7.reuse, R20, 0x1, P6 ;  /* 0x000000071309a211 */ /* 0x084fe400030f0c14 */
[----:B----4-:R-:W-:-:S03]  /*1d100*/  @!P1 LEA.HI.X R5, R235, R7, R18, 0x1, P5 ;  /* 0x00000007eb059211 */ /* 0x010fc600028f0c12 */
[----:B------:R1:W-:Y:S01]  /*1d110*/  @!P2 ST.E.128 [R8.64], RZ ;  /* 0x000000ff0800a985 */ /* 0x0003e2000c101d0c */
[----:B---3--:R-:W-:-:S03]  /*1d120*/  @!P0 LEA.HI.X R3, R236, R7, R10, 0x1, P4 ;  /* 0x00000007ec038211 */ /* 0x008fc600020f0c0a */
[----:B------:R1:W-:Y:S04]  /*1d130*/  @!P1 ST.E.128 [R4.64], RZ ;  /* 0x000000ff04009985 */ /* 0x0003e8000c101d0c */
[----:B------:R1:W-:Y:S02]  /*1d140*/  @!P0 ST.E.128 [R2.64], RZ ;  /* 0x000000ff02008985 */ /* 0x0003e4000c101d0c */
.L_x_1992:
[----:B------:R-:W-:Y:S05]  /*1d150*/  BSYNC B0 ;  /* 0x0000000000007941 */ /* 0x000fea0003800000 */
.L_x_1991:
[----:B------:R-:W-:Y:S05]  /*1d160*/  BRA.DIV ~URZ, `(.L_x_1993) ;  /* 0x000024f27f007947 */ /* 0x000fea000b800000 */
[----:B---3--:R3:W2:Y:S02]  /*1d170*/  SHFL.IDX PT, R7, R14, 0x2, 0x181f ;  /* 0x00581f000e077f89 */ /* 0x0086a400000e0000 */
.L_x_2044:
[----:B------:R-:W-:Y:S05]  /*1d180*/  BRA.DIV ~URZ, `(.L_x_1994) ;  /* 0x000025527f007947 */ /* 0x000fea000b800000 */
[----:B-1----:R1:W3:Y:S02]  /*1d190*/  SHFL.IDX PT, R0, R17, 0x2, 0x181f ;  /* 0x00581f0011007f89 */ /* 0x0022e400000e0000 */
.L_x_2045:
[----:B------:R-:W-:Y:S01]  /*1d1a0*/  IADD3 R2, R16, 0x40, RZ ;  /* 0x0000004010027810 */ /* 0x000fe20007ffe0ff */
[----:B------:R-:W-:Y:S03]  /*1d1b0*/  BSSY B0, `(.L_x_1995) ;  /* 0x0000017000007945 */ /* 0x000fe60003800000 */
        /* <DEDUP_REMOVED lines=14> */
[----:B------:R1:W-:Y:S01]  /*1d2a0*/  @!P3 ST.E.128 [R12.64], RZ ;  /* 0x000000ff0c00b985 */ /* 0x0003e2000c101d0c */
[----:B-----5:R-:W-:-:S04]  /*1d2b0*/  @!P2 LEA R8, P6, R19, R0, 0x1 ;  /* 0x000000001308a211 */ /* 0x020fc800078c08ff */
[-C--:B----4-:R-:W-:Y:S02]  /*1d2c0*/  @!P2 LEA.HI.X R9, R19, R7.reuse, R20, 0x1, P6 ;  /* 0x000000071309a211 */ /* 0x090fe400030f0c14 */
[----:B---3--:R-:W-:-:S03]  /*1d2d0*/  @!P1 LEA.HI.X R5, R235, R7, R18, 0x1, P5 ;  /* 0x00000007eb059211 */ /* 0x008fc600028f0c12 */
[----:B------:R1:W-:Y:S01]  /*1d2e0*/  @!P2 ST.E.128 [R8.64], RZ ;  /* 0x000000ff0800a985 */ /* 0x0003e2000c101d0c */
[----:B--2---:R-:W-:-:S03]  /*1d2f0*/  @!P0 LEA.HI.X R3, R236, R7, R10, 0x1, P4 ;  /* 0x00000007ec038211 */ /* 0x004fc600020f0c0a */
[----:B------:R1:W-:Y:S04]  /*1d300*/  @!P1 ST.E.128 [R4.64], RZ ;  /* 0x000000ff04009985 */ /* 0x0003e8000c101d0c */
[----:B------:R1:W-:Y:S02]  /*1d310*/  @!P0 ST.E.128 [R2.64], RZ ;  /* 0x000000ff02008985 */ /* 0x0003e4000c101d0c */
.L_x_1996:
[----:B------:R-:W-:Y:S05]  /*1d320*/  BSYNC B0 ;  /* 0x0000000000007941 */ /* 0x000fea0003800000 */
.L_x_1995:
[----:B------:R-:W-:Y:S05]  /*1d330*/  BRA.DIV ~URZ, `(.L_x_1997) ;  /* 0x000024227f007947 */ /* 0x000fea000b800000 */
[----:B--2---:R2:W1:Y:S04]  /*1d340*/  SHFL.IDX PT, R7, R14, 0x3, 0x181f ;  /* 0x00781f000e077f89 */ /* 0x00446800000e0000 */
[----:B---3--:R2:W3:Y:S02]  /*1d350*/  SHFL.IDX PT, R0, R17, 0x3, 0x181f ;  /* 0x00781f0011007f89 */ /* 0x0084e400000e0000 */
.L_x_2046:
[----:B-1----:R-:W-:-:S04]  /*1d360*/  IADD3 R2, R16, 0x60, RZ ;  /* 0x0000006010027810 */ /* 0x002fc80007ffe0ff */
[----:B------:R-:W-:-:S13]  /*1d370*/  ISETP.GE.AND P0, PT, R2, R15, PT ;  /* 0x0000000f0200720c */ /* 0x000fda0003f06270 */
[----:B------:R-:W-:Y:S05]  /*1d380*/  @P0 BRA `(.L_x_1977) ;  /* 0x0000014000000947 */ /* 0x000fea0003800000 */
[----:B--2-4-:R-:W2:Y:S04]  /*1d390*/  LDL R17, [R1+0x70] ;  /* 0x0000700001117983 */ /* 0x014ea80000100800 */
[----:B------:R-:W4:Y:S04]  /*1d3a0*/  LDL R18, [R1+0x78] ;  /* 0x0000780001127983 */ /* 0x000f280000100800 */
[----:B------:R-:W5:Y:S04]  /*1d3b0*/  LDL R14, [R1+0x80] ;  /* 0x00008000010e7983 */ /* 0x000f680000100800 */
        /* <DEDUP_REMOVED lines=10> */
[----:B--2---:R-:W-:-:S04]  /*1d460*/  @!P2 LEA R8, P6, R17, R0, 0x1 ;  /* 0x000000001108a211 */ /* 0x004fc800078c08ff */
[-C--:B----4-:R-:W-:Y:S02]  /*1d470*/  @!P2 LEA.HI.X R9, R17, R7.reuse, R18, 0x1, P6 ;  /* 0x000000071109a211 */ /* 0x090fe400030f0c12 */
[----:B-----5:R-:W-:-:S03]  /*1d480*/  @!P1 LEA.HI.X R5, R235, R7, R14, 0x1, P5 ;  /* 0x00000007eb059211 */ /* 0x020fc600028f0c0e */
[----:B------:R1:W-:Y:S01]  /*1d490*/  @!P2 ST.E.128 [R8.64], RZ ;  /* 0x000000ff0800a985 */ /* 0x0003e2000c101d0c */
[----:B---3--:R-:W-:-:S03]  /*1d4a0*/  @!P0 LEA.HI.X R3, R236, R7, R10, 0x1, P4 ;  /* 0x00000007ec038211 */ /* 0x008fc600020f0c0a */
[----:B------:R1:W-:Y:S04]  /*1d4b0*/  @!P1 ST.E.128 [R4.64], RZ ;  /* 0x000000ff04009985 */ /* 0x0003e8000c101d0c */
[----:B------:R1:W-:Y:S02]  /*1d4c0*/  @!P0 ST.E.128 [R2.64], RZ ;  /* 0x000000ff02008985 */ /* 0x0003e4000c101d0c */
.L_x_1977:
[----:B------:R-:W-:Y:S05]  /*1d4d0*/  BSYNC B1 ;  /* 0x0000000000017941 */ /* 0x000fea0003800000 */
.L_x_1961:
[----:B------:R-:W-:-:S13]  /*1d4e0*/  ISETP.NE.AND P0, PT, RZ, UR10, PT ;  /* 0x0000000aff007c0c */ /* 0x000fda000bf05270 */
[----:B------:R-:W-:Y:S01]  /*1d4f0*/  @P0 WARPSYNC 0xffffffff ;  /* 0xffffffff00000948 */ /* 0x000fe20003800000 */
[----:B------:R-:W-:Y:S06]  /*1d500*/  @P0 BAR.SYNC.DEFER_BLOCKING 0x5, 0x100 ;  /* 0x0144000000000b1d */ /* 0x000fec0000010000 */
[----:B------:R-:W5:Y:S02]  /*1d510*/  @P0 LDS.128 R240, [0x20080] ;  /* 0x02008000fff00984 */ /* 0x000f640000000c00 */
[----:B-1---5:R-:W-:Y:S01]  /*1d520*/  @P0 IMAD.MOV.U32 R2, RZ, RZ, R240 ;  /* 0x000000ffff020224 */ /* 0x022fe200078e00f0 */
[----:B---34-:R-:W-:-:S04]  /*1d530*/  @P0 MOV R0, R241 ;  /* 0x000000f100000202 */ /* 0x018fc80000000f00 */
[----:B------:R1:W-:Y:S04]  /*1d540*/  @P0 STL [R1+0xa4], R2 ;  /* 0x0000a40201000387 */ /* 0x0003e80000100800 */
[----:B------:R1:W-:Y:S04]  /*1d550*/  @P0 STL [R1+0xbc], R0 ;  /* 0x0000bc0001000387 */ /* 0x0003e80000100800 */
[----:B------:R-:W-:Y:S06]  /*1d560*/  @P0 BAR.ARV 0x4, 0x100 ;  /* 0x0104000000000b1d */ /* 0x000fec0000002000 */
[----:B------:R-:W-:Y:S05]  /*1d570*/  @P0 BRA `(.L_x_1998) ;  /* 0x00000fd000000947 */ /* 0x000fea0003800000 */
[----:B-1----:R-:W1:Y:S01]  /*1d580*/  S2R R0, SR_TID.X ;  /* 0x0000000000007919 */ /* 0x002e620000002100 */
[----:B------:R-:W-:Y:S01]  /*1d590*/  IMAD.MOV.U32 R8, RZ, RZ, RZ ;  /* 0x000000ffff087224 */ /* 0x000fe200078e00ff */
[----:B-12---:R-:W-:-:S04]  /*1d5a0*/  LOP3.LUT R17, R0, 0x1f, RZ, 0xc0, !PT ;  /* 0x0000001f00117812 */ /* 0x006fc800078ec0ff */
[----:B------:R-:W-:Y:S01]  /*1d5b0*/  ISETP.NE.AND P6, PT, R17, 0x1f, PT ;  /* 0x0000001f1100780c */ /* 0x000fe20003fc5270 */
[----:B------:R-:W-:Y:S10]  /*1d5c0*/  BRA.DIV ~URZ, `(.L_x_1999) ;  /* 0x000022827f007947 */ /* 0x000ff4000b800000 */
[----:B------:R1:W2:Y:S02]  /*1d5d0*/  SHFL.IDX PT, R14, R172, RZ, 0x1f ;  /* 0x00001fffac0e7589 */ /* 0x0002a400000e0000 */
.L_x_2047:
[----:B------:R-:W-:Y:S05]  /*1d5e0*/  BRA.DIV ~URZ, `(.L_x_2000) ;  /* 0x000022e27f007947 */ /* 0x000fea000b800000 */
[----:B------:R3:W4:Y:S02]  /*1d5f0*/  SHFL.IDX PT, R9, R172, 0x1, 0x1f ;  /* 0x00201f00ac097f89 */ /* 0x00072400000e0000 */
.L_x_2048:
[----:B------:R-:W-:Y:S02]  /*1d600*/  IMAD.IADD R0, R243, 0x1, R17 ;  /* 0x00000001f3007824 */ /* 0x000fe400078e0211 */
        /* <DEDUP_REMOVED lines=17> */
.L_x_2049:
        /* <DEDUP_REMOVED lines=16> */
.L_x_2050:
[----:B---3--:R-:W-:Y:S01]  /*1d820*/  IMAD R0, R0, c[0x0][0x538], RZ ;  /* 0x00014e0000007a24 */ /* 0x008fe200078e02ff */
[----:B------:R-:W-:Y:S04]  /*1d830*/  BSSY B1, `(.L_x_2003) ;  /* 0x00000c5000017945 */ /* 0x000fe80003800000 */
[----:B----4-:R-:W-:-:S04]  /*1d840*/  IADD3 R9, R0, R9, RZ ;  /* 0x0000000900097210 */ /* 0x010fc80007ffe0ff */
[----:B--2---:R-:W-:-:S13]  /*1d850*/  ISETP.GT.AND P0, PT, R9, R14, PT ;  /* 0x0000000e0900720c */ /* 0x004fda0003f04270 */
[----:B------:R-:W-:Y:S05]  /*1d860*/  @P0 BRA `(.L_x_2004) ;  /* 0x0000025000000947 */ /* 0x000fea0003800000 */
.L_x_2008:
        /* <DEDUP_REMOVED lines=8> */
[----:B-1----:R-:W-:Y:S01]  /*1d8f0*/  @!P0 MOV R4, 0x4 ;  /* 0x0000000400048802 */ /* 0x002fe20000000f00 */
        /* <DEDUP_REMOVED lines=8> */
.L_x_2051:
        /* <DEDUP_REMOVED lines=16> */
.L_x_2052:
[----:B--2---:R-:W-:-:S05]  /*1da80*/  IMAD R0, R0, c[0x0][0x538], RZ ;  /* 0x00014e0000007a24 */ /* 0x004fca00078e02ff */
[----:B------:R-:W-:-:S04]  /*1da90*/  IADD3 R9, R0, R9, RZ ;  /* 0x0000000900097210 */ /* 0x000fc80007ffe0ff */
[----:B------:R-:W-:-:S13]  /*1daa0*/  ISETP.GT.AND P0, PT, R9, R14, PT ;  /* 0x0000000e0900720c */ /* 0x000fda0003f04270 */
[----:B-1----:R-:W-:Y:S05]  /*1dab0*/  @!P0 BRA `(.L_x_2008) ;  /* 0xfffffdb000008947 */ /* 0x002fea000383ffff */
.L_x_2004:
[----:B------:R-:W-:-:S05]  /*1dac0*/  IADD3 R15, -R0, R9, RZ ;  /* 0x00000009000f7210 */ /* 0x000fca0007ffe1ff */
[----:B------:R-:W-:-:S05]  /*1dad0*/  IMAD R0, R4, c[0x0][0x538], R15 ;  /* 0x00014e0004007a24 */ /* 0x000fca00078e020f */
[----:B------:R-:W-:Y:S01]  /*1dae0*/  ISETP.GT.AND P0, PT, R0, R14, PT ;  /* 0x0000000e0000720c */ /* 0x000fe20003f04270 */
[----:B------:R-:W-:-:S12]  /*1daf0*/  BRA.DIV ~URZ, `(.L_x_2009) ;  /* 0x000022627f007947 */ /* 0x000fd8000b800000 */
[----:B------:R-:W-:-:S04]  /*1db00*/  VOTE.ANY R5, PT, !P0 ;  /* 0x0000000000057806 */ /* 0x000fc800040e0100 */
.L_x_2053:
[----:B------:R-:W2:Y:S02]  /*1db10*/  POPC R0, R5 ;  /* 0x0000000500007309 */ /* 0x000ea40000000000 */
[----:B--2---:R-:W-:Y:S01]  /*1db20*/  IADD3 R243, R0, R243, RZ ;  /* 0x000000f300f37210 */ /* 0x004fe20007ffe0ff */
[----:B------:R-:W-:Y:S05]  /*1db30*/  BRA.DIV ~URZ, `(.L_x_2010) ;  /* 0x000022727f007947 */ /* 0x000fea000b800000 */
[----:B------:R2:W3:Y:S04]  /*1db40*/  SHFL.IDX PT, R9, R7, R0, 0x1f ;  /* 0x00001f0007097589 */ /* 0x0004e800000e0000 */
[----:B------:R2:W4:Y:S02]  /*1db50*/  SHFL.IDX PT, R8, R8, R0, 0x1f ;  /* 0x00001f0008087589 */ /* 0x00052400000e0000 */
.L_x_2054:
[----:B------:R-:W-:Y:S01]  /*1db60*/  ISETP.NE.AND P0, PT, R5, RZ, PT ;  /* 0x000000ff0500720c */ /* 0x000fe20003f05270 */
[----:B------:R-:W-:-:S12]  /*1db70*/  BSSY B0, `(.L_x_2011) ;  /* 0x0000005000007945 */ /* 0x000fd80003800000 */
[----:B------:R-:W-:Y:S05]  /*1db80*/  @!P0 BRA `(.L_x_2012) ;  /* 0x0000003000008947 */ /* 0x000fea0003800000 */
[----:B--2---:R-:W-:Y:S01]  /*1db90*/  IADD3 R0, R0, -0x1, RZ ;  /* 0xffffffff00007810 */ /* 0x004fe20007ffe0ff */
[----:B------:R-:W-:Y:S05]  /*1dba0*/  BRA.DIV ~URZ, `(.L_x_2013) ;  /* 0x000022f27f007947 */ /* 0x000fea000b800000 */
[----:B------:R2:W1:Y:S02]  /*1dbb0*/  SHFL.IDX PT, R16, R4, R0, 0x1f ;  /* 0x00001f0004107589 */ /* 0x00046400000e0000 */
.L_x_2012:
[----:B------:R-:W-:Y:S05]  /*1dbc0*/  BSYNC B0 ;  /* 0x0000000000007941 */ /* 0x000fea0003800000 */
.L_x_2011:
[----:B-12---:R-:W-:Y:S01]  /*1dbd0*/  IMAD R0, R16, c[0x0][0x538], R15 ;  /* 0x00014e0010007a24 */ /* 0x006fe200078e020f */
[----:B----4-:R-:W-:Y:S01]  /*1dbe0*/  ISETP.NE.AND P0, PT, R8, 0x1, PT ;  /* 0x000000010800780c */ /* 0x010fe20003f05270 */
[----:B------:R-:W-:Y:S03]  /*1dbf0*/  BSSY B0, `(.L_x_2014) ;  /* 0x0000080000007945 */ /* 0x000fe60003800000 */
[----:B------:R1:W-:Y:S01]  /*1dc00*/  STL [R1+0xa4], R0 ;  /* 0x0000a40001007387 */ /* 0x0003e20000100800 */
[----:B------:R-:W-:-:S08]  /*1dc10*/  IADD3 R7, -R0, R14, RZ ;  /* 0x0000000e00077210 */ /* 0x000fd00007ffe1ff */
[----:B------:R-:W-:Y:S05]  /*1dc20*/  @!P0 BRA `(.L_x_2015) ;  /* 0x000003d000008947 */ /* 0x000fea0003800000 */
[-C--:B---3--:R-:W-:Y:S02]  /*1dc30*/  IABS R4, R9.reuse ;  /* 0x0000000900047213 */ /* 0x088fe40000000000 */
[----:B------:R-:W-:Y:S02]  /*1dc40*/  IABS R5, R8 ;  /* 0x0000000800057213 */ /* 0x000fe40000000000 */
[----:B------:R-:W2:Y:S01]  /*1dc50*/  I2F.RP R2, R4 ;  /* 0x0000000400027306 */ /* 0x000ea20000209400 */
[----:B------:R-:W-:-:S07]  /*1dc60*/  IABS R12, R9 ;  /* 0x00000009000c7213 */ /* 0x000fce0000000000 */
[----:B------:R-:W-:Y:S08]  /*1dc70*/  I2F.RP R13, R5 ;  /* 0x00000005000d7306 */ /* 0x000ff00000209400 */
[----:B--2---:R-:W2:Y:S02]  /*1dc80*/  MUFU.RCP R2, R2 ;  /* 0x0000000200027308 */ /* 0x004ea40000001000 */
[----:B--2---:R-:W-:-:S06]  /*1dc90*/  IADD3 R2, R2, 0xffffffe, RZ ;  /* 0x0ffffffe02027810 */ /* 0x004fcc0007ffe0ff */
[----:B------:R-:W2:Y:S02]  /*1dca0*/  F2I.FTZ.U32.TRUNC.NTZ R3, R2 ;  /* 0x0000000200037305 */ /* 0x000ea4000021f000 */
[----:B-12---:R-:W-:Y:S02]  /*1dcb0*/  IMAD.MOV R0, RZ, RZ, -R3 ;  /* 0x000000ffff007224 */ /* 0x006fe400078e0a03 */
[----:B------:R-:W-:Y:S02]  /*1dcc0*/  IMAD.MOV.U32 R2, RZ, RZ, RZ ;  /* 0x000000ffff027224 */ /* 0x000fe400078e00ff */
[----:B------:R-:W-:Y:S01]  /*1dcd0*/  IMAD.MOV.U32 R10, RZ, RZ, R0 ;  /* 0x000000ffff0a7224 */ /* 0x000fe200078e0000 */
[----:B------:R-:W-:-:S03]  /*1dce0*/  IABS R0, R7 ;  /* 0x0000000700007213 */ /* 0x000fc60000000000 */
[----:B------:R-:W-:-:S04]  /*1dcf0*/  IMAD R10, R10, R4, RZ ;  /* 0x000000040a0a7224 */ /* 0x000fc800078e02ff */
[----:B------:R-:W-:-:S04]  /*1dd00*/  IMAD.HI.U32 R10, R3, R10, R2 ;  /* 0x0000000a030a7227 */ /* 0x000fc800078e0002 */
[----:B------:R-:W-:Y:S02]  /*1dd10*/  IMAD.MOV.U32 R2, RZ, RZ, R0 ;  /* 0x000000ffff027224 */ /* 0x000fe400078e0000 */
[----:B------:R-:W-:-:S05]  /*1dd20*/  IMAD.MOV R0, RZ, RZ, -R12 ;  /* 0x000000ffff007224 */ /* 0x000fca00078e0a0c */
[----:B------:R-:W-:Y:S01]  /*1dd30*/  MOV R3, R0 ;  /* 0x0000000000037202 */ /* 0x000fe20000000f00 */
        /* <DEDUP_REMOVED lines=44> */
.L_x_2015:
[----:B------:R-:W-:-:S04]  /*1e000*/  IMAD.MOV.U32 R4, RZ, RZ, 0x4 ;  /* 0x00000004ff047424 */ /* 0x000fc800078e00ff */
[----:B------:R-:W-:-:S06]  /*1e010*/  IMAD.WIDE R4, R243, R4, c[0x0][0x590] ;  /* 0x00016400f3047625 */ /* 0x000fcc00078e0204 */
[----:B------:R-:W2:Y:S01]  /*1e020*/  LDG.E R4, [R4.64] ;  /* 0x0000000c04047981 */ /* 0x000ea2000c1e1900 */
[----:B------:R-:W-:Y:S01]  /*1e030*/  IABS R8, R7 ;  /* 0x0000000700087213 */ /* 0x000fe20000000000 */
[----:B--23--:R-:W-:-:S05]  /*1e040*/  IMAD R10, R4, R9, RZ ;  /* 0x00000009040a7224 */ /* 0x00cfca00078e02ff */
[-C--:B------:R-:W-:Y:S02]  /*1e050*/  IABS R5, R10.reuse ;  /* 0x0000000a00057213 */ /* 0x080fe40000000000 */
[----:B------:R-:W-:Y:S02]  /*1e060*/  IABS R12, R10 ;  /* 0x0000000a000c7213 */ /* 0x000fe40000000000 */
[----:B------:R-:W2:Y:S08]  /*1e070*/  I2F.RP R2, R5 ;  /* 0x0000000500027306 */ /* 0x000eb00000209400 */
[----:B--2---:R-:W2:Y:S02]  /*1e080*/  MUFU.RCP R2, R2 ;  /* 0x0000000200027308 */ /* 0x004ea40000001000 */
[----:B--2---:R-:W-:-:S06]  /*1e090*/  IADD3 R2, R2, 0xffffffe, RZ ;  /* 0x0ffffffe02027810 */ /* 0x004fcc0007ffe0ff */
[----:B------:R-:W2:Y:S02]  /*1e0a0*/  F2I.FTZ.U32.TRUNC.NTZ R3, R2 ;  /* 0x0000000200037305 */ /* 0x000ea4000021f000 */
[----:B-12---:R-:W-:Y:S02]  /*1e0b0*/  IMAD.MOV R0, RZ, RZ, -R3 ;  /* 0x000000ffff007224 */ /* 0x006fe400078e0a03 */
[----:B------:R-:W-:Y:S02]  /*1e0c0*/  IMAD.MOV.U32 R2, RZ, RZ, RZ ;  /* 0x000000ffff027224 */ /* 0x000fe400078e00ff */
[----:B------:R-:W-:-:S04]  /*1e0d0*/  IMAD R0, R0, R5, RZ ;  /* 0x0000000500007224 */ /* 0x000fc800078e02ff */
        /* <DEDUP_REMOVED lines=12> */
[----:B------:R-:W-:-:S04]  /*1e1a0*/  IMAD.MOV.U32 R2, RZ, RZ, R0 ;  /* 0x000000ffff027224 */ /* 0x000fc800078e0000 */
[----:B------:R-:W-:Y:S01]  /*1e1b0*/  @!P1 IMAD.MOV R2, RZ, RZ, -R2 ;  /* 0x000000ffff029224 */ /* 0x000fe200078e0a02 */
[----:B------:R-:W-:-:S05]  /*1e1c0*/  @!P0 LOP3.LUT R2, RZ, R10, RZ, 0x33, !PT ;  /* 0x0000000aff028212 */ /* 0x000fca00078e33ff */
[----:B------:R-:W-:Y:S02]  /*1e1d0*/  IMAD R12, R4, R2, RZ ;  /* 0x00000002040c7224 */ /* 0x000fe400078e02ff */
[----:B------:R-:W-:-:S03]  /*1e1e0*/  IMAD.MOV R2, RZ, RZ, -R2 ;  /* 0x000000ffff027224 */ /* 0x000fc600078e0a02 */
[----:B------:R-:W-:Y:S01]  /*1e1f0*/  IADD3 R0, -R12, c[0x0][0x538], RZ ;  /* 0x00014e000c007a10 */ /* 0x000fe20007ffe1ff */
[----:B------:R-:W-:Y:S02]  /*1e200*/  IMAD R7, R10, R2, R7 ;  /* 0x000000020a077224 */ /* 0x000fe400078e0207 */
[----:B------:R-:W-:Y:S01]  /*1e210*/  IMAD.MOV.U32 R2, RZ, RZ, RZ ;  /* 0x000000ffff027224 */ /* 0x000fe200078e00ff */
[----:B------:R-:W-:-:S04]  /*1e220*/  IMNMX R0, R4, R0, PT ;  /* 0x0000000004007217 */ /* 0x000fc80003800200 */
[-C--:B------:R-:W-:Y:S02]  /*1e230*/  IABS R4, R0.reuse ;  /* 0x0000000000047213 */ /* 0x080fe40000000000 */
[----:B------:R-:W-:Y:S02]  /*1e240*/  IABS R10, R0 ;  /* 0x00000000000a7213 */ /* 0x000fe40000000000 */
[----:B------:R-:W1:Y:S08]  /*1e250*/  I2F.RP R3, R4 ;  /* 0x0000000400037306 */ /* 0x000e700000209400 */
[----:B-1----:R-:W1:Y:S02]  /*1e260*/  MUFU.RCP R3, R3 ;  /* 0x0000000300037308 */ /* 0x002e640000001000 */
[----:B-1----:R-:W-:-:S06]  /*1e270*/  IADD3 R3, R3, 0xffffffe, RZ ;  /* 0x0ffffffe03037810 */ /* 0x002fcc0007ffe0ff */
[----:B------:R-:W1:Y:S02]  /*1e280*/  F2I.FTZ.U32.TRUNC.NTZ R3, R3 ;  /* 0x0000000300037305 */ /* 0x000e64000021f000 */
[----:B-1----:R-:W-:-:S05]  /*1e290*/  IADD3 R5, RZ, -R3, RZ ;  /* 0x80000003ff057210 */ /* 0x002fca0007ffe0ff */
[----:B------:R-:W-:Y:S01]  /*1e2a0*/  IMAD.MOV.U32 R8, RZ, RZ, R5 ;  /* 0x000000ffff087224 */ /* 0x000fe200078e0005 */
[----:B------:R-:W-:-:S03]  /*1e2b0*/  IABS R5, R7 ;  /* 0x0000000700057213 */ /* 0x000fc60000000000 */
[----:B------:R-:W-:-:S04]  /*1e2c0*/  IMAD R8, R8, R4, RZ ;  /* 0x0000000408087224 */ /* 0x000fc800078e02ff */
        /* <DEDUP_REMOVED lines=18> */
.L_x_2016:
[----:B------:R-:W-:Y:S05]  /*1e3f0*/  BSYNC B0 ;  /* 0x0000000000007941 */ /* 0x000fea0003800000 */
.L_x_2014:
[----:B------:R-:W-:-:S04]  /*1e400*/  LOP3.LUT R2, RZ, R2, RZ, 0x33, !PT ;  /* 0x00000002ff027212 */ /* 0x000fc800078e33ff */
[----:B------:R-:W-:-:S05]  /*1e410*/  IADD3 R0, R2, R9, RZ ;  /* 0x0000000902007210 */ /* 0x000fca0007ffe0ff */
[----:B------:R1:W-:Y:S01]  /*1e420*/  STL [R1+0xbc], R0 ;  /* 0x0000bc0001007387 */ /* 0x0003e20000100800 */
[----:B------:R-:W-:Y:S05]  /*1e430*/  BRA `(.L_x_2017) ;  /* 0x0000004000007947 */ /* 0x000fea0003800000 */
.L_x_2005:
[----:B------:R2:W-:Y:S01]  /*1e440*/  STL [R1+0xa4], R14 ;  /* 0x0000a40e01007387 */ /* 0x0005e20000100800 */
[----:B------:R-:W-:Y:S02]  /*1e450*/  MOV R242, RZ ;  /* 0x000000ff00f27202 */ /* 0x000fe40000000f00 */
[----:B------:R-:W-:Y:S01]  /*1e460*/  MOV R243, c[0x0][0x53c] ;  /* 0x00014f0000f37a02 */ /* 0x000fe20000000f00 */
[----:B------:R2:W-:Y:S04]  /*1e470*/  STL [R1+0xbc], RZ ;  /* 0x0000bcff01007387 */ /* 0x0005e80000100800 */
.L_x_2017:
[----:B------:R-:W-:Y:S05]  /*1e480*/  BSYNC B1 ;  /* 0x0000000000017941 */ /* 0x000fea0003800000 */
.L_x_2003:
[----:B------:R-:W3:Y:S04]  /*1e490*/  LDL R2, [R1+0xa4] ;  /* 0x0000a40001027983 */ /* 0x000ee80000100800 */
[----:B-1----:R-:W4:Y:S01]  /*1e4a0*/  LDL R0, [R1+0xbc] ;  /* 0x0000bc0001007983 */ /* 0x002f220000100800 */
[----:B------:R-:W-:Y:S03]  /*1e4b0*/  WARPSYNC 0xffffffff ;  /* 0xffffffff00007948 */ /* 0x000fe60003800000 */
[----:B------:R-:W-:Y:S01]  /*1e4c0*/  BAR.SYNC.DEFER_BLOCKING 0x4, 0x100 ;  /* 0x0104000000007b1d */ /* 0x000fe20000010000 */
[----:B------:R-:W-:Y:S01]  /*1e4d0*/  ISETP.NE.AND P0, PT, R17, RZ, PT ;  /* 0x000000ff1100720c */ /* 0x000fe20003f05270 */
[----:B--2---:R-:W-:Y:S01]  /*1e4e0*/  IMAD.MOV.U32 R14, RZ, RZ, R242 ;  /* 0x000000ffff0e7224 */ /* 0x004fe200078e00f2 */
[----:B------:R-:W-:-:S11]  /*1e4f0*/  MOV R15, R243 ;  /* 0x000000f3000f7202 */ /* 0x000fd60000000f00 */
[----:B---3--:R-:W-:Y:S01]  /*1e500*/  @!P0 IMAD.MOV.U32 R240, RZ, RZ, R2 ;  /* 0x000000fffff08224 */ /* 0x008fe200078e0002 */
[----:B----4-:R-:W-:-:S03]  /*1e510*/  MOV R13, R0 ;  /* 0x00000000000d7202 */ /* 0x010fc60000000f00 */
[----:B------:R-:W-:-:S05]  /*1e520*/  IMAD.MOV.U32 R12, RZ, RZ, R240 ;  /* 0x000000ffff0c7224 */ /* 0x000fca00078e00f0 */
[----:B------:R1:W-:Y:S04]  /*1e530*/  @!P0 STS.128 [0x20080], R12 ;  /* 0x0200800cff008388 */ /* 0x0003e80000000c00 */
[----:B------:R-:W-:Y:S06]  /*1e540*/  BAR.ARV 0x5, 0x100 ;  /* 0x0144000000007b1d */ /* 0x000fec0000002000 */
.L_x_1998:
[----:B------:R-:W-:-:S13]  /*1e550*/  ISETP.GE.AND P0, PT, R243, c[0x0][0x53c], PT ;  /* 0x00014f00f3007a0c */ /* 0x000fda0003f06270 */
[----:B-12---:R-:W-:Y:S01]  /*1e560*/  @P0 CALL.REL.NOINC `(.L_x_2018) ;  /* 0x0000001000000944 */ /* 0x006fe20003c00000 */
[----:B------:R-:W-:Y:S05]  /*1e570*/  BRA `(.L_x_2019) ;  /* 0xfffe3c6000007947 */ /* 0x000fea000383ffff */
.L_x_2018:
[----:B------:R-:W-:Y:S05]  /*1e580*/  EXIT ;  /* 0x000000000000794d */ /* 0x000fea0003800000 */
.L_x_1816:
[----:B------:R-:W-:Y:S01]  /*1e590*/  IMAD.MOV.U32 R0, RZ, RZ, R5 ;  /* 0x000000ffff007224 */ /* 0x000fe200078e0005 */
[----:B------:R-:W-:Y:S02]  /*1e5a0*/  MOV R3, 0x1 ;  /* 0x0000000100037802 */ /* 0x000fe40000000f00 */
[----:B------:R-:W-:Y:S02]  /*1e5b0*/  MOV R2, 0x1e5d0 ;  /* 0x0001e5d000027802 */ /* 0x000fe40000000f00 */
[----:B------:R-:W-:Y:S05]  /*1e5c0*/  CALL.REL.NOINC `($__internal_40_$__cuda_sm70_shflsync_up_p) ;  /* 0x0000c8d000007944 */ /* 0x000fea0003c00000 */
[----:B------:R-:W-:Y:S01]  /*1e5d0*/  MOV R0, R4 ;  /* 0x0000000400007202 */ /* 0x000fe20000000f00 */
[----:B------:R-:W-:Y:S05]  /*1e5e0*/  BRA `(.L_x_2020) ;  /* 0xfffe1ee000007947 */ /* 0x000fea000383ffff */
.L_x_1817:
[----:B------:R-:W-:Y:S01]  /*1e5f0*/  IMAD.MOV.U32 R0, RZ, RZ, R5 ;  /* 0x000000ffff007224 */ /* 0x000fe200078e0005 */
[----:B------:R-:W-:Y:S02]  /*1e600*/  MOV R3, 0x2 ;  /* 0x0000000200037802 */ /* 0x000fe40000000f00 */
[----:B------:R-:W-:Y:S02]  /*1e610*/  MOV R2, 0x1e630 ;  /* 0x0001e63000027802 */ /* 0x000fe40000000f00 */
[----:B------:R-:W-:Y:S05]  /*1e620*/  CALL.REL.NOINC `($__internal_40_$__cuda_sm70_shflsync_up_p) ;  /* 0x0000c87000007944 */ /* 0x000fea0003c00000 */
[----:B------:R-:W-:Y:S01]  /*1e630*/  SEL R4, R4, RZ, P4 ;  /* 0x000000ff04047207 */ /* 0x000fe20002000000 */
[----:B------:R-:W-:Y:S01]  /*1e640*/  IMAD.MOV.U32 R3, RZ, RZ, 0x4 ;  /* 0x00000004ff037424 */ /* 0x000fe200078e00ff */
[----:B------:R-:W-:-:S03]  /*1e650*/  MOV R2, 0x1e680 ;  /* 0x0001e68000027802 */ /* 0x000fc60000000f00 */
[----:B------:R-:W-:Y:S02]  /*1e660*/  IMAD.IADD R0, R5, 0x1, R4 ;  /* 0x0000000105007824 */ /* 0x000fe400078e0204 */
        /* <DEDUP_REMOVED lines=13> */
[----:B------:R-:W-:Y:S02]  /*1e740*/  MOV R10, 0x1f ;  /* 0x0000001f000a7802 */ /* 0x000fe40000000f00 */
[----:B------:R-:W-:Y:S01]  /*1e750*/  MOV R173, 0xffffffff ;  /* 0xffffffff00ad7802 */ /* 0x000fe20000000f00 */
[----:B------:R-:W-:Y:S01]  /*1e760*/  IMAD.IADD R4, R0, 0x1, R4 ;  /* 0x0000000100047824 */ /* 0x000fe200078e0204 */
[----:B------:R-:W-:-:S03]  /*1e770*/  MOV R2, 0x1e7a0 ;  /* 0x0001e7a000027802 */ /* 0x000fc60000000f00 */
[----:B------:R-:W-:Y:S02]  /*1e780*/  IMAD.MOV.U32 R12, RZ, RZ, R4 ;  /* 0x000000ffff0c7224 */ /* 0x000fe400078e0004 */
[----:B------:R-:W-:Y:S05]  /*1e790*/  CALL.REL.NOINC `($__internal_39_$__cuda_sm70_shflsync_idx_p) ;  /* 0x0000c6c000007944 */ /* 0x000fea0003c00000 */
[----:B------:R-:W-:Y:S01]  /*1e7a0*/  MOV R0, R13 ;  /* 0x0000000d00007202 */ /* 0x000fe20000000f00 */
[----:B------:R-:W-:Y:S05]  /*1e7b0*/  BRA `(.L_x_2021) ;  /* 0xfffe1e1000007947 */ /* 0x000fea000383ffff */
.L_x_1819:
[----:B------:R-:W-:Y:S02]  /*1e7c0*/  SEL R0, RZ, 0x1, P0 ;  /* 0x00000001ff007807 */ /* 0x000fe40000000000 */
[----:B------:R-:W-:Y:S02]  /*1e7d0*/  MOV R2, 0x1e7f0 ;  /* 0x0001e7f000027802 */ /* 0x000fe40000000f00 */
[----:B------:R-:W-:Y:S05]  /*1e7e0*/  CALL.REL.NOINC `($__internal_41_$__cuda_sm70_votesync_ballot) ;  /* 0x0000c71000007944 */ /* 0x000fea0003c00000 */
[----:B------:R-:W-:Y:S01]  /*1e7f0*/  MOV R5, R0 ;  /* 0x0000000000057202 */ /* 0x000fe20000000f00 */
[----:B------:R-:W-:Y:S05]  /*1e800*/  BRA `(.L_x_2022) ;  /* 0xfffe1e5000007947 */ /* 0x000fea000383ffff */
.L_x_1820:
[----:B------:R-:W-:Y:S01]  /*1e810*/  IMAD.MOV.U32 R12, RZ, RZ, R9 ;  /* 0x000000ffff0c7224 */ /* 0x000fe200078e0009 */
[----:B------:R-:W-:Y:S01]  /*1e820*/  MOV R3, 0x1f ;  /* 0x0000001f00037802 */ /* 0x000fe20000000f00 */
[----:B------:R-:W-:Y:S01]  /*1e830*/  IMAD.MOV.U32 R173, RZ, RZ, -0x1 ;  /* 0xffffffffffad7424 */ /* 0x000fe200078e00ff */
[----:B------:R-:W-:Y:S02]  /*1e840*/  MOV R2, 0x1e860 ;  /* 0x0001e86000027802 */ /* 0x000fe40000000f00 */
[----:B------:R-:W-:Y:S05]  /*1e850*/  CALL.REL.NOINC `($__internal_39_$__cuda_sm70_shflsync_idx_p) ;  /* 0x0000c60000007944 */ /* 0x000fea0003c00000 */
[----:B------:R-:W-:Y:S01]  /*1e860*/  IMAD.MOV.U32 R14, RZ, RZ, R13 ;  /* 0x000000ffff0e7224 */ /* 0x000fe200078e000d */
[----:B------:R-:W-:Y:S01]  /*1e870*/  MOV R12, R8 ;  /* 0x00000008000c7202 */ /* 0x000fe20000000f00 */
[----:B------:R-:W-:Y:S01]  /*1e880*/  IMAD.MOV.U32 R0, RZ, RZ, RZ ;  /* 0x000000ffff007224 */ /* 0x000fe200078e00ff */
[----:B------:R-:W-:Y:S01]  /*1e890*/  MOV R3, 0x1f ;  /* 0x0000001f00037802 */ /* 0x000fe20000000f00 */
[----:B------:R-:W-:Y:S01]  /*1e8a0*/  IMAD.MOV.U32 R173, RZ, RZ, -0x1 ;  /* 0xffffffffffad7424 */ /* 0x000fe200078e00ff */
[----:B------:R-:W-:-:S02]  /*1e8b0*/  MOV R2, 0x1e8d0 ;  /* 0x0001e8d000027802 */ /* 0x000fc40000000f00 */
[----:B------:R-:W-:Y:S05]  /*1e8c0*/  CALL.REL.NOINC `($__internal_39_$__cuda_sm70_shflsync_idx_p) ;  /* 0x0000c59000007944 */ /* 0x000fea0003c00000 */
[----:B------:R-:W-:Y:S01]  /*1e8d0*/  MOV R9, R13 ;  /* 0x0000000d00097202 */ /* 0x000fe20000000f00 */
[----:B------:R-:W-:Y:S05]  /*1e8e0*/  BRA `(.L_x_2023) ;  /* 0xfffe1dd000007947 */ /* 0x000fea000383ffff */
.L_x_1823:
[----:B------:R-:W-:Y:S01]  /*1e8f0*/  IMAD.MOV.U32 R12, RZ, RZ, R4 ;  /* 0x000000ffff0c7224 */ /* 0x000fe200078e0004 */
[----:B------:R-:W-:Y:S01]  /*1e900*/  MOV R3, 0x1f ;  /* 0x0000001f00037802 */ /* 0x000fe20000000f00 */
[----:B------:R-:W-:Y:S01]  /*1e910*/  IMAD.MOV.U32 R173, RZ, RZ, -0x1 ;  /* 0xffffffffffad7424 */ /* 0x000fe200078e00ff */
[----:B------:R-:W-:-:S02]  /*1e920*/  MOV R2, 0x1e940 ;  /* 0x0001e94000027802 */ /* 0x000fc40000000f00 */
[----:B--23--:R-:W-:Y:S05]  /*1e930*/  CALL.REL.NOINC `($__internal_39_$__cuda_sm70_shflsync_idx_p) ;  /* 0x0000c52000007944 */ /* 0x00cfea0003c00000 */
[----:B------:R-:W-:Y:S01]  /*1e940*/  MOV R0, R13 ;  /* 0x0000000d00007202 */ /* 0x000fe20000000f00 */
[----:B------:R-:W-:Y:S05]  /*1e950*/  BRA `(.L_x_1822) ;  /* 0xfffe1dc000007947 */ /* 0x000fea000383ffff */
.L_x_1894:
[----:B------:R-:W-:Y:S01]  /*1e960*/  IMAD.MOV.U32 R12, RZ, RZ, R17 ;  /* 0x000000ffff0c7224 */ /* 0x000fe200078e0011 */
[----:B------:R-:W-:Y:S01]  /*1e970*/  MOV R3, 0x181f ;  /* 0x0000181f00037802 */ /* 0x000fe20000000f00 */
[----:B------:R-:W-:Y:S01]  /*1e980*/  IMAD.MOV.U32 R10, RZ, RZ, RZ ;  /* 0x000000ffff0a7224 */ /* 0x000fe200078e00ff */
[----:B------:R-:W-:-:S02]  /*1e990*/  MOV R173, 0xffffffff ;  /* 0xffffffff00ad7802 */ /* 0x000fc40000000f00 */
[----:B------:R-:W-:Y:S02]  /*1e9a0*/  MOV R2, 0x1e9c0 ;  /* 0x0001e9c000027802 */ /* 0x000fe40000000f00 */
[----:B------:R-:W-:Y:S05]  /*1e9b0*/  CALL.REL.NOINC `($__internal_39_$__cuda_sm70_shflsync_idx_p) ;  /* 0x0000c4a000007944 */ /* 0x000fea0003c00000 */
[----:B------:R-:W-:Y:S01]  /*1e9c0*/  MOV R4, R13 ;  /* 0x0000000d00047202 */ /* 0x000fe20000000f00 */
[----:B------:R-:W-:Y:S05]  /*1e9d0*/  BRA `(.L_x_2024) ;  /* 0xfffec13000007947 */ /* 0x000fea000383ffff */
.L_x_1895:
[----:B------:R-:W-:Y:S01]  /*1e9e0*/  IMAD.MOV.U32 R12, RZ, RZ, R20 ;  /* 0x000000ffff0c7224 */ /* 0x000fe200078e0014 */
[----:B------:R-:W-:Y:S01]  /*1e9f0*/  MOV R3, 0x181f ;  /* 0x0000181f00037802 */ /* 0x000fe20000000f00 */
[----:B------:R-:W-:Y:S01]  /*1ea00*/  IMAD.MOV.U32 R10, RZ, RZ, RZ ;  /* 0x000000ffff0a7224 */ /* 0x000fe200078e00ff */
[----:B------:R-:W-:Y:S02]  /*1ea10*/  MOV R173, 0xffffffff ;  /* 0xffffffff00ad7802 */ /* 0x000fe40000000f00 */
[----:B------:R-:W-:Y:S02]  /*1ea20*/  MOV R2, 0x1ea40 ;  /* 0x0001ea4000027802 */ /* 0x000fe40000000f00 */
[----:B-12---:R-:W-:Y:S05]  /*1ea30*/  CALL.REL.NOINC `($__internal_39_$__cuda_sm70_shflsync_idx_p) ;  /* 0x0000c42000007944 */ /* 0x006fea0003c00000 */
[----:B------:R-:W-:Y:S01]  /*1ea40*/  MOV R0, R13 ;  /* 0x0000000d00007202 */ /* 0x000fe20000000f00 */
[----:B------:R-:W-:Y:S05]  /*1ea50*/  BRA `(.L_x_2025) ;  /* 0xfffec0d000007947 */ /* 0x000fea000383ffff */
.L_x_1898:
[----:B-1----:R-:W-:Y:S01]  /*1ea60*/  IMAD.MOV.U32 R12, RZ, RZ, R17 ;  /* 0x000000ffff0c7224 */ /* 0x002fe200078e0011 */
[----:B------:R-:W-:Y:S01]  /*1ea70*/  MOV R3, 0x181f ;  /* 0x0000181f00037802 */ /* 0x000fe20000000f00 */
[----:B------:R-:W-:Y:S01]  /*1ea80*/  IMAD.MOV.U32 R10, RZ, RZ, 0x1 ;  /* 0x00000001ff0a7424 */ /* 0x000fe200078e00ff */
[----:B------:R-:W-:-:S02]  /*1ea90*/  MOV R173, 0xffffffff ;  /* 0xffffffff00ad7802 */ /* 0x000fc40000000f00 */
[----:B------:R-:W-:Y:S02]  /*1eaa0*/  MOV R2, 0x1eac0 ;  /* 0x0001eac000027802 */ /* 0x000fe40000000f00 */
[----:B--234-:R-:W-:Y:S05]  /*1eab0*/  CALL.REL.NOINC `($__internal_39_$__cuda_sm70_shflsync_idx_p) ;  /* 0x0000c3a000007944 */ /* 0x01cfea0003c00000 */
[----:B------:R-:W-:Y:S01]  /*1eac0*/  IMAD.MOV.U32 R4, RZ, RZ, R13 ;  /* 0x000000ffff047224 */ /* 0x000fe200078e000d */
[----:B------:R-:W-:Y:S01]  /*1ead0*/  MOV R12, R20 ;  /* 0x00000014000c7202 */ /* 0x000fe20000000f00 */
[----:B------:R-:W-:Y:S01]  /*1eae0*/  IMAD.MOV.U32 R10, RZ, RZ, 0x1 ;  /* 0x00000001ff0a7424 */ /* 0x000fe200078e00ff */
[----:B------:R-:W-:Y:S01]  /*1eaf0*/  MOV R3, 0x181f ;  /* 0x0000181f00037802 */ /* 0x000fe20000000f00 */
[----:B------:R-:W-:Y:S01]  /*1eb00*/  IMAD.MOV.U32 R173, RZ, RZ, -0x1 ;  /* 0xffffffffffad7424 */ /* 0x000fe200078e00ff */
[----:B------:R-:W-:Y:S02]  /*1eb10*/  MOV R2, 0x1eb30 ;  /* 0x0001eb3000027802 */ /* 0x000fe40000000f00 */
[----:B------:R-:W-:Y:S05]  /*1eb20*/  CALL.REL.NOINC `($__internal_39_$__cuda_sm70_shflsync_idx_p) ;  /* 0x0000c33000007944 */ /* 0x000fea0003c00000 */
[----:B------:R-:W-:Y:S01]  /*1eb30*/  MOV R0, R13 ;  /* 0x0000000d00007202 */ /* 0x000fe20000000f00 */
[----:B------:R-:W-:Y:S05]  /*1eb40*/  BRA `(.L_x_2026) ;  /* 0xfffec19000007947 */ /* 0x000fea000383ffff */
.L_x_1901:
[----:B-1----:R-:W-:Y:S01]  /*1eb50*/  IMAD.MOV.U32 R12, RZ, RZ, R17 ;  /* 0x000000ffff0c7224 */ /* 0x002fe200078e0011 */
[----:B------:R-:W-:Y:S01]  /*1eb60*/  MOV R3, 0x181f ;  /* 0x0000181f00037802 */ /* 0x000fe20000000f00 */
[----:B------:R-:W-:Y:S01]  /*1eb70*/  IMAD.MOV.U32 R10, RZ, RZ, 0x2 ;  /* 0x00000002ff0a7424 */ /* 0x000fe200078e00ff */
[----:B------:R-:W-:Y:S02]  /*1eb80*/  MOV R173, 0xffffffff ;  /* 0xffffffff00ad7802 */ /* 0x000fe40000000f00 */
[----:B------:R-:W-:-:S02]  /*1eb90*/  MOV R2, 0x1ebb0 ;  /* 0x0001ebb000027802 */ /* 0x000fc40000000f00 */
[----:B--234-:R-:W-:Y:S05]  /*1eba0*/  CALL.REL.NOINC `($__internal_39_$__cuda_sm70_shflsync_idx_p) ;  /* 0x0000c2b000007944 */ /* 0x01cfea0003c00000 */
[----:B------:R-:W-:Y:S01]  /*1ebb0*/  MOV R4, R13 ;  /* 0x0000000d00047202 */ /* 0x000fe20000000f00 */
[----:B------:R-:W-:Y:S05]  /*1ebc0*/  BRA `(.L_x_2027) ;  /* 0xfffec2b000007947 */ /* 0x000fea000383ffff */
.L_x_1902:
[----:B-1----:R-:W-:Y:S01]  /*1ebd0*/  IMAD.MOV.U32 R12, RZ, RZ, R20 ;  /* 0x000000ffff0c7224 */ /* 0x002fe200078e0014 */
[----:B------:R-:W-:Y:S01]  /*1ebe0*/  MOV R3, 0x181f ;  /* 0x0000181f00037802 */ /* 0x000fe20000000f00 */
[----:B------:R-:W-:Y:S01]  /*1ebf0*/  IMAD.MOV.U32 R10, RZ, RZ, 0x2 ;  /* 0x00000002ff0a7424 */ /* 0x000fe200078e00ff */
[----:B------:R-:W-:-:S02]  /*1ec00*/  MOV R173, 0xffffffff ;  /* 0xffffffff00ad7802 */ /* 0x000fc40000000f00 */
[----:B------:R-:W-:Y:S02]  /*1ec10*/  MOV R2, 0x1ec30 ;  /* 0x0001ec3000027802 */ /* 0x000fe40000000f00 */
[----:B--234-:R-:W-:Y:S05]  /*1ec20*/  CALL.REL.NOINC `($__internal_39_$__cuda_sm70_shflsync_idx_p) ;  /* 0x0000c23000007944 */ /* 0x01cfea0003c00000 */
[----:B------:R-:W-:Y:S01]  /*1ec30*/  MOV R0, R13 ;  /* 0x0000000d00007202 */ /* 0x000fe20000000f00 */
[----:B------:R-:W-:Y:S05]  /*1ec40*/  BRA `(.L_x_2028) ;  /* 0xfffec25000007947 */ /* 0x000fea000383ffff */
.L_x_1905:
[----:B-1----:R-:W-:Y:S01]  /*1ec50*/  IMAD.MOV.U32 R12, RZ, RZ, R17 ;  /* 0x000000ffff0c7224 */ /* 0x002fe200078e0011 */
[----:B------:R-:W-:Y:S01]  /*1ec60*/  MOV R3, 0x181f ;  /* 0x0000181f00037802 */ /* 0x000fe20000000f00 */
[----:B------:R-:W-:Y:S01]  /*1ec70*/  IMAD.MOV.U32 R10, RZ, RZ, 0x3 ;  /* 0x00000003ff0a7424 */ /* 0x000fe200078e00ff */
[----:B------:R-:W-:Y:S02]  /*1ec80*/  MOV R173, 0xffffffff ;  /* 0xffffffff00ad7802 */ /* 0x000fe40000000f00 */
[----:B------:R-:W-:Y:S02]  /*1ec90*/  MOV R2, 0x1ecb0 ;  /* 0x0001ecb000027802 */ /* 0x000fe40000000f00 */
[----:B--234-:R-:W-:Y:S05]  /*1eca0*/  CALL.REL.NOINC `($__internal_39_$__cuda_sm70_shflsync_idx_p) ;  /* 0x0000c1b000007944 */ /* 0x01cfea0003c00000 */
[----:B------:R-:W-:Y:S01]  /*1ecb0*/  IMAD.MOV.U32 R4, RZ, RZ, R13 ;  /* 0x000000ffff047224 */ /* 0x000fe200078e000d */
[----:B------:R-:W-:Y:S01]  /*1ecc0*/  MOV R12, R20 ;  /* 0x00000014000c7202 */ /* 0x000fe20000000f00 */
[----:B------:R-:W-:Y:S01]  /*1ecd0*/  IMAD.MOV.U32 R10, RZ, RZ, 0x3 ;  /* 0x00000003ff0a7424 */ /* 0x000fe200078e00ff */
[----:B------:R-:W-:Y:S01]  /*1ece0*/  MOV R3, 0x181f ;  /* 0x0000181f00037802 */ /* 0x000fe20000000f00 */
[----:B------:R-:W-:Y:S01]  /*1ecf0*/  IMAD.MOV.U32 R173, RZ, RZ, -0x1 ;  /* 0xffffffffffad7424 */ /* 0x000fe200078e00ff */
[----:B------:R-:W-:-:S02]  /*1ed00*/  MOV R2, 0x1ed20 ;  /* 0x0001ed2000027802 */ /* 0x000fc40000000f00 */
[----:B------:R-:W-:Y:S05]  /*1ed10*/  CALL.REL.NOINC `($__internal_39_$__cuda_sm70_shflsync_idx_p) ;  /* 0x0000c14000007944 */ /* 0x000fea0003c00000 */
[----:B------:R-:W-:Y:S01]  /*1ed20*/  MOV R0, R13 ;  /* 0x0000000d00007202 */ /* 0x000fe20000000f00 */
[----:B------:R-:W-:Y:S05]  /*1ed30*/  BRA `(.L_x_2029) ;  /* 0xfffec31000007947 */ /* 0x000fea000383ffff */
.L_x_1957:
[----:B------:R-:W-:Y:S01]  /*1ed40*/  IMAD.MOV.U32 R2, RZ, RZ, R230 ;  /* 0x000000ffff027224 */ /* 0x000fe200078e00e6 */
[----:B------:R-:W-:-:S02]  /*1ed50*/  MOV R4, 0x2 ;  /* 0x0000000200047802 */ /* 0x000fc40000000f00 */
[----:B------:R-:W-:Y:S02]  /*1ed60*/  MOV R3, 0x1ed80 ;  /* 0x0001ed8000037802 */ /* 0x000fe40000000f00 */
[----:B------:R-:W-:Y:S05]  /*1ed70*/  CALL.REL.NOINC `($__internal_38_$__cuda_sm70_shflsync_bfly_p) ;  /* 0x0000c09000007944 */ /* 0x000fea0003c00000 */
[----:B------:R-:W-:Y:S01]  /*1ed80*/  MOV R0, R4 ;  /* 0x0000000400007202 */ /* 0x000fe20000000f00 */
[----:B------:R-:W-:Y:S05]  /*1ed90*/  BRA `(.L_x_2030) ;  /* 0xffff989000007947 */ /* 0x000fea000383ffff */
.L_x_1958:
[----:B------:R-:W-:Y:S01]  /*1eda0*/  IMAD.MOV.U32 R2, RZ, RZ, R0 ;  /* 0x000000ffff027224 */ /* 0x000fe200078e0000 */
[----:B------:R-:W-:Y:S02]  /*1edb0*/  MOV R4, 0x1 ;  /* 0x0000000100047802 */ /* 0x000fe40000000f00 */
[----:B------:R-:W-:Y:S02]  /*1edc0*/  MOV R3, 0x1ede0 ;  /* 0x0001ede000037802 */ /* 0x000fe40000000f00 */
[----:B-1----:R-:W-:Y:S05]  /*1edd0*/  CALL.REL.NOINC `($__internal_38_$__cuda_sm70_shflsync_bfly_p) ;  /* 0x0000c03000007944 */ /* 0x002fea0003c00000 */
[----:B------:R-:W-:Y:S01]  /*1ede0*/  FADD.FTZ R0, R0, R4 ;  /* 0x0000000400007221 */ /* 0x000fe20000010000 */
[----:B------:R-:W-:Y:S02]  /*1edf0*/  MOV R2, R231 ;  /* 0x000000e700027202 */ /* 0x000fe40000000f00 */
[----:B------:R-:W-:Y:S02]  /*1ee00*/  MOV R4, 0x2 ;  /* 0x0000000200047802 */ /* 0x000fe40000000f00 */
[----:B------:R-:W-:Y:S02]  /*1ee10*/  MOV R3, 0x1ee30 ;  /* 0x0001ee3000037802 */ /* 0x000fe40000000f00 */
[----:B------:R-:W-:Y:S05]  /*1ee20*/  CALL.REL.NOINC `($__internal_38_$__cuda_sm70_shflsync_bfly_p) ;  /* 0x0000bfe000007944 */ /* 0x000fea0003c00000 */
[----:B------:R-:W-:Y:S01]  /*1ee30*/  FADD.FTZ R231, R231, R4 ;  /* 0x00000004e7e77221 */ /* 0x000fe20000010000 */
[----:B------:R-:W-:-:S02]  /*1ee40*/  MOV R4, 0x1 ;  /* 0x0000000100047802 */ /* 0x000fc40000000f00 */
[----:B------:R-:W-:Y:S02]  /*1ee50*/  MOV R3, 0x1ee80 ;  /* 0x0001ee8000037802 */ /* 0x000fe40000000f00 */
[----:B------:R-:W-:Y:S02]  /*1ee60*/  MOV R2, R231 ;  /* 0x000000e700027202 */ /* 0x000fe40000000f00 */
[----:B------:R-:W-:Y:S05]  /*1ee70*/  CALL.REL.NOINC `($__internal_38_$__cuda_sm70_shflsync_bfly_p) ;  /* 0x0000bf9000007944 */ /* 0x000fea0003c00000 */
[----:B------:R-:W-:Y:S01]  /*1ee80*/  MOV R3, R4 ;  /* 0x0000000400037202 */ /* 0x000fe20000000f00 */
[----:B------:R-:W-:Y:S05]  /*1ee90*/  BRA `(.L_x_2031) ;  /* 0xffff980000007947 */ /* 0x000fea000383ffff */
.L_x_1965:
[----:B--234-:R-:W-:Y:S01]  /*1eea0*/  IMAD.MOV.U32 R12, RZ, RZ, R15 ;  /* 0x000000ffff0c7224 */ /* 0x01cfe200078e000f */
[----:B------:R-:W-:Y:S01]  /*1eeb0*/  MOV R3, 0x181f ;  /* 0x0000181f00037802 */ /* 0x000fe20000000f00 */
[----:B------:R-:W-:Y:S01]  /*1eec0*/  IMAD.MOV.U32 R10, RZ, RZ, RZ ;  /* 0x000000ffff0a7224 */ /* 0x000fe200078e00ff */
[----:B------:R-:W-:Y:S02]  /*1eed0*/  MOV R173, 0xffffffff ;  /* 0xffffffff00ad7802 */ /* 0x000fe40000000f00 */
[----:B------:R-:W-:Y:S02]  /*1eee0*/  MOV R2, 0x1ef00 ;  /* 0x0001ef0000027802 */ /* 0x000fe40000000f00 */
[----:B-1----:R-:W-:Y:S05]  /*1eef0*/  CALL.REL.NOINC `($__internal_39_$__cuda_sm70_shflsync_idx_p) ;  /* 0x0000bf6000007944 */ /* 0x002fea0003c00000 */
[----:B------:R-:W-:Y:S01]  /*1ef00*/  MOV R7, R13 ;  /* 0x0000000d00077202 */ /* 0x000fe20000000f00 */
[----:B------:R-:W-:Y:S05]  /*1ef10*/  BRA `(.L_x_2032) ;  /* 0xffffb3f000007947 */ /* 0x000fea000383ffff */
.L_x_1966:
[----:B------:R-:W-:Y:S01]  /*1ef20*/  IMAD.MOV.U32 R12, RZ, RZ, R17 ;  /* 0x000000ffff0c7224 */ /* 0x000fe200078e0011 */
[----:B------:R-:W-:Y:S01]  /*1ef30*/  MOV R3, 0x181f ;  /* 0x0000181f00037802 */ /* 0x000fe20000000f00 */
[----:B------:R-:W-:Y:S01]  /*1ef40*/  IMAD.MOV.U32 R10, RZ, RZ, RZ ;  /* 0x000000ffff0a7224 */ /* 0x000fe200078e00ff */
[----:B------:R-:W-:-:S02]  /*1ef50*/  MOV R173, 0xffffffff ;  /* 0xffffffff00ad7802 */ /* 0x000fc40000000f00 */
[----:B------:R-:W-:Y:S02]  /*1ef60*/  MOV R2, 0x1ef80 ;  /* 0x0001ef8000027802 */ /* 0x000fe40000000f00 */
[----:B-123--:R-:W-:Y:S05]  /*1ef70*/  CALL.REL.NOINC `($__internal_39_$__cuda_sm70_shflsync_idx_p) ;  /* 0x0000bee000007944 */ /* 0x00efea0003c00000 */
[----:B------:R-:W-:Y:S01]  /*1ef80*/  MOV R0, R13 ;  /* 0x0000000d00007202 */ /* 0x000fe20000000f00 */
[----:B------:R-:W-:Y:S05]  /*1ef90*/  BRA `(.L_x_2033) ;  /* 0xffffb39000007947 */ /* 0x000fea000383ffff */
.L_x_1969:
[----:B------:R-:W-:Y:S01]  /*1efa0*/  IMAD.MOV.U32 R12, RZ, RZ, R15 ;  /* 0x000000ffff0c7224 */ /* 0x000fe200078e000f */
[----:B-1----:R-:W-:Y:S01]  /*1efb0*/  MOV R3, 0x181f ;  /* 0x0000181f00037802 */ /* 0x002fe20000000f00 */
        /* <DEDUP_REMOVED lines=13> */
.L_x_1972:
        /* <DEDUP_REMOVED lines=8> */
.L_x_1973:
[----:B-1----:R-:W-:Y:S01]  /*1f110*/  IMAD.MOV.U32 R12, RZ, RZ, R17 ;  /* 0x000000ffff0c7224 */ /* 0x002fe200078e0011 */
[----:B------:R-:W-:Y:S01]  /*1f120*/  MOV R3, 0x181f ;  /* 0x0000181f00037802 */ /* 0x000fe20000000f00 */
[----:B------:R-:W-:Y:S01]  /*1f130*/  IMAD.MOV.U32 R10, RZ, RZ, 0x2 ;  /* 0x00000002ff0a7424 */ /* 0x000fe200078e00ff */
[----:B------:R-:W-:Y:S02]  /*1f140*/  MOV R173, 0xffffffff ;  /* 0xffffffff00ad7802 */ /* 0x000fe40000000f00 */
[----:B------:R-:W-:Y:S02]  /*1f150*/  MOV R2, 0x1f170 ;  /* 0x0001f17000027802 */ /* 0x000fe40000000f00 */
[----:B--234-:R-:W-:Y:S05]  /*1f160*/  CALL.REL.NOINC `($__internal_39_$__cuda_sm70_shflsync_idx_p) ;  /* 0x0000bcf000007944 */ /* 0x01cfea0003c00000 */
[----:B------:R-:W-:Y:S01]  /*1f170*/  MOV R0, R13 ;  /* 0x0000000d00007202 */ /* 0x000fe20000000f00 */
[----:B------:R-:W-:Y:S05]  /*1f180*/  BRA `(.L_x_2036) ;  /* 0xffffb53000007947 */ /* 0x000fea000383ffff */
.L_x_1976:
        /* <DEDUP_REMOVED lines=15> */
.L_x_1978:
[----:B------:R-:W-:Y:S01]  /*1f280*/  IMAD.MOV.U32 R12, RZ, RZ, R7 ;  /* 0x000000ffff0c7224 */ /* 0x000fe200078e0007 */
[----:B------:R-:W-:Y:S01]  /*1f290*/  MOV R3, 0x1c1f ;  /* 0x00001c1f00037802 */ /* 0x000fe20000000f00 */
[----:B------:R-:W-:Y:S01]  /*1f2a0*/  IMAD.MOV.U32 R10, RZ, RZ, RZ ;  /* 0x000000ffff0a7224 */ /* 0x000fe200078e00ff */
[----:B------:R-:W-:Y:S02]  /*1f2b0*/  MOV R173, 0xffffffff ;  /* 0xffffffff00ad7802 */ /* 0x000fe40000000f00 */
[----:B------:R-:W-:-:S02]  /*1f2c0*/  MOV R2, 0x1f2e0 ;  /* 0x0001f2e000027802 */ /* 0x000fc40000000f00 */
[----:B------:R-:W-:Y:S05]  /*1f2d0*/  CALL.REL.NOINC `($__internal_39_$__cuda_sm70_shflsync_idx_p) ;  /* 0x0000bb8000007944 */ /* 0x000fea0003c00000 */
[----:B------:R-:W-:Y:S01]  /*1f2e0*/  MOV R4, R13 ;  /* 0x0000000d00047202 */ /* 0x000fe20000000f00 */
[----:B------:R-:W-:Y:S05]  /*1f2f0*/  BRA `(.L_x_2038) ;  /* 0xffffb92000007947 */ /* 0x000fea000383ffff */
.L_x_1979:
[----:B------:R-:W-:Y:S01]  /*1f300*/  IMAD.MOV.U32 R12, RZ, RZ, R5 ;  /* 0x000000ffff0c7224 */ /* 0x000fe200078e0005 */
[----:B------:R-:W-:Y:S01]  /*1f310*/  MOV R3, 0x1c1f ;  /* 0x00001c1f00037802 */ /* 0x000fe20000000f00 */
[----:B------:R-:W-:Y:S01]  /*1f320*/  IMAD.MOV.U32 R10, RZ, RZ, RZ ;  /* 0x000000ffff0a7224 */ /* 0x000fe200078e00ff */
[----:B------:R-:W-:-:S02]  /*1f330*/  MOV R173, 0xffffffff ;  /* 0xffffffff00ad7802 */ /* 0x000fc40000000f00 */
[----:B------:R-:W-:Y:S02]  /*1f340*/  MOV R2, 0x1f360 ;  /* 0x0001f36000027802 */ /* 0x000fe40000000f00 */
[----:B-12---:R-:W-:Y:S05]  /*1f350*/  CALL.REL.NOINC `($__internal_39_$__cuda_sm70_shflsync_idx_p) ;  /* 0x0000bb0000007944 */ /* 0x006fea0003c00000 */
[----:B------:R-:W-:Y:S01]  /*1f360*/  MOV R0, R13 ;  /* 0x0000000d00007202 */ /* 0x000fe20000000f00 */
[----:B------:R-:W-:Y:S05]  /*1f370*/  BRA `(.L_x_2039) ;  /* 0xffffb8c000007947 */ /* 0x000fea000383ffff */
.L_x_1982:
        /* <DEDUP_REMOVED lines=15> */
.L_x_1986:
[----:B------:R-:W-:Y:S01]  /*1f470*/  IMAD.MOV.U32 R12, RZ, RZ, R14 ;  /* 0x000000ffff0c7224 */ /* 0x000fe200078e000e */
[----:B------:R-:W-:Y:S01]  /*1f480*/  MOV R3, 0x181f ;  /* 0x0000181f00037802 */ /* 0x000fe20000000f00 */
[----:B------:R-:W-:Y:S01]  /*1f490*/  IMAD.MOV.U32 R10, RZ, RZ, RZ ;  /* 0x000000ffff0a7224 */ /* 0x000fe200078e00ff */
[----:B------:R-:W-:-:S02]  /*1f4a0*/  MOV R173, 0xffffffff ;  /* 0xffffffff00ad7802 */ /* 0x000fc40000000f00 */
[----:B------:R-:W-:Y:S02]  /*1f4b0*/  MOV R2, 0x1f4d0 ;  /* 0x0001f4d000027802 */ /* 0x000fe40000000f00 */
[----:B---3--:R-:W-:Y:S05]  /*1f4c0*/  CALL.REL.NOINC `($__internal_39_$__cuda_sm70_shflsync_idx_p) ;  /* 0x0000b99000007944 */ /* 0x008fea0003c00000 */
[----:B------:R-:W-:Y:S01]  /*1f4d0*/  MOV R7, R13 ;  /* 0x0000000d00077202 */ /* 0x000fe20000000f00 */
[----:B------:R-:W-:Y:S05]  /*1f4e0*/  BRA `(.L_x_2041) ;  /* 0xffffd90000007947 */ /* 0x000fea000383ffff */
.L_x_1987:
[----:B------:R-:W-:Y:S01]  /*1f4f0*/  IMAD.MOV.U32 R12, RZ, RZ, R17 ;  /* 0x000000ffff0c7224 */ /* 0x000fe200078e0011 */
[----:B------:R-:W-:Y:S01]  /*1f500*/  MOV R3, 0x181f ;  /* 0x0000181f00037802 */ /* 0x000fe20000000f00 */
[----:B------:R-:W-:Y:S01]  /*1f510*/  IMAD.MOV.U32 R10, RZ, RZ, RZ ;  /* 0x000000ffff0a7224 */ /* 0x000fe200078e00ff */
[----:B------:R-:W-:Y:S02]  /*1f520*/  MOV R173, 0xffffffff ;  /* 0xffffffff00ad7802 */ /* 0x000fe40000000f00 */
[----:B------:R-:W-:Y:S02]  /*1f530*/  MOV R2, 0x1f550 ;  /* 0x0001f55000027802 */ /* 0x000fe40000000f00 */
[----:B-123--:R-:W-:Y:S05]  /*1f540*/  CALL.REL.NOINC `($__internal_39_$__cuda_sm70_shflsync_idx_p) ;  /* 0x0000b91000007944 */ /* 0x00efea0003c00000 */
[----:B------:R-:W-:Y:S01]  /*1f550*/  MOV R0, R13 ;  /* 0x0000000d00007202 */ /* 0x000fe20000000f00 */
[----:B------:R-:W-:Y:S05]  /*1f560*/  BRA `(.L_x_2042) ;  /* 0xffffd8a000007947 */ /* 0x000fea000383ffff */
.L_x_1990:
        /* <DEDUP_REMOVED lines=15> */
.L_x_1993:
        /* <DEDUP_REMOVED lines=8> */
.L_x_1994:
        /* <DEDUP_REMOVED lines=8> */
.L_x_1997:
        /* <DEDUP_REMOVED lines=15> */
.L_x_1999:
        /* <DEDUP_REMOVED lines=8> */
.L_x_2000:
[----:B------:R-:W-:Y:S01]  /*1f8d0*/  IMAD.MOV.U32 R12, RZ, RZ, R172 ;  /* 0x000000ffff0c7224 */ /* 0x000fe200078e00ac */
[----:B------:R-:W-:Y:S01]  /*1f8e0*/  MOV R3, 0x1f ;  /* 0x0000001f00037802 */ /* 0x000fe20000000f00 */
[----:B------:R-:W-:Y:S01]  /*1f8f0*/  IMAD.MOV.U32 R10, RZ, RZ, 0x1 ;  /* 0x00000001ff0a7424 */ /* 0x000fe200078e00ff */
[----:B------:R-:W-:Y:S02]  /*1f900*/  MOV R173, 0xffffffff ;  /* 0xffffffff00ad7802 */ /* 0x000fe40000000f00 */
[----:B------:R-:W-:Y:S02]  /*1f910*/  MOV R2, 0x1f930 ;  /* 0x0001f93000027802 */ /* 0x000fe40000000f00 */
[----:B-12---:R-:W-:Y:S05]  /*1f920*/  CALL.REL.NOINC `($__internal_39_$__cuda_sm70_shflsync_idx_p) ;  /* 0x0000b53000007944 */ /* 0x006fea0003c00000 */
[----:B------:R-:W-:Y:S01]  /*1f930*/  MOV R9, R13 ;  /* 0x0000000d00097202 */ /* 0x000fe20000000f00 */
[----:B------:R-:W-:Y:S05]  /*1f940*/  BRA `(.L_x_2048) ;  /* 0xffffdcb000007947 */ /* 0x000fea000383ffff */
.L_x_2001:
[----:B------:R-:W-:Y:S02]  /*1f950*/  MOV R3, 0x1 ;  /* 0x0000000100037802 */ /* 0x000fe40000000f00 */
[----:B------:R-:W-:Y:S02]  /*1f960*/  MOV R2, 0x1f980 ;  /* 0x0001f98000027802 */ /* 0x000fe40000000f00 */
[----:B-1234-:R-:W-:Y:S05]  /*1f970*/  CALL.REL.NOINC `($__internal_40_$__cuda_sm70_shflsync_up_p) ;  /* 0x0000b52000007944 */ /* 0x01efea0003c00000 */
[----:B------:R-:W-:Y:S05]  /*1f980*/  BRA `(.L_x_2049) ;  /* 0xffffdd9000007947 */ /* 0x000fea000383ffff */
.L_x_2002:
[----:B------:R-:W-:Y:S02]  /*1f990*/  MOV R3, 0x2 ;  /* 0x0000000200037802 */ /* 0x000fe40000000f00 */
[----:B------:R-:W-:-:S02]  /*1f9a0*/  MOV R2, 0x1f9c0 ;  /* 0x0001f9c000027802 */ /* 0x000fc40000000f00 */
[----:B--2-4-:R-:W-:Y:S05]  /*1f9b0*/  CALL.REL.NOINC `($__internal_40_$__cuda_sm70_shflsync_up_p) ;  /* 0x0000b4e000007944 */ /* 0x014fea0003c00000 */
        /* <DEDUP_REMOVED lines=25> */
.L_x_2006:
[----:B------:R-:W-:Y:S02]  /*1fb50*/  MOV R3, 0x1 ;  /* 0x0000000100037802 */ /* 0x000fe40000000f00 */
[----:B------:R-:W-:Y:S02]  /*1fb60*/  MOV R2, 0x1fb80 ;  /* 0x0001fb8000027802 */ /* 0x000fe40000000f00 */
[----:B------:R-:W-:Y:S05]  /*1fb70*/  CALL.REL.NOINC `($__internal_40_$__cuda_sm70_shflsync_up_p) ;  /* 0x0000b32000007944 */ /* 0x000fea0003c00000 */
[----:B------:R-:W-:Y:S01]  /*1fb80*/  MOV R2, R4 ;  /* 0x0000000400027202 */ /* 0x000fe20000000f00 */
[----:B------:R-:W-:Y:S05]  /*1fb90*/  BRA `(.L_x_2051) ;  /* 0xffffdde000007947 */ /* 0x000fea000383ffff */
.L_x_2007:
        /* <DEDUP_REMOVED lines=28> */
.L_x_2009:
[----:B------:R-:W-:Y:S02]  /*1fd60*/  SEL R0, RZ, 0x1, P0 ;  /* 0x00000001ff007807 */ /* 0x000fe40000000000 */
[----:B------:R-:W-:Y:S02]  /*1fd70*/  MOV R2, 0x1fd90 ;  /* 0x0001fd9000027802 */ /* 0x000fe40000000f00 */
[----:B-1----:R-:W-:Y:S05]  /*1fd80*/  CALL.REL.NOINC `($__internal_41_$__cuda_sm70_votesync_ballot) ;  /* 0x0000b17000007944 */ /* 0x002fea0003c00000 */
[----:B------:R-:W-:Y:S01]  /*1fd90*/  MOV R5, R0 ;  /* 0x0000000000057202 */ /* 0x000fe20000000f00 */
[----:B------:R-:W-:Y:S05]  /*1fda0*/  BRA `(.L_x_2053) ;  /* 0xffffdd6000007947 */ /* 0x000fea000383ffff */
.L_x_2010:
[----:B------:R-:W-:Y:S01]  /*1fdb0*/  IMAD.MOV.U32 R12, RZ, RZ, R7 ;  /* 0x000000ffff0c7224 */ /* 0x000fe200078e0007 */
[----:B------:R-:W-:Y:S01]  /*1fdc0*/  MOV R3, 0x1f ;  /* 0x0000001f00037802 */ /* 0x000fe20000000f00 */
[----:B------:R-:W-:Y:S01]  /*1fdd0*/  IMAD.MOV.U32 R10, RZ, RZ, R0 ;  /* 0x000000ffff0a7224 */ /* 0x000fe200078e0000 */
[----:B------:R-:W-:Y:S02]  /*1fde0*/  MOV R173, 0xffffffff ;  /* 0xffffffff00ad7802 */ /* 0x000fe40000000f00 */
[----:B------:R-:W-:Y:S02]  /*1fdf0*/  MOV R2, 0x1fe10 ;  /* 0x0001fe1000027802 */ /* 0x000fe40000000f00 */
[----:B-1----:R-:W-:Y:S05]  /*1fe00*/  CALL.REL.NOINC `($__internal_39_$__cuda_sm70_shflsync_idx_p) ;  /* 0x0000b05000007944 */ /* 0x002fea0003c00000 */
[----:B------:R-:W-:Y:S01]  /*1fe10*/  IMAD.MOV.U32 R9, RZ, RZ, R13 ;  /* 0x000000ffff097224 */ /* 0x000fe200078e000d */
[----:B------:R-:W-:Y:S01]  /*1fe20*/  MOV R12, R8 ;  /* 0x00000008000c7202 */ /* 0x000fe20000000f00 */
[----:B------:R-:W-:Y:S01]  /*1fe30*/  IMAD.MOV.U32 R10, RZ, RZ, R0 ;  /* 0x000000ffff0a7224 */ /* 0x000fe200078e0000 */
[----:B------:R-:W-:Y:S01]  /*1fe40*/  MOV R3, 0x1f ;  /* 0x0000001f00037802 */ /* 0x000fe20000000f00 */
[----:B------:R-:W-:Y:S01]  /*1fe50*/  IMAD.MOV.U32 R173, RZ, RZ, -0x1 ;  /* 0xffffffffffad7424 */ /* 0x000fe200078e00ff */
[----:B------:R-:W-:-:S02]  /*1fe60*/  MOV R2, 0x1fe80 ;  /* 0x0001fe8000027802 */ /* 0x000fc40000000f00 */
[----:B------:R-:W-:Y:S05]  /*1fe70*/  CALL.REL.NOINC `($__internal_39_$__cuda_sm70_shflsync_idx_p) ;  /* 0x0000afe000007944 */ /* 0x000fea0003c00000 */
[----:B------:R-:W-:Y:S01]  /*1fe80*/  MOV R8, R13 ;  /* 0x0000000d00087202 */ /* 0x000fe20000000f00 */
[----:B------:R-:W-:Y:S05]  /*1fe90*/  BRA `(.L_x_2054) ;  /* 0xffffdcc000007947 */ /* 0x000fea000383ffff */
.L_x_2013:
[----:B------:R-:W-:Y:S01]  /*1fea0*/  IMAD.MOV.U32 R12, RZ, RZ, R4 ;  /* 0x000000ffff0c7224 */ /* 0x000fe200078e0004 */
[----:B------:R-:W-:Y:S01]  /*1feb0*/  MOV R3, 0x1f ;  /* 0x0000001f00037802 */ /* 0x000fe20000000f00 */
[----:B------:R-:W-:Y:S01]  /*1fec0*/  IMAD.MOV.U32 R10, RZ, RZ, R0 ;  /* 0x000000ffff0a7224 */ /* 0x000fe200078e0000 */
[----:B------:R-:W-:-:S02]  /*1fed0*/  MOV R173, 0xffffffff ;  /* 0xffffffff00ad7802 */ /* 0x000fc40000000f00 */
[----:B------:R-:W-:Y:S02]  /*1fee0*/  MOV R2, 0x1ff00 ;  /* 0x0001ff0000027802 */ /* 0x000fe40000000f00 */
[----:B-1-34-:R-:W-:Y:S05]  /*1fef0*/  CALL.REL.NOINC `($__internal_39_$__cuda_sm70_shflsync_idx_p) ;  /* 0x0000af6000007944 */ /* 0x01afea0003c00000 */
[----:B------:R-:W-:Y:S01]  /*1ff00*/  MOV R16, R13 ;  /* 0x0000000d00107202 */ /* 0x000fe20000000f00 */
[----:B------:R-:W-:Y:S05]  /*1ff10*/  BRA `(.L_x_2012) ;  /* 0xffffdca000007947 */ /* 0x000fea000383ffff */
        .type           $_ZN7cutlass13device_kernelIN5flash19enable_sm80_to_sm89INS1_16FlashAttnFwdSm80INS1_25CollectiveMainloopFwdSm80ILi8ELi1ELb0EN4cute5tupleIJNS5_1CILi128EEENS7_ILi48EEENS7_ILi256EEEEEELi256ENS_10bfloat16_tEfNS_4arch4Sm80ELb0ELb1ELb0ELb1ELb0ELb1ELb1ELb1EEENS1_21CollectiveEpilogueFwdINS6_IJS8_SA_S9_EEENS6_IJNS7_ILi1EEESI_SI_EEESC_SE_Li256ELb1ELb1ELb1ELb0EEENS1_36VarlenDynamicPersistentTileSchedulerILi128ELi48ELi256ELi256ELb1ELb1ELb0ELb1ELb0ELb1EEEEEEEEEvNT_6ParamsE$_ZZN5flash25CollectiveMainloopFwdSm80ILi8ELi1ELb0EN4cute5tupleIJNS1_1CILi128EEENS3_ILi48EEENS3_ILi256EEEEEELi256EN7cutlass10bfloat16_tEfNS8_4arch4Sm80ELb0ELb1ELb0ELb1ELb0ELb1ELb1ELb1EE3mmaINS_16FlashAttnFwdSm80ISC_NS_21CollectiveEpilogueFwdINS2_IJS4_S6_S5_EEENS2_IJNS3_ILi1EEESH_SH_EEES9_SB_Li256ELb1ELb1ELb1ELb0EEENS_36VarlenDynamicPersistentTileSchedulerILi128ELi48ELi256ELi256ELb1ELb1ELb0ELb1ELb0ELb1EEEE13SharedStorageENS1_6TensorINS1_11ArrayEngineIfLm128EEENS1_6LayoutINS2_IJNS2_IJNS3_ILi2EEESS_EEESH_NS3_ILi32EEEEEENS2_IJNS2_IJSH_SS_EEENS3_ILi0EEENS3_ILi4EEEEEEEEEENS_7SoftmaxILi2ELi0EEEEEbRKNSC_6ParamsERT0_RT1_iRKNS_16SeqlenInfoQKNewKILb1ELb1EEENS2_IJiiiiEEERT_ENKUlvE_clEv,@function
        .size           $_ZN7cutlass13device_kernelIN5flash19enable_sm80_to_sm89INS1_16FlashAttnFwdSm80INS1_25CollectiveMainloopFwdSm80ILi8ELi1ELb0EN4cute5tupleIJNS5_1CILi128EEENS7_ILi48EEENS7_ILi256EEEEEELi256ENS_10bfloat16_tEfNS_4arch4Sm80ELb0ELb1ELb0ELb1ELb0ELb1ELb1ELb1EEENS1_21CollectiveEpilogueFwdINS6_IJS8_SA_S9_EEENS6_IJNS7_ILi1EEESI_SI_EEESC_SE_Li256ELb1ELb1ELb1ELb0EEENS1_36VarlenDynamicPersistentTileSchedulerILi128ELi48ELi256ELi256ELb1ELb1ELb0ELb1ELb0ELb1EEEEEEEEEvNT_6ParamsE$_ZZN5flash25CollectiveMainloopFwdSm80ILi8ELi1ELb0EN4cute5tupleIJNS1_1CILi128EEENS3_ILi48EEENS3_ILi256EEEEEELi256EN7cutlass10bfloat16_tEfNS8_4arch4Sm80ELb0ELb1ELb0ELb1ELb0ELb1ELb1ELb1EE3mmaINS_16FlashAttnFwdSm80ISC_NS_21CollectiveEpilogueFwdINS2_IJS4_S6_S5_EEENS2_IJNS3_ILi1EEESH_SH_EEES9_SB_Li256ELb1ELb1ELb1ELb0EEENS_36VarlenDynamicPersistentTileSchedulerILi128ELi48ELi256ELi256ELb1ELb1ELb0ELb1ELb0ELb1EEEE13SharedStorageENS1_6TensorINS1_11ArrayEngineIfLm128EEENS1_6LayoutINS2_IJNS2_IJNS3_ILi2EEESS_EEESH_NS3_ILi32EEEEEENS2_IJNS2_IJSH_SS_EEENS3_ILi0EEENS3_ILi4EEEEEEEEEENS_7SoftmaxILi2ELi0EEEEEbRKNSC_6ParamsERT0_RT1_iRKNS_16SeqlenInfoQKNewKILb1ELb1EEENS2_IJiiiiEEERT_ENKUlvE_clEv,($__internal_38_$__cuda_sm70_shflsync_bfly_p - $_ZN7cutlass13device_kernelIN5flash19enable_sm80_to_sm89INS1_16FlashAttnFwdSm80INS1_25CollectiveMainloopFwdSm80ILi8ELi1ELb0EN4cute5tupleIJNS5_1CILi128EEENS7_ILi48EEENS7_ILi256EEEEEELi256ENS_10bfloat16_tEfNS_4arch4Sm80ELb0ELb1ELb0ELb1ELb0ELb1ELb1ELb1EEENS1_21CollectiveEpilogueFwdINS6_IJS8_SA_S9_EEENS6_IJNS7_ILi1EEESI_SI_EEESC_SE_Li256ELb1ELb1ELb1ELb0EEENS1_36VarlenDynamicPersistentTileSchedulerILi128ELi48ELi256ELi256ELb1ELb1ELb0ELb1ELb0ELb1EEEEEEEEEvNT_6ParamsE$_ZZN5flash25CollectiveMainloopFwdSm80ILi8ELi1ELb0EN4cute5tupleIJNS1_1CILi128EEENS3_ILi48EEENS3_ILi256EEEEEELi256EN7cutlass10bfloat16_tEfNS8_4arch4Sm80ELb0ELb1ELb0ELb1ELb0ELb1ELb1ELb1EE3mmaINS_16FlashAttnFwdSm80ISC_NS_21CollectiveEpilogueFwdINS2_IJS4_S6_S5_EEENS2_IJNS3_ILi1EEESH_SH_EEES9_SB_Li256ELb1ELb1ELb1ELb0EEENS_36VarlenDynamicPersistentTileSchedulerILi128ELi48ELi256ELi256ELb1ELb1ELb0ELb1ELb0ELb1EEEE13SharedStorageENS1_6TensorINS1_11ArrayEngineIfLm128EEENS1_6LayoutINS2_IJNS2_IJNS3_ILi2EEESS_EEESH_NS3_ILi32EEEEEENS2_IJNS2_IJSH_SS_EEENS3_ILi0EEENS3_ILi4EEEEEEEEEENS_7SoftmaxILi2ELi0EEEEEbRKNSC_6ParamsERT0_RT1_iRKNS_16SeqlenInfoQKNewKILb1ELb1EEENS2_IJiiiiEEERT_ENKUlvE_clEv)
$_ZN7cutlass13device_kernelIN5flash19enable_sm80_to_sm89INS1_16FlashAttnFwdSm80INS1_25CollectiveMainloopFwdSm80ILi8ELi1ELb0EN4cute5tupleIJNS5_1CILi128EEENS7_ILi48EEENS7_ILi256EEEEEELi256ENS_10bfloat16_tEfNS_4arch4Sm80ELb0ELb1ELb0ELb1ELb0ELb1ELb1ELb1EEENS1_21CollectiveEpilogueFwdINS6_IJS8_SA_S9_EEENS6_IJNS7_ILi1EEESI_SI_EEESC_SE_Li256ELb1ELb1ELb1ELb0EEENS1_36VarlenDynamicPersistentTileSchedulerILi128ELi48ELi256ELi256ELb1ELb1ELb0ELb1ELb0ELb1EEEEEEEEEvNT_6ParamsE$_ZZN5flash25CollectiveMainloopFwdSm80ILi8ELi1ELb0EN4cute5tupleIJNS1_1CILi128EEENS3_ILi48EEENS3_ILi256EEEEEELi256EN7cutlass10bfloat16_tEfNS8_4arch4Sm80ELb0ELb1ELb0ELb1ELb0ELb1ELb1ELb1EE3mmaINS_16FlashAttnFwdSm80ISC_NS_21CollectiveEpilogueFwdINS2_IJS4_S6_S5_EEENS2_IJNS3_ILi1EEESH_SH_EEES9_SB_Li256ELb1ELb1ELb1ELb0EEENS_36VarlenDynamicPersistentTileSchedulerILi128ELi48ELi256ELi256ELb1ELb1ELb0ELb1ELb0ELb1EEEE13SharedStorageENS1_6TensorINS1_11ArrayEngineIfLm128EEENS1_6LayoutINS2_IJNS2_IJNS3_ILi2EEESS_EEESH_NS3_ILi32EEEEEENS2_IJNS2_IJSH_SS_EEENS3_ILi0EEENS3_ILi4EEEEEEEEEENS_7SoftmaxILi2ELi0EEEEEbRKNSC_6ParamsERT0_RT1_iRKNS_16SeqlenInfoQKNewKILb1ELb1EEENS2_IJiiiiEEERT_ENKUlvE_clEv:
[----:B------:R-:W-:-:S05]  /*1ff20*/  IADD3 R16, R81, -c[0x0][0x20], RZ ;  /* 0x8000080051107a10 */ /* 0x000fca0007ffe0ff */
[----:B------:R-:W2:Y:S01]  /*1ff30*/  LDL.64 R12, [R16] ;  /* 0x00000000100c7983 */ /* 0x000ea20000100a00 */
[----:B------:R-:W-:-:S03]  /*1ff40*/  ULDC.64 UR4, c[0x0][0x118] ;  /* 0x0000460000047ab9 */ /* 0x000fc60000000a00 */
[----:B--2---:R-:W2:Y:S02]  /*1ff50*/  LD.E R0, [R12.64+0x11c] ;  /* 0x00011c040c007980 */ /* 0x004ea4000c101900 */
[----:B--2---:R-:W-:-:S13]  /*1ff60*/  ISETP.GT.AND P0, PT, R0, RZ, PT ;  /* 0x000000ff0000720c */ /* 0x004fda0003f04270 */
[----:B------:R-:W-:Y:S05]  /*1ff70*/  @P0 BRA `(.L_x_2055) ;  /* 0x0000004000000947 */ /* 0x000fea0003800000 */
[----:B------:R-:W-:Y:S01]  /*1ff80*/  MOV R2, R131 ;  /* 0x0000008300027202 */ /* 0x000fe20000000f00 */
[----:B------:R-:W-:-:S04]  /*1ff90*/  DEPBAR.LE SB0, 0x1 ;  /* 0x000080400000791a */ /* 0x000fc80000000000 */
[----:B------:R-:W-:-:S04]  /*1ffa0*/  MOV R3, 0x0 ;  /* 0x0000000000037802 */ /* 0x000fc80000000f00 */
[----:B------:R-:W-:Y:S05]  /*1ffb0*/  RET.REL.NODEC R2 `(_ZN7cutlass13device_kernelIN5flash19enable_sm80_to_sm89INS1_16FlashAttnFwdSm80INS1_25CollectiveMainloopFwdSm80ILi8ELi1ELb0EN4cute5tupleIJNS5_1CILi128EEENS7_ILi48EEENS7_ILi256EEEEEELi256ENS_10bfloat16_tEfNS_4arch4Sm80ELb0ELb1ELb0ELb1ELb0ELb1ELb1ELb1EEENS1_21CollectiveEpilogueFwdINS6_IJS8_SA_S9_EEENS6_IJNS7_ILi1EEESI_SI_EEESC_SE_Li256ELb1ELb1ELb1ELb0EEENS1_36VarlenDynamicPersistentTileSchedulerILi128ELi48ELi256ELi256ELb1ELb1ELb0ELb1ELb0ELb1EEEEEEEEEvNT_6ParamsE) ;  /* 0xfffe004002007950 */ /* 0x000fea0003c3ffff */
.L_x_2055:
[----:B------:R1:W2:Y:S04]  /*1ffc0*/  LDL.64 R8, [R16+0x8] ;  /* 0x0000080010087983 */ /* 0x0002a80000100a00 */
[----:B------:R1:W3:Y:S04]  /*1ffd0*/  LDL.64 R2, [R16+0x20] ;  /* 0x0000200010027983 */ /* 0x0002e80000100a00 */
[----:B------:R1:W4:Y:S04]  /*1ffe0*/  LDL.64 R14, [R16+0x18] ;  /* 0x00001800100e7983 */ /* 0x0003280000100a00 */
[----:B------:R-:W4:Y:S04]  /*1fff0*/  LD.E.U8 R18, [R12.64+0x138] ;  /* 0x000138040c127980 */ /* 0x000f28000c101100 */
[----:B------:R2:W5:Y:S04]  /*20000*/  LD.E R20, [R12.64+0x164] ;  /* 0x000164040c147980 */ /* 0x000568000c101900 */
[----:B-1----:R-:W4:Y:S04]  /*20010*/  LDL.64 R16, [R16+0x10] ;  /* 0x0000100010107983 */ /* 0x002f280000100a00 */
[----:B--2---:R1:W2:Y:S04]  /*20020*/  LD.E R32, [R8.64] ;  /* 0x0000000408207980 */ /* 0x0042a8000c101900 */
[----:B---3--:R3:W2:Y:S04]  /*20030*/  LD.E R68, [R2.64] ;  /* 0x0000000402447980 */ /* 0x0086a8000c101900 */
[----:B----4-:R4:W2:Y:S04]  /*20040*/  LD.E R7, [R14.64+0x20] ;  /* 0x000020040e077980 */ /* 0x0108a8000c101900 */
[----:B-1----:R1:W5:Y:S04]  /*20050*/  LD.E.64 R8, [R12.64+0x120] ;  /* 0x000120040c087980 */ /* 0x002368000c101b00 */
[----:B---3--:R1:W5:Y:S04]  /*20060*/  LD.E.64 R2, [R12.64+0x130] ;  /* 0x000130040c027980 */ /* 0x008368000c101b00 */
[----:B------:R3:W5:Y:S04]  /*20070*/  LD.E R23, [R16.64] ;  /* 0x0000000410177980 */ /* 0x000768000c101900 */
[----:B----4-:R1:W5:Y:S04]  /*20080*/  LD.E.64 R14, [R12.64+0x110] ;  /* 0x000110040c0e7980 */ /* 0x010368000c101b00 */
[----:B---3--:R1:W5:Y:S01]  /*20090*/  LD.E.64 R16, [R12.64+0x128] ;  /* 0x000128040c107980 */ /* 0x008362000c101b00 */
[----:B------:R-:W-:-:S02]  /*200a0*/  ISETP.NE.AND P0, PT, R18, RZ, PT ;  /* 0x000000ff1200720c */ /* 0x000fc40003f05270 */
[----:B--2---:R-:W-:-:S04]  /*200b0*/  SHF.R.S32.HI R4, RZ, 0x1f, R32 ;  /* 0x0000001fff047819 */ /* 0x004fc80000011420 */
[----:B------:R-:W-:-:S04]  /*200c0*/  LEA.HI R4, R4, R32, RZ, 0x3 ;  /* 0x0000002004047211 */ /* 0x000fc800078f18ff */
[----:B------:R-:W-:Y:S02]  /*200d0*/  LOP3.LUT R10, R4, 0xfffffff8, RZ, 0xc0, !PT ;  /* 0xfffffff8040a7812 */ /* 0x000fe400078ec0ff */
[----:B------:R-:W-:-:S03]  /*200e0*/  SHF.R.S32.HI R80, RZ, 0x3, R4 ;  /* 0x00000003ff507819 */ /* 0x000fc60000011404 */
[----:B------:R-:W-:Y:S02]  /*200f0*/  IMAD.IADD R56, R32, 0x1, -R10 ;  /* 0x0000000120387824 */ /* 0x000fe400078e0a0a */
[----:B------:R-:W-:Y:S01]  /*20100*/  IMAD R69, R68, 0x80, R80 ;  /* 0x0000008044457824 */ /* 0x000fe200078e0250 */
[----:B------:R-:W-:Y:S01]  /*20110*/  SHF.R.S32.HI R22, RZ, 0x1f, R7 ;  /* 0x0000001fff167819 */ /* 0x000fe20000011407 */
[C---:B------:R-:W-:Y:S02]  /*20120*/  IMAD.SHL.U32 R57, R56.reuse, 0x8, RZ ;  /* 0x0000000838397824 */ /* 0x040fe400078e00ff */
[----:B------:R-:W-:Y:S01]  /*20130*/  IMAD R4, R56, 0x20, R69 ;  /* 0x0000002038047824 */ /* 0x000fe200078e0245 */
[----:B------:R-:W-:Y:S05]  /*20140*/  @!P0 BRA `(.L_x_2056) ;  /* 0x00004cd000008947 */ /* 0x000fea0003800000 */
[----:B-1---5:R-:W-:-:S13]  /*20150*/  ISETP.NE.AND P0, PT, R20, 0x1, PT ;  /* 0x000000011400780c */ /* 0x022fda0003f05270 */
[----:B------:R1:W2:Y:S04]  /*20160*/  @P0 LD.E R10, [R12.64+0x168] ;  /* 0x000168040c0a0980 */ /* 0x0002a8000c101900 */
[----:B-1----:R-:W3:Y:S01]  /*20170*/  @P0 LD.E R12, [R12.64+0x16c] ;  /* 0x00016c040c0c0980 */ /* 0x002ee2000c101900 */
[----:B--2---:R-:W-:-:S05]  /*20180*/  @P0 IMAD.HI.U32 R10, R4, R10, RZ ;  /* 0x0000000a040a0227 */ /* 0x004fca00078e00ff */
[----:B---3--:R-:W-:-:S04]  /*20190*/  @P0 SHF.R.U32.HI R4, RZ, R12, R10 ;  /* 0x0000000cff040219 */ /* 0x008fc8000001160a */
[----:B------:R-:W-:Y:S01]  /*201a0*/  SHF.R.S32.HI R10, RZ, 0x1f, R4 ;  /* 0x0000001fff0a7819 */ /* 0x000fe20000011404 */
[-C--:B------:R-:W-:Y:S02]  /*201b0*/  IMAD R19, R9, R4.reuse, RZ ;  /* 0x0000000409137224 */ /* 0x080fe400078e02ff */
[-C--:B------:R-:W-:Y:S02]  /*201c0*/  IMAD R18, R3, R4.reuse, RZ ;  /* 0x0000000403127224 */ /* 0x080fe400078e02ff */
[----:B------:R-:W-:-:S04]  /*201d0*/  IMAD.WIDE.U32 R12, R8, R4, RZ ;  /* 0x00000004080c7225 */ /* 0x000fc800078e00ff */
[-C--:B------:R-:W-:Y:S02]  /*201e0*/  IMAD R21, R8, R10.reuse, R19 ;  /* 0x0000000a08157224 */ /* 0x080fe400078e0213 */
[C---:B------:R-:W-:Y:S02]  /*201f0*/  IMAD R10, R2.reuse, R10, R18 ;  /* 0x0000000a020a7224 */ /* 0x040fe400078e0212 */
[----:B------:R-:W-:Y:S01]  /*20200*/  IMAD.WIDE.U32 R18, R2, R4, RZ ;  /* 0x0000000402127225 */ /* 0x000fe200078e00ff */
[----:B------:R-:W-:-:S03]  /*20210*/  IADD3 R13, R13, R21, RZ ;  /* 0x000000150d0d7210 */ /* 0x000fc60007ffe0ff */
[----:B------:R-:W-:Y:S01]  /*20220*/  IMAD R4, R9, R7, RZ ;  /* 0x0000000709047224 */ /* 0x000fe200078e02ff */
[----:B------:R-:W-:Y:S01]  /*20230*/  IADD3 R9, R19, R10, RZ ;  /* 0x0000000a13097210 */ /* 0x000fe20007ffe0ff */
[----:B------:R-:W-:-:S04]  /*20240*/  IMAD.WIDE.U32 R12, R7, R8, R12 ;  /* 0x00000008070c7225 */ /* 0x000fc800078e000c */
[----:B------:R-:W-:Y:S01]  /*20250*/  IMAD R4, R8, R22, R4 ;  /* 0x0000001608047224 */ /* 0x000fe200078e0204 */
[----:B------:R-:W-:Y:S01]  /*20260*/  MOV R8, R18 ;  /* 0x0000001200087202 */ /* 0x000fe20000000f00 */
[----:B------:R-:W-:Y:S01]  /*20270*/  IMAD R3, R3, R7, RZ ;  /* 0x0000000703037224 */ /* 0x000fe200078e02ff */
[----:B------:R-:W-:-:S03]  /*20280*/  LEA R33, P1, R12, R14, 0x1 ;  /* 0x0000000e0c217211 */ /* 0x000fc600078208ff */
[----:B------:R-:W-:-:S04]  /*20290*/  IMAD.WIDE.U32 R8, R7, R2, R8 ;  /* 0x0000000207087225 */ /* 0x000fc800078e0008 */
[----:B------:R-:W-:Y:S01]  /*202a0*/  IMAD R2, R2, R22, R3 ;  /* 0x0000001602027224 */ /* 0x000fe200078e0203 */
[----:B------:R-:W-:Y:S02]  /*202b0*/  IADD3 R3, R13, R4, RZ ;  /* 0x000000040d037210 */ /* 0x000fe40007ffe0ff */
[----:B------:R-:W-:Y:S02]  /*202c0*/  LEA R34, P0, R8, R16, 0x1 ;  /* 0x0000001008227211 */ /* 0x000fe400078008ff */
[----:B------:R-:W-:Y:S02]  /*202d0*/  IADD3 R2, R9, R2, RZ ;  /* 0x0000000209027210 */ /* 0x000fe40007ffe0ff */
[----:B------:R-:W-:Y:S02]  /*202e0*/  LEA.HI.X R31, R12, R15, R3, 0x1, P1 ;  /* 0x0000000f0c1f7211 */ /* 0x000fe400008f0c03 */
[----:B------:R-:W-:Y:S02]  /*202f0*/  SHF.L.U32 R4, R56, 0x2, RZ ;  /* 0x0000000238047819 */ /* 0x000fe400000006ff */
[----:B------:R-:W-:Y:S01]  /*20300*/  LEA.HI.X R30, R8, R17, R2, 0x1, P0 ;  /* 0x00000011081e7211 */ /* 0x000fe200000f0c02 */
[----:B------:R-:W-:Y:S05]  /*20310*/  BRA.DIV ~URZ, `(.L_x_2057) ;  /* 0x00009bb27f007947 */ /* 0x000fea000b800000 */
[----:B------:R1:W2:Y:S02]  /*20320*/  SHFL.IDX PT, R7, R31, RZ, 0x181f ;  /* 0x00181fff1f077589 */ /* 0x0002a400000e0000 */
.L_x_2131:
[----:B------:R-:W-:Y:S05]  /*20330*/  BRA.DIV ~URZ, `(.L_x_2058) ;  /* 0x00009c127f007947 */ /* 0x000fea000b800000 */
[----:B------:R3:W4:Y:S01]  /*20340*/  SHFL.IDX PT, R8, R33, RZ, 0x181f ;  /* 0x00181fff21087589 */ /* 0x00072200000e0000 */
[----:B--2---:R-:W-:-:S03]  /*20350*/  MOV R9, R7 ;  /* 0x0000000700097202 */ /* 0x004fc60000000f00 */
[----:B------:R3:W2:Y:S04]  /*20360*/  SHFL.IDX PT, R14, R30, RZ, 0x181f ;  /* 0x00181fff1e0e7589 */ /* 0x0006a800000e0000 */
[----:B------:R3:W1:Y:S02]  /*20370*/  SHFL.IDX PT, R2, R34, RZ, 0x181f ;  /* 0x00181fff22027589 */ /* 0x00066400000e0000 */
.L_x_2132:
[----:B------:R-:W-:Y:S01]  /*20380*/  IMAD R35, R23, R20, RZ ;  /* 0x0000001417237224 */ /* 0x000fe200078e02ff */
[----:B------:R-:W-:Y:S01]  /*20390*/  BSSY B0, `(.L_x_2059) ;  /* 0x0000035000007945 */ /* 0x000fe20003800000 */
[----:B------:R-:W-:Y:S01]  /*203a0*/  CS2R R58, SRZ ;  /* 0x00000000003a7805 */ /* 0x000fe2000001ff00 */
[----:B------:R-:W-:Y:S01]  /*203b0*/  CS2R R36, SRZ ;  /* 0x0000000000247805 */ /* 0x000fe2000001ff00 */
[----:B------:R-:W-:Y:S01]  /*203c0*/  CS2R R26, SRZ ;  /* 0x00000000001a7805 */ /* 0x000fe2000001ff00 */
[----:B------:R-:W-:Y:S01]  /*203d0*/  ISETP.GE.AND P0, PT, R69, R35, PT ;  /* 0x000000234500720c */ /* 0x000fe20003f06270 */
[----:B------:R-:W-:Y:S01]  /*203e0*/  CS2R R22, SRZ ;  /* 0x0000000000167805 */ /* 0x000fe2000001ff00 */
[----:B------:R-:W-:Y:S01]  /*203f0*/  CS2R R20, SRZ ;  /* 0x0000000000147805 */ /* 0x000fe2000001ff00 */
[----:B------:R-:W-:Y:S01]  /*20400*/  CS2R R38, SRZ ;  /* 0x0000000000267805 */ /* 0x000fe2000001ff00 */
[----:B------:R-:W-:Y:S01]  /*20410*/  CS2R R28, SRZ ;  /* 0x00000000001c7805 */ /* 0x000fe2000001ff00 */
[----:B------:R-:W-:Y:S01]  /*20420*/  CS2R R24, SRZ ;  /* 0x0000000000187805 */ /* 0x000fe2000001ff00 */
[----:B------:R-:W-:Y:S01]  /*20430*/  CS2R R18, SRZ ;  /* 0x0000000000127805 */ /* 0x000fe2000001ff00 */
[----:B--2---:R-:W-:-:S06]  /*20440*/  MOV R3, R14 ;  /* 0x0000000e00037202 */ /* 0x004fcc0000000f00 */
[----:B------:R-:W-:Y:S05]  /*20450*/  @P0 BRA `(.L_x_2060) ;  /* 0x0000028000000947 */ /* 0x000fea0003800000 */
[C---:B------:R-:W-:Y:S01]  /*20460*/  IADD3 R10, R4.reuse, 0x20, RZ ;  /* 0x00000020040a7810 */ /* 0x040fe20007ffe0ff */
[----:B------:R-:W-:Y:S01]  /*20470*/  CS2R R20, SRZ ;  /* 0x0000000000147805 */ /* 0x000fe2000001ff00 */
[-C--:B------:R-:W-:Y:S01]  /*20480*/  ISETP.GE.AND P1, PT, R4, R0.reuse, PT ;  /* 0x000000000400720c */ /* 0x080fe20003f26270 */
[----:B------:R-:W-:Y:S01]  /*20490*/  CS2R R18, SRZ ;  /* 0x0000000000127805 */ /* 0x000fe2000001ff00 */
[----:B------:R-:W-:Y:S01]  /*204a0*/  ISETP.GE.AND P0, PT, R10, R0, PT ;  /* 0x000000000a00720c */ /* 0x000fe20003f06270 */
[----:B------:R-:W-:Y:S01]  /*204b0*/  CS2R R22, SRZ ;  /* 0x0000000000167805 */ /* 0x000fe2000001ff00 */
[----:B------:R-:W-:-:S09]  /*204c0*/  CS2R R24, SRZ ;  /* 0x0000000000187805 */ /* 0x000fd2000001ff00 */
[C---:B----4-:R-:W-:Y:S02]  /*204d0*/  @!P1 IMAD.WIDE R12, R4.reuse, 0x2, R8 ;  /* 0x00000002040c9825 */ /* 0x050fe400078e0208 */
[----:B------:R-:W-:Y:S02]  /*204e0*/  @!P0 SHF.R.S32.HI R7, RZ, 0x1f, R10 ;  /* 0x0000001fff078819 */ /* 0x000fe4000001140a */
[----:B-1----:R-:W-:Y:S01]  /*204f0*/  @!P1 IMAD.WIDE R16, R4, 0x2, R2 ;  /* 0x0000000204109825 */ /* 0x002fe200078e0202 */
[----:B------:R1:W5:Y:S01]  /*20500*/  @!P1 LD.E.64 R20, [R12.64] ;  /* 0x000000040c149980 */ /* 0x000362000c101b00 */
[----:B------:R-:W-:-:S03]  /*20510*/  @!P0 LEA.HI R7, R7, R10, RZ, 0x2 ;  /* 0x0000000a07078211 */ /* 0x000fc600078f10ff */
[----:B------:R2:W5:Y:S01]  /*20520*/  @!P1 LD.E.64 R18, [R16.64] ;  /* 0x0000000410129980 */ /* 0x000562000c101b00 */
[----:B------:R-:W-:-:S05]  /*20530*/  @!P0 LOP3.LUT R7, R7, 0xfffffffc, RZ, 0xc0, !PT ;  /* 0xfffffffc07078812 */ /* 0x000fca00078ec0ff */
[----:B------:R-:W-:-:S05]  /*20540*/  @!P0 IMAD.WIDE R14, R7, 0x2, R8 ;  /* 0x00000002070e8825 */ /* 0x000fca00078e0208 */
[----:B------:R4:W5:Y:S01]  /*20550*/  @!P0 LD.E.64 R22, [R14.64] ;  /* 0x000000040e168980 */ /* 0x000962000c101b00 */
[----:B-1----:R-:W-:Y:S01]  /*20560*/  @!P0 IMAD.WIDE R12, R7, 0x2, R2 ;  /* 0x00000002070c8825 */ /* 0x002fe200078e0202 */
[----:B--2---:R-:W-:-:S04]  /*20570*/  IADD3 R16, R4, 0x40, RZ ;  /* 0x0000004004107810 */ /* 0x004fc80007ffe0ff */
[----:B------:R1:W5:Y:S01]  /*20580*/  @!P0 LD.E.64 R24, [R12.64] ;  /* 0x000000040c188980 */ /* 0x000362000c101b00 */
[----:B------:R-:W-:Y:S02]  /*20590*/  IADD3 R17, R4, 0x60, RZ ;  /* 0x0000006004117810 */ /* 0x000fe40007ffe0ff */
[-C--:B------:R-:W-:Y:S02]  /*205a0*/  ISETP.GE.AND P1, PT, R16, R0.reuse, PT ;  /* 0x000000001000720c */ /* 0x080fe40003f26270 */
[----:B------:R-:W-:-:S11]  /*205b0*/  ISETP.GE.AND P0, PT, R17, R0, PT ;  /* 0x000000001100720c */ /* 0x000fd60003f06270 */
[----:B------:R-:W-:Y:S02]  /*205c0*/  @!P1 SHF.R.S32.HI R10, RZ, 0x1f, R16 ;  /* 0x0000001fff0a9819 */ /* 0x000fe40000011410 */
[----:B------:R-:W-:Y:S02]  /*205d0*/  @!P0 SHF.R.S32.HI R7, RZ, 0x1f, R17 ;  /* 0x0000001fff078819 */ /* 0x000fe40000011411 */
[----:B------:R-:W-:Y:S02]  /*205e0*/  @!P1 LEA.HI R10, R10, R16, RZ, 0x2 ;  /* 0x000000100a0a9211 */ /* 0x000fe400078f10ff */
[----:B------:R-:W-:Y:S02]  /*205f0*/  @!P0 LEA.HI R7, R7, R17, RZ, 0x2 ;  /* 0x0000001107078211 */ /* 0x000fe400078f10ff */
[----:B------:R-:W-:Y:S02]  /*20600*/  @!P1 LOP3.LUT R10, R10, 0xfffffffc, RZ, 0xc0, !PT ;  /* 0xfffffffc0a0a9812 */ /* 0x000fe400078ec0ff */
[----:B------:R-:W-:Y:S01]  /*20610*/  @!P0 LOP3.LUT R7, R7, 0xfffffffc, RZ, 0xc0, !PT ;  /* 0xfffffffc07078812 */ /* 0x000fe200078ec0ff */
[----:B------:R-:W-:Y:S01]  /*20620*/  CS2R R26, SRZ ;  /* 0x00000000001a7805 */ /* 0x000fe2000001ff00 */
[----:B------:R-:W-:Y:S01]  /*20630*/  CS2R R36, SRZ ;  /* 0x0000000000247805 */ /* 0x000fe2000001ff00 */
[----:B----4-:R-:W-:Y:S01]  /*20640*/  @!P1 IMAD.WIDE R14, R10, 0x2, R8 ;  /* 0x000000020a0e9825 */ /* 0x010fe200078e0208 */
[----:B------:R-:W-:Y:S01]  /*20650*/  CS2R R28, SRZ ;  /* 0x00000000001c7805 */ /* 0x000fe2000001ff00 */
[----:B------:R-:W-:-:S02]  /*20660*/  CS2R R38, SRZ ;  /* 0x0000000000267805 */ /* 0x000fc4000001ff00 */
[C---:B-1----:R-:W-:Y:S01]  /*20670*/  @!P0 IMAD.WIDE R12, R7.reuse, 0x2, R8 ;  /* 0x00000002070c8825 */ /* 0x042fe200078e0208 */
[----:B------:R1:W5:Y:S03]  /*20680*/  @!P1 LD.E.64 R26, [R14.64] ;  /* 0x000000040e1a9980 */ /* 0x000366000c101b00 */
[--C-:B------:R-:W-:Y:S01]  /*20690*/  @!P1 IMAD.WIDE R8, R10, 0x2, R2.reuse ;  /* 0x000000020a089825 */ /* 0x100fe200078e0202 */
[----:B------:R1:W5:Y:S03]  /*206a0*/  @!P0 LD.E.64 R36, [R12.64] ;  /* 0x000000040c248980 */ /* 0x000366000c101b00 */
[----:B------:R-:W-:Y:S01]  /*206b0*/  @!P0 IMAD.WIDE R2, R7, 0x2, R2 ;  /* 0x0000000207028825 */ /* 0x000fe200078e0202 */
[----:B------:R1:W5:Y:S04]  /*206c0*/  @!P1 LD.E.64 R28, [R8.64] ;  /* 0x00000004081c9980 */ /* 0x000368000c101b00 */
[----:B------:R1:W5:Y:S02]  /*206d0*/  @!P0 LD.E.64 R38, [R2.64] ;  /* 0x0000000402268980 */ /* 0x000364000c101b00 */
.L_x_2060:
[----:B------:R-:W-:Y:S05]  /*206e0*/  BSYNC B0 ;  /* 0x0000000000007941 */ /* 0x000fea0003800000 */
.L_x_2059:
[----:B-1--45:R-:W-:Y:S02]  /*206f0*/  IMAD.MOV.U32 R8, RZ, RZ, R36 ;  /* 0x000000ffff087224 */ /* 0x032fe400078e0024 */
[----:B------:R-:W-:-:S02]  /*20700*/  IMAD.MOV.U32 R7, RZ, RZ, R37 ;  /* 0x000000ffff077224 */ /* 0x000fc400078e0025 */
        /* <DEDUP_REMOVED lines=15> */
[----:B------:R-:W-:-:S04]  /*20800*/  MOV R7, R39 ;  /* 0x0000002700077202 */ /* 0x000fc80000000f00 */
[----:B------:R-:W-:Y:S01]  /*20810*/  PRMT R98, R7, 0x5410, R8 ;  /* 0x0000541007627816 */ /* 0x000fe20000000008 */
[----:B------:R-:W-:Y:S01]  /*20820*/  IMAD.MOV.U32 R8, RZ, RZ, R24 ;  /* 0x000000ffff087224 */ /* 0x000fe200078e0018 */
[----:B------:R-:W-:Y:S01]  /*20830*/  PRMT R94, R2, 0x5410, R3 ;  /* 0x00005410025e7816 */ /* 0x000fe20000000003 */
[----:B------:R-:W-:Y:S01]  /*20840*/  IMAD.MOV.U32 R3, RZ, RZ, R18 ;  /* 0x000000ffff037224 */ /* 0x000fe200078e0012 */
[----:B------:R-:W-:Y:S01]  /*20850*/  MOV R7, R25 ;  /* 0x0000001900077202 */ /* 0x000fe20000000f00 */
[----:B------:R-:W-:Y:S01]  /*20860*/  IMAD.MOV.U32 R2, RZ, RZ, R19 ;  /* 0x000000ffff027224 */ /* 0x000fe200078e0013 */
[----:B------:R-:W-:Y:S02]  /*20870*/  PRMT R93, R8, 0x7610, R93 ;  /* 0x00007610085d7816 */ /* 0x000fe4000000005d */
[----:B------:R-:W-:Y:S02]  /*20880*/  PRMT R92, R7, 0x7610, R92 ;  /* 0x00007610075c7816 */ /* 0x000fe4000000005c */
[----:B------:R-:W-:-:S02]  /*20890*/  PRMT R91, R3, 0x7610, R91 ;  /* 0x00007610035b7816 */ /* 0x000fc4000000005b */
[----:B------:R-:W-:Y:S01]  /*208a0*/  PRMT R90, R2, 0x7610, R90 ;  /* 0x00007610025a7816 */ /* 0x000fe2000000005a */
[----:B------:R-:W-:Y:S05]  /*208b0*/  BRA.DIV ~URZ, `(.L_x_2061) ;  /* 0x000098027f007947 */ /* 0x000fea000b800000 */
[----:B------:R1:W2:Y:S04]  /*208c0*/  SHFL.IDX PT, R9, R31, 0x1, 0x181f ;  /* 0x00381f001f097f89 */ /* 0x0002a800000e0000 */
[----:B------:R1:W4:Y:S04]  /*208d0*/  SHFL.IDX PT, R8, R33, 0x1, 0x181f ;  /* 0x00381f0021087f89 */ /* 0x00032800000e0000 */
[----:B------:R1:W3:Y:S04]  /*208e0*/  SHFL.IDX PT, R7, R30, 0x1, 0x181f ;  /* 0x00381f001e077f89 */ /* 0x0002e800000e0000 */
[----:B------:R1:W1:Y:S02]  /*208f0*/  SHFL.IDX PT, R2, R34, 0x1, 0x181f ;  /* 0x00381f0022027f89 */ /* 0x00026400000e0000 */
.L_x_2133:
[----:B------:R-:W-:Y:S01]  /*20900*/  IADD3 R3, R69, 0x20, RZ ;  /* 0x0000002045037810 */ /* 0x000fe20007ffe0ff */
[----:B------:R-:W-:Y:S01]  /*20910*/  BSSY B0, `(.L_x_2062) ;  /* 0x0000033000007945 */ /* 0x000fe20003800000 */
        /* <DEDUP_REMOVED lines=8> */
[----:B---3--:R-:W-:-:S07]  /*209a0*/  IMAD.MOV.U32 R3, RZ, RZ, R7 ;  /* 0x000000ffff037224 */ /* 0x008fce00078e0007 */
        /* <DEDUP_REMOVED lines=8> */
[C---:B--2-4-:R-:W-:Y:S02]  /*20a30*/  @!P1 IMAD.WIDE R12, R4.reuse, 0x2, R8 ;  /* 0x00000002040c9825 */ /* 0x054fe400078e0208 */
        /* <DEDUP_REMOVED lines=22> */
[----:B---3--:R-:W-:Y:S01]  /*20ba0*/  @!P1 IMAD.WIDE R14, R10, 0x2, R8 ;  /* 0x000000020a0e9825 */ /* 0x008fe200078e0208 */
        /* <DEDUP_REMOVED lines=9> */
.L_x_2063:
[----:B------:R-:W-:Y:S05]  /*20c40*/  BSYNC B0 ;  /* 0x0000000000007941 */ /* 0x000fea0003800000 */
.L_x_2062:
[----:B-1--45:R-:W-:Y:S01]  /*20c50*/  IMAD.MOV.U32 R8, RZ, RZ, R58 ;  /* 0x000000ffff087224 */ /* 0x032fe200078e003a */
[----:B------:R-:W-:Y:S01]  /*20c60*/  MOV R2, R49 ;  /* 0x0000003100027202 */ /* 0x000fe20000000f00 */
[----:B------:R-:W-:-:S02]  /*20c70*/  IMAD.MOV.U32 R7, RZ, RZ, R59 ;  /* 0x000000ffff077224 */ /* 0x000fc400078e003b */
[----:B------:R-:W-:-:S03]  /*20c80*/  IMAD.MOV.U32 R3, RZ, RZ, R48 ;  /* 0x000000ffff037224 */ /* 0x000fc600078e0030 */
[----:B------:R-:W-:Y:S01]  /*20c90*/  PRMT R108, R7, 0x5410, R8 ;  /* 0x00005410076c7816 */ /* 0x000fe20000000008 */
[----:B------:R-:W-:Y:S01]  /*20ca0*/  IMAD.MOV.U32 R8, RZ, RZ, R44 ;  /* 0x000000ffff087224 */ /* 0x000fe200078e002c */
[----:B------:R-:W-:Y:S01]  /*20cb0*/  PRMT R103, R2, 0x5410, R3 ;  /* 0x0000541002677816 */ /* 0x000fe20000000003 */
[----:B------:R-:W-:Y:S01]  /*20cc0*/  IMAD.MOV.U32 R7, RZ, RZ, R45 ;  /* 0x000000ffff077224 */ /* 0x000fe200078e002d */
[----:B------:R-:W-:Y:S01]  /*20cd0*/  MOV R3, R42 ;  /* 0x0000002a00037202 */ /* 0x000fe20000000f00 */
        /* <DEDUP_REMOVED lines=15> */
[----:B------:R-:W-:Y:S05]  /*20dd0*/  BRA.DIV ~URZ, `(.L_x_2064) ;  /* 0x000094c27f007947 */ /* 0x000fea000b800000 */
[----:B------:R1:W3:Y:S02]  /*20de0*/  SHFL.IDX PT, R7, R31, 0x2, 0x181f ;  /* 0x00581f001f077f89 */ /* 0x0002e400000e0000 */
.L_x_2134:
[----:B------:R-:W-:Y:S05]  /*20df0*/  BRA.DIV ~URZ, `(.L_x_2065) ;  /* 0x000095227f007947 */ /* 0x000fea000b800000 */
[----:B------:R4:W1:Y:S01]  /*20e00*/  SHFL.IDX PT, R8, R33, 0x2, 0x181f ;  /* 0x00581f0021087f89 */ /* 0x00086200000e0000 */
[----:B--23--:R-:W-:-:S03]  /*20e10*/  MOV R9, R7 ;  /* 0x0000000700097202 */ /* 0x00cfc60000000f00 */
[----:B------:R4:W2:Y:S04]  /*20e20*/  SHFL.IDX PT, R14, R30, 0x2, 0x181f ;  /* 0x00581f001e0e7f89 */ /* 0x0008a800000e0000 */
[----:B------:R4:W3:Y:S02]  /*20e30*/  SHFL.IDX PT, R2, R34, 0x2, 0x181f ;  /* 0x00581f0022027f89 */ /* 0x0008e400000e0000 */
.L_x_2135:
        /* <DEDUP_REMOVED lines=11> */
[----:B--2---:R-:W-:-:S06]  /*20ef0*/  IMAD.MOV.U32 R3, RZ, RZ, R14 ;  /* 0x000000ffff037224 */ /* 0x004fcc00078e000e */
        /* <DEDUP_REMOVED lines=8> */
[C---:B-1----:R-:W-:Y:S02]  /*20f80*/  @!P1 IMAD.WIDE R12, R4.reuse, 0x2, R8 ;  /* 0x00000002040c9825 */ /* 0x042fe400078e0208 */
[----:B------:R-:W-:Y:S02]  /*20f90*/  @!P0 SHF.R.S32.HI R7, RZ, 0x1f, R10 ;  /* 0x0000001fff078819 */ /* 0x000fe4000001140a */
[----:B---3--:R-:W-:Y:S01]  /*20fa0*/  @!P1 IMAD.WIDE R16, R4, 0x2, R2 ;  /* 0x0000000204109825 */ /* 0x008fe200078e0202 */
        /* <DEDUP_REMOVED lines=30> */
.L_x_2067:
[----:B------:R-:W-:Y:S05]  /*21190*/  BSYNC B0 ;  /* 0x0000000000007941 */ /* 0x000fea0003800000 */
.L_x_2066:
[----:B-1-3-5:R-:W-:Y:S01]  /*211a0*/  IMAD.MOV.U32 R2, RZ, RZ, R70 ;  /* 0x000000ffff027224 */ /* 0x02afe200078e0046 */
[----:B------:R-:W-:Y:S01]  /*211b0*/  CS2R R88, SRZ ;  /* 0x0000000000587805 */ /* 0x000fe2000001ff00 */
[----:B------:R-:W-:-:S02]  /*211c0*/  IMAD.MOV.U32 R8, RZ, RZ, R71 ;  /* 0x000000ffff087224 */ /* 0x000fc400078e0047 */
[----:B------:R-:W-:Y:S02]  /*211d0*/  IMAD.MOV.U32 R7, RZ, RZ, R64 ;  /* 0x000000ffff077224 */ /* 0x000fe400078e0040 */
[----:B------:R-:W-:Y:S01]  /*211e0*/  IMAD.MOV.U32 R3, RZ, RZ, R65 ;  /* 0x000000ffff037224 */ /* 0x000fe200078e0041 */
[----:B------:R-:W-:Y:S01]  /*211f0*/  PRMT R114, R8, 0x5410, R2 ;  /* 0x0000541008727816 */ /* 0x000fe20000000002 */
[----:B------:R-:W-:Y:S01]  /*21200*/  IMAD.MOV.U32 R2, RZ, RZ, R60 ;  /* 0x000000ffff027224 */ /* 0x000fe200078e003c */
[----:B------:R-:W-:Y:S01]  /*21210*/  MOV R8, R61 ;  /* 0x0000003d00087202 */ /* 0x000fe20000000f00 */
[----:B------:R-:W-:Y:S01]  /*21220*/  IMAD.SHL.U32 R68, R68, 0x80, RZ ;  /* 0x0000008044447824 */ /* 0x000fe200078e00ff */
[----:B------:R-:W-:Y:S01]  /*21230*/  PRMT R112, R3, 0x5410, R7 ;  /* 0x0000541003707816 */ /* 0x000fe20000000007 */
[----:B------:R-:W-:Y:S01]  /*21240*/  IMAD.MOV.U32 R7, RZ, RZ, R56 ;  /* 0x000000ffff077224 */ /* 0x000fe200078e0038 */
[----:B------:R-:W-:Y:S01]  /*21250*/  PRMT R110, R110, 0x5410, R2 ;  /* 0x000054106e6e7816 */ /* 0x000fe20000000002 */
[----:B------:R-:W-:-:S02]  /*21260*/  IMAD.MOV.U32 R2, RZ, RZ, R72 ;  /* 0x000000ffff027224 */ /* 0x000fc400078e0048 */
[----:B------:R-:W-:Y:S01]  /*21270*/  IMAD.MOV.U32 R3, RZ, RZ, R57 ;  /* 0x000000ffff037224 */ /* 0x000fe200078e0039 */
[----:B------:R-:W-:Y:S01]  /*21280*/  PRMT R110, R8, 0x7610, R110 ;  /* 0x00007610086e7816 */ /* 0x000fe2000000006e */
[----:B------:R-:W-:Y:S01]  /*21290*/  IMAD.MOV.U32 R8, RZ, RZ, R73 ;  /* 0x000000ffff087224 */ /* 0x000fe200078e0049 */
[----:B------:R-:W-:Y:S01]  /*212a0*/  PRMT R113, R113, 0x5410, R2 ;  /* 0x0000541071717816 */ /* 0x000fe20000000002 */
[----:B------:R-:W-:Y:S01]  /*212b0*/  IMAD.MOV.U32 R2, RZ, RZ, R62 ;  /* 0x000000ffff027224 */ /* 0x000fe200078e003e */
[----:B------:R-:W-:Y:S01]  /*212c0*/  PRMT R106, R3, 0x5410, R7 ;  /* 0x00005410036a7816 */ /* 0x000fe20000000007 */
[----:B------:R-:W-:Y:S01]  /*212d0*/  IMAD.MOV.U32 R3, RZ, RZ, R67 ;  /* 0x000000ffff037224 */ /* 0x000fe200078e0043 */
[----:B------:R-:W-:Y:S02]  /*212e0*/  MOV R7, R66 ;  /* 0x0000004200077202 */ /* 0x000fe40000000f00 */
[----:B------:R-:W-:Y:S02]  /*212f0*/  PRMT R113, R8, 0x7610, R113 ;  /* 0x0000761008717816 */ /* 0x000fe40000000071 */
[----:B------:R-:W-:-:S02]  /*21300*/  SHF.R.S32.HI R8, RZ, 0x1f, R32 ;  /* 0x0000001fff087819 */ /* 0x000fc40000011420 */
[----:B------:R-:W-:Y:S01]  /*21310*/  PRMT R111, R3, 0x5410, R7 ;  /* 0x00005410036f7816 */ /* 0x000fe20000000007 */
[----:B------:R-:W-:Y:S01]  /*21320*/  IMAD.MOV.U32 R3, RZ, RZ, R54 ;  /* 0x000000ffff037224 */ /* 0x000fe200078e0036 */
[----:B------:R-:W-:Y:S01]  /*21330*/  PRMT R109, R109, 0x5410, R2 ;  /* 0x000054106d6d7816 */ /* 0x000fe20000000002 */
[----:B------:R-:W-:Y:S01]  /*21340*/  IMAD.MOV.U32 R2, RZ, RZ, R55 ;  /* 0x000000ffff027224 */ /* 0x000fe200078e0037 */
[----:B------:R-:W-:Y:S02]  /*21350*/  MOV R7, R63 ;  /* 0x0000003f00077202 */ /* 0x000fe40000000f00 */
[----:B------:R-:W-:Y:S02]  /*21360*/  LEA.HI R8, R8, R32, RZ, 0x3 ;  /* 0x0000002008087211 */ /* 0x000fe400078f18ff */
[----:B------:R-:W-:Y:S02]  /*21370*/  PRMT R109, R7, 0x7610, R109 ;  /* 0x00007610076d7816 */ /* 0x000fe4000000006d */
[----:B------:R-:W-:-:S02]  /*21380*/  PRMT R105, R2, 0x5410, R3 ;  /* 0x0000541002697816 */ /* 0x000fc40000000003 */
[----:B------:R-:W-:Y:S01]  /*21390*/  LEA.HI.SX32 R7, R8, R68, 0x1d ;  /* 0x0000004408077211 */ /* 0x000fe200078feaff */
[----:B------:R-:W-:Y:S05]  /*213a0*/  BRA.DIV ~URZ, `(.L_x_2068) ;  /* 0x000090e27f007947 */ /* 0x000fea000b800000 */
[----:B------:R1:W2:Y:S02]  /*213b0*/  SHFL.IDX PT, R9, R31, 0x3, 0x181f ;  /* 0x00781f001f097f89 */ /* 0x0002a400000e0000 */
.L_x_2136:
[----:B------:R-:W-:Y:S05]  /*213c0*/  BRA.DIV ~URZ, `(.L_x_2069) ;  /* 0x000091427f007947 */ /* 0x000fea000b800000 */
[----:B------:R3:W1:Y:S04]  /*213d0*/  SHFL.IDX PT, R8, R33, 0x3, 0x181f ;  /* 0x00781f0021087f89 */ /* 0x00066800000e0000 */
[----:B------:R3:W4:Y:S04]  /*213e0*/  SHFL.IDX PT, R14, R30, 0x3, 0x181f ;  /* 0x00781f001e0e7f89 */ /* 0x00072800000e0000 */
[----:B------:R3:W2:Y:S02]  /*213f0*/  SHFL.IDX PT, R2, R34, 0x3, 0x181f ;  /* 0x00781f0022027f89 */ /* 0x0006a400000e0000 */
.L_x_2137:
        /* <DEDUP_REMOVED lines=10> */
[----:B----4-:R-:W-:-:S07]  /*214a0*/  IMAD.MOV.U32 R3, RZ, RZ, R14 ;  /* 0x000000ffff037224 */ /* 0x010fce00078e000e */
        /* <DEDUP_REMOVED lines=8> */
[C---:B-12---:R-:W-:Y:S02]  /*21530*/  @!P1 IMAD.WIDE R12, R4.reuse, 0x2, R8 ;  /* 0x00000002040c9825 */ /* 0x046fe400078e0208 */
[----:B------:R-:W-:Y:S02]  /*21540*/  @!P0 SHF.R.S32.HI R7, RZ, 0x1f, R10 ;  /* 0x0000001fff078819 */ /* 0x000fe4000001140a */
[----:B------:R-:W-:Y:S01]  /*21550*/  @!P1 IMAD.WIDE R16, R4, 0x2, R2 ;  /* 0x0000000204109825 */ /* 0x000fe200078e0202 */
        /* <DEDUP_REMOVED lines=30> */
.L_x_2071:
[----:B------:R-:W-:Y:S05]  /*21740*/  BSYNC B0 ;  /* 0x0000000000007941 */ /* 0x000fea0003800000 */
.L_x_2070:
[----:B-1----:R-:W-:Y:S01]  /*21750*/  IADD3 R8, R81, -c[0x0][0x20], RZ ;  /* 0x8000080051087a10 */ /* 0x002fe20007ffe0ff */
[----:B------:R-:W-:-:S04]  /*21760*/  DEPBAR.LE SB0, 0x1 ;  /* 0x000080400000791a */ /* 0x000fc80000000000 */
[----:B--2---:R1:W2:Y:S04]  /*21770*/  LDL.64 R2, [R8+0x20] ;  /* 0x0000200008027983 */ /* 0x0042a80000100a00 */
[----:B-1----:R-:W4:Y:S01]  /*21780*/  LDL.64 R8, [R8+0x28] ;  /* 0x0000280008087983 */ /* 0x002f220000100a00 */
[----:B------:R-:W-:Y:S03]  /*21790*/  WARPSYNC 0xffffffff ;  /* 0xffffffff00007948 */ /* 0x000fe60003800000 */
[----:B------:R-:W-:Y:S06]  /*217a0*/  BAR.SYNC.DEFER_BLOCKING 0x0 ;  /* 0x0000000000007b1d */ /* 0x000fec0000010000 */
[----:B--2---:R1:W2:Y:S04]  /*217b0*/  LD.E R14, [R2.64] ;  /* 0x00000004020e7980 */ /* 0x0042a8000c101900 */
[----:B---34-:R4:W3:Y:S01]  /*217c0*/  LD.E.64 R12, [R8.64] ;  /* 0x00000004080c7980 */ /* 0x0188e2000c101b00 */
[----:B------:R-:W-:Y:S01]  /*217d0*/  SHF.R.S32.HI R10, RZ, 0x1f, R32 ;  /* 0x0000001fff0a7819 */ /* 0x000fe20000011420 */
[----:B-1---5:R-:W-:Y:S01]  /*217e0*/  IMAD.MOV.U32 R2, RZ, RZ, R88 ;  /* 0x000000ffff027224 */ /* 0x022fe200078e0058 */
[----:B------:R-:W-:Y:S01]  /*217f0*/  BSSY B1, `(.L_x_2072) ;  /* 0x00000f3000017945 */ /* 0x000fe20003800000 */
[----:B------:R-:W-:-:S02]  /*21800*/  IMAD.MOV.U32 R7, RZ, RZ, R83 ;  /* 0x000000ffff077224 */ /* 0x000fc400078e0053 */
[----:B------:R-:W-:Y:S01]  /*21810*/  IMAD.MOV.U32 R3, RZ, RZ, R89 ;  /* 0x000000ffff037224 */ /* 0x000fe200078e0059 */
[----:B------:R-:W-:Y:S01]  /*21820*/  PRMT R118, R118, 0x5410, R2 ;  /* 0x0000541076767816 */ /* 0x000fe20000000002 */
[----:B------:R-:W-:-:S03]  /*21830*/  IMAD.MOV.U32 R2, RZ, RZ, R82 ;  /* 0x000000ffff027224 */ /* 0x000fc600078e0052 */
[----:B------:R-:W-:Y:S02]  /*21840*/  PRMT R118, R3, 0x7610, R118 ;  /* 0x0000761003767816 */ /* 0x000fe40000000076 */
[----:B------:R-:W-:Y:S01]  /*21850*/  PRMT R116, R7, 0x5410, R2 ;  /* 0x0000541007747816 */ /* 0x000fe20000000002 */
[----:B------:R-:W-:Y:S01]  /*21860*/  IMAD.MOV.U32 R7, RZ, RZ, R77 ;  /* 0x000000ffff077224 */ /* 0x000fe200078e004d */
[-C--:B----4-:R-:W-:Y:S01]  /*21870*/  LEA.HI R8, R10, R32.reuse, RZ, 0x3 ;  /* 0x000000200a087211 */ /* 0x090fe200078f18ff */
[----:B------:R-:W-:Y:S01]  /*21880*/  IMAD.SHL.U32 R9, R80, 0x40, RZ ;  /* 0x0000004050097824 */ /* 0x000fe200078e00ff */
[----:B------:R-:W-:Y:S02]  /*21890*/  LEA.HI R10, R10, R32, RZ, 0x6 ;  /* 0x000000200a0a7211 */ /* 0x000fe400078f30ff */
[----:B------:R-:W-:Y:S01]  /*218a0*/  LOP3.LUT R2, R8, 0xfffffff8, RZ, 0xc0, !PT ;  /* 0xfffffff808027812 */ /* 0x000fe200078ec0ff */
[----:B------:R-:W-:-:S04]  /*218b0*/  IMAD.MOV.U32 R8, RZ, RZ, R76 ;  /* 0x000000ffff087224 */ /* 0x000fc800078e004c */
[----:B------:R-:W-:Y:S01]  /*218c0*/  IMAD.IADD R3, R32, 0x1, -R2 ;  /* 0x0000000120037824 */ /* 0x000fe200078e0a02 */
[----:B------:R-:W-:Y:S02]  /*218d0*/  LOP3.LUT R2, R9, 0x1c0, RZ, 0xc0, !PT ;  /* 0x000001c009027812 */ /* 0x000fe400078ec0ff */
[----:B------:R-:W-:Y:S01]  /*218e0*/  PRMT R81, R7, 0x5410, R8 ;  /* 0x0000541007517816 */ /* 0x000fe20000000008 */
[----:B------:R-:W-:Y:S02]  /*218f0*/  IMAD.SHL.U32 R3, R3, 0x8, RZ ;  /* 0x0000000803037824 */ /* 0x000fe400078e00ff */
[----:B------:R-:W-:-:S03]  /*21900*/  IMAD.MOV.U32 R8, RZ, RZ, R74 ;  /* 0x000000ffff087224 */ /* 0x000fc600078e004a */
[----:B------:R-:W-:Y:S02]  /*21910*/  LOP3.LUT R7, R2, 0x38, R3, 0xf8, !PT ;  /* 0x0000003802077812 */ /* 0x000fe400078ef803 */
[----:B------:R-:W-:Y:S02]  /*21920*/  MOV R3, R75 ;  /* 0x0000004b00037202 */ /* 0x000fe40000000f00 */
[----:B------:R-:W-:Y:S02]  /*21930*/  SHF.R.U32.HI R2, RZ, 0x3, R2 ;  /* 0x00000003ff027819 */ /* 0x000fe40000011602 */
[----:B------:R-:W-:Y:S01]  /*21940*/  PRMT R34, R3, 0x5410, R8 ;  /* 0x0000541003227816 */ /* 0x000fe20000000008 */
[----:B------:R-:W-:Y:S01]  /*21950*/  IMAD.MOV.U32 R3, RZ, RZ, R86 ;  /* 0x000000ffff037224 */ /* 0x000fe200078e0056 */
[----:B------:R-:W-:Y:S01]  /*21960*/  LOP3.LUT R7, R7, R2, RZ, 0x3c, !PT ;  /* 0x0000000207077212 */ /* 0x000fe200078e3cff */
[----:B------:R-:W-:Y:S02]  /*21970*/  IMAD.MOV.U32 R2, RZ, RZ, R87 ;  /* 0x000000ffff027224 */ /* 0x000fe400078e0057 */
[----:B------:R-:W-:-:S03]  /*21980*/  IMAD.SHL.U32 R8, R10, 0x8, RZ ;  /* 0x000000080a087824 */ /* 0x000fc600078e00ff */
[----:B------:R-:W-:Y:S01]  /*21990*/  PRMT R117, R2, 0x5410, R3 ;  /* 0x0000541002757816 */ /* 0x000fe20000000003 */
[----:B------:R-:W-:Y:S01]  /*219a0*/  IMAD.MOV.U32 R3, RZ, RZ, R84 ;  /* 0x000000ffff037224 */ /* 0x000fe200078e0054 */
[----:B------:R-:W-:Y:S01]  /*219b0*/  LOP3.LUT R8, R7, 0xfffffe00, R8, 0xf8, !PT ;  /* 0xfffffe0007087812 */ /* 0x000fe200078ef808 */
[----:B------:R-:W-:-:S05]  /*219c0*/  IMAD.MOV.U32 R2, RZ, RZ, R85 ;  /* 0x000000ffff027224 */ /* 0x000fca00078e0055 */
[----:B------:R-:W-:Y:S01]  /*219d0*/  PRMT R115, R2, 0x5410, R3 ;  /* 0x0000541002737816 */ /* 0x000fe20000000003 */
[----:B------:R-:W-:Y:S01]  /*219e0*/  IMAD.MOV.U32 R2, RZ, RZ, R79 ;  /* 0x000000ffff027224 */ /* 0x000fe200078e004f */
[----:B------:R-:W-:Y:S01]  /*219f0*/  MOV R3, R78 ;  /* 0x0000004e00037202 */ /* 0x000fe20000000f00 */
[----:B--2---:R-:W-:-:S03]  /*21a00*/  IMAD R9, R14, -0x80, R35 ;  /* 0xffffff800e097824 */ /* 0x004fc600078e0223 */
[----:B------:R-:W-:Y:S01]  /*21a10*/  PRMT R35, R2, 0x5410, R3 ;  /* 0x0000541002237816 */ /* 0x000fe20000000003 */
[----:B------:R-:W-:Y:S02]  /*21a20*/  IMAD.MOV.U32 R3, RZ, RZ, R68 ;  /* 0x000000ffff037224 */ /* 0x000fe400078e0044 */
[----:B------:R-:W-:Y:S01]  /*21a30*/  IMAD.MOV.U32 R2, RZ, RZ, R69 ;  /* 0x000000ffff027224 */ /* 0x000fe200078e0045 */
[----:B------:R-:W-:-:S04]  /*21a40*/  IMNMX R32, R9, 0x80, PT ;  /* 0x0000008009207817 */ /* 0x000fc80003800200 */
[----:B------:R-:W-:Y:S02]  /*21a50*/  ISETP.GE.AND P0, PT, R80, R32, PT ;  /* 0x000000205000720c */ /* 0x000fe40003f06270 */
[----:B------:R-:W-:Y:S01]  /*21a60*/  PRMT R33, R2, 0x5410, R3 ;  /* 0x0000541002217816 */ /* 0x000fe20000000003 */
[----:B---3--:R-:W-:-:S10]  /*21a70*/  IMAD.WIDE.U32 R8, R8, 0x2, R12 ;  /* 0x0000000208087825 */ /* 0x008fd400078e000c */
[----:B------:R-:W-:Y:S05]  /*21a80*/  @P0 BRA `(.L_x_2073) ;  /* 0x00000c9000000947 */ /* 0x000fea0003800000 */
[----:B------:R-:W-:Y:S01]  /*21a90*/  ISETP.GE.AND P0, PT, R4, R0, PT ;  /* 0x000000000400720c */ /* 0x000fe20003f06270 */
[----:B------:R-:W-:-:S12]  /*21aa0*/  BSSY B0, `(.L_x_2074) ;  /* 0x0000030000007945 */ /* 0x000fd80003800000 */
[----:B------:R-:W-:Y:S05]  /*21ab0*/  @P0 BRA `(.L_x_2075) ;  /* 0x000002e000000947 */ /* 0x000fea0003800000 */
[----:B------:R-:W2:Y:S01]  /*21ac0*/  LD.E.128 R12, [R8.64] ;  /* 0x00000004080c7980 */ /* 0x000ea2000c101d00 */
[----:B------:R-:W-:Y:S02]  /*21ad0*/  SHF.R.U32.HI R2, RZ, 0x10, R19 ;  /* 0x00000010ff027819 */ /* 0x000fe40000011613 */
[----:B------:R-:W-:Y:S02]  /*21ae0*/  SHF.R.U32.HI R3, RZ, 0x10, R21 ;  /* 0x00000010ff037819 */ /* 0x000fe40000011615 */
[C---:B------:R-:W-:Y:S02]  /*21af0*/  PRMT R2, R90.reuse, 0x5410, R2 ;  /* 0x000054105a027816 */ /* 0x040fe40000000002 */
[----:B------:R-:W-:-:S03]  /*21b00*/  PRMT R3, R90, 0x5432, R3 ;  /* 0x000054325a037816 */ /* 0x000fc60000000003 */
[----:B------:R-:W-:Y:S02]  /*21b10*/  IMAD.U32 R16, R2, 0x10000, RZ ;  /* 0x0001000002107824 */ /* 0x000fe400078e00ff */
[----:B------:R-:W-:Y:S01]  /*21b20*/  IMAD.U32 R17, R3, 0x10000, RZ ;  /* 0x0001000003117824 */ /* 0x000fe200078e00ff */
[C---:B--2---:R-:W-:Y:S02]  /*21b30*/  LOP3.LUT R7, R14.reuse, 0xffff0000, RZ, 0xc0, !PT ;  /* 0xffff00000e077812 */ /* 0x044fe400078ec0ff */
[----:B------:R-:W-:Y:S01]  /*21b40*/  SHF.L.U32 R30, R14, 0x10, RZ ;  /* 0x000000100e1e7819 */ /* 0x000fe200000006ff */
[----:B------:R-:W-:Y:S02]  /*21b50*/  IMAD.U32 R14, R15, 0x10000, RZ ;  /* 0x000100000f0e7824 */ /* 0x000fe400078e00ff */
[C---:B------:R-:W-:Y:S02]  /*21b60*/  FMUL.FTZ R10, R7.reuse, R16 ;  /* 0x00000010070a7220 */ /* 0x040fe40000410000 */
[----:B------:R-:W-:-:S02]  /*21b70*/  FMUL.FTZ R7, R7, R17 ;  /* 0x0000001107077220 */ /* 0x000fc40000410000 */
[----:B------:R-:W-:Y:S01]  /*21b80*/  FFMA.FTZ R31, R30, R17, -R10 ;  /* 0x000000111e1f7223 */ /* 0x000fe2000001080a */
[----:B------:R-:W-:Y:S01]  /*21b90*/  LOP3.LUT R17, R2, 0xffff0000, RZ, 0xc0, !PT ;  /* 0xffff000002117812 */ /* 0x000fe200078ec0ff */
[----:B------:R-:W-:Y:S01]  /*21ba0*/  FFMA.FTZ R30, R30, R16, R7 ;  /* 0x000000101e1e7223 */ /* 0x000fe20000010007 */
[----:B------:R-:W-:Y:S02]  /*21bb0*/  LOP3.LUT R2, R15, 0xffff0000, RZ, 0xc0, !PT ;  /* 0xffff00000f027812 */ /* 0x000fe400078ec0ff */
[----:B------:R-:W-:Y:S02]  /*21bc0*/  LOP3.LUT R16, R3, 0xffff0000, RZ, 0xc0, !PT ;  /* 0xffff000003107812 */ /* 0x000fe400078ec0ff */
[----:B------:R-:W-:Y:S01]  /*21bd0*/  SHF.R.U64 R10, R18, 0x10, R19 ;  /* 0x00000010120a7819 */ /* 0x000fe20000001213 */
[----:B------:R-:W-:Y:S01]  /*21be0*/  FMUL.FTZ R3, R2, R17 ;  /* 0x0000001102037220 */ /* 0x000fe20000410000 */
[----:B------:R-:W-:Y:S01]  /*21bf0*/  SHF.R.U64 R7, R20, 0x10, R21 ;  /* 0x0000001014077819 */ /* 0x000fe20000001215 */
[----:B------:R-:W-:-:S02]  /*21c00*/  FMUL.FTZ R2, R2, R16 ;  /* 0x0000001002027220 */ /* 0x000fc40000410000 */
[C---:B------:R-:W-:Y:S01]  /*21c10*/  FFMA.FTZ R16, R14.reuse, R16, -R3 ;  /* 0x000000100e107223 */ /* 0x040fe20000010803 */
[C---:B------:R-:W-:Y:S01]  /*21c20*/  PRMT R3, R91.reuse, 0x5432, R7 ;  /* 0x000054325b037816 */ /* 0x040fe20000000007 */
[----:B------:R-:W-:Y:S01]  /*21c30*/  FFMA.FTZ R15, R14, R17, R2 ;  /* 0x000000110e0f7223 */ /* 0x000fe20000010002 */
[----:B------:R-:W-:Y:S02]  /*21c40*/  PRMT R2, R91, 0x5410, R10 ;  /* 0x000054105b027816 */ /* 0x000fe4000000000a */
[C---:B------:R-:W-:Y:S01]  /*21c50*/  LOP3.LUT R7, R12.reuse, 0xffff0000, RZ, 0xc0, !PT ;  /* 0xffff00000c077812 */ /* 0x040fe200078ec0ff */
[----:B------:R-:W-:Y:S01]  /*21c60*/  IMAD.U32 R12, R12, 0x10000, RZ ;  /* 0x000100000c0c7824 */ /* 0x000fe200078e00ff */
[----:B------:R-:W-:Y:S01]  /*21c70*/  SHF.L.U32 R14, R3, 0x10, RZ ;  /* 0x00000010030e7819 */ /* 0x000fe200000006ff */
[----:B------:R-:W-:Y:S01]  /*21c80*/  IMAD.U32 R17, R2, 0x10000, RZ ;  /* 0x0001000002117824 */ /* 0x000fe200078e00ff */
[----:B------:R-:W-:-:S03]  /*21c90*/  F2FP.BF16.PACK_AB R15, R15, R16 ;  /* 0x000000100f0f723e */ /* 0x000fc600000010ff */
[CC--:B------:R-:W-:Y:S02]  /*21ca0*/  FMUL.FTZ R10, R7.reuse, R17.reuse ;  /* 0x00000011070a7220 */ /* 0x0c0fe40000410000 */
[-C--:B------:R-:W-:Y:S02]  /*21cb0*/  FMUL.FTZ R7, R7, R14.reuse ;  /* 0x0000000e07077220 */ /* 0x080fe40000410000 */
[----:B------:R-:W-:Y:S01]  /*21cc0*/  FFMA.FTZ R10, R12, R14, -R10 ;  /* 0x0000000e0c0a7223 */ /* 0x000fe2000001080a */
[----:B------:R-:W-:Y:S01]  /*21cd0*/  LOP3.LUT R14, R2, 0xffff0000, RZ, 0xc0, !PT ;  /* 0xffff0000020e7812 */ /* 0x000fe200078ec0ff */
[----:B------:R-:W-:Y:S01]  /*21ce0*/  FFMA.FTZ R7, R12, R17, R7 ;  /* 0x000000110c077223 */ /* 0x000fe20000010007 */
[----:B------:R-:W-:Y:S02]  /*21cf0*/  LOP3.LUT R17, R3, 0xffff0000, RZ, 0xc0, !PT ;  /* 0xffff000003117812 */ /* 0x000fe400078ec0ff */
[C---:B------:R-:W-:Y:S02]  /*21d00*/  LOP3.LUT R2, R13.reuse, 0xffff0000, RZ, 0xc0, !PT ;  /* 0xffff00000d027812 */ /* 0x040fe400078ec0ff */
[----:B------:R-:W-:-:S03]  /*21d10*/  SHF.L.U32 R12, R13, 0x10, RZ ;  /* 0x000000100d0c7819 */ /* 0x000fc600000006ff */
[CC--:B------:R-:W-:Y:S02]  /*21d20*/  FMUL.FTZ R3, R2.reuse, R14.reuse ;  /* 0x0000000e02037220 */ /* 0x0c0fe40000410000 */
[-C--:B------:R-:W-:Y:S02]  /*21d30*/  FMUL.FTZ R13, R2, R17.reuse ;  /* 0x00000011020d7220 */ /* 0x080fe40000410000 */
[C---:B------:R-:W-:Y:S02]  /*21d40*/  FFMA.FTZ R2, R12.reuse, R17, -R3 ;  /* 0x000000110c027223 */ /* 0x040fe40000010803 */
[----:B------:R-:W-:Y:S01]  /*21d50*/  FFMA.FTZ R13, R12, R14, R13 ;  /* 0x0000000e0c0d7223 */ /* 0x000fe2000001000d */
[----:B------:R-:W-:Y:S02]  /*21d60*/  F2FP.BF16.PACK_AB R14, R30, R31 ;  /* 0x0000001f1e0e723e */ /* 0x000fe400000010ff */
[----:B------:R-:W-:Y:S02]  /*21d70*/  F2FP.BF16.PACK_AB R12, R7, R10 ;  /* 0x0000000a070c723e */ /* 0x000fe400000010ff */
[----:B------:R-:W-:-:S05]  /*21d80*/  F2FP.BF16.PACK_AB R13, R13, R2 ;  /* 0x000000020d0d723e */ /* 0x000fca00000010ff */
[----:B------:R1:W-:Y:S02]  /*21d90*/  ST.E.128 [R8.64], R12 ;  /* 0x0000000c08007985 */ /* 0x0003e4000c101d04 */
.L_x_2075:
[----:B------:R-:W-:Y:S05]  /*21da0*/  BSYNC B0 ;  /* 0x0000000000007941 */ /* 0x000fea0003800000 */
.L_x_2074:
[----:B------:R-:W-:Y:S01]  /*21db0*/  IADD3 R2, R4, 0x20, RZ ;  /* 0x0000002004027810 */ /* 0x000fe20007ffe0ff */
[----:B------:R-:W-:Y:S03]  /*21dc0*/  BSSY B0, `(.L_x_2076) ;  /* 0x0000031000007945 */ /* 0x000fe60003800000 */
[----:B------:R-:W-:-:S13]  /*21dd0*/  ISETP.GE.AND P0, PT, R2, R0, PT ;  /* 0x000000000200720c */ /* 0x000fda0003f06270 */
[----:B------:R-:W-:Y:S05]  /*21de0*/  @P0 BRA `(.L_x_2077) ;  /* 0x000002e000000947 */ /* 0x000fea0003800000 */
[----:B-1----:R-:W2:Y:S01]  /*21df0*/  LD.E.128 R12, [R8.64+0x4000] ;  /* 0x00400004080c7980 */ /* 0x002ea2000c101d00 */
[----:B------:R-:W-:Y:S02]  /*21e00*/  SHF.R.U32.HI R2, RZ, 0x10, R25 ;  /* 0x00000010ff027819 */ /* 0x000fe40000011619 */
[----:B------:R-:W-:Y:S02]  /*21e10*/  SHF.R.U32.HI R3, RZ, 0x10, R23 ;  /* 0x00000010ff037819 */ /* 0x000fe40000011617 */
[C---:B------:R-:W-:Y:S02]  /*21e20*/  PRMT R2, R92.reuse, 0x5410, R2 ;  /* 0x000054105c027816 */ /* 0x040fe40000000002 */
[----:B------:R-:W-:Y:S02]  /*21e30*/  PRMT R3, R92, 0x5432, R3 ;  /* 0x000054325c037816 */ /* 0x000fe40000000003 */
[C---:B------:R-:W-:Y:S01]  /*21e40*/  LOP3.LUT R18, R2.reuse, 0xffff0000, RZ, 0xc0, !PT ;  /* 0xffff000002127812 */ /* 0x040fe200078ec0ff */
[----:B------:R-:W-:-:S02]  /*21e50*/  IMAD.U32 R16, R2, 0x10000, RZ ;  /* 0x0001000002107824 */ /* 0x000fc400078e00ff */
[----:B------:R-:W-:Y:S01]  /*21e60*/  IMAD.U32 R17, R3, 0x10000, RZ ;  /* 0x0001000003117824 */ /* 0x000fe200078e00ff */
[C---:B--2---:R-:W-:Y:S02]  /*21e70*/  LOP3.LUT R7, R14.reuse, 0xffff0000, RZ, 0xc0, !PT ;  /* 0xffff00000e077812 */ /* 0x044fe400078ec0ff */
[----:B------:R-:W-:Y:S01]  /*21e80*/  SHF.L.U32 R19, R14, 0x10, RZ ;  /* 0x000000100e137819 */ /* 0x000fe200000006ff */
[C---:B------:R-:W-:Y:S01]  /*21e90*/  IMAD.U32 R14, R15.reuse, 0x10000, RZ ;  /* 0x000100000f0e7824 */ /* 0x040fe200078e00ff */
[----:B------:R-:W-:Y:S01]  /*21ea0*/  LOP3.LUT R2, R15, 0xffff0000, RZ, 0xc0, !PT ;  /* 0xffff00000f027812 */ /* 0x000fe200078ec0ff */
[CC--:B------:R-:W-:Y:S02]  /*21eb0*/  FMUL.FTZ R10, R7.reuse, R16.reuse ;  /* 0x00000010070a7220 */ /* 0x0c0fe40000410000 */
[-C--:B------:R-:W-:Y:S02]  /*21ec0*/  FMUL.FTZ R7, R7, R17.reuse ;  /* 0x0000001107077220 */ /* 0x080fe40000410000 */
[C---:B------:R-:W-:Y:S01]  /*21ed0*/  FFMA.FTZ R20, R19.reuse, R17, -R10 ;  /* 0x0000001113147223 */ /* 0x040fe2000001080a */
[----:B------:R-:W-:Y:S01]  /*21ee0*/  SHF.R.U64 R10, R24, 0x10, R25 ;  /* 0x00000010180a7819 */ /* 0x000fe20000001219 */
[----:B------:R-:W-:Y:S01]  /*21ef0*/  FFMA.FTZ R19, R19, R16, R7 ;  /* 0x0000001013137223 */ /* 0x000fe20000010007 */
[----:B------:R-:W-:Y:S01]  /*21f00*/  LOP3.LUT R17, R3, 0xffff0000, RZ, 0xc0, !PT ;  /* 0xffff000003117812 */ /* 0x000fe200078ec0ff */
[----:B------:R-:W-:Y:S01]  /*21f10*/  FMUL.FTZ R3, R2, R18 ;  /* 0x0000001202037220 */ /* 0x000fe20000410000 */
[----:B------:R-:W-:-:S02]  /*21f20*/  SHF.R.U64 R7, R22, 0x10, R23 ;  /* 0x0000001016077819 */ /* 0x000fc40000001217 */
[C---:B------:R-:W-:Y:S01]  /*21f30*/  PRMT R10, R93.reuse, 0x5410, R10 ;  /* 0x000054105d0a7816 */ /* 0x040fe2000000000a */
[-C--:B------:R-:W-:Y:S01]  /*21f40*/  FMUL.FTZ R16, R2, R17.reuse ;  /* 0x0000001102107220 */ /* 0x080fe20000410000 */
[----:B------:R-:W-:Y:S01]  /*21f50*/  PRMT R15, R93, 0x5432, R7 ;  /* 0x000054325d0f7816 */ /* 0x000fe20000000007 */
[----:B------:R-:W-:Y:S01]  /*21f60*/  FFMA.FTZ R17, R14, R17, -R3 ;  /* 0x000000110e117223 */ /* 0x000fe20000010803 */
[C---:B------:R-:W-:Y:S01]  /*21f70*/  LOP3.LUT R3, R12.reuse, 0xffff0000, RZ, 0xc0, !PT ;  /* 0xffff00000c037812 */ /* 0x040fe200078ec0ff */
[----:B------:R-:W-:Y:S01]  /*21f80*/  IMAD.U32 R7, R12, 0x10000, RZ ;  /* 0x000100000c077824 */ /* 0x000fe200078e00ff */
[----:B------:R-:W-:Y:S01]  /*21f90*/  SHF.L.U32 R21, R10, 0x10, RZ ;  /* 0x000000100a157819 */ /* 0x000fe200000006ff */
[----:B------:R-:W-:Y:S01]  /*21fa0*/  FFMA.FTZ R16, R14, R18, R16 ;  /* 0x000000120e107223 */ /* 0x000fe20000010010 */
[C---:B------:R-:W-:Y:S01]  /*21fb0*/  LOP3.LUT R12, R13.reuse, 0xffff0000, RZ, 0xc0, !PT ;  /* 0xffff00000d0c7812 */ /* 0x040fe200078ec0ff */
[----:B------:R-:W-:Y:S01]  /*21fc0*/  IMAD.U32 R2, R13, 0x10000, RZ ;  /* 0x000100000d027824 */ /* 0x000fe200078e00ff */
[----:B------:R-:W-:-:S02]  /*21fd0*/  SHF.L.U32 R13, R15, 0x10, RZ ;  /* 0x000000100f0d7819 */ /* 0x000fc400000006ff */
[----:B------:R-:W-:Y:S01]  /*21fe0*/  LOP3.LUT R18, R10, 0xffff0000, RZ, 0xc0, !PT ;  /* 0xffff00000a127812 */ /* 0x000fe200078ec0ff */
[----:B------:R-:W-:Y:S01]  /*21ff0*/  FMUL.FTZ R10, R3, R21 ;  /* 0x00000015030a7220 */ /* 0x000fe20000410000 */
[----:B------:R-:W-:Y:S01]  /*22000*/  LOP3.LUT R15, R15, 0xffff0000, RZ, 0xc0, !PT ;  /* 0xffff00000f0f7812 */ /* 0x000fe200078ec0ff */
[-C--:B------:R-:W-:Y:S02]  /*22010*/  FMUL.FTZ R14, R3, R13.reuse ;  /* 0x0000000d030e7220 */ /* 0x080fe40000410000 */
[C---:B------:R-:W-:Y:S02]  /*22020*/  FFMA.FTZ R10, R7.reuse, R13, -R10 ;  /* 0x0000000d070a7223 */ /* 0x040fe4000001080a */
[C---:B------:R-:W-:Y:S02]  /*22030*/  FMUL.FTZ R3, R12.reuse, R18 ;  /* 0x000000120c037220 */ /* 0x040fe40000410000 */
[----:B------:R-:W-:Y:S02]  /*22040*/  FMUL.FTZ R13, R12, R15 ;  /* 0x0000000f0c0d7220 */ /* 0x000fe40000410000 */
[----:B------:R-:W-:Y:S01]  /*22050*/  FFMA.FTZ R12, R7, R21, R14 ;  /* 0x00000015070c7223 */ /* 0x000fe2000001000e */
[----:B------:R-:W-:Y:S01]  /*22060*/  F2FP.BF16.PACK_AB R14, R19, R20 ;  /* 0x00000014130e723e */ /* 0x000fe200000010ff */
[----:B------:R-:W-:Y:S01]  /*22070*/  FFMA.FTZ R3, R2, R15, -R3 ;  /* 0x0000000f02037223 */ /* 0x000fe20000010803 */
[----:B------:R-:W-:Y:S01]  /*22080*/  F2FP.BF16.PACK_AB R15, R16, R17 ;  /* 0x00000011100f723e */ /* 0x000fe200000010ff */
[----:B------:R-:W-:Y:S01]  /*22090*/  FFMA.FTZ R13, R2, R18, R13 ;  /* 0x00000012020d7223 */ /* 0x000fe2000001000d */
[----:B------:R-:W-:-:S04]  /*220a0*/  F2FP.BF16.PACK_AB R12, R12, R10 ;  /* 0x0000000a0c0c723e */ /* 0x000fc800000010ff */
[----:B------:R-:W-:-:S05]  /*220b0*/  F2FP.BF16.PACK_AB R13, R13, R3 ;  /* 0x000000030d0d723e */ /* 0x000fca00000010ff */
[----:B------:R1:W-:Y:S02]  /*220c0*/  ST.E.128 [R8.64+0x4000], R12 ;  /* 0x0040000c08007985 */ /* 0x0003e4000c101d04 */
.L_x_2077:
[----:B------:R-:W-:Y:S05]  /*220d0*/  BSYNC B0 ;  /* 0x0000000000007941 */ /* 0x000fea0003800000 */
.L_x_2076:
[----:B------:R-:W-:Y:S01]  /*220e0*/  IADD3 R2, R4, 0x40, RZ ;  /* 0x0000004004027810 */ /* 0x000fe20007ffe0ff */
[----:B------:R-:W-:Y:S03]  /*220f0*/  BSSY B0, `(.L_x_2078) ;  /* 0x0000031000007945 */ /* 0x000fe60003800000 */
[----:B------:R-:W-:-:S13]  /*22100*/  ISETP.GE.AND P0, PT, R2, R0, PT ;  /* 0x000000000200720c */ /* 0x000fda0003f06270 */
[----:B------:R-:W-:Y:S05]  /*22110*/  @P0 BRA `(.L_x_2079) ;  /* 0x000002e000000947 */ /* 0x000fea0003800000 */
[----:B-1----:R-:W2:Y:S01]  /*22120*/  LD.E.128 R12, [R8.64+0x8000] ;  /* 0x00800004080c7980 */ /* 0x002ea2000c101d00 */
[----:B------:R-:W-:Y:S02]  /*22130*/  SHF.R.U32.HI R10, RZ, 0x10, R29 ;  /* 0x00000010ff0a7819 */ /* 0x000fe4000001161d */
[----:B------:R-:W-:Y:S02]  /*22140*/  SHF.R.U32.HI R16, RZ, 0x10, R27 ;  /* 0x00000010ff107819 */ /* 0x000fe4000001161b */
[----:B------:R-:W-:Y:S02]  /*22150*/  PRMT R10, R94, 0x5410, R10 ;  /* 0x000054105e0a7816 */ /* 0x000fe4000000000a */
[----:B------:R-:W-:Y:S02]  /*22160*/  PRMT R16, R95, 0x5410, R16 ;  /* 0x000054105f107816 */ /* 0x000fe40000000010 */
[----:B------:R-:W-:Y:S01]  /*22170*/  SHF.R.U64 R18, R28, 0x10, R29 ;  /* 0x000000101c127819 */ /* 0x000fe2000000121d */
[----:B------:R-:W-:Y:S01]  /*22180*/  IMAD.U32 R23, R10, 0x10000, RZ ;  /* 0x000100000a177824 */ /* 0x000fe200078e00ff */
[----:B------:R-:W-:Y:S01]  /*22190*/  SHF.R.U64 R19, R26, 0x10, R27 ;  /* 0x000000101a137819 */ /* 0x000fe2000000121b */
[----:B------:R-:W-:Y:S01]  /*221a0*/  IMAD.U32 R22, R16, 0x10000, RZ ;  /* 0x0001000010167824 */ /* 0x000fe200078e00ff */
[----:B------:R-:W-:-:S02]  /*221b0*/  LOP3.LUT R25, R10, 0xffff0000, RZ, 0xc0, !PT ;  /* 0xffff00000a197812 */ /* 0x000fc400078ec0ff */
[----:B------:R-:W-:Y:S02]  /*221c0*/  PRMT R18, R94, 0x5432, R18 ;  /* 0x000054325e127816 */ /* 0x000fe40000000012 */
[----:B------:R-:W-:Y:S02]  /*221d0*/  PRMT R19, R95, 0x5432, R19 ;  /* 0x000054325f137816 */ /* 0x000fe40000000013 */
[----:B------:R-:W-:Y:S02]  /*221e0*/  LOP3.LUT R24, R16, 0xffff0000, RZ, 0xc0, !PT ;  /* 0xffff000010187812 */ /* 0x000fe400078ec0ff */
[C---:B--2---:R-:W-:Y:S01]  /*221f0*/  LOP3.LUT R17, R14.reuse, 0xffff0000, RZ, 0xc0, !PT ;  /* 0xffff00000e117812 */ /* 0x044fe200078ec0ff */
[----:B------:R-:W-:Y:S01]  /*22200*/  IMAD.U32 R21, R14, 0x10000, RZ ;  /* 0x000100000e157824 */ /* 0x000fe200078e00ff */
[C---:B------:R-:W-:Y:S01]  /*22210*/  LOP3.LUT R14, R15.reuse, 0xffff0000, RZ, 0xc0, !PT ;  /* 0xffff00000f0e7812 */ /* 0x040fe200078ec0ff */
[----:B------:R-:W-:Y:S01]  /*22220*/  IMAD.U32 R20, R15, 0x10000, RZ ;  /* 0x000100000f147824 */ /* 0x000fe200078e00ff */
[C---:B------:R-:W-:Y:S01]  /*22230*/  LOP3.LUT R3, R12.reuse, 0xffff0000, RZ, 0xc0, !PT ;  /* 0xffff00000c037812 */ /* 0x040fe200078ec0ff */
[CC--:B------:R-:W-:Y:S01]  /*22240*/  FMUL.FTZ R15, R17.reuse, R23.reuse ;  /* 0x00000017110f7220 */ /* 0x0c0fe20000410000 */
[----:B------:R-:W-:Y:S01]  /*22250*/  SHF.L.U32 R7, R12, 0x10, RZ ;  /* 0x000000100c077819 */ /* 0x000fe200000006ff */
[-C--:B------:R-:W-:Y:S01]  /*22260*/  FMUL.FTZ R10, R17, R22.reuse ;  /* 0x00000016110a7220 */ /* 0x080fe20000410000 */
[----:B------:R-:W-:Y:S01]  /*22270*/  LOP3.LUT R12, R13, 0xffff0000, RZ, 0xc0, !PT ;  /* 0xffff00000d0c7812 */ /* 0x000fe200078ec0ff */
[----:B------:R-:W-:Y:S01]  /*22280*/  FFMA.FTZ R17, R21, R22, -R15 ;  /* 0x0000001615117223 */ /* 0x000fe2000001080f */
[----:B------:R-:W-:Y:S01]  /*22290*/  SHF.L.U32 R22, R19, 0x10, RZ ;  /* 0x0000001013167819 */ /* 0x000fe200000006ff */
[----:B------:R-:W-:Y:S01]  /*222a0*/  FFMA.FTZ R21, R21, R23, R10 ;  /* 0x0000001715157223 */ /* 0x000fe2000001000a */
[----:B------:R-:W-:Y:S01]  /*222b0*/  LOP3.LUT R19, R19, 0xffff0000, RZ, 0xc0, !PT ;  /* 0xffff000013137812 */ /* 0x000fe200078ec0ff */
[C---:B------:R-:W-:Y:S01]  /*222c0*/  IMAD.U32 R23, R18.reuse, 0x10000, RZ ;  /* 0x0001000012177824 */ /* 0x040fe200078e00ff */
[----:B------:R-:W-:Y:S01]  /*222d0*/  LOP3.LUT R18, R18, 0xffff0000, RZ, 0xc0, !PT ;  /* 0xffff000012127812 */ /* 0x000fe200078ec0ff */
[----:B------:R-:W-:Y:S01]  /*222e0*/  FMUL.FTZ R16, R14, R25 ;  /* 0x000000190e107220 */ /* 0x000fe20000410000 */
[----:B------:R-:W-:Y:S01]  /*222f0*/  SHF.L.U32 R2, R13, 0x10, RZ ;  /* 0x000000100d027819 */ /* 0x000fe200000006ff */
[----:B------:R-:W-:-:S02]  /*22300*/  FMUL.FTZ R10, R3, R23 ;  /* 0x00000017030a7220 */ /* 0x000fc40000410000 */
[----:B------:R-:W-:Y:S02]  /*22310*/  FMUL.FTZ R15, R14, R24 ;  /* 0x000000180e0f7220 */ /* 0x000fe40000410000 */
[----:B------:R-:W-:Y:S02]  /*22320*/  FMUL.FTZ R3, R3, R22 ;  /* 0x0000001603037220 */ /* 0x000fe40000410000 */
[C---:B------:R-:W-:Y:S02]  /*22330*/  FMUL.FTZ R14, R12.reuse, R18 ;  /* 0x000000120c0e7220 */ /* 0x040fe40000410000 */
[----:B------:R-:W-:Y:S02]  /*22340*/  FMUL.FTZ R13, R12, R19 ;  /* 0x000000130c0d7220 */ /* 0x000fe40000410000 */
[----:B------:R-:W-:Y:S02]  /*22350*/  FFMA.FTZ R12, R7, R23, R3 ;  /* 0x00000017070c7223 */ /* 0x000fe40000010003 */
[----:B------:R-:W-:-:S02]  /*22360*/  FFMA.FTZ R16, R20, R24, -R16 ;  /* 0x0000001814107223 */ /* 0x000fc40000010810 */
[----:B------:R-:W-:Y:S02]  /*22370*/  FFMA.FTZ R15, R20, R25, R15 ;  /* 0x00000019140f7223 */ /* 0x000fe4000001000f */
[----:B------:R-:W-:Y:S02]  /*22380*/  FFMA.FTZ R10, R7, R22, -R10 ;  /* 0x00000016070a7223 */ /* 0x000fe4000001080a */
[C---:B------:R-:W-:Y:S01]  /*22390*/  FFMA.FTZ R3, R2.reuse, R19, -R14 ;  /* 0x0000001302037223 */ /* 0x040fe2000001080e */
[----:B------:R-:W-:Y:S01]  /*223a0*/  F2FP.BF16.PACK_AB R14, R21, R17 ;  /* 0x00000011150e723e */ /* 0x000fe200000010ff */
[----:B------:R-:W-:Y:S01]  /*223b0*/  FFMA.FTZ R13, R2, R18, R13 ;  /* 0x00000012020d7223 */ /* 0x000fe2000001000d */
[----:B------:R-:W-:Y:S02]  /*223c0*/  F2FP.BF16.PACK_AB R15, R15, R16 ;  /* 0x000000100f0f723e */ /* 0x000fe400000010ff */
[----:B------:R-:W-:Y:S02]  /*223d0*/  F2FP.BF16.PACK_AB R12, R12, R10 ;  /* 0x0000000a0c0c723e */ /* 0x000fe400000010ff */
[----:B------:R-:W-:-:S05]  /*223e0*/  F2FP.BF16.PACK_AB R13, R13, R3 ;  /* 0x000000030d0d723e */ /* 0x000fca00000010ff */
[----:B------:R1:W-:Y:S02]  /*223f0*/  ST.E.128 [R8.64+0x8000], R12 ;  /* 0x0080000c08007985 */ /* 0x0003e4000c101d04 */
.L_x_2079:
[----:B------:R-:W-:Y:S05]  /*22400*/  BSYNC B0 ;  /* 0x0000000000007941 */ /* 0x000fea0003800000 */
.L_x_2078:
[----:B------:R-:W-:-:S04]  /*22410*/  IADD3 R2, R4, 0x60, RZ ;  /* 0x0000006004027810 */ /* 0x000fc80007ffe0ff */
        /* <DEDUP_REMOVED lines=48> */
.L_x_2073:
[----:B------:R-:W-:Y:S05]  /*22720*/  BSYNC B1 ;  /* 0x0000000000017941 */ /* 0x000fea0003800000 */
.L_x_2072:
[----:B------:R-:W-:Y:S01]  /*22730*/  IADD3 R2, R80, 0x20, RZ ;  /* 0x0000002050027810 */ /* 0x000fe20007ffe0ff */
[----:B------:R-:W-:Y:S03]  /*22740*/  BSSY B1, `(.L_x_2080) ;  /* 0x00000cc000017945 */ /* 0x000fe60003800000 */
[----:B------:R-:W-:-:S13]  /*22750*/  ISETP.GE.AND P0, PT, R2, R32, PT ;  /* 0x000000200200720c */ /* 0x000fda0003f06270 */
[----:B------:R-:W-:Y:S05]  /*22760*/  @P0 BRA `(.L_x_2081) ;  /* 0x00000c9000000947 */ /* 0x000fea0003800000 */
[----:B------:R-:W-:Y:S01]  /*22770*/  ISETP.GE.AND P0, PT, R4, R0, PT ;  /* 0x000000000400720c */ /* 0x000fe20003f06270 */
[----:B------:R-:W-:-:S12]  /*22780*/  BSSY B0, `(.L_x_2082) ;  /* 0x0000030000007945 */ /* 0x000fd80003800000 */
        /* <DEDUP_REMOVED lines=47> */
.L_x_2083:
[----:B------:R-:W-:Y:S05]  /*22a80*/  BSYNC B0 ;  /* 0x0000000000007941 */ /* 0x000fea0003800000 */
.L_x_2082:
        /* <DEDUP_REMOVED lines=50> */
.L_x_2085:
[----:B------:R-:W-:Y:S05]  /*22db0*/  BSYNC B0 ;  /* 0x0000000000007941 */ /* 0x000fea0003800000 */
.L_x_2084:
        /* <DEDUP_REMOVED lines=50> */
.L_x_2087:
[----:B------:R-:W-:Y:S05]  /*230e0*/  BSYNC B0 ;  /* 0x0000000000007941 */ /* 0x000fea0003800000 */
.L_x_2086:
        /* <DEDUP_REMOVED lines=49> */
.L_x_2081:
[----:B------:R-:W-:Y:S05]  /*23400*/  BSYNC B1 ;  /* 0x0000000000017941 */ /* 0x000fea0003800000 */
.L_x_2080:
        /* <DEDUP_REMOVED lines=53> */
.L_x_2091:
[----:B------:R-:W-:Y:S05]  /*23760*/  BSYNC B0 ;  /* 0x0000000000007941 */ /* 0x000fea0003800000 */
.L_x_2090:
        /* <DEDUP_REMOVED lines=50> */
.L_x_2093:
[----:B------:R-:W-:Y:S05]  /*23a90*/  BSYNC B0 ;  /* 0x0000000000007941 */ /* 0x000fea0003800000 */
.L_x_2092:
        /* <DEDUP_REMOVED lines=50> */
.L_x_2095:
[----:B------:R-:W-:Y:S05]  /*23dc0*/  BSYNC B0 ;  /* 0x0000000000007941 */ /* 0x000fea0003800000 */
.L_x_2094:
        /* <DEDUP_REMOVED lines=49> */
.L_x_2089:
[----:B------:R-:W-:Y:S05]  /*240e0*/  BSYNC B1 ;  /* 0x0000000000017941 */ /* 0x000fea0003800000 */
.L_x_2088:
[----:B------:R-:W-:Y:S01]  /*240f0*/  IADD3 R2, R80, 0x60, RZ ;  /* 0x0000006050027810 */ /* 0x000fe20007ffe0ff */
[----:B------:R-:W-:-:S03]  /*24100*/  IMAD.MOV.U32 R3, RZ, RZ, 0x0 ;  /* 0x00000000ff037424 */ /* 0x000fc600078e00ff */
[----:B------:R-:W-:Y:S01]  /*24110*/  ISETP.GE.AND P0, PT, R2, R32, PT ;  /* 0x000000200200720c */ /* 0x000fe20003f06270 */
[----:B------:R-:W-:-:S12]  /*24120*/  IMAD.MOV.U32 R2, RZ, RZ, R131 ;  /* 0x000000ffff027224 */ /* 0x000fd800078e0083 */
[----:B------:R-:W-:Y:S05]  /*24130*/  @P0 RET.REL.NODEC R2 `(_ZN7cutlass13device_kernelIN5flash19enable_sm80_to_sm89INS1_16FlashAttnFwdSm80INS1_25CollectiveMainloopFwdSm80ILi8ELi1ELb0EN4cute5tupleIJNS5_1CILi128EEENS7_ILi48EEENS7_ILi256EEEEEELi256ENS_10bfloat16_tEfNS_4arch4Sm80ELb0ELb1ELb0ELb1ELb0ELb1ELb1ELb1EEENS1_21CollectiveEpilogueFwdINS6_IJS8_SA_S9_EEENS6_IJNS7_ILi1EEESI_SI_EEESC_SE_Li256ELb1ELb1ELb1ELb0EEENS1_36VarlenDynamicPersistentTileSchedulerILi128ELi48ELi256ELi256ELb1ELb1ELb0ELb1ELb0ELb1EEEEEEEEEvNT_6ParamsE) ;  /* 0xfffdbec002000950 */ /* 0x000fea0003c3ffff */
        /* <DEDUP_REMOVED lines=49> */
.L_x_2097:
[----:B------:R-:W-:Y:S05]  /*24450*/  BSYNC B0 ;  /* 0x0000000000007941 */ /* 0x000fea0003800000 */
.L_x_2096:
        /* <DEDUP_REMOVED lines=50> */
.L_x_2099:
[----:B------:R-:W-:Y:S05]  /*24780*/  BSYNC B0 ;  /* 0x0000000000007941 */ /* 0x000fea0003800000 */
.L_x_2098:
        /* <DEDUP_REMOVED lines=50> */
.L_x_2101:
[----:B------:R-:W-:Y:S05]  /*24ab0*/  BSYNC B0 ;  /* 0x0000000000007941 */ /* 0x000fea0003800000 */
.L_x_2100:
[----:B------:R-:W-:Y:S01]  /*24ac0*/  IADD3 R4, R4, 0x60, RZ ;  /* 0x0000006004047810 */ /* 0x000fe20007ffe0ff */
[----:B------:R-:W-:Y:S02]  /*24ad0*/  IMAD.MOV.U32 R2, RZ, RZ, R131 ;  /* 0x000000ffff027224 */ /* 0x000fe400078e0083 */
[----:B------:R-:W-:Y:S01]  /*24ae0*/  IMAD.MOV.U32 R3, RZ, RZ, 0x0 ;  /* 0x00000000ff037424 */ /* 0x000fe200078e00ff */
[----:B------:R-:W-:-:S13]  /*24af0*/  ISETP.GE.AND P0, PT, R4, R0, PT ;  /* 0x000000000400720c */ /* 0x000fda0003f06270 */
[----:B------:R-:W-:Y:S05]  /*24b00*/  @P0 RET.REL.NODEC R2 `(_ZN7cutlass13device_kernelIN5flash19enable_sm80_to_sm89INS1_16FlashAttnFwdSm80INS1_25CollectiveMainloopFwdSm80ILi8ELi1ELb0EN4cute5tupleIJNS5_1CILi128EEENS7_ILi48EEENS7_ILi256EEEEEELi256ENS_10bfloat16_tEfNS_4arch4Sm80ELb0ELb1ELb0ELb1ELb0ELb1ELb1ELb1EEENS1_21CollectiveEpilogueFwdINS6_IJS8_SA_S9_EEENS6_IJNS7_ILi1EEESI_SI_EEESC_SE_Li256ELb1ELb1ELb1ELb0EEENS1_36VarlenDynamicPersistentTileSchedulerILi128ELi48ELi256ELi256ELb1ELb1ELb0ELb1ELb0ELb1EEEEEEEEEvNT_6ParamsE) ;  /* 0xfffdb4f002000950 */ /* 0x000fea0003c3ffff */
        /* <DEDUP_REMOVED lines=17> */
[----:B------:R-:W-:Y:S01]  /*24c20*/  LOP3.LUT R2, R12, 0xffff0000, RZ, 0xc0, !PT ;  /* 0xffff00000c027812 */ /* 0x000fe200078ec0ff */
[-C--:B------:R-:W-:Y:S01]  /*24c30*/  FMUL.FTZ R15, R10, R21.reuse ;  /* 0x000000150a0f7220 */ /* 0x080fe20000410000 */
        /* <DEDUP_REMOVED lines=19> */
[----:B------:R-:W-:Y:S01]  /*24d70*/  FFMA.FTZ R4, R3, R20, -R4 ;  /* 0x0000001403047223 */ /* 0x000fe20000010804 */
[----:B------:R-:W-:Y:S01]  /*24d80*/  MOV R3, 0x0 ;  /* 0x0000000000037802 */ /* 0x000fe20000000f00 */
[C---:B------:R-:W-:Y:S01]  /*24d90*/  FFMA.FTZ R2, R0.reuse, R17, -R14 ;  /* 0x0000001100027223 */ /* 0x040fe2000001080e */
[----:B------:R-:W-:Y:S01]  /*24da0*/  F2FP.BF16.PACK_AB R14, R19, R10 ;  /* 0x0000000a130e723e */ /* 0x000fe200000010ff */
[----:B------:R-:W-:Y:S01]  /*24db0*/  FFMA.FTZ R13, R0, R16, R13 ;  /* 0x00000010000d7223 */ /* 0x000fe2000001000d */
[----:B------:R-:W-:Y:S02]  /*24dc0*/  F2FP.BF16.PACK_AB R15, R15, R7 ;  /* 0x000000070f0f723e */ /* 0x000fe400000010ff */
[----:B------:R-:W-:Y:S02]  /*24dd0*/  F2FP.BF16.PACK_AB R12, R12, R4 ;  /* 0x000000040c0c723e */ /* 0x000fe400000010ff */
[----:B------:R-:W-:Y:S01]  /*24de0*/  F2FP.BF16.PACK_AB R13, R13, R2 ;  /* 0x000000020d0d723e */ /* 0x000fe200000010ff */
[----:B------:R-:W-:-:S04]  /*24df0*/  IMAD.MOV.U32 R2, RZ, RZ, R131 ;  /* 0x000000ffff027224 */ /* 0x000fc800078e0083 */
[----:B------:R1:W-:Y:S01]  /*24e00*/  ST.E.128 [R8.64+0xf000], R12 ;  /* 0x00f0000c08007985 */ /* 0x0003e2000c101d04 */
[----:B------:R-:W-:Y:S05]  /*24e10*/  RET.REL.NODEC R2 `(_ZN7cutlass13device_kernelIN5flash19enable_sm80_to_sm89INS1_16FlashAttnFwdSm80INS1_25CollectiveMainloopFwdSm80ILi8ELi1ELb0EN4cute5tupleIJNS5_1CILi128EEENS7_ILi48EEENS7_ILi256EEEEEELi256ENS_10bfloat16_tEfNS_4arch4Sm80ELb0ELb1ELb0ELb1ELb0ELb1ELb1ELb1EEENS1_21CollectiveEpilogueFwdINS6_IJS8_SA_S9_EEENS6_IJNS7_ILi1EEESI_SI_EEESC_SE_Li256ELb1ELb1ELb1ELb0EEENS1_36VarlenDynamicPersistentTileSchedulerILi128ELi48ELi256ELi256ELb1ELb1ELb0ELb1ELb0ELb1EEEEEEEEEvNT_6ParamsE) ;  /* 0xfffdb1e002007950 */ /* 0x000fea0003c3ffff */
.L_x_2056:
[----:B-1---5:R-:W-:-:S13]  /*24e20*/  ISETP.NE.AND P0, PT, R20, 0x1, PT ;  /* 0x000000011400780c */ /* 0x022fda0003f05270 */
[----:B------:R1:W2:Y:S04]  /*24e30*/  @P0 LD.E R10, [R12.64+0x168] ;  /* 0x000168040c0a0980 */ /* 0x0002a8000c101900 */
[----:B-1----:R-:W3:Y:S01]  /*24e40*/  @P0 LD.E R12, [R12.64+0x16c] ;  /* 0x00016c040c0c0980 */ /* 0x002ee2000c101900 */
[----:B--2---:R-:W-:-:S05]  /*24e50*/  @P0 IMAD.HI.U32 R10, R4, R10, RZ ;  /* 0x0000000a040a0227 */ /* 0x004fca00078e00ff */
[----:B---3--:R-:W-:-:S04]  /*24e60*/  @P0 SHF.R.U32.HI R4, RZ, R12, R10 ;  /* 0x0000000cff040219 */ /* 0x008fc8000001160a */
[----:B------:R-:W-:Y:S01]  /*24e70*/  SHF.R.S32.HI R10, RZ, 0x1f, R4 ;  /* 0x0000001fff0a7819 */ /* 0x000fe20000011404 */
[-C--:B------:R-:W-:Y:S02]  /*24e80*/  IMAD R13, R9, R4.reuse, RZ ;  /* 0x00000004090d7224 */ /* 0x080fe400078e02ff */
[----:B------:R-:W-:Y:S02]  /*24e90*/  IMAD R12, R3, R4, RZ ;  /* 0x00000004030c7224 */ /* 0x000fe400078e02ff */
[-C--:B------:R-:W-:Y:S02]  /*24ea0*/  IMAD R21, R8, R10.reuse, R13 ;  /* 0x0000000a08157224 */ /* 0x080fe400078e020d */
[C---:B------:R-:W-:Y:S02]  /*24eb0*/  IMAD R10, R2.reuse, R10, R12 ;  /* 0x0000000a020a7224 */ /* 0x040fe400078e020c */
[----:B------:R-:W-:-:S04]  /*24ec0*/  IMAD.WIDE.U32 R12, R2, R4, RZ ;  /* 0x00000004020c7225 */ /* 0x000fc800078e00ff */
[----:B------:R-:W-:Y:S01]  /*24ed0*/  IMAD.WIDE.U32 R18, R8, R4, RZ ;  /* 0x0000000408127225 */ /* 0x000fe200078e00ff */
[----:B------:R-:W-:-:S03]  /*24ee0*/  IADD3 R13, R13, R10, RZ ;  /* 0x0000000a0d0d7210 */ /* 0x000fc60007ffe0ff */
[----:B------:R-:W-:Y:S01]  /*24ef0*/  IMAD R9, R9, R7, RZ ;  /* 0x0000000709097224 */ /* 0x000fe200078e02ff */
[----:B------:R-:W-:Y:S01]  /*24f00*/  IADD3 R19, R19, R21, RZ ;  /* 0x0000001513137210 */ /* 0x000fe20007ffe0ff */
[----:B------:R-:W-:Y:S02]  /*24f10*/  IMAD R4, R3, R7, RZ ;  /* 0x0000000703047224 */ /* 0x000fe400078e02ff */
[----:B------:R-:W-:-:S04]  /*24f20*/  IMAD.WIDE.U32 R12, R7, R2, R12 ;  /* 0x00000002070c7225 */ /* 0x000fc800078e000c */
[----:B------:R-:W-:-:S04]  /*24f30*/  IMAD.WIDE.U32 R18, R7, R8, R18 ;  /* 0x0000000807127225 */ /* 0x000fc800078e0012 */
[----:B------:R-:W-:Y:S01]  /*24f40*/  IMAD R3, R8, R22, R9 ;  /* 0x0000001608037224 */ /* 0x000fe200078e0209 */
[----:B------:R-:W-:Y:S01]  /*24f50*/  LEA R21, P1, R18, R14, 0x1 ;  /* 0x0000000e12157211 */ /* 0x000fe200078208ff */
[----:B------:R-:W-:Y:S01]  /*24f60*/  IMAD R2, R2, R22, R4 ;  /* 0x0000001602027224 */ /* 0x000fe200078e0204 */
[----:B------:R-:W-:Y:S02]  /*24f70*/  LEA R22, P0, R12, R16, 0x1 ;  /* 0x000000100c167211 */ /* 0x000fe400078008ff */
[----:B------:R-:W-:Y:S02]  /*24f80*/  IADD3 R3, R19, R3, RZ ;  /* 0x0000000313037210 */ /* 0x000fe40007ffe0ff */
[----:B------:R-:W-:Y:S02]  /*24f90*/  IADD3 R2, R13, R2, RZ ;  /* 0x000000020d027210 */ /* 0x000fe40007ffe0ff */
[----:B------:R-:W-:Y:S02]  /*24fa0*/  LEA.HI.X R18, R18, R15, R3, 0x1, P1 ;  /* 0x0000000f12127211 */ /* 0x000fe400008f0c03 */
[----:B------:R-:W-:Y:S01]  /*24fb0*/  LEA.HI.X R16, R12, R17, R2, 0x1, P0 ;  /* 0x000000110c107211 */ /* 0x000fe200000f0c02 */
[----:B------:R-:W-:Y:S05]  /*24fc0*/  BRA.DIV ~URZ, `(.L_x_2102) ;  /* 0x000056a27f007947 */ /* 0x000fea000b800000 */
[----:B------:R1:W2:Y:S02]  /*24fd0*/  SHFL.IDX PT, R4, R18, RZ, 0x181f ;  /* 0x00181fff12047589 */ /* 0x0002a400000e0000 */
.L_x_2138:
[----:B------:R-:W-:Y:S05]  /*24fe0*/  BRA.DIV ~URZ, `(.L_x_2103) ;  /* 0x000057027f007947 */ /* 0x000fea000b800000 */
[----:B------:R3:W4:Y:S01]  /*24ff0*/  SHFL.IDX PT, R8, R21, RZ, 0x181f ;  /* 0x00181fff15087589 */ /* 0x00072200000e0000 */
[----:B--2---:R-:W-:-:S03]  /*25000*/  MOV R9, R4 ;  /* 0x0000000400097202 */ /* 0x004fc60000000f00 */
[----:B------:R3:W2:Y:S04]  /*25010*/  SHFL.IDX PT, R7, R16, RZ, 0x181f ;  /* 0x00181fff10077589 */ /* 0x0006a800000e0000 */
[----:B------:R3:W1:Y:S02]  /*25020*/  SHFL.IDX PT, R2, R22, RZ, 0x181f ;  /* 0x00181fff16027589 */ /* 0x00066400000e0000 */
.L_x_2139:
        /* <DEDUP_REMOVED lines=20> */
[----:B------:R-:W-:Y:S01]  /*25170*/  CS2R R24, SRZ ;  /* 0x0000000000187805 */ /* 0x000fe2000001ff00 */
[----:B------:R-:W-:Y:S01]  /*25180*/  CS2R R42, SRZ ;  /* 0x00000000002a7805 */ /* 0x000fe2000001ff00 */
[----:B------:R-:W-:Y:S01]  /*25190*/  CS2R R40, SRZ ;  /* 0x0000000000287805 */ /* 0x000fe2000001ff00 */
[----:B------:R-:W-:Y:S01]  /*251a0*/  CS2R R46, SRZ ;  /* 0x00000000002e7805 */ /* 0x000fe2000001ff00 */
[----:B------:R-:W-:-:S05]  /*251b0*/  CS2R R44, SRZ ;  /* 0x00000000002c7805 */ /* 0x000fca000001ff00 */
[----:B----4-:R-:W-:Y:S02]  /*251c0*/  @!P1 IMAD.WIDE R14, R57, 0x2, R8 ;  /* 0x00000002390e9825 */ /* 0x010fe400078e0208 */
[----:B------:R-:W-:-:S03]  /*251d0*/  @!P0 SHF.R.S32.HI R4, RZ, 0x1f, R7 ;  /* 0x0000001fff048819 */ /* 0x000fc60000011407 */
[----:B------:R2:W5:Y:S01]  /*251e0*/  @!P1 LD.E.128 R28, [R14.64] ;  /* 0x000000040e1c9980 */ /* 0x000562000c101d00 */
[----:B------:R-:W-:-:S04]  /*251f0*/  @!P0 LEA.HI R4, R4, R7, RZ, 0x3 ;  /* 0x0000000704048211 */ /* 0x000fc800078f18ff */
[----:B------:R-:W-:-:S05]  /*25200*/  @!P0 LOP3.LUT R4, R4, 0xfffffff8, RZ, 0xc0, !PT ;  /* 0xfffffff804048812 */ /* 0x000fca00078ec0ff */
[----:B------:R-:W-:-:S04]  /*25210*/  @!P0 IMAD.WIDE R12, R4, 0x2, R8 ;  /* 0x00000002040c8825 */ /* 0x000fc800078e0208 */
[--C-:B-1----:R-:W-:Y:S01]  /*25220*/  @!P0 IMAD.WIDE R8, R4, 0x2, R2.reuse ;  /* 0x0000000204088825 */ /* 0x102fe200078e0202 */
[----:B------:R2:W5:Y:S03]  /*25230*/  @!P0 LD.E.128 R40, [R12.64] ;  /* 0x000000040c288980 */ /* 0x000566000c101d00 */
[----:B------:R-:W-:Y:S01]  /*25240*/  @!P1 IMAD.WIDE R2, R57, 0x2, R2 ;  /* 0x0000000239029825 */ /* 0x000fe200078e0202 */
[----:B------:R2:W5:Y:S04]  /*25250*/  @!P0 LD.E.128 R44, [R8.64] ;  /* 0x00000004082c8980 */ /* 0x000568000c101d00 */
[----:B------:R2:W5:Y:S02]  /*25260*/  @!P1 LD.E.128 R24, [R2.64] ;  /* 0x0000000402189980 */ /* 0x000564000c101d00 */
.L_x_2105:
[----:B------:R-:W-:Y:S05]  /*25270*/  BSYNC B0 ;  /* 0x0000000000007941 */ /* 0x000fea0003800000 */
.L_x_2104:
[----:B-----5:R-:W-:Y:S02]  /*25280*/  IMAD.MOV.U32 R7, RZ, RZ, R42 ;  /* 0x000000ffff077224 */ /* 0x020fe400078e002a */
[----:B--2---:R-:W-:-:S02]  /*25290*/  IMAD.MOV.U32 R3, RZ, RZ, R40 ;  /* 0x000000ffff037224 */ /* 0x004fc400078e0028 */
[----:B-1----:R-:W-:Y:S01]  /*252a0*/  IMAD.MOV.U32 R2, RZ, RZ, R41 ;  /* 0x000000ffff027224 */ /* 0x002fe200078e0029 */
[----:B------:R-:W-:Y:S01]  /*252b0*/  PRMT R82, R82, 0x5410, R7 ;  /* 0x0000541052527816 */ /* 0x000fe20000000007 */
[----:B------:R-:W-:Y:S01]  /*252c0*/  IMAD.MOV.U32 R4, RZ, RZ, R43 ;  /* 0x000000ffff047224 */ /* 0x000fe200078e002b */
[----:B------:R-:W-:Y:S01]  /*252d0*/  PRMT R37, R37, 0x5410, R3 ;  /* 0x0000541025257816 */ /* 0x000fe20000000003 */
[----:B------:R-:W-:Y:S01]  /*252e0*/  IMAD.MOV.U32 R7, RZ, RZ, R30 ;  /* 0x000000ffff077224 */ /* 0x000fe200078e001e */
[----:B------:R-:W-:Y:S01]  /*252f0*/  PRMT R59, R59, 0x5410, R2 ;  /* 0x000054103b3b7816 */ /* 0x000fe20000000002 */
[----:B------:R-:W-:Y:S01]  /*25300*/  IMAD.MOV.U32 R3, RZ, RZ, R28 ;  /* 0x000000ffff037224 */ /* 0x000fe200078e001c */
[----:B------:R-:W-:Y:S01]  /*25310*/  PRMT R83, R83, 0x5410, R4 ;  /* 0x0000541053537816 */ /* 0x000fe20000000004 */
[----:B------:R-:W-:Y:S02]  /*25320*/  IMAD.MOV.U32 R2, RZ, RZ, R29 ;  /* 0x000000ffff027224 */ /* 0x000fe400078e001d */
[----:B------:R-:W-:Y:S01]  /*25330*/  IMAD.MOV.U32 R4, RZ, RZ, R31 ;  /* 0x000000ffff047224 */ /* 0x000fe200078e001f */
[----:B------:R-:W-:Y:S01]  /*25340*/  PRMT R35, R3, 0x5410, R7 ;  /* 0x0000541003237816 */ /* 0x000fe20000000007 */
[----:B------:R-:W-:Y:S01]  /*25350*/  IMAD.MOV.U32 R3, RZ, RZ, R44 ;  /* 0x000000ffff037224 */ /* 0x000fe200078e002c */
[----:B------:R-:W-:Y:S01]  /*25360*/  PRMT R34, R34, 0x5410, R2 ;  /* 0x0000541022227816 */ /* 0x000fe20000000002 */
[----:B------:R-:W-:Y:S01]  /*25370*/  IMAD.MOV.U32 R2, RZ, RZ, R45 ;  /* 0x000000ffff027224 */ /* 0x000fe200078e002d */
[----:B------:R-:W-:Y:S01]  /*25380*/  PRMT R36, R36, 0x5410, R4 ;  /* 0x0000541024247816 */ /* 0x000fe20000000004 */
[----:B------:R-:W-:Y:S01]  /*25390*/  IMAD.MOV.U32 R4, RZ, RZ, R47 ;  /* 0x000000ffff047224 */ /* 0x000fe200078e002f */
[----:B------:R-:W-:-:S02]  /*253a0*/  MOV R7, R46 ;  /* 0x0000002e00077202 */ /* 0x000fc40000000f00 */
[----:B------:R-:W-:Y:S01]  /*253b0*/  PRMT R37, R3, 0x7610, R37 ;  /* 0x0000761003257816 */ /* 0x000fe20000000025 */
[----:B------:R-:W-:Y:S01]  /*253c0*/  IMAD.MOV.U32 R3, RZ, RZ, R24 ;  /* 0x000000ffff037224 */ /* 0x000fe200078e0018 */
[----:B------:R-:W-:Y:S01]  /*253d0*/  PRMT R82, R7, 0x7610, R82 ;  /* 0x0000761007527816 */ /* 0x000fe20000000052 */
[----:B------:R-:W-:Y:S01]  /*253e0*/  IMAD.MOV.U32 R7, RZ, RZ, R26 ;  /* 0x000000ffff077224 */ /* 0x000fe200078e001a */
[----:B------:R-:W-:Y:S01]  /*253f0*/  PRMT R59, R2, 0x7610, R59 ;  /* 0x00007610023b7816 */ /* 0x000fe2000000003b */
[----:B------:R-:W-:Y:S01]  /*25400*/  IMAD.MOV.U32 R2, RZ, RZ, R25 ;  /* 0x000000ffff027224 */ /* 0x000fe200078e0019 */
[----:B------:R-:W-:Y:S02]  /*25410*/  PRMT R83, R4, 0x7610, R83 ;  /* 0x0000761004537816 */ /* 0x000fe40000000053 */
[----:B------:R-:W-:Y:S02]  /*25420*/  MOV R4, R27 ;  /* 0x0000001b00047202 */ /* 0x000fe40000000f00 */
[----:B------:R-:W-:-:S02]  /*25430*/  PRMT R34, R7, 0x7610, R34 ;  /* 0x0000761007227816 */ /* 0x000fc40000000022 */
[----:B------:R-:W-:Y:S02]  /*25440*/  PRMT R36, R4, 0x7610, R36 ;  /* 0x0000761004247816 */ /* 0x000fe40000000024 */
[----:B------:R-:W-:Y:S01]  /*25450*/  PRMT R33, R2, 0x5410, R3 ;  /* 0x0000541002217816 */ /* 0x000fe20000000003 */
[----:B------:R-:W-:Y:S05]  /*25460*/  BRA.DIV ~URZ, `(.L_x_2106) ;  /* 0x000053f27f007947 */ /* 0x000fea000b800000 */
[----:B------:R1:W2:Y:S04]  /*25470*/  SHFL.IDX PT, R9, R18, 0x1, 0x181f ;  /* 0x00381f0012097f89 */ /* 0x0002a800000e0000 */
[----:B----4-:R1:W4:Y:S04]  /*25480*/  SHFL.IDX PT, R8, R21, 0x1, 0x181f ;  /* 0x00381f0015087f89 */ /* 0x01032800000e0000 */
[----:B------:R1:W3:Y:S04]  /*25490*/  SHFL.IDX PT, R4, R16, 0x1, 0x181f ;  /* 0x00381f0010047f89 */ /* 0x0002e800000e0000 */
[----:B------:R1:W1:Y:S02]  /*254a0*/  SHFL.IDX PT, R2, R22, 0x1, 0x181f ;  /* 0x00381f0016027f89 */ /* 0x00026400000e0000 */
.L_x_2140:
        /* <DEDUP_REMOVED lines=23> */
[----:B--2-4-:R-:W-:Y:S02]  /*25620*/  @!P1 IMAD.WIDE R14, R57, 0x2, R8 ;  /* 0x00000002390e9825 */ /* 0x014fe400078e0208 */
        /* <DEDUP_REMOVED lines=10> */
.L_x_2108:
[----:B------:R-:W-:Y:S05]  /*256d0*/  BSYNC B0 ;  /* 0x0000000000007941 */ /* 0x000fea0003800000 */
.L_x_2107:
[----:B-----5:R-:W-:Y:S01]  /*256e0*/  IMAD.MOV.U32 R7, RZ, RZ, R66 ;  /* 0x000000ffff077224 */ /* 0x020fe200078e0042 */
[----:B-12---:R-:W-:Y:S01]  /*256f0*/  MOV R2, R65 ;  /* 0x0000004100027202 */ /* 0x006fe20000000f00 */
        /* <DEDUP_REMOVED lines=23> */
[----:B------:R1:W2:Y:S02]  /*25870*/  SHFL.IDX PT, R4, R18, 0x2, 0x181f ;  /* 0x00581f0012047f89 */ /* 0x0002a400000e0000 */
.L_x_2141:
[----:B------:R-:W-:Y:S05]  /*25880*/  BRA.DIV ~URZ, `(.L_x_2110) ;  /* 0x000052227f007947 */ /* 0x000fea000b800000 */
[----:B----4-:R3:W4:Y:S01]  /*25890*/  SHFL.IDX PT, R8, R21, 0x2, 0x181f ;  /* 0x00581f0015087f89 */ /* 0x01072200000e0000 */
[----:B--2---:R-:W-:-:S03]  /*258a0*/  MOV R9, R4 ;  /* 0x0000000400097202 */ /* 0x004fc60000000f00 */
[----:B------:R3:W2:Y:S04]  /*258b0*/  SHFL.IDX PT, R7, R16, 0x2, 0x181f ;  /* 0x00581f0010077f89 */ /* 0x0006a800000e0000 */
[----:B------:R3:W1:Y:S02]  /*258c0*/  SHFL.IDX PT, R2, R22, 0x2, 0x181f ;  /* 0x00581f0016027f89 */ /* 0x00066400000e0000 */
.L_x_2142:
        /* <DEDUP_REMOVED lines=35> */
.L_x_2112:
[----:B------:R-:W-:Y:S05]  /*25b00*/  BSYNC B0 ;  /* 0x0000000000007941 */ /* 0x000fea0003800000 */
.L_x_2111:
[----:B-12--5:R-:W-:Y:S01]  /*25b10*/  IMAD.MOV.U32 R2, RZ, RZ, R86 ;  /* 0x000000ffff027224 */ /* 0x026fe200078e0056 */
[----:B------:R-:W-:Y:S01]  /*25b20*/  CS2R R102, SRZ ;  /* 0x0000000000667805 */ /* 0x000fe2000001ff00 */
[----:B------:R-:W-:-:S02]  /*25b30*/  IMAD.MOV.U32 R7, RZ, RZ, R87 ;  /* 0x000000ffff077224 */ /* 0x000fc400078e0057 */
[----:B------:R-:W-:Y:S02]  /*25b40*/  IMAD.MOV.U32 R4, RZ, RZ, R84 ;  /* 0x000000ffff047224 */ /* 0x000fe400078e0054 */
[----:B------:R-:W-:Y:S01]  /*25b50*/  IMAD.MOV.U32 R3, RZ, RZ, R85 ;  /* 0x000000ffff037224 */ /* 0x000fe200078e0055 */
[----:B------:R-:W-:Y:S01]  /*25b60*/  PRMT R120, R7, 0x5410, R2 ;  /* 0x0000541007787816 */ /* 0x000fe20000000002 */
[----:B------:R-:W-:Y:S01]  /*25b70*/  IMAD.MOV.U32 R2, RZ, RZ, R74 ;  /* 0x000000ffff027224 */ /* 0x000fe200078e004a */
[----:B------:R-:W-:Y:S01]  /*25b80*/  MOV R7, R75 ;  /* 0x0000004b00077202 */ /* 0x000fe20000000f00 */
[----:B----4-:R-:W-:Y:S01]  /*25b90*/  IMAD.SHL.U32 R8, R68, 0x80, RZ ;  /* 0x0000008044087824 */ /* 0x010fe200078e00ff */
        /* <DEDUP_REMOVED lines=25> */
.L_x_2143:
[----:B------:R-:W-:Y:S05]  /*25d30*/  BRA.DIV ~URZ, `(.L_x_2114) ;  /* 0x00004f627f007947 */ /* 0x000fea000b800000 */
[----:B------:R4:W1:Y:S01]  /*25d40*/  SHFL.IDX PT, R8, R21, 0x3, 0x181f ;  /* 0x00781f0015087f89 */ /* 0x00086200000e0000 */
[----:B--2---:R-:W-:-:S03]  /*25d50*/  MOV R9, R4 ;  /* 0x0000000400097202 */ /* 0x004fc60000000f00 */
[----:B------:R4:W2:Y:S04]  /*25d60*/  SHFL.IDX PT, R14, R16, 0x3, 0x181f ;  /* 0x00781f00100e7f89 */ /* 0x0008a800000e0000 */
[----:B------:R4:W3:Y:S02]  /*25d70*/  SHFL.IDX PT, R2, R22, 0x3, 0x181f ;  /* 0x00781f0016027f89 */ /* 0x0008e400000e0000 */
.L_x_2144:
        /* <DEDUP_REMOVED lines=10> */
[----:B--2---:R-:W-:-:S07]  /*25e20*/  IMAD.MOV.U32 R3, RZ, RZ, R14 ;  /* 0x000000ffff037224 */ /* 0x004fce00078e000e */
        /* <DEDUP_REMOVED lines=12> */
[----:B-1----:R-:W-:Y:S02]  /*25ef0*/  @!P1 IMAD.WIDE R14, R57, 0x2, R8 ;  /* 0x00000002390e9825 */ /* 0x002fe400078e0208 */
[----:B------:R-:W-:-:S03]  /*25f00*/  @!P0 SHF.R.S32.HI R4, RZ, 0x1f, R7 ;  /* 0x0000001fff048819 */ /* 0x000fc60000011407 */
[----:B------:R1:W5:Y:S01]  /*25f10*/  @!P1 LD.E.128 R68, [R14.64] ;  /* 0x000000040e449980 */ /* 0x000362000c101d00 */
[----:B------:R-:W-:-:S04]  /*25f20*/  @!P0 LEA.HI R4, R4, R7, RZ, 0x3 ;  /* 0x0000000704048211 */ /* 0x000fc800078f18ff */
[----:B------:R-:W-:-:S05]  /*25f30*/  @!P0 LOP3.LUT R4, R4, 0xfffffff8, RZ, 0xc0, !PT ;  /* 0xfffffff804048812 */ /* 0x000fca00078ec0ff */
[----:B------:R-:W-:-:S04]  /*25f40*/  @!P0 IMAD.WIDE R12, R4, 0x2, R8 ;  /* 0x00000002040c8825 */ /* 0x000fc800078e0208 */
[--C-:B---3--:R-:W-:Y:S01]  /*25f50*/  @!P0 IMAD.WIDE R8, R4, 0x2, R2.reuse ;  /* 0x0000000204088825 */ /* 0x108fe200078e0202 */
[----:B------:R1:W5:Y:S03]  /*25f60*/  @!P0 LD.E.128 R100, [R12.64] ;  /* 0x000000040c648980 */ /* 0x000366000c101d00 */
[----:B------:R-:W-:Y:S01]  /*25f70*/  @!P1 IMAD.WIDE R2, R57, 0x2, R2 ;  /* 0x0000000239029825 */ /* 0x000fe200078e0202 */
[----:B------:R1:W5:Y:S04]  /*25f80*/  @!P0 LD.E.128 R96, [R8.64] ;  /* 0x0000000408608980 */ /* 0x000368000c101d00 */
[----:B------:R1:W5:Y:S02]  /*25f90*/  @!P1 LD.E.128 R92, [R2.64] ;  /* 0x00000004025c9980 */ /* 0x000364000c101d00 */
.L_x_2116:
[----:B------:R-:W-:Y:S05]  /*25fa0*/  BSYNC B0 ;  /* 0x0000000000007941 */ /* 0x000fea0003800000 */
.L_x_2115:
[----:B------:R-:W-:Y:S01]  /*25fb0*/  IADD3 R4, R81, -c[0x0][0x20], RZ ;  /* 0x8000080051047a10 */ /* 0x000fe20007ffe0ff */
[----:B------:R-:W-:-:S04]  /*25fc0*/  DEPBAR.LE SB0, 0x1 ;  /* 0x000080400000791a */ /* 0x000fc80000000000 */
[----:B-1-3--:R-:W2:Y:S04]  /*25fd0*/  LDL.64 R2, [R4+0x20] ;  /* 0x0000200004027983 */ /* 0x00aea80000100a00 */
[----:B------:R-:W3:Y:S01]  /*25fe0*/  LDL.64 R8, [R4+0x28] ;  /* 0x0000280004087983 */ /* 0x000ee20000100a00 */
[----:B------:R-:W-:Y:S03]  /*25ff0*/  WARPSYNC 0xffffffff ;  /* 0xffffffff00007948 */ /* 0x000fe60003800000 */
[----:B------:R-:W-:Y:S01]  /*26000*/  BAR.SYNC.DEFER_BLOCKING 0x0 ;  /* 0x0000000000007b1d */ /* 0x000fe20000010000 */
[----:B-----5:R-:W-:-:S05]  /*26010*/  IMAD.MOV.U32 R7, RZ, RZ, R102 ;  /* 0x000000ffff077224 */ /* 0x020fca00078e0066 */
[----:B--2---:R1:W2:Y:S04]  /*26020*/  LD.E R10, [R2.64] ;  /* 0x00000004020a7980 */ /* 0x0042a8000c101900 */
[----:B---3--:R3:W5:Y:S01]  /*26030*/  LD.E.64 R38, [R8.64] ;  /* 0x0000000408267980 */ /* 0x008762000c101b00 */
[----:B------:R-:W-:Y:S01]  /*26040*/  IMAD.MOV.U32 R4, RZ, RZ, R103 ;  /* 0x000000ffff047224 */ /* 0x000fe200078e0067 */
[----:B------:R-:W-:Y:S04]  /*26050*/  BSSY B1, `(.L_x_2117) ;  /* 0x0000109000017945 */ /* 0x000fe80003800000 */
[----:B------:R-:W-:Y:S01]  /*26060*/  PRMT R129, R4, 0x5410, R7 ;  /* 0x0000541004817816 */ /* 0x000fe20000000007 */
[----:B------:R-:W-:Y:S01]  /*26070*/  IMAD.MOV.U32 R4, RZ, RZ, R71 ;  /* 0x000000ffff047224 */ /* 0x000fe200078e0047 */
[----:B------:R-:W-:-:S04]  /*26080*/  MOV R7, R70 ;  /* 0x0000004600077202 */ /* 0x000fc80000000f00 */
[----:B------:R-:W-:Y:S01]  /*26090*/  PRMT R124, R4, 0x5410, R7 ;  /* 0x00005410047c7816 */ /* 0x000fe20000000007 */
[----:B-1----:R-:W-:Y:S02]  /*260a0*/  IMAD.MOV.U32 R3, RZ, RZ, R100 ;  /* 0x000000ffff037224 */ /* 0x002fe400078e0064 */
[----:B------:R-:W-:-:S05]  /*260b0*/  IMAD.MOV.U32 R2, RZ, RZ, R101 ;  /* 0x000000ffff027224 */ /* 0x000fca00078e0065 */
[----:B------:R-:W-:Y:S01]  /*260c0*/  PRMT R127, R2, 0x5410, R3 ;  /* 0x00005410027f7816 */ /* 0x000fe20000000003 */
[----:B------:R-:W-:Y:S02]  /*260d0*/  IMAD.MOV.U32 R3, RZ, RZ, R68 ;  /* 0x000000ffff037224 */ /* 0x000fe400078e0044 */
[----:B------:R-:W-:-:S05]  /*260e0*/  IMAD.MOV.U32 R2, RZ, RZ, R69 ;  /* 0x000000ffff027224 */ /* 0x000fca00078e0045 */
[----:B------:R-:W-:Y:S01]  /*260f0*/  PRMT R123, R2, 0x5410, R3 ;  /* 0x00005410027b7816 */ /* 0x000fe20000000003 */
[----:B------:R-:W-:Y:S01]  /*26100*/  IMAD.MOV.U32 R2, RZ, RZ, R99 ;  /* 0x000000ffff027224 */ /* 0x000fe200078e0063 */
[----:B------:R-:W-:-:S04]  /*26110*/  MOV R3, R98 ;  /* 0x0000006200037202 */ /* 0x000fc80000000f00 */
[----:B------:R-:W-:Y:S01]  /*26120*/  PRMT R126, R2, 0x5410, R3 ;  /* 0x00005410027e7816 */ /* 0x000fe20000000003 */
[----:B------:R-:W-:Y:S01]  /*26130*/  IMAD.MOV.U32 R3, RZ, RZ, R96 ;  /* 0x000000ffff037224 */ /* 0x000fe200078e0060 */
[----:B------:R-:W-:-:S04]  /*26140*/  MOV R2, R97 ;  /* 0x0000006100027202 */ /* 0x000fc80000000f00 */
[----:B------:R-:W-:Y:S01]  /*26150*/  PRMT R125, R2, 0x5410, R3 ;  /* 0x00005410027d7816 */ /* 0x000fe20000000003 */
[----:B------:R-:W-:Y:S02]  /*26160*/  IMAD.MOV.U32 R3, RZ, RZ, R94 ;  /* 0x000000ffff037224 */ /* 0x000fe400078e005e */
[----:B------:R-:W-:-:S05]  /*26170*/  IMAD.MOV.U32 R2, RZ, RZ, R95 ;  /* 0x000000ffff027224 */ /* 0x000fca00078e005f */
[----:B------:R-:W-:Y:S01]  /*26180*/  PRMT R122, R2, 0x5410, R3 ;  /* 0x00005410027a7816 */ /* 0x000fe20000000003 */
[----:B------:R-:W-:Y:S01]  /*26190*/  IMAD.MOV.U32 R2, RZ, RZ, R93 ;  /* 0x000000ffff027224 */ /* 0x000fe200078e005d */
[----:B------:R-:W-:-:S04]  /*261a0*/  MOV R3, R92 ;  /* 0x0000005c00037202 */ /* 0x000fc80000000f00 */
[----:B------:R-:W-:Y:S01]  /*261b0*/  PRMT R81, R2, 0x5410, R3 ;  /* 0x0000541002517816 */ /* 0x000fe20000000003 */
[----:B--2---:R-:W-:-:S05]  /*261c0*/  IMAD R4, R10, -0x80, R17 ;  /* 0xffffff800a047824 */ /* 0x004fca00078e0211 */
[----:B------:R-:W-:-:S04]  /*261d0*/  IMNMX R58, R4, 0x80, PT ;  /* 0x00000080043a7817 */ /* 0x000fc80003800200 */
[----:B------:R-:W-:-:S13]  /*261e0*/  ISETP.GE.AND P0, PT, R80, R58, PT ;  /* 0x0000003a5000720c */ /* 0x000fda0003f06270 */
[----:B------:R-:W-:Y:S05]  /*261f0*/  @P0 BRA `(.L_x_2118) ;  /* 0x00000ee000000947 */ /* 0x000fea0003800000 */
[----:B---3--:R-:W-:Y:S01]  /*26200*/  ISETP.GE.AND P0, PT, R57, R0, PT ;  /* 0x000000003900720c */ /* 0x008fe20003f06270 */
[----:B------:R-:W-:-:S12]  /*26210*/  BSSY B0, `(.L_x_2119) ;  /* 0x0000072000007945 */ /* 0x000fd80003800000 */
[----:B------:R-:W-:Y:S05]  /*26220*/  @P0 BRA `(.L_x_2120) ;  /* 0x0000070000000947 */ /* 0x000fea0003800000 */
[----:B------:R-:W-:Y:S01]  /*26230*/  LEA.HI R7, R0, R56, RZ, 0x1d ;  /* 0x0000003800077211 */ /* 0x000fe200078fe8ff */
[----:B------:R-:W-:Y:S01]  /*26240*/  IMAD.SHL.U32 R2, R80, 0x40, RZ ;  /* 0x0000004050027824 */ /* 0x000fe200078e00ff */
[----:B------:R-:W-:Y:S02]  /*26250*/  SHF.R.S32.HI R3, RZ, 0x1f, R32 ;  /* 0x0000001fff037819 */ /* 0x000fe40000011420 */
[----:B------:R-:W-:Y:S02]  /*26260*/  SHF.R.S32.HI R4, RZ, 0x1f, R7 ;  /* 0x0000001fff047819 */ /* 0x000fe40000011407 */
[----:B------:R-:W-:Y:S02]  /*26270*/  LEA.HI R3, R3, R32, RZ, 0x6 ;  /* 0x0000002003037211 */ /* 0x000fe400078f30ff */
[----:B------:R-:W-:Y:S01]  /*26280*/  LEA.HI R4, R4, R7, RZ, 0x3 ;  /* 0x0000000704047211 */ /* 0x000fe200078f18ff */
[----:B------:R-:W-:Y:S01]  /*26290*/  IMAD.SHL.U32 R7, R7, 0x8, RZ ;  /* 0x0000000807077824 */ /* 0x000fe200078e00ff */
[----:B------:R-:W-:Y:S01]  /*262a0*/  LOP3.LUT R2, R2, 0x1c0, RZ, 0xc0, !PT ;  /* 0x000001c002027812 */ /* 0x000fe200078ec0ff */
[----:B------:R-:W-:-:S03]  /*262b0*/  IMAD.SHL.U32 R3, R3, 0x8, RZ ;  /* 0x0000000803037824 */ /* 0x000fc600078e00ff */
[----:B------:R-:W-:Y:S01]  /*262c0*/  LOP3.LUT R8, R2, 0x38, R7, 0xf8, !PT ;  /* 0x0000003802087812 */ /* 0x000fe200078ef807 */
[----:B------:R-:W-:Y:S01]  /*262d0*/  IMAD.SHL.U32 R7, R4, 0x400, RZ ;  /* 0x0000040004077824 */ /* 0x000fe200078e00ff */
[----:B------:R-:W-:Y:S02]  /*262e0*/  SHF.R.U32.HI R9, RZ, 0x3, R2 ;  /* 0x00000003ff097819 */ /* 0x000fe40000011602 */
[----:B------:R-:W-:Y:S02]  /*262f0*/  LOP3.LUT R3, R3, 0xfffffe00, RZ, 0xc0, !PT ;  /* 0xfffffe0003037812 */ /* 0x000fe400078ec0ff */
[----:B------:R-:W-:Y:S02]  /*26300*/  LOP3.LUT R4, R8, R9, RZ, 0x3c, !PT ;  /* 0x0000000908047212 */ /* 0x000fe400078e3cff */
[----:B------:R-:W-:Y:S02]  /*26310*/  LOP3.LUT R7, R7, 0xffffe000, RZ, 0xc0, !PT ;  /* 0xffffe00007077812 */ /* 0x000fe400078ec0ff */
[----:B------:R-:W-:-:S02]  /*26320*/  LOP3.LUT R2, R2, 0x38, R57, 0xf8, !PT ;  /* 0x0000003802027812 */ /* 0x000fc400078ef839 */
[----:B------:R-:W-:Y:S02]  /*26330*/  IADD3 R4, R4, R7, R3 ;  /* 0x0000000704047210 */ /* 0x000fe40007ffe003 */
[----:B------:R-:W-:-:S03]  /*26340*/  LOP3.LUT R3, R3, R2, R9, 0xf6, !PT ;  /* 0x0000000203037212 */ /* 0x000fc600078ef609 */
[----:B----45:R-:W-:-:S04]  /*26350*/  IMAD.WIDE.U32 R22, R4, 0x2, R38 ;  /* 0x0000000204167825 */ /* 0x030fc800078e0026 */
[----:B------:R-:W-:Y:S01]  /*26360*/  IMAD.WIDE.U32 R20, R3, 0x2, R38 ;  /* 0x0000000203147825 */ /* 0x000fe200078e0026 */
[----:B------:R-:W2:Y:S04]  /*26370*/  LD.E.128 R12, [R22.64] ;  /* 0x00000004160c7980 */ /* 0x000ea8000c101d00 */
[----:B------:R-:W3:Y:S01]  /*26380*/  LD.E.128 R16, [R20.64] ;  /* 0x0000000414107980 */ /* 0x000ee2000c101d00 */
[----:B------:R-:W-:Y:S02]  /*26390*/  SHF.R.U32.HI R2, RZ, 0x10, R29 ;  /* 0x00000010ff027819 */ /* 0x000fe4000001161d */
[----:B------:R-:W-:Y:S02]  /*263a0*/  SHF.R.U64 R8, R24, 0x10, R25 ;  /* 0x0000001018087819 */ /* 0x000fe40000001219 */
[----:B------:R-:W-:-:S02]  /*263b0*/  SHF.R.U64 R3, R28, 0x10, R29 ;  /* 0x000000101c037819 */ /* 0x000fc4000000121d */
[----:B------:R-:W-:Y:S02]  /*263c0*/  PRMT R7, R34, 0x5432, R2 ;  /* 0x0000543222077816 */ /* 0x000fe40000000002 */
[----:B------:R-:W-:Y:S02]  /*263d0*/  SHF.R.U64 R10, R26, 0x10, R27 ;  /* 0x000000101a0a7819 */ /* 0x000fe4000000121b */
[----:B------:R-:W-:Y:S02]  /*263e0*/  PRMT R2, R33, 0x5432, R8 ;  /* 0x0000543221027816 */ /* 0x000fe40000000008 */
[----:B------:R-:W-:Y:S02]  /*263f0*/  PRMT R3, R35, 0x5410, R3 ;  /* 0x0000541023037816 */ /* 0x000fe40000000003 */
[----:B------:R-:W-:Y:S01]  /*26400*/  SHF.R.U32.HI R4, RZ, 0x10, R25 ;  /* 0x00000010ff047819 */ /* 0x000fe20000011619 */
[----:B------:R-:W-:Y:S01]  /*26410*/  IMAD.U32 R25, R2, 0x10000, RZ ;  /* 0x0001000002197824 */ /* 0x000fe200078e00ff */
[----:B------:R-:W-:-:S02]  /*26420*/  PRMT R8, R34, 0x5410, R10 ;  /* 0x0000541022087816 */ /* 0x000fc4000000000a */
[----:B------:R-:W-:Y:S01]  /*26430*/  SHF.R.U32.HI R26, RZ, 0x10, R27 ;  /* 0x00000010ff1a7819 */ /* 0x000fe2000001161b */
[----:B------:R-:W-:Y:S01]  /*26440*/  IMAD.U32 R27, R3, 0x10000, RZ ;  /* 0x00010000031b7824 */ /* 0x000fe200078e00ff */
[----:B------:R-:W-:Y:S02]  /*26450*/  SHF.R.U64 R9, R30, 0x10, R31 ;  /* 0x000000101e097819 */ /* 0x000fe4000000121f */
[----:B------:R-:W-:Y:S02]  /*26460*/  PRMT R4, R33, 0x5410, R4 ;  /* 0x0000541021047816 */ /* 0x000fe40000000004 */
[----:B------:R-:W-:Y:S02]  /*26470*/  PRMT R9, R35, 0x5432, R9 ;  /* 0x0000543223097816 */ /* 0x000fe40000000009 */
[----:B------:R-:W-:Y:S01]  /*26480*/  SHF.R.U32.HI R30, RZ, 0x10, R31 ;  /* 0x00000010ff1e7819 */ /* 0x000fe2000001161f */
[----:B--2---:R-:W-:-:S04]  /*26490*/  IMAD.U32 R10, R12, 0x10000, RZ ;  /* 0x000100000c0a7824 */ /* 0x004fc800078e00ff */
[----:B------:R-:W-:Y:S02]  /*264a0*/  FMUL.FTZ R24, R10, R25 ;  /* 0x000000190a187220 */ /* 0x000fe40000410000 */
[----:B---3--:R-:W-:Y:S02]  /*264b0*/  IMAD.U32 R28, R16, 0x10000, RZ ;  /* 0x00010000101c7824 */ /* 0x008fe400078e00ff */
[-C--:B------:R-:W-:Y:S02]  /*264c0*/  FMUL.FTZ R10, R10, R27.reuse ;  /* 0x0000001b0a0a7220 */ /* 0x080fe40000410000 */
[C---:B------:R-:W-:Y:S01]  /*264d0*/  FFMA.FTZ R35, R28.reuse, R27, -R24 ;  /* 0x0000001b1c237223 */ /* 0x040fe20000010818 */
[----:B------:R-:W-:Y:S01]  /*264e0*/  LOP3.LUT R24, R3, 0xffff0000, RZ, 0xc0, !PT ;  /* 0xffff000003187812 */ /* 0x000fe200078ec0ff */
[----:B------:R-:W-:Y:S01]  /*264f0*/  FFMA.FTZ R34, R28, R25, R10 ;  /* 0x000000191c227223 */ /* 0x000fe2000001000a */
[----:B------:R-:W-:Y:S02]  /*26500*/  LOP3.LUT R10, R2, 0xffff0000, RZ, 0xc0, !PT ;  /* 0xffff0000020a7812 */ /* 0x000fe400078ec0ff */
[----:B------:R-:W-:-:S02]  /*26510*/  LOP3.LUT R2, R12, 0xffff0000, RZ, 0xc0, !PT ;  /* 0xffff00000c027812 */ /* 0x000fc400078ec0ff */
[----:B------:R-:W-:-:S03]  /*26520*/  LOP3.LUT R12, R16, 0xffff0000, RZ, 0xc0, !PT ;  /* 0xffff0000100c7812 */ /* 0x000fc600078ec0ff */
[C---:B------:R-:W-:Y:S02]  /*26530*/  FMUL.FTZ R3, R2.reuse, R10 ;  /* 0x0000000a02037220 */ /* 0x040fe40000410000 */
[-C--:B------:R-:W-:Y:S02]  /*26540*/  FMUL.FTZ R2, R2, R24.reuse ;  /* 0x0000001802027220 */ /* 0x080fe40000410000 */
[C---:B------:R-:W-:Y:S02]  /*26550*/  FFMA.FTZ R16, R12.reuse, R24, -R3 ;  /* 0x000000180c107223 */ /* 0x040fe40000010803 */
[----:B------:R-:W-:Y:S02]  /*26560*/  FFMA.FTZ R33, R12, R10, R2 ;  /* 0x0000000a0c217223 */ /* 0x000fe40000010002 */
[----:B------:R-:W-:Y:S01]  /*26570*/  IMAD.U32 R10, R4, 0x10000, RZ ;  /* 0x00010000040a7824 */ /* 0x000fe200078e00ff */
[----:B------:R-:W-:Y:S01]  /*26580*/  F2FP.BF16.PACK_AB R16, R16, R35 ;  /* 0x000000231010723e */ /* 0x000fe200000010ff */
[----:B------:R-:W-:-:S02]  /*26590*/  IMAD.U32 R12, R13, 0x10000, RZ ;  /* 0x000100000d0c7824 */ /* 0x000fc400078e00ff */
[C---:B------:R-:W-:Y:S01]  /*265a0*/  IMAD.U32 R3, R7.reuse, 0x10000, RZ ;  /* 0x0001000007037824 */ /* 0x040fe200078e00ff */
[----:B------:R-:W-:Y:S01]  /*265b0*/  LOP3.LUT R7, R7, 0xffff0000, RZ, 0xc0, !PT ;  /* 0xffff000007077812 */ /* 0x000fe200078ec0ff */
[----:B------:R-:W-:Y:S02]  /*265c0*/  IMAD.U32 R24, R17, 0x10000, RZ ;  /* 0x0001000011187824 */ /* 0x000fe400078e00ff */
[----:B------:R-:W-:-:S04]  /*265d0*/  FMUL.FTZ R2, R12, R10 ;  /* 0x0000000a0c027220 */ /* 0x000fc80000410000 */
[-C--:B------:R-:W-:Y:S02]  /*265e0*/  FFMA.FTZ R31, R24, R3.reuse, -R2 ;  /* 0x00000003181f7223 */ /* 0x080fe40000010802 */
[----:B------:R-:W-:Y:S01]  /*265f0*/  FMUL.FTZ R2, R12, R3 ;  /* 0x000000030c027220 */ /* 0x000fe20000410000 */
[----:B------:R-:W-:Y:S01]  /*26600*/  LOP3.LUT R3, R13, 0xffff0000, RZ, 0xc0, !PT ;  /* 0xffff00000d037812 */ /* 0x000fe200078ec0ff */
[----:B------:R-:W-:Y:S02]  /*26610*/  IMAD.U32 R12, R15, 0x10000, RZ ;  /* 0x000100000f0c7824 */ /* 0x000fe400078e00ff */
[----:B------:R-:W-:Y:S01]  /*26620*/  FFMA.FTZ R29, R24, R10, R2 ;  /* 0x0000000a181d7223 */ /* 0x000fe20000010002 */
[----:B------:R-:W-:Y:S01]  /*26630*/  LOP3.LUT R10, R4, 0xffff0000, RZ, 0xc0, !PT ;  /* 0xffff0000040a7812 */ /* 0x000fe200078ec0ff */
[----:B------:R-:W-:Y:S01]  /*26640*/  IMAD.U32 R13, R19, 0x10000, RZ ;  /* 0x00010000130d7824 */ /* 0x000fe200078e00ff */
[----:B------:R-:W-:-:S03]  /*26650*/  LOP3.LUT R2, R17, 0xffff0000, RZ, 0xc0, !PT ;  /* 0xffff000011027812 */ /* 0x000fc600078ec0ff */
[CC--:B------:R-:W-:Y:S02]  /*26660*/  FMUL.FTZ R4, R3.reuse, R10.reuse ;  /* 0x0000000a03047220 */ /* 0x0c0fe40000410000 */
[-C--:B------:R-:W-:Y:S02]  /*26670*/  FMUL.FTZ R3, R3, R7.reuse ;  /* 0x0000000703037220 */ /* 0x080fe40000410000 */
[C---:B------:R-:W-:Y:S02]  /*26680*/  FFMA.FTZ R17, R2.reuse, R7, -R4 ;  /* 0x0000000702117223 */ /* 0x040fe40000010804 */
[----:B------:R-:W-:Y:S02]  /*26690*/  FFMA.FTZ R28, R2, R10, R3 ;  /* 0x0000000a021c7223 */ /* 0x000fe40000010003 */
[C---:B------:R-:W-:Y:S01]  /*266a0*/  IMAD.U32 R4, R8.reuse, 0x10000, RZ ;  /* 0x0001000008047824 */ /* 0x040fe200078e00ff */
[----:B------:R-:W-:Y:S01]  /*266b0*/  LOP3.LUT R8, R8, 0xffff0000, RZ, 0xc0, !PT ;  /* 0xffff000008087812 */ /* 0x000fe200078ec0ff */
[----:B------:R-:W-:Y:S01]  /*266c0*/  IMAD.U32 R2, R14, 0x10000, RZ ;  /* 0x000100000e027824 */ /* 0x000fe200078e00ff */
[----:B------:R-:W-:Y:S01]  /*266d0*/  F2FP.BF16.PACK_AB R17, R17, R31 ;  /* 0x0000001f1111723e */ /* 0x000fe200000010ff */
[C---:B------:R-:W-:Y:S01]  /*266e0*/  IMAD.U32 R7, R9.reuse, 0x10000, RZ ;  /* 0x0001000009077824 */ /* 0x040fe200078e00ff */
[----:B------:R-:W-:Y:S01]  /*266f0*/  LOP3.LUT R9, R9, 0xffff0000, RZ, 0xc0, !PT ;  /* 0xffff000009097812 */ /* 0x000fe200078ec0ff */
[----:B------:R-:W-:-:S02]  /*26700*/  FMUL.FTZ R3, R2, R4 ;  /* 0x0000000402037220 */ /* 0x000fc40000410000 */
[----:B------:R-:W-:Y:S02]  /*26710*/  IMAD.U32 R10, R18, 0x10000, RZ ;  /* 0x00010000120a7824 */ /* 0x000fe400078e00ff */
[-C--:B------:R-:W-:Y:S02]  /*26720*/  FMUL.FTZ R2, R2, R7.reuse ;  /* 0x0000000702027220 */ /* 0x080fe40000410000 */
[C---:B------:R-:W-:Y:S02]  /*26730*/  FFMA.FTZ R27, R10.reuse, R7, -R3 ;  /* 0x000000070a1b7223 */ /* 0x040fe40000010803 */
[----:B------:R-:W-:Y:S01]  /*26740*/  FFMA.FTZ R25, R10, R4, R2 ;  /* 0x000000040a197223 */ /* 0x000fe20000010002 */
[C---:B------:R-:W-:Y:S02]  /*26750*/  PRMT R2, R36.reuse, 0x5410, R26 ;  /* 0x0000541024027816 */ /* 0x040fe4000000001a */
[----:B------:R-:W-:-:S03]  /*26760*/  PRMT R4, R36, 0x5432, R30 ;  /* 0x0000543224047816 */ /* 0x000fc6000000001e */
[----:B------:R-:W-:Y:S02]  /*26770*/  IMAD.U32 R10, R2, 0x10000, RZ ;  /* 0x00010000020a7824 */ /* 0x000fe400078e00ff */
[----:B------:R-:W-:Y:S02]  /*26780*/  IMAD.U32 R7, R4, 0x10000, RZ ;  /* 0x0001000004077824 */ /* 0x000fe400078e00ff */
[----:B------:R-:W-:-:S04]  /*26790*/  FMUL.FTZ R3, R12, R10 ;  /* 0x0000000a0c037220 */ /* 0x000fc80000410000 */
[-C--:B------:R-:W-:Y:S02]  /*267a0*/  FFMA.FTZ R24, R13, R7.reuse, -R3 ;  /* 0x000000070d187223 */ /* 0x080fe40000010803 */
[----:B------:R-:W-:Y:S01]  /*267b0*/  FMUL.FTZ R3, R12, R7 ;  /* 0x000000070c037220 */ /* 0x000fe20000410000 */
[----:B------:R-:W-:-:S03]  /*267c0*/  LOP3.LUT R12, R14, 0xffff0000, RZ, 0xc0, !PT ;  /* 0xffff00000e0c7812 */ /* 0x000fc600078ec0ff */
[----:B------:R-:W-:Y:S01]  /*267d0*/  FFMA.FTZ R10, R13, R10, R3 ;  /* 0x0000000a0d0a7223 */ /* 0x000fe20000010003 */
[----:B------:R-:W-:Y:S01]  /*267e0*/  LOP3.LUT R13, R18, 0xffff0000, RZ, 0xc0, !PT ;  /* 0xffff0000120d7812 */ /* 0x000fe200078ec0ff */
[----:B------:R-:W-:-:S04]  /*267f0*/  FMUL.FTZ R3, R12, R8 ;  /* 0x000000080c037220 */ /* 0x000fc80000410000 */
[-C--:B------:R-:W-:Y:S02]  /*26800*/  FFMA.FTZ R7, R13, R9.reuse, -R3 ;  /* 0x000000090d077223 */ /* 0x080fe40000010803 */
[----:B------:R-:W-:Y:S01]  /*26810*/  FMUL.FTZ R3, R12, R9 ;  /* 0x000000090c037220 */ /* 0x000fe20000410000 */
[----:B------:R-:W-:Y:S02]  /*26820*/  LOP3.LUT R12, R4, 0xffff0000, RZ, 0xc0, !PT ;  /* 0xffff0000040c7812 */ /* 0x000fe400078ec0ff */
[----:B------:R-:W-:Y:S01]  /*26830*/  F2FP.BF16.PACK_AB R18, R7, R27 ;  /* 0x0000001b0712723e */ /* 0x000fe200000010ff */
[----:B------:R-:W-:Y:S01]  /*26840*/  FFMA.FTZ R8, R13, R8, R3 ;  /* 0x000000080d087223 */ /* 0x000fe20000010003 */
[----:B------:R-:W-:Y:S02]  /*26850*/  LOP3.LUT R3, R15, 0xffff0000, RZ, 0xc0, !PT ;  /* 0xffff00000f037812 */ /* 0x000fe400078ec0ff */
[----:B------:R-:W-:Y:S02]  /*26860*/  LOP3.LUT R13, R2, 0xffff0000, RZ, 0xc0, !PT ;  /* 0xffff0000020d7812 */ /* 0x000fe400078ec0ff */
[----:B------:R-:W-:Y:S01]  /*26870*/  LOP3.LUT R2, R19, 0xffff0000, RZ, 0xc0, !PT ;  /* 0xffff000013027812 */ /* 0x000fe200078ec0ff */
[C---:B------:R-:W-:Y:S01]  /*26880*/  FMUL.FTZ R4, R3.reuse, R12 ;  /* 0x0000000c03047220 */ /* 0x040fe20000410000 */
[----:B------:R-:W-:Y:S01]  /*26890*/  F2FP.BF16.PACK_AB R14, R8, R25 ;  /* 0x00000019080e723e */ /* 0x000fe200000010ff */
[----:B------:R-:W-:-:S04]  /*268a0*/  FMUL.FTZ R9, R3, R13 ;  /* 0x0000000d03097220 */ /* 0x000fc80000410000 */
[C---:B------:R-:W-:Y:S01]  /*268b0*/  FFMA.FTZ R3, R2.reuse, R12, -R9 ;  /* 0x0000000c02037223 */ /* 0x040fe20000010809 */
[----:B------:R-:W-:Y:S01]  /*268c0*/  F2FP.BF16.PACK_AB R12, R33, R34 ;  /* 0x00000022210c723e */ /* 0x000fe200000010ff */
[----:B------:R-:W-:Y:S01]  /*268d0*/  FFMA.FTZ R2, R2, R13, R4 ;  /* 0x0000000d02027223 */ /* 0x000fe20000010004 */
[----:B------:R-:W-:Y:S02]  /*268e0*/  F2FP.BF16.PACK_AB R13, R28, R29 ;  /* 0x0000001d1c0d723e */ /* 0x000fe400000010ff */
[----:B------:R-:W-:Y:S02]  /*268f0*/  F2FP.BF16.PACK_AB R19, R3, R24 ;  /* 0x000000180313723e */ /* 0x000fe400000010ff */
[----:B------:R-:W-:-:S03]  /*26900*/  F2FP.BF16.PACK_AB R15, R2, R10 ;  /* 0x0000000a020f723e */ /* 0x000fc600000010ff */
[----:B------:R1:W-:Y:S04]  /*26910*/  ST.E.128 [R20.64], R16 ;  /* 0x0000001014007985 */ /* 0x0003e8000c101d04 */
[----:B------:R1:W-:Y:S02]  /*26920*/  ST.E.128 [R22.64], R12 ;  /* 0x0000000c16007985 */ /* 0x0003e4000c101d04 */
.L_x_2120:
[----:B------:R-:W-:Y:S05]  /*26930*/  BSYNC B0 ;  /* 0x0000000000007941 */ /* 0x000fea0003800000 */
.L_x_2119:
[----:B------:R-:W-:-:S04]  /*26940*/  IADD3 R2, R57, 0x40, RZ ;  /* 0x0000004039027810 */ /* 0x000fc80007ffe0ff */
[----:B------:R-:W-:-:S13]  /*26950*/  ISETP.GE.AND P0, PT, R2, R0, PT ;  /* 0x000000000200720c */ /* 0x000fda0003f06270 */
[----:B------:R-:W-:Y:S05]  /*26960*/  @P0 BRA `(.L_x_2118) ;  /* 0x0000077000000947 */ /* 0x000fea0003800000 */
[----:B------:R-:W-:Y:S01]  /*26970*/  SHF.R.S32.HI R10, RZ, 0x1f, R2 ;  /* 0x0000001fff0a7819 */ /* 0x000fe20000011402 */
[----:B------:R-:W-:Y:S01]  /*26980*/  IMAD.SHL.U32 R9, R80, 0x40, RZ ;  /* 0x0000004050097824 */ /* 0x000fe200078e00ff */
[----:B------:R-:W-:Y:S02]  /*26990*/  SHF.R.S32.HI R7, RZ, 0x1f, R32 ;  /* 0x0000001fff077819 */ /* 0x000fe40000011420 */
[CC--:B------:R-:W-:Y:S02]  /*269a0*/  LEA.HI R4, R10.reuse, R2.reuse, RZ, 0x3 ;  /* 0x000000020a047211 */ /* 0x0c0fe400078f18ff */
[----:B------:R-:W-:Y:S02]  /*269b0*/  LEA.HI R10, R10, R2, RZ, 0x6 ;  /* 0x000000020a0a7211 */ /* 0x000fe400078f30ff */
[----:B------:R-:W-:Y:S02]  /*269c0*/  SHF.R.S32.HI R3, RZ, 0x3, R4 ;  /* 0x00000003ff037819 */ /* 0x000fe40000011404 */
[----:B------:R-:W-:-:S02]  /*269d0*/  LEA.HI R7, R7, R32, RZ, 0x6 ;  /* 0x0000002007077211 */ /* 0x000fc400078f30ff */
[----:B------:R-:W-:Y:S02]  /*269e0*/  LEA.HI R3, R0, R3, RZ, 0x1d ;  /* 0x0000000300037211 */ /* 0x000fe400078fe8ff */
[----:B------:R-:W-:Y:S02]  /*269f0*/  LOP3.LUT R2, R9, 0x1c0, RZ, 0xc0, !PT ;  /* 0x000001c009027812 */ /* 0x000fe400078ec0ff */
[----:B------:R-:W-:Y:S01]  /*26a00*/  SHF.R.S32.HI R8, RZ, 0x1f, R3 ;  /* 0x0000001fff087819 */ /* 0x000fe20000011403 */
[----:B------:R-:W-:Y:S01]  /*26a10*/  IMAD.SHL.U32 R9, R3, 0x8, RZ ;  /* 0x0000000803097824 */ /* 0x000fe200078e00ff */
[----:B-1----:R-:W-:Y:S02]  /*26a20*/  LOP3.LUT R12, R2, 0x38, R4, 0xf8, !PT ;  /* 0x00000038020c7812 */ /* 0x002fe400078ef804 */
[----:B------:R-:W-:Y:S01]  /*26a30*/  LEA.HI R8, R8, R3, RZ, 0x3 ;  /* 0x0000000308087211 */ /* 0x000fe200078f18ff */
[----:B------:R-:W-:Y:S01]  /*26a40*/  IMAD.SHL.U32 R3, R7, 0x8, RZ ;  /* 0x0000000807037824 */ /* 0x000fe200078e00ff */
[----:B------:R-:W-:-:S02]  /*26a50*/  LOP3.LUT R7, R2, 0x38, R9, 0xf8, !PT ;  /* 0x0000003802077812 */ /* 0x000fc400078ef809 */
[----:B------:R-:W-:Y:S01]  /*26a60*/  SHF.R.U32.HI R2, RZ, 0x3, R2 ;  /* 0x00000003ff027819 */ /* 0x000fe20000011602 */
[----:B------:R-:W-:Y:S01]  /*26a70*/  IMAD.SHL.U32 R4, R8, 0x400, RZ ;  /* 0x0000040008047824 */ /* 0x000fe200078e00ff */
[----:B------:R-:W-:Y:S01]  /*26a80*/  LOP3.LUT R3, R3, 0xfffffe00, RZ, 0xc0, !PT ;  /* 0xfffffe0003037812 */ /* 0x000fe200078ec0ff */
[----:B------:R-:W-:Y:S01]  /*26a90*/  IMAD.SHL.U32 R8, R10, 0x80, RZ ;  /* 0x000000800a087824 */ /* 0x000fe200078e00ff */
[-C--:B------:R-:W-:Y:S02]  /*26aa0*/  LOP3.LUT R9, R7, R2.reuse, RZ, 0x3c, !PT ;  /* 0x0000000207097212 */ /* 0x080fe400078e3cff */
[----:B------:R-:W-:Y:S02]  /*26ab0*/  LOP3.LUT R4, R4, 0xffffe000, RZ, 0xc0, !PT ;  /* 0xffffe00004047812 */ /* 0x000fe400078ec0ff */
[----:B------:R-:W-:Y:S02]  /*26ac0*/  LOP3.LUT R7, R12, R2, RZ, 0x3c, !PT ;  /* 0x000000020c077212 */ /* 0x000fe400078e3cff */
[----:B------:R-:W-:-:S02]  /*26ad0*/  IADD3 R2, R9, R4, R3 ;  /* 0x0000000409027210 */ /* 0x000fc40007ffe003 */
[----:B------:R-:W-:-:S03]  /*26ae0*/  LOP3.LUT R8, R8, 0xffffe000, RZ, 0xc0, !PT ;  /* 0xffffe00008087812 */ /* 0x000fc600078ec0ff */
[----:B----45:R-:W-:Y:S01]  /*26af0*/  IMAD.WIDE.U32 R22, R2, 0x2, R38 ;  /* 0x0000000202167825 */ /* 0x030fe200078e0026 */
[----:B------:R-:W-:-:S04]  /*26b00*/  IADD3 R3, R7, R8, R3 ;  /* 0x0000000807037210 */ /* 0x000fc80007ffe003 */
[----:B------:R-:W2:Y:S01]  /*26b10*/  LD.E.128 R12, [R22.64] ;  /* 0x00000004160c7980 */ /* 0x000ea2000c101d00 */
[----:B------:R-:W-:-:S05]  /*26b20*/  IMAD.WIDE.U32 R20, R3, 0x2, R38 ;  /* 0x0000000203147825 */ /* 0x000fca00078e0026 */
[----:B------:R-:W3:Y:S01]  /*26b30*/  LD.E.128 R16, [R20.64] ;  /* 0x0000000414107980 */ /* 0x000ee2000c101d00 */
[----:B------:R-:W-:Y:S02]  /*26b40*/  SHF.R.U64 R2, R44, 0x10, R45 ;  /* 0x000000102c027819 */ /* 0x000fe4000000122d */
[----:B------:R-:W-:Y:S02]  /*26b50*/  SHF.R.U64 R3, R40, 0x10, R41 ;  /* 0x0000001028037819 */ /* 0x000fe40000001229 */
[C---:B------:R-:W-:Y:S02]  /*26b60*/  PRMT R2, R37.reuse, 0x5410, R2 ;  /* 0x0000541025027816 */ /* 0x040fe40000000002 */
[----:B------:R-:W-:-:S03]  /*26b70*/  PRMT R3, R37, 0x5432, R3 ;  /* 0x0000543225037816 */ /* 0x000fc60000000003 */
[----:B------:R-:W-:Y:S02]  /*26b80*/  IMAD.U32 R8, R2, 0x10000, RZ ;  /* 0x0001000002087824 */ /* 0x000fe400078e00ff */
[----:B------:R-:W-:Y:S02]  /*26b90*/  IMAD.U32 R9, R3, 0x10000, RZ ;  /* 0x0001000003097824 */ /* 0x000fe400078e00ff */
[----:B--2---:R-:W-:-:S04]  /*26ba0*/  IMAD.U32 R4, R12, 0x10000, RZ ;  /* 0x000100000c047824 */ /* 0x004fc800078e00ff */
[-C--:B------:R-:W-:Y:S02]  /*26bb0*/  FMUL.FTZ R7, R4, R8.reuse ;  /* 0x0000000804077220 */ /* 0x080fe40000410000 */
[----:B---3--:R-:W-:Y:S02]  /*26bc0*/  IMAD.U32 R10, R16, 0x10000, RZ ;  /* 0x00010000100a7824 */ /* 0x008fe400078e00ff */
[-C--:B------:R-:W-:Y:S02]  /*26bd0*/  FMUL.FTZ R4, R4, R9.reuse ;  /* 0x0000000904047220 */ /* 0x080fe40000410000 */
[C---:B------:R-:W-:Y:S02]  /*26be0*/  FFMA.FTZ R32, R10.reuse, R9, -R7 ;  /* 0x000000090a207223 */ /* 0x040fe40000010807 */
[----:B------:R-:W-:Y:S01]  /*26bf0*/  FFMA.FTZ R31, R10, R8, R4 ;  /* 0x000000080a1f7223 */ /* 0x000fe20000010004 */
[----:B------:R-:W-:Y:S02]  /*26c00*/  LOP3.LUT R8, R2, 0xffff0000, RZ, 0xc0, !PT ;  /* 0xffff000002087812 */ /* 0x000fe400078ec0ff */
[----:B------:R-:W-:-:S02]  /*26c10*/  LOP3.LUT R2, R12, 0xffff0000, RZ, 0xc0, !PT ;  /* 0xffff00000c027812 */ /* 0x000fc400078ec0ff */
[----:B------:R-:W-:Y:S02]  /*26c20*/  LOP3.LUT R9, R3, 0xffff0000, RZ, 0xc0, !PT ;  /* 0xffff000003097812 */ /* 0x000fe400078ec0ff */
[----:B------:R-:W-:Y:S01]  /*26c30*/  LOP3.LUT R10, R16, 0xffff0000, RZ, 0xc0, !PT ;  /* 0xffff0000100a7812 */ /* 0x000fe200078ec0ff */
[C---:B------:R-:W-:Y:S01]  /*26c40*/  FMUL.FTZ R3, R2.reuse, R8 ;  /* 0x0000000802037220 */ /* 0x040fe20000410000 */
[----:B------:R-:W-:Y:S01]  /*26c50*/  SHF.R.U32.HI R7, RZ, 0x10, R45 ;  /* 0x00000010ff077819 */ /* 0x000fe2000001162d */
[----:B------:R-:W-:Y:S01]  /*26c60*/  FMUL.FTZ R2, R2, R9 ;  /* 0x0000000902027220 */ /* 0x000fe20000410000 */
[----:B------:R-:W-:-:S03]  /*26c70*/  SHF.R.U32.HI R4, RZ, 0x10, R41 ;  /* 0x00000010ff047819 */ /* 0x000fc60000011629 */
[C---:B------:R-:W-:Y:S01]  /*26c80*/  FFMA.FTZ R30, R10.reuse, R8, R2 ;  /* 0x000000080a1e7223 */ /* 0x040fe20000010002 */
[C---:B------:R-:W-:Y:S02]  /*26c90*/  PRMT R2, R59.reuse, 0x5410, R7 ;  /* 0x000054103b027816 */ /* 0x040fe40000000007 */
[----:B------:R-:W-:Y:S01]  /*26ca0*/  PRMT R4, R59, 0x5432, R4 ;  /* 0x000054323b047816 */ /* 0x000fe20000000004 */
[----:B------:R-:W-:Y:S02]  /*26cb0*/  FFMA.FTZ R16, R10, R9, -R3 ;  /* 0x000000090a107223 */ /* 0x000fe40000010803 */
[----:B------:R-:W-:Y:S02]  /*26cc0*/  IMAD.U32 R8, R2, 0x10000, RZ ;  /* 0x0001000002087824 */ /* 0x000fe400078e00ff */
[----:B------:R-:W-:Y:S02]  /*26cd0*/  IMAD.U32 R3, R13, 0x10000, RZ ;  /* 0x000100000d037824 */ /* 0x000fe400078e00ff */
[----:B------:R-:W-:-:S02]  /*26ce0*/  IMAD.U32 R9, R4, 0x10000, RZ ;  /* 0x0001000004097824 */ /* 0x000fc400078e00ff */
[----:B------:R-:W-:Y:S02]  /*26cf0*/  FMUL.FTZ R7, R3, R8 ;  /* 0x0000000803077220 */ /* 0x000fe40000410000 */
[----:B------:R-:W-:Y:S02]  /*26d00*/  IMAD.U32 R10, R17, 0x10000, RZ ;  /* 0x00010000110a7824 */ /* 0x000fe400078e00ff */
[----:B------:R-:W-:-:S04]  /*26d10*/  FMUL.FTZ R3, R3, R9 ;  /* 0x0000000903037220 */ /* 0x000fc80000410000 */
[----:B------:R-:W-:Y:S01]  /*26d20*/  FFMA.FTZ R28, R10, R8, R3 ;  /* 0x000000080a1c7223 */ /* 0x000fe20000010003 */
[----:B------:R-:W-:Y:S01]  /*26d30*/  SHF.R.U64 R3, R42, 0x10, R43 ;  /* 0x000000102a037819 */ /* 0x000fe2000000122b */
[----:B------:R-:W-:-:S03]  /*26d40*/  FFMA.FTZ R29, R10, R9, -R7 ;  /* 0x000000090a1d7223 */ /* 0x000fc60000010807 */
[----:B------:R-:W-:Y:S02]  /*26d50*/  PRMT R8, R82, 0x5432, R3 ;  /* 0x0000543252087816 */ /* 0x000fe40000000003 */
[----:B------:R-:W-:Y:S02]  /*26d60*/  LOP3.LUT R3, R13, 0xffff0000, RZ, 0xc0, !PT ;  /* 0xffff00000d037812 */ /* 0x000fe400078ec0ff */
[----:B------:R-:W-:Y:S02]  /*26d70*/  LOP3.LUT R13, R2, 0xffff0000, RZ, 0xc0, !PT ;  /* 0xffff0000020d7812 */ /* 0x000fe400078ec0ff */
[----:B------:R-:W-:Y:S02]  /*26d80*/  LOP3.LUT R12, R4, 0xffff0000, RZ, 0xc0, !PT ;  /* 0xffff0000040c7812 */ /* 0x000fe400078ec0ff */
[----:B------:R-:W-:Y:S01]  /*26d90*/  SHF.R.U64 R7, R46, 0x10, R47 ;  /* 0x000000102e077819 */ /* 0x000fe2000000122f */
[----:B------:R-:W-:Y:S01]  /*26da0*/  FMUL.FTZ R4, R3, R13 ;  /* 0x0000000d03047220 */ /* 0x000fe20000410000 */
[----:B------:R-:W-:Y:S01]  /*26db0*/  LOP3.LUT R2, R17, 0xffff0000, RZ, 0xc0, !PT ;  /* 0xffff000011027812 */ /* 0x000fe200078ec0ff */
[----:B------:R-:W-:Y:S01]  /*26dc0*/  FMUL.FTZ R3, R3, R12 ;  /* 0x0000000c03037220 */ /* 0x000fe20000410000 */
[----:B------:R-:W-:-:S03]  /*26dd0*/  PRMT R7, R82, 0x5410, R7 ;  /* 0x0000541052077816 */ /* 0x000fc60000000007 */
[C---:B------:R-:W-:Y:S02]  /*26de0*/  FFMA.FTZ R17, R2.reuse, R12, -R4 ;  /* 0x0000000c02117223 */ /* 0x040fe40000010804 */
[----:B------:R-:W-:Y:S02]  /*26df0*/  FFMA.FTZ R27, R2, R13, R3 ;  /* 0x0000000d021b7223 */ /* 0x000fe40000010003 */
[----:B------:R-:W-:Y:S02]  /*26e00*/  IMAD.U32 R4, R7, 0x10000, RZ ;  /* 0x0001000007047824 */ /* 0x000fe400078e00ff */
[----:B------:R-:W-:Y:S02]  /*26e10*/  IMAD.U32 R2, R14, 0x10000, RZ ;  /* 0x000100000e027824 */ /* 0x000fe400078e00ff */
[----:B------:R-:W-:Y:S02]  /*26e20*/  IMAD.U32 R12, R8, 0x10000, RZ ;  /* 0x00010000080c7824 */ /* 0x000fe400078e00ff */
[----:B------:R-:W-:Y:S01]  /*26e30*/  FMUL.FTZ R3, R2, R4 ;  /* 0x0000000402037220 */ /* 0x000fe20000410000 */
[----:B------:R-:W-:Y:S01]  /*26e40*/  SHF.R.U32.HI R10, RZ, 0x10, R47 ;  /* 0x00000010ff0a7819 */ /* 0x000fe2000001162f */
[----:B------:R-:W-:-:S02]  /*26e50*/  IMAD.U32 R13, R18, 0x10000, RZ ;  /* 0x00010000120d7824 */ /* 0x000fc400078e00ff */
[----:B------:R-:W-:Y:S01]  /*26e60*/  FMUL.FTZ R2, R2, R12 ;  /* 0x0000000c02027220 */ /* 0x000fe20000410000 */
[----:B------:R-:W-:-:S03]  /*26e70*/  SHF.R.U32.HI R9, RZ, 0x10, R43 ;  /* 0x00000010ff097819 */ /* 0x000fc6000001162b */
[----:B------:R-:W-:Y:S01]  /*26e80*/  FFMA.FTZ R25, R13, R4, R2 ;  /* 0x000000040d197223 */ /* 0x000fe20000010002 */
[----:B------:R-:W-:Y:S01]  /*26e90*/  PRMT R2, R83, 0x5410, R10 ;  /* 0x0000541053027816 */ /* 0x000fe2000000000a */
[----:B------:R-:W-:Y:S01]  /*26ea0*/  FFMA.FTZ R26, R13, R12, -R3 ;  /* 0x0000000c0d1a7223 */ /* 0x000fe20000010803 */
[----:B------:R-:W-:Y:S01]  /*26eb0*/  PRMT R4, R83, 0x5432, R9 ;  /* 0x0000543253047816 */ /* 0x000fe20000000009 */
[----:B------:R-:W-:Y:S02]  /*26ec0*/  IMAD.U32 R3, R15, 0x10000, RZ ;  /* 0x000100000f037824 */ /* 0x000fe400078e00ff */
[----:B------:R-:W-:Y:S02]  /*26ed0*/  IMAD.U32 R12, R2, 0x10000, RZ ;  /* 0x00010000020c7824 */ /* 0x000fe400078e00ff */
[----:B------:R-:W-:Y:S02]  /*26ee0*/  IMAD.U32 R10, R4, 0x10000, RZ ;  /* 0x00010000040a7824 */ /* 0x000fe400078e00ff */
[----:B------:R-:W-:-:S02]  /*26ef0*/  IMAD.U32 R13, R19, 0x10000, RZ ;  /* 0x00010000130d7824 */ /* 0x000fc400078e00ff */
[C---:B------:R-:W-:Y:S02]  /*26f00*/  FMUL.FTZ R9, R3.reuse, R12 ;  /* 0x0000000c03097220 */ /* 0x040fe40000410000 */
[-C--:B------:R-:W-:Y:S02]  /*26f10*/  FMUL.FTZ R3, R3, R10.reuse ;  /* 0x0000000a03037220 */ /* 0x080fe40000410000 */
[----:B------:R-:W-:Y:S01]  /*26f20*/  FFMA.FTZ R24, R13, R10, -R9 ;  /* 0x0000000a0d187223 */ /* 0x000fe20000010809 */
[----:B------:R-:W-:Y:S02]  /*26f30*/  LOP3.LUT R9, R7, 0xffff0000, RZ, 0xc0, !PT ;  /* 0xffff000007097812 */ /* 0x000fe400078ec0ff */
[----:B------:R-:W-:Y:S02]  /*26f40*/  LOP3.LUT R7, R14, 0xffff0000, RZ, 0xc0, !PT ;  /* 0xffff00000e077812 */ /* 0x000fe400078ec0ff */
[----:B------:R-:W-:Y:S01]  /*26f50*/  LOP3.LUT R8, R8, 0xffff0000, RZ, 0xc0, !PT ;  /* 0xffff000008087812 */ /* 0x000fe200078ec0ff */
[----:B------:R-:W-:Y:S01]  /*26f60*/  FFMA.FTZ R10, R13, R12, R3 ;  /* 0x0000000c0d0a7223 */ /* 0x000fe20000010003 */
[----:B------:R-:W-:Y:S01]  /*26f70*/  LOP3.LUT R12, R18, 0xffff0000, RZ, 0xc0, !PT ;  /* 0xffff0000120c7812 */ /* 0x000fe200078ec0ff */
[----:B------:R-:W-:-:S02]  /*26f80*/  FMUL.FTZ R3, R7, R9 ;  /* 0x0000000907037220 */ /* 0x000fc40000410000 */
[-C--:B------:R-:W-:Y:S01]  /*26f90*/  FMUL.FTZ R7, R7, R8.reuse ;  /* 0x0000000807077220 */ /* 0x080fe20000410000 */
[----:B------:R-:W-:Y:S01]  /*26fa0*/  LOP3.LUT R13, R2, 0xffff0000, RZ, 0xc0, !PT ;  /* 0xffff0000020d7812 */ /* 0x000fe200078ec0ff */
[C---:B------:R-:W-:Y:S01]  /*26fb0*/  FFMA.FTZ R8, R12.reuse, R8, -R3 ;  /* 0x000000080c087223 */ /* 0x040fe20000010803 */
[----:B------:R-:W-:Y:S01]  /*26fc0*/  LOP3.LUT R3, R15, 0xffff0000, RZ, 0xc0, !PT ;  /* 0xffff00000f037812 */ /* 0x000fe200078ec0ff */
[----:B------:R-:W-:Y:S01]  /*26fd0*/  FFMA.FTZ R9, R12, R9, R7 ;  /* 0x000000090c097223 */ /* 0x000fe20000010007 */
[----:B------:R-:W-:Y:S02]  /*26fe0*/  LOP3.LUT R12, R4, 0xffff0000, RZ, 0xc0, !PT ;  /* 0xffff0000040c7812 */ /* 0x000fe400078ec0ff */
[----:B------:R-:W-:Y:S01]  /*26ff0*/  LOP3.LUT R2, R19, 0xffff0000, RZ, 0xc0, !PT ;  /* 0xffff000013027812 */ /* 0x000fe200078ec0ff */
[C---:B------:R-:W-:Y:S02]  /*27000*/  FMUL.FTZ R7, R3.reuse, R13 ;  /* 0x0000000d03077220 */ /* 0x040fe40000410000 */
[----:B------:R-:W-:-:S02]  /*27010*/  FMUL.FTZ R4, R3, R12 ;  /* 0x0000000c03047220 */ /* 0x000fc40000410000 */
[C---:B------:R-:W-:Y:S02]  /*27020*/  FFMA.FTZ R3, R2.reuse, R12, -R7 ;  /* 0x0000000c02037223 */ /* 0x040fe40000010807 */
[----:B------:R-:W-:Y:S01]  /*27030*/  FFMA.FTZ R2, R2, R13, R4 ;  /* 0x0000000d02027223 */ /* 0x000fe20000010004 */
[----:B------:R-:W-:Y:S02]  /*27040*/  F2FP.BF16.PACK_AB R16, R16, R32 ;  /* 0x000000201010723e */ /* 0x000fe400000010ff */
[----:B------:R-:W-:Y:S02]  /*27050*/  F2FP.BF16.PACK_AB R17, R17, R29 ;  /* 0x0000001d1111723e */ /* 0x000fe400000010ff */
[----:B------:R-:W-:Y:S02]  /*27060*/  F2FP.BF16.PACK_AB R18, R8, R26 ;  /* 0x0000001a0812723e */ /* 0x000fe400000010ff */
[----:B------:R-:W-:Y:S02]  /*27070*/  F2FP.BF16.PACK_AB R19, R3, R24 ;  /* 0x000000180313723e */ /* 0x000fe400000010ff */
[----:B------:R-:W-:-:S02]  /*27080*/  F2FP.BF16.PACK_AB R12, R30, R31 ;  /* 0x0000001f1e0c723e */ /* 0x000fc400000010ff */
[----:B------:R-:W-:Y:S02]  /*27090*/  F2FP.BF16.PACK_AB R13, R27, R28 ;  /* 0x0000001c1b0d723e */ /* 0x000fe400000010ff */
[----:B------:R-:W-:Y:S02]  /*270a0*/  F2FP.BF16.PACK_AB R14, R9, R25 ;  /* 0x00000019090e723e */ /* 0x000fe400000010ff */
[----:B------:R-:W-:Y:S01]  /*270b0*/  F2FP.BF16.PACK_AB R15, R2, R10 ;  /* 0x0000000a020f723e */ /* 0x000fe200000010ff */
[----:B------:R1:W-:Y:S04]  /*270c0*/  ST.E.128 [R20.64], R16 ;  /* 0x0000001014007985 */ /* 0x0003e8000c101d04 */
[----:B------:R1:W-:Y:S02]  /*270d0*/  ST.E.128 [R22.64], R12 ;  /* 0x0000000c16007985 */ /* 0x0003e4000c101d04 */
.L_x_2118:
[----:B---3--:R-:W-:Y:S05]  /*270e0*/  BSYNC B1 ;  /* 0x0000000000017941 */ /* 0x008fea0003800000 */
.L_x_2117:
[----:B------:R-:W-:Y:S01]  /*270f0*/  IADD3 R42, R80, 0x20, RZ ;  /* 0x00000020502a7810 */ /* 0x000fe20007ffe0ff */
[----:B------:R-:W-:Y:S03]  /*27100*/  BSSY B1, `(.L_x_2121) ;  /* 0x00000f1000017945 */ /* 0x000fe60003800000 */
[----:B------:R-:W-:-:S13]  /*27110*/  ISETP.GE.AND P0, PT, R42, R58, PT ;  /* 0x0000003a2a00720c */ /* 0x000fda0003f06270 */
[----:B------:R-:W-:Y:S05]  /*27120*/  @P0 BRA `(.L_x_2122) ;  /* 0x00000ee000000947 */ /* 0x000fea0003800000 */
[----:B------:R-:W-:Y:S01]  /*27130*/  ISETP.GE.AND P0, PT, R57, R0, PT ;  /* 0x000000003900720c */ /* 0x000fe20003f06270 */
[----:B------:R-:W-:-:S12]  /*27140*/  BSSY B0, `(.L_x_2123) ;  /* 0x0000072000007945 */ /* 0x000fd80003800000 */
[----:B------:R-:W-:Y:S05]  /*27150*/  @P0 BRA `(.L_x_2124) ;  /* 0x0000070000000947 */ /* 0x000fea0003800000 */
[----:B------:R-:W-:Y:S01]  /*27160*/  SHF.R.S32.HI R3, RZ, 0x1f, R42 ;  /* 0x0000001fff037819 */ /* 0x000fe2000001142a */
[----:B------:R-:W-:Y:S01]  /*27170*/  IMAD.SHL.U32 R2, R42, 0x40, RZ ;  /* 0x000000402a027824 */ /* 0x000fe200078e00ff */
[----:B------:R-:W-:Y:S02]  /*27180*/  LEA.HI R7, R0, R56, RZ, 0x1d ;  /* 0x0000003800077211 */ /* 0x000fe400078fe8ff */
[----:B------:R-:W-:Y:S02]  /*27190*/  LEA.HI R3, R3, R42, RZ, 0x3 ;  /* 0x0000002a03037211 */ /* 0x000fe400078f18ff */
[----:B------:R-:W-:Y:S02]  /*271a0*/  SHF.R.S32.HI R8, RZ, 0x1f, R7 ;  /* 0x0000001fff087819 */ /* 0x000fe40000011407 */
[----:B------:R-:W-:Y:S01]  /*271b0*/  LOP3.LUT R2, R2, 0x1c0, RZ, 0xc0, !PT ;  /* 0x000001c002027812 */ /* 0x000fe200078ec0ff */
[----:B------:R-:W-:Y:S01]  /*271c0*/  IMAD.SHL.U32 R4, R3, 0x40, RZ ;  /* 0x0000004003047824 */ /* 0x000fe200078e00ff */
[----:B------:R-:W-:Y:S01]  /*271d0*/  LEA.HI R8, R8, R7, RZ, 0x3 ;  /* 0x0000000708087211 */ /* 0x000fe200078f18ff */
[----:B------:R-:W-:Y:S01]  /*271e0*/  IMAD.SHL.U32 R7, R7, 0x8, RZ ;  /* 0x0000000807077824 */ /* 0x000fe200078e00ff */
[----:B------:R-:W-:-:S02]  /*271f0*/  LOP3.LUT R9, R2, 0x38, R57, 0xf8, !PT ;  /* 0x0000003802097812 */ /* 0x000fc400078ef839 */
[----:B------:R-:W-:Y:S02]  /*27200*/  SHF.R.U32.HI R3, RZ, 0x3, R2 ;  /* 0x00000003ff037819 */ /* 0x000fe40000011602 */
[----:B------:R-:W-:Y:S02]  /*27210*/  LOP3.LUT R4, R4, 0xfffffe00, RZ, 0xc0, !PT ;  /* 0xfffffe0004047812 */ /* 0x000fe400078ec0ff */
[----:B------:R-:W-:Y:S01]  /*27220*/  LOP3.LUT R2, R2, 0x38, R7, 0xf8, !PT ;  /* 0x0000003802027812 */ /* 0x000fe200078ef807 */
[----:B------:R-:W-:Y:S01]  /*27230*/  IMAD.SHL.U32 R7, R8, 0x400, RZ ;  /* 0x0000040008077824 */ /* 0x000fe200078e00ff */
[----:B------:R-:W-:Y:S02]  /*27240*/  LOP3.LUT R8, R4, R9, R3, 0xf6, !PT ;  /* 0x0000000904087212 */ /* 0x000fe400078ef603 */
[----:B------:R-:W-:Y:S02]  /*27250*/  LOP3.LUT R3, R2, R3, RZ, 0x3c, !PT ;  /* 0x0000000302037212 */ /* 0x000fe400078e3cff */
[----:B------:R-:W-:Y:S01]  /*27260*/  LOP3.LUT R2, R7, 0xffffe000, RZ, 0xc0, !PT ;  /* 0xffffe00007027812 */ /* 0x000fe200078ec0ff */
[----:B-----5:R-:W-:-:S03]  /*27270*/  IMAD.WIDE.U32 R36, R8, 0x2, R38 ;  /* 0x0000000208247825 */ /* 0x020fc600078e0026 */
[----:B------:R-:W-:Y:S02]  /*27280*/  IADD3 R2, R3, R2, R4 ;  /* 0x0000000203027210 */ /* 0x000fe40007ffe004 */
[----:B-1--4-:R-:W2:Y:S03]  /*27290*/  LD.E.128 R16, [R36.64] ;  /* 0x0000000424107980 */ /* 0x012ea6000c101d00 */
[----:B------:R-:W-:-:S05]  /*272a0*/  IMAD.WIDE.U32 R34, R2, 0x2, R38 ;  /* 0x0000000202227825 */ /* 0x000fca00078e0026 */
[----:B------:R-:W3:Y:S01]  /*272b0*/  LD.E.128 R12, [R34.64] ;  /* 0x00000004220c7980 */ /* 0x000ee2000c101d00 */
[----:B------:R-:W-:Y:S02]  /*272c0*/  SHF.R.U64 R8, R52, 0x10, R53 ;  /* 0x0000001034087819 */ /* 0x000fe40000001235 */
[----:B------:R-:W-:Y:S02]  /*272d0*/  SHF.R.U64 R2, R48, 0x10, R49 ;  /* 0x0000001030027819 */ /* 0x000fe40000001231 */
[----:B------:R-:W-:Y:S02]  /*272e0*/  PRMT R26, R105, 0x5432, R8 ;  /* 0x00005432691a7816 */ /* 0x000fe40000000008 */
[----:B------:R-:W-:Y:S02]  /*272f0*/  SHF.R.U32.HI R9, RZ, 0x10, R53 ;  /* 0x00000010ff097819 */ /* 0x000fe40000011635 */
[----:B------:R-:W-:Y:S01]  /*27300*/  SHF.R.U64 R10, R54, 0x10, R55 ;  /* 0x00000010360a7819 */ /* 0x000fe20000001237 */
[----:B------:R-:W-:Y:S01]  /*27310*/  IMAD.U32 R40, R26, 0x10000, RZ ;  /* 0x000100001a287824 */ /* 0x000fe200078e00ff */
[----:B------:R-:W-:-:S02]  /*27320*/  PRMT R33, R107, 0x5432, R2 ;  /* 0x000054326b217816 */ /* 0x000fc40000000002 */
[----:B------:R-:W-:Y:S02]  /*27330*/  SHF.R.U32.HI R3, RZ, 0x10, R49 ;  /* 0x00000010ff037819 */ /* 0x000fe40000011631 */
[----:B------:R-:W-:Y:S02]  /*27340*/  PRMT R25, R105, 0x5410, R9 ;  /* 0x0000541069197816 */ /* 0x000fe40000000009 */
[----:B------:R-:W-:Y:S02]  /*27350*/  PRMT R24, R106, 0x5432, R10 ;  /* 0x000054326a187816 */ /* 0x000fe4000000000a */
[----:B------:R-:W-:Y:S02]  /*27360*/  LOP3.LUT R26, R26, 0xffff0000, RZ, 0xc0, !PT ;  /* 0xffff00001a1a7812 */ /* 0x000fe400078ec0ff */
[----:B------:R-:W-:Y:S02]  /*27370*/  PRMT R29, R107, 0x5410, R3 ;  /* 0x000054106b1d7816 */ /* 0x000fe40000000003 */
[----:B------:R-:W-:-:S02]  /*27380*/  SHF.R.U64 R4, R50, 0x10, R51 ;  /* 0x0000001032047819 */ /* 0x000fc40000001233 */
[----:B------:R-:W-:Y:S02]  /*27390*/  SHF.R.U32.HI R7, RZ, 0x10, R51 ;  /* 0x00000010ff077819 */ /* 0x000fe40000011633 */
[C---:B------:R-:W-:Y:S02]  /*273a0*/  PRMT R28, R108.reuse, 0x5432, R4 ;  /* 0x000054326c1c7816 */ /* 0x040fe40000000004 */
[----:B------:R-:W-:Y:S02]  /*273b0*/  PRMT R27, R108, 0x5410, R7 ;  /* 0x000054106c1b7816 */ /* 0x000fe40000000007 */
[----:B------:R-:W-:-:S04]  /*273c0*/  SHF.R.U32.HI R23, RZ, 0x10, R55 ;  /* 0x00000010ff177819 */ /* 0x000fc80000011637 */
[----:B------:R-:W-:Y:S01]  /*273d0*/  PRMT R23, R106, 0x5410, R23 ;  /* 0x000054106a177816 */ /* 0x000fe20000000017 */
[C---:B--2---:R-:W-:Y:S01]  /*273e0*/  IMAD.U32 R32, R16.reuse, 0x10000, RZ ;  /* 0x0001000010207824 */ /* 0x044fe200078e00ff */
[----:B------:R-:W-:Y:S01]  /*273f0*/  LOP3.LUT R31, R16, 0xffff0000, RZ, 0xc0, !PT ;  /* 0xffff0000101f7812 */ /* 0x000fe200078ec0ff */
[C---:B------:R-:W-:Y:S01]  /*27400*/  IMAD.U32 R30, R17.reuse, 0x10000, RZ ;  /* 0x00010000111e7824 */ /* 0x040fe200078e00ff */
[----:B------:R-:W-:Y:S01]  /*27410*/  LOP3.LUT R22, R17, 0xffff0000, RZ, 0xc0, !PT ;  /* 0xffff000011167812 */ /* 0x000fe200078ec0ff */
[C---:B------:R-:W-:Y:S01]  /*27420*/  IMAD.U32 R21, R18.reuse, 0x10000, RZ ;  /* 0x0001000012157824 */ /* 0x040fe200078e00ff */
[----:B------:R-:W-:Y:S01]  /*27430*/  LOP3.LUT R20, R18, 0xffff0000, RZ, 0xc0, !PT ;  /* 0xffff000012147812 */ /* 0x000fe200078ec0ff */
[C---:B------:R-:W-:Y:S01]  /*27440*/  IMAD.U32 R17, R19.reuse, 0x10000, RZ ;  /* 0x0001000013117824 */ /* 0x040fe200078e00ff */
[----:B------:R-:W-:Y:S01]  /*27450*/  LOP3.LUT R18, R19, 0xffff0000, RZ, 0xc0, !PT ;  /* 0xffff000013127812 */ /* 0x000fe200078ec0ff */
[C---:B---3--:R-:W-:Y:S01]  /*27460*/  IMAD.U32 R16, R12.reuse, 0x10000, RZ ;  /* 0x000100000c107824 */ /* 0x048fe200078e00ff */
[C---:B------:R-:W-:Y:S01]  /*27470*/  LOP3.LUT R8, R13.reuse, 0xffff0000, RZ, 0xc0, !PT ;  /* 0xffff00000d087812 */ /* 0x040fe200078ec0ff */
[----:B------:R-:W-:Y:S01]  /*27480*/  IMAD.U32 R9, R13, 0x10000, RZ ;  /* 0x000100000d097824 */ /* 0x000fe200078e00ff */
[----:B------:R-:W-:Y:S01]  /*27490*/  LOP3.LUT R10, R12, 0xffff0000, RZ, 0xc0, !PT ;  /* 0xffff00000c0a7812 */ /* 0x000fe200078ec0ff */
[----:B------:R-:W-:Y:S01]  /*274a0*/  IMAD.U32 R19, R33, 0x10000, RZ ;  /* 0x0001000021137824 */ /* 0x000fe200078e00ff */
[C---:B------:R-:W-:Y:S01]  /*274b0*/  LOP3.LUT R2, R15.reuse, 0xffff0000, RZ, 0xc0, !PT ;  /* 0xffff00000f027812 */ /* 0x040fe200078ec0ff */
[----:B------:R-:W-:Y:S01]  /*274c0*/  FMUL.FTZ R13, R16, R40 ;  /* 0x00000028100d7220 */ /* 0x000fe20000410000 */
[----:B------:R-:W-:Y:S01]  /*274d0*/  LOP3.LUT R4, R14, 0xffff0000, RZ, 0xc0, !PT ;  /* 0xffff00000e047812 */ /* 0x000fe200078ec0ff */
[----:B------:R-:W-:Y:S01]  /*274e0*/  IMAD.U32 R3, R15, 0x10000, RZ ;  /* 0x000100000f037824 */ /* 0x000fe200078e00ff */
[----:B------:R-:W-:Y:S01]  /*274f0*/  LOP3.LUT R15, R33, 0xffff0000, RZ, 0xc0, !PT ;  /* 0xffff0000210f7812 */ /* 0x000fe200078ec0ff */
[----:B------:R-:W-:-:S02]  /*27500*/  FMUL.FTZ R12, R16, R19 ;  /* 0x00000013100c7220 */ /* 0x000fc40000410000 */
[----:B------:R-:W-:Y:S02]  /*27510*/  FFMA.FTZ R41, R32, R19, -R13 ;  /* 0x0000001320297223 */ /* 0x000fe4000001080d */
[----:B------:R-:W-:Y:S02]  /*27520*/  FMUL.FTZ R13, R10, R26 ;  /* 0x0000001a0a0d7220 */ /* 0x000fe40000410000 */
[----:B------:R-:W-:Y:S02]  /*27530*/  IMAD.U32 R16, R25, 0x10000, RZ ;  /* 0x0001000019107824 */ /* 0x000fe400078e00ff */
[----:B------:R-:W-:Y:S02]  /*27540*/  FFMA.FTZ R33, R32, R40, R12 ;  /* 0x0000002820217223 */ /* 0x000fe4000001000c */
[----:B------:R-:W-:Y:S02]  /*27550*/  IMAD.U32 R7, R14, 0x10000, RZ ;  /* 0x000100000e077824 */ /* 0x000fe400078e00ff */
[----:B------:R-:W-:-:S02]  /*27560*/  FMUL.FTZ R12, R10, R15 ;  /* 0x0000000f0a0c7220 */ /* 0x000fc40000410000 */
[----:B------:R-:W-:Y:S01]  /*27570*/  FFMA.FTZ R32, R31, R15, -R13 ;  /* 0x0000000f1f207223 */ /* 0x000fe2000001080d */
[----:B------:R-:W-:Y:S01]  /*27580*/  LOP3.LUT R13, R25, 0xffff0000, RZ, 0xc0, !PT ;  /* 0xffff0000190d7812 */ /* 0x000fe200078ec0ff */
[----:B------:R-:W-:Y:S02]  /*27590*/  IMAD.U32 R14, R29, 0x10000, RZ ;  /* 0x000100001d0e7824 */ /* 0x000fe400078e00ff */
[----:B------:R-:W-:Y:S02]  /*275a0*/  FMUL.FTZ R10, R9, R16 ;  /* 0x00000010090a7220 */ /* 0x000fe40000410000 */
[----:B------:R-:W-:Y:S01]  /*275b0*/  FFMA.FTZ R31, R31, R26, R12 ;  /* 0x0000001a1f1f7223 */ /* 0x000fe2000001000c */
[----:B------:R-:W-:Y:S01]  /*275c0*/  LOP3.LUT R12, R29, 0xffff0000, RZ, 0xc0, !PT ;  /* 0xffff00001d0c7812 */ /* 0x000fe200078ec0ff */
[-C--:B------:R-:W-:Y:S02]  /*275d0*/  FMUL.FTZ R9, R9, R14.reuse ;  /* 0x0000000e09097220 */ /* 0x080fe40000410000 */
[----:B------:R-:W-:-:S02]  /*275e0*/  FFMA.FTZ R26, R30, R14, -R10 ;  /* 0x0000000e1e1a7223 */ /* 0x000fc4000001080a */
[----:B------:R-:W-:Y:S02]  /*275f0*/  FMUL.FTZ R10, R8, R13 ;  /* 0x0000000d080a7220 */ /* 0x000fe40000410000 */
[----:B------:R-:W-:Y:S02]  /*27600*/  IMAD.U32 R15, R28, 0x10000, RZ ;  /* 0x000100001c0f7824 */ /* 0x000fe400078e00ff */
[----:B------:R-:W-:Y:S02]  /*27610*/  IMAD.U32 R14, R24, 0x10000, RZ ;  /* 0x00010000180e7824 */ /* 0x000fe400078e00ff */
[----:B------:R-:W-:Y:S01]  /*27620*/  FFMA.FTZ R25, R30, R16, R9 ;  /* 0x000000101e197223 */ /* 0x000fe20000010009 */
[----:B------:R-:W-:Y:S01]  /*27630*/  LOP3.LUT R16, R28, 0xffff0000, RZ, 0xc0, !PT ;  /* 0xffff00001c107812 */ /* 0x000fe200078ec0ff */
[C---:B------:R-:W-:Y:S01]  /*27640*/  IMAD.U32 R29, R23.reuse, 0x10000, RZ ;  /* 0x00010000171d7824 */ /* 0x040fe200078e00ff */
[----:B------:R-:W-:Y:S01]  /*27650*/  LOP3.LUT R23, R23, 0xffff0000, RZ, 0xc0, !PT ;  /* 0xffff000017177812 */ /* 0x000fe200078ec0ff */
[----:B------:R-:W-:-:S02]  /*27660*/  FMUL.FTZ R9, R8, R12 ;  /* 0x0000000c08097220 */ /* 0x000fc40000410000 */
[----:B------:R-:W-:Y:S02]  /*27670*/  FFMA.FTZ R19, R22, R12, -R10 ;  /* 0x0000000c16137223 */ /* 0x000fe4000001080a */
[C---:B------:R-:W-:Y:S02]  /*27680*/  FMUL.FTZ R10, R7.reuse, R14 ;  /* 0x0000000e070a7220 */ /* 0x040fe40000410000 */
[----:B------:R-:W-:Y:S02]  /*27690*/  FMUL.FTZ R8, R7, R15 ;  /* 0x0000000f07087220 */ /* 0x000fe40000410000 */
[----:B------:R-:W-:Y:S02]  /*276a0*/  IMAD.U32 R12, R27, 0x10000, RZ ;  /* 0x000100001b0c7824 */ /* 0x000fe400078e00ff */
[----:B------:R-:W-:Y:S02]  /*276b0*/  FMUL.FTZ R7, R3, R29 ;  /* 0x0000001d03077220 */ /* 0x000fe40000410000 */
[----:B------:R-:W-:-:S02]  /*276c0*/  FFMA.FTZ R15, R21, R15, -R10 ;  /* 0x0000000f150f7223 */ /* 0x000fc4000001080a */
[----:B------:R-:W-:Y:S01]  /*276d0*/  FFMA.FTZ R14, R21, R14, R8 ;  /* 0x0000000e150e7223 */ /* 0x000fe20000010008 */
[----:B------:R-:W-:Y:S01]  /*276e0*/  LOP3.LUT R21, R24, 0xffff0000, RZ, 0xc0, !PT ;  /* 0xffff000018157812 */ /* 0x000fe200078ec0ff */
[-C--:B------:R-:W-:Y:S02]  /*276f0*/  FMUL.FTZ R3, R3, R12.reuse ;  /* 0x0000000c03037220 */ /* 0x080fe40000410000 */
[----:B------:R-:W-:Y:S01]  /*27700*/  FFMA.FTZ R10, R17, R12, -R7 ;  /* 0x0000000c110a7223 */ /* 0x000fe20000010807 */
[----:B------:R-:W-:Y:S01]  /*27710*/  LOP3.LUT R12, R27, 0xffff0000, RZ, 0xc0, !PT ;  /* 0xffff00001b0c7812 */ /* 0x000fe200078ec0ff */
[----:B------:R-:W-:Y:S01]  /*27720*/  FFMA.FTZ R8, R17, R29, R3 ;  /* 0x0000001d11087223 */ /* 0x000fe20000010003 */
[----:B------:R-:W-:Y:S01]  /*27730*/  F2FP.BF16.PACK_AB R17, R19, R26 ;  /* 0x0000001a1311723e */ /* 0x000fe200000010ff */
[----:B------:R-:W-:Y:S02]  /*27740*/  FMUL.FTZ R3, R4, R21 ;  /* 0x0000001504037220 */ /* 0x000fe40000410000 */
[----:B------:R-:W-:-:S02]  /*27750*/  FFMA.FTZ R13, R22, R13, R9 ;  /* 0x0000000d160d7223 */ /* 0x000fc40000010009 */
[----:B------:R-:W-:Y:S02]  /*27760*/  FMUL.FTZ R4, R4, R16 ;  /* 0x0000001004047220 */ /* 0x000fe40000410000 */
[C---:B------:R-:W-:Y:S01]  /*27770*/  FMUL.FTZ R7, R2.reuse, R23 ;  /* 0x0000001702077220 */ /* 0x040fe20000410000 */
[----:B------:R-:W-:Y:S01]  /*27780*/  F2FP.BF16.PACK_AB R13, R13, R25 ;  /* 0x000000190d0d723e */ /* 0x000fe200000010ff */
        /* <DEDUP_REMOVED lines=9> */
[----:B------:R-:W-:Y:S02]  /*27820*/  F2FP.BF16.PACK_AB R14, R2, R14 ;  /* 0x0000000e020e723e */ /* 0x000fe400000010ff */
[----:B------:R-:W-:Y:S01]  /*27830*/  F2FP.BF16.PACK_AB R15, R4, R8 ;  /* 0x00000008040f723e */ /* 0x000fe200000010ff */
[----:B------:R1:W-:Y:S04]  /*27840*/  ST.E.128 [R36.64], R16 ;  /* 0x0000001024007985 */ /* 0x0003e8000c101d04 */
[----:B------:R1:W-:Y:S02]  /*27850*/  ST.E.128 [R34.64], R12 ;  /* 0x0000000c22007985 */ /* 0x0003e4000c101d04 */
.L_x_2124:
[----:B------:R-:W-:Y:S05]  /*27860*/  BSYNC B0 ;  /* 0x0000000000007941 */ /* 0x000fea0003800000 */
.L_x_2123:
        /* <DEDUP_REMOVED lines=10> */
[----:B------:R-:W-:Y:S01]  /*27910*/  LOP3.LUT R2, R9, 0x1c0, RZ, 0xc0, !PT ;  /* 0x000001c009027812 */ /* 0x000fe200078ec0ff */
[----:B------:R-:W-:Y:S01]  /*27920*/  IMAD.SHL.U32 R9, R3, 0x80, RZ ;  /* 0x0000008003097824 */ /* 0x000fe200078e00ff */
[----:B------:R-:W-:Y:S01]  /*27930*/  LEA.HI R3, R0, R8, RZ, 0x1d ;  /* 0x0000000800037211 */ /* 0x000fe200078fe8ff */
[----:B------:R-:W-:Y:S01]  /*27940*/  IMAD.SHL.U32 R10, R7, 0x40, RZ ;  /* 0x00000040070a7824 */ /* 0x000fe200078e00ff */
[----:B------:R-:W-:Y:S02]  /*27950*/  LOP3.LUT R8, R2, 0x38, R4, 0xf8, !PT ;  /* 0x0000003802087812 */ /* 0x000fe400078ef804 */
[----:B-1----:R-:W-:Y:S02]  /*27960*/  SHF.R.U32.HI R13, RZ, 0x3, R2 ;  /* 0x00000003ff0d7819 */ /* 0x002fe40000011602 */
[----:B------:R-:W-:Y:S02]  /*27970*/  SHF.R.S32.HI R7, RZ, 0x1f, R3 ;  /* 0x0000001fff077819 */ /* 0x000fe40000011403 */
[----:B------:R-:W-:-:S02]  /*27980*/  LOP3.LUT R12, R9, 0xffffe000, RZ, 0xc0, !PT ;  /* 0xffffe000090c7812 */ /* 0x000fc400078ec0ff */
[----:B------:R-:W-:Y:S01]  /*27990*/  LOP3.LUT R9, R8, R13, RZ, 0x3c, !PT ;  /* 0x0000000d08097212 */ /* 0x000fe200078e3cff */
[----:B------:R-:W-:Y:S01]  /*279a0*/  IMAD.SHL.U32 R8, R3, 0x8, RZ ;  /* 0x0000000803087824 */ /* 0x000fe200078e00ff */
[----:B------:R-:W-:Y:S02]  /*279b0*/  LEA.HI R3, R7, R3, RZ, 0x3 ;  /* 0x0000000307037211 */ /* 0x000fe400078f18ff */
[----:B------:R-:W-:Y:S02]  /*279c0*/  LOP3.LUT R4, R10, 0xfffffe00, RZ, 0xc0, !PT ;  /* 0xfffffe000a047812 */ /* 0x000fe400078ec0ff */
[----:B------:R-:W-:Y:S01]  /*279d0*/  LOP3.LUT R7, R2, 0x38, R8, 0xf8, !PT ;  /* 0x0000003802077812 */ /* 0x000fe200078ef808 */
[----:B------:R-:W-:Y:S01]  /*279e0*/  IMAD.SHL.U32 R2, R3, 0x400, RZ ;  /* 0x0000040003027824 */ /* 0x000fe200078e00ff */
[----:B------:R-:W-:Y:S02]  /*279f0*/  IADD3 R9, R9, R12, R4 ;  /* 0x0000000c09097210 */ /* 0x000fe40007ffe004 */
[----:B------:R-:W-:-:S02]  /*27a00*/  LOP3.LUT R3, R7, R13, RZ, 0x3c, !PT ;  /* 0x0000000d07037212 */ /* 0x000fc400078e3cff */
[----:B------:R-:W-:Y:S01]  /*27a10*/  LOP3.LUT R2, R2, 0xffffe000, RZ, 0xc0, !PT ;  /* 0xffffe00002027812 */ /* 0x000fe200078ec0ff */
[----:B-----5:R-:W-:-:S03]  /*27a20*/  IMAD.WIDE.U32 R36, R9, 0x2, R38 ;  /* 0x0000000209247825 */ /* 0x020fc600078e0026 */
[----:B------:R-:W-:Y:S02]  /*27a30*/  IADD3 R2, R3, R2, R4 ;  /* 0x0000000203027210 */ /* 0x000fe40007ffe004 */
[----:B----4-:R-:W2:Y:S03]  /*27a40*/  LD.E.128 R16, [R36.64] ;  /* 0x0000000424107980 */ /* 0x010ea6000c101d00 */
        /* <DEDUP_REMOVED lines=92> */
.L_x_2122:
[----:B------:R-:W-:Y:S05]  /*28010*/  BSYNC B1 ;  /* 0x0000000000017941 */ /* 0x000fea0003800000 */
.L_x_2121:
        /* <DEDUP_REMOVED lines=24> */
[----:B-1---5:R-:W-:-:S03]  /*281a0*/  IMAD.WIDE.U32 R36, R8, 0x2, R38 ;  /* 0x0000000208247825 */ /* 0x022fc600078e0026 */
        /* <DEDUP_REMOVED lines=94> */
.L_x_2128:
[----:B------:R-:W-:Y:S05]  /*28790*/  BSYNC B0 ;  /* 0x0000000000007941 */ /* 0x000fea0003800000 */
.L_x_2127:
        /* <DEDUP_REMOVED lines=122> */
.L_x_2126:
[----:B------:R-:W-:Y:S05]  /*28f40*/  BSYNC B1 ;  /* 0x0000000000017941 */ /* 0x000fea0003800000 */
.L_x_2125:
[----:B------:R-:W-:Y:S01]  /*28f50*/  IADD3 R4, R80, 0x60, RZ ;  /* 0x0000006050047810 */ /* 0x000fe20007ffe0ff */
[----:B------:R-:W-:-:S02]  /*28f60*/  IMAD.MOV.U32 R2, RZ, RZ, R131 ;  /* 0x000000ffff027224 */ /* 0x000fc400078e0083 */
[----:B------:R-:W-:Y:S01]  /*28f70*/  IMAD.MOV.U32 R3, RZ, RZ, 0x0 ;  /* 0x00000000ff037424 */ /* 0x000fe200078e00ff */
[----:B------:R-:W-:-:S13]  /*28f80*/  ISETP.GE.AND P0, PT, R4, R58, PT ;  /* 0x0000003a0400720c */ /* 0x000fda0003f06270 */
[----:B------:R-:W-:Y:S05]  /*28f90*/  @P0 RET.REL.NODEC R2 `(_ZN7cutlass13device_kernelIN5flash19enable_sm80_to_sm89INS1_16FlashAttnFwdSm80INS1_25CollectiveMainloopFwdSm80ILi8ELi1ELb0EN4cute5tupleIJNS5_1CILi128EEENS7_ILi48EEENS7_ILi256EEEEEELi256ENS_10bfloat16_tEfNS_4arch4Sm80ELb0ELb1ELb0ELb1ELb0ELb1ELb1ELb1EEENS1_21CollectiveEpilogueFwdINS6_IJS8_SA_S9_EEENS6_IJNS7_ILi1EEESI_SI_EEESC_SE_Li256ELb1ELb1ELb1ELb0EEENS1_36VarlenDynamicPersistentTileSchedulerILi128ELi48ELi256ELi256ELb1ELb1ELb0ELb1ELb0ELb1EEEEEEEEEvNT_6ParamsE) ;  /* 0xfffd706002000950 */ /* 0x000fea0003c3ffff */
        /* <DEDUP_REMOVED lines=27> */
[----:B------:R-:W-:Y:S02]  /*29150*/  SHF.R.U64 R20, R94, 0x10, R95 ;  /* 0x000000105e147819 */ /* 0x000fe4000000125f */
[----:B------:R-:W-:Y:S02]  /*29160*/  PRMT R26, R81, 0x5432, R9 ;  /* 0x00005432511a7816 */ /* 0x000fe40000000009 */
[----:B------:R-:W-:Y:S02]  /*29170*/  PRMT R33, R123, 0x5432, R2 ;  /* 0x000054327b217816 */ /* 0x000fe40000000002 */
[--C-:B------:R-:W-:Y:S01]  /*29180*/  SHF.R.U64 R7, R70, 0x10, R71.reuse ;  /* 0x0000001046077819 */ /* 0x100fe20000001247 */
[----:B------:R-:W-:Y:S01]  /*29190*/  IMAD.U32 R40, R26, 0x10000, RZ ;  /* 0x000100001a287824 */ /* 0x000fe200078e00ff */
[----:B------:R-:W-:-:S02]  /*291a0*/  SHF.R.U32.HI R8, RZ, 0x10, R71 ;  /* 0x00000010ff087819 */ /* 0x000fc40000011647 */
[----:B------:R-:W-:Y:S02]  /*291b0*/  PRMT R24, R122, 0x5432, R20 ;  /* 0x000054327a187816 */ /* 0x000fe40000000014 */
[----:B------:R-:W-:Y:S02]  /*291c0*/  SHF.R.U32.HI R10, RZ, 0x10, R93 ;  /* 0x00000010ff0a7819 */ /* 0x000fe4000001165d */
[----:B------:R-:W-:Y:S02]  /*291d0*/  SHF.R.U32.HI R3, RZ, 0x10, R69 ;  /* 0x00000010ff037819 */ /* 0x000fe40000011645 */
[C---:B------:R-:W-:Y:S02]  /*291e0*/  PRMT R28, R124.reuse, 0x5432, R7 ;  /* 0x000054327c1c7816 */ /* 0x040fe40000000007 */
[----:B------:R-:W-:Y:S02]  /*291f0*/  PRMT R27, R124, 0x5410, R8 ;  /* 0x000054107c1b7816 */ /* 0x000fe40000000008 */
[----:B------:R-:W-:-:S02]  /*29200*/  PRMT R25, R81, 0x5410, R10 ;  /* 0x0000541051197816 */ /* 0x000fc4000000000a */
[----:B------:R-:W-:Y:S02]  /*29210*/  PRMT R29, R123, 0x5410, R3 ;  /* 0x000054107b1d7816 */ /* 0x000fe40000000003 */
[----:B------:R-:W-:Y:S02]  /*29220*/  LOP3.LUT R26, R26, 0xffff0000, RZ, 0xc0, !PT ;  /* 0xffff00001a1a7812 */ /* 0x000fe400078ec0ff */
[----:B------:R-:W-:Y:S02]  /*29230*/  LOP3.LUT R41, R25, 0xffff0000, RZ, 0xc0, !PT ;  /* 0xffff000019297812 */ /* 0x000fe400078ec0ff */
        /* <DEDUP_REMOVED lines=10> */
[----:B---3--:R-:W-:Y:S01]  /*292e0*/  IMAD.U32 R16, R12, 0x10000, RZ ;  /* 0x000100000c107824 */ /* 0x008fe200078e00ff */
[C---:B------:R-:W-:Y:S01]  /*292f0*/  LOP3.LUT R7, R14.reuse, 0xffff0000, RZ, 0xc0, !PT ;  /* 0xffff00000e077812 */ /* 0x040fe200078ec0ff */
[----:B------:R-:W-:Y:S01]  /*29300*/  IMAD.U32 R19, R33, 0x10000, RZ ;  /* 0x0001000021137824 */ /* 0x000fe200078e00ff */
[----:B------:R-:W-:Y:S01]  /*29310*/  LOP3.LUT R9, R13, 0xffff0000, RZ, 0xc0, !PT ;  /* 0xffff00000d097812 */ /* 0x000fe200078ec0ff */
[----:B------:R-:W-:Y:S01]  /*29320*/  IMAD.U32 R8, R14, 0x10000, RZ ;  /* 0x000100000e087824 */ /* 0x000fe200078e00ff */
[----:B------:R-:W-:Y:S01]  /*29330*/  LOP3.LUT R12, R12, 0xffff0000, RZ, 0xc0, !PT ;  /* 0xffff00000c0c7812 */ /* 0x000fe200078ec0ff */
[----:B------:R-:W-:Y:S01]  /*29340*/  FMUL.FTZ R14, R16, R40 ;  /* 0x00000028100e7220 */ /* 0x000fe20000410000 */
[----:B------:R-:W-:Y:S01]  /*29350*/  LOP3.LUT R2, R15, 0xffff0000, RZ, 0xc0, !PT ;  /* 0xffff00000f027812 */ /* 0x000fe200078ec0ff */
[----:B------:R-:W-:-:S02]  /*29360*/  IMAD.U32 R10, R13, 0x10000, RZ ;  /* 0x000100000d0a7824 */ /* 0x000fc400078e00ff */
[-C--:B------:R-:W-:Y:S01]  /*29370*/  FMUL.FTZ R13, R16, R19.reuse ;  /* 0x00000013100d7220 */ /* 0x080fe20000410000 */
[----:B------:R-:W-:Y:S01]  /*29380*/  LOP3.LUT R16, R33, 0xffff0000, RZ, 0xc0, !PT ;  /* 0xffff000021107812 */ /* 0x000fe200078ec0ff */
[C---:B------:R-:W-:Y:S02]  /*29390*/  FFMA.FTZ R42, R32.reuse, R19, -R14 ;  /* 0x00000013202a7223 */ /* 0x040fe4000001080e */
[----:B------:R-:W-:Y:S02]  /*293a0*/  IMAD.U32 R3, R15, 0x10000, RZ ;  /* 0x000100000f037824 */ /* 0x000fe400078e00ff */
[----:B------:R-:W-:Y:S02]  /*293b0*/  IMAD.U32 R19, R25, 0x10000, RZ ;  /* 0x0001000019137824 */ /* 0x000fe400078e00ff */
[----:B------:R-:W-:Y:S02]  /*293c0*/  IMAD.U32 R15, R29, 0x10000, RZ ;  /* 0x000100001d0f7824 */ /* 0x000fe400078e00ff */
[----:B------:R-:W-:-:S02]  /*293d0*/  FFMA.FTZ R40, R32, R40, R13 ;  /* 0x0000002820287223 */ /* 0x000fc4000001000d */
[C---:B------:R-:W-:Y:S02]  /*293e0*/  FMUL.FTZ R14, R12.reuse, R26 ;  /* 0x0000001a0c0e7220 */ /* 0x040fe40000410000 */
[-C--:B------:R-:W-:Y:S02]  /*293f0*/  FMUL.FTZ R13, R12, R16.reuse ;  /* 0x000000100c0d7220 */ /* 0x080fe40000410000 */
[C---:B------:R-:W-:Y:S02]  /*29400*/  FMUL.FTZ R12, R10.reuse, R19 ;  /* 0x000000130a0c7220 */ /* 0x040fe40000410000 */
[----:B------:R-:W-:Y:S02]  /*29410*/  FMUL.FTZ R10, R10, R15 ;  /* 0x0000000f0a0a7220 */ /* 0x000fe40000410000 */
[C---:B------:R-:W-:Y:S02]  /*29420*/  FFMA.FTZ R33, R31.reuse, R16, -R14 ;  /* 0x000000101f217223 */ /* 0x040fe4000001080e */
[----:B------:R-:W-:-:S02]  /*29430*/  FFMA.FTZ R32, R31, R26, R13 ;  /* 0x0000001a1f207223 */ /* 0x000fc4000001000d */
[C---:B------:R-:W-:Y:S01]  /*29440*/  FFMA.FTZ R31, R30.reuse, R15, -R12 ;  /* 0x0000000f1e1f7223 */ /* 0x040fe2000001080c */
[----:B------:R-:W-:Y:S01]  /*29450*/  LOP3.LUT R12, R29, 0xffff0000, RZ, 0xc0, !PT ;  /* 0xffff00001d0c7812 */ /* 0x000fe200078ec0ff */
[----:B------:R-:W-:Y:S02]  /*29460*/  FFMA.FTZ R26, R30, R19, R10 ;  /* 0x000000131e1a7223 */ /* 0x000fe4000001000a */
[C---:B------:R-:W-:Y:S02]  /*29470*/  FMUL.FTZ R10, R9.reuse, R41 ;  /* 0x00000029090a7220 */ /* 0x040fe40000410000 */
[----:B------:R-:W-:Y:S02]  /*29480*/  IMAD.U32 R16, R24, 0x10000, RZ ;  /* 0x0001000018107824 */ /* 0x000fe400078e00ff */
[----:B------:R-:W-:Y:S02]  /*29490*/  IMAD.U32 R14, R28, 0x10000, RZ ;  /* 0x000100001c0e7824 */ /* 0x000fe400078e00ff */
[----:B------:R-:W-:-:S02]  /*294a0*/  FMUL.FTZ R9, R9, R12 ;  /* 0x0000000c09097220 */ /* 0x000fc40000410000 */
[----:B------:R-:W-:Y:S02]  /*294b0*/  FFMA.FTZ R25, R22, R12, -R10 ;  /* 0x0000000c16197223 */ /* 0x000fe4000001080a */
[C---:B------:R-:W-:Y:S02]  /*294c0*/  FMUL.FTZ R12, R8.reuse, R16 ;  /* 0x00000010080c7220 */ /* 0x040fe40000410000 */
[C---:B------:R-:W-:Y:S01]  /*294d0*/  IMAD.U32 R29, R23.reuse, 0x10000, RZ ;  /* 0x00010000171d7824 */ /* 0x040fe200078e00ff */
[----:B------:R-:W-:Y:S01]  /*294e0*/  LOP3.LUT R23, R23, 0xffff0000, RZ, 0xc0, !PT ;  /* 0xffff000017177812 */ /* 0x000fe200078ec0ff */
[-C--:B------:R-:W-:Y:S02]  /*294f0*/  FMUL.FTZ R10, R8, R14.reuse ;  /* 0x0000000e080a7220 */ /* 0x080fe40000410000 */
[----:B------:R-:W-:Y:S02]  /*29500*/  IMAD.U32 R15, R27, 0x10000, RZ ;  /* 0x000100001b0f7824 */ /* 0x000fe400078e00ff */
[----:B------:R-:W-:Y:S01]  /*29510*/  FFMA.FTZ R19, R21, R14, -R12 ;  /* 0x0000000e15137223 */ /* 0x000fe2000001080c */
[----:B------:R-:W-:Y:S01]  /*29520*/  LOP3.LUT R12, R27, 0xffff0000, RZ, 0xc0, !PT ;  /* 0xffff00001b0c7812 */ /* 0x000fe200078ec0ff */
[----:B------:R-:W-:-:S02]  /*29530*/  FMUL.FTZ R8, R3, R29 ;  /* 0x0000001d03087220 */ /* 0x000fc40000410000 */
[----:B------:R-:W-:Y:S01]  /*29540*/  FFMA.FTZ R14, R21, R16, R10 ;  /* 0x00000010150e7223 */ /* 0x000fe2000001000a */
[----:B------:R-:W-:Y:S01]  /*29550*/  LOP3.LUT R21, R24, 0xffff0000, RZ, 0xc0, !PT ;  /* 0xffff000018157812 */ /* 0x000fe200078ec0ff */
[----:B------:R-:W-:Y:S01]  /*29560*/  FMUL.FTZ R3, R3, R15 ;  /* 0x0000000f03037220 */ /* 0x000fe20000410000 */
[----:B------:R-:W-:Y:S01]  /*29570*/  LOP3.LUT R16, R28, 0xffff0000, RZ, 0xc0, !PT ;  /* 0xffff00001c107812 */ /* 0x000fe200078ec0ff */
[----:B------:R-:W-:Y:S02]  /*29580*/  FFMA.FTZ R13, R22, R41, R9 ;  /* 0x00000029160d7223 */ /* 0x000fe40000010009 */
[C---:B------:R-:W-:Y:S02]  /*29590*/  FFMA.FTZ R9, R17.reuse, R29, R3 ;  /* 0x0000001d11097223 */ /* 0x040fe40000010003 */
[----:B------:R-:W-:Y:S01]  /*295a0*/  FFMA.FTZ R15, R17, R15, -R8 ;  /* 0x0000000f110f7223 */ /* 0x000fe20000010808 */
[----:B------:R-:W-:Y:S01]  /*295b0*/  F2FP.BF16.PACK_AB R17, R25, R31 ;  /* 0x0000001f1911723e */ /* 0x000fe200000010ff */
[----:B------:R-:W-:Y:S01]  /*295c0*/  FMUL.FTZ R3, R7, R21 ;  /* 0x0000001507037220 */ /* 0x000fe20000410000 */
[----:B------:R-:W-:Y:S01]  /*295d0*/  F2FP.BF16.PACK_AB R13, R13, R26 ;  /* 0x0000001a0d0d723e */ /* 0x000fe200000010ff */
[----:B------:R-:W-:-:S02]  /*295e0*/  FMUL.FTZ R7, R7, R16 ;  /* 0x0000001007077220 */ /* 0x000fc40000410000 */
[C---:B------:R-:W-:Y:S02]  /*295f0*/  FMUL.FTZ R8, R2.reuse, R23 ;  /* 0x0000001702087220 */ /* 0x040fe40000410000 */
[----:B------:R-:W-:Y:S02]  /*29600*/  FMUL.FTZ R10, R2, R12 ;  /* 0x0000000c020a7220 */ /* 0x000fe40000410000 */
[C---:B------:R-:W-:Y:S01]  /*29610*/  FFMA.FTZ R3, R20.reuse, R16, -R3 ;  /* 0x0000001014037223 */ /* 0x040fe20000010803 */
[----:B------:R-:W-:Y:S01]  /*29620*/  F2FP.BF16.PACK_AB R16, R33, R42 ;  /* 0x0000002a2110723e */ /* 0x000fe200000010ff */
[----:B------:R-:W-:Y:S02]  /*29630*/  FFMA.FTZ R2, R20, R21, R7 ;  /* 0x0000001514027223 */ /* 0x000fe40000010007 */
[----:B------:R-:W-:Y:S01]  /*29640*/  FFMA.FTZ R8, R18, R12, -R8 ;  /* 0x0000000c12087223 */ /* 0x000fe20000010808 */
        /* <DEDUP_REMOVED lines=8> */
.L_x_2130:
[----:B------:R-:W-:Y:S05]  /*296d0*/  BSYNC B0 ;  /* 0x0000000000007941 */ /* 0x000fea0003800000 */
.L_x_2129:
[----:B------:R-:W-:Y:S01]  /*296e0*/  IADD3 R7, R57, 0x40, RZ ;  /* 0x0000004039077810 */ /* 0x000fe20007ffe0ff */
[----:B------:R-:W-:-:S02]  /*296f0*/  IMAD.MOV.U32 R2, RZ, RZ, R131 ;  /* 0x000000ffff027224 */ /* 0x000fc400078e0083 */
[----:B------:R-:W-:Y:S01]  /*29700*/  IMAD.MOV.U32 R3, RZ, RZ, 0x0 ;  /* 0x00000000ff037424 */ /* 0x000fe200078e00ff */
[----:B------:R-:W-:-:S13]  /*29710*/  ISETP.GE.AND P0, PT, R7, R0, PT ;  /* 0x000000000700720c */ /* 0x000fda0003f06270 */
[----:B------:R-:W-:Y:S05]  /*29720*/  @P0 RET.REL.NODEC R2 `(_ZN7cutlass13device_kernelIN5flash19enable_sm80_to_sm89INS1_16FlashAttnFwdSm80INS1_25CollectiveMainloopFwdSm80ILi8ELi1ELb0EN4cute5tupleIJNS5_1CILi128EEENS7_ILi48EEENS7_ILi256EEEEEELi256ENS_10bfloat16_tEfNS_4arch4Sm80ELb0ELb1ELb0ELb1ELb0ELb1ELb1ELb1EEENS1_21CollectiveEpilogueFwdINS6_IJS8_SA_S9_EEENS6_IJNS7_ILi1EEESI_SI_EEESC_SE_Li256ELb1ELb1ELb1ELb0EEENS1_36VarlenDynamicPersistentTileSchedulerILi128ELi48ELi256ELi256ELb1ELb1ELb0ELb1ELb0ELb1EEEEEEEEEvNT_6ParamsE) ;  /* 0xfffd68d002000950 */ /* 0x000fea0003c3ffff */
[----:B------:R-:W-:Y:S01]  /*29730*/  SHF.R.S32.HI R2, RZ, 0x1f, R7 ;  /* 0x0000001fff027819 */ /* 0x000fe20000011407 */
[----:B------:R-:W-:Y:S01]  /*29740*/  IMAD.SHL.U32 R9, R4, 0x40, RZ ;  /* 0x0000004004097824 */ /* 0x000fe200078e00ff */
[----:B------:R-:W-:Y:S02]  /*29750*/  SHF.R.S32.HI R10, RZ, 0x1f, R4 ;  /* 0x0000001fff0a7819 */ /* 0x000fe40000011404 */
[CC--:B------:R-:W-:Y:S02]  /*29760*/  LEA.HI R3, R2.reuse, R7.reuse, RZ, 0x3 ;  /* 0x0000000702037211 */ /* 0x0c0fe400078f18ff */
[----:B------:R-:W-:Y:S02]  /*29770*/  LEA.HI R7, R2, R7, RZ, 0x6 ;  /* 0x0000000702077211 */ /* 0x000fe400078f30ff */
[----:B------:R-:W-:Y:S02]  /*29780*/  SHF.R.S32.HI R8, RZ, 0x3, R3 ;  /* 0x00000003ff087819 */ /* 0x000fe40000011403 */
[----:B------:R-:W-:-:S02]  /*29790*/  LOP3.LUT R2, R9, 0x1c0, RZ, 0xc0, !PT ;  /* 0x000001c009027812 */ /* 0x000fc400078ec0ff */
[----:B------:R-:W-:Y:S01]  /*297a0*/  LEA.HI R9, R10, R4, RZ, 0x3 ;  /* 0x000000040a097211 */ /* 0x000fe200078f18ff */
[----:B------:R-:W-:Y:S01]  /*297b0*/  IMAD.SHL.U32 R4, R7, 0x80, RZ ;  /* 0x0000008007047824 */ /* 0x000fe200078e00ff */
[----:B------:R-:W-:Y:S02]  /*297c0*/  LEA.HI R0, R0, R8, RZ, 0x1d ;  /* 0x0000000800007211 */ /* 0x000fe400078fe8ff */
[----:B------:R-:W-:Y:S01]  /*297d0*/  LOP3.LUT R7, R2, 0x38, R3, 0xf8, !PT ;  /* 0x0000003802077812 */ /* 0x000fe200078ef803 */
[----:B------:R-:W-:Y:S01]  /*297e0*/  IMAD.SHL.U32 R3, R9, 0x40, RZ ;  /* 0x0000004009037824 */ /* 0x000fe200078e00ff */
[----:B------:R-:W-:Y:S02]  /*297f0*/  SHF.R.S32.HI R8, RZ, 0x1f, R0 ;  /* 0x0000001fff087819 */ /* 0x000fe40000011400 */
[----:B------:R-:W-:Y:S01]  /*29800*/  LOP3.LUT R9, R4, 0xffffe000, RZ, 0xc0, !PT ;  /* 0xffffe00004097812 */ /* 0x000fe200078ec0ff */
[----:B------:R-:W-:Y:S01]  /*29810*/  IMAD.SHL.U32 R4, R0, 0x8, RZ ;  /* 0x0000000800047824 */ /* 0x000fe200078e00ff */
[----:B------:R-:W-:-:S02]  /*29820*/  LEA.HI R0, R8, R0, RZ, 0x3 ;  /* 0x0000000008007211 */ /* 0x000fc400078f18ff */
[----:B------:R-:W-:Y:S02]  /*29830*/  SHF.R.U32.HI R10, RZ, 0x3, R2 ;  /* 0x00000003ff0a7819 */ /* 0x000fe40000011602 */
[----:B------:R-:W-:Y:S01]  /*29840*/  LOP3.LUT R2, R2, 0x38, R4, 0xf8, !PT ;  /* 0x0000003802027812 */ /* 0x000fe200078ef804 */
[----:B------:R-:W-:Y:S01]  /*29850*/  IMAD.SHL.U32 R0, R0, 0x400, RZ ;  /* 0x0000040000007824 */ /* 0x000fe200078e00ff */
[----:B------:R-:W-:Y:S02]  /*29860*/  LOP3.LUT R3, R3, 0xfffffe00, RZ, 0xc0, !PT ;  /* 0xfffffe0003037812 */ /* 0x000fe400078ec0ff */
[-C--:B------:R-:W-:Y:S02]  /*29870*/  LOP3.LUT R7, R7, R10.reuse, RZ, 0x3c, !PT ;  /* 0x0000000a07077212 */ /* 0x080fe400078e3cff */
[----:B------:R-:W-:Y:S02]  /*29880*/  LOP3.LUT R2, R2, R10, RZ, 0x3c, !PT ;  /* 0x0000000a02027212 */ /* 0x000fe400078e3cff */
[----:B------:R-:W-:-:S02]  /*29890*/  LOP3.LUT R0, R0, 0xffffe000, RZ, 0xc0, !PT ;  /* 0xffffe00000007812 */ /* 0x000fc400078ec0ff */
[--C-:B------:R-:W-:Y:S02]  /*298a0*/  IADD3 R7, R7, R9, R3.reuse ;  /* 0x0000000907077210 */ /* 0x100fe40007ffe003 */
[----:B------:R-:W-:-:S03]  /*298b0*/  IADD3 R0, R2, R0, R3 ;  /* 0x0000000002007210 */ /* 0x000fc60007ffe003 */
[----:B-1---5:R-:W-:-:S04]  /*298c0*/  IMAD.WIDE.U32 R34, R7, 0x2, R38 ;  /* 0x0000000207227825 */ /* 0x022fc800078e0026 */
[----:B------:R-:W-:Y:S01]  /*298d0*/  IMAD.WIDE.U32 R32, R0, 0x2, R38 ;  /* 0x0000000200207825 */ /* 0x000fe200078e0026 */
[----:B----4-:R-:W2:Y:S04]  /*298e0*/  LD.E.128 R16, [R34.64] ;  /* 0x0000000422107980 */ /* 0x010ea8000c101d00 */
[----:B------:R-:W3:Y:S01]  /*298f0*/  LD.E.128 R12, [R32.64] ;  /* 0x00000004200c7980 */ /* 0x000ee2000c101d00 */
[----:B------:R-:W-:Y:S02]  /*29900*/  SHF.R.U64 R7, R96, 0x10, R97 ;  /* 0x0000001060077819 */ /* 0x000fe40000001261 */
[----:B------:R-:W-:Y:S02]  /*29910*/  SHF.R.U64 R0, R100, 0x10, R101 ;  /* 0x0000001064007819 */ /* 0x000fe40000001265 */
[----:B------:R-:W-:-:S02]  /*29920*/  PRMT R23, R125, 0x5432, R7 ;  /* 0x000054327d177816 */ /* 0x000fc40000000007 */
[----:B------:R-:W-:Y:S02]  /*29930*/  SHF.R.U32.HI R4, RZ, 0x10, R103 ;  /* 0x00000010ff047819 */ /* 0x000fe40000011667 */
[----:B------:R-:W-:Y:S01]  /*29940*/  PRMT R30, R127, 0x5432, R0 ;  /* 0x000054327f1e7816 */ /* 0x000fe20000000000 */
[----:B------:R-:W-:Y:S01]  /*29950*/  IMAD.U32 R31, R23, 0x10000, RZ ;  /* 0x00010000171f7824 */ /* 0x000fe200078e00ff */
[----:B------:R-:W-:Y:S02]  /*29960*/  SHF.R.U32.HI R22, RZ, 0x10, R97 ;  /* 0x00000010ff167819 */ /* 0x000fe40000011661 */
[----:B------:R-:W-:Y:S02]  /*29970*/  SHF.R.U32.HI R2, RZ, 0x10, R101 ;  /* 0x00000010ff027819 */ /* 0x000fe40000011665 */
[----:B------:R-:W-:Y:S02]  /*29980*/  PRMT R24, R129, 0x5410, R4 ;  /* 0x0000541081187816 */ /* 0x000fe40000000004 */
[----:B------:R-:W-:-:S02]  /*29990*/  SHF.R.U64 R3, R102, 0x10, R103 ;  /* 0x0000001066037819 */ /* 0x000fc40000001267 */
[----:B------:R-:W-:Y:S02]  /*299a0*/  PRMT R22, R125, 0x5410, R22 ;  /* 0x000054107d167816 */ /* 0x000fe40000000016 */
[----:B------:R-:W-:Y:S02]  /*299b0*/  LOP3.LUT R23, R23, 0xffff0000, RZ, 0xc0, !PT ;  /* 0xffff000017177812 */ /* 0x000fe400078ec0ff */
[----:B------:R-:W-:Y:S02]  /*299c0*/  PRMT R26, R127, 0x5410, R2 ;  /* 0x000054107f1a7816 */ /* 0x000fe40000000002 */
[----:B------:R-:W-:Y:S02]  /*299d0*/  PRMT R25, R129, 0x5432, R3 ;  /* 0x0000543281197816 */ /* 0x000fe40000000003 */
[--C-:B------:R-:W-:Y:S02]  /*299e0*/  SHF.R.U64 R21, R98, 0x10, R99.reuse ;  /* 0x0000001062157819 */ /* 0x100fe40000001263 */
[----:B------:R-:W-:-:S02]  /*299f0*/  SHF.R.U32.HI R20, RZ, 0x10, R99 ;  /* 0x00000010ff147819 */ /* 0x000fc40000011663 */
[C---:B------:R-:W-:Y:S02]  /*29a00*/  PRMT R21, R126.reuse, 0x5432, R21 ;  /* 0x000054327e157816 */ /* 0x040fe40000000015 */
[----:B------:R-:W-:Y:S01]  /*29a10*/  PRMT R20, R126, 0x5410, R20 ;  /* 0x000054107e147816 */ /* 0x000fe20000000014 */
[C---:B--2---:R-:W-:Y:S01]  /*29a20*/  IMAD.U32 R29, R16.reuse, 0x10000, RZ ;  /* 0x00010000101d7824 */ /* 0x044fe200078e00ff */
[----:B------:R-:W-:Y:S01]  /*29a30*/  LOP3.LUT R28, R16, 0xffff0000, RZ, 0xc0, !PT ;  /* 0xffff0000101c7812 */ /* 0x000fe200078ec0ff */
[C---:B------:R-:W-:Y:S01]  /*29a40*/  IMAD.U32 R16, R18.reuse, 0x10000, RZ ;  /* 0x0001000012107824 */ /* 0x040fe200078e00ff */
[----:B------:R-:W-:Y:S01]  /*29a50*/  LOP3.LUT R10, R18, 0xffff0000, RZ, 0xc0, !PT ;  /* 0xffff0000120a7812 */ /* 0x000fe200078ec0ff */
[C---:B---3--:R-:W-:Y:S01]  /*29a60*/  IMAD.U32 R8, R12.reuse, 0x10000, RZ ;  /* 0x000100000c087824 */ /* 0x048fe200078e00ff */
[C---:B------:R-:W-:Y:S01]  /*29a70*/  LOP3.LUT R18, R19.reuse, 0xffff0000, RZ, 0xc0, !PT ;  /* 0xffff000013127812 */ /* 0x040fe200078ec0ff */
[----:B------:R-:W-:Y:S01]  /*29a80*/  IMAD.U32 R9, R19, 0x10000, RZ ;  /* 0x0001000013097824 */ /* 0x000fe200078e00ff */
[----:B------:R-:W-:Y:S01]  /*29a90*/  LOP3.LUT R7, R12, 0xffff0000, RZ, 0xc0, !PT ;  /* 0xffff00000c077812 */ /* 0x000fe200078ec0ff */
[C---:B------:R-:W-:Y:S01]  /*29aa0*/  IMAD.U32 R4, R13.reuse, 0x10000, RZ ;  /* 0x000100000d047824 */ /* 0x040fe200078e00ff */
[----:B------:R-:W-:Y:S01]  /*29ab0*/  LOP3.LUT R12, R13, 0xffff0000, RZ, 0xc0, !PT ;  /* 0xffff00000d0c7812 */ /* 0x000fe200078ec0ff */
[C---:B------:R-:W-:Y:S01]  /*29ac0*/  IMAD.U32 R19, R30.reuse, 0x10000, RZ ;  /* 0x000100001e137824 */ /* 0x040fe200078e00ff */
[----:B------:R-:W-:Y:S01]  /*29ad0*/  LOP3.LUT R30, R30, 0xffff0000, RZ, 0xc0, !PT ;  /* 0xffff00001e1e7812 */ /* 0x000fe200078ec0ff */
[----:B------:R-:W-:Y:S01]  /*29ae0*/  FMUL.FTZ R13, R8, R31 ;  /* 0x0000001f080d7220 */ /* 0x000fe20000410000 */
[----:B------:R-:W-:Y:S01]  /*29af0*/  LOP3.LUT R2, R14, 0xffff0000, RZ, 0xc0, !PT ;  /* 0xffff00000e027812 */ /* 0x000fe200078ec0ff */
[----:B------:R-:W-:-:S02]  /*29b00*/  FMUL.FTZ R8, R8, R19 ;  /* 0x0000001308087220 */ /* 0x000fc40000410000 */
[----:B------:R-:W-:Y:S01]  /*29b10*/  IMAD.U32 R3, R14, 0x10000, RZ ;  /* 0x000100000e037824 */ /* 0x000fe200078e00ff */
[----:B------:R-:W-:Y:S01]  /*29b20*/  LOP3.LUT R14, R15, 0xffff0000, RZ, 0xc0, !PT ;  /* 0xffff00000f0e7812 */ /* 0x000fe200078ec0ff */
[----:B------:R-:W-:Y:S02]  /*29b30*/  FFMA.FTZ R36, R29, R19, -R13 ;  /* 0x000000131d247223 */ /* 0x000fe4000001080d */
[----:B------:R-:W-:Y:S02]  /*29b40*/  IMAD.U32 R0, R15, 0x10000, RZ ;  /* 0x000100000f007824 */ /* 0x000fe400078e00ff */
[----:B------:R-:W-:Y:S02]  /*29b50*/  IMAD.U32 R19, R22, 0x10000, RZ ;  /* 0x0001000016137824 */ /* 0x000fe400078e00ff */
[----:B------:R-:W-:Y:S02]  /*29b60*/  FMUL.FTZ R13, R7, R23 ;  /* 0x00000017070d7220 */ /* 0x000fe40000410000 */
[----:B------:R-:W-:-:S02]  /*29b70*/  IMAD.U32 R15, R26, 0x10000, RZ ;  /* 0x000100001a0f7824 */ /* 0x000fc400078e00ff */
[----:B------:R-:W-:Y:S02]  /*29b80*/  FFMA.FTZ R29, R29, R31, R8 ;  /* 0x0000001f1d1d7223 */ /* 0x000fe40000010008 */
[-C--:B------:R-:W-:Y:S02]  /*29b90*/  FMUL.FTZ R8, R7, R30.reuse ;  /* 0x0000001e07087220 */ /* 0x080fe40000410000 */
[C---:B------:R-:W-:Y:S01]  /*29ba0*/  IMAD.U32 R27, R17.reuse, 0x10000, RZ ;  /* 0x00010000111b7824 */ /* 0x040fe200078e00ff */
[----:B------:R-:W-:Y:S01]  /*29bb0*/  LOP3.LUT R17, R17, 0xffff0000, RZ, 0xc0, !PT ;  /* 0xffff000011117812 */ /* 0x000fe200078ec0ff */
[----:B------:R-:W-:Y:S01]  /*29bc0*/  FFMA.FTZ R30, R28, R30, -R13 ;  /* 0x0000001e1c1e7223 */ /* 0x000fe2000001080d */
[----:B------:R-:W-:Y:S01]  /*29bd0*/  LOP3.LUT R13, R22, 0xffff0000, RZ, 0xc0, !PT ;  /* 0xffff0000160d7812 */ /* 0x000fe200078ec0ff */
[C---:B------:R-:W-:Y:S02]  /*29be0*/  FMUL.FTZ R7, R4.reuse, R19 ;  /* 0x0000001304077220 */ /* 0x040fe40000410000 */
[----:B------:R-:W-:-:S02]  /*29bf0*/  FMUL.FTZ R4, R4, R15 ;  /* 0x0000000f04047220 */ /* 0x000fc40000410000 */
[----:B------:R-:W-:Y:S01]  /*29c00*/  FFMA.FTZ R28, R28, R23, R8 ;  /* 0x000000171c1c7223 */ /* 0x000fe20000010008 */
[----:B------:R-:W-:Y:S01]  /*29c10*/  LOP3.LUT R8, R26, 0xffff0000, RZ, 0xc0, !PT ;  /* 0xffff00001a087812 */ /* 0x000fe200078ec0ff */
[C---:B------:R-:W-:Y:S02]  /*29c20*/  FFMA.FTZ R23, R27.reuse, R15, -R7 ;  /* 0x0000000f1b177223 */ /* 0x040fe40000010807 */
[----:B------:R-:W-:Y:S02]  /*29c30*/  FFMA.FTZ R27, R27, R19, R4 ;  /* 0x000000131b1b7223 */ /* 0x000fe40000010004 */
[----:B------:R-:W-:Y:S02]  /*29c40*/  FMUL.FTZ R4, R12, R13 ;  /* 0x0000000d0c047220 */ /* 0x000fe40000410000 */
[C---:B------:R-:W-:Y:S01]  /*29c50*/  IMAD.U32 R19, R25.reuse, 0x10000, RZ ;  /* 0x0001000019137824 */ /* 0x040fe200078e00ff */
[----:B------:R-:W-:Y:S01]  /*29c60*/  LOP3.LUT R25, R25, 0xffff0000, RZ, 0xc0, !PT ;  /* 0xffff000019197812 */ /* 0x000fe200078ec0ff */
[C---:B------:R-:W-:Y:S01]  /*29c70*/  IMAD.U32 R22, R21.reuse, 0x10000, RZ ;  /* 0x0001000015167824 */ /* 0x040fe200078e00ff */
[----:B------:R-:W-:Y:S01]  /*29c80*/  LOP3.LUT R21, R21, 0xffff0000, RZ, 0xc0, !PT ;  /* 0xffff000015157812 */ /* 0x000fe200078ec0ff */
[C---:B------:R-:W-:Y:S01]  /*29c90*/  IMAD.U32 R26, R20.reuse, 0x10000, RZ ;  /* 0x00010000141a7824 */ /* 0x040fe200078e00ff */
[----:B------:R-:W-:Y:S01]  /*29ca0*/  LOP3.LUT R20, R20, 0xffff0000, RZ, 0xc0, !PT ;  /* 0xffff000014147812 */ /* 0x000fe200078ec0ff */
[----:B------:R-:W-:-:S02]  /*29cb0*/  FMUL.FTZ R12, R12, R8 ;  /* 0x000000080c0c7220 */ /* 0x000fc40000410000 */
[C---:B------:R-:W-:Y:S01]  /*29cc0*/  IMAD.U32 R15, R24.reuse, 0x10000, RZ ;  /* 0x00010000180f7824 */ /* 0x040fe200078e00ff */
[----:B------:R-:W-:Y:S01]  /*29cd0*/  LOP3.LUT R24, R24, 0xffff0000, RZ, 0xc0, !PT ;  /* 0xffff000018187812 */ /* 0x000fe200078ec0ff */
[----:B------:R-:W-:Y:S02]  /*29ce0*/  FFMA.FTZ R8, R17, R8, -R4 ;  /* 0x0000000811087223 */ /* 0x000fe40000010804 */
[C---:B------:R-:W-:Y:S02]  /*29cf0*/  FMUL.FTZ R7, R3.reuse, R22 ;  /* 0x0000001603077220 */ /* 0x040fe40000410000 */
[----:B------:R-:W-:Y:S02]  /*29d00*/  FMUL.FTZ R4, R3, R19 ;  /* 0x0000001303047220 */ /* 0x000fe40000410000 */
[C---:B------:R-:W-:Y:S02]  /*29d10*/  FMUL.FTZ R3, R0.reuse, R26 ;  /* 0x0000001a00037220 */ /* 0x040fe40000410000 */
[----:B------:R-:W-:-:S02]  /*29d20*/  FMUL.FTZ R0, R0, R15 ;  /* 0x0000000f00007220 */ /* 0x000fc40000410000 */
[C---:B------:R-:W-:Y:S02]  /*29d30*/  FFMA.FTZ R3, R9.reuse, R15, -R3 ;  /* 0x0000000f09037223 */ /* 0x040fe40000010803 */
[----:B------:R-:W-:Y:S02]  /*29d40*/  FFMA.FTZ R7, R16, R19, -R7 ;  /* 0x0000001310077223 */ /* 0x000fe40000010807 */
[----:B------:R-:W-:Y:S02]  /*29d50*/  FFMA.FTZ R9, R9, R26, R0 ;  /* 0x0000001a09097223 */ /* 0x000fe40000010000 */
[----:B------:R-:W-:Y:S02]  /*29d60*/  FMUL.FTZ R0, R2, R21 ;  /* 0x0000001502007220 */ /* 0x000fe40000410000 */
[----:B------:R-:W-:Y:S02]  /*29d70*/  FMUL.FTZ R19, R14, R20 ;  /* 0x000000140e137220 */ /* 0x000fe40000410000 */
[----:B------:R-:W-:-:S02]  /*29d80*/  FMUL.FTZ R2, R2, R25 ;  /* 0x0000001902027220 */ /* 0x000fc40000410000 */
[-C--:B------:R-:W-:Y:S02]  /*29d90*/  FMUL.FTZ R15, R14, R24.reuse ;  /* 0x000000180e0f7220 */ /* 0x080fe40000410000 */
[----:B------:R-:W-:Y:S02]  /*29da0*/  FFMA.FTZ R0, R10, R25, -R0 ;  /* 0x000000190a007223 */ /* 0x000fe40000010800 */
[----:B------:R-:W-:Y:S02]  /*29db0*/  FFMA.FTZ R19, R18, R24, -R19 ;  /* 0x0000001812137223 */ /* 0x000fe40000010813 */
[----:B------:R-:W-:Y:S01]  /*29dc0*/  FFMA.FTZ R13, R17, R13, R12 ;  /* 0x0000000d110d7223 */ /* 0x000fe2000001000c */
[----:B------:R-:W-:Y:S01]  /*29dd0*/  F2FP.BF16.PACK_AB R17, R8, R23 ;  /* 0x000000170811723e */ /* 0x000fe200000010ff */
[----:B------:R-:W-:Y:S01]  /*29de0*/  FFMA.FTZ R4, R16, R22, R4 ;  /* 0x0000001610047223 */ /* 0x000fe20000010004 */
[----:B------:R-:W-:Y:S01]  /*29df0*/  F2FP.BF16.PACK_AB R16, R30, R36 ;  /* 0x000000241e10723e */ /* 0x000fe200000010ff */
[----:B------:R-:W-:Y:S01]  /*29e00*/  FFMA.FTZ R14, R10, R21, R2 ;  /* 0x000000150a0e7223 */ /* 0x000fe20000010002 */
[----:B------:R-:W-:Y:S01]  /*29e10*/  F2FP.BF16.PACK_AB R19, R19, R3 ;  /* 0x000000031313723e */ /* 0x000fe200000010ff */
[----:B------:R-:W-:Y:S01]  /*29e20*/  FFMA.FTZ R15, R18, R20, R15 ;  /* 0x00000014120f7223 */ /* 0x000fe2000001000f */
[----:B------:R-:W-:Y:S01]  /*29e30*/  F2FP.BF16.PACK_AB R18, R0, R7 ;  /* 0x000000070012723e */ /* 0x000fe200000010ff */
[----:B------:R-:W-:Y:S01]  /*29e40*/  IMAD.MOV.U32 R2, RZ, RZ, R131 ;  /* 0x000000ffff027224 */ /* 0x000fe200078e0083 */
[----:B------:R-:W-:Y:S01]  /*29e50*/  F2FP.BF16.PACK_AB R12, R28, R29 ;  /* 0x0000001d1c0c723e */ /* 0x000fe200000010ff */
[----:B------:R-:W-:Y:S01]  /*29e60*/  IMAD.MOV.U32 R3, RZ, RZ, 0x0 ;  /* 0x00000000ff037424 */ /* 0x000fe200078e00ff */
[----:B------:R-:W-:Y:S01]  /*29e70*/  F2FP.BF16.PACK_AB R13, R13, R27 ;  /* 0x0000001b0d0d723e */ /* 0x000fe200000010ff */
[----:B------:R1:W-:Y:S01]  /*29e80*/  ST.E.128 [R34.64], R16 ;  /* 0x0000001022007985 */ /* 0x0003e2000c101d04 */
[----:B------:R-:W-:-:S02]  /*29e90*/  F2FP.BF16.PACK_AB R14, R14, R4 ;  /* 0x000000040e0e723e */ /* 0x000fc400000010ff */
[----:B------:R-:W-:-:S05]  /*29ea0*/  F2FP.BF16.PACK_AB R15, R15, R9 ;  /* 0x000000090f0f723e */ /* 0x000fca00000010ff */
[----:B------:R1:W-:Y:S01]  /*29eb0*/  ST.E.128 [R32.64], R12 ;  /* 0x0000000c20007985 */ /* 0x0003e2000c101d04 */
[----:B------:R-:W-:Y:S05]  /*29ec0*/  RET.REL.NODEC R2 `(_ZN7cutlass13device_kernelIN5flash19enable_sm80_to_sm89INS1_16FlashAttnFwdSm80INS1_25CollectiveMainloopFwdSm80ILi8ELi1ELb0EN4cute5tupleIJNS5_1CILi128EEENS7_ILi48EEENS7_ILi256EEEEEELi256ENS_10bfloat16_tEfNS_4arch4Sm80ELb0ELb1ELb0ELb1ELb0ELb1ELb1ELb1EEENS1_21CollectiveEpilogueFwdINS6_IJS8_SA_S9_EEENS6_IJNS7_ILi1EEESI_SI_EEESC_SE_Li256ELb1ELb1ELb1ELb0EEENS1_36VarlenDynamicPersistentTileSchedulerILi128ELi48ELi256ELi256ELb1ELb1ELb0ELb1ELb0ELb1EEEEEEEEEvNT_6ParamsE) ;  /* 0xfffd613002007950 */ /* 0x000fea0003c3ffff */
.L_x_2057:
[----:B------:R-:W-:Y:S01]  /*29ed0*/  IMAD.MOV.U32 R12, RZ, RZ, R31 ;  /* 0x000000ffff0c7224 */ /* 0x000fe200078e001f */
[----:B------:R-:W-:Y:S01]  /*29ee0*/  MOV R3, 0x181f ;  /* 0x0000181f00037802 */ /* 0x000fe20000000f00 */
[----:B------:R-:W-:Y:S01]  /*29ef0*/  IMAD.MOV.U32 R10, RZ, RZ, RZ ;  /* 0x000000ffff0a7224 */ /* 0x000fe200078e00ff */
[----:B------:R-:W-:Y:S02]  /*29f00*/  MOV R173, 0xffffffff ;  /* 0xffffffff00ad7802 */ /* 0x000fe40000000f00 */
[----:B------:R-:W-:Y:S02]  /*29f10*/  MOV R2, 0x29f30 ;  /* 0x00029f3000027802 */ /* 0x000fe40000000f00 */
[----:B------:R-:W-:Y:S05]  /*29f20*/  CALL.REL.NOINC `($__internal_39_$__cuda_sm70_shflsync_idx_p) ;  /* 0x00000f3000007944 */ /* 0x000fea0003c00000 */
[----:B------:R-:W-:Y:S01]  /*29f30*/  MOV R7, R13 ;  /* 0x0000000d00077202 */ /* 0x000fe20000000f00 */
[----:B------:R-:W-:Y:S05]  /*29f40*/  BRA `(.L_x_2131) ;  /* 0xffff63e000007947 */ /* 0x000fea000383ffff */
.L_x_2058:
[----:B------:R-:W-:Y:S01]  /*29f50*/  IMAD.MOV.U32 R12, RZ, RZ, R33 ;  /* 0x000000ffff0c7224 */ /* 0x000fe200078e0021 */
[----:B------:R-:W-:Y:S01]  /*29f60*/  MOV R3, 0x181f ;  /* 0x0000181f00037802 */ /* 0x000fe20000000f00 */
[----:B------:R-:W-:Y:S01]  /*29f70*/  IMAD.MOV.U32 R10, RZ, RZ, RZ ;  /* 0x000000ffff0a7224 */ /* 0x000fe200078e00ff */
[----:B------:R-:W-:-:S02]  /*29f80*/  MOV R173, 0xffffffff ;  /* 0xffffffff00ad7802 */ /* 0x000fc40000000f00 */
[----:B------:R-:W-:Y:S02]  /*29f90*/  MOV R2, 0x29fb0 ;  /* 0x00029fb000027802 */ /* 0x000fe40000000f00 */
[----:B-12---:R-:W-:Y:S05]  /*29fa0*/  CALL.REL.NOINC `($__internal_39_$__cuda_sm70_shflsync_idx_p) ;  /* 0x00000eb000007944 */ /* 0x006fea0003c00000 */
[----:B------:R-:W-:Y:S01]  /*29fb0*/  IMAD.MOV.U32 R12, RZ, RZ, R30 ;  /* 0x000000ffff0c7224 */ /* 0x000fe200078e001e */
[----:B------:R-:W-:Y:S01]  /*29fc0*/  MOV R3, 0x181f ;  /* 0x0000181f00037802 */ /* 0x000fe20000000f00 */
[----:B------:R-:W-:Y:S01]  /*29fd0*/  IMAD.MOV.U32 R10, RZ, RZ, RZ ;  /* 0x000000ffff0a7224 */ /* 0x000fe200078e00ff */
[----:B------:R-:W-:Y:S01]  /*29fe0*/  MOV R8, R13 ;  /* 0x0000000d00087202 */ /* 0x000fe20000000f00 */
[----:B------:R-:W-:Y:S01]  /*29ff0*/  IMAD.MOV.U32 R173, RZ, RZ, -0x1 ;  /* 0xffffffffffad7424 */ /* 0x000fe200078e00ff */
[----:B------:R-:W-:Y:S02]  /*2a000*/  MOV R9, R7 ;  /* 0x0000000700097202 */ /* 0x000fe40000000f00 */
        /* <DEDUP_REMOVED lines=11> */
.L_x_2061:
[----:B------:R-:W-:Y:S01]  /*2a0c0*/  IMAD.MOV.U32 R12, RZ, RZ, R31 ;  /* 0x000000ffff0c7224 */ /* 0x000fe200078e001f */
[----:B------:R-:W-:Y:S01]  /*2a0d0*/  MOV R3, 0x181f ;  /* 0x0000181f00037802 */ /* 0x000fe20000000f00 */
[----:B------:R-:W-:Y:S01]  /*2a0e0*/  IMAD.MOV.U32 R10, RZ, RZ, 0x1 ;  /* 0x00000001ff0a7424 */ /* 0x000fe200078e00ff */
[----:B------:R-:W-:-:S02]  /*2a0f0*/  MOV R173, 0xffffffff ;  /* 0xffffffff00ad7802 */ /* 0x000fc40000000f00 */
[----:B------:R-:W-:Y:S02]  /*2a100*/  MOV R2, 0x2a120 ;  /* 0x0002a12000027802 */ /* 0x000fe40000000f00 */
[----:B---3--:R-:W-:Y:S05]  /*2a110*/  CALL.REL.NOINC `($__internal_39_$__cuda_sm70_shflsync_idx_p) ;  /* 0x00000d4000007944 */ /* 0x008fea0003c00000 */
[----:B------:R-:W-:Y:S01]  /*2a120*/  IMAD.MOV.U32 R7, RZ, RZ, R13 ;  /* 0x000000ffff077224 */ /* 0x000fe200078e000d */
[----:B------:R-:W-:Y:S01]  /*2a130*/  MOV R12, R33 ;  /* 0x00000021000c7202 */ /* 0x000fe20000000f00 */
[----:B------:R-:W-:Y:S01]  /*2a140*/  IMAD.MOV.U32 R10, RZ, RZ, 0x1 ;  /* 0x00000001ff0a7424 */ /* 0x000fe200078e00ff */
[----:B------:R-:W-:Y:S01]  /*2a150*/  MOV R3, 0x181f ;  /* 0x0000181f00037802 */ /* 0x000fe20000000f00 */
[----:B------:R-:W-:Y:S01]  /*2a160*/  IMAD.MOV.U32 R173, RZ, RZ, -0x1 ;  /* 0xffffffffffad7424 */ /* 0x000fe200078e00ff */
[----:B------:R-:W-:Y:S02]  /*2a170*/  MOV R2, 0x2a190 ;  /* 0x0002a19000027802 */ /* 0x000fe40000000f00 */
[----:B------:R-:W-:Y:S05]  /*2a180*/  CALL.REL.NOINC `($__internal_39_$__cuda_sm70_shflsync_idx_p) ;  /* 0x00000cd000007944 */ /* 0x000fea0003c00000 */
[----:B------:R-:W-:Y:S01]  /*2a190*/  IMAD.MOV.U32 R12, RZ, RZ, R30 ;  /* 0x000000ffff0c7224 */ /* 0x000fe200078e001e */
[----:B------:R-:W-:Y:S01]  /*2a1a0*/  MOV R3, 0x181f ;  /* 0x0000181f00037802 */ /* 0x000fe20000000f00 */
[----:B------:R-:W-:Y:S01]  /*2a1b0*/  IMAD.MOV.U32 R10, RZ, RZ, 0x1 ;  /* 0x00000001ff0a7424 */ /* 0x000fe200078e00ff */
[----:B------:R-:W-:Y:S01]  /*2a1c0*/  MOV R8, R13 ;  /* 0x0000000d00087202 */ /* 0x000fe20000000f00 */
[----:B------:R-:W-:Y:S01]  /*2a1d0*/  IMAD.MOV.U32 R173, RZ, RZ, -0x1 ;  /* 0xffffffffffad7424 */ /* 0x000fe200078e00ff */
[----:B------:R-:W-:-:S02]  /*2a1e0*/  MOV R9, R7 ;  /* 0x0000000700097202 */ /* 0x000fc40000000f00 */
[----:B------:R-:W-:Y:S02]  /*2a1f0*/  MOV R2, 0x2a210 ;  /* 0x0002a21000027802 */ /* 0x000fe40000000f00 */
[----:B------:R-:W-:Y:S05]  /*2a200*/  CALL.REL.NOINC `($__internal_39_$__cuda_sm70_shflsync_idx_p) ;  /* 0x00000c5000007944 */ /* 0x000fea0003c00000 */
        /* <DEDUP_REMOVED lines=9> */
.L_x_2064:
[----:B------:R-:W-:Y:S01]  /*2a2a0*/  IMAD.MOV.U32 R12, RZ, RZ, R31 ;  /* 0x000000ffff0c7224 */ /* 0x000fe200078e001f */
[----:B------:R-:W-:Y:S01]  /*2a2b0*/  MOV R3, 0x181f ;  /* 0x0000181f00037802 */ /* 0x000fe20000000f00 */
[----:B------:R-:W-:Y:S01]  /*2a2c0*/  IMAD.MOV.U32 R10, RZ, RZ, 0x2 ;  /* 0x00000002ff0a7424 */ /* 0x000fe200078e00ff */
[----:B------:R-:W-:Y:S02]  /*2a2d0*/  MOV R173, 0xffffffff ;  /* 0xffffffff00ad7802 */ /* 0x000fe40000000f00 */
[----:B------:R-:W-:-:S02]  /*2a2e0*/  MOV R2, 0x2a300 ;  /* 0x0002a30000027802 */ /* 0x000fc40000000f00 */
[----:B--2---:R-:W-:Y:S05]  /*2a2f0*/  CALL.REL.NOINC `($__internal_39_$__cuda_sm70_shflsync_idx_p) ;  /* 0x00000b6000007944 */ /* 0x004fea0003c00000 */
[----:B------:R-:W-:Y:S01]  /*2a300*/  MOV R7, R13 ;  /* 0x0000000d00077202 */ /* 0x000fe20000000f00 */
[----:B------:R-:W-:Y:S05]  /*2a310*/  BRA `(.L_x_2134) ;  /* 0xffff6ad000007947 */ /* 0x000fea000383ffff */
.L_x_2065:
[----:B------:R-:W-:Y:S01]  /*2a320*/  IMAD.MOV.U32 R12, RZ, RZ, R33 ;  /* 0x000000ffff0c7224 */ /* 0x000fe200078e0021 */
[----:B------:R-:W-:Y:S01]  /*2a330*/  MOV R3, 0x181f ;  /* 0x0000181f00037802 */ /* 0x000fe20000000f00 */
[----:B------:R-:W-:Y:S01]  /*2a340*/  IMAD.MOV.U32 R10, RZ, RZ, 0x2 ;  /* 0x00000002ff0a7424 */ /* 0x000fe200078e00ff */
[----:B------:R-:W-:-:S02]  /*2a350*/  MOV R173, 0xffffffff ;  /* 0xffffffff00ad7802 */ /* 0x000fc40000000f00 */
[----:B------:R-:W-:Y:S02]  /*2a360*/  MOV R2, 0x2a380 ;  /* 0x0002a38000027802 */ /* 0x000fe40000000f00 */
[----:B-123--:R-:W-:Y:S05]  /*2a370*/  CALL.REL.NOINC `($__internal_39_$__cuda_sm70_shflsync_idx_p) ;  /* 0x00000ae000007944 */ /* 0x00efea0003c00000 */
[----:B------:R-:W-:Y:S01]  /*2a380*/  IMAD.MOV.U32 R12, RZ, RZ, R30 ;  /* 0x000000ffff0c7224 */ /* 0x000fe200078e001e */
[----:B------:R-:W-:Y:S01]  /*2a390*/  MOV R3, 0x181f ;  /* 0x0000181f00037802 */ /* 0x000fe20000000f00 */
[----:B------:R-:W-:Y:S01]  /*2a3a0*/  IMAD.MOV.U32 R10, RZ, RZ, 0x2 ;  /* 0x00000002ff0a7424 */ /* 0x000fe200078e00ff */
[----:B------:R-:W-:Y:S01]  /*2a3b0*/  MOV R8, R13 ;  /* 0x0000000d00087202 */ /* 0x000fe20000000f00 */
[----:B------:R-:W-:Y:S01]  /*2a3c0*/  IMAD.MOV.U32 R173, RZ, RZ, -0x1 ;  /* 0xffffffffffad7424 */ /* 0x000fe200078e00ff */
[----:B------:R-:W-:Y:S02]  /*2a3d0*/  MOV R9, R7 ;  /* 0x0000000700097202 */ /* 0x000fe40000000f00 */
[----:B------:R-:W-:Y:S02]  /*2a3e0*/  MOV R2, 0x2a400 ;  /* 0x0002a40000027802 */ /* 0x000fe40000000f00 */
[----:B------:R-:W-:Y:S05]  /*2a3f0*/  CALL.REL.NOINC `($__internal_39_$__cuda_sm70_shflsync_idx_p) ;  /* 0x00000a6000007944 */ /* 0x000fea0003c00000 */
        /* <DEDUP_REMOVED lines=9> */
.L_x_2068:
[----:B------:R-:W-:Y:S01]  /*2a490*/  IMAD.MOV.U32 R12, RZ, RZ, R31 ;  /* 0x000000ffff0c7224 */ /* 0x000fe200078e001f */
[----:B------:R-:W-:Y:S01]  /*2a4a0*/  MOV R3, 0x181f ;  /* 0x0000181f00037802 */ /* 0x000fe20000000f00 */
[----:B------:R-:W-:Y:S01]  /*2a4b0*/  IMAD.MOV.U32 R10, RZ, RZ, 0x3 ;  /* 0x00000003ff0a7424 */ /* 0x000fe200078e00ff */
[----:B------:R-:W-:-:S02]  /*2a4c0*/  MOV R173, 0xffffffff ;  /* 0xffffffff00ad7802 */ /* 0x000fc40000000f00 */
[----:B------:R-:W-:Y:S02]  /*2a4d0*/  MOV R2, 0x2a4f0 ;  /* 0x0002a4f000027802 */ /* 0x000fe40000000f00 */
[----:B----4-:R-:W-:Y:S05]  /*2a4e0*/  CALL.REL.NOINC `($__internal_39_$__cuda_sm70_shflsync_idx_p) ;  /* 0x0000097000007944 */ /* 0x010fea0003c00000 */
[----:B------:R-:W-:Y:S01]  /*2a4f0*/  MOV R9, R13 ;  /* 0x0000000d00097202 */ /* 0x000fe20000000f00 */
[----:B------:R-:W-:Y:S05]  /*2a500*/  BRA `(.L_x_2136) ;  /* 0xffff6eb000007947 */ /* 0x000fea000383ffff */
.L_x_2069:
[----:B------:R-:W-:Y:S01]  /*2a510*/  IMAD.MOV.U32 R12, RZ, RZ, R33 ;  /* 0x000000ffff0c7224 */ /* 0x000fe200078e0021 */
[----:B------:R-:W-:Y:S01]  /*2a520*/  MOV R3, 0x181f ;  /* 0x0000181f00037802 */ /* 0x000fe20000000f00 */
[----:B------:R-:W-:Y:S01]  /*2a530*/  IMAD.MOV.U32 R10, RZ, RZ, 0x3 ;  /* 0x00000003ff0a7424 */ /* 0x000fe200078e00ff */
[----:B------:R-:W-:Y:S02]  /*2a540*/  MOV R173, 0xffffffff ;  /* 0xffffffff00ad7802 */ /* 0x000fe40000000f00 */
[----:B------:R-:W-:Y:S02]  /*2a550*/  MOV R2, 0x2a570 ;  /* 0x0002a57000027802 */ /* 0x000fe40000000f00 */
[----:B-12-4-:R-:W-:Y:S05]  /*2a560*/  CALL.REL.NOINC `($__internal_39_$__cuda_sm70_shflsync_idx_p) ;  /* 0x000008f000007944 */ /* 0x016fea0003c00000 */
[----:B------:R-:W-:Y:S01]  /*2a570*/  IMAD.MOV.U32 R12, RZ, RZ, R30 ;  /* 0x000000ffff0c7224 */ /* 0x000fe200078e001e */
[----:B------:R-:W-:Y:S01]  /*2a580*/  MOV R10, 0x3 ;  /* 0x00000003000a7802 */ /* 0x000fe20000000f00 */
[----:B------:R-:W-:Y:S01]  /*2a590*/  IMAD.MOV.U32 R3, RZ, RZ, 0x181f ;  /* 0x0000181fff037424 */ /* 0x000fe200078e00ff */
[----:B------:R-:W-:Y:S01]  /*2a5a0*/  MOV R173, 0xffffffff ;  /* 0xffffffff00ad7802 */ /* 0x000fe20000000f00 */
[----:B------:R-:W-:Y:S01]  /*2a5b0*/  IMAD.MOV.U32 R8, RZ, RZ, R13 ;  /* 0x000000ffff087224 */ /* 0x000fe200078e000d */
[----:B------:R-:W-:-:S02]  /*2a5c0*/  MOV R2, 0x2a5e0 ;  /* 0x0002a5e000027802 */ /* 0x000fc40000000f00 */
        /* <DEDUP_REMOVED lines=10> */
.L_x_2102:
        /* <DEDUP_REMOVED lines=8> */
.L_x_2103:
[----:B------:R-:W-:Y:S01]  /*2a6f0*/  IMAD.MOV.U32 R12, RZ, RZ, R21 ;  /* 0x000000ffff0c7224 */ /* 0x000fe200078e0015 */
[----:B------:R-:W-:Y:S01]  /*2a700*/  MOV R3, 0x181f ;  /* 0x0000181f00037802 */ /* 0x000fe20000000f00 */
[----:B------:R-:W-:Y:S01]  /*2a710*/  IMAD.MOV.U32 R10, RZ, RZ, RZ ;  /* 0x000000ffff0a7224 */ /* 0x000fe200078e00ff */
[----:B------:R-:W-:Y:S02]  /*2a720*/  MOV R173, 0xffffffff ;  /* 0xffffffff00ad7802 */ /* 0x000fe40000000f00 */
[----:B------:R-:W-:Y:S02]  /*2a730*/  MOV R2, 0x2a750 ;  /* 0x0002a75000027802 */ /* 0x000fe40000000f00 */
[----:B-12---:R-:W-:Y:S05]  /*2a740*/  CALL.REL.NOINC `($__internal_39_$__cuda_sm70_shflsync_idx_p) ;  /* 0x0000071000007944 */ /* 0x006fea0003c00000 */
[----:B------:R-:W-:Y:S01]  /*2a750*/  IMAD.MOV.U32 R12, RZ, RZ, R16 ;  /* 0x000000ffff0c7224 */ /* 0x000fe200078e0010 */
[----:B------:R-:W-:Y:S01]  /*2a760*/  MOV R3, 0x181f ;  /* 0x0000181f00037802 */ /* 0x000fe20000000f00 */
[----:B------:R-:W-:Y:S01]  /*2a770*/  IMAD.MOV.U32 R10, RZ, RZ, RZ ;  /* 0x000000ffff0a7224 */ /* 0x000fe200078e00ff */
[----:B------:R-:W-:Y:S01]  /*2a780*/  MOV R8, R13 ;  /* 0x0000000d00087202 */ /* 0x000fe20000000f00 */
[----:B------:R-:W-:Y:S01]  /*2a790*/  IMAD.MOV.U32 R173, RZ, RZ, -0x1 ;  /* 0xffffffffffad7424 */ /* 0x000fe200078e00ff */
[----:B------:R-:W-:-:S02]  /*2a7a0*/  MOV R9, R4 ;  /* 0x0000000400097202 */ /* 0x000fc40000000f00 */
[----:B------:R-:W-:Y:S02]  /*2a7b0*/  MOV R2, 0x2a7d0 ;  /* 0x0002a7d000027802 */ /* 0x000fe40000000f00 */
[----:B------:R-:W-:Y:S05]  /*2a7c0*/  CALL.REL.NOINC `($__internal_39_$__cuda_sm70_shflsync_idx_p) ;  /* 0x0000069000007944 */ /* 0x000fea0003c00000 */
[----:B------:R-:W-:Y:S01]  /*2a7d0*/  IMAD.MOV.U32 R7, RZ, RZ, R13 ;  /* 0x000000ffff077224 */ /* 0x000fe200078e000d */
[----:B------:R-:W-:Y:S01]  /*2a7e0*/  MOV R12, R22 ;  /* 0x00000016000c7202 */ /* 0x000fe20000000f00 */
[----:B------:R-:W-:Y:S01]  /*2a7f0*/  IMAD.MOV.U32 R10, RZ, RZ, RZ ;  /* 0x000000ffff0a7224 */ /* 0x000fe200078e00ff */
[----:B------:R-:W-:Y:S01]  /*2a800*/  MOV R3, 0x181f ;  /* 0x0000181f00037802 */ /* 0x000fe20000000f00 */
[----:B------:R-:W-:Y:S01]  /*2a810*/  IMAD.MOV.U32 R173, RZ, RZ, -0x1 ;  /* 0xffffffffffad7424 */ /* 0x000fe200078e00ff */
[----:B------:R-:W-:Y:S02]  /*2a820*/  MOV R2, 0x2a840 ;  /* 0x0002a84000027802 */ /* 0x000fe40000000f00 */
[----:B------:R-:W-:Y:S05]  /*2a830*/  CALL.REL.NOINC `($__internal_39_$__cuda_sm70_shflsync_idx_p) ;  /* 0x0000062000007944 */ /* 0x000fea0003c00000 */
[----:B------:R-:W-:Y:S01]  /*2a840*/  MOV R2, R13 ;  /* 0x0000000d00027202 */ /* 0x000fe20000000f00 */
[----:B------:R-:W-:Y:S05]  /*2a850*/  BRA `(.L_x_2139) ;  /* 0xffffa7d000007947 */ /* 0x000fea000383ffff */
.L_x_2106:
[----:B------:R-:W-:Y:S01]  /*2a860*/  IMAD.MOV.U32 R12, RZ, RZ, R18 ;  /* 0x000000ffff0c7224 */ /* 0x000fe200078e0012 */
[----:B------:R-:W-:Y:S01]  /*2a870*/  MOV R3, 0x181f ;  /* 0x0000181f00037802 */ /* 0x000fe20000000f00 */
[----:B------:R-:W-:Y:S01]  /*2a880*/  IMAD.MOV.U32 R10, RZ, RZ, 0x1 ;  /* 0x00000001ff0a7424 */ /* 0x000fe200078e00ff */
[----:B------:R-:W-:Y:S02]  /*2a890*/  MOV R173, 0xffffffff ;  /* 0xffffffff00ad7802 */ /* 0x000fe40000000f00 */
[----:B------:R-:W-:-:S02]  /*2a8a0*/  MOV R2, 0x2a8c0 ;  /* 0x0002a8c000027802 */ /* 0x000fc40000000f00 */
[----:B---34-:R-:W-:Y:S05]  /*2a8b0*/  CALL.REL.NOINC `($__internal_39_$__cuda_sm70_shflsync_idx_p) ;  /* 0x000005a000007944 */ /* 0x018fea0003c00000 */
[----:B------:R-:W-:Y:S01]  /*2a8c0*/  IMAD.MOV.U32 R9, RZ, RZ, R13 ;  /* 0x000000ffff097224 */ /* 0x000fe200078e000d */
[----:B------:R-:W-:Y:S01]  /*2a8d0*/  MOV R12, R21 ;  /* 0x00000015000c7202 */ /* 0x000fe20000000f00 */
[----:B------:R-:W-:Y:S01]  /*2a8e0*/  IMAD.MOV.U32 R10, RZ, RZ, 0x1 ;  /* 0x00000001ff0a7424 */ /* 0x000fe200078e00ff */
[----:B------:R-:W-:Y:S01]  /*2a8f0*/  MOV R3, 0x181f ;  /* 0x0000181f00037802 */ /* 0x000fe20000000f00 */
[----:B------:R-:W-:Y:S01]  /*2a900*/  IMAD.MOV.U32 R173, RZ, RZ, -0x1 ;  /* 0xffffffffffad7424 */ /* 0x000fe200078e00ff */
[----:B------:R-:W-:-:S02]  /*2a910*/  MOV R2, 0x2a930 ;  /* 0x0002a93000027802 */ /* 0x000fc40000000f00 */
[----:B------:R-:W-:Y:S05]  /*2a920*/  CALL.REL.NOINC `($__internal_39_$__cuda_sm70_shflsync_idx_p) ;  /* 0x0000053000007944 */ /* 0x000fea0003c00000 */
        /* <DEDUP_REMOVED lines=16> */
.L_x_2109:
        /* <DEDUP_REMOVED lines=8> */
.L_x_2110:
        /* <DEDUP_REMOVED lines=23> */
.L_x_2113:
[----:B------:R-:W-:Y:S01]  /*2ac20*/  IMAD.MOV.U32 R12, RZ, RZ, R18 ;  /* 0x000000ffff0c7224 */ /* 0x000fe200078e0012 */
[----:B------:R-:W-:Y:S01]  /*2ac30*/  MOV R3, 0x181f ;  /* 0x0000181f00037802 */ /* 0x000fe20000000f00 */
[----:B------:R-:W-:Y:S01]  /*2ac40*/  IMAD.MOV.U32 R10, RZ, RZ, 0x3 ;  /* 0x00000003ff0a7424 */ /* 0x000fe200078e00ff */
[----:B------:R-:W-:Y:S02]  /*2ac50*/  MOV R173, 0xffffffff ;  /* 0xffffffff00ad7802 */ /* 0x000fe40000000f00 */
[----:B------:R-:W-:-:S02]  /*2ac60*/  MOV R2, 0x2ac80 ;  /* 0x0002ac8000027802 */ /* 0x000fc40000000f00 */
[----:B---3--:R-:W-:Y:S05]  /*2ac70*/  CALL.REL.NOINC `($__internal_39_$__cuda_sm70_shflsync_idx_p) ;  /* 0x000001e000007944 */ /* 0x008fea0003c00000 */
[----:B------:R-:W-:Y:S01]  /*2ac80*/  MOV R4, R13 ;  /* 0x0000000d00047202 */ /* 0x000fe20000000f00 */
[----:B------:R-:W-:Y:S05]  /*2ac90*/  BRA `(.L_x_2143) ;  /* 0xffffb09000007947 */ /* 0x000fea000383ffff */
.L_x_2114:
        /* <DEDUP_REMOVED lines=23> */
        .weak           $__internal_38_$__cuda_sm70_shflsync_bfly_p
        .type           $__internal_38_$__cuda_sm70_shflsync_bfly_p,@function
        .size           $__internal_38_$__cuda_sm70_shflsync_bfly_p,($__internal_39_$__cuda_sm70_shflsync_idx_p - $__internal_38_$__cuda_sm70_shflsync_bfly_p)
$__internal_38_$__cuda_sm70_shflsync_bfly_p:
[----:B------:R-:W-:Y:S04]  /*2ae10*/  WARPSYNC R5 ;  /* 0x0000000500007348 */ /* 0x000fe80003800000 */
[----:B------:R1:W2:Y:S02]  /*2ae20*/  SHFL.BFLY PT, R4, R2, R4, R9 ;  /* 0x0c00000402047389 */ /* 0x0002a400000e0009 */
[----:B-1----:R-:W-:-:S02]  /*2ae30*/  MOV R2, R3 ;  /* 0x0000000300027202 */ /* 0x002fc40000000f00 */
[----:B------:R-:W-:-:S04]  /*2ae40*/  MOV R3, 0x0 ;  /* 0x0000000000037802 */ /* 0x000fc80000000f00 */
[----:B--2---:R-:W-:Y:S05]  /*2ae50*/  RET.REL.NODEC R2 `(_ZN7cutlass13device_kernelIN5flash19enable_sm80_to_sm89INS1_16FlashAttnFwdSm80INS1_25CollectiveMainloopFwdSm80ILi8ELi1ELb0EN4cute5tupleIJNS5_1CILi128EEENS7_ILi48EEENS7_ILi256EEEEEELi256ENS_10bfloat16_tEfNS_4arch4Sm80ELb0ELb1ELb0ELb1ELb0ELb1ELb1ELb1EEENS1_21CollectiveEpilogueFwdINS6_IJS8_SA_S9_EEENS6_IJNS7_ILi1EEESI_SI_EEESC_SE_Li256ELb1ELb1ELb1ELb0EEENS1_36VarlenDynamicPersistentTileSchedulerILi128ELi48ELi256ELi256ELb1ELb1ELb0ELb1ELb0ELb1EEEEEEEEEvNT_6ParamsE) ;  /* 0xfffd51a002007950 */ /* 0x004fea0003c3ffff */
        .weak           $__internal_39_$__cuda_sm70_shflsync_idx_p
        .type           $__internal_39_$__cuda_sm70_shflsync_idx_p,@function
        .size           $__internal_39_$__cuda_sm70_shflsync_idx_p,($__internal_40_$__cuda_sm70_shflsync_up_p - $__internal_39_$__cuda_sm70_shflsync_idx_p)
$__internal_39_$__cuda_sm70_shflsync_idx_p:
[----:B------:R-:W-:Y:S04]  /*2ae60*/  WARPSYNC R173 ;  /* 0x000000ad00007348 */ /* 0x000fe80003800000 */
[----:B------:R1:W2:Y:S02]  /*2ae70*/  SHFL.IDX PT, R13, R12, R10, R3 ;  /* 0x0000000a0c0d7389 */ /* 0x0002a400000e0003 */
[----:B-1----:R-:W-:-:S04]  /*2ae80*/  MOV R3, 0x0 ;  /* 0x0000000000037802 */ /* 0x002fc80000000f00 */
[----:B--2---:R-:W-:Y:S05]  /*2ae90*/  RET.REL.NODEC R2 `(_ZN7cutlass13device_kernelIN5flash19enable_sm80_to_sm89INS1_16FlashAttnFwdSm80INS1_25CollectiveMainloopFwdSm80ILi8ELi1ELb0EN4cute5tupleIJNS5_1CILi128EEENS7_ILi48EEENS7_ILi256EEEEEELi256ENS_10bfloat16_tEfNS_4arch4Sm80ELb0ELb1ELb0ELb1ELb0ELb1ELb1ELb1EEENS1_21CollectiveEpilogueFwdINS6_IJS8_SA_S9_EEENS6_IJNS7_ILi1EEESI_SI_EEESC_SE_Li256ELb1ELb1ELb1ELb0EEENS1_36VarlenDynamicPersistentTileSchedulerILi128ELi48ELi256ELi256ELb1ELb1ELb0ELb1ELb0ELb1EEEEEEEEEvNT_6ParamsE) ;  /* 0xfffd516002007950 */ /* 0x004fea0003c3ffff */
        .weak           $__internal_40_$__cuda_sm70_shflsync_up_p
        .type           $__internal_40_$__cuda_sm70_shflsync_up_p,@function
        .size           $__internal_40_$__cuda_sm70_shflsync_up_p,($__internal_41_$__cuda_sm70_votesync_ballot - $__internal_40_$__cuda_sm70_shflsync_up_p)
$__internal_40_$__cuda_sm70_shflsync_up_p:
[----:B------:R-:W-:Y:S02]  /*2aea0*/  MOV R4, RZ ;  /* 0x000000ff00047202 */ /* 0x000fe40000000f00 */
[----:B------:R-:W-:-:S04]  /*2aeb0*/  MOV R10, 0xffffffff ;  /* 0xffffffff000a7802 */ /* 0x000fc80000000f00 */
[----:B------:R-:W-:Y:S04]  /*2aec0*/  WARPSYNC R10 ;  /* 0x0000000a00007348 */ /* 0x000fe80003800000 */
[----:B------:R1:W2:Y:S02]  /*2aed0*/  SHFL.UP PT, R4, R0, R3, R4 ;  /* 0x0400000300047389 */ /* 0x0002a400000e0004 */
[----:B-1----:R-:W-:-:S04]  /*2aee0*/  MOV R3, 0x0 ;  /* 0x0000000000037802 */ /* 0x002fc80000000f00 */
[----:B--2---:R-:W-:Y:S05]  /*2aef0*/  RET.REL.NODEC R2 `(_ZN7cutlass13device_kernelIN5flash19enable_sm80_to_sm89INS1_16FlashAttnFwdSm80INS1_25CollectiveMainloopFwdSm80ILi8ELi1ELb0EN4cute5tupleIJNS5_1CILi128EEENS7_ILi48EEENS7_ILi256EEEEEELi256ENS_10bfloat16_tEfNS_4arch4Sm80ELb0ELb1ELb0ELb1ELb0ELb1ELb1ELb1EEENS1_21CollectiveEpilogueFwdINS6_IJS8_SA_S9_EEENS6_IJNS7_ILi1EEESI_SI_EEESC_SE_Li256ELb1ELb1ELb1ELb0EEENS1_36VarlenDynamicPersistentTileSchedulerILi128ELi48ELi256ELi256ELb1ELb1ELb0ELb1ELb0ELb1EEEEEEEEEvNT_6ParamsE) ;  /* 0xfffd510002007950 */ /* 0x004fea0003c3ffff */
        .weak           $__internal_41_$__cuda_sm70_votesync_ballot
        .type           $__internal_41_$__cuda_sm70_votesync_ballot,@function
        .size           $__internal_41_$__cuda_sm70_votesync_ballot,(.L_x_2636 - $__internal_41_$__cuda_sm70_votesync_ballot)
$__internal_41_$__cuda_sm70_votesync_ballot:
[----:B------:R-:W-:Y:S01]  /*2af00*/  ISETP.NE.U32.AND P0, PT, R0, 0x1, PT ;  /* 0x000000010000780c */ /* 0x000fe20003f05070 */
[----:B------:R-:W-:-:S04]  /*2af10*/  IMAD.MOV.U32 R3, RZ, RZ, -0x1 ;  /* 0xffffffffff037424 */ /* 0x000fc800078e00ff */
[----:B------:R-:W-:Y:S08]  /*2af20*/  WARPSYNC R3 ;  /* 0x0000000300007348 */ /* 0x000ff00003800000 */
[----:B------:R-:W-:-:S04]  /*2af30*/  VOTE.ANY R0, PT, !P0 ;  /* 0x0000000000007806 */ /* 0x000fc800040e0100 */
[----:B------:R-:W-:Y:S01]  /*2af40*/  LOP3.LUT R0, R0, R3, RZ, 0xc0, !PT ;  /* 0x0000000300007212 */ /* 0x000fe200078ec0ff */
[----:B------:R-:W-:-:S04]  /*2af50*/  IMAD.MOV.U32 R3, RZ, RZ, 0x0 ;  /* 0x00000000ff037424 */ /* 0x000fc800078e00ff */
[----:B------:R-:W-:Y:S05]  /*2af60*/  RET.REL.NODEC R2 `(_ZN7cutlass13device_kernelIN5flash19enable_sm80_to_sm89INS1_16FlashAttnFwdSm80INS1_25CollectiveMainloopFwdSm80ILi8ELi1ELb0EN4cute5tupleIJNS5_1CILi128EEENS7_ILi48EEENS7_ILi256EEEEEELi256ENS_10bfloat16_tEfNS_4arch4Sm80ELb0ELb1ELb0ELb1ELb0ELb1ELb1ELb1EEENS1_21CollectiveEpilogueFwdINS6_IJS8_SA_S9_EEENS6_IJNS7_ILi1EEESI_SI_EEESC_SE_Li256ELb1ELb1ELb1ELb0EEENS1_36VarlenDynamicPersistentTileSchedulerILi128ELi48ELi256ELi256ELb1ELb1ELb0ELb1ELb0ELb1EEEEEEEEEvNT_6ParamsE) ;  /* 0xfffd509002007950 */ /* 0x000fea0003c3ffff */
.L_x_2145:
        /* <DEDUP_REMOVED lines=9> */
.L_x_2636:


//--------------------- .text._ZN7cutlass13device_kernelIN5flash19enable_sm80_to_sm89INS1_16FlashAttnFwdSm80INS1_25CollectiveMainloopFwdSm80ILi8ELi1ELb0EN4cute5tupleIJNS5_1CILi128EEENS7_ILi96EEENS7_ILi256EEEEEELi256ENS_10bfloat16_tEfNS_4arch4Sm80ELb1ELb0ELb0ELb0ELb0ELb0ELb1ELb1EEENS1_21CollectiveEpilogueFwdINS6_IJS8_SA_S9_EEENS6_IJNS7_ILi1EEESI_SI_EEESC_SE_Li256ELb0ELb1ELb1ELb0EEENS1_30DynamicPersistentTileSchedulerILi256ELi256ELb1ELb1ELb0EEEEEEEEEvNT_6ParamsE --------------------------
	.section	.text._ZN7cutlass13device_kernelIN5flash19enable_sm80_to_sm89INS1_16FlashAttnFwdSm80INS1_25CollectiveMainloopFwdSm80ILi8ELi1ELb0EN4cute5tupleIJNS5_1CILi128EEENS7_ILi96EEENS7_ILi256EEEEEELi256ENS_10bfloat16_tEfNS_4arch4Sm80ELb1ELb0ELb0ELb0ELb0ELb0ELb1ELb1EEENS1_21CollectiveEpilogueFwdINS6_IJS8_SA_S9_EEENS6_IJNS7_ILi1EEESI_SI_EEESC_SE_Li256ELb0ELb1ELb1ELb0EEENS1_30DynamicPersistentTileSchedulerILi256ELi256ELb1ELb1ELb0EEEEEEEEEvNT_6ParamsE,"ax",@progbits
	.sectioninfo	@"SHI_REGISTERS=255"
	.align	128
.text._ZN7cutlass13device_kernelIN5flash19enable_sm80_to_sm89INS1_16FlashAttnFwdSm80INS1_25CollectiveMainloopFwdSm80ILi8ELi1ELb0EN4cute5tupleIJNS5_1CILi128EEENS7_ILi96EEENS7_ILi256EEEEEELi256ENS_10bfloat16_tEfNS_4arch4Sm80ELb1ELb0ELb0ELb0ELb0ELb0ELb1ELb1EEENS1_21CollectiveEpilogueFwdINS6_IJS8_SA_S9_EEENS6_IJNS7_ILi1EEESI_SI_EEESC_SE_Li256ELb0ELb1ELb1ELb0EEENS1_30DynamicPersistentTileSchedulerILi256ELi256ELb1ELb1ELb0EEEEEEEEEvNT_6ParamsE:
        .type           _ZN7cutlass13device_kernelIN5flash19enable_sm80_to_sm89INS1_16FlashAttnFwdSm80INS1_25CollectiveMainloopFwdSm80ILi8ELi1ELb0EN4cute5tupleIJNS5_1CILi128EEENS7_ILi96EEENS7_ILi256EEEEEELi256ENS_10bfloat16_tEfNS_4arch4Sm80ELb1ELb0ELb0ELb0ELb0ELb0ELb1ELb1EEENS1_21CollectiveEpilogueFwdINS6_IJS8_SA_S9_EEENS6_IJNS7_ILi1EEESI_SI_EEESC_SE_Li256ELb0ELb1ELb1ELb0EEENS1_30DynamicPersistentTileSchedulerILi256ELi256ELb1ELb1ELb0EEEEEEEEEvNT_6ParamsE,@function
        .size           _ZN7cutlass13device_kernelIN5flash19enable_sm80_to_sm89INS1_16FlashAttnFwdSm80INS1_25CollectiveMainloopFwdSm80ILi8ELi1ELb0EN4cute5tupleIJNS5_1CILi128EEENS7_ILi96EEENS7_ILi256EEEEEELi256ENS_10bfloat16_tEfNS_4arch4Sm80ELb1ELb0ELb0ELb0ELb0ELb0ELb1ELb1EEENS1_21CollectiveEpilogueFwdINS6_IJS8_SA_S9_EEENS6_IJNS7_ILi1EEESI_SI_EEESC_SE_Li256ELb0ELb1ELb1ELb0EEENS1_30DynamicPersistentTileSchedulerILi256ELi256ELb1ELb1ELb0EEEEEEEEEvNT_6ParamsE,(.L_x_2642 - _ZN7cutlass13device_kernelIN5flash19enable_sm80_to_sm89INS1_16FlashAttnFwdSm80INS1_25CollectiveMainloopFwdSm80ILi8ELi1ELb0EN4cute5tupleIJNS5_1CILi128EEENS7_ILi96EEENS7_ILi256EEEEEELi256ENS_10bfloat16_tEfNS_4arch4Sm80ELb1ELb0ELb0ELb0ELb0ELb0ELb1ELb1EEENS1_21CollectiveEpilogueFwdINS6_IJS8_SA_S9_EEENS6_IJNS7_ILi1EEESI_SI_EEESC_SE_Li256ELb0ELb1ELb1ELb0EEENS1_30DynamicPersistentTileSchedulerILi256ELi256ELb1ELb1ELb0EEEEEEEEEvNT_6ParamsE)
        .other          _ZN7cutlass13device_kernelIN5flash19enable_sm80_to_sm89INS1_16FlashAttnFwdSm80INS1_25CollectiveMainloopFwdSm80ILi8ELi1ELb0EN4cute5tupleIJNS5_1CILi128EEENS7_ILi96EEENS7_ILi256EEEEEELi256ENS_10bfloat16_tEfNS_4arch4Sm80ELb1ELb0ELb0ELb0ELb0ELb0ELb1ELb1EEENS1_21CollectiveEpilogueFwdINS6_IJS8_SA_S9_EEENS6_IJNS7_ILi1EEESI_SI_EEESC_SE_Li256ELb0ELb1ELb1ELb0EEENS1_30DynamicPersistentTileSchedulerILi256ELi256ELb1ELb1ELb0EEEEEEEEEvNT_6ParamsE,@"STO_CUDA_ENTRY STV_DEFAULT"
_ZN7cutlass13device_kernelIN5flash19enable_sm80_to_sm89INS1_16FlashAttnFwdSm80INS1_25CollectiveMainloopFwdSm80ILi8ELi1ELb0EN4cute5tupleIJNS5_1CILi128EEENS7_ILi96EEENS7_ILi256EEEEEELi256ENS_10bfloat16_tEfNS_4arch4Sm80ELb1ELb0ELb0ELb0ELb0ELb0ELb1ELb1EEENS1_21CollectiveEpilogueFwdINS6_IJS8_SA_S9_EEENS6_IJNS7_ILi1EEESI_SI_EEESC_SE_Li256ELb0ELb1ELb1ELb0EEENS1_30DynamicPersistentTileSchedulerILi256ELi256ELb1ELb1ELb0EEEEEEEEEvNT_6ParamsE:
[----:B------:R-:W-:-:S03]  /*0000*/  MOV R1, c[0x0][0x28] ;  /* 0x00000a0000017a02 */ /* 0x000fc60000000f00 */
[----:B------:R-:W1:Y:S01]  /*0010*/  S2R R16, SR_TID.X ;  /* 0x0000000000107919 */ /* 0x000e620000002100 */
[----:B------:R-:W-:-:S03]  /*0020*/  IADD3 R1, R1, -0xb8, RZ ;  /* 0xffffff4801017810 */ /* 0x000fc60007ffe0ff */
[----:B------:R-:W2:Y:S01]  /*0030*/  S2R R15, SR_CTAID.X ;  /* 0x00000000000f7919 */ /* 0x000ea20000002500 */
[----:B-1----:R-:W-:-:S05]  /*0040*/  SHF.R.U32.HI R0, RZ, 0x5, R16 ;  /* 0x00000005ff007819 */ /* 0x002fca0000011610 */
[----:B------:R-:W1:Y:S04]  /*0050*/  SHFL.IDX PT, R2, R0, RZ, 0x1f ;  /* 0x00001fff00027589 */ /* 0x000e6800000e0000 */
[----:B------:R-:W3:Y:S01]  /*0060*/  SHFL.IDX PT, R0, R0, RZ, 0x1f ;  /* 0x00001fff00007589 */ /* 0x000ee200000e0000 */
[----:B-1----:R-:W-:Y:S01]  /*0070*/  ISETP.GE.AND P0, PT, R2, 0x1, PT ;  /* 0x000000010200780c */ /* 0x002fe20003f06270 */
[----:B---3--:R1:W3:-:S12]  /*0080*/  R2UR UR6, R0 ;  /* 0x00000000000673c2 */ /* 0x0082d800000e0000 */
[----:B------:R-:W-:Y:S06]  /*0090*/  @P0 BAR.ARV 0x4, 0x100 ;  /* 0x0104000000000b1d */ /* 0x000fec0000002000 */
[----:B--2---:R-:W-:-:S13]  /*00a0*/  ISETP.GE.AND P0, PT, R15, c[0x0][0x538], PT ;  /* 0x00014e000f007a0c */ /* 0x004fda0003f06270 */
[----:B------:R-:W-:Y:S05]  /*00b0*/  @P0 EXIT ;  /* 0x000000000000094d */ /* 0x000fea0003800000 */
[----:B-1-3--:R-:W-:Y:S01]  /*00c0*/  SHF.R.S32.HI R8, RZ, 0x1f, R16 ;  /* 0x0000001fff087819 */ /* 0x00afe20000011410 */
[----:B------:R-:W-:Y:S01]  /*00d0*/  IMAD.MOV.U32 R218, RZ, RZ, 0x20 ;  /* 0x00000020ffda7424 */ /* 0x000fe200078e00ff */
[----:B------:R-:W-:Y:S01]  /*00e0*/  ULDC.64 UR8, c[0x0][0x118] ;  /* 0x0000460000087ab9 */ /* 0x000fe20000000a00 */
[----:B------:R-:W-:Y:S01]  /*00f0*/  IMAD.MOV.U32 R220, RZ, RZ, 0x40 ;  /* 0x00000040ffdc7424 */ /* 0x000fe200078e00ff */
[CC--:B------:R-:W-:Y:S02]  /*0100*/  LEA.HI R0, R8.reuse, R16.reuse, RZ, 0x2 ;  /* 0x0000001008007211 */ /* 0x0c0fe400078f10ff */
[CC--:B------:R-:W-:Y:S02]  /*0110*/  LEA.HI R10, R8.reuse, R16.reuse, RZ, 0x3 ;  /* 0x00000010080a7211 */ /* 0x0c0fe400078f18ff */
[----:B------:R-:W-:Y:S02]  /*0120*/  LEA.HI R6, R8, R16, RZ, 0x4 ;  /* 0x0000001008067211 */ /* 0x000fe400078f20ff */
[----:B------:R-:W-:-:S02]  /*0130*/  LOP3.LUT R4, R0, 0xfffffffc, RZ, 0xc0, !PT ;  /* 0xfffffffc00047812 */ /* 0x000fc400078ec0ff */
[----:B------:R-:W-:Y:S02]  /*0140*/  SHF.R.S32.HI R20, RZ, 0x3, R10 ;  /* 0x00000003ff147819 */ /* 0x000fe4000001140a */
[----:B------:R-:W-:Y:S01]  /*0150*/  LOP3.LUT R2, R10, 0xfffffff8, RZ, 0xc0, !PT ;  /* 0xfffffff80a027812 */ /* 0x000fe200078ec0ff */
[----:B------:R-:W-:Y:S01]  /*0160*/  IMAD.IADD R4, R16, 0x1, -R4 ;  /* 0x0000000110047824 */ /* 0x000fe200078e0a04 */
[----:B------:R-:W-:Y:S01]  /*0170*/  LOP3.LUT R0, R6, 0xfffffff0, RZ, 0xc0, !PT ;  /* 0xfffffff006007812 */ /* 0x000fe200078ec0ff */
[----:B------:R-:W-:Y:S01]  /*0180*/  IMAD.SHL.U32 R7, R20, 0x40, RZ ;  /* 0x0000004014077824 */ /* 0x000fe200078e00ff */
[----:B------:R-:W-:Y:S01]  /*0190*/  SHF.R.S32.HI R5, RZ, 0x4, R6 ;  /* 0x00000004ff057819 */ /* 0x000fe20000011406 */
[C---:B------:R-:W-:Y:S02]  /*01a0*/  IMAD.IADD R9, R16.reuse, 0x1, -R2 ;  /* 0x0000000110097824 */ /* 0x040fe400078e0a02 */
[----:B------:R-:W-:Y:S01]  /*01b0*/  IMAD.IADD R3, R16, 0x1, -R0 ;  /* 0x0000000110037824 */ /* 0x000fe200078e0a00 */
[----:B------:R-:W-:Y:S01]  /*01c0*/  LEA.HI R2, R6, R5, RZ, 0x1 ;  /* 0x0000000506027211 */ /* 0x000fe200078f08ff */
[----:B------:R-:W-:Y:S01]  /*01d0*/  IMAD.SHL.U32 R18, R9, 0x8, RZ ;  /* 0x0000000809127824 */ /* 0x000fe200078e00ff */
[----:B------:R-:W-:-:S02]  /*01e0*/  LOP3.LUT R0, R7, 0x1c0, RZ, 0xc0, !PT ;  /* 0x000001c007007812 */ /* 0x000fc400078ec0ff */
[----:B------:R-:W-:Y:S02]  /*01f0*/  SHF.R.S32.HI R11, RZ, 0x1f, R3 ;  /* 0x0000001fff0b7819 */ /* 0x000fe40000011403 */
[----:B------:R-:W-:Y:S01]  /*0200*/  LOP3.LUT R6, R2, 0xfffffffe, RZ, 0xc0, !PT ;  /* 0xfffffffe02067812 */ /* 0x000fe200078ec0ff */
[----:B------:R-:W-:Y:S01]  /*0210*/  STL [R1+0x48], R18 ;  /* 0x0000481201007387 */ /* 0x000fe20000100800 */
[----:B------:R-:W-:Y:S02]  /*0220*/  LOP3.LUT R7, R0, 0x38, R18, 0xf8, !PT ;  /* 0x0000003800077812 */ /* 0x000fe400078ef812 */
[----:B------:R-:W-:Y:S01]  /*0230*/  SHF.R.U32.HI R2, RZ, 0x3, R0 ;  /* 0x00000003ff027819 */ /* 0x000fe20000011600 */
[----:B------:R-:W-:Y:S01]  /*0240*/  IMAD.IADD R12, R5, 0x1, -R6 ;  /* 0x00000001050c7824 */ /* 0x000fe200078e0a06 */
[----:B------:R-:W-:Y:S01]  /*0250*/  LEA.HI R11, R11, R3, RZ, 0x3 ;  /* 0x000000030b0b7211 */ /* 0x000fe200078f18ff */
[----:B------:R-:W-:Y:S01]  /*0260*/  IMAD.SHL.U32 R5, R9, 0x40, RZ ;  /* 0x0000004009057824 */ /* 0x000fe200078e00ff */
[----:B------:R-:W-:-:S02]  /*0270*/  LEA.HI R0, R4, R4, RZ, 0x1 ;  /* 0x0000000404007211 */ /* 0x000fc400078f08ff */
[----:B------:R-:W-:Y:S02]  /*0280*/  LOP3.LUT R13, R7, R2, RZ, 0x3c, !PT ;  /* 0x00000002070d7212 */ /* 0x000fe400078e3cff */
[----:B------:R-:W-:Y:S02]  /*0290*/  LOP3.LUT R2, R11, 0xfffffff8, RZ, 0xc0, !PT ;  /* 0xfffffff80b027812 */ /* 0x000fe400078ec0ff */
[----:B------:R-:W-:Y:S02]  /*02a0*/  LOP3.LUT R0, R0, 0x1ffffffe, RZ, 0xc0, !PT ;  /* 0x1ffffffe00007812 */ /* 0x000fe400078ec0ff */
[----:B------:R-:W-:Y:S01]  /*02b0*/  LEA.HI R6, R8, R16, RZ, 0x5 ;  /* 0x0000001008067211 */ /* 0x000fe200078f28ff */
[----:B------:R-:W-:Y:S02]  /*02c0*/  IMAD.IADD R7, R3, 0x1, -R2 ;  /* 0x0000000103077824 */ /* 0x000fe400078e0a02 */
[----:B------:R-:W-:Y:S01]  /*02d0*/  IMAD.IADD R14, R4, 0x1, -R0 ;  /* 0x00000001040e7824 */ /* 0x000fe200078e0a00 */
[----:B------:R-:W-:-:S02]  /*02e0*/  LOP3.LUT R3, R6, 0xffffffe0, RZ, 0xc0, !PT ;  /* 0xffffffe006037812 */ /* 0x000fc400078ec0ff */
[----:B------:R-:W-:Y:S02]  /*02f0*/  LOP3.LUT R0, R5, 0x1c0, RZ, 0xc0, !PT ;  /* 0x000001c005007812 */ /* 0x000fe400078ec0ff */
[----:B------:R-:W-:Y:S01]  /*0300*/  SHF.R.S32.HI R223, RZ, 0x5, R6 ;  /* 0x00000005ffdf7819 */ /* 0x000fe20000011406 */
[----:B------:R-:W-:Y:S01]  /*0310*/  IMAD.IADD R17, R16, 0x1, -R3 ;  /* 0x0000000110117824 */ /* 0x000fe200078e0a03 */
[----:B------:R-:W-:Y:S02]  /*0320*/  LOP3.LUT R4, R0, 0x8, R10, 0xf8, !PT ;  /* 0x0000000800047812 */ /* 0x000fe400078ef80a */
[----:B------:R-:W-:Y:S02]  /*0330*/  SHF.R.U32.HI R2, RZ, 0x3, R0 ;  /* 0x00000003ff027819 */ /* 0x000fe40000011600 */
[----:B------:R-:W-:Y:S02]  /*0340*/  SHF.R.S32.HI R0, RZ, 0x1f, R6 ;  /* 0x0000001fff007819 */ /* 0x000fe40000011406 */
[----:B------:R-:W-:-:S02]  /*0350*/  LEA.HI R3, R8, R16, RZ, 0x6 ;  /* 0x0000001008037211 */ /* 0x000fc400078f30ff */
[----:B------:R-:W-:Y:S02]  /*0360*/  LEA.HI R0, R0, R223, RZ, 0x3 ;  /* 0x000000df00007211 */ /* 0x000fe400078f18ff */
[----:B------:R-:W-:Y:S01]  /*0370*/  LOP3.LUT R216, R4, R2, RZ, 0x3c, !PT ;  /* 0x0000000204d87212 */ /* 0x000fe200078e3cff */
[----:B------:R-:W-:Y:S01]  /*0380*/  IMAD.SHL.U32 R10, R3, 0x8, RZ ;  /* 0x00000008030a7824 */ /* 0x000fe200078e00ff */
[----:B------:R-:W-:Y:S01]  /*0390*/  LOP3.LUT R2, R0, 0xffffff8, RZ, 0xc0, !PT ;  /* 0x0ffffff800027812 */ /* 0x000fe200078ec0ff */
[C---:B------:R-:W-:Y:S01]  /*03a0*/  IMAD.SHL.U32 R3, R7.reuse, 0x40, RZ ;  /* 0x0000004007037824 */ /* 0x040fe200078e00ff */
[----:B------:R-:W-:Y:S01]  /*03b0*/  SHF.R.S32.HI R8, RZ, 0x1f, R17 ;  /* 0x0000001fff087819 */ /* 0x000fe20000011411 */
[----:B------:R-:W-:Y:S01]  /*03c0*/  IMAD.SHL.U32 R4, R12, 0x8, RZ ;  /* 0x000000080c047824 */ /* 0x000fe200078e00ff */
[----:B------:R-:W-:Y:S01]  /*03d0*/  LOP3.LUT P3, RZ, R7, 0x2, RZ, 0xc0, !PT ;  /* 0x0000000207ff7812 */ /* 0x000fe2000786c0ff */
[----:B------:R-:W-:Y:S01]  /*03e0*/  IMAD.IADD R6, R223, 0x1, -R2 ;  /* 0x00000001df067824 */ /* 0x000fe200078e0a02 */
[----:B------:R-:W-:Y:S01]  /*03f0*/  LOP3.LUT R0, R3, 0x1c0, RZ, 0xc0, !PT ;  /* 0x000001c003007812 */ /* 0x000fe200078ec0ff */
[----:B------:R-:W-:Y:S01]  /*0400*/  IMAD.SHL.U32 R2, R11, 0x40, RZ ;  /* 0x000000400b027824 */ /* 0x000fe200078e00ff */
[----:B------:R-:W-:Y:S01]  /*0410*/  LEA.HI R8, R8, R17, RZ, 0x2 ;  /* 0x0000001108087211 */ /* 0x000fe200078f10ff */
[----:B------:R-:W-:Y:S01]  /*0420*/  IMAD R216, R12, 0x200, R216 ;  /* 0x000002000cd87824 */ /* 0x000fe200078e02d8 */
[----:B------:R-:W-:-:S02]  /*0430*/  LOP3.LUT R3, R0, 0x8, R4, 0xf8, !PT ;  /* 0x0000000800037812 */ /* 0x000fc400078ef804 */
[----:B------:R-:W-:Y:S02]  /*0440*/  SHF.R.U32.HI R0, RZ, 0x3, R0 ;  /* 0x00000003ff007819 */ /* 0x000fe40000011600 */
[----:B------:R-:W-:Y:S02]  /*0450*/  SHF.R.S32.HI R5, RZ, 0x2, R8 ;  /* 0x00000002ff057819 */ /* 0x000fe40000011408 */
[----:B------:R-:W-:Y:S02]  /*0460*/  LOP3.LUT R2, R2, 0xfffffe00, RZ, 0xc0, !PT ;  /* 0xfffffe0002027812 */ /* 0x000fe400078ec0ff */
[----:B------:R-:W-:Y:S01]  /*0470*/  LOP3.LUT R0, R3, R0, RZ, 0x3c, !PT ;  /* 0x0000000003007212 */ /* 0x000fe200078e3cff */
[----:B------:R-:W-:Y:S01]  /*0480*/  IMAD R16, R6, 0x10, R5 ;  /* 0x0000001006107824 */ /* 0x000fe200078e0205 */
[----:B------:R-:W-:Y:S01]  /*0490*/  IADD3 R4, R18, 0x80, RZ ;  /* 0x0000008012047810 */ /* 0x000fe20007ffe0ff */
[----:B------:R-:W-:Y:S01]  /*04a0*/  IMAD R223, R223, 0x400, R2 ;  /* 0x00000400dfdf7824 */ /* 0x000fe200078e0202 */
[----:B------:R-:W-:Y:S01]  /*04b0*/  LOP3.LUT R217, R0, R2, RZ, 0xfc, !PT ;  /* 0x0000000200d97212 */ /* 0x000fe200078efcff */
[----:B------:R-:W-:Y:S01]  /*04c0*/  IMAD R2, R9, 0x20, R20 ;  /* 0x0000002009027824 */ /* 0x000fe200078e0214 */
[----:B------:R-:W-:Y:S01]  /*04d0*/  STL [R1+0x90], R16 ;  /* 0x0000901001007387 */ /* 0x000fe20000100800 */
[----:B------:R-:W-:Y:S01]  /*04e0*/  IMAD.IADD R223, R223, 0x1, R0 ;  /* 0x00000001dfdf7824 */ /* 0x000fe200078e0200 */
[----:B------:R-:W-:-:S02]  /*04f0*/  IADD3 R0, R18, 0x40, RZ ;  /* 0x0000004012007810 */ /* 0x000fc40007ffe0ff */
[----:B------:R-:W-:Y:S01]  /*0500*/  STL [R1+0x5c], R15 ;  /* 0x00005c0f01007387 */ /* 0x000fe20000100800 */
[----:B------:R-:W-:Y:S02]  /*0510*/  IADD3 R3, R18, 0xc0, RZ ;  /* 0x000000c012037810 */ /* 0x000fe40007ffe0ff */
[----:B------:R-:W-:Y:S01]  /*0520*/  SHF.R.S32.HI R5, RZ, 0x1f, R0 ;  /* 0x0000001fff057819 */ /* 0x000fe20000011400 */
[----:B------:R1:W-:Y:S01]  /*0530*/  STL [R1+0x94], R2 ;  /* 0x0000940201007387 */ /* 0x0003e20000100800 */
[----:B------:R-:W-:Y:S02]  /*0540*/  SHF.R.S32.HI R4, RZ, 0x1f, R4 ;  /* 0x0000001fff047819 */ /* 0x000fe40000011404 */
[----:B------:R-:W-:Y:S01]  /*0550*/  LOP3.LUT P0, RZ, R7, 0x4, RZ, 0xc0, !PT ;  /* 0x0000000407ff7812 */ /* 0x000fe2000780c0ff */
[----:B------:R-:W-:Y:S01]  /*0560*/  STL [R1+0x78], R5 ;  /* 0x0000780501007387 */ /* 0x000fe20000100800 */
[----:B------:R-:W-:Y:S02]  /*0570*/  LEA R216, R216, 0xc100, 0x1 ;  /* 0x0000c100d8d87811 */ /* 0x000fe400078e08ff */
[----:B------:R-:W-:Y:S01]  /*0580*/  R2P PR, R9, 0x6 ;  /* 0x0000000609007804 */ /* 0x000fe20000000000 */
[----:B------:R2:W-:Y:S01]  /*0590*/  STL [R1+0x74], R4 ;  /* 0x0000740401007387 */ /* 0x0005e20000100800 */
[----:B------:R-:W-:-:S02]  /*05a0*/  SEL R218, R218, 0xffffffe0, !P3 ;  /* 0xffffffe0dada7807 */ /* 0x000fc40005800000 */
[----:B------:R-:W-:Y:S02]  /*05b0*/  LEA R223, R223, 0x18100, 0x1 ;  /* 0x00018100dfdf7811 */ /* 0x000fe400078e08ff */
[----:B------:R-:W-:Y:S02]  /*05c0*/  LEA R217, R217, 0x100, 0x1 ;  /* 0x00000100d9d97811 */ /* 0x000fe400078e08ff */
[C---:B------:R-:W-:Y:S01]  /*05d0*/  SEL R219, R220.reuse, 0xffffffc0, !P2 ;  /* 0xffffffc0dcdb7807 */ /* 0x040fe20005000000 */
[----:B------:R-:W-:Y:S01]  /*05e0*/  IMAD.IADD R224, R223, 0x1, R218 ;  /* 0x00000001dfe07824 */ /* 0x000fe200078e02da */
[----:B------:R-:W-:Y:S01]  /*05f0*/  SEL R220, R220, 0xffffffc0, !P0 ;  /* 0xffffffc0dcdc7807 */ /* 0x000fe20004000000 */
[----:B------:R-:W-:Y:S01]  /*0600*/  IMAD.IADD R218, R218, 0x1, R217 ;  /* 0x00000001dada7824 */ /* 0x000fe200078e02d9 */
[C---:B------:R-:W-:Y:S01]  /*0610*/  IADD3 R227, R216.reuse, 0x20, RZ ;  /* 0x00000020d8e37810 */ /* 0x040fe20007ffe0ff */
[C---:B------:R-:W-:Y:S01]  /*0620*/  IMAD.IADD R222, R216.reuse, 0x1, R219 ;  /* 0x00000001d8de7824 */ /* 0x040fe200078e02db */
[----:B------:R-:W-:Y:S01]  /*0630*/  LOP3.LUT R10, R13, 0x7ffffe00, R10, 0xf8, !PT ;  /* 0x7ffffe000d0a7812 */ /* 0x000fe200078ef80a */
[--C-:B------:R-:W-:Y:S01]  /*0640*/  IMAD.IADD R226, R223, 0x1, R220.reuse ;  /* 0x00000001dfe27824 */ /* 0x100fe200078e02dc */
[----:B------:R-:W-:Y:S01]  /*0650*/  @P1 IADD3 R227, R216, -0x20, RZ ;  /* 0xffffffe0d8e31810 */ /* 0x000fe20007ffe0ff */
[----:B------:R-:W-:Y:S01]  /*0660*/  IMAD.IADD R221, R220, 0x1, R217 ;  /* 0x00000001dcdd7824 */ /* 0x000fe200078e02d9 */
[----:B-1----:R-:W-:Y:S01]  /*0670*/  LOP3.LUT R2, R8, 0x7ffffffc, RZ, 0xc0, !PT ;  /* 0x7ffffffc08027812 */ /* 0x002fe200078ec0ff */
[----:B------:R-:W-:Y:S01]  /*0680*/  IMAD.IADD R225, R224, 0x1, R220 ;  /* 0x00000001e0e17824 */ /* 0x000fe200078e02dc */
[C---:B------:R-:W-:Y:S01]  /*0690*/  IADD3 R250, R227.reuse, 0x800, RZ ;  /* 0x00000800e3fa7810 */ /* 0x040fe20007ffe0ff */
[----:B------:R-:W-:Y:S01]  /*06a0*/  IMAD.SHL.U32 R251, R10, 0x2, RZ ;  /* 0x000000020afb7824 */ /* 0x000fe200078e00ff */
[----:B------:R-:W-:Y:S01]  /*06b0*/  IADD3 R249, R227, 0x1000, RZ ;  /* 0x00001000e3f97810 */ /* 0x000fe20007ffe0ff */
[----:B------:R-:W-:Y:S01]  /*06c0*/  IMAD.IADD R0, R17, 0x1, -R2 ;  /* 0x0000000111007824 */ /* 0x000fe200078e0a02 */
[----:B------:R-:W-:Y:S01]  /*06d0*/  SHF.R.S32.HI R2, RZ, 0x1f, R3 ;  /* 0x0000001fff027819 */ /* 0x000fe20000011403 */
[----:B------:R-:W-:Y:S01]  /*06e0*/  IMAD.IADD R219, R219, 0x1, R227 ;  /* 0x00000001dbdb7824 */ /* 0x000fe200078e02e3 */
[C---:B------:R-:W-:Y:S01]  /*06f0*/  IADD3 R248, R227.reuse, 0x1800, RZ ;  /* 0x00001800e3f87810 */ /* 0x040fe20007ffe0ff */
[----:B------:R-:W-:Y:S01]  /*0700*/  IMAD.SHL.U32 R0, R0, 0x2, RZ ;  /* 0x0000000200007824 */ /* 0x000fe200078e00ff */
[C---:B------:R-:W-:Y:S01]  /*0710*/  IADD3 R247, R227.reuse, 0x2000, RZ ;  /* 0x00002000e3f77810 */ /* 0x040fe20007ffe0ff */
[----:B------:R1:W-:Y:S01]  /*0720*/  STL [R1+0x70], R2 ;  /* 0x0000700201007387 */ /* 0x0003e20000100800 */
[----:B------:R-:W-:Y:S01]  /*0730*/  IADD3 R246, R227, 0x2800, RZ ;  /* 0x00002800e3f67810 */ /* 0x000fe20007ffe0ff */
[----:B------:R-:W-:Y:S01]  /*0740*/  IMAD.IADD R220, R220, 0x1, R218 ;  /* 0x00000001dcdc7824 */ /* 0x000fe200078e02da */
[----:B--2---:R-:W-:-:S02]  /*0750*/  IADD3 R4, R0, 0xe0, RZ ;  /* 0x000000e000047810 */ /* 0x004fc40007ffe0ff */
[----:B------:R-:W-:Y:S02]  /*0760*/  IADD3 R3, R0, 0xe8, RZ ;  /* 0x000000e800037810 */ /* 0x000fe40007ffe0ff */
        /* <DEDUP_REMOVED lines=8> */
[C---:B------:R-:W-:Y:S01]  /*07f0*/  IADD3 R237, R227.reuse, 0x7000, RZ ;  /* 0x00007000e3ed7810 */ /* 0x040fe20007ffe0ff */
[----:B-1----:R-:W-:Y:S01]  /*0800*/  IMAD R2, R14, 0x8, R16 ;  /* 0x000000080e027824 */ /* 0x002fe200078e0210 */
[C---:B------:R-:W-:Y:S02]  /*0810*/  IADD3 R236, R227.reuse, 0x7800, RZ ;  /* 0x00007800e3ec7810 */ /* 0x040fe40007ffe0ff */
[----:B------:R-:W-:-:S02]  /*0820*/  IADD3 R235, R227, 0x8000, RZ ;  /* 0x00008000e3eb7810 */ /* 0x000fc40007ffe0ff */
[----:B------:R1:W-:Y:S01]  /*0830*/  STL [R1+0x8c], R2 ;  /* 0x00008c0201007387 */ /* 0x0003e20000100800 */
[C---:B------:R-:W-:Y:S02]  /*0840*/  IADD3 R234, R227.reuse, 0x8800, RZ ;  /* 0x00008800e3ea7810 */ /* 0x040fe40007ffe0ff */
[C---:B------:R-:W-:Y:S01]  /*0850*/  IADD3 R233, R227.reuse, 0x9000, RZ ;  /* 0x00009000e3e97810 */ /* 0x040fe20007ffe0ff */
        /* <DEDUP_REMOVED lines=8> */
[C---:B-1----:R-:W-:Y:S02]  /*08e0*/  IADD3 R2, R0.reuse, 0xf0, RZ ;  /* 0x000000f000027810 */ /* 0x042fe40007ffe0ff */
[----:B--2---:R-:W-:-:S03]  /*08f0*/  IADD3 R0, R0, 0xf8, RZ ;  /* 0x000000f800007810 */ /* 0x004fc60007ffe0ff */
[----:B------:R1:W-:Y:S01]  /*0900*/  STL [R1+0x64], R2 ;  /* 0x0000640201007387 */ /* 0x0003e20000100800 */
[----:B---3--:R-:W-:-:S03]  /*0910*/  SHF.R.S32.HI R4, RZ, 0x1f, R4 ;  /* 0x0000001fff047819 */ /* 0x008fc60000011404 */
[----:B------:R2:W-:Y:S01]  /*0920*/  STL [R1+0x60], R0 ;  /* 0x0000600001007387 */ /* 0x0005e20000100800 */
[----:B----4-:R-:W-:-:S03]  /*0930*/  SHF.R.S32.HI R3, RZ, 0x1f, R3 ;  /* 0x0000001fff037819 */ /* 0x010fc60000011403 */
[----:B------:R3:W-:Y:S04]  /*0940*/  STL [R1+0x88], R4 ;  /* 0x0000880401007387 */ /* 0x0007e80000100800 */
[----:B------:R3:W-:Y:S01]  /*0950*/  STL [R1+0x84], R3 ;  /* 0x0000840301007387 */ /* 0x0007e20000100800 */
[----:B-1----:R-:W-:Y:S02]  /*0960*/  SHF.R.S32.HI R2, RZ, 0x1f, R2 ;  /* 0x0000001fff027819 */ /* 0x002fe40000011402 */
[----:B--2---:R-:W-:-:S03]  /*0970*/  SHF.R.S32.HI R0, RZ, 0x1f, R0 ;  /* 0x0000001fff007819 */ /* 0x004fc60000011400 */
[----:B------:R3:W-:Y:S04]  /*0980*/  STL [R1+0x80], R2 ;  /* 0x0000800201007387 */ /* 0x0007e80000100800 */
[----:B------:R3:W-:Y:S02]  /*0990*/  STL [R1+0x7c], R0 ;  /* 0x00007c0001007387 */ /* 0x0007e40000100800 */
.L_x_2183:
[----:B---3--:R-:W2:Y:S01]  /*09a0*/  LDL R4, [R1+0x5c] ;  /* 0x00005c0001047983 */ /* 0x008ea20000100800 */
        /* <DEDUP_REMOVED lines=18> */
.L_x_2147:
[----:B------:R-:W-:-:S04]  /*0ad0*/  MOV R0, c[0x0][0x554] ;  /* 0x0001550000007a02 */ /* 0x000fc80000000f00 */
[----:B------:R-:W-:Y:S02]  /*0ae0*/  ISETP.NE.AND P0, PT, R0, 0x1, PT ;  /* 0x000000010000780c */ /* 0x000fe40003f05270 */
[----:B------:R-:W-:-:S11]  /*0af0*/  MOV R0, R2 ;  /* 0x0000000200007202 */ /* 0x000fd60000000f00 */
[----:B------:R-:W-:-:S05]  /*0b00*/  @P0 IMAD.HI.U32 R4, R2, c[0x0][0x558], RZ ;  /* 0x0001560002040a27 */ /* 0x000fca00078e00ff */
[----:B------:R-:W-:-:S05]  /*0b10*/  @P0 SHF.R.U32.HI R0, RZ, c[0x0][0x55c], R4 ;  /* 0x00015700ff000a19 */ /* 0x000fca0000011604 */
[----:B------:R-:W-:Y:S02]  /*0b20*/  IMAD R4, R0, c[0x0][0x554], RZ ;  /* 0x0001550000047a24 */ /* 0x000fe400078e02ff */
.L_x_2148:
[----:B------:R-:W-:Y:S05]  /*0b30*/  BSYNC B0 ;  /* 0x0000000000007941 */ /* 0x000fea0003800000 */
.L_x_2146:
[----:B------:R-:W2:Y:S01]  /*0b40*/  LDL.LU R11, [R1] ;  /* 0x00000000010b7983 */ /* 0x000ea20000300800 */
[----:B------:R-:W-:Y:S01]  /*0b50*/  IMAD.MOV.U32 R5, RZ, RZ, c[0x0][0x53c] ;  /* 0x00014f00ff057624 */ /* 0x000fe200078e00ff */
[----:B------:R-:W-:Y:S01]  /*0b60*/  ULDC UR4, c[0x0][0x1d0] ;  /* 0x0000740000047ab9 */ /* 0x000fe20000000800 */
[----:B------:R-:W-:Y:S01]  /*0b70*/  IMAD.MOV.U32 R12, RZ, RZ, R0 ;  /* 0x000000ffff0c7224 */ /* 0x000fe200078e0000 */
[----:B------:R-:W-:Y:S01]  /*0b80*/  UIADD3 UR4, UR4, 0x5f, URZ ;  /* 0x0000005f04047890 */ /* 0x000fe2000fffe03f */
[----:B------:R-:W-:Y:S01]  /*0b90*/  IMAD.MOV.U32 R7, RZ, RZ, c[0x0][0x2c4] ;  /* 0x0000b100ff077624 */ /* 0x000fe200078e00ff */
[----:B------:R-:W-:Y:S01]  /*0ba0*/  ISETP.NE.AND P0, PT, R5, 0x1, PT ;  /* 0x000000010500780c */ /* 0x000fe20003f05270 */
[----:B------:R-:W-:Y:S01]  /*0bb0*/  BSSY B0, `(.L_x_2149) ;  /* 0x0000047000007945 */ /* 0x000fe20003800000 */
[----:B------:R-:W-:Y:S01]  /*0bc0*/  LOP3.LUT R5, RZ, R0, RZ, 0x33, !PT ;  /* 0x00000000ff057212 */ /* 0x000fe200078e33ff */
[----:B------:R-:W-:Y:S01]  /*0bd0*/  UIMAD.WIDE UR4, UR4, 0x2aaaaaab, URZ ;  /* 0x2aaaaaab040478a5 */ /* 0x000fe2000f8e023f */
[----:B------:R-:W-:Y:S01]  /*0be0*/  ISETP.NE.AND P3, PT, R7, 0x1, PT ;  /* 0x000000010700780c */ /* 0x000fe20003f65270 */
[----:B------:R-:W-:-:S02]  /*0bf0*/  IMAD.MOV.U32 R7, RZ, RZ, c[0x0][0x548] ;  /* 0x00015200ff077624 */ /* 0x000fc400078e00ff */
[----:B------:R-:W-:-:S04]  /*0c00*/  USHF.R.U32.HI UR4, URZ, 0x1f, UR5 ;  /* 0x0000001f3f047899 */ /* 0x000fc80008011605 */
[----:B------:R-:W-:Y:S02]  /*0c10*/  ULEA.HI.SX32 UR4, UR5, UR4, 0x1c ;  /* 0x0000000405047291 */ /* 0x000fe4000f8fe23f */
[----:B------:R-:W-:Y:S01]  /*0c20*/  @P0 IMAD.HI.U32 R6, R0, c[0x0][0x540], RZ ;  /* 0x0001500000060a27 */ /* 0x000fe200078e00ff */
[----:B------:R-:W-:-:S04]  /*0c30*/  IADD3 R0, R5, c[0x0][0x53c], RZ ;  /* 0x00014f0005007a10 */ /* 0x000fc80007ffe0ff */
[----:B------:R-:W-:Y:S01]  /*0c40*/  @P0 SHF.R.U32.HI R12, RZ, c[0x0][0x544], R6 ;  /* 0x00015100ff0c0a19 */ /* 0x000fe20000011606 */
[----:B------:R-:W-:Y:S01]  /*0c50*/  IMAD.MOV.U32 R6, RZ, RZ, c[0x0][0x168] ;  /* 0x00005a00ff067624 */ /* 0x000fe200078e00ff */
        /* <DEDUP_REMOVED lines=8> */
[----:B------:R-:W-:-:S04]  /*0ce0*/  IADD3 R5, -R6, 0x60, RZ ;  /* 0x0000006006057810 */ /* 0x000fc80007ffe1ff */
[----:B------:R-:W-:Y:S01]  /*0cf0*/  IADD3 R5, R0, c[0x0][0x1d0], R5 ;  /* 0x0000740000057a10 */ /* 0x000fe20007ffe005 */
[----:B------:R-:W-:-:S04]  /*0d00*/  IMAD.IADD R0, R2, 0x1, -R4 ;  /* 0x0000000102007824 */ /* 0x000fc800078e0a04 */
[----:B------:R-:W-:Y:S02]  /*0d10*/  IMAD R0, R3, c[0x0][0x554], R0 ;  /* 0x0001550003007a24 */ /* 0x000fe400078e0200 */
[----:B------:R-:W-:-:S04]  /*0d20*/  IMAD.HI R5, R5, 0x2aaaaaab, RZ ;  /* 0x2aaaaaab05057827 */ /* 0x000fc800078e02ff */
[----:B------:R-:W-:Y:S01]  /*0d30*/  @P0 IMAD.HI.U32 R2, R0, c[0x0][0x54c], RZ ;  /* 0x0001530000020a27 */ /* 0x000fe200078e00ff */
[----:B------:R-:W-:-:S03]  /*0d40*/  SHF.R.U32.HI R6, RZ, 0x1f, R5 ;  /* 0x0000001fff067819 */ /* 0x000fc60000011605 */
[----:B------:R-:W-:Y:S01]  /*0d50*/  IMAD.MOV.U32 R18, RZ, RZ, R0 ;  /* 0x000000ffff127224 */ /* 0x000fe200078e0000 */
[----:B------:R-:W-:Y:S01]  /*0d60*/  @P0 SHF.R.U32.HI R18, RZ, c[0x0][0x550], R2 ;  /* 0x00015400ff120a19 */ /* 0x000fe20000011602 */
[----:B------:R-:W-:Y:S01]  /*0d70*/  IMAD.MOV.U32 R2, RZ, RZ, RZ ;  /* 0x000000ffff027224 */ /* 0x000fe200078e00ff */
[----:B------:R-:W-:-:S03]  /*0d80*/  LEA.HI.SX32 R6, R5, R6, 0x1c ;  /* 0x0000000605067211 */ /* 0x000fc600078fe2ff */
[----:B------:R-:W-:Y:S01]  /*0d90*/  IMAD.MOV R3, RZ, RZ, -R18 ;  /* 0x000000ffff037224 */ /* 0x000fe200078e0a12 */
[----:B------:R-:W-:-:S03]  /*0da0*/  IMNMX R6, R6, UR4, PT ;  /* 0x0000000406067c17 */ /* 0x000fc6000b800200 */
[----:B------:R-:W-:Y:S01]  /*0db0*/  IMAD R19, R3, c[0x0][0x548], R0 ;  /* 0x0001520003137a24 */ /* 0x000fe200078e0200 */
[----:B------:R-:W-:Y:S02]  /*0dc0*/  ISETP.GE.AND P0, PT, R6, 0x1, PT ;  /* 0x000000010600780c */ /* 0x000fe40003f06270 */
[----:B--2---:R-:W-:-:S04]  /*0dd0*/  LOP3.LUT R11, R11, 0xfffffff7, RZ, 0xc0, !PT ;  /* 0xfffffff70b0b7812 */ /* 0x004fc800078ec0ff */
[----:B------:R-:W-:-:S05]  /*0de0*/  @P3 LOP3.LUT R11, R11, 0x8, RZ, 0xfc, !PT ;  /* 0x000000080b0b3812 */ /* 0x000fca00078efcff */
[----:B------:R1:W-:Y:S04]  /*0df0*/  STL [R1], R11 ;  /* 0x0000000b01007387 */ /* 0x0003e80000100800 */
[----:B------:R1:W-:Y:S04]  /*0e00*/  STL [R1+0x50], R18 ;  /* 0x0000501201007387 */ /* 0x0003e80000100800 */
[----:B------:R1:W-:Y:S01]  /*0e10*/  STL [R1+0x40], R19 ;  /* 0x0000401301007387 */ /* 0x0003e20000100800 */
        /* <DEDUP_REMOVED lines=32> */
.L_x_2150:
[----:B------:R-:W-:Y:S05]  /*1020*/  BSYNC B0 ;  /* 0x0000000000007941 */ /* 0x000fea0003800000 */
.L_x_2149:
        /* <DEDUP_REMOVED lines=77> */
[----:B------:R4:W3:Y:S01]  /*1500*/  LDL.64 R24, [R1+0x48] ;  /* 0x0000480001187983 */ /* 0x0008e20000100a00 */
[----:B------:R-:W-:-:S04]  /*1510*/  ISETP.NE.U32.AND P0, PT, RZ, c[0x0][0x340], PT ;  /* 0x0000d000ff007a0c */ /* 0x000fc80003f05070 */
[----:B------:R-:W-:-:S13]  /*1520*/  ISETP.NE.AND.EX P0, PT, RZ, c[0x0][0x344], PT, P0 ;  /* 0x0000d100ff007a0c */ /* 0x000fda0003f05300 */
[----:B------:R-:W-:-:S04]  /*1530*/  @P0 IMAD.MOV.U32 R2, RZ, RZ, 0x4 ;  /* 0x00000004ff020424 */ /* 0x000fc800078e00ff */
[----:B------:R-:W-:-:S05]  /*1540*/  @P0 IMAD.WIDE R2, R18, R2, c[0x0][0x340] ;  /* 0x0000d00012020625 */ /* 0x000fca00078e0202 */
[----:B------:R5:W4:Y:S01]  /*1550*/  @P0 LDG.E R17, [R2.64] ;  /* 0x0000000802110981 */ /* 0x000b22000c1e1900 */
[----:B------:R-:W-:Y:S02]  /*1560*/  SHF.R.S32.HI R14, RZ, 0x1f, R19 ;  /* 0x0000001fff0e7819 */ /* 0x000fe40000011413 */
[----:B------:R-:W-:Y:S01]  /*1570*/  SHF.R.S32.HI R16, RZ, 0x1f, R18 ;  /* 0x0000001fff107819 */ /* 0x000fe20000011412 */
[----:B------:R-:W1:Y:S01]  /*1580*/  S2R R7, SR_TID.X ;  /* 0x0000000000077919 */ /* 0x000e620000002100 */
[----:B------:R-:W-:Y:S01]  /*1590*/  MOV R23, R11 ;  /* 0x0000000b00177202 */ /* 0x000fe20000000f00 */
[----:B------:R-:W-:Y:S01]  /*15a0*/  IMAD R5, R14, c[0x0][0x1b8], RZ ;  /* 0x00006e000e057a24 */ /* 0x000fe200078e02ff */
[----:B------:R-:W-:Y:S02]  /*15b0*/  IADD3 R120, R22, -0x1, RZ ;  /* 0xffffffff16787810 */ /* 0x000fe40007ffe0ff */
[----:B------:R-:W-:Y:S01]  /*15c0*/  LOP3.LUT R23, R23, 0xfffffffd, RZ, 0xc0, !PT ;  /* 0xfffffffd17177812 */ /* 0x000fe200078ec0ff */
[----:B------:R-:W-:-:S02]  /*15d0*/  IMAD R5, R19, c[0x0][0x1bc], R5 ;  /* 0x00006f0013057a24 */ /* 0x000fc400078e0205 */
[----:B-----5:R-:W-:Y:S01]  /*15e0*/  IMAD.WIDE.U32 R2, R19, c[0x0][0x1b8], RZ ;  /* 0x00006e0013027a25 */ /* 0x020fe200078e00ff */
[----:B-1----:R-:W-:-:S03]  /*15f0*/  SHF.R.S32.HI R20, RZ, 0x1f, R7 ;  /* 0x0000001fff147819 */ /* 0x002fc60000011407 */
[----:B------:R-:W-:Y:S02]  /*1600*/  IMAD.IADD R3, R3, 0x1, R5 ;  /* 0x0000000103037824 */ /* 0x000fe400078e0205 */
[----:B------:R-:W-:Y:S01]  /*1610*/  IMAD R5, R16, c[0x0][0x1c0], RZ ;  /* 0x0000700010057a24 */ /* 0x000fe200078e02ff */
[----:B------:R-:W-:Y:S01]  /*1620*/  LEA.HI R20, R20, R7, RZ, 0x3 ;  /* 0x0000000714147211 */ /* 0x000fe200078f18ff */
[----:B------:R-:W-:-:S03]  /*1630*/  IMAD.WIDE.U32 R2, R18, c[0x0][0x1c0], R2 ;  /* 0x0000700012027a25 */ /* 0x000fc600078e0002 */
[----:B------:R-:W-:Y:S01]  /*1640*/  SHF.R.S32.HI R20, RZ, 0x3, R20 ;  /* 0x00000003ff147819 */ /* 0x000fe20000011414 */
[----:B------:R-:W-:-:S04]  /*1650*/  IMAD R5, R18, c[0x0][0x1c4], R5 ;  /* 0x0000710012057a24 */ /* 0x000fc800078e0205 */
[----:B------:R-:W-:Y:S02]  /*1660*/  IMAD.IADD R3, R3, 0x1, R5 ;  /* 0x0000000103037824 */ /* 0x000fe400078e0205 */
[----:B--2---:R-:W-:-:S04]  /*1670*/  IMAD.IADD R4, R4, 0x1, R21 ;  /* 0x0000000104047824 */ /* 0x004fc800078e0215 */
[----:B------:R-:W-:-:S04]  /*1680*/  @P3 IMAD.HI.U32 R6, R4, c[0x0][0x2c8], RZ ;  /* 0x0000b20004063a27 */ /* 0x000fc800078e00ff */
[----:B------:R-:W-:Y:S01]  /*1690*/  IMAD.MOV.U32 R0, RZ, RZ, R4 ;  /* 0x000000ffff007224 */ /* 0x000fe200078e0004 */
[----:B------:R-:W-:Y:S01]  /*16a0*/  @P3 SHF.R.U32.HI R0, RZ, c[0x0][0x2cc], R6 ;  /* 0x0000b300ff003a19 */ /* 0x000fe20000011606 */
[----:B---3--:R-:W-:-:S03]  /*16b0*/  IMAD.MOV.U32 R24, RZ, RZ, R8 ;  /* 0x000000ffff187224 */ /* 0x008fc600078e0008 */
[----:B------:R-:W-:Y:S01]  /*16c0*/  SHF.R.S32.HI R6, RZ, 0x1f, R0 ;  /* 0x0000001fff067819 */ /* 0x000fe20000011400 */
[C---:B------:R-:W-:Y:S01]  /*16d0*/  IMAD.WIDE.U32 R2, R0.reuse, c[0x0][0x1b0], R2 ;  /* 0x00006c0000027a25 */ /* 0x040fe200078e0002 */
[----:B------:R-:W-:Y:S02]  /*16e0*/  IADD3 R10, -R0, RZ, RZ ;  /* 0x000000ff000a7210 */ /* 0x000fe40007ffe1ff */
[----:B------:R-:W-:Y:S01]  /*16f0*/  SHF.R.S32.HI R25, RZ, 0x1f, R24 ;  /* 0x0000001fff197819 */ /* 0x000fe20000011418 */
[----:B------:R-:W-:Y:S01]  /*1700*/  IMAD R5, R6, c[0x0][0x1b0], RZ ;  /* 0x00006c0006057a24 */ /* 0x000fe200078e02ff */
[----:B------:R-:W-:Y:S01]  /*1710*/  SHF.R.S32.HI R6, RZ, 0x1f, R20 ;  /* 0x0000001fff067819 */ /* 0x000fe20000011414 */
[----:B------:R-:W-:Y:S01]  /*1720*/  IMAD R10, R10, c[0x0][0x2c4], R4 ;  /* 0x0000b1000a0a7a24 */ /* 0x000fe200078e0204 */
[----:B------:R-:W-:Y:S01]  /*1730*/  ISETP.GE.AND P5, PT, R24, c[0x0][0x1d4], PT ;  /* 0x0000750018007a0c */ /* 0x000fe20003fa6270 */
[----:B------:R-:W-:Y:S01]  /*1740*/  IMAD.WIDE.U32 R8, R20, c[0x0][0x1e0], R24 ;  /* 0x0000780014087a25 */ /* 0x000fe200078e0018 */
[----:B------:R1:W-:Y:S02]  /*1750*/  STL [R1+0x4c], R25 ;  /* 0x00004c1901007387 */ /* 0x0003e40000100800 */
[----:B------:R-:W-:Y:S01]  /*1760*/  SEL R12, RZ, 0x1, P5 ;  /* 0x00000001ff0c7807 */ /* 0x000fe20002800000 */
[----:B------:R-:W-:-:S02]  /*1770*/  IMAD R4, R6, c[0x0][0x1e0], RZ ;  /* 0x0000780006047a24 */ /* 0x000fc400078e02ff */
[----:B------:R-:W-:Y:S01]  /*1780*/  IMAD R13, R0, c[0x0][0x1b4], R5 ;  /* 0x00006d00000d7a24 */ /* 0x000fe200078e0205 */
[----:B------:R-:W-:Y:S01]  /*1790*/  IADD3 R0, R24, 0x40, RZ ;  /* 0x0000004018007810 */ /* 0x000fe20007ffe0ff */
[----:B------:R-:W-:Y:S02]  /*17a0*/  IMAD R4, R20, c[0x0][0x1e4], R4 ;  /* 0x0000790014047a24 */ /* 0x000fe400078e0204 */
[----:B------:R-:W-:Y:S01]  /*17b0*/  IMAD.IADD R3, R3, 0x1, R13 ;  /* 0x0000000103037824 */ /* 0x000fe200078e020d */
[----:B------:R-:W-:Y:S01]  /*17c0*/  ISETP.GE.AND P1, PT, R0, c[0x0][0x1d4], PT ;  /* 0x0000750000007a0c */ /* 0x000fe20003f26270 */
[----:B------:R-:W-:Y:S01]  /*17d0*/  IMAD R5, R6, c[0x0][0x208], RZ ;  /* 0x0000820006057a24 */ /* 0x000fe200078e02ff */
[----:B------:R-:W-:Y:S01]  /*17e0*/  IADD3 R9, R9, R4, RZ ;  /* 0x0000000409097210 */ /* 0x000fe20007ffe0ff */
[C---:B------:R-:W-:Y:S01]  /*17f0*/  IMAD.WIDE.U32 R6, R20.reuse, c[0x0][0x208], R24 ;  /* 0x0000820014067a25 */ /* 0x040fe200078e0018 */
[----:B------:R-:W-:Y:S02]  /*1800*/  SHF.R.S32.HI R4, RZ, 0x1f, R10 ;  /* 0x0000001fff047819 */ /* 0x000fe4000001140a */
[----:B------:R-:W-:Y:S01]  /*1810*/  SEL R11, RZ, 0xffffffff, P1 ;  /* 0xffffffffff0b7807 */ /* 0x000fe20000800000 */
[----:B------:R-:W-:Y:S01]  /*1820*/  IMAD R5, R20, c[0x0][0x20c], R5 ;  /* 0x0000830014057a24 */ /* 0x000fe200078e0205 */
[----:B------:R-:W-:Y:S01]  /*1830*/  ISETP.GE.AND P4, PT, R0, c[0x0][0x198], PT ;  /* 0x0000660000007a0c */ /* 0x000fe20003f86270 */
[----:B------:R-:W-:Y:S01]  /*1840*/  IMAD R4, R4, c[0x0][0x1a8], RZ ;  /* 0x00006a0004047a24 */ /* 0x000fe200078e02ff */
[----:B------:R-:W-:Y:S01]  /*1850*/  SHF.L.U32 R11, R11, 0x1, RZ ;  /* 0x000000010b0b7819 */ /* 0x000fe200000006ff */
[----:B------:R-:W-:-:S02]  /*1860*/  IMAD.WIDE.U32 R8, R19, c[0x0][0x1e8], R8 ;  /* 0x00007a0013087a25 */ /* 0x000fc400078e0008 */
[----:B------:R-:W-:Y:S02]  /*1870*/  @P1 LOP3.LUT R23, R23, 0x2, RZ, 0xfc, !PT ;  /* 0x0000000217171812 */ /* 0x000fe400078efcff */
[----:B------:R-:W-:Y:S01]  /*1880*/  IMAD R15, R10, c[0x0][0x1ac], R4 ;  /* 0x00006b000a0f7a24 */ /* 0x000fe200078e0204 */
[----:B------:R-:W-:Y:S01]  /*1890*/  IADD3 R4, R24, 0x80, RZ ;  /* 0x0000008018047810 */ /* 0x000fe20007ffe0ff */
[----:B------:R-:W-:Y:S01]  /*18a0*/  IMAD.IADD R7, R7, 0x1, R5 ;  /* 0x0000000107077824 */ /* 0x000fe200078e0205 */
[----:B------:R-:W-:Y:S01]  /*18b0*/  LOP3.LUT R32, R11, 0x2, R12, 0xe2, !PT ;  /* 0x000000020b207812 */ /* 0x000fe200078ee20c */
[----:B------:R-:W-:Y:S01]  /*18c0*/  IMAD.WIDE.U32 R10, R10, c[0x0][0x1a8], R2 ;  /* 0x00006a000a0a7a25 */ /* 0x000fe200078e0002 */
[----:B------:R-:W-:Y:S02]  /*18d0*/  ISETP.GE.AND P1, PT, R4, c[0x0][0x1d4], PT ;  /* 0x0000750004007a0c */ /* 0x000fe40003f26270 */
[----:B------:R-:W-:Y:S01]  /*18e0*/  IADD3 R5, R24, 0xc0, RZ ;  /* 0x000000c018057810 */ /* 0x000fe20007ffe0ff */
[C---:B------:R-:W-:Y:S01]  /*18f0*/  IMAD R2, R14.reuse, c[0x0][0x1e8], RZ ;  /* 0x00007a000e027a24 */ /* 0x040fe200078e02ff */
[----:B------:R-:W-:Y:S01]  /*1900*/  LOP3.LUT R23, R23, 0xfffffffe, RZ, 0xc0, !PT ;  /* 0xfffffffe17177812 */ /* 0x000fe200078ec0ff */
[----:B------:R-:W-:Y:S01]  /*1910*/  IMAD R12, R14, c[0x0][0x210], RZ ;  /* 0x000084000e0c7a24 */ /* 0x000fe200078e02ff */
[----:B------:R-:W-:Y:S01]  /*1920*/  ISETP.GE.AND P6, PT, R5, c[0x0][0x1d4], PT ;  /* 0x0000750005007a0c */ /* 0x000fe20003fc6270 */
[C---:B------:R-:W-:Y:S01]  /*1930*/  IMAD R2, R19.reuse, c[0x0][0x1ec], R2 ;  /* 0x00007b0013027a24 */ /* 0x040fe200078e0202 */
[----:B------:R-:W-:Y:S01]  /*1940*/  SEL R14, RZ, 0x4, P1 ;  /* 0x00000004ff0e7807 */ /* 0x000fe20000800000 */
[C---:B------:R-:W-:Y:S01]  /*1950*/  IMAD R12, R19.reuse, c[0x0][0x214], R12 ;  /* 0x00008500130c7a24 */ /* 0x040fe200078e020c */
[----:B----4-:R-:W-:Y:S01]  /*1960*/  @P0 SHF.R.S32.HI R3, RZ, 0x1f, R17 ;  /* 0x0000001fff030819 */ /* 0x010fe20000011411 */
[----:B------:R-:W-:Y:S01]  /*1970*/  IMAD.WIDE.U32 R6, R19, c[0x0][0x210], R6 ;  /* 0x0000840013067a25 */ /* 0x000fe200078e0006 */
[----:B------:R-:W-:-:S02]  /*1980*/  IADD3 R9, R9, R2, RZ ;  /* 0x0000000209097210 */ /* 0x000fc40007ffe0ff */
[----:B------:R-:W-:Y:S01]  /*1990*/  @P1 LOP3.LUT R23, R23, 0x1, RZ, 0xfc, !PT ;  /* 0x0000000117171812 */ /* 0x000fe200078efcff */
[----:B------:R-:W-:Y:S01]  /*19a0*/  @!P0 IMAD.MOV.U32 R3, RZ, RZ, R16 ;  /* 0x000000ffff038224 */ /* 0x000fe200078e0010 */
[----:B------:R-:W-:Y:S01]  /*19b0*/  IADD3 R2, R11, R15, RZ ;  /* 0x0000000f0b027210 */ /* 0x000fe20007ffe0ff */
[----:B------:R-:W-:Y:S01]  /*19c0*/  IMAD.IADD R7, R7, 0x1, R12 ;  /* 0x0000000107077824 */ /* 0x000fe200078e020c */
[C---:B------:R-:W-:Y:S01]  /*19d0*/  LEA R11, P1, R10.reuse, c[0x0][0x160], 0x1 ;  /* 0x000058000a0b7a11 */ /* 0x040fe200078208ff */
[----:B------:R-:W-:Y:S01]  /*19e0*/  IMAD R12, R3, c[0x0][0x1f0], RZ ;  /* 0x00007c00030c7a24 */ /* 0x000fe200078e02ff */
[----:B------:R-:W-:Y:S01]  /*19f0*/  SEL R13, RZ, 0x8, P6 ;  /* 0x00000008ff0d7807 */ /* 0x000fe20003000000 */
[----:B------:R1:W-:Y:S01]  /*1a00*/  STL [R1], R23 ;  /* 0x0000001701007387 */ /* 0x0003e20000100800 */
[----:B------:R-:W-:Y:S01]  /*1a10*/  LEA.HI.X R10, R10, c[0x0][0x164], R2, 0x1, P1 ;  /* 0x000059000a0a7a11 */ /* 0x000fe200008f0c02 */
[----:B------:R-:W-:Y:S01]  /*1a20*/  @P0 IMAD.MOV.U32 R2, RZ, RZ, R17 ;  /* 0x000000ffff020224 */ /* 0x000fe200078e0011 */
[----:B------:R-:W-:-:S02]  /*1a30*/  @!P0 MOV R2, R18 ;  /* 0x0000001200028202 */ /* 0x000fc40000000f00 */
[----:B------:R-:W-:Y:S01]  /*1a40*/  LOP3.LUT R32, R13, R32, R14, 0xfe, !PT ;  /* 0x000000200d207212 */ /* 0x000fe200078efe0e */
[----:B------:R-:W-:Y:S01]  /*1a50*/  IMAD R13, R3, c[0x0][0x218], RZ ;  /* 0x00008600030d7a24 */ /* 0x000fe200078e02ff */
[----:B------:R-:W-:Y:S01]  /*1a60*/  ISETP.GE.AND P0, PT, R24, c[0x0][0x198], PT ;  /* 0x0000660018007a0c */ /* 0x000fe20003f06270 */
[----:B------:R-:W-:Y:S01]  /*1a70*/  IMAD.WIDE.U32 R18, R2, c[0x0][0x1f0], R8 ;  /* 0x00007c0002127a25 */ /* 0x000fe200078e0008 */
[----:B------:R-:W-:Y:S02]  /*1a80*/  ISETP.GE.AND P3, PT, R4, c[0x0][0x198], PT ;  /* 0x0000660004007a0c */ /* 0x000fe40003f66270 */
[----:B------:R-:W-:Y:S01]  /*1a90*/  P2R R8, PR, RZ, 0x1 ;  /* 0x00000001ff087803 */ /* 0x000fe20000000000 */
[----:B------:R-:W-:Y:S01]  /*1aa0*/  IMAD.WIDE.U32 R14, R2, c[0x0][0x218], R6 ;  /* 0x00008600020e7a25 */ /* 0x000fe200078e0006 */
[----:B------:R1:W-:Y:S01]  /*1ab0*/  STL.64 [R1+0x28], R18 ;  /* 0x0000281201007387 */ /* 0x0003e20000100a00 */
[----:B------:R-:W-:Y:S02]  /*1ac0*/  IADD3 R7, R20, R21, RZ ;  /* 0x0000001514077210 */ /* 0x000fe40007ffe0ff */
[C---:B------:R-:W-:Y:S01]  /*1ad0*/  IMAD R3, R2.reuse, c[0x0][0x1f4], R12 ;  /* 0x00007d0002037a24 */ /* 0x040fe200078e020c */
[----:B------:R1:W-:Y:S01]  /*1ae0*/  STL.64 [R1+0x30], R14 ;  /* 0x0000300e01007387 */ /* 0x0003e20000100a00 */
[----:B------:R-:W-:Y:S01]  /*1af0*/  IMAD R2, R2, c[0x0][0x21c], R13 ;  /* 0x0000870002027a24 */ /* 0x000fe200078e020d */
[----:B------:R-:W-:Y:S01]  /*1b00*/  ISETP.GE.AND P2, PT, R5, c[0x0][0x198], PT ;  /* 0x0000660005007a0c */ /* 0x000fe20003f46270 */
[----:B------:R-:W-:-:S03]  /*1b10*/  IMAD.IADD R3, R19, 0x1, R3 ;  /* 0x0000000113037824 */ /* 0x000fc600078e0203 */
[----:B------:R-:W-:Y:S02]  /*1b20*/  IADD3 R2, R15, R2, RZ ;  /* 0x000000020f027210 */ /* 0x000fe40007ffe0ff */
[----:B------:R1:W-:Y:S04]  /*1b30*/  STL [R1+0x20], R3 ;  /* 0x0000200301007387 */ /* 0x0003e80000100800 */
[----:B------:R1:W-:Y:S01]  /*1b40*/  STL [R1+0x38], R2 ;  /* 0x0000380201007387 */ /* 0x0003e20000100800 */
[----:B------:R-:W-:Y:S05]  /*1b50*/  BRA.DIV ~URZ, `(.L_x_2152) ;  /* 0x00011f827f007947 */ /* 0x000fea000b800000 */
[----:B------:R2:W3:Y:S02]  /*1b60*/  SHFL.IDX PT, R6, R10, RZ, 0x181f ;  /* 0x00181fff0a067589 */ /* 0x0004e400000e0000 */
.L_x_2184:
[----:B------:R-:W-:Y:S05]  /*1b70*/  BRA.DIV ~URZ, `(.L_x_2153) ;  /* 0x00011fd27f007947 */ /* 0x000fea000b800000 */
[----:B-1----:R1:W4:Y:S02]  /*1b80*/  SHFL.IDX PT, R2, R11, RZ, 0x181f ;  /* 0x00181fff0b027589 */ /* 0x00232400000e0000 */
.L_x_2185:
[----:B------:R-:W-:Y:S01]  /*1b90*/  MOV R18, c[0x0][0x168] ;  /* 0x00005a0000127a02 */ /* 0x000fe20000000f00 */
[----:B------:R-:W-:Y:S04]  /*1ba0*/  BSSY B0, `(.L_x_2154) ;  /* 0x0000018000007945 */ /* 0x000fe80003800000 */
[----:B------:R-:W-:-:S05]  /*1bb0*/  IMAD R18, R18, c[0x0][0x2c4], RZ ;  /* 0x0000b10012127a24 */ /* 0x000fca00078e02ff */
[----:B------:R-:W-:-:S13]  /*1bc0*/  ISETP.GE.AND P0, PT, R7, R18, PT ;  /* 0x000000120700720c */ /* 0x000fda0003f06270 */
[----:B------:R-:W-:Y:S05]  /*1bd0*/  @P0 BRA `(.L_x_2155) ;  /* 0x0000014000000947 */ /* 0x000fea0003800000 */
[----:B------:R-:W5:Y:S04]  /*1be0*/  LDL R12, [R1+0x78] ;  /* 0x00007800010c7983 */ /* 0x000f680000100800 */
[----:B--2---:R-:W2:Y:S04]  /*1bf0*/  LDL R9, [R1+0x74] ;  /* 0x0000740001097983 */ /* 0x004ea80000100800 */
[----:B----4-:R-:W4:Y:S04]  /*1c00*/  LDL R3, [R1+0x70] ;  /* 0x0000700001037983 */ /* 0x010f280000100800 */
[----:B---3--:R-:W3:Y:S01]  /*1c10*/  LDL.64 R20, [R1+0x48] ;  /* 0x0000480001147983 */ /* 0x008ee20000100a00 */
[----:B------:R-:W-:-:S02]  /*1c20*/  LEA R16, P0, R0, R2, 0x1 ;  /* 0x0000000200107211 */ /* 0x000fc400078008ff */
[----:B------:R-:W-:Y:S02]  /*1c30*/  ISETP.NE.AND P1, PT, R8, RZ, PT ;  /* 0x000000ff0800720c */ /* 0x000fe40003f25270 */
[----:B-----5:R-:W-:Y:S02]  /*1c40*/  LEA.HI.X R17, R0, R6, R12, 0x1, P0 ;  /* 0x0000000600117211 */ /* 0x020fe400000f0c0c */
[----:B------:R-:W-:-:S04]  /*1c50*/  LEA R14, P0, R4, R2, 0x1 ;  /* 0x00000002040e7211 */ /* 0x000fc800078008ff */
[----:B--2---:R-:W-:Y:S02]  /*1c60*/  LEA.HI.X R15, R4, R6, R9, 0x1, P0 ;  /* 0x00000006040f7211 */ /* 0x004fe400000f0c09 */
[----:B------:R-:W-:-:S04]  /*1c70*/  LEA R12, P0, R5, R2, 0x1 ;  /* 0x00000002050c7211 */ /* 0x000fc800078008ff */
[----:B----4-:R-:W-:Y:S01]  /*1c80*/  LEA.HI.X R13, R5, R6, R3, 0x1, P0 ;  /* 0x00000006050d7211 */ /* 0x010fe200000f0c03 */
[----:B------:R-:W-:-:S04]  /*1c90*/  IMAD.MOV.U32 R3, RZ, RZ, R6 ;  /* 0x000000ffff037224 */ /* 0x000fc800078e0006 */
[----:B---3--:R-:W-:-:S05]  /*1ca0*/  IMAD.WIDE R2, R20, 0x2, R2 ;  /* 0x0000000214027825 */ /* 0x008fca00078e0202 */
[----:B------:R-:W-:Y:S01]  /*1cb0*/  @!PT LDS RZ, [RZ] ;  /* 0x00000000fffff984 */ /* 0x000fe20000000800 */
[----:B------:R-:W-:Y:S01]  /*1cc0*/  @!PT LDS RZ, [RZ] ;  /* 0x00000000fffff984 */ /* 0x000fe20000000800 */
[----:B------:R-:W-:Y:S01]  /*1cd0*/  @!PT LDS RZ, [RZ] ;  /* 0x00000000fffff984 */ /* 0x000fe20000000800 */
[----:B------:R2:W-:Y:S04]  /*1ce0*/  LDGSTS.E.BYPASS.LTC128B.128 [R251+0x18100], [R2.64], !P1 ;  /* 0x1810000002fb7fae */ /* 0x0005e8000c901d48 */
[----:B------:R2:W-:Y:S04]  /*1cf0*/  LDGSTS.E.BYPASS.LTC128B.128 [R251+0x1c100], [R16.64], !P4 ;  /* 0x1c10000010fb7fae */ /* 0x0005e8000e101d48 */
[----:B------:R2:W-:Y:S04]  /*1d00*/  LDGSTS.E.BYPASS.LTC128B.128 [R251+0x20100], [R14.64], !P3 ;  /* 0x201000000efb7fae */ /* 0x0005e8000d901d48 */
[----:B------:R2:W-:Y:S02]  /*1d10*/  LDGSTS.E.BYPASS.LTC128B.128 [R251+0x24100], [R12.64], !P2 ;  /* 0x241000000cfb7fae */ /* 0x0005e4000d101d48 */
.L_x_2155:
[----:B------:R-:W-:Y:S05]  /*1d20*/  BSYNC B0 ;  /* 0x0000000000007941 */ /* 0x000fea0003800000 */
.L_x_2154:
[----:B------:R-:W-:Y:S05]  /*1d30*/  BRA.DIV ~URZ, `(.L_x_2156) ;  /* 0x00011e827f007947 */ /* 0x000fea000b800000 */
[----:B---3--:R3:W1:Y:S04]  /*1d40*/  SHFL.IDX PT, R6, R10, 0x1, 0x181f ;  /* 0x00381f000a067f89 */ /* 0x00866800000e0000 */
[----:B--2-4-:R3:W2:Y:S02]  /*1d50*/  SHFL.IDX PT, R2, R11, 0x1, 0x181f ;  /* 0x00381f000b027f89 */ /* 0x0146a400000e0000 */
.L_x_2186:
[----:B------:R-:W-:Y:S01]  /*1d60*/  IADD3 R3, R7, 0x20, RZ ;  /* 0x0000002007037810 */ /* 0x000fe20007ffe0ff */
[----:B------:R-:W-:Y:S03]  /*1d70*/  BSSY B0, `(.L_x_2157) ;  /* 0x0000017000007945 */ /* 0x000fe60003800000 */
[----:B------:R-:W-:-:S13]  /*1d80*/  ISETP.GE.AND P0, PT, R3, R18, PT ;  /* 0x000000120300720c */ /* 0x000fda0003f06270 */
[----:B------:R-:W-:Y:S05]  /*1d90*/  @P0 BRA `(.L_x_2158) ;  /* 0x0000014000000947 */ /* 0x000fea0003800000 */
[----:B------:R-:W4:Y:S04]  /*1da0*/  LDL R13, [R1+0x78] ;  /* 0x00007800010d7983 */ /* 0x000f280000100800 */
[----:B------:R-:W5:Y:S04]  /*1db0*/  LDL R12, [R1+0x74] ;  /* 0x00007400010c7983 */ /* 0x000f680000100800 */
[----:B---3--:R-:W3:Y:S04]  /*1dc0*/  LDL.64 R20, [R1+0x48] ;  /* 0x0000480001147983 */ /* 0x008ee80000100a00 */
[----:B--2---:R-:W2:Y:S01]  /*1dd0*/  LDL R9, [R1+0x70] ;  /* 0x0000700001097983 */ /* 0x004ea20000100800 */
[----:B------:R-:W-:-:S02]  /*1de0*/  LEA R16, P0, R0, R2, 0x1 ;  /* 0x0000000200107211 */ /* 0x000fc400078008ff */
[----:B------:R-:W-:Y:S01]  /*1df0*/  ISETP.NE.AND P1, PT, R8, RZ, PT ;  /* 0x000000ff0800720c */ /* 0x000fe20003f25270 */
[----:B-1----:R-:W-:Y:S01]  /*1e00*/  IMAD.MOV.U32 R3, RZ, RZ, R6 ;  /* 0x000000ffff037224 */ /* 0x002fe200078e0006 */
[----:B----4-:R-:W-:Y:S02]  /*1e10*/  LEA.HI.X R17, R0, R6, R13, 0x1, P0 ;  /* 0x0000000600117211 */ /* 0x010fe400000f0c0d */
[----:B------:R-:W-:-:S04]  /*1e20*/  LEA R14, P0, R4, R2, 0x1 ;  /* 0x00000002040e7211 */ /* 0x000fc800078008ff */
[----:B-----5:R-:W-:Y:S02]  /*1e30*/  LEA.HI.X R15, R4, R6, R12, 0x1, P0 ;  /* 0x00000006040f7211 */ /* 0x020fe400000f0c0c */
[----:B------:R-:W-:Y:S01]  /*1e40*/  LEA R12, P0, R5, R2, 0x1 ;  /* 0x00000002050c7211 */ /* 0x000fe200078008ff */
[----:B---3--:R-:W-:-:S03]  /*1e50*/  IMAD.WIDE R2, R20, 0x2, R2 ;  /* 0x0000000214027825 */ /* 0x008fc600078e0202 */
[----:B--2---:R-:W-:Y:S02]  /*1e60*/  LEA.HI.X R13, R5, R6, R9, 0x1, P0 ;  /* 0x00000006050d7211 */ /* 0x004fe400000f0c09 */
[----:B------:R-:W-:Y:S01]  /*1e70*/  @!PT LDS RZ, [RZ] ;  /* 0x00000000fffff984 */ /* 0x000fe20000000800 */
[----:B------:R-:W-:Y:S01]  /*1e80*/  @!PT LDS RZ, [RZ] ;  /* 0x00000000fffff984 */ /* 0x000fe20000000800 */
[----:B------:R-:W-:Y:S01]  /*1e90*/  @!PT LDS RZ, [RZ] ;  /* 0x00000000fffff984 */ /* 0x000fe20000000800 */
[----:B------:R1:W-:Y:S04]  /*1ea0*/  LDGSTS.E.BYPASS.LTC128B.128 [R251+0x19100], [R2.64], !P1 ;  /* 0x1910000002fb7fae */ /* 0x0003e8000c901d48 */
[----:B------:R1:W-:Y:S04]  /*1eb0*/  LDGSTS.E.BYPASS.LTC128B.128 [R251+0x1d100], [R16.64], !P4 ;  /* 0x1d10000010fb7fae */ /* 0x0003e8000e101d48 */
[----:B------:R1:W-:Y:S04]  /*1ec0*/  LDGSTS.E.BYPASS.LTC128B.128 [R251+0x21100], [R14.64], !P3 ;  /* 0x211000000efb7fae */ /* 0x0003e8000d901d48 */
[----:B------:R1:W-:Y:S02]  /*1ed0*/  LDGSTS.E.BYPASS.LTC128B.128 [R251+0x25100], [R12.64], !P2 ;  /* 0x251000000cfb7fae */ /* 0x0003e4000d101d48 */
.L_x_2158:
[----:B------:R-:W-:Y:S05]  /*1ee0*/  BSYNC B0 ;  /* 0x0000000000007941 */ /* 0x000fea0003800000 */
.L_x_2157:
[----:B------:R-:W-:Y:S05]  /*1ef0*/  BRA.DIV ~URZ, `(.L_x_2159) ;  /* 0x00011d927f007947 */ /* 0x000fea000b800000 */
[----:B-1----:R1:W4:Y:S02]  /*1f00*/  SHFL.IDX PT, R6, R10, 0x2, 0x181f ;  /* 0x00581f000a067f89 */ /* 0x00232400000e0000 */
.L_x_2187:
[----:B------:R-:W-:Y:S05]  /*1f10*/  BRA.DIV ~URZ, `(.L_x_2160) ;  /* 0x00011de27f007947 */ /* 0x000fea000b800000 */
[----:B--2---:R2:W1:Y:S02]  /*1f20*/  SHFL.IDX PT, R2, R11, 0x2, 0x181f ;  /* 0x00581f000b027f89 */ /* 0x00446400000e0000 */
.L_x_2188:
[----:B------:R-:W-:Y:S01]  /*1f30*/  IADD3 R3, R7, 0x40, RZ ;  /* 0x0000004007037810 */ /* 0x000fe20007ffe0ff */
[----:B------:R-:W-:Y:S03]  /*1f40*/  BSSY B0, `(.L_x_2161) ;  /* 0x0000017000007945 */ /* 0x000fe60003800000 */
[----:B------:R-:W-:-:S13]  /*1f50*/  ISETP.GE.AND P0, PT, R3, R18, PT ;  /* 0x000000120300720c */ /* 0x000fda0003f06270 */
[----:B------:R-:W-:Y:S05]  /*1f60*/  @P0 BRA `(.L_x_2162) ;  /* 0x0000014000000947 */ /* 0x000fea0003800000 */
[----:B------:R-:W5:Y:S04]  /*1f70*/  LDL R13, [R1+0x78] ;  /* 0x00007800010d7983 */ /* 0x000f680000100800 */
[----:B--2---:R-:W2:Y:S04]  /*1f80*/  LDL R12, [R1+0x74] ;  /* 0x00007400010c7983 */ /* 0x004ea80000100800 */
[----:B---3--:R-:W3:Y:S04]  /*1f90*/  LDL.64 R20, [R1+0x48] ;  /* 0x0000480001147983 */ /* 0x008ee80000100a00 */
[----:B----4-:R-:W4:Y:S01]  /*1fa0*/  LDL R9, [R1+0x70] ;  /* 0x0000700001097983 */ /* 0x010f220000100800 */
[----:B-1----:R-:W-:-:S02]  /*1fb0*/  LEA R16, P0, R0, R2, 0x1 ;  /* 0x0000000200107211 */ /* 0x002fc400078008ff */
[----:B------:R-:W-:Y:S01]  /*1fc0*/  ISETP.NE.AND P1, PT, R8, RZ, PT ;  /* 0x000000ff0800720c */ /* 0x000fe20003f25270 */
[----:B------:R-:W-:Y:S01]  /*1fd0*/  IMAD.MOV.U32 R3, RZ, RZ, R6 ;  /* 0x000000ffff037224 */ /* 0x000fe200078e0006 */
[----:B-----5:R-:W-:Y:S02]  /*1fe0*/  LEA.HI.X R17, R0, R6, R13, 0x1, P0 ;  /* 0x0000000600117211 */ /* 0x020fe400000f0c0d */
[----:B------:R-:W-:-:S04]  /*1ff0*/  LEA R14, P0, R4, R2, 0x1 ;  /* 0x00000002040e7211 */ /* 0x000fc800078008ff */
[----:B--2---:R-:W-:Y:S02]  /*2000*/  LEA.HI.X R15, R4, R6, R12, 0x1, P0 ;  /* 0x00000006040f7211 */ /* 0x004fe400000f0c0c */
[----:B------:R-:W-:Y:S01]  /*2010*/  LEA R12, P0, R5, R2, 0x1 ;  /* 0x00000002050c7211 */ /* 0x000fe200078008ff */
[----:B---3--:R-:W-:-:S03]  /*2020*/  IMAD.WIDE R2, R20, 0x2, R2 ;  /* 0x0000000214027825 */ /* 0x008fc600078e0202 */
[----:B----4-:R-:W-:Y:S02]  /*2030*/  LEA.HI.X R13, R5, R6, R9, 0x1, P0 ;  /* 0x00000006050d7211 */ /* 0x010fe400000f0c09 */
[----:B------:R-:W-:Y:S01]  /*2040*/  @!PT LDS RZ, [RZ] ;  /* 0x00000000fffff984 */ /* 0x000fe20000000800 */
[----:B------:R-:W-:Y:S01]  /*2050*/  @!PT LDS RZ, [RZ] ;  /* 0x00000000fffff984 */ /* 0x000fe20000000800 */
[----:B------:R-:W-:Y:S01]  /*2060*/  @!PT LDS RZ, [RZ] ;  /* 0x00000000fffff984 */ /* 0x000fe20000000800 */
[----:B------:R1:W-:Y:S04]  /*2070*/  LDGSTS.E.BYPASS.LTC128B.128 [R251+0x1a100], [R2.64], !P1 ;  /* 0x1a10000002fb7fae */ /* 0x0003e8000c901d48 */
[----:B------:R1:W-:Y:S04]  /*2080*/  LDGSTS.E.BYPASS.LTC128B.128 [R251+0x1e100], [R16.64], !P4 ;  /* 0x1e10000010fb7fae */ /* 0x0003e8000e101d48 */
[----:B------:R1:W-:Y:S04]  /*2090*/  LDGSTS.E.BYPASS.LTC128B.128 [R251+0x22100], [R14.64], !P3 ;  /* 0x221000000efb7fae */ /* 0x0003e8000d901d48 */
[----:B------:R1:W-:Y:S02]  /*20a0*/  LDGSTS.E.BYPASS.LTC128B.128 [R251+0x26100], [R12.64], !P2 ;  /* 0x261000000cfb7fae */ /* 0x0003e4000d101d48 */
.L_x_2162:
[----:B------:R-:W-:Y:S05]  /*20b0*/  BSYNC B0 ;  /* 0x0000000000007941 */ /* 0x000fea0003800000 */
.L_x_2161:
[----:B------:R-:W-:Y:S05]  /*20c0*/  BRA.DIV ~URZ, `(.L_x_2163) ;  /* 0x00011ca27f007947 */ /* 0x000fea000b800000 */
[----:B----4-:R4:W2:Y:S04]  /*20d0*/  SHFL.IDX PT, R6, R10, 0x3, 0x181f ;  /* 0x00781f000a067f89 */ /* 0x0108a800000e0000 */
[----:B-1----:R4:W1:Y:S02]  /*20e0*/  SHFL.IDX PT, R2, R11, 0x3, 0x181f ;  /* 0x00781f000b027f89 */ /* 0x00286400000e0000 */
.L_x_2189:
[----:B---34-:R-:W3:Y:S04]  /*20f0*/  LDL R10, [R1+0x78] ;  /* 0x00007800010a7983 */ /* 0x018ee80000100800 */
[----:B------:R-:W4:Y:S04]  /*2100*/  LDL R9, [R1+0x74] ;  /* 0x0000740001097983 */ /* 0x000f280000100800 */
[----:B------:R-:W5:Y:S04]  /*2110*/  LDL R3, [R1+0x70] ;  /* 0x0000700001037983 */ /* 0x000f680000100800 */
[----:B--2---:R-:W2:Y:S01]  /*2120*/  LDL.64 R128, [R1+0x48] ;  /* 0x0000480001807983 */ /* 0x004ea20000100a00 */
[----:B------:R-:W-:-:S04]  /*2130*/  IADD3 R7, R7, 0x60, RZ ;  /* 0x0000006007077810 */ /* 0x000fc80007ffe0ff */
[----:B------:R-:W-:-:S13]  /*2140*/  ISETP.GE.AND P0, PT, R7, R18, PT ;  /* 0x000000120700720c */ /* 0x000fda0003f06270 */
[----:B-1----:R-:W-:-:S04]  /*2150*/  @!P0 LEA R12, P1, R0, R2, 0x1 ;  /* 0x00000002000c8211 */ /* 0x002fc800078208ff */
[----:B---3--:R-:W-:Y:S02]  /*2160*/  @!P0 LEA.HI.X R13, R0, R6, R10, 0x1, P1 ;  /* 0x00000006000d8211 */ /* 0x008fe400008f0c0a */
[----:B------:R-:W-:-:S04]  /*2170*/  @!P0 LEA R10, P1, R4, R2, 0x1 ;  /* 0x00000002040a8211 */ /* 0x000fc800078208ff */
[----:B----4-:R-:W-:Y:S02]  /*2180*/  @!P0 LEA.HI.X R11, R4, R6, R9, 0x1, P1 ;  /* 0x00000006040b8211 */ /* 0x010fe400008f0c09 */
[----:B------:R-:W-:-:S04]  /*2190*/  @!P0 LEA R4, P1, R5, R2, 0x1 ;  /* 0x0000000205048211 */ /* 0x000fc800078208ff */
[----:B-----5:R-:W-:Y:S01]  /*21a0*/  @!P0 LEA.HI.X R5, R5, R6, R3, 0x1, P1 ;  /* 0x0000000605058211 */ /* 0x020fe200008f0c03 */
[----:B------:R-:W-:Y:S01]  /*21b0*/  @!P0 IMAD.MOV.U32 R3, RZ, RZ, R6 ;  /* 0x000000ffff038224 */ /* 0x000fe200078e0006 */
[----:B------:R-:W-:-:S03]  /*21c0*/  ISETP.NE.AND P1, PT, R8, RZ, PT ;  /* 0x000000ff0800720c */ /* 0x000fc60003f25270 */
[----:B--2---:R-:W-:-:S10]  /*21d0*/  @!P0 IMAD.WIDE R2, R128, 0x2, R2 ;  /* 0x0000000280028825 */ /* 0x004fd400078e0202 */
[----:B------:R-:W-:Y:S01]  /*21e0*/  @!PT LDS RZ, [RZ] ;  /* 0x00000000fffff984 */ /* 0x000fe20000000800 */
[----:B------:R-:W-:Y:S01]  /*21f0*/  @!PT LDS RZ, [RZ] ;  /* 0x00000000fffff984 */ /* 0x000fe20000000800 */
[----:B------:R-:W-:Y:S01]  /*2200*/  @!PT LDS RZ, [RZ] ;  /* 0x00000000fffff984 */ /* 0x000fe20000000800 */
[----:B------:R1:W-:Y:S04]  /*2210*/  @!P0 LDGSTS.E.BYPASS.LTC128B.128 [R251+0x1b100], [R2.64], !P1 ;  /* 0x1b10000002fb8fae */ /* 0x0003e8000c901d48 */
[----:B------:R1:W-:Y:S04]  /*2220*/  @!P0 LDGSTS.E.BYPASS.LTC128B.128 [R251+0x1f100], [R12.64], !P4 ;  /* 0x1f1000000cfb8fae */ /* 0x0003e8000e101d48 */
[----:B------:R1:W-:Y:S04]  /*2230*/  @!P0 LDGSTS.E.BYPASS.LTC128B.128 [R251+0x23100], [R10.64], !P3 ;  /* 0x231000000afb8fae */ /* 0x0003e8000d901d48 */
[----:B------:R1:W-:Y:S04]  /*2240*/  @!P0 LDGSTS.E.BYPASS.LTC128B.128 [R251+0x27100], [R4.64], !P2 ;  /* 0x2710000004fb8fae */ /* 0x0003e8000d101d48 */
[----:B------:R-:W0:Y:S01]  /*2250*/  LDGDEPBAR ;  /* 0x00000000000079af */ /* 0x000e220000000000 */
[----:B------:R-:W-:Y:S02]  /*2260*/  WARPSYNC 0xffffffff ;  /* 0xffffffff00007948 */ /* 0x000fe40003800000 */
[----:B------:R-:W2:Y:S04]  /*2270*/  LDL R127, [R1+0x3c] ;  /* 0x00003c00017f7983 */ /* 0x000ea80000100800 */
[----:B------:R-:W3:Y:S04]  /*2280*/  LDL R9, [R1+0x20] ;  /* 0x0000200001097983 */ /* 0x000ee80000100800 */
[----:B------:R-:W4:Y:S04]  /*2290*/  LDL.64 R20, [R1+0x28] ;  /* 0x0000280001147983 */ /* 0x000f280000100a00 */
[----:B------:R-:W5:Y:S04]  /*22a0*/  LDL R130, [R1] ;  /* 0x0000000001827983 */ /* 0x000f680000100800 */
[----:B------:R-:W5:Y:S04]  /*22b0*/  LDL R16, [R1+0x38] ;  /* 0x0000380001107983 */ /* 0x000f680000100800 */
[----:B------:R-:W5:Y:S04]  /*22c0*/  LDL.64 R14, [R1+0x30] ;  /* 0x00003000010e7983 */ /* 0x000f680000100a00 */
[----:B------:R-:W1:Y:S01]  /*22d0*/  S2R R19, SR_TID.X ;  /* 0x0000000000137919 */ /* 0x000e620000002100 */
[----:B------:R-:W-:Y:S01]  /*22e0*/  IMAD.MOV.U32 R121, RZ, RZ, -0x60 ;  /* 0xffffffa0ff797424 */ /* 0x000fe200078e00ff */
[----:B------:R-:W-:Y:S01]  /*22f0*/  SHF.R.S32.HI R6, RZ, 0x1f, R120 ;  /* 0x0000001fff067819 */ /* 0x000fe20000011478 */
[----:B-1----:R-:W-:Y:S01]  /*2300*/  IMAD.WIDE.U32 R4, R120, c[0x0][0x1e0], RZ ;  /* 0x0000780078047a25 */ /* 0x002fe200078e00ff */
[----:B------:R-:W5:Y:S03]  /*2310*/  LDL R126, [R1+0xc] ;  /* 0x00000c00017e7983 */ /* 0x000f660000100800 */
[----:B------:R-:W-:Y:S01]  /*2320*/  IMAD R2, R6, c[0x0][0x1e0], RZ ;  /* 0x0000780006027a24 */ /* 0x000fe200078e02ff */
[----:B------:R-:W-:-:S04]  /*2330*/  SHF.R.S32.HI R17, RZ, 0x1f, R19 ;  /* 0x0000001fff117819 */ /* 0x000fc80000011413 */
[----:B------:R-:W-:-:S04]  /*2340*/  LEA.HI R17, R17, R19, RZ, 0x3 ;  /* 0x0000001311117211 */ /* 0x000fc800078f18ff */
[----:B------:R-:W-:Y:S01]  /*2350*/  SHF.R.S32.HI R17, RZ, 0x3, R17 ;  /* 0x00000003ff117819 */ /* 0x000fe20000011411 */
[----:B------:R-:W-:-:S04]  /*2360*/  IMAD R2, R120, c[0x0][0x1e4], R2 ;  /* 0x0000790078027a24 */ /* 0x000fc800078e0202 */
[----:B------:R-:W-:-:S04]  /*2370*/  IMAD.IADD R2, R5, 0x1, R2 ;  /* 0x0000000105027824 */ /* 0x000fc800078e0202 */
[----:B------:R-:W-:Y:S02]  /*2380*/  IMAD R3, R2, 0x60, RZ ;  /* 0x0000006002037824 */ /* 0x000fe400078e02ff */
[----:B------:R-:W-:Y:S02]  /*2390*/  IMAD.MOV.U32 R124, RZ, RZ, c[0x0][0x1e0] ;  /* 0x00007800ff7c7624 */ /* 0x000fe400078e00ff */
[----:B------:R-:W-:Y:S02]  /*23a0*/  IMAD.MOV.U32 R125, RZ, RZ, c[0x0][0x1e4] ;  /* 0x00007900ff7d7624 */ /* 0x000fe400078e00ff */
[----:B------:R-:W-:-:S04]  /*23b0*/  IMAD R6, R6, c[0x0][0x208], RZ ;  /* 0x0000820006067a24 */ /* 0x000fc800078e02ff */
[----:B------:R-:W-:Y:S02]  /*23c0*/  IMAD R10, R120, c[0x0][0x20c], R6 ;  /* 0x00008300780a7a24 */ /* 0x000fe400078e0206 */
[----:B------:R-:W-:Y:S02]  /*23d0*/  IMAD.MOV.U32 R34, RZ, RZ, c[0x0][0x208] ;  /* 0x00008200ff227624 */ /* 0x000fe400078e00ff */
[----:B------:R-:W-:-:S05]  /*23e0*/  IMAD.MOV.U32 R33, RZ, RZ, 0x6 ;  /* 0x00000006ff217424 */ /* 0x000fca00078e00ff */
[C---:B------:R-:W-:Y:S01]  /*23f0*/  SHF.L.U64.HI R33, R34.reuse, R33, c[0x0][0x20c] ;  /* 0x0000830022217619 */ /* 0x040fe20000010221 */
[----:B------:R-:W-:Y:S01]  /*2400*/  IMAD.SHL.U32 R34, R34, 0x40, RZ ;  /* 0x0000004022227824 */ /* 0x000fe200078e00ff */
[----:B------:R-:W-:Y:S01]  /*2410*/  LOP3.LUT P2, RZ, R32, 0x8, RZ, 0xc0, !PT ;  /* 0x0000000820ff7812 */ /* 0x000fe2000784c0ff */
[----:B------:R-:W-:Y:S01]  /*2420*/  BAR.SYNC.DEFER_BLOCKING 0x0 ;  /* 0x0000000000007b1d */ /* 0x000fe20000010000 */
[----:B--2---:R-:W-:-:S05]  /*2430*/  IMAD R121, R127, R121, 0x60 ;  /* 0x000000607f797424 */ /* 0x004fca00078e0279 */
[----:B------:R-:W-:-:S04]  /*2440*/  IADD3 R0, R121, c[0x0][0x1d0], -R17 ;  /* 0x0000740079007a10 */ /* 0x000fc80007ffe811 */
[----:B------:R-:W-:Y:S01]  /*2450*/  ISETP.GE.AND P0, PT, R0, 0x1, PT ;  /* 0x000000010000780c */ /* 0x000fe20003f06270 */
[----:B----4-:R-:W-:Y:S02]  /*2460*/  IMAD.MOV.U32 R122, RZ, RZ, R20 ;  /* 0x000000ffff7a7224 */ /* 0x010fe400078e0014 */
[----:B---3--:R-:W-:-:S04]  /*2470*/  IMAD.MOV.U32 R123, RZ, RZ, R9 ;  /* 0x000000ffff7b7224 */ /* 0x008fc800078e0009 */
[----:B------:R-:W-:Y:S01]  /*2480*/  IMAD.WIDE.U32 R4, R4, 0x60, R122 ;  /* 0x0000006004047825 */ /* 0x000fe200078e007a */
[----:B-----5:R-:W-:-:S03]  /*2490*/  LOP3.LUT P3, RZ, R130, 0x2, RZ, 0xc0, !PT ;  /* 0x0000000282ff7812 */ /* 0x020fc6000786c0ff */
[----:B------:R-:W-:Y:S02]  /*24a0*/  IMAD.IADD R5, R5, 0x1, R3 ;  /* 0x0000000105057824 */ /* 0x000fe400078e0203 */
[----:B------:R-:W-:Y:S02]  /*24b0*/  @P0 LEA R2, P1, R4, c[0x0][0x1c8], 0x1 ;  /* 0x0000720004020a11 */ /* 0x000fe400078208ff */
[----:B------:R-:W-:Y:S02]  /*24c0*/  @P0 ISETP.GE.AND P5, PT, R128, c[0x0][0x1d4], PT ;  /* 0x0000750080000a0c */ /* 0x000fe40003fa6270 */
[----:B------:R-:W-:Y:S02]  /*24d0*/  LOP3.LUT P4, RZ, R130, 0x1, RZ, 0xc0, !PT ;  /* 0x0000000182ff7812 */ /* 0x000fe4000788c0ff */
[----:B------:R-:W-:Y:S02]  /*24e0*/  @P0 LEA.HI.X R3, R4, c[0x0][0x1cc], R5, 0x1, P1 ;  /* 0x0000730004030a11 */ /* 0x000fe400008f0c05 */
[----:B------:R-:W-:-:S07]  /*24f0*/  ISETP.GE.AND P1, PT, R0, 0x21, PT ;  /* 0x000000210000780c */ /* 0x000fce0003f26270 */
[----:B------:R-:W-:Y:S01]  /*2500*/  @!PT LDS RZ, [RZ] ;  /* 0x00000000fffff984 */ /* 0x000fe20000000800 */
[----:B------:R-:W-:Y:S01]  /*2510*/  @!PT LDS RZ, [RZ] ;  /* 0x00000000fffff984 */ /* 0x000fe20000000800 */
[----:B------:R-:W-:Y:S01]  /*2520*/  @!PT LDS RZ, [RZ] ;  /* 0x00000000fffff984 */ /* 0x000fe20000000800 */
[----:B------:R1:W-:Y:S04]  /*2530*/  @P0 LDGSTS.E.BYPASS.LTC128B.128 [R251+0xc100], [R2.64], !P5 ;  /* 0x0c10000002fb0fae */ /* 0x0003e8000e901d48 */
[----:B------:R1:W-:Y:S04]  /*2540*/  @P0 LDGSTS.E.BYPASS.LTC128B.128 [R251+0xf100], [R2.64+0x80], !P3 ;  /* 0x0f10008002fb0fae */ /* 0x0003e8000d901d48 */
[----:B------:R1:W-:Y:S04]  /*2550*/  @P0 LDGSTS.E.BYPASS.LTC128B.128 [R251+0x12100], [R2.64+0x100], !P4 ;  /* 0x1210010002fb0fae */ /* 0x0003e8000e101d48 */
[----:B------:R1:W-:Y:S01]  /*2560*/  @P0 LDGSTS.E.BYPASS.LTC128B.128 [R251+0x15100], [R2.64+0x180], !P6 ;  /* 0x1510018002fb0fae */ /* 0x0003e2000f101d48 */
[----:B------:R-:W-:Y:S01]  /*2570*/  @P1 ISETP.GE.AND P5, PT, R128, c[0x0][0x1d4], PT ;  /* 0x0000750080001a0c */ /* 0x000fe20003fa6270 */
[----:B------:R-:W-:-:S04]  /*2580*/  IMAD.WIDE.U32 R8, R120, c[0x0][0x208], RZ ;  /* 0x0000820078087a25 */ /* 0x000fc800078e00ff */
[----:B------:R-:W-:Y:S02]  /*2590*/  IMAD.IADD R9, R9, 0x1, R10 ;  /* 0x0000000109097824 */ /* 0x000fe400078e020a */
[----:B------:R-:W-:Y:S01]  /*25a0*/  IMAD.MOV.U32 R6, RZ, RZ, R14 ;  /* 0x000000ffff067224 */ /* 0x000fe200078e000e */
[----:B-1----:R-:W-:-:S04]  /*25b0*/  @P1 LEA R3, P0, R124, R4, 0x5 ;  /* 0x000000047c031211 */ /* 0x002fc800078028ff */
[----:B------:R-:W-:Y:S02]  /*25c0*/  @P1 LEA.HI.X R7, R124, R5, R125, 0x5, P0 ;  /* 0x000000057c071211 */ /* 0x000fe400000f2c7d */
[----:B------:R-:W-:-:S04]  /*25d0*/  @P1 LEA R2, P0, R3, c[0x0][0x1c8], 0x1 ;  /* 0x0000720003021a11 */ /* 0x000fc800078008ff */
[----:B------:R-:W-:Y:S02]  /*25e0*/  @P1 LEA.HI.X R3, R3, c[0x0][0x1cc], R7, 0x1, P0 ;  /* 0x0000730003031a11 */ /* 0x000fe400000f0c07 */
[----:B------:R-:W-:Y:S01]  /*25f0*/  ISETP.GE.AND P0, PT, R0, 0x41, PT ;  /* 0x000000410000780c */ /* 0x000fe20003f06270 */
[----:B------:R-:W-:Y:S02]  /*2600*/  IMAD.MOV.U32 R7, RZ, RZ, R16 ;  /* 0x000000ffff077224 */ /* 0x000fe400078e0010 */
[----:B------:R-:W-:Y:S01]  /*2610*/  IMAD.WIDE.U32 R10, R124, 0x40, RZ ;  /* 0x000000407c0a7825 */ /* 0x000fe200078e00ff */
[----:B------:R1:W-:Y:S04]  /*2620*/  @P1 LDGSTS.E.BYPASS.LTC128B.128 [R251+0xd100], [R2.64], !P5 ;  /* 0x0d10000002fb1fae */ /* 0x0003e8000e901d48 */
[----:B------:R1:W-:Y:S01]  /*2630*/  @P1 LDGSTS.E.BYPASS.LTC128B.128 [R251+0x10100], [R2.64+0x80], !P3 ;  /* 0x1010008002fb1fae */ /* 0x0003e2000d901d48 */
[----:B------:R-:W-:-:S03]  /*2640*/  IMAD.WIDE.U32 R6, R8, 0x60, R6 ;  /* 0x0000006008067825 */ /* 0x000fc600078e0006 */
[----:B------:R1:W-:Y:S04]  /*2650*/  @P1 LDGSTS.E.BYPASS.LTC128B.128 [R251+0x13100], [R2.64+0x100], !P4 ;  /* 0x1310010002fb1fae */ /* 0x0003e8000e101d48 */
[----:B------:R1:W-:Y:S01]  /*2660*/  @P1 LDGSTS.E.BYPASS.LTC128B.128 [R251+0x16100], [R2.64+0x180], !P6 ;  /* 0x1610018002fb1fae */ /* 0x0003e2000f101d48 */
[----:B------:R-:W-:Y:S02]  /*2670*/  @P0 IADD3 R8, P1, R4, R10, RZ ;  /* 0x0000000a04080210 */ /* 0x000fe40007f3e0ff */
[----:B------:R-:W-:Y:S01]  /*2680*/  @P0 ISETP.GE.AND P5, PT, R128, c[0x0][0x1d4], PT ;  /* 0x0000750080000a0c */ /* 0x000fe20003fa6270 */
[----:B-1----:R-:W-:Y:S02]  /*2690*/  IMAD.SHL.U32 R2, R125, 0x40, RZ ;  /* 0x000000407d027824 */ /* 0x002fe400078e00ff */
[----:B------:R-:W-:-:S03]  /*26a0*/  IMAD R3, R9, 0x60, RZ ;  /* 0x0000006009037824 */ /* 0x000fc600078e02ff */
[----:B------:R-:W-:Y:S01]  /*26b0*/  @P0 IADD3.X R5, R5, R11, R2, P1, !PT ;  /* 0x0000000b05050210 */ /* 0x000fe20000ffe402 */
[----:B------:R-:W-:Y:S01]  /*26c0*/  IMAD.IADD R3, R7, 0x1, R3 ;  /* 0x0000000107037824 */ /* 0x000fe200078e0203 */
[----:B------:R-:W-:-:S04]  /*26d0*/  LEA R2, P1, R6, c[0x0][0x1f8], 0x1 ;  /* 0x00007e0006027a11 */ /* 0x000fc800078208ff */
[----:B------:R-:W-:Y:S02]  /*26e0*/  LEA.HI.X R3, R6, c[0x0][0x1fc], R3, 0x1, P1 ;  /* 0x00007f0006037a11 */ /* 0x000fe400008f0c03 */
[----:B------:R-:W-:-:S04]  /*26f0*/  @P0 LEA R4, P1, R8, c[0x0][0x1c8], 0x1 ;  /* 0x0000720008040a11 */ /* 0x000fc800078208ff */
[----:B------:R-:W-:-:S05]  /*2700*/  @P0 LEA.HI.X R5, R8, c[0x0][0x1cc], R5, 0x1, P1 ;  /* 0x0000730008050a11 */ /* 0x000fca00008f0c05 */
[----:B------:R1:W-:Y:S04]  /*2710*/  @P0 LDGSTS.E.BYPASS.LTC128B.128 [R251+0xe100], [R4.64], !P5 ;  /* 0x0e10000004fb0fae */ /* 0x0003e8000e901d48 */
[----:B------:R1:W-:Y:S04]  /*2720*/  @P0 LDGSTS.E.BYPASS.LTC128B.128 [R251+0x11100], [R4.64+0x80], !P3 ;  /* 0x1110008004fb0fae */ /* 0x0003e8000d901d48 */
[----:B------:R1:W-:Y:S04]  /*2730*/  @P0 LDGSTS.E.BYPASS.LTC128B.128 [R251+0x14100], [R4.64+0x100], !P4 ;  /* 0x1410010004fb0fae */ /* 0x0003e8000e101d48 */
[----:B------:R1:W-:Y:S04]  /*2740*/  @P0 LDGSTS.E.BYPASS.LTC128B.128 [R251+0x17100], [R4.64+0x180], !P6 ;  /* 0x1710018004fb0fae */ /* 0x0003e8000f101d48 */
[----:B------:R-:W0:Y:S01]  /*2750*/  LDGDEPBAR ;  /* 0x00000000000079af */ /* 0x000e220000000000 */
[----:B------:R-:W-:-:S04]  /*2760*/  IADD3 R18, P1, P0, R34, 0x80, R2 ;  /* 0x0000008022127810 */ /* 0x000fc8000783e002 */
[----:B------:R-:W-:Y:S02]  /*2770*/  IADD3.X R19, R33, RZ, R3, P1, P0 ;  /* 0x000000ff21137210 */ /* 0x000fe40000fe0403 */
[----:B------:R-:W-:-:S04]  /*2780*/  IADD3 R16, P1, P0, R34, 0x100, R2 ;  /* 0x0000010022107810 */ /* 0x000fc8000783e002 */
[----:B------:R-:W-:Y:S02]  /*2790*/  IADD3.X R17, R33, RZ, R3, P1, P0 ;  /* 0x000000ff21117210 */ /* 0x000fe40000fe0403 */
[----:B------:R-:W-:Y:S01]  /*27a0*/  IADD3 R14, P1, P0, R34, 0x180, R2 ;  /* 0x00000180220e7810 */ /* 0x000fe2000783e002 */
[----:B------:R-:W-:-:S04]  /*27b0*/  DEPBAR.LE SB0, 0x1 ;  /* 0x000080400000791a */ /* 0x000fc80000000000 */
[----:B------:R-:W-:-:S04]  /*27c0*/  DEPBAR.LE SB0, 0x0 ;  /* 0x000080000000791a */ /* 0x000fc80000000000 */
[----:B------:R-:W-:Y:S01]  /*27d0*/  BAR.SYNC.DEFER_BLOCKING 0x0 ;  /* 0x0000000000007b1d */ /* 0x000fe20000010000 */
[----:B-1----:R-:W-:Y:S02]  /*27e0*/  LOP3.LUT R4, R32, 0x1, RZ, 0xc0, !PT ;  /* 0x0000000120047812 */ /* 0x002fe400078ec0ff */
[----:B------:R-:W-:Y:S02]  /*27f0*/  IADD3.X R15, R33, RZ, R3, P1, P0 ;  /* 0x000000ff210f7210 */ /* 0x000fe40000fe0403 */
[----:B------:R-:W-:-:S04]  /*2800*/  ISETP.NE.U32.AND P1, PT, R4, 0x1, PT ;  /* 0x000000010400780c */ /* 0x000fc80003f25070 */
[----:B------:R-:W-:Y:S02]  /*2810*/  ISETP.LT.OR P0, PT, R0, 0x1, P1 ;  /* 0x000000010000780c */ /* 0x000fe40000f01670 */
[----:B------:R-:W-:Y:S01]  /*2820*/  LOP3.LUT P4, RZ, R32, 0x2, RZ, 0xc0, !PT ;  /* 0x0000000220ff7812 */ /* 0x000fe2000788c0ff */
[----:B------:R-:W-:Y:S04]  /*2830*/  LDSM.16.M88.4 R4, [R223] ;  /* 0x00000000df04783b */ /* 0x000fe80000000200 */
[----:B------:R-:W-:Y:S04]  /*2840*/  LDSM.16.M88.4 R28, [R216] ;  /* 0x00000000d81c783b */ /* 0x000fe80000000200 */
[----:B------:R-:W1:Y:S04]  /*2850*/  LDSM.16.M88.4 R24, [R216+0x800] ;  /* 0x00080000d818783b */ /* 0x000e680000000200 */
[----:B------:R-:W2:Y:S04]  /*2860*/  LDSM.16.M88.4 R20, [R216+0x1000] ;  /* 0x00100000d814783b */ /* 0x000ea80000000200 */
[----:B------:R-:W3:Y:S04]  /*2870*/  LDSM.16.M88.4 R48, [R216+0x1800] ;  /* 0x00180000d830783b */ /* 0x000ee80000000200 */
[----:B------:R-:W4:Y:S04]  /*2880*/  LDSM.16.M88.4 R56, [R216+0x2000] ;  /* 0x00200000d838783b */ /* 0x000f280000000200 */
[----:B------:R-:W5:Y:S04]  /*2890*/  LDSM.16.M88.4 R68, [R216+0x2800] ;  /* 0x00280000d844783b */ /* 0x000f680000000200 */
[----:B------:R-:W-:Y:S04]  /*28a0*/  LDSM.16.M88.4 R8, [R224] ;  /* 0x00000000e008783b */ /* 0x000fe80000000200 */
[----:B------:R-:W-:Y:S04]  /*28b0*/  LDSM.16.M88.4 R64, [R227] ;  /* 0x00000000e340783b */ /* 0x000fe80000000200 */
[----:B------:R-:W1:Y:S04]  /*28c0*/  LDSM.16.M88.4 R60, [R250] ;  /* 0x00000000fa3c783b */ /* 0x000e680000000200 */
[----:B------:R-:W1:Y:S04]  /*28d0*/  LDSM.16.M88.4 R80, [R249] ;  /* 0x00000000f950783b */ /* 0x000e680000000200 */
[----:B------:R-:W1:Y:S04]  /*28e0*/  LDSM.16.M88.4 R100, [R248] ;  /* 0x00000000f864783b */ /* 0x000e680000000200 */
[----:B------:R-:W-:Y:S04]  /*28f0*/  LDSM.16.M88.4 R104, [R247] ;  /* 0x00000000f768783b */ /* 0x000fe80000000200 */
        /* <DEDUP_REMOVED lines=8> */
[----:B------:R-:W-:-:S13]  /*2980*/  ISETP.LT.OR P0, PT, R0, 0x1, !P3 ;  /* 0x000000010000780c */ /* 0x000fda0005f01670 */
[----:B------:R1:W-:Y:S01]  /*2990*/  LDGSTS.E.BYPASS.LTC128B.128 [R251+0x6100], [R2.64+0x100], !P0 ;  /* 0x0610010002fb7fae */ /* 0x0003e2000c101d48 */
[----:B------:R-:W-:-:S13]  /*29a0*/  ISETP.LT.OR P0, PT, R0, 0x1, !P2 ;  /* 0x000000010000780c */ /* 0x000fda0005701670 */
[----:B------:R1:W-:Y:S01]  /*29b0*/  LDGSTS.E.BYPASS.LTC128B.128 [R251+0x9100], [R2.64+0x180], !P0 ;  /* 0x0910018002fb7fae */ /* 0x0003e2000c101d48 */
[----:B------:R-:W-:-:S05]  /*29c0*/  IADD3 R12, P0, R34, R2, RZ ;  /* 0x00000002220c7210 */ /* 0x000fca0007f1e0ff */
[----:B------:R-:W-:Y:S01]  /*29d0*/  IMAD.X R13, R33, 0x1, R3, P0 ;  /* 0x00000001210d7824 */ /* 0x000fe200000e0603 */
[----:B-1----:R-:W-:-:S05]  /*29e0*/  IADD3 R2, P0, R12, R34, RZ ;  /* 0x000000220c027210 */ /* 0x002fca0007f1e0ff */
[----:B------:R-:W-:Y:S01]  /*29f0*/  IMAD.X R3, R13, 0x1, R33, P0 ;  /* 0x000000010d037824 */ /* 0x000fe200000e0621 */
[----:B------:R-:W-:-:S13]  /*2a00*/  ISETP.LT.OR P0, PT, R0, 0x21, P1 ;  /* 0x000000210000780c */ /* 0x000fda0000f01670 */
[----:B------:R1:W-:Y:S01]  /*2a10*/  LDGSTS.E.BYPASS.LTC128B.128 [R251+0x1100], [R12.64], !P0 ;  /* 0x011000000cfb7fae */ /* 0x0003e2000c101d48 */
[----:B------:R-:W-:-:S13]  /*2a20*/  ISETP.LT.OR P0, PT, R0, 0x21, !P4 ;  /* 0x000000210000780c */ /* 0x000fda0006701670 */
[----:B------:R4:W-:Y:S01]  /*2a30*/  LDGSTS.E.BYPASS.LTC128B.128 [R251+0x4100], [R18.64], !P0 ;  /* 0x0410000012fb7fae */ /* 0x0009e2000c101d48 */
[----:B------:R-:W-:-:S13]  /*2a40*/  ISETP.LT.OR P0, PT, R0, 0x21, !P3 ;  /* 0x000000210000780c */ /* 0x000fda0005f01670 */
[----:B------:R4:W-:Y:S01]  /*2a50*/  LDGSTS.E.BYPASS.LTC128B.128 [R251+0x7100], [R16.64], !P0 ;  /* 0x0710000010fb7fae */ /* 0x0009e2000c101d48 */
[----:B------:R-:W-:-:S13]  /*2a60*/  ISETP.LT.OR P0, PT, R0, 0x21, !P2 ;  /* 0x000000210000780c */ /* 0x000fda0005701670 */
[----:B------:R1:W-:Y:S01]  /*2a70*/  LDGSTS.E.BYPASS.LTC128B.128 [R251+0xa100], [R14.64], !P0 ;  /* 0x0a1000000efb7fae */ /* 0x0003e2000c101d48 */
[----:B------:R-:W-:-:S13]  /*2a80*/  ISETP.LT.OR P0, PT, R0, 0x41, P1 ;  /* 0x000000410000780c */ /* 0x000fda0000f01670 */
[----:B------:R1:W-:Y:S01]  /*2a90*/  LDGSTS.E.BYPASS.LTC128B.128 [R251+0x2100], [R2.64], !P0 ;  /* 0x0210000002fb7fae */ /* 0x0003e2000c101d48 */
[C---:B------:R-:W-:Y:S02]  /*2aa0*/  ISETP.LT.OR P0, PT, R0.reuse, 0x41, !P4 ;  /* 0x000000410000780c */ /* 0x040fe40006701670 */
[C---:B------:R-:W-:Y:S01]  /*2ab0*/  ISETP.LT.OR P1, PT, R0.reuse, 0x41, !P3 ;  /* 0x000000410000780c */ /* 0x040fe20005f21670 */
[C---:B------:R-:W-:Y:S10]  /*2ac0*/  HMMA.16816.F32.BF16 R40, R4.reuse, R24, RZ ;  /* 0x000000180428723c */ /* 0x040ff400000418ff */
[----:B------:R1:W-:Y:S01]  /*2ad0*/  LDGSTS.E.BYPASS.LTC128B.128 [R251+0x5100], [R2.64+0x80], !P0 ;  /* 0x0510008002fb7fae */ /* 0x0003e2000c101d48 */
[----:B------:R-:W-:Y:S01]  /*2ae0*/  ISETP.LT.OR P0, PT, R0, 0x41, !P2 ;  /* 0x000000410000780c */ /* 0x000fe20005701670 */
[C---:B------:R-:W-:Y:S02]  /*2af0*/  HMMA.16816.F32.BF16 R32, R4.reuse, R26, RZ ;  /* 0x0000001a0420723c */ /* 0x040fe400000418ff */
[----:B------:R1:W-:Y:S06]  /*2b00*/  LDGSTS.E.BYPASS.LTC128B.128 [R251+0x8100], [R2.64+0x100], !P1 ;  /* 0x0810010002fb7fae */ /* 0x0003ec000c901d48 */
[C---:B--2---:R-:W-:Y:S04]  /*2b10*/  HMMA.16816.F32.BF16 R36, R4.reuse, R20, RZ ;  /* 0x000000140424723c */ /* 0x044fe800000418ff */
[----:B------:R2:W-:Y:S04]  /*2b20*/  LDGSTS.E.BYPASS.LTC128B.128 [R251+0xb100], [R2.64+0x180], !P0 ;  /* 0x0b10018002fb7fae */ /* 0x0005e8000c101d48 */
[C---:B------:R-:W-:Y:S01]  /*2b30*/  HMMA.16816.F32.BF16 R52, R4.reuse, R28, RZ ;  /* 0x0000001c0434723c */ /* 0x040fe200000418ff */
[----:B------:R-:W0:Y:S07]  /*2b40*/  LDGDEPBAR ;  /* 0x00000000000079af */ /* 0x000e2e0000000000 */
[C---:B------:R-:W-:Y:S08]  /*2b50*/  HMMA.16816.F32.BF16 R44, R4.reuse, R30, RZ ;  /* 0x0000001e042c723c */ /* 0x040ff000000418ff */
[C---:B------:R-:W-:Y:S08]  /*2b60*/  HMMA.16816.F32.BF16 R28, R4.reuse, R22, RZ ;  /* 0x00000016041c723c */ /* 0x040ff000000418ff */
[C---:B---3--:R-:W-:Y:S08]  /*2b70*/  HMMA.16816.F32.BF16 R24, R4.reuse, R48, RZ ;  /* 0x000000300418723c */ /* 0x048ff000000418ff */
[C---:B------:R-:W-:Y:S08]  /*2b80*/  HMMA.16816.F32.BF16 R20, R4.reuse, R50, RZ ;  /* 0x000000320414723c */ /* 0x040ff000000418ff */
[C---:B----4-:R-:W-:Y:S08]  /*2b90*/  HMMA.16816.F32.BF16 R16, R4.reuse, R56, RZ ;  /* 0x000000380410723c */ /* 0x050ff000000418ff */
[C---:B-1----:R-:W-:Y:S08]  /*2ba0*/  HMMA.16816.F32.BF16 R12, R4.reuse, R58, RZ ;  /* 0x0000003a040c723c */ /* 0x042ff000000418ff */
[C---:B-----5:R-:W-:Y:S08]  /*2bb0*/  HMMA.16816.F32.BF16 R96, R4.reuse, R68, RZ ;  /* 0x000000440460723c */ /* 0x060ff000000418ff */
[----:B------:R-:W-:Y:S01]  /*2bc0*/  HMMA.16816.F32.BF16 R92, R4, R70, RZ ;  /* 0x00000046045c723c */ /* 0x000fe200000418ff */
[----:B------:R-:W-:Y:S04]  /*2bd0*/  LDSM.16.M88.4 R4, [R226] ;  /* 0x00000000e204783b */ /* 0x000fe80000000200 */
[----:B------:R-:W1:Y:S03]  /*2be0*/  LDSM.16.M88.4 R68, [R222+0x800] ;  /* 0x00080000de44783b */ /* 0x000e660000000200 */
[C---:B------:R-:W-:Y:S01]  /*2bf0*/  HMMA.16816.F32.BF16 R48, R8.reuse, R60, R40 ;  /* 0x0000003c0830723c */ /* 0x040fe20000041828 */
[----:B------:R-:W3:Y:S07]  /*2c00*/  LDSM.16.M88.4 R40, [R222] ;  /* 0x00000000de28783b */ /* 0x000eee0000000200 */
[C---:B------:R-:W-:Y:S01]  /*2c10*/  HMMA.16816.F32.BF16 R76, R8.reuse, R62, R32 ;  /* 0x0000003e084c723c */ /* 0x040fe20000041820 */
[----:B------:R-:W4:Y:S04]  /*2c20*/  LDSM.16.M88.4 R60, [R222+0x1000] ;  /* 0x00100000de3c783b */ /* 0x000f280000000200 */
[----:B------:R-:W-:Y:S03]  /*2c30*/  LDSM.16.M88.4 R32, [R222+0x2000] ;  /* 0x00200000de20783b */ /* 0x000fe60000000200 */
[C---:B------:R-:W-:Y:S01]  /*2c40*/  HMMA.16816.F32.BF16 R72, R8.reuse, R80, R36 ;  /* 0x000000500848723c */ /* 0x040fe20000041824 */
[----:B------:R-:W5:Y:S07]  /*2c50*/  LDSM.16.M88.4 R36, [R222+0x1800] ;  /* 0x00180000de24783b */ /* 0x000f6e0000000200 */
[C---:B------:R-:W-:Y:S08]  /*2c60*/  HMMA.16816.F32.BF16 R88, R8.reuse, R64, R52 ;  /* 0x000000400858723c */ /* 0x040ff00000041834 */
[C---:B------:R-:W-:Y:S08]  /*2c70*/  HMMA.16816.F32.BF16 R84, R8.reuse, R66, R44 ;  /* 0x000000420854723c */ /* 0x040ff0000004182c */
[C---:B------:R-:W-:Y:S01]  /*2c80*/  HMMA.16816.F32.BF16 R64, R8.reuse, R82, R28 ;  /* 0x000000520840723c */ /* 0x040fe2000004181c */
[----:B------:R-:W1:Y:S04]  /*2c90*/  LDSM.16.M88.4 R28, [R222+0x2800] ;  /* 0x00280000de1c783b */ /* 0x000e680000000200 */
[----:B------:R-:W-:Y:S03]  /*2ca0*/  LDSM.16.M88.4 R80, [R219] ;  /* 0x00000000db50783b */ /* 0x000fe60000000200 */
[C---:B------:R-:W-:Y:S08]  /*2cb0*/  HMMA.16816.F32.BF16 R56, R8.reuse, R100, R24 ;  /* 0x000000640838723c */ /* 0x040ff00000041818 */
[C---:B------:R-:W-:Y:S01]  /*2cc0*/  HMMA.16816.F32.BF16 R52, R8.reuse, R102, R20 ;  /* 0x000000660834723c */ /* 0x040fe20000041814 */
[----:B------:R-:W-:Y:S07]  /*2cd0*/  LDSM.16.M88.4 R100, [R219+0x800] ;  /* 0x00080000db64783b */ /* 0x000fee0000000200 */
[C---:B------:R-:W-:Y:S01]  /*2ce0*/  HMMA.16816.F32.BF16 R20, R8.reuse, R108, R96 ;  /* 0x0000006c0814723c */ /* 0x040fe20000041860 */
[----:B------:R-:W-:Y:S07]  /*2cf0*/  LDSM.16.M88.4 R96, [R219+0x2000] ;  /* 0x00200000db60783b */ /* 0x000fee0000000200 */
[C---:B------:R-:W-:Y:S01]  /*2d00*/  HMMA.16816.F32.BF16 R44, R8.reuse, R104, R16 ;  /* 0x00000068082c723c */ /* 0x040fe20000041810 */
[----:B------:R-:W2:Y:S07]  /*2d10*/  LDSM.16.M88.4 R16, [R225] ;  /* 0x00000000e110783b */ /* 0x000eae0000000200 */
[C---:B------:R-:W-:Y:S01]  /*2d20*/  HMMA.16816.F32.BF16 R24, R8.reuse, R106, R12 ;  /* 0x0000006a0818723c */ /* 0x040fe2000004180c */
[----:B------:R-:W-:Y:S07]  /*2d30*/  LDSM.16.M88.4 R104, [R245] ;  /* 0x00000000f568783b */ /* 0x000fee0000000200 */
[----:B------:R-:W-:Y:S01]  /*2d40*/  HMMA.16816.F32.BF16 R12, R8, R110, R92 ;  /* 0x0000006e080c723c */ /* 0x000fe2000004185c */
[----:B------:R-:W2:Y:S04]  /*2d50*/  LDSM.16.M88.4 R92, [R219+0x1000] ;  /* 0x00100000db5c783b */ /* 0x000ea80000000200 */
[----:B------:R-:W-:Y:S03]  /*2d60*/  LDSM.16.M88.4 R108, [R242] ;  /* 0x00000000f26c783b */ /* 0x000fe60000000200 */
[C---:B-1----:R-:W-:Y:S08]  /*2d70*/  HMMA.16816.F32.BF16 R48, R4.reuse, R68, R48 ;  /* 0x000000440430723c */ /* 0x042ff00000041830 */
[C---:B------:R-:W-:Y:S01]  /*2d80*/  HMMA.16816.F32.BF16 R76, R4.reuse, R70, R76 ;  /* 0x00000046044c723c */ /* 0x040fe2000004184c */
[----:B------:R-:W1:Y:S07]  /*2d90*/  LDSM.16.M88.4 R68, [R219+0x1800] ;  /* 0x00180000db44783b */ /* 0x000e6e0000000200 */
[C---:B---3--:R-:W-:Y:S08]  /*2da0*/  HMMA.16816.F32.BF16 R8, R4.reuse, R40, R88 ;  /* 0x000000280408723c */ /* 0x048ff00000041858 */
[C---:B------:R-:W-:Y:S08]  /*2db0*/  HMMA.16816.F32.BF16 R40, R4.reuse, R42, R84 ;  /* 0x0000002a0428723c */ /* 0x040ff00000041854 */
[C---:B----4-:R-:W-:Y:S08]  /*2dc0*/  HMMA.16816.F32.BF16 R72, R4.reuse, R60, R72 ;  /* 0x0000003c0448723c */ /* 0x050ff00000041848 */
[C---:B------:R-:W-:Y:S08]  /*2dd0*/  HMMA.16816.F32.BF16 R64, R4.reuse, R62, R64 ;  /* 0x0000003e0440723c */ /* 0x040ff00000041840 */
[C---:B-----5:R-:W-:Y:S08]  /*2de0*/  HMMA.16816.F32.BF16 R60, R4.reuse, R36, R56 ;  /* 0x00000024043c723c */ /* 0x060ff00000041838 */
[C---:B------:R-:W-:Y:S08]  /*2df0*/  HMMA.16816.F32.BF16 R56, R4.reuse, R38, R52 ;  /* 0x000000260438723c */ /* 0x040ff00000041834 */
[C---:B------:R-:W-:Y:S01]  /*2e00*/  HMMA.16816.F32.BF16 R88, R4.reuse, R28, R20 ;  /* 0x0000001c0458723c */ /* 0x040fe20000041814 */
[----:B------:R-:W3:Y:S07]  /*2e10*/  LDSM.16.M88.4 R20, [R219+0x2800] ;  /* 0x00280000db14783b */ /* 0x000eee0000000200 */
[C---:B------:R-:W-:Y:S01]  /*2e20*/  HMMA.16816.F32.BF16 R52, R4.reuse, R32, R44 ;  /* 0x000000200434723c */ /* 0x040fe2000004182c */
[----:B------:R-:W-:Y:S07]  /*2e30*/  LDSM.16.M88.4 R44, [R216+0x3800] ;  /* 0x00380000d82c783b */ /* 0x000fee0000000200 */
[C---:B------:R-:W-:Y:S08]  /*2e40*/  HMMA.16816.F32.BF16 R32, R4.reuse, R34, R24 ;  /* 0x000000220420723c */ /* 0x040ff00000041818 */
[----:B------:R-:W-:Y:S01]  /*2e50*/  HMMA.16816.F32.BF16 R24, R4, R30, R12 ;  /* 0x0000001e0418723c */ /* 0x000fe2000004180c */
[----:B------:R-:W-:Y:S04]  /*2e60*/  LDSM.16.M88.4 R4, [R223+0x4000] ;  /* 0x00400000df04783b */ /* 0x000fe80000000200 */
[----:B------:R-:W4:Y:S03]  /*2e70*/  LDSM.16.M88.4 R28, [R216+0x3000] ;  /* 0x00300000d81c783b */ /* 0x000f260000000200 */
[C---:B--2---:R-:W-:Y:S01]  /*2e80*/  HMMA.16816.F32.BF16 R8, R16.reuse, R80, R8 ;  /* 0x000000501008723c */ /* 0x044fe20000041808 */
[----:B------:R-:W-:Y:S07]  /*2e90*/  LDSM.16.M88.4 R12, [R224+0x4000] ;  /* 0x00400000e00c783b */ /* 0x000fee0000000200 */
[C---:B------:R-:W-:Y:S08]  /*2ea0*/  HMMA.16816.F32.BF16 R36, R16.reuse, R82, R40 ;  /* 0x000000521024723c */ /* 0x040ff00000041828 */
[C---:B------:R-:W-:Y:S08]  /*2eb0*/  HMMA.16816.F32.BF16 R80, R16.reuse, R92, R72 ;  /* 0x0000005c1050723c */ /* 0x040ff00000041848 */
[C---:B-1----:R-:W-:Y:S01]  /*2ec0*/  HMMA.16816.F32.BF16 R72, R16.reuse, R68, R60 ;  /* 0x000000441048723c */ /* 0x042fe2000004183c */
[----:B------:R-:W1:Y:S07]  /*2ed0*/  LDSM.16.M88.4 R60, [R216+0x4800] ;  /* 0x00480000d83c783b */ /* 0x000e6e0000000200 */
[C---:B------:R-:W-:Y:S08]  /*2ee0*/  HMMA.16816.F32.BF16 R84, R16.reuse, R102, R76 ;  /* 0x000000661054723c */ /* 0x040ff0000004184c */
[C---:B------:R-:W-:Y:S01]  /*2ef0*/  HMMA.16816.F32.BF16 R68, R16.reuse, R70, R56 ;  /* 0x000000461044723c */ /* 0x040fe20000041838 */
[----:B------:R-:W2:Y:S07]  /*2f00*/  LDSM.16.M88.4 R56, [R216+0x5000] ;  /* 0x00500000d838783b */ /* 0x000eae0000000200 */
[C---:B------:R-:W-:Y:S01]  /*2f10*/  HMMA.16816.F32.BF16 R76, R16.reuse, R94, R64 ;  /* 0x0000005e104c723c */ /* 0x040fe20000041840 */
[----:B------:R-:W5:Y:S04]  /*2f20*/  LDSM.16.M88.4 R64, [R216+0x4000] ;  /* 0x00400000d840783b */ /* 0x000f680000000200 */
[----:B------:R-:W1:Y:S03]  /*2f30*/  LDSM.16.M88.4 R92, [R216+0x5800] ;  /* 0x00580000d85c783b */ /* 0x000e660000000200 */
[C---:B------:R-:W-:Y:S01]  /*2f40*/  HMMA.16816.F32.BF16 R40, R16.reuse, R100, R48 ;  /* 0x000000641028723c */ /* 0x040fe20000041830 */
[----:B------:R-:W-:Y:S07]  /*2f50*/  LDSM.16.M88.4 R100, [R243] ;  /* 0x00000000f364783b */ /* 0x000fee0000000200 */
[C---:B------:R-:W-:Y:S08]  /*2f60*/  HMMA.16816.F32.BF16 R52, R16.reuse, R96, R52 ;  /* 0x000000601034723c */ /* 0x040ff00000041834 */
[C---:B------:R-:W-:Y:S01]  /*2f70*/  HMMA.16816.F32.BF16 R48, R16.reuse, R98, R32 ;  /* 0x000000621030723c */ /* 0x040fe20000041820 */
[----:B------:R-:W1:Y:S07]  /*2f80*/  LDSM.16.M88.4 R96, [R244] ;  /* 0x00000000f460783b */ /* 0x000e6e0000000200 */
[C---:B---3--:R-:W-:Y:S08]  /*2f90*/  HMMA.16816.F32.BF16 R88, R16.reuse, R20, R88 ;  /* 0x000000141058723c */ /* 0x048ff00000041858 */
[----:B------:R-:W-:Y:S08]  /*2fa0*/  HMMA.16816.F32.BF16 R32, R16, R22, R24 ;  /* 0x000000161020723c */ /* 0x000ff00000041818 */
[C---:B----4-:R-:W-:Y:S08]  /*2fb0*/  HMMA.16816.F32.BF16 R24, R4.reuse, R28, R8 ;  /* 0x0000001c0418723c */ /* 0x050ff00000041808 */
[C---:B------:R-:W-:Y:S01]  /*2fc0*/  HMMA.16816.F32.BF16 R20, R4.reuse, R30, R36 ;  /* 0x0000001e0414723c */ /* 0x040fe20000041824 */
[----:B------:R-:W-:Y:S04]  /*2fd0*/  LDSM.16.M88.4 R36, [R240] ;  /* 0x00000000f024783b */ /* 0x000fe80000000200 */
[----:B------:R-:W-:Y:S03]  /*2fe0*/  LDSM.16.M88.4 R28, [R222+0x3000] ;  /* 0x00300000de1c783b */ /* 0x000fe60000000200 */
[C---:B------:R-:W-:Y:S08]  /*2ff0*/  HMMA.16816.F32.BF16 R8, R4.reuse, R46, R84 ;  /* 0x0000002e0408723c */ /* 0x040ff00000041854 */
[C---:B-1----:R-:W-:Y:S08]  /*3000*/  HMMA.16816.F32.BF16 R72, R4.reuse, R60, R72 ;  /* 0x0000003c0448723c */ /* 0x042ff00000041848 */
[C---:B------:R-:W-:Y:S08]  /*3010*/  HMMA.16816.F32.BF16 R84, R4.reuse, R62, R68 ;  /* 0x0000003e0454723c */ /* 0x040ff00000041844 */
[C---:B------:R-:W-:Y:S01]  /*3020*/  HMMA.16816.F32.BF16 R16, R4.reuse, R44, R40 ;  /* 0x0000002c0410723c */ /* 0x040fe20000041828 */
[----:B------:R-:W1:Y:S07]  /*3030*/  LDSM.16.M88.4 R44, [R241] ;  /* 0x00000000f12c783b */ /* 0x000e6e0000000200 */
[C---:B--2---:R-:W-:Y:S08]  /*3040*/  HMMA.16816.F32.BF16 R68, R4.reuse, R56, R52 ;  /* 0x000000380444723c */ /* 0x044ff00000041834 */
[C---:B------:R-:W-:Y:S08]  /*3050*/  HMMA.16816.F32.BF16 R60, R4.reuse, R58, R48 ;  /* 0x0000003a043c723c */ /* 0x040ff00000041830 */
[C---:B-----5:R-:W-:Y:S08]  /*3060*/  HMMA.16816.F32.BF16 R80, R4.reuse, R64, R80 ;  /* 0x000000400450723c */ /* 0x060ff00000041850 */
[C---:B------:R-:W-:Y:S01]  /*3070*/  HMMA.16816.F32.BF16 R76, R4.reuse, R66, R76 ;  /* 0x00000042044c723c */ /* 0x040fe2000004184c */
[----:B------:R-:W-:Y:S07]  /*3080*/  LDSM.16.M88.4 R64, [R222+0x4000] ;  /* 0x00400000de40783b */ /* 0x000fee0000000200 */
[C---:B------:R-:W-:Y:S01]  /*3090*/  HMMA.16816.F32.BF16 R56, R4.reuse, R92, R88 ;  /* 0x0000005c0438723c */ /* 0x040fe20000041858 */
[----:B------:R-:W-:Y:S07]  /*30a0*/  LDSM.16.M88.4 R88, [R222+0x5000] ;  /* 0x00500000de58783b */ /* 0x000fee0000000200 */
[----:B------:R-:W-:Y:S01]  /*30b0*/  HMMA.16816.F32.BF16 R52, R4, R94, R32 ;  /* 0x0000005e0434723c */ /* 0x000fe20000041820 */
[----:B------:R-:W2:Y:S07]  /*30c0*/  LDSM.16.M88.4 R4, [R226+0x4000] ;  /* 0x00400000e204783b */ /* 0x000eae0000000200 */
[C---:B------:R-:W-:Y:S01]  /*30d0*/  HMMA.16816.F32.BF16 R48, R12.reuse, R104, R24 ;  /* 0x000000680c30723c */ /* 0x040fe20000041818 */
[----:B------:R-:W3:Y:S07]  /*30e0*/  LDSM.16.M88.4 R24, [R222+0x3800] ;  /* 0x00380000de18783b */ /* 0x000eee0000000200 */
[C---:B------:R-:W-:Y:S01]  /*30f0*/  HMMA.16816.F32.BF16 R40, R12.reuse, R106, R20 ;  /* 0x0000006a0c28723c */ /* 0x040fe20000041814 */
[----:B------:R-:W-:Y:S07]  /*3100*/  LDSM.16.M88.4 R104, [R219+0x3800] ;  /* 0x00380000db68783b */ /* 0x000fee0000000200 */
[C---:B------:R-:W-:Y:S08]  /*3110*/  HMMA.16816.F32.BF16 R32, R12.reuse, R96, R16 ;  /* 0x000000600c20723c */ /* 0x040ff00000041810 */
[C---:B------:R-:W-:Y:S01]  /*3120*/  HMMA.16816.F32.BF16 R16, R12.reuse, R100, R80 ;  /* 0x000000640c10723c */ /* 0x040fe20000041850 */
[----:B------:R-:W4:Y:S07]  /*3130*/  LDSM.16.M88.4 R80, [R222+0x4800] ;  /* 0x00480000de50783b */ /* 0x000f2e0000000200 */
[C---:B------:R-:W-:Y:S08]  /*3140*/  HMMA.16816.F32.BF16 R76, R12.reuse, R102, R76 ;  /* 0x000000660c4c723c */ /* 0x040ff0000004184c */
[C---:B------:R-:W-:Y:S01]  /*3150*/  HMMA.16816.F32.BF16 R20, R12.reuse, R98, R8 ;  /* 0x000000620c14723c */ /* 0x040fe20000041808 */
[----:B------:R-:W5:Y:S04]  /*3160*/  LDSM.16.M88.4 R96, [R222+0x5800] ;  /* 0x00580000de60783b */ /* 0x000f680000000200 */
[----:B------:R-:W-:Y:S03]  /*3170*/  LDSM.16.M88.4 R8, [R225+0x4000] ;  /* 0x00400000e108783b */ /* 0x000fe60000000200 */
[C---:B------:R-:W-:Y:S08]  /*3180*/  HMMA.16816.F32.BF16 R72, R12.reuse, R108, R72 ;  /* 0x0000006c0c48723c */ /* 0x040ff00000041848 */
[C---:B------:R-:W-:Y:S01]  /*3190*/  HMMA.16816.F32.BF16 R84, R12.reuse, R110, R84 ;  /* 0x0000006e0c54723c */ /* 0x040fe20000041854 */
[----:B------:R-:W3:Y:S07]  /*31a0*/  LDSM.16.M88.4 R108, [R219+0x3000] ;  /* 0x00300000db6c783b */ /* 0x000eee0000000200 */
[C---:B-1----:R-:W-:Y:S08]  /*31b0*/  HMMA.16816.F32.BF16 R68, R12.reuse, R44, R68 ;  /* 0x0000002c0c44723c */ /* 0x042ff00000041844 */
[C---:B------:R-:W-:Y:S08]  /*31c0*/  HMMA.16816.F32.BF16 R60, R12.reuse, R46, R60 ;  /* 0x0000002e0c3c723c */ /* 0x040ff0000004183c */
[C---:B------:R-:W-:Y:S08]  /*31d0*/  HMMA.16816.F32.BF16 R56, R12.reuse, R36, R56 ;  /* 0x000000240c38723c */ /* 0x040ff00000041838 */
[----:B------:R-:W-:Y:S08]  /*31e0*/  HMMA.16816.F32.BF16 R52, R12, R38, R52 ;  /* 0x000000260c34723c */ /* 0x000ff00000041834 */
[C---:B--2---:R-:W-:Y:S01]  /*31f0*/  HMMA.16816.F32.BF16 R12, R4.reuse, R30, R40 ;  /* 0x0000001e040c723c */ /* 0x044fe20000041828 */
[----:B------:R-:W1:Y:S07]  /*3200*/  LDSM.16.M88.4 R40, [R219+0x4000] ;  /* 0x00400000db28783b */ /* 0x000e6e0000000200 */
[C---:B------:R-:W-:Y:S08]  /*3210*/  HMMA.16816.F32.BF16 R48, R4.reuse, R28, R48 ;  /* 0x0000001c0430723c */ /* 0x040ff00000041830 */
[C---:B---3--:R-:W-:Y:S08]  /*3220*/  HMMA.16816.F32.BF16 R44, R4.reuse, R24, R32 ;  /* 0x00000018042c723c */ /* 0x048ff00000041820 */
[C---:B------:R-:W-:Y:S01]  /*3230*/  HMMA.16816.F32.BF16 R32, R4.reuse, R64, R16 ;  /* 0x000000400420723c */ /* 0x040fe20000041810 */
[----:B------:R-:W2:Y:S07]  /*3240*/  LDSM.16.M88.4 R16, [R219+0x4800] ;  /* 0x00480000db10783b */ /* 0x000eae0000000200 */
[C---:B------:R-:W-:Y:S08]  /*3250*/  HMMA.16816.F32.BF16 R28, R4.reuse, R66, R76 ;  /* 0x00000042041c723c */ /* 0x040ff0000004184c */
[C---:B------:R-:W-:Y:S08]  /*3260*/  HMMA.16816.F32.BF16 R36, R4.reuse, R26, R20 ;  /* 0x0000001a0424723c */ /* 0x040ff00000041814 */
[C---:B----4-:R-:W-:Y:S01]  /*3270*/  HMMA.16816.F32.BF16 R24, R4.reuse, R80, R72 ;  /* 0x000000500418723c */ /* 0x050fe20000041848 */
[----:B------:R-:W-:Y:S07]  /*3280*/  LDSM.16.M88.4 R72, [R216+0x6000] ;  /* 0x00600000d848783b */ /* 0x000fee0000000200 */
[C---:B------:R-:W-:Y:S08]  /*3290*/  HMMA.16816.F32.BF16 R20, R4.reuse, R82, R84 ;  /* 0x000000520414723c */ /* 0x040ff00000041854 */
[C---:B------:R-:W-:Y:S08]  /*32a0*/  HMMA.16816.F32.BF16 R84, R4.reuse, R88, R68 ;  /* 0x000000580454723c */ /* 0x040ff00000041844 */
[C---:B-----5:R-:W-:Y:S01]  /*32b0*/  HMMA.16816.F32.BF16 R100, R4.reuse, R96, R56 ;  /* 0x000000600464723c */ /* 0x060fe20000041838 */
[----:B------:R-:W3:Y:S07]  /*32c0*/  LDSM.16.M88.4 R56, [R219+0x5800] ;  /* 0x00580000db38783b */ /* 0x000eee0000000200 */
[C---:B------:R-:W-:Y:S08]  /*32d0*/  HMMA.16816.F32.BF16 R80, R4.reuse, R90, R60 ;  /* 0x0000005a0450723c */ /* 0x040ff0000004183c */
[----:B------:R-:W-:Y:S01]  /*32e0*/  HMMA.16816.F32.BF16 R96, R4, R98, R52 ;  /* 0x000000620460723c */ /* 0x000fe20000041834 */
[----:B------:R-:W-:Y:S04]  /*32f0*/  LDSM.16.M88.4 R4, [R223+0x8000] ;  /* 0x00800000df04783b */ /* 0x000fe80000000200 */
[----:B------:R-:W-:Y:S03]  /*3300*/  LDSM.16.M88.4 R52, [R216+0x7000] ;  /* 0x00700000d834783b */ /* 0x000fe60000000200 */
[C---:B------:R-:W-:Y:S08]  /*3310*/  HMMA.16816.F32.BF16 R92, R8.reuse, R108, R48 ;  /* 0x0000006c085c723c */ /* 0x040ff00000041830 */
[C---:B-1----:R-:W-:Y:S01]  /*3320*/  HMMA.16816.F32.BF16 R68, R8.reuse, R42, R28 ;  /* 0x0000002a0844723c */ /* 0x042fe2000004181c */
[----:B------:R-:W1:Y:S07]  /*3330*/  LDSM.16.M88.4 R28, [R216+0x6800] ;  /* 0x00680000d81c783b */ /* 0x000e6e0000000200 */
[C---:B------:R-:W-:Y:S01]  /*3340*/  HMMA.16816.F32.BF16 R108, R8.reuse, R110, R12 ;  /* 0x0000006e086c723c */ /* 0x040fe2000004180c */
[----:B------:R-:W4:Y:S07]  /*3350*/  LDSM.16.M88.4 R12, [R219+0x5000] ;  /* 0x00500000db0c783b */ /* 0x000f2e0000000200 */
[C---:B------:R-:W-:Y:S01]  /*3360*/  HMMA.16816.F32.BF16 R88, R8.reuse, R104, R44 ;  /* 0x000000680858723c */ /* 0x040fe2000004182c */
[----:B------:R-:W-:Y:S07]  /*3370*/  LDSM.16.M88.4 R44, [R216+0x8000] ;  /* 0x00800000d82c783b */ /* 0x000fee0000000200 */
[C---:B--2---:R-:W-:Y:S01]  /*3380*/  HMMA.16816.F32.BF16 R60, R8.reuse, R16, R24 ;  /* 0x00000010083c723c */ /* 0x044fe20000041818 */
[----:B------:R-:W2:Y:S07]  /*3390*/  LDSM.16.M88.4 R24, [R216+0x7800] ;  /* 0x00780000d818783b */ /* 0x000eae0000000200 */
[C---:B------:R-:W-:Y:S08]  /*33a0*/  HMMA.16816.F32.BF16 R76, R8.reuse, R106, R36 ;  /* 0x0000006a084c723c */ /* 0x040ff00000041824 */
[C---:B------:R-:W-:Y:S08]  /*33b0*/  HMMA.16816.F32.BF16 R64, R8.reuse, R40, R32 ;  /* 0x000000280840723c */ /* 0x040ff00000041820 */
[C---:B------:R-:W-:Y:S01]  /*33c0*/  HMMA.16816.F32.BF16 R40, R8.reuse, R18, R20 ;  /* 0x000000120828723c */ /* 0x040fe20000041814 */
[----:B------:R-:W5:Y:S07]  /*33d0*/  LDSM.16.M88.4 R20, [R216+0x8800] ;  /* 0x00880000d814783b */ /* 0x000f6e0000000200 */
[----:B---3--:R-:W-:Y:S08]  /*33e0*/  HMMA.16816.F32.BF16 R16, R8, R58, R96 ;  /* 0x0000003a0810723c */ /* 0x008ff00000041860 */
[----:B-1----:R-:W-:Y:S08]  /*33f0*/  HMMA.16816.F32.BF16 R96, R4, R28, R88 ;  /* 0x0000001c0460723c */ /* 0x002ff00000041858 */
[C---:B----4-:R-:W-:Y:S08]  /*3400*/  HMMA.16816.F32.BF16 R48, R8.reuse, R12, R84 ;  /* 0x0000000c0830723c */ /* 0x050ff00000041854 */
[----:B------:R-:W-:Y:S01]  /*3410*/  HMMA.16816.F32.BF16 R36, R8, R14, R80 ;  /* 0x0000000e0824723c */ /* 0x000fe20000041850 */
[----:B------:R-:W-:Y:S07]  /*3420*/  LDSM.16.M88.4 R12, [R224+0x8000] ;  /* 0x00800000e00c783b */ /* 0x000fee0000000200 */
[----:B------:R-:W-:Y:S01]  /*3430*/  HMMA.16816.F32.BF16 R88, R4, R30, R76 ;  /* 0x0000001e0458723c */ /* 0x000fe2000004184c */
[----:B------:R-:W1:Y:S04]  /*3440*/  LDSM.16.M88.4 R28, [R239] ;  /* 0x00000000ef1c783b */ /* 0x000e680000000200 */
[----:B------:R-:W-:Y:S03]  /*3450*/  LDSM.16.M88.4 R76, [R235] ;  /* 0x00000000eb4c783b */ /* 0x000fe60000000200 */
[----:B------:R-:W-:Y:S01]  /*3460*/  HMMA.16816.F32.BF16 R32, R8, R56, R100 ;  /* 0x000000380820723c */ /* 0x000fe20000041864 */
[----:B------:R-:W-:Y:S07]  /*3470*/  LDSM.16.M88.4 R56, [R222+0x6000] ;  /* 0x00600000de38783b */ /* 0x000fee0000000200 */
[C---:B------:R-:W-:Y:S08]  /*3480*/  HMMA.16816.F32.BF16 R104, R4.reuse, R74, R108 ;  /* 0x0000004a0468723c */ /* 0x040ff0000004186c */
[C---:B--2---:R-:W-:Y:S08]  /*3490*/  HMMA.16816.F32.BF16 R108, R4.reuse, R24, R60 ;  /* 0x00000018046c723c */ /* 0x044ff0000004183c */
[C---:B------:R-:W-:Y:S01]  /*34a0*/  HMMA.16816.F32.BF16 R100, R4.reuse, R26, R40 ;  /* 0x0000001a0464723c */ /* 0x040fe20000041828 */
[----:B------:R-:W2:Y:S04]  /*34b0*/  LDSM.16.M88.4 R24, [R238] ;  /* 0x00000000ee18783b */ /* 0x000ea80000000200 */
[----:B------:R-:W-:Y:S03]  /*34c0*/  LDSM.16.M88.4 R40, [R222+0x7000] ;  /* 0x00700000de28783b */ /* 0x000fe60000000200 */
[C---:B------:R-:W-:Y:S01]  /*34d0*/  HMMA.16816.F32.BF16 R8, R4.reuse, R72, R92 ;  /* 0x000000480408723c */ /* 0x040fe2000004185c */
[----:B------:R-:W3:Y:S07]  /*34e0*/  LDSM.16.M88.4 R72, [R237] ;  /* 0x00000000ed48783b */ /* 0x000eee0000000200 */
[C---:B------:R-:W-:Y:S01]  /*34f0*/  HMMA.16816.F32.BF16 R112, R4.reuse, R54, R68 ;  /* 0x000000360470723c */ /* 0x040fe20000041844 */
[----:B------:R-:W4:Y:S07]  /*3500*/  LDSM.16.M88.4 R68, [R236] ;  /* 0x00000000ec44783b */ /* 0x000f2e0000000200 */
[C---:B------:R-:W-:Y:S01]  /*3510*/  HMMA.16816.F32.BF16 R116, R4.reuse, R52, R64 ;  /* 0x000000340474723c */ /* 0x040fe20000041840 */
[----:B------:R-:W2:Y:S07]  /*3520*/  LDSM.16.M88.4 R64, [R234] ;  /* 0x00000000ea40783b */ /* 0x000eae0000000200 */
[C---:B------:R-:W-:Y:S08]  /*3530*/  HMMA.16816.F32.BF16 R92, R4.reuse, R44, R48 ;  /* 0x0000002c045c723c */ /* 0x040ff00000041830 */
[C---:B------:R-:W-:Y:S01]  /*3540*/  HMMA.16816.F32.BF16 R84, R4.reuse, R46, R36 ;  /* 0x0000002e0454723c */ /* 0x040fe20000041824 */
[----:B------:R-:W-:Y:S04]  /*3550*/  LDSM.16.M88.4 R44, [R222+0x6800] ;  /* 0x00680000de2c783b */ /* 0x000fe80000000200 */
[----:B------:R-:W-:Y:S03]  /*3560*/  LDSM.16.M88.4 R36, [R222+0x7800] ;  /* 0x00780000de24783b */ /* 0x000fe60000000200 */
[C---:B-----5:R-:W-:Y:S08]  /*3570*/  HMMA.16816.F32.BF16 R80, R4.reuse, R20, R32 ;  /* 0x000000140450723c */ /* 0x060ff00000041820 */
[----:B------:R-:W-:Y:S08]  /*3580*/  HMMA.16816.F32.BF16 R60, R4, R22, R16 ;  /* 0x00000016043c723c */ /* 0x000ff00000041810 */
[C---:B-1----:R-:W-:Y:S01]  /*3590*/  HMMA.16816.F32.BF16 R4, R12.reuse, R28, R8 ;  /* 0x0000001c0c04723c */ /* 0x042fe20000041808 */
[----:B------:R-:W1:Y:S07]  /*35a0*/  LDSM.16.M88.4 R8, [R226+0x8000] ;  /* 0x00800000e208783b */ /* 0x000e6e0000000200 */
[C---:B------:R-:W-:Y:S01]  /*35b0*/  HMMA.16816.F32.BF16 R52, R12.reuse, R30, R104 ;  /* 0x0000001e0c34723c */ /* 0x040fe20000041868 */
[----:B------:R-:W-:Y:S07]  /*35c0*/  LDSM.16.M88.4 R104, [R222+0x8800] ;  /* 0x00880000de68783b */ /* 0x000fee0000000200 */
[C---:B--2---:R-:W-:Y:S08]  /*35d0*/  HMMA.16816.F32.BF16 R48, R12.reuse, R24, R96 ;  /* 0x000000180c30723c */ /* 0x044ff00000041860 */
[C---:B------:R-:W-:Y:S08]  /*35e0*/  HMMA.16816.F32.BF16 R32, R12.reuse, R26, R88 ;  /* 0x0000001a0c20723c */ /* 0x040ff00000041858 */
[C---:B---3--:R-:W-:Y:S01]  /*35f0*/  HMMA.16816.F32.BF16 R28, R12.reuse, R72, R116 ;  /* 0x000000480c1c723c */ /* 0x048fe20000041874 */
[----:B------:R-:W2:Y:S07]  /*3600*/  LDSM.16.M88.4 R116, [R222+0x8000] ;  /* 0x00800000de74783b */ /* 0x000eae0000000200 */
[C---:B------:R-:W-:Y:S01]  /*3610*/  HMMA.16816.F32.BF16 R24, R12.reuse, R74, R112 ;  /* 0x0000004a0c18723c */ /* 0x040fe20000041870 */
[----:B------:R-:W-:Y:S07]  /*3620*/  LDSM.16.M88.4 R112, [R222+0x9000] ;  /* 0x00900000de70783b */ /* 0x000fee0000000200 */
[C---:B----4-:R-:W-:Y:S01]  /*3630*/  HMMA.16816.F32.BF16 R20, R12.reuse, R68, R108 ;  /* 0x000000440c14723c */ /* 0x050fe2000004186c */
[----:B------:R-:W-:Y:S07]  /*3640*/  LDSM.16.M88.4 R108, [R228] ;  /* 0x00000000e46c783b */ /* 0x000fee0000000200 */
[C---:B------:R-:W-:Y:S08]  /*3650*/  HMMA.16816.F32.BF16 R16, R12.reuse, R70, R100 ;  /* 0x000000460c10723c */ /* 0x040ff00000041864 */
[C---:B------:R-:W-:Y:S01]  /*3660*/  HMMA.16816.F32.BF16 R68, R12.reuse, R76, R92 ;  /* 0x0000004c0c44723c */ /* 0x040fe2000004185c */
[----:B------:R-:W-:Y:S07]  /*3670*/  LDSM.16.M88.4 R92, [R219+0x6000] ;  /* 0x00600000db5c783b */ /* 0x000fee0000000200 */
[C---:B------:R-:W-:Y:S08]  /*3680*/  HMMA.16816.F32.BF16 R84, R12.reuse, R78, R84 ;  /* 0x0000004e0c54723c */ /* 0x040ff00000041854 */
[C---:B------:R-:W-:Y:S08]  /*3690*/  HMMA.16816.F32.BF16 R100, R12.reuse, R64, R80 ;  /* 0x000000400c64723c */ /* 0x040ff00000041850 */
[----:B------:R-:W-:Y:S01]  /*36a0*/  HMMA.16816.F32.BF16 R96, R12, R66, R60 ;  /* 0x000000420c60723c */ /* 0x000fe2000004183c */
[----:B------:R-:W-:Y:S07]  /*36b0*/  LDSM.16.M88.4 R12, [R223+0xc000] ;  /* 0x00c00000df0c783b */ /* 0x000fee0000000200 */
[C---:B-1----:R-:W-:Y:S01]  /*36c0*/  HMMA.16816.F32.BF16 R88, R8.reuse, R56, R4 ;  /* 0x000000380858723c */ /* 0x042fe20000041804 */
[----:B------:R-:W-:Y:S07]  /*36d0*/  LDSM.16.M88.4 R4, [R225+0x8000] ;  /* 0x00800000e104783b */ /* 0x000fee0000000200 */
[C---:B------:R-:W-:Y:S08]  /*36e0*/  HMMA.16816.F32.BF16 R72, R8.reuse, R40, R28 ;  /* 0x000000280848723c */ /* 0x040ff0000004181c */
[C---:B------:R-:W-:Y:S01]  /*36f0*/  HMMA.16816.F32.BF16 R60, R8.reuse, R42, R24 ;  /* 0x0000002a083c723c */ /* 0x040fe20000041818 */
[----:B------:R-:W1:Y:S07]  /*3700*/  LDSM.16.M88.4 R40, [R219+0x7800] ;  /* 0x00780000db28783b */ /* 0x000e6e0000000200 */
[C---:B------:R-:W-:Y:S01]  /*3710*/  HMMA.16816.F32.BF16 R76, R8.reuse, R46, R32 ;  /* 0x0000002e084c723c */ /* 0x040fe20000041820 */
[----:B------:R-:W3:Y:S07]  /*3720*/  LDSM.16.M88.4 R32, [R219+0x8800] ;  /* 0x00880000db20783b */ /* 0x000eee0000000200 */
[C---:B------:R-:W-:Y:S01]  /*3730*/  HMMA.16816.F32.BF16 R80, R8.reuse, R44, R48 ;  /* 0x0000002c0850723c */ /* 0x040fe20000041830 */
[----:B------:R-:W4:Y:S04]  /*3740*/  LDSM.16.M88.4 R48, [R219+0x6800] ;  /* 0x00680000db30783b */ /* 0x000f280000000200 */
[----:B------:R-:W5:Y:S03]  /*3750*/  LDSM.16.M88.4 R44, [R219+0x7000] ;  /* 0x00700000db2c783b */ /* 0x000f660000000200 */
[C---:B------:R-:W-:Y:S08]  /*3760*/  HMMA.16816.F32.BF16 R64, R8.reuse, R58, R52 ;  /* 0x0000003a0840723c */ /* 0x040ff00000041834 */
[C---:B------:R-:W-:Y:S08]  /*3770*/  HMMA.16816.F32.BF16 R56, R8.reuse, R36, R20 ;  /* 0x000000240838723c */ /* 0x040ff00000041814 */
[C---:B------:R-:W-:Y:S01]  /*3780*/  HMMA.16816.F32.BF16 R28, R8.reuse, R38, R16 ;  /* 0x00000026081c723c */ /* 0x040fe20000041810 */
[----:B------:R-:W3:Y:S07]  /*3790*/  LDSM.16.M88.4 R36, [R219+0x8000] ;  /* 0x00800000db24783b */ /* 0x000eee0000000200 */
[C---:B--2---:R-:W-:Y:S08]  /*37a0*/  HMMA.16816.F32.BF16 R24, R8.reuse, R116, R68 ;  /* 0x000000740818723c */ /* 0x044ff00000041844 */
[C---:B------:R-:W-:Y:S08]  /*37b0*/  HMMA.16816.F32.BF16 R20, R8.reuse, R118, R84 ;  /* 0x000000760814723c */ /* 0x040ff00000041854 */
[C---:B------:R-:W-:Y:S01]  /*37c0*/  HMMA.16816.F32.BF16 R16, R8.reuse, R104, R100 ;  /* 0x000000680810723c */ /* 0x040fe20000041864 */
[----:B------:R-:W2:Y:S07]  /*37d0*/  LDSM.16.M88.4 R100, [R216+0x9000] ;  /* 0x00900000d864783b */ /* 0x000eae0000000200 */
[----:B------:R-:W-:Y:S01]  /*37e0*/  HMMA.16816.F32.BF16 R8, R8, R106, R96 ;  /* 0x0000006a0808723c */ /* 0x000fe20000041860 */
[----:B------:R-:W2:Y:S04]  /*37f0*/  LDSM.16.M88.4 R96, [R216+0x9800] ;  /* 0x00980000d860783b */ /* 0x000ea80000000200 */
[----:B------:R-:W2:Y:S03]  /*3800*/  LDSM.16.M88.4 R104, [R216+0xa000] ;  /* 0x00a00000d868783b */ /* 0x000ea60000000200 */
[C---:B-1----:R-:W-:Y:S08]  /*3810*/  HMMA.16816.F32.BF16 R84, R4.reuse, R40, R56 ;  /* 0x000000280454723c */ /* 0x042ff00000041838 */
[C---:B---3--:R-:W-:Y:S01]  /*3820*/  HMMA.16816.F32.BF16 R56, R4.reuse, R32, R16 ;  /* 0x000000200438723c */ /* 0x048fe20000041810 */
[----:B------:R-:W-:Y:S07]  /*3830*/  LDSM.16.M88.4 R16, [R216+0xb000] ;  /* 0x00b00000d810783b */ /* 0x000fee0000000200 */
[C---:B------:R-:W-:Y:S01]  /*3840*/  HMMA.16816.F32.BF16 R32, R4.reuse, R34, R8 ;  /* 0x000000220420723c */ /* 0x040fe20000041808 */
[----:B------:R-:W1:Y:S07]  /*3850*/  LDSM.16.M88.4 R8, [R216+0xa800] ;  /* 0x00a80000d808783b */ /* 0x000e6e0000000200 */
[C---:B------:R-:W-:Y:S08]  /*3860*/  HMMA.16816.F32.BF16 R52, R4.reuse, R92, R88 ;  /* 0x0000005c0434723c */ /* 0x040ff00000041858 */
[C---:B------:R-:W-:Y:S08]  /*3870*/  HMMA.16816.F32.BF16 R64, R4.reuse, R94, R64 ;  /* 0x0000005e0440723c */ /* 0x040ff00000041840 */
[C---:B----4-:R-:W-:Y:S08]  /*3880*/  HMMA.16816.F32.BF16 R68, R4.reuse, R48, R80 ;  /* 0x000000300444723c */ /* 0x050ff00000041850 */
[C---:B------:R-:W-:Y:S08]  /*3890*/  HMMA.16816.F32.BF16 R48, R4.reuse, R50, R76 ;  /* 0x000000320430723c */ /* 0x040ff0000004184c */
[C---:B-----5:R-:W-:Y:S08]  /*38a0*/  HMMA.16816.F32.BF16 R88, R4.reuse, R44, R72 ;  /* 0x0000002c0458723c */ /* 0x060ff00000041848 */
[C---:B------:R-:W-:Y:S01]  /*38b0*/  HMMA.16816.F32.BF16 R92, R4.reuse, R46, R60 ;  /* 0x0000002e045c723c */ /* 0x040fe2000004183c */
[----:B------:R-:W-:Y:S04]  /*38c0*/  LDSM.16.M88.4 R44, [R232] ;  /* 0x00000000e82c783b */ /* 0x000fe80000000200 */
[----:B------:R-:W-:Y:S03]  /*38d0*/  LDSM.16.M88.4 R60, [R231] ;  /* 0x00000000e73c783b */ /* 0x000fe60000000200 */
[C---:B------:R-:W-:Y:S08]  /*38e0*/  HMMA.16816.F32.BF16 R76, R4.reuse, R36, R24 ;  /* 0x00000024044c723c */ /* 0x040ff00000041818 */
[C---:B------:R-:W-:Y:S01]  /*38f0*/  HMMA.16816.F32.BF16 R72, R4.reuse, R38, R20 ;  /* 0x000000260448723c */ /* 0x040fe20000041814 */
[----:B------:R-:W3:Y:S07]  /*3900*/  LDSM.16.M88.4 R36, [R216+0xb800] ;  /* 0x00b80000d824783b */ /* 0x000eee0000000200 */
[----:B------:R-:W-:Y:S01]  /*3910*/  HMMA.16816.F32.BF16 R80, R4, R42, R28 ;  /* 0x0000002a0450723c */ /* 0x000fe2000004181c */
[----:B------:R-:W-:Y:S04]  /*3920*/  LDSM.16.M88.4 R4, [R224+0xc000] ;  /* 0x00c00000e004783b */ /* 0x000fe80000000200 */
[----:B------:R-:W4:Y:S03]  /*3930*/  LDSM.16.M88.4 R28, [R233] ;  /* 0x00000000e91c783b */ /* 0x000f260000000200 */
[C---:B--2---:R-:W-:Y:S08]  /*3940*/  HMMA.16816.F32.BF16 R24, R12.reuse, R100, R52 ;  /* 0x000000640c18723c */ /* 0x044ff00000041834 */
[C---:B------:R-:W-:Y:S01]  /*3950*/  HMMA.16816.F32.BF16 R20, R12.reuse, R102, R64 ;  /* 0x000000660c14723c */ /* 0x040fe20000041840 */
[----:B------:R-:W2:Y:S07]  /*3960*/  LDSM.16.M88.4 R100, [R230] ;  /* 0x00000000e664783b */ /* 0x000eae0000000200 */
[C---:B------:R-:W-:Y:S08]  /*3970*/  HMMA.16816.F32.BF16 R40, R12.reuse, R96, R68 ;  /* 0x000000600c28723c */ /* 0x040ff00000041844 */
[C---:B------:R-:W-:Y:S01]  /*3980*/  HMMA.16816.F32.BF16 R48, R12.reuse, R98, R48 ;  /* 0x000000620c30723c */ /* 0x040fe20000041830 */
[----:B------:R-:W-:Y:S07]  /*3990*/  LDSM.16.M88.4 R96, [R222+0xb000] ;  /* 0x00b00000de60783b */ /* 0x000fee0000000200 */
[C---:B------:R-:W-:Y:S01]  /*39a0*/  HMMA.16816.F32.BF16 R68, R12.reuse, R106, R92 ;  /* 0x0000006a0c44723c */ /* 0x040fe2000004185c */
[----:B------:R-:W5:Y:S07]  /*39b0*/  LDSM.16.M88.4 R92, [R229] ;  /* 0x00000000e55c783b */ /* 0x000f6e0000000200 */
[C---:B-1----:R-:W-:Y:S08]  /*39c0*/  HMMA.16816.F32.BF16 R84, R12.reuse, R8, R84 ;  /* 0x000000080c54723c */ /* 0x042ff00000041854 */
[C---:B------:R-:W-:Y:S01]  /*39d0*/  HMMA.16816.F32.BF16 R80, R12.reuse, R10, R80 ;  /* 0x0000000a0c50723c */ /* 0x040fe20000041850 */
[----:B------:R-:W1:Y:S07]  /*39e0*/  LDSM.16.M88.4 R8, [R226+0xc000] ;  /* 0x00c00000e208783b */ /* 0x000e6e0000000200 */
[C---:B------:R-:W-:Y:S01]  /*39f0*/  HMMA.16816.F32.BF16 R52, R12.reuse, R104, R88 ;  /* 0x000000680c34723c */ /* 0x040fe20000041858 */
[----:B------:R-:W-:Y:S07]  /*3a00*/  LDSM.16.M88.4 R104, [R222+0xb800] ;  /* 0x00b80000de68783b */ /* 0x000fee0000000200 */
[C---:B------:R-:W-:Y:S08]  /*3a10*/  HMMA.16816.F32.BF16 R88, R12.reuse, R16, R76 ;  /* 0x000000100c58723c */ /* 0x040ff0000004184c */
[C---:B------:R-:W-:Y:S08]  /*3a20*/  HMMA.16816.F32.BF16 R76, R12.reuse, R18, R72 ;  /* 0x000000120c4c723c */ /* 0x040ff00000041848 */
[C---:B---3--:R-:W-:Y:S08]  /*3a30*/  HMMA.16816.F32.BF16 R72, R12.reuse, R36, R56 ;  /* 0x000000240c48723c */ /* 0x048ff00000041838 */
[----:B------:R-:W-:Y:S01]  /*3a40*/  HMMA.16816.F32.BF16 R64, R12, R38, R32 ;  /* 0x000000260c40723c */ /* 0x000fe20000041820 */
[----:B------:R-:W3:Y:S04]  /*3a50*/  LDSM.16.M88.4 R36, [R222+0x9800] ;  /* 0x00980000de24783b */ /* 0x000ee80000000200 */
[----:B------:R-:W1:Y:S03]  /*3a60*/  LDSM.16.M88.4 R32, [R222+0xa000] ;  /* 0x00a00000de20783b */ /* 0x000e660000000200 */
[C---:B----4-:R-:W-:Y:S08]  /*3a70*/  HMMA.16816.F32.BF16 R56, R4.reuse, R28, R24 ;  /* 0x0000001c0438723c */ /* 0x050ff00000041818 */
[C---:B------:R-:W-:Y:S08]  /*3a80*/  HMMA.16816.F32.BF16 R28, R4.reuse, R30, R20 ;  /* 0x0000001e041c723c */ /* 0x040ff00000041814 */
[C---:B------:R-:W-:Y:S08]  /*3a90*/  HMMA.16816.F32.BF16 R24, R4.reuse, R44, R40 ;  /* 0x0000002c0418723c */ /* 0x040ff00000041828 */
[C---:B------:R-:W-:Y:S01]  /*3aa0*/  HMMA.16816.F32.BF16 R20, R4.reuse, R46, R48 ;  /* 0x0000002e0414723c */ /* 0x040fe20000041830 */
[----:B------:R-:W4:Y:S07]  /*3ab0*/  LDSM.16.M88.4 R44, [R222+0xa800] ;  /* 0x00a80000de2c783b */ /* 0x000f2e0000000200 */
[C---:B------:R-:W-:Y:S08]  /*3ac0*/  HMMA.16816.F32.BF16 R16, R4.reuse, R60, R52 ;  /* 0x0000003c0410723c */ /* 0x040ff00000041834 */
[C---:B------:R-:W-:Y:S01]  /*3ad0*/  HMMA.16816.F32.BF16 R12, R4.reuse, R62, R68 ;  /* 0x0000003e040c723c */ /* 0x040fe20000041844 */
[----:B------:R-:W-:Y:S07]  /*3ae0*/  LDSM.16.M88.4 R68, [R219+0x9800] ;  /* 0x00980000db44783b */ /* 0x000fee0000000200 */
[C---:B--2---:R-:W-:Y:S08]  /*3af0*/  HMMA.16816.F32.BF16 R40, R4.reuse, R100, R84 ;  /* 0x000000640428723c */ /* 0x044ff00000041854 */
[C---:B------:R-:W-:Y:S01]  /*3b00*/  HMMA.16816.F32.BF16 R52, R4.reuse, R102, R80 ;  /* 0x000000660434723c */ /* 0x040fe20000041850 */
[----:B------:R-:W-:Y:S07]  /*3b10*/  LDSM.16.M88.4 R100, [R219+0xa800] ;  /* 0x00a80000db64783b */ /* 0x000fee0000000200 */
[C---:B-----5:R-:W-:Y:S08]  /*3b20*/  HMMA.16816.F32.BF16 R88, R4.reuse, R92, R88 ;  /* 0x0000005c0458723c */ /* 0x060ff00000041858 */
[C---:B------:R-:W-:Y:S01]  /*3b30*/  HMMA.16816.F32.BF16 R84, R4.reuse, R94, R76 ;  /* 0x0000005e0454723c */ /* 0x040fe2000004184c */
[----:B------:R-:W-:Y:S04]  /*3b40*/  LDSM.16.M88.4 R92, [R219+0xa000] ;  /* 0x00a00000db5c783b */ /* 0x000fe80000000200 */
[----:B------:R-:W-:Y:S03]  /*3b50*/  LDSM.16.M88.4 R76, [R219+0x9000] ;  /* 0x00900000db4c783b */ /* 0x000fe60000000200 */
[C---:B------:R-:W-:Y:S08]  /*3b60*/  HMMA.16816.F32.BF16 R80, R4.reuse, R108, R72 ;  /* 0x0000006c0450723c */ /* 0x040ff00000041848 */
[----:B------:R-:W-:Y:S01]  /*3b70*/  HMMA.16816.F32.BF16 R72, R4, R110, R64 ;  /* 0x0000006e0448723c */ /* 0x000fe20000041840 */
[----:B------:R-:W2:Y:S04]  /*3b80*/  LDSM.16.M88.4 R4, [R225+0xc000] ;  /* 0x00c00000e104783b */ /* 0x000ea80000000200 */
[----:B------:R-:W5:Y:S03]  /*3b90*/  LDSM.16.M88.4 R108, [R219+0xb000] ;  /* 0x00b00000db6c783b */ /* 0x000f660000000200 */
[C---:B-1----:R-:W-:Y:S08]  /*3ba0*/  HMMA.16816.F32.BF16 R64, R8.reuse, R112, R56 ;  /* 0x000000700840723c */ /* 0x042ff00000041838 */
[----:B------:R-:W-:Y:S01]  /*3bb0*/  HMMA.16816.F32.BF16 R60, R8, R114, R28 ;  /* 0x00000072083c723c */ /* 0x000fe2000004181c */
[----:B------:R-:W1:Y:S01]  /*3bc0*/  LDSM.16.M88.4 R112, [R219+0xb800] ;  /* 0x00b80000db70783b */ /* 0x000e620000000200 */
[----:B------:R-:W-:Y:S01]  /*3bd0*/  ISETP.GT.AND P0, PT, R120, R126, PT ;  /* 0x0000007e7800720c */ /* 0x000fe20003f04270 */
[----:B------:R-:W-:-:S05]  /*3be0*/  DEPBAR.LE SB0, 0x0 ;  /* 0x000080000000791a */ /* 0x000fca0000000000 */
[C---:B---3--:R-:W-:Y:S08]  /*3bf0*/  HMMA.16816.F32.BF16 R56, R8.reuse, R36, R24 ;  /* 0x000000240838723c */ /* 0x048ff00000041818 */
[C---:B------:R-:W-:Y:S08]  /*3c00*/  HMMA.16816.F32.BF16 R48, R8.reuse, R38, R20 ;  /* 0x000000260830723c */ /* 0x040ff00000041814 */
[C---:B------:R-:W-:Y:S08]  /*3c10*/  HMMA.16816.F32.BF16 R36, R8.reuse, R32, R16 ;  /* 0x000000200824723c */ /* 0x040ff00000041810 */
[C---:B------:R-:W-:Y:S08]  /*3c20*/  HMMA.16816.F32.BF16 R32, R8.reuse, R34, R12 ;  /* 0x000000220820723c */ /* 0x040ff0000004180c */
[C---:B----4-:R-:W-:Y:S08]  /*3c30*/  HMMA.16816.F32.BF16 R28, R8.reuse, R44, R40 ;  /* 0x0000002c081c723c */ /* 0x050ff00000041828 */
[C---:B------:R-:W-:Y:S08]  /*3c40*/  HMMA.16816.F32.BF16 R24, R8.reuse, R46, R52 ;  /* 0x0000002e0818723c */ /* 0x040ff00000041834 */
[C---:B------:R-:W-:Y:S08]  /*3c50*/  HMMA.16816.F32.BF16 R20, R8.reuse, R96, R88 ;  /* 0x000000600814723c */ /* 0x040ff00000041858 */
[C---:B------:R-:W-:Y:S08]  /*3c60*/  HMMA.16816.F32.BF16 R16, R8.reuse, R98, R84 ;  /* 0x000000620810723c */ /* 0x040ff00000041854 */
[C---:B------:R-:W-:Y:S08]  /*3c70*/  HMMA.16816.F32.BF16 R12, R8.reuse, R104, R80 ;  /* 0x00000068080c723c */ /* 0x040ff00000041850 */
[----:B------:R-:W-:Y:S01]  /*3c80*/  HMMA.16816.F32.BF16 R8, R8, R106, R72 ;  /* 0x0000006a0808723c */ /* 0x000fe20000041848 */
[----:B------:R-:W-:Y:S07]  /*3c90*/  BSSY B0, `(.L_x_2164) ;  /* 0x0000039000007945 */ /* 0x000fee0003800000 */
        /* <DEDUP_REMOVED lines=8> */
[C---:B-----5:R-:W-:Y:S08]  /*3d20*/  HMMA.16816.F32.BF16 R24, R4.reuse, R108, R20 ;  /* 0x0000006c0418723c */ /* 0x060ff00000041814 */
[C---:B------:R-:W-:Y:S08]  /*3d30*/  HMMA.16816.F32.BF16 R40, R4.reuse, R110, R16 ;  /* 0x0000006e0428723c */ /* 0x040ff00000041810 */
[C---:B-1----:R-:W-:Y:S08]  /*3d40*/  HMMA.16816.F32.BF16 R60, R4.reuse, R112, R12 ;  /* 0x00000070043c723c */ /* 0x042ff0000004180c */
[----:B------:R-:W-:Y:S01]  /*3d50*/  HMMA.16816.F32.BF16 R52, R4, R114, R8 ;  /* 0x000000720434723c */ /* 0x000fe20000041808 */
[----:B------:R-:W-:Y:S06]  /*3d60*/  BAR.SYNC.DEFER_BLOCKING 0x0 ;  /* 0x0000000000007b1d */ /* 0x000fec0000010000 */
[----:B------:R-:W-:Y:S01]  /*3d70*/  @!UPT UIADD3 URZ, URZ, URZ, URZ ;  /* 0x0000003f3f3ff290 */ /* 0x000fe2000fffe03f */
[----:B------:R-:W-:Y:S11]  /*3d80*/  @!P0 BRA `(.L_x_2165) ;  /* 0x0000029000008947 */ /* 0x000ff60003800000 */
[----:B------:R-:W-:Y:S01]  /*3d90*/  IADD3 R0, R127, -0x2, RZ ;  /* 0xfffffffe7f007810 */ /* 0x000fe20007ffe0ff */
[----:B------:R-:W-:Y:S01]  /*3da0*/  IMAD.SHL.U32 R7, R124, 0x40, RZ ;  /* 0x000000407c077824 */ /* 0x000fe200078e00ff */
[----:B------:R-:W-:-:S02]  /*3db0*/  ISETP.GE.AND P5, PT, R128, c[0x0][0x1d4], PT ;  /* 0x0000750080007a0c */ /* 0x000fc40003fa6270 */
[----:B------:R-:W-:Y:S02]  /*3dc0*/  SHF.R.S32.HI R2, RZ, 0x1f, R0 ;  /* 0x0000001fff027819 */ /* 0x000fe40000011400 */
[C---:B------:R-:W-:Y:S02]  /*3dd0*/  LOP3.LUT P3, RZ, R130.reuse, 0x2, RZ, 0xc0, !PT ;  /* 0x0000000282ff7812 */ /* 0x040fe4000786c0ff */
[----:B------:R-:W-:Y:S01]  /*3de0*/  LOP3.LUT P4, RZ, R130, 0x1, RZ, 0xc0, !PT ;  /* 0x0000000182ff7812 */ /* 0x000fe2000788c0ff */
[----:B------:R-:W-:Y:S02]  /*3df0*/  IMAD R4, R2, c[0x0][0x1e0], RZ ;  /* 0x0000780002047a24 */ /* 0x000fe400078e02ff */
[----:B------:R-:W-:-:S04]  /*3e00*/  IMAD.WIDE.U32 R2, R0, c[0x0][0x1e0], RZ ;  /* 0x0000780000027a25 */ /* 0x000fc800078e00ff */
[----:B------:R-:W-:Y:S02]  /*3e10*/  IMAD R0, R0, c[0x0][0x1e4], R4 ;  /* 0x0000790000007a24 */ /* 0x000fe400078e0204 */
[----:B------:R-:W-:-:S04]  /*3e20*/  IMAD.WIDE.U32 R4, R2, 0x60, R122 ;  /* 0x0000006002047825 */ /* 0x000fc800078e007a */
[----:B------:R-:W-:Y:S01]  /*3e30*/  IMAD.IADD R0, R3, 0x1, R0 ;  /* 0x0000000103007824 */ /* 0x000fe200078e0200 */
[----:B------:R-:W-:-:S03]  /*3e40*/  LEA R2, P2, R4, c[0x0][0x1c8], 0x1 ;  /* 0x0000720004027a11 */ /* 0x000fc600078408ff */
[----:B------:R-:W-:Y:S01]  /*3e50*/  IMAD R0, R0, 0x60, RZ ;  /* 0x0000006000007824 */ /* 0x000fe200078e02ff */
[----:B------:R-:W-:-:S03]  /*3e60*/  IADD3 R12, P1, P0, R7, 0x80, R2 ;  /* 0x00000080070c7810 */ /* 0x000fc6000783e002 */
[----:B------:R-:W-:Y:S01]  /*3e70*/  IMAD.IADD R0, R5, 0x1, R0 ;  /* 0x0000000105007824 */ /* 0x000fe200078e0200 */
[----:B------:R-:W-:-:S04]  /*3e80*/  SHF.L.U64.HI R5, R124, 0x6, R125 ;  /* 0x000000067c057819 */ /* 0x000fc8000001027d */
[----:B------:R-:W-:-:S04]  /*3e90*/  LEA.HI.X R3, R4, c[0x0][0x1cc], R0, 0x1, P2 ;  /* 0x0000730004037a11 */ /* 0x000fc800010f0c00 */
[----:B------:R-:W-:Y:S01]  /*3ea0*/  IADD3.X R13, R5, RZ, R3, P1, P0 ;  /* 0x000000ff050d7210 */ /* 0x000fe20000fe0403 */
[----:B------:R-:W-:Y:S01]  /*3eb0*/  @!PT LDS RZ, [RZ] ;  /* 0x00000000fffff984 */ /* 0x000fe20000000800 */
[----:B------:R-:W-:Y:S01]  /*3ec0*/  @!PT LDS RZ, [RZ] ;  /* 0x00000000fffff984 */ /* 0x000fe20000000800 */
[----:B------:R-:W-:Y:S01]  /*3ed0*/  @!PT LDS RZ, [RZ] ;  /* 0x00000000fffff984 */ /* 0x000fe20000000800 */
[----:B------:R1:W-:Y:S01]  /*3ee0*/  LDGSTS.E.BYPASS.LTC128B.128 [R251+0xc100], [R2.64], !P5 ;  /* 0x0c10000002fb7fae */ /* 0x0003e2000e901d48 */
[----:B------:R-:W-:-:S03]  /*3ef0*/  IADD3 R10, P1, P0, R7, 0x100, R2 ;  /* 0x00000100070a7810 */ /* 0x000fc6000783e002 */
[----:B------:R1:W-:Y:S01]  /*3f00*/  LDGSTS.E.BYPASS.LTC128B.128 [R251+0xf100], [R2.64+0x80], !P3 ;  /* 0x0f10008002fb7fae */ /* 0x0003e2000d901d48 */
[--C-:B------:R-:W-:Y:S02]  /*3f10*/  IADD3.X R11, R5, RZ, R3.reuse, P1, P0 ;  /* 0x000000ff050b7210 */ /* 0x100fe40000fe0403 */
[----:B------:R-:W-:Y:S01]  /*3f20*/  IADD3 R8, P1, P0, R7, 0x180, R2 ;  /* 0x0000018007087810 */ /* 0x000fe2000783e002 */
[----:B------:R1:W-:Y:S03]  /*3f30*/  LDGSTS.E.BYPASS.LTC128B.128 [R251+0x12100], [R2.64+0x100], !P4 ;  /* 0x1210010002fb7fae */ /* 0x0003e6000e101d48 */
[----:B------:R-:W-:Y:S01]  /*3f40*/  IADD3.X R9, R5, RZ, R3, P1, P0 ;  /* 0x000000ff05097210 */ /* 0x000fe20000fe0403 */
[----:B------:R1:W-:Y:S01]  /*3f50*/  LDGSTS.E.BYPASS.LTC128B.128 [R251+0x15100], [R2.64+0x180], !P6 ;  /* 0x1510018002fb7fae */ /* 0x0003e2000f101d48 */
[----:B------:R-:W-:-:S04]  /*3f60*/  IADD3 R6, P1, R7, R2, RZ ;  /* 0x0000000207067210 */ /* 0x000fc80007f3e0ff */
[----:B------:R-:W-:Y:S01]  /*3f70*/  IADD3 R4, P0, R6, R7, RZ ;  /* 0x0000000706047210 */ /* 0x000fe20007f1e0ff */
[----:B------:R-:W-:-:S04]  /*3f80*/  IMAD.X R7, R5, 0x1, R3, P1 ;  /* 0x0000000105077824 */ /* 0x000fc800008e0603 */
[----:B------:R-:W-:Y:S01]  /*3f90*/  IMAD.X R5, R7, 0x1, R5, P0 ;  /* 0x0000000107057824 */ /* 0x000fe200000e0605 */
        /* <DEDUP_REMOVED lines=8> */
.L_x_2165:
[----:B------:R-:W-:Y:S05]  /*4020*/  BSYNC B0 ;  /* 0x0000000000007941 */ /* 0x000fea0003800000 */
.L_x_2164:
[----:B------:R-:W2:Y:S04]  /*4030*/  LDL R0, [R1+0x8c] ;  /* 0x00008c0001007983 */ /* 0x000ea80000100800 */
[----:B-1----:R-:W3:Y:S04]  /*4040*/  LDL R6, [R1+0x18] ;  /* 0x0000180001067983 */ /* 0x002ee80000100800 */
[----:B------:R1:W-:Y:S01]  /*4050*/  STL [R1+0xb4], R227 ;  /* 0x0000b4e301007387 */ /* 0x0003e20000100800 */
[----:B------:R-:W-:-:S03]  /*4060*/  IMAD.MOV.U32 R2, RZ, RZ, c[0x0][0x2c4] ;  /* 0x0000b100ff027624 */ /* 0x000fc600078e00ff */
[----:B------:R-:W-:Y:S04]  /*4070*/  LDSM.16.MT88.4 R68, [R221+0x6000] ;  /* 0x00600000dd44783b */ /* 0x000fe80000004200 */
[----:B------:R-:W0:Y:S04]  /*4080*/  LDGDEPBAR ;  /* 0x00000000000079af */ /* 0x000e280000000000 */
[----:B-1----:R-:W2:Y:S01]  /*4090*/  LDL R227, [R1+0x58] ;  /* 0x0000580001e37983 */ /* 0x002ea20000100800 */
[----:B------:R-:W-:-:S03]  /*40a0*/  ISETP.NE.AND P2, PT, R2, 0x1, PT ;  /* 0x000000010200780c */ /* 0x000fc60003f45270 */
[----:B------:R-:W-:Y:S04]  /*40b0*/  STL [R1+0xb0], R226 ;  /* 0x0000b0e201007387 */ /* 0x000fe80000100800 */
[----:B------:R-:W-:Y:S04]  /*40c0*/  STL [R1+0xac], R225 ;  /* 0x0000ace101007387 */ /* 0x000fe80000100800 */
[----:B------:R-:W-:Y:S04]  /*40d0*/  STL [R1+0xa8], R224 ;  /* 0x0000a8e001007387 */ /* 0x000fe80000100800 */
[----:B------:R-:W-:Y:S04]  /*40e0*/  STL [R1+0xa4], R223 ;  /* 0x0000a4df01007387 */ /* 0x000fe80000100800 */
[----:B------:R-:W-:Y:S04]  /*40f0*/  STL [R1+0xa0], R222 ;  /* 0x0000a0de01007387 */ /* 0x000fe80000100800 */
[----:B------:R-:W-:Y:S04]  /*4100*/  STL [R1+0x9c], R219 ;  /* 0x00009cdb01007387 */ /* 0x000fe80000100800 */
[----:B------:R-:W-:Y:S01]  /*4110*/  STL [R1+0x98], R216 ;  /* 0x000098d801007387 */ /* 0x000fe20000100800 */
[----:B--2---:R-:W-:-:S04]  /*4120*/  IMAD.IADD R0, R0, 0x1, R227 ;  /* 0x0000000100007824 */ /* 0x004fc800078e02e3 */
[----:B------:R-:W-:Y:S01]  /*4130*/  @P2 IMAD.HI.U32 R2, R0, c[0x0][0x2c8], RZ ;  /* 0x0000b20000022a27 */ /* 0x000fe200078e00ff */
[----:B------:R1:W-:Y:S04]  /*4140*/  STL [R1+0x1c], R0 ;  /* 0x00001c0001007387 */ /* 0x0003e80000100800 */
[----:B-1----:R-:W-:Y:S02]  /*4150*/  @P2 SHF.R.U32.HI R0, RZ, c[0x0][0x2cc], R2 ;  /* 0x0000b300ff002a19 */ /* 0x002fe40000011602 */
[----:B------:R-:W-:-:S03]  /*4160*/  IADD3 R2, R121, c[0x0][0x1d0], RZ ;  /* 0x0000740079027a10 */ /* 0x000fc60007ffe0ff */
[----:B------:R-:W1:Y:S01]  /*4170*/  SHFL.IDX PT, R5, R0, RZ, 0x1c1f ;  /* 0x001c1fff00057589 */ /* 0x000e6200000e0000 */
[----:B---3--:R-:W-:-:S03]  /*4180*/  IADD3 R3, -R6, 0x1, R2 ;  /* 0x0000000106037810 */ /* 0x008fc60007ffe102 */
[----:B------:R-:W2:Y:S01]  /*4190*/  SHFL.IDX PT, R0, R0, 0x1, 0x1c1f ;  /* 0x003c1f0000007f89 */ /* 0x000ea200000e0000 */
[----:B------:R-:W-:Y:S02]  /*41a0*/  IADD3 R4, R3, -c[0x0][0x168], RZ ;  /* 0x80005a0003047a10 */ /* 0x000fe40007ffe0ff */
[----:B------:R-:W-:-:S03]  /*41b0*/  IADD3 R3, -R6, R2, RZ ;  /* 0x0000000206037210 */ /* 0x000fc60007ffe1ff */
[C---:B-1----:R-:W-:Y:S02]  /*41c0*/  IMAD.IADD R2, R4.reuse, 0x1, R5 ;  /* 0x0000000104027824 */ /* 0x042fe400078e0205 */
[----:B--2---:R-:W-:-:S03]  /*41d0*/  IMAD.IADD R0, R4, 0x1, R0 ;  /* 0x0000000104007824 */ /* 0x004fc600078e0200 */
        /* <DEDUP_REMOVED lines=8> */
[C---:B------:R-:W-:Y:S02]  /*4260*/  ISETP.GT.AND P0, PT, R2.reuse, 0x10, PT ;  /* 0x000000100200780c */ /* 0x040fe40003f04270 */
[----:B------:R-:W-:Y:S02]  /*4270*/  FSEL R9, R77, -INF , P1 ;  /* 0xff8000004d097808 */ /* 0x000fe40000800000 */
[----:B------:R-:W-:Y:S02]  /*4280*/  ISETP.GT.AND P1, PT, R2, 0x11, PT ;  /* 0x000000110200780c */ /* 0x000fe40003f24270 */
[----:B------:R-:W-:Y:S02]  /*4290*/  FSEL R10, R56, -INF , P0 ;  /* 0xff800000380a7808 */ /* 0x000fe40000000000 */
[----:B------:R-:W-:-:S02]  /*42a0*/  ISETP.GT.AND P0, PT, R2, 0x18, PT ;  /* 0x000000180200780c */ /* 0x000fc40003f04270 */
[----:B------:R-:W-:Y:S02]  /*42b0*/  FSEL R12, R57, -INF , P1 ;  /* 0xff800000390c7808 */ /* 0x000fe40000800000 */
        /* <DEDUP_REMOVED lines=11> */
[----:B------:R-:W-:Y:S02]  /*4370*/  IMNMX R0, R3, R0, PT ;  /* 0x0000000003007217 */ /* 0x000fe40003800200 */
[----:B------:R-:W-:Y:S02]  /*4380*/  FSEL R81, R37, -INF , P1 ;  /* 0xff80000025517808 */ /* 0x000fe40000800000 */
[----:B------:R-:W-:Y:S02]  /*4390*/  FMNMX.FTZ R3, R5, R6, !PT ;  /* 0x0000000605037209 */ /* 0x000fe40007810000 */
[----:B------:R-:W-:Y:S02]  /*43a0*/  ISETP.GT.AND P1, PT, R2, 0x31, PT ;  /* 0x000000310200780c */ /* 0x000fe40003f24270 */
[----:B------:R-:W-:Y:S02]  /*43b0*/  FSEL R117, R32, -INF , P0 ;  /* 0xff80000020757808 */ /* 0x000fe40000000000 */
[----:B------:R-:W-:-:S02]  /*43c0*/  ISETP.GT.AND P0, PT, R2, 0x38, PT ;  /* 0x000000380200780c */ /* 0x000fc40003f04270 */
[----:B------:R-:W-:Y:S02]  /*43d0*/  FMNMX.FTZ R3, R7, R3, !PT ;  /* 0x0000000307037209 */ /* 0x000fe40007810000 */
[----:B------:R-:W-:Y:S02]  /*43e0*/  FSEL R96, R33, -INF , P1 ;  /* 0xff80000021607808 */ /* 0x000fe40000800000 */
[----:B------:R-:W-:Y:S02]  /*43f0*/  ISETP.GT.AND P1, PT, R2, 0x39, PT ;  /* 0x000000390200780c */ /* 0x000fe40003f24270 */
[----:B------:R-:W-:Y:S02]  /*4400*/  FSEL R99, R28, -INF , P0 ;  /* 0xff8000001c637808 */ /* 0x000fe40000000000 */
[----:B------:R-:W-:Y:S02]  /*4410*/  ISETP.GT.AND P0, PT, R2, 0x40, PT ;  /* 0x000000400200780c */ /* 0x000fe40003f04270 */
[----:B------:R-:W-:-:S02]  /*4420*/  FMNMX.FTZ R3, R9, R3, !PT ;  /* 0x0000000309037209 */ /* 0x000fc40007810000 */
[----:B------:R-:W-:Y:S02]  /*4430*/  FSEL R97, R29, -INF , P1 ;  /* 0xff8000001d617808 */ /* 0x000fe40000800000 */
[----:B------:R-:W-:Y:S02]  /*4440*/  ISETP.GT.AND P1, PT, R2, 0x41, PT ;  /* 0x000000410200780c */ /* 0x000fe40003f24270 */
[----:B------:R-:W-:Y:S02]  /*4450*/  FSEL R116, R24, -INF , P0 ;  /* 0xff80000018747808 */ /* 0x000fe40000000000 */
[----:B------:R-:W-:Y:S02]  /*4460*/  ISETP.GT.AND P0, PT, R2, 0x48, PT ;  /* 0x000000480200780c */ /* 0x000fe40003f04270 */
[----:B------:R-:W-:Y:S02]  /*4470*/  FMNMX.FTZ R3, R10, R3, !PT ;  /* 0x000000030a037209 */ /* 0x000fe40007810000 */
[----:B------:R-:W-:-:S02]  /*4480*/  FSEL R103, R25, -INF , P1 ;  /* 0xff80000019677808 */ /* 0x000fc40000800000 */
[----:B------:R-:W-:Y:S02]  /*4490*/  ISETP.GT.AND P1, PT, R0, RZ, PT ;  /* 0x000000ff0000720c */ /* 0x000fe40003f24270 */
[----:B------:R-:W-:Y:S02]  /*44a0*/  FSEL R107, R40, -INF , P0 ;  /* 0xff800000286b7808 */ /* 0x000fe40000000000 */
[----:B------:R-:W-:Y:S02]  /*44b0*/  FMNMX.FTZ R3, R12, R3, !PT ;  /* 0x000000030c037209 */ /* 0x000fe40007810000 */
[----:B------:R-:W-:Y:S02]  /*44c0*/  ISETP.GT.AND P0, PT, R0, 0x1, PT ;  /* 0x000000010000780c */ /* 0x000fe40003f04270 */
[----:B------:R-:W-:Y:S02]  /*44d0*/  FSEL R8, R66, -INF , P1 ;  /* 0xff80000042087808 */ /* 0x000fe40000800000 */
[----:B------:R-:W-:-:S02]  /*44e0*/  FMNMX.FTZ R3, R18, R3, !PT ;  /* 0x0000000312037209 */ /* 0x000fc40007810000 */
[C---:B------:R-:W-:Y:S02]  /*44f0*/  ISETP.GT.AND P1, PT, R0.reuse, 0x8, PT ;  /* 0x000000080000780c */ /* 0x040fe40003f24270 */
[----:B------:R-:W-:Y:S02]  /*4500*/  FSEL R16, R67, -INF , P0 ;  /* 0xff80000043107808 */ /* 0x000fe40000000000 */
[----:B------:R-:W-:Y:S01]  /*4510*/  ISETP.GT.AND P0, PT, R0, 0x9, PT ;  /* 0x000000090000780c */ /* 0x000fe20003f04270 */
[----:B------:R-:W-:Y:S01]  /*4520*/  LDSM.16.MT88.4 R64, [R218+0x3000] ;  /* 0x00300000da40783b */ /* 0x000fe20000004200 */
[----:B------:R-:W-:Y:S02]  /*4530*/  FMNMX.FTZ R3, R23, R3, !PT ;  /* 0x0000000317037209 */ /* 0x000fe40007810000 */
[----:B------:R-:W-:Y:S02]  /*4540*/  FSEL R11, R78, -INF , P1 ;  /* 0xff8000004e0b7808 */ /* 0x000fe40000800000 */
[----:B------:R-:W-:-:S02]  /*4550*/  FMNMX.FTZ R4, R8, R16, !PT ;  /* 0x0000001008047209 */ /* 0x000fc40007810000 */
[----:B------:R-:W-:Y:S02]  /*4560*/  FSEL R17, R79, -INF , P0 ;  /* 0xff8000004f117808 */ /* 0x000fe40000000000 */
[----:B------:R-:W-:Y:S02]  /*4570*/  ISETP.GT.AND P0, PT, R0, 0x11, PT ;  /* 0x000000110000780c */ /* 0x000fe40003f04270 */
[----:B------:R-:W-:Y:S02]  /*4580*/  FMNMX.FTZ R3, R80, R3, !PT ;  /* 0x0000000350037209 */ /* 0x000fe40007810000 */
[----:B------:R-:W-:Y:S02]  /*4590*/  ISETP.GT.AND P1, PT, R0, 0x10, PT ;  /* 0x000000100000780c */ /* 0x000fe40003f24270 */
[----:B------:R-:W-:Y:S02]  /*45a0*/  FMNMX.FTZ R4, R11, R4, !PT ;  /* 0x000000040b047209 */ /* 0x000fe40007810000 */
[----:B------:R-:W-:-:S02]  /*45b0*/  FSEL R20, R59, -INF , P0 ;  /* 0xff8000003b147808 */ /* 0x000fc40000000000 */
[----:B------:R-:W-:Y:S02]  /*45c0*/  ISETP.GT.AND P0, PT, R0, 0x19, PT ;  /* 0x000000190000780c */ /* 0x000fe40003f04270 */
[----:B------:R-:W-:Y:S02]  /*45d0*/  FMNMX.FTZ R3, R83, R3, !PT ;  /* 0x0000000353037209 */ /* 0x000fe40007810000 */
[----:B------:R-:W-:Y:S02]  /*45e0*/  FSEL R21, R58, -INF , P1 ;  /* 0xff8000003a157808 */ /* 0x000fe40000800000 */
[----:B------:R-:W-:Y:S01]  /*45f0*/  FMNMX.FTZ R4, R17, R4, !PT ;  /* 0x0000000411047209 */ /* 0x000fe20007810000 */
[----:B------:R-:W-:Y:S01]  /*4600*/  LDSM.16.MT88.4 R56, [R220] ;  /* 0x00000000dc38783b */ /* 0x000fe20000004200 */
[----:B------:R-:W-:Y:S02]  /*4610*/  FSEL R24, R51, -INF , P0 ;  /* 0xff80000033187808 */ /* 0x000fe40000000000 */
[----:B------:R-:W-:-:S02]  /*4620*/  FMNMX.FTZ R3, R82, R3, !PT ;  /* 0x0000000352037209 */ /* 0x000fc40007810000 */
[C---:B------:R-:W-:Y:S02]  /*4630*/  ISETP.GT.AND P1, PT, R0.reuse, 0x18, PT ;  /* 0x000000180000780c */ /* 0x040fe40003f24270 */
[----:B------:R-:W-:Y:S02]  /*4640*/  ISETP.GT.AND P0, PT, R0, 0x20, PT ;  /* 0x000000200000780c */ /* 0x000fe40003f04270 */
[----:B------:R-:W-:Y:S02]  /*4650*/  FMNMX.FTZ R4, R21, R4, !PT ;  /* 0x0000000415047209 */ /* 0x000fe40007810000 */
[----:B------:R-:W-:Y:S02]  /*4660*/  FMNMX.FTZ R3, R81, R3, !PT ;  /* 0x0000000351037209 */ /* 0x000fe40007810000 */
[----:B------:R-:W-:Y:S02]  /*4670*/  FSEL R22, R50, -INF , P1 ;  /* 0xff80000032167808 */ /* 0x000fe40000800000 */
[----:B------:R-:W-:-:S02]  /*4680*/  FSEL R77, R46, -INF , P0 ;  /* 0xff8000002e4d7808 */ /* 0x000fc40000000000 */
[----:B------:R-:W-:Y:S02]  /*4690*/  FMNMX.FTZ R4, R20, R4, !PT ;  /* 0x0000000414047209 */ /* 0x000fe40007810000 */
[C---:B------:R-:W-:Y:S02]  /*46a0*/  ISETP.GT.AND P0, PT, R2.reuse, 0x50, PT ;  /* 0x000000500200780c */ /* 0x040fe40003f04270 */
[----:B------:R-:W-:Y:S02]  /*46b0*/  ISETP.GT.AND P1, PT, R2, 0x49, PT ;  /* 0x000000490200780c */ /* 0x000fe40003f24270 */
[----:B------:R-:W-:Y:S02]  /*46c0*/  FMNMX.FTZ R3, R117, R3, !PT ;  /* 0x0000000375037209 */ /* 0x000fe40007810000 */
[----:B------:R-:W-:Y:S02]  /*46d0*/  FMNMX.FTZ R4, R22, R4, !PT ;  /* 0x0000000416047209 */ /* 0x000fe40007810000 */
[----:B------:R-:W-:-:S02]  /*46e0*/  FSEL R114, R60, -INF , P0 ;  /* 0xff8000003c727808 */ /* 0x000fc40000000000 */
[----:B------:R-:W-:Y:S02]  /*46f0*/  ISETP.GT.AND P0, PT, R0, 0x28, PT ;  /* 0x000000280000780c */ /* 0x000fe40003f04270 */
[----:B------:R-:W-:Y:S02]  /*4700*/  FSEL R109, R41, -INF , P1 ;  /* 0xff800000296d7808 */ /* 0x000fe40000800000 */
        /* <DEDUP_REMOVED lines=8> */
[----:B------:R-:W-:Y:S01]  /*4790*/  LDSM.16.MT88.4 R44, [R220+0x800] ;  /* 0x00080000dc2c783b */ /* 0x000fe20000004200 */
        /* <DEDUP_REMOVED lines=20> */
[----:B------:R-:W-:-:S02]  /*48e0*/  ISETP.GT.AND P1, PT, R0, 0x39, PT ;  /* 0x000000390000780c */ /* 0x000fc40003f24270 */
[----:B------:R-:W-:Y:S02]  /*48f0*/  ISETP.GT.AND P0, PT, R2, 0x59, PT ;  /* 0x000000590200780c */ /* 0x000fe40003f04270 */
[----:B------:R-:W-:Y:S02]  /*4900*/  FMNMX.FTZ R173, R109, R173, !PT ;  /* 0x000000ad6dad7209 */ /* 0x000fe40007810000 */
[----:B------:R-:W-:Y:S02]  /*4910*/  FMNMX.FTZ R2, R98, R3, !PT ;  /* 0x0000000362027209 */ /* 0x000fe40007810000 */
[----:B------:R-:W-:Y:S02]  /*4920*/  FSEL R111, R31, -INF , P1 ;  /* 0xff8000001f6f7808 */ /* 0x000fe40000800000 */
[----:B------:R-:W-:Y:S01]  /*4930*/  FMNMX.FTZ R173, R114, R173, !PT ;  /* 0x000000ad72ad7209 */ /* 0x000fe20007810000 */
[----:B------:R-:W-:Y:S01]  /*4940*/  LDSM.16.MT88.4 R28, [R218+0x800] ;  /* 0x00080000da1c783b */ /* 0x000fe20000004200 */
[----:B------:R-:W-:-:S02]  /*4950*/  ISETP.GT.AND P1, PT, R0, 0x40, PT ;  /* 0x000000400000780c */ /* 0x000fc40003f24270 */
[----:B------:R-:W-:Y:S02]  /*4960*/  FMNMX.FTZ R2, R113, R2, !PT ;  /* 0x0000000271027209 */ /* 0x000fe40007810000 */
[----:B------:R-:W-:Y:S02]  /*4970*/  FSEL R78, R53, -INF , P0 ;  /* 0xff800000354e7808 */ /* 0x000fe40000000000 */
[----:B------:R-:W-:Y:S02]  /*4980*/  FMNMX.FTZ R173, R219, R173, !PT ;  /* 0x000000addbad7209 */ /* 0x000fe40007810000 */
[----:B------:R-:W-:Y:S02]  /*4990*/  ISETP.GT.AND P0, PT, R0, 0x41, PT ;  /* 0x000000410000780c */ /* 0x000fe40003f04270 */
[----:B------:R-:W-:Y:S02]  /*49a0*/  FSEL R110, R26, -INF , P1 ;  /* 0xff8000001a6e7808 */ /* 0x000fe40000800000 */
[----:B------:R-:W-:-:S02]  /*49b0*/  FMNMX.FTZ R2, R111, R2, !PT ;  /* 0x000000026f027209 */ /* 0x000fc40007810000 */
[----:B------:R-:W-:Y:S02]  /*49c0*/  FMNMX.FTZ R173, R216, R173, !PT ;  /* 0x000000add8ad7209 */ /* 0x000fe40007810000 */
[----:B------:R-:W-:Y:S02]  /*49d0*/  FSEL R106, R27, -INF , P0 ;  /* 0xff8000001b6a7808 */ /* 0x000fe40000000000 */
[----:B------:R-:W-:Y:S02]  /*49e0*/  ISETP.GT.AND P1, PT, R0, 0x48, PT ;  /* 0x000000480000780c */ /* 0x000fe40003f24270 */
[----:B------:R-:W-:Y:S02]  /*49f0*/  FMNMX.FTZ R2, R110, R2, !PT ;  /* 0x000000026e027209 */ /* 0x000fe40007810000 */
[----:B------:R-:W-:Y:S02]  /*4a00*/  FMNMX.FTZ R173, R78, R173, !PT ;  /* 0x000000ad4ead7209 */ /* 0x000fe40007810000 */
[----:B------:R-:W-:-:S02]  /*4a10*/  ISETP.GT.AND P0, PT, R0, 0x49, PT ;  /* 0x000000490000780c */ /* 0x000fc40003f04270 */
[----:B------:R-:W-:Y:S01]  /*4a20*/  FSEL R224, R42, -INF , P1 ;  /* 0xff8000002ae07808 */ /* 0x000fe20000800000 */
[----:B------:R-:W1:Y:S01]  /*4a30*/  SHFL.BFLY PT, R3, R173, 0x2, 0x1f ;  /* 0x0c401f00ad037f89 */ /* 0x000e6200000e0000 */
        /* <DEDUP_REMOVED lines=8> */
[----:B------:R-:W-:Y:S01]  /*4ac0*/  ISETP.GT.AND P1, PT, R0, 0x58, PT ;  /* 0x000000580000780c */ /* 0x000fe20003f24270 */
[----:B------:R-:W-:Y:S01]  /*4ad0*/  LDSM.16.MT88.4 R60, [R217+0x800] ;  /* 0x00080000d93c783b */ /* 0x000fe20000004200 */
[----:B------:R-:W-:Y:S02]  /*4ae0*/  FMNMX.FTZ R2, R102, R2, !PT ;  /* 0x0000000266027209 */ /* 0x000fe40007810000 */
[----:B------:R-:W-:-:S02]  /*4af0*/  ISETP.GT.AND P0, PT, R0, 0x59, PT ;  /* 0x000000590000780c */ /* 0x000fc40003f04270 */
[----:B------:R-:W-:Y:S02]  /*4b00*/  FSEL R118, R54, -INF , P1 ;  /* 0xff80000036767808 */ /* 0x000fe40000800000 */
[----:B------:R-:W-:Y:S02]  /*4b10*/  FMNMX.FTZ R0, R108, R2, !PT ;  /* 0x000000026c007209 */ /* 0x000fe40007810000 */
[----:B------:R-:W-:Y:S02]  /*4b20*/  FSEL R104, R55, -INF , P0 ;  /* 0xff80000037687808 */ /* 0x000fe40000000000 */
[----:B------:R-:W-:Y:S02]  /*4b30*/  FMNMX.FTZ R0, R118, R0, !PT ;  /* 0x0000000076007209 */ /* 0x000fe40007810000 */
[----:B-1----:R-:W-:Y:S02]  /*4b40*/  FMNMX.FTZ R173, R173, R3, !PT ;  /* 0x00000003adad7209 */ /* 0x002fe40007810000 */
[----:B------:R-:W-:-:S02]  /*4b50*/  FMNMX.FTZ R0, R104, R0, !PT ;  /* 0x0000000068007209 */ /* 0x000fc40007810000 */
[----:B------:R-:W-:Y:S01]  /*4b60*/  MOV R79, R126 ;  /* 0x0000007e004f7202 */ /* 0x000fe20000000f00 */
        /* <DEDUP_REMOVED lines=18> */
[----:B--2---:R-:W-:Y:S02]  /*4c90*/  FFMA.FTZ R3, R7, c[0x0][0x2d0], -R2 ;  /* 0x0000b40007037a23 */ /* 0x004fe40000010802 */
[----:B------:R-:W-:Y:S01]  /*4ca0*/  LDSM.16.MT88.4 R4, [R218] ;  /* 0x00000000da04783b */ /* 0x000fe20000004200 */
[----:B---3--:R-:W-:Y:S01]  /*4cb0*/  FADD.FTZ R125, R73, R72 ;  /* 0x00000048497d7221 */ /* 0x008fe20000010000 */
[----:B------:R1:W2:Y:S02]  /*4cc0*/  MUFU.EX2 R214, R3 ;  /* 0x0000000300d67308 */ /* 0x0002a40000000800 */
[----:B-1----:R-:W-:Y:S01]  /*4cd0*/  FFMA.FTZ R3, R10, c[0x0][0x2d0], -R2 ;  /* 0x0000b4000a037a23 */ /* 0x002fe20000010802 */
[----:B--2---:R-:W-:-:S05]  /*4ce0*/  F2FP.BF16.PACK_AB R10, R213, R214 ;  /* 0x000000d6d50a723e */ /* 0x004fca00000010ff */
[----:B------:R1:W-:Y:S02]  /*4cf0*/  MUFU.EX2 R252, R3 ;  /* 0x0000000300fc7308 */ /* 0x0003e40000000800 */
[----:B-1----:R-:W-:Y:S02]  /*4d00*/  FFMA.FTZ R3, R12, c[0x0][0x2d0], -R2 ;  /* 0x0000b4000c037a23 */ /* 0x002fe40000010802 */
[----:B------:R-:W1:Y:S04]  /*4d10*/  LDSM.16.MT88.4 R12, [R217] ;  /* 0x00000000d90c783b */ /* 0x000e680000004200 */
[----:B------:R2:W-:Y:S02]  /*4d20*/  MUFU.EX2 R215, R3 ;  /* 0x0000000300d77308 */ /* 0x0005e40000000800 */
[----:B--2---:R-:W-:Y:S01]  /*4d30*/  FFMA.FTZ R3, R8, c[0x0][0x2d0], -R0 ;  /* 0x0000b40008037a23 */ /* 0x004fe20000010800 */
[----:B------:R-:W-:-:S05]  /*4d40*/  F2FP.BF16.PACK_AB R8, R72, R73 ;  /* 0x000000494808723e */ /* 0x000fca00000010ff */
        /* <DEDUP_REMOVED lines=8> */
[--C-:B--2---:R-:W-:Y:S01]  /*4dd0*/  FFMA.FTZ R3, R18, c[0x0][0x2d0], -R2.reuse ;  /* 0x0000b40012037a23 */ /* 0x104fe20000010802 */
[----:B---3--:R-:W-:Y:S01]  /*4de0*/  F2FP.BF16.PACK_AB R11, R212, R127 ;  /* 0x0000007fd40b723e */ /* 0x008fe200000010ff */
[----:B------:R-:W2:Y:S04]  /*4df0*/  LDSM.16.MT88.4 R16, [R221] ;  /* 0x00000000dd10783b */ /* 0x000ea80000004200 */
[----:B------:R3:W-:Y:S02]  /*4e00*/  MUFU.EX2 R222, R3 ;  /* 0x0000000300de7308 */ /* 0x0007e40000000800 */
[C---:B-1----:R-:W-:Y:S08]  /*4e10*/  HMMA.16816.F32.BF16 R48, R8.reuse, R12, RZ ;  /* 0x0000000c0830723c */ /* 0x042ff000000418ff */
[----:B------:R-:W-:Y:S01]  /*4e20*/  HMMA.16816.F32.BF16 R40, R8, R4, RZ ;  /* 0x000000040828723c */ /* 0x000fe200000418ff */
[----:B---3--:R-:W-:-:S06]  /*4e30*/  FFMA.FTZ R3, R23, c[0x0][0x2d0], -R2 ;  /* 0x0000b40017037a23 */ /* 0x008fcc0000010802 */
[----:B------:R-:W-:Y:S01]  /*4e40*/  F2FP.BF16.PACK_AB R4, R215, R252 ;  /* 0x000000fcd704723e */ /* 0x000fe200000010ff */
[----:B------:R1:W3:Y:S01]  /*4e50*/  MUFU.EX2 R101, R3 ;  /* 0x0000000300657308 */ /* 0x0002e20000000800 */
[C---:B------:R-:W-:Y:S08]  /*4e60*/  HMMA.16816.F32.BF16 R36, R8.reuse, R6, RZ ;  /* 0x000000060824723c */ /* 0x040ff000000418ff */
[----:B------:R-:W-:Y:S01]  /*4e70*/  HMMA.16816.F32.BF16 R52, R8, R14, RZ ;  /* 0x0000000e0834723c */ /* 0x000fe200000418ff */
[----:B-1----:R-:W-:Y:S01]  /*4e80*/  FFMA.FTZ R3, R21, c[0x0][0x2d0], -R0 ;  /* 0x0000b40015037a23 */ /* 0x002fe20000010800 */
[----:B---3--:R-:W-:-:S06]  /*4e90*/  F2FP.BF16.PACK_AB R6, R101, R222 ;  /* 0x000000de6506723e */ /* 0x008fcc00000010ff */
[----:B------:R-:W-:Y:S01]  /*4ea0*/  HMMA.16816.F32.BF16 R12, R8, R56, RZ ;  /* 0x00000038080c723c */ /* 0x000fe200000418ff */
[----:B------:R1:W-:Y:S02]  /*4eb0*/  MUFU.EX2 R174, R3 ;  /* 0x0000000300ae7308 */ /* 0x0003e40000000800 */
[----:B-1----:R-:W-:-:S06]  /*4ec0*/  FFMA.FTZ R3, R20, c[0x0][0x2d0], -R0 ;  /* 0x0000b40014037a23 */ /* 0x002fcc0000010800 */
[----:B------:R1:W3:Y:S02]  /*4ed0*/  MUFU.EX2 R112, R3 ;  /* 0x0000000300707308 */ /* 0x0002e40000000800 */
[--C-:B-1----:R-:W-:Y:S01]  /*4ee0*/  FFMA.FTZ R3, R22, c[0x0][0x2d0], -R0.reuse ;  /* 0x0000b40016037a23 */ /* 0x102fe20000010800 */
[----:B---3--:R-:W-:Y:S01]  /*4ef0*/  F2FP.BF16.PACK_AB R5, R112, R174 ;  /* 0x000000ae7005723e */ /* 0x008fe200000010ff */
[C---:B--2---:R-:W-:Y:S04]  /*4f00*/  HMMA.16816.F32.BF16 R20, R8.reuse, R16, RZ ;  /* 0x000000100814723c */ /* 0x044fe800000418ff */
[----:B------:R1:W-:Y:S04]  /*4f10*/  MUFU.EX2 R100, R3 ;  /* 0x0000000300647308 */ /* 0x0003e80000000800 */
[----:B------:R-:W-:Y:S01]  /*4f20*/  HMMA.16816.F32.BF16 R16, R8, R18, RZ ;  /* 0x000000120810723c */ /* 0x000fe200000418ff */
[----:B-1----:R-:W-:-:S02]  /*4f30*/  FFMA.FTZ R3, R24, c[0x0][0x2d0], -R0 ;  /* 0x0000b40018037a23 */ /* 0x002fc40000010800 */
[----:B------:R-:W1:Y:S02]  /*4f40*/  LDSM.16.MT88.4 R24, [R221+0x800] ;  /* 0x00080000dd18783b */ /* 0x000e640000004200 */
[----:B------:R-:W2:Y:S02]  /*4f50*/  MUFU.EX2 R105, R3 ;  /* 0x0000000300697308 */ /* 0x000ea40000000800 */
[----:B--2---:R-:W-:Y:S01]  /*4f60*/  F2FP.BF16.PACK_AB R7, R105, R100 ;  /* 0x000000646907723e */ /* 0x004fe200000010ff */
[----:B------:R-:W-:-:S05]  /*4f70*/  FFMA.FTZ R3, R80, c[0x0][0x2d0], -R2 ;  /* 0x0000b40050037a23 */ /* 0x000fca0000010802 */
[----:B------:R2:W-:Y:S01]  /*4f80*/  MUFU.EX2 R124, R3 ;  /* 0x00000003007c7308 */ /* 0x0005e20000000800 */
[----:B------:R-:W-:Y:S08]  /*4f90*/  HMMA.16816.F32.BF16 R88, R4, R60, R48 ;  /* 0x0000003c0458723c */ /* 0x000ff00000041830 */
[----:B------:R-:W-:Y:S01]  /*4fa0*/  HMMA.16816.F32.BF16 R48, R8, R58, RZ ;  /* 0x0000003a0830723c */ /* 0x000fe200000418ff */
[----:B------:R-:W3:Y:S01]  /*4fb0*/  LDSM.16.MT88.4 R56, [R217+0x3800] ;  /* 0x00380000d938783b */ /* 0x000ee20000004200 */
[----:B--2---:R-:W-:-:S06]  /*4fc0*/  FFMA.FTZ R3, R83, c[0x0][0x2d0], -R2 ;  /* 0x0000b40053037a23 */ /* 0x004fcc0000010802 */
[C---:B-1----:R-:W-:Y:S08]  /*4fd0*/  HMMA.16816.F32.BF16 R204, R4.reuse, R24, R20 ;  /* 0x0000001804cc723c */ /* 0x042ff00000041814 */
[----:B------:R-:W-:Y:S01]  /*4fe0*/  HMMA.16816.F32.BF16 R192, R4, R26, R16 ;  /* 0x0000001a04c0723c */ /* 0x000fe20000041810 */
[----:B------:R-:W-:Y:S07]  /*4ff0*/  LDSM.16.MT88.4 R24, [R221+0x3000] ;  /* 0x00300000dd18783b */ /* 0x000fee0000004200 */
[C---:B------:R-:W-:Y:S08]  /*5000*/  HMMA.16816.F32.BF16 R20, R8.reuse, R32, RZ ;  /* 0x000000200814723c */ /* 0x040ff000000418ff */
[----:B------:R-:W-:Y:S01]  /*5010*/  HMMA.16816.F32.BF16 R16, R8, R34, RZ ;  /* 0x000000220810723c */ /* 0x000fe200000418ff */
[----:B------:R-:W1:Y:S07]  /*5020*/  LDSM.16.MT88.4 R32, [R218+0x3800] ;  /* 0x00380000da20783b */ /* 0x000e6e0000004200 */
[C---:B------:R-:W-:Y:S01]  /*5030*/  HMMA.16816.F32.BF16 R208, R4.reuse, R28, R40 ;  /* 0x0000001c04d0723c */ /* 0x040fe20000041828 */
[----:B------:R-:W2:Y:S07]  /*5040*/  LDSM.16.MT88.4 R40, [R220+0x3000] ;  /* 0x00300000dc28783b */ /* 0x000eae0000004200 */
[C---:B------:R-:W-:Y:S01]  /*5050*/  HMMA.16816.F32.BF16 R196, R4.reuse, R30, R36 ;  /* 0x0000001e04c4723c */ /* 0x040fe20000041824 */
[----:B------:R-:W4:Y:S07]  /*5060*/  LDSM.16.MT88.4 R36, [R217+0x6000] ;  /* 0x00600000d924783b */ /* 0x000f2e0000004200 */
[----:B------:R-:W-:Y:S08]  /*5070*/  HMMA.16816.F32.BF16 R200, R4, R44, R12 ;  /* 0x0000002c04c8723c */ /* 0x000ff0000004180c */
[----:B------:R-:W-:Y:S08]  /*5080*/  HMMA.16816.F32.BF16 R12, R8, R64, RZ ;  /* 0x00000040080c723c */ /* 0x000ff000000418ff */
[C---:B------:R-:W-:Y:S01]  /*5090*/  HMMA.16816.F32.BF16 R84, R4.reuse, R62, R52 ;  /* 0x0000003e0454723c */ /* 0x040fe20000041834 */
[----:B------:R-:W-:Y:S04]  /*50a0*/  LDSM.16.MT88.4 R60, [R220+0x3800] ;  /* 0x00380000dc3c783b */ /* 0x000fe80000004200 */
[----:B------:R-:W-:Y:S03]  /*50b0*/  LDSM.16.MT88.4 R52, [R218+0x6000] ;  /* 0x00600000da34783b */ /* 0x000fe60000004200 */
[----:B------:R-:W-:Y:S01]  /*50c0*/  HMMA.16816.F32.BF16 R188, R4, R46, R48 ;  /* 0x0000002e04bc723c */ /* 0x000fe20000041830 */
[----:B------:R-:W2:Y:S04]  /*50d0*/  LDSM.16.MT88.4 R44, [R221+0x3800] ;  /* 0x00380000dd2c783b */ /* 0x000ea80000004200 */
[----:B------:R-:W-:Y:S03]  /*50e0*/  LDSM.16.MT88.4 R48, [R220+0x6000] ;  /* 0x00600000dc30783b */ /* 0x000fe60000004200 */
[----:B------:R-:W-:Y:S01]  /*50f0*/  HMMA.16816.F32.BF16 R28, R8, R66, RZ ;  /* 0x00000042081c723c */ /* 0x000fe200000418ff */
[----:B------:R-:W-:Y:S07]  /*5100*/  LDSM.16.MT88.4 R64, [R221+0x6800] ;  /* 0x00680000dd40783b */ /* 0x000fee0000004200 */
[C---:B---3--:R-:W-:Y:S08]  /*5110*/  HMMA.16816.F32.BF16 R184, R4.reuse, R56, R20 ;  /* 0x0000003804b8723c */ /* 0x048ff00000041814 */
[C---:B------:R-:W-:Y:S01]  /*5120*/  HMMA.16816.F32.BF16 R180, R4.reuse, R58, R16 ;  /* 0x0000003a04b4723c */ /* 0x040fe20000041810 */
[----:B------:R-:W3:Y:S07]  /*5130*/  LDSM.16.MT88.4 R56, [R217+0x6800] ;  /* 0x00680000d938783b */ /* 0x000eee0000004200 */
[----:B-1----:R-:W-:Y:S08]  /*5140*/  HMMA.16816.F32.BF16 R176, R4, R32, R12 ;  /* 0x0000002004b0723c */ /* 0x002ff0000004180c */
[C---:B------:R-:W-:Y:S08]  /*5150*/  HMMA.16816.F32.BF16 R16, R8.reuse, R26, RZ ;  /* 0x0000001a0810723c */ /* 0x040ff000000418ff */
[C---:B--2---:R-:W-:Y:S08]  /*5160*/  HMMA.16816.F32.BF16 R12, R8.reuse, R40, RZ ;  /* 0x00000028080c723c */ /* 0x044ff000000418ff */
[----:B------:R-:W-:Y:S08]  /*5170*/  HMMA.16816.F32.BF16 R20, R8, R24, RZ ;  /* 0x000000180814723c */ /* 0x000ff000000418ff */
[----:B------:R-:W-:Y:S08]  /*5180*/  HMMA.16816.F32.BF16 R164, R4, R34, R28 ;  /* 0x0000002204a4723c */ /* 0x000ff0000004181c */
[C---:B------:R-:W-:Y:S01]  /*5190*/  HMMA.16816.F32.BF16 R32, R8.reuse, R42, RZ ;  /* 0x0000002a0820723c */ /* 0x040fe200000418ff */
[----:B------:R-:W1:Y:S07]  /*51a0*/  LDSM.16.MT88.4 R40, [R218+0x6800] ;  /* 0x00680000da28783b */ /* 0x000e6e0000004200 */
[----:B----4-:R-:W-:Y:S08]  /*51b0*/  HMMA.16816.F32.BF16 R28, R8, R36, RZ ;  /* 0x00000024081c723c */ /* 0x010ff000000418ff */
[C---:B------:R-:W-:Y:S08]  /*51c0*/  HMMA.16816.F32.BF16 R152, R4.reuse, R46, R16 ;  /* 0x0000002e0498723c */ /* 0x040ff00000041810 */
[C---:B------:R-:W-:Y:S07]  /*51d0*/  HMMA.16816.F32.BF16 R156, R4.reuse, R60, R12 ;  /* 0x0000003c049c723c */ /* 0x040fee000004180c */
[----:B------:R-:W-:Y:S01]  /*51e0*/  MOV R60, R99 ;  /* 0x00000063003c7202 */ /* 0x000fe20000000f00 */
[----:B------:R-:W-:Y:S01]  /*51f0*/  HMMA.16816.F32.BF16 R160, R4, R44, R20 ;  /* 0x0000002c04a0723c */ /* 0x000fe20000041814 */
[----:B------:R-:W-:-:S07]  /*5200*/  IMAD.MOV.U32 R61, RZ, RZ, R117 ;  /* 0x000000ffff3d7224 */ /* 0x000fce00078e0075 */
[C---:B------:R-:W-:Y:S08]  /*5210*/  HMMA.16816.F32.BF16 R16, R8.reuse, R54, RZ ;  /* 0x000000360810723c */ /* 0x040ff000000418ff */
[C---:B------:R-:W-:Y:S07]  /*5220*/  HMMA.16816.F32.BF16 R12, R8.reuse, R68, RZ ;  /* 0x00000044080c723c */ /* 0x040fee00000418ff */
[----:B------:R-:W-:Y:S01]  /*5230*/  IMAD.MOV.U32 R69, RZ, RZ, R98 ;  /* 0x000000ffff457224 */ /* 0x000fe200078e0062 */
[----:B------:R-:W-:Y:S01]  /*5240*/  HMMA.16816.F32.BF16 R20, R8, R52, RZ ;  /* 0x000000340814723c */ /* 0x000fe200000418ff */
[----:B------:R-:W-:-:S07]  /*5250*/  IMAD.MOV.U32 R68, RZ, RZ, R97 ;  /* 0x000000ffff447224 */ /* 0x000fce00078e0061 */
[----:B------:R-:W-:Y:S01]  /*5260*/  HMMA.16816.F32.BF16 R140, R4, R62, R32 ;  /* 0x0000003e048c723c */ /* 0x000fe20000041820 */
[----:B------:R-:W2:Y:S06]  /*5270*/  LDSM.16.MT88.4 R32, [R220+0x6800] ;  /* 0x00680000dc20783b */ /* 0x000eac0000004200 */
[----:B------:R-:W-:Y:S01]  /*5280*/  MOV R63, R96 ;  /* 0x00000060003f7202 */ /* 0x000fe20000000f00 */
[----:B------:R-:W-:Y:S01]  /*5290*/  HMMA.16816.F32.BF16 R24, R8, R38, RZ ;  /* 0x000000260818723c */ /* 0x000fe200000418ff */
[----:B------:R-:W-:Y:S01]  /*52a0*/  LDSM.16.MT88.4 R36, [R218+0x9000] ;  /* 0x00900000da24783b */ /* 0x000fe20000004200 */
[----:B------:R-:W-:-:S06]  /*52b0*/  MOV R62, R114 ;  /* 0x00000072003e7202 */ /* 0x000fcc0000000f00 */
[C---:B---3--:R-:W-:Y:S01]  /*52c0*/  HMMA.16816.F32.BF16 R148, R4.reuse, R56, R28 ;  /* 0x000000380494723c */ /* 0x048fe2000004181c */
[----:B------:R-:W3:Y:S06]  /*52d0*/  LDSM.16.MT88.4 R28, [R217+0x9000] ;  /* 0x00900000d91c783b */ /* 0x000eec0000004200 */
[----:B------:R-:W-:Y:S01]  /*52e0*/  IMAD.MOV.U32 R57, RZ, RZ, R115 ;  /* 0x000000ffff397224 */ /* 0x000fe200078e0073 */
[----:B-1----:R-:W-:Y:S01]  /*52f0*/  HMMA.16816.F32.BF16 R96, R4, R42, R16 ;  /* 0x0000002a0460723c */ /* 0x002fe20000041810 */
[----:B------:R-:W-:-:S06]  /*5300*/  IMAD.MOV.U32 R56, RZ, RZ, R113 ;  /* 0x000000ffff387224 */ /* 0x000fcc00078e0071 */
[----:B------:R-:W-:Y:S01]  /*5310*/  IMAD.MOV.U32 R43, RZ, RZ, R116 ;  /* 0x000000ffff2b7224 */ /* 0x000fe200078e0074 */
[----:B------:R-:W-:Y:S01]  /*5320*/  HMMA.16816.F32.BF16 R168, R4, R64, R12 ;  /* 0x0000004004a8723c */ /* 0x000fe2000004180c */
[----:B------:R-:W-:-:S06]  /*5330*/  IMAD.MOV.U32 R42, RZ, RZ, R110 ;  /* 0x000000ffff2a7224 */ /* 0x000fcc00078e006e */
[----:B------:R-:W-:Y:S01]  /*5340*/  IMAD.MOV.U32 R65, RZ, RZ, R109 ;  /* 0x000000ffff417224 */ /* 0x000fe200078e006d */
[----:B------:R-:W-:Y:S01]  /*5350*/  HMMA.16816.F32.BF16 R144, R4, R40, R20 ;  /* 0x000000280490723c */ /* 0x000fe20000041814 */
[----:B------:R-:W-:-:S06]  /*5360*/  MOV R64, R108 ;  /* 0x0000006c00407202 */ /* 0x000fcc0000000f00 */
[----:B------:R-:W-:Y:S01]  /*5370*/  IMAD.MOV.U32 R40, RZ, RZ, R118 ;  /* 0x000000ffff287224 */ /* 0x000fe200078e0076 */
[C---:B------:R-:W-:Y:S08]  /*5380*/  HMMA.16816.F32.BF16 R16, R8.reuse, R48, RZ ;  /* 0x000000300810723c */ /* 0x040ff000000418ff */
[C---:B------:R-:W-:Y:S08]  /*5390*/  HMMA.16816.F32.BF16 R12, R8.reuse, R50, RZ ;  /* 0x00000032080c723c */ /* 0x040ff000000418ff */
[----:B------:R-:W-:Y:S07]  /*53a0*/  HMMA.16816.F32.BF16 R20, R8, R70, RZ ;  /* 0x000000460814723c */ /* 0x000fee00000418ff */
[----:B------:R-:W-:Y:S01]  /*53b0*/  IMAD.MOV.U32 R71, RZ, RZ, R107 ;  /* 0x000000ffff477224 */ /* 0x000fe200078e006b */
[----:B------:R-:W-:Y:S01]  /*53c0*/  HMMA.16816.F32.BF16 R92, R4, R58, R24 ;  /* 0x0000003a045c723c */ /* 0x000fe20000041818 */
[----:B------:R-:W1:Y:S01]  /*53d0*/  LDSM.16.MT88.4 R24, [R217+0x9800] ;  /* 0x00980000d918783b */ /* 0x000e620000004200 */
[----:B------:R-:W-:-:S05]  /*53e0*/  IMAD.MOV.U32 R70, RZ, RZ, R106 ;  /* 0x000000ffff467224 */ /* 0x000fca00078e006a */
[----:B------:R-:W-:Y:S01]  /*53f0*/  IMAD.MOV.U32 R59, RZ, RZ, R112 ;  /* 0x000000ffff3b7224 */ /* 0x000fe200078e0070 */
[----:B--2---:R-:W-:Y:S01]  /*5400*/  HMMA.16816.F32.BF16 R136, R4, R32, R16 ;  /* 0x000000200488723c */ /* 0x004fe20000041810 */
[----:B------:R-:W-:-:S07]  /*5410*/  MOV R58, R111 ;  /* 0x0000006f003a7202 */ /* 0x000fce0000000f00 */
[C---:B------:R-:W-:Y:S01]  /*5420*/  HMMA.16816.F32.BF16 R132, R4.reuse, R34, R12 ;  /* 0x000000220484723c */ /* 0x040fe2000004180c */
[----:B------:R-:W2:Y:S07]  /*5430*/  LDSM.16.MT88.4 R32, [R218+0x9800] ;  /* 0x00980000da20783b */ /* 0x000eae0000004200 */
[----:B------:R-:W-:Y:S07]  /*5440*/  HMMA.16816.F32.BF16 R120, R4, R66, R20 ;  /* 0x000000420478723c */ /* 0x000fee0000041814 */
[----:B------:R-:W-:Y:S01]  /*5450*/  MOV R67, R105 ;  /* 0x0000006900437202 */ /* 0x000fe20000000f00 */
[----:B---3--:R-:W-:Y:S01]  /*5460*/  HMMA.16816.F32.BF16 R20, R8, R28, RZ ;  /* 0x0000001c0814723c */ /* 0x008fe200000418ff */
[----:B------:R-:W-:-:S06]  /*5470*/  IMAD.MOV.U32 R66, RZ, RZ, R104 ;  /* 0x000000ffff427224 */ /* 0x000fcc00078e0068 */
[----:B------:R-:W-:Y:S01]  /*5480*/  IMAD.MOV.U32 R29, RZ, RZ, R103 ;  /* 0x000000ffff1d7224 */ /* 0x000fe200078e0067 */
[C---:B------:R-:W-:Y:S07]  /*5490*/  HMMA.16816.F32.BF16 R12, R8.reuse, R36, RZ ;  /* 0x00000024080c723c */ /* 0x040fee00000418ff */
[----:B------:R-:W-:Y:S01]  /*54a0*/  MOV R37, R102 ;  /* 0x0000006600257202 */ /* 0x000fe20000000f00 */
[----:B------:R-:W-:Y:S01]  /*54b0*/  HMMA.16816.F32.BF16 R16, R8, R30, RZ ;  /* 0x0000001e0810723c */ /* 0x000fe200000418ff */
[----:B------:R-:W-:Y:S01]  /*54c0*/  IMAD.MOV.U32 R36, RZ, RZ, R101 ;  /* 0x000000ffff247224 */ /* 0x000fe200078e0065 */
[----:B------:R3:W4:Y:S06]  /*54d0*/  MUFU.EX2 R31, R3 ;  /* 0x00000003001f7308 */ /* 0x00072c0000000800 */
[C---:B-1----:R-:W-:Y:S01]  /*54e0*/  HMMA.16816.F32.BF16 R128, R4.reuse, R24, R20 ;  /* 0x000000180480723c */ /* 0x042fe20000041814 */
[----:B------:R-:W1:Y:S06]  /*54f0*/  LDSM.16.MT88.4 R20, [R221+0x9000] ;  /* 0x00900000dd14783b */ /* 0x000e6c0000004200 */
[----:B------:R-:W-:Y:S01]  /*5500*/  IMAD.MOV.U32 R25, RZ, RZ, R100 ;  /* 0x000000ffff197224 */ /* 0x000fe200078e0064 */
[----:B--2---:R-:W-:Y:S01]  /*5510*/  HMMA.16816.F32.BF16 R112, R4, R32, R12 ;  /* 0x000000200470723c */ /* 0x004fe2000004180c */
[----:B------:R-:W-:Y:S01]  /*5520*/  MOV R24, R78 ;  /* 0x0000004e00187202 */ /* 0x000fe20000000f00 */
[----:B---3--:R-:W-:-:S04]  /*5530*/  FFMA.FTZ R3, R82, c[0x0][0x2d0], -R2 ;  /* 0x0000b40052037a23 */ /* 0x008fc80000010802 */
[----:B------:R2:W-:Y:S02]  /*5540*/  MUFU.EX2 R225, R3 ;  /* 0x0000000300e17308 */ /* 0x0005e40000000800 */
[----:B------:R-:W-:Y:S08]  /*5550*/  HMMA.16816.F32.BF16 R12, R8, R38, RZ ;  /* 0x00000026080c723c */ /* 0x000ff000000418ff */
[----:B------:R-:W-:Y:S01]  /*5560*/  HMMA.16816.F32.BF16 R116, R4, R26, R16 ;  /* 0x0000001a0474723c */ /* 0x000fe20000041810 */
[----:B------:R-:W3:Y:S01]  /*5570*/  LDSM.16.MT88.4 R16, [R221+0x9800] ;  /* 0x00980000dd10783b */ /* 0x000ee20000004200 */
[----:B--2---:R-:W-:-:S04]  /*5580*/  FFMA.FTZ R3, R81, c[0x0][0x2d0], -R2 ;  /* 0x0000b40051037a23 */ /* 0x004fc80000010802 */
[----:B------:R2:W-:Y:S10]  /*5590*/  MUFU.EX2 R226, R3 ;  /* 0x0000000300e27308 */ /* 0x0005f40000000800 */
[----:B------:R-:W-:Y:S08]  /*55a0*/  HMMA.16816.F32.BF16 R108, R4, R34, R12 ;  /* 0x00000022046c723c */ /* 0x000ff0000004180c */
[----:B-1----:R-:W-:Y:S01]  /*55b0*/  HMMA.16816.F32.BF16 R12, R8, R20, RZ ;  /* 0x00000014080c723c */ /* 0x002fe200000418ff */
[----:B--2---:R-:W-:-:S04]  /*55c0*/  FFMA.FTZ R3, R77, c[0x0][0x2d0], -R0 ;  /* 0x0000b4004d037a23 */ /* 0x004fc80000010800 */
[----:B------:R1:W-:Y:S02]  /*55d0*/  MUFU.EX2 R28, R3 ;  /* 0x00000003001c7308 */ /* 0x0003e40000000800 */
[--C-:B-1----:R-:W-:Y:S11]  /*55e0*/  FFMA.FTZ R3, R76, c[0x0][0x2d0], -R0.reuse ;  /* 0x0000b4004c037a23 */ /* 0x102ff60000010800 */
[----:B------:R-:W-:Y:S06]  /*55f0*/  @!UPT UIADD3 URZ, URZ, URZ, URZ ;  /* 0x0000003f3f3ff290 */ /* 0x000fec000fffe03f */
[----:B---3--:R-:W-:Y:S01]  /*5600*/  HMMA.16816.F32.BF16 R104, R4, R16, R12 ;  /* 0x000000100468723c */ /* 0x008fe2000004180c */
[----:B------:R1:W2:Y:S07]  /*5610*/  MUFU.EX2 R78, R3 ;  /* 0x00000003004e7308 */ /* 0x0002ae0000000800 */
[----:B------:R-:W-:Y:S01]  /*5620*/  HMMA.16816.F32.BF16 R12, R8, R22, RZ ;  /* 0x00000016080c723c */ /* 0x000fe200000418ff */
[----:B-1----:R-:W-:-:S04]  /*5630*/  FFMA.FTZ R3, R75, c[0x0][0x2d0], -R0 ;  /* 0x0000b4004b037a23 */ /* 0x002fc80000010800 */
[----:B------:R1:W-:Y:S11]  /*5640*/  MUFU.EX2 R30, R3 ;  /* 0x00000003001e7308 */ /* 0x0003f60000000800 */
[----:B------:R-:W-:Y:S08]  /*5650*/  @!UPT UIADD3 URZ, URZ, URZ, URZ ;  /* 0x0000003f3f3ff290 */ /* 0x000ff0000fffe03f */
[----:B------:R-:W-:Y:S01]  /*5660*/  HMMA.16816.F32.BF16 R100, R4, R18, R12 ;  /* 0x000000120464723c */ /* 0x000fe2000004180c */
[----:B------:R-:W3:Y:S01]  /*5670*/  LDSM.16.MT88.4 R12, [R220+0x9000] ;  /* 0x00900000dc0c783b */ /* 0x000ee20000004200 */
[----:B-1----:R-:W-:-:S04]  /*5680*/  FFMA.FTZ R3, R74, c[0x0][0x2d0], -R0 ;  /* 0x0000b4004a037a23 */ /* 0x002fc80000010800 */
[----:B------:R1:W1:Y:S02]  /*5690*/  MUFU.EX2 R41, R3 ;  /* 0x0000000300297308 */ /* 0x0002640000000800 */
[----:B-1----:R-:W-:-:S04]  /*56a0*/  IMAD.MOV.U32 R3, RZ, RZ, R61 ;  /* 0x000000ffff037224 */ /* 0x002fc800078e003d */
[----:B------:R-:W-:Y:S01]  /*56b0*/  FFMA.FTZ R3, R3, c[0x0][0x2d0], -R2 ;  /* 0x0000b40003037a23 */ /* 0x000fe20000010802 */
[C---:B---3--:R-:W-:Y:S08]  /*56c0*/  HMMA.16816.F32.BF16 R16, R8.reuse, R12, RZ ;  /* 0x0000000c0810723c */ /* 0x048ff000000418ff */
[----:B------:R-:W-:Y:S01]  /*56d0*/  HMMA.16816.F32.BF16 R8, R8, R14, RZ ;  /* 0x0000000e0808723c */ /* 0x000fe200000418ff */
[----:B------:R-:W1:Y:S11]  /*56e0*/  LDSM.16.MT88.4 R12, [R220+0x9800] ;  /* 0x00980000dc0c783b */ /* 0x000e760000004200 */
[----:B------:R-:W-:Y:S04]  /*56f0*/  @!UPT UIADD3 URZ, URZ, URZ, URZ ;  /* 0x0000003f3f3ff290 */ /* 0x000fe8000fffe03f */
[C---:B-1----:R-:W-:Y:S08]  /*5700*/  HMMA.16816.F32.BF16 R52, R4.reuse, R12, R16 ;  /* 0x0000000c0434723c */ /* 0x042ff00000041810 */
[----:B------:R-:W-:Y:S01]  /*5710*/  HMMA.16816.F32.BF16 R12, R4, R14, R8 ;  /* 0x0000000e040c723c */ /* 0x000fe20000041808 */
[----:B------:R-:W1:Y:S06]  /*5720*/  LDSM.16.MT88.4 R8, [R217+0x1000] ;  /* 0x00100000d908783b */ /* 0x000e6c0000004200 */
[----:B----4-:R-:W-:-:S02]  /*5730*/  F2FP.BF16.PACK_AB R4, R31, R124 ;  /* 0x0000007c1f04723e */ /* 0x010fc400000010ff */
[----:B--2---:R-:W-:Y:S02]  /*5740*/  F2FP.BF16.PACK_AB R5, R78, R28 ;  /* 0x0000001c4e05723e */ /* 0x004fe400000010ff */
[----:B------:R-:W-:Y:S02]  /*5750*/  F2FP.BF16.PACK_AB R6, R226, R225 ;  /* 0x000000e1e206723e */ /* 0x000fe400000010ff */
[----:B------:R-:W-:-:S07]  /*5760*/  F2FP.BF16.PACK_AB R7, R41, R30 ;  /* 0x0000001e2907723e */ /* 0x000fce00000010ff */
[C---:B-1----:R-:W-:Y:S08]  /*5770*/  HMMA.16816.F32.BF16 R88, R4.reuse, R8, R88 ;  /* 0x000000080458723c */ /* 0x042ff00000041858 */
[C---:B------:R-:W-:Y:S01]  /*5780*/  HMMA.16816.F32.BF16 R48, R4.reuse, R10, R84 ;  /* 0x0000000a0430723c */ /* 0x040fe20000041854 */
[----:B------:R-:W1:Y:S07]  /*5790*/  LDSM.16.MT88.4 R8, [R218+0x1000] ;  /* 0x00100000da08783b */ /* 0x000e6e0000004200 */
[C---:B-1----:R-:W-:Y:S07]  /*57a0*/  HMMA.16816.F32.BF16 R84, R4.reuse, R8, R208 ;  /* 0x000000080454723c */ /* 0x042fee00000418d0 */
[----:B------:R-:W-:Y:S01]  /*57b0*/  IMAD.MOV.U32 R211, RZ, RZ, R64 ;  /* 0x000000ffffd37224 */ /* 0x000fe200078e0040 */
[----:B------:R-:W-:Y:S01]  /*57c0*/  HMMA.16816.F32.BF16 R44, R4, R10, R196 ;  /* 0x0000000a042c723c */ /* 0x000fe200000418c4 */
[----:B------:R-:W1:Y:S01]  /*57d0*/  LDSM.16.MT88.4 R8, [R221+0x1000] ;  /* 0x00100000dd08783b */ /* 0x000e620000004200 */
[----:B------:R-:W-:Y:S01]  /*57e0*/  MOV R64, R65 ;  /* 0x0000004100407202 */ /* 0x000fe20000000f00 */
[----:B------:R-:W-:Y:S01]  /*57f0*/  IMAD.MOV.U32 R65, RZ, RZ, R42 ;  /* 0x000000ffff417224 */ /* 0x000fe200078e002a */
[----:B------:R-:W-:Y:S01]  /*5800*/  MOV R209, R36 ;  /* 0x0000002400d17202 */ /* 0x000fe20000000f00 */
[----:B------:R-:W-:-:S02]  /*5810*/  IMAD.MOV.U32 R210, RZ, RZ, R37 ;  /* 0x000000ffffd27224 */ /* 0x000fc400078e0025 */
[----:B------:R-:W-:Y:S01]  /*5820*/  MOV R197, R40 ;  /* 0x0000002800c57202 */ /* 0x000fe20000000f00 */
[----:B------:R-:W-:Y:S01]  /*5830*/  IMAD.MOV.U32 R196, RZ, RZ, R24 ;  /* 0x000000ffffc47224 */ /* 0x000fe200078e0018 */
[----:B------:R-:W-:Y:S01]  /*5840*/  MOV R198, R67 ;  /* 0x0000004300c67202 */ /* 0x000fe20000000f00 */
[----:B------:R-:W-:Y:S02]  /*5850*/  IMAD.MOV.U32 R208, RZ, RZ, R25 ;  /* 0x000000ffffd07224 */ /* 0x000fe400078e0019 */
[----:B------:R-:W-:Y:S01]  /*5860*/  IMAD.MOV.U32 R199, RZ, RZ, R66 ;  /* 0x000000ffffc77224 */ /* 0x000fe200078e0042 */
[C---:B-1----:R-:W-:Y:S07]  /*5870*/  HMMA.16816.F32.BF16 R80, R4.reuse, R8, R204 ;  /* 0x000000080450723c */ /* 0x042fee00000418cc */
[----:B------:R-:W-:Y:S01]  /*5880*/  IMAD.MOV.U32 R205, RZ, RZ, R43 ;  /* 0x000000ffffcd7224 */ /* 0x000fe200078e002b */
[----:B------:R-:W-:Y:S01]  /*5890*/  MOV R207, R62 ;  /* 0x0000003e00cf7202 */ /* 0x000fe20000000f00 */
[----:B------:R-:W-:Y:S01]  /*58a0*/  IMAD.MOV.U32 R204, RZ, RZ, R41 ;  /* 0x000000ffffcc7224 */ /* 0x000fe200078e0029 */
[----:B------:R-:W-:Y:S01]  /*58b0*/  MOV R206, R59 ;  /* 0x0000003b00ce7202 */ /* 0x000fe20000000f00 */
[----:B------:R-:W-:Y:S01]  /*58c0*/  HMMA.16816.F32.BF16 R40, R4, R10, R192 ;  /* 0x0000000a0428723c */ /* 0x000fe200000418c0 */
[----:B------:R-:W1:Y:S06]  /*58d0*/  LDSM.16.MT88.4 R8, [R220+0x1000] ;  /* 0x00100000dc08783b */ /* 0x000e6c0000004200 */
[----:B------:R-:W-:Y:S01]  /*58e0*/  IMAD.MOV.U32 R193, RZ, RZ, R79 ;  /* 0x000000ffffc17224 */ /* 0x000fe200078e004f */
[----:B------:R-:W-:Y:S01]  /*58f0*/  MOV R194, R31 ;  /* 0x0000001f00c27202 */ /* 0x000fe20000000f00 */
[----:B------:R-:W-:-:S02]  /*5900*/  IMAD.MOV.U32 R192, RZ, RZ, R78 ;  /* 0x000000ffffc07224 */ /* 0x000fc400078e004e */
[----:B------:R-:W-:Y:S01]  /*5910*/  IMAD.MOV.U32 R195, RZ, RZ, R30 ;  /* 0x000000ffffc37224 */ /* 0x000fe200078e001e */
[C---:B-1----:R-:W-:Y:S07]  /*5920*/  HMMA.16816.F32.BF16 R76, R4.reuse, R8, R200 ;  /* 0x00000008044c723c */ /* 0x042fee00000418c8 */
[----:B------:R-:W-:Y:S01]  /*5930*/  MOV R203, R28 ;  /* 0x0000001c00cb7202 */ /* 0x000fe20000000f00 */
[----:B------:R-:W-:Y:S01]  /*5940*/  HMMA.16816.F32.BF16 R36, R4, R10, R188 ;  /* 0x0000000a0424723c */ /* 0x000fe200000418bc */
[----:B------:R-:W1:Y:S01]  /*5950*/  LDSM.16.MT88.4 R8, [R217+0x4000] ;  /* 0x00400000d908783b */ /* 0x000e620000004200 */
[----:B------:R-:W-:-:S02]  /*5960*/  IMAD.MOV.U32 R202, RZ, RZ, R29 ;  /* 0x000000ffffca7224 */ /* 0x000fc400078e001d */
[----:B------:R-:W-:Y:S02]  /*5970*/  IMAD.MOV.U32 R201, RZ, RZ, R70 ;  /* 0x000000ffffc97224 */ /* 0x000fe400078e0046 */
[----:B------:R-:W-:Y:S01]  /*5980*/  IMAD.MOV.U32 R200, RZ, RZ, R71 ;  /* 0x000000ffffc87224 */ /* 0x000fe200078e0047 */
[----:B------:R-:W-:Y:S01]  /*5990*/  MOV R191, R64 ;  /* 0x0000004000bf7202 */ /* 0x000fe20000000f00 */
[----:B------:R-:W-:Y:S02]  /*59a0*/  IMAD.MOV.U32 R190, RZ, RZ, R65 ;  /* 0x000000ffffbe7224 */ /* 0x000fe400078e0041 */
[----:B------:R-:W-:Y:S02]  /*59b0*/  IMAD.MOV.U32 R189, RZ, RZ, R58 ;  /* 0x000000ffffbd7224 */ /* 0x000fe400078e003a */
[----:B------:R-:W-:Y:S01]  /*59c0*/  IMAD.MOV.U32 R188, RZ, RZ, R56 ;  /* 0x000000ffffbc7224 */ /* 0x000fe200078e0038 */
[C---:B-1----:R-:W-:Y:S07]  /*59d0*/  HMMA.16816.F32.BF16 R72, R4.reuse, R8, R184 ;  /* 0x000000080448723c */ /* 0x042fee00000418b8 */
[----:B------:R-:W-:Y:S01]  /*59e0*/  IMAD.MOV.U32 R185, RZ, RZ, R68 ;  /* 0x000000ffffb97224 */ /* 0x000fe200078e0044 */
[----:B------:R-:W-:Y:S01]  /*59f0*/  HMMA.16816.F32.BF16 R32, R4, R10, R180 ;  /* 0x0000000a0420723c */ /* 0x000fe200000418b4 */
[----:B------:R-:W1:Y:S01]  /*5a00*/  LDSM.16.MT88.4 R8, [R218+0x4000] ;  /* 0x00400000da08783b */ /* 0x000e620000004200 */
[----:B------:R-:W-:Y:S01]  /*5a10*/  MOV R187, R69 ;  /* 0x0000004500bb7202 */ /* 0x000fe20000000f00 */
[----:B------:R-:W-:-:S02]  /*5a20*/  IMAD.MOV.U32 R184, RZ, RZ, R60 ;  /* 0x000000ffffb87224 */ /* 0x000fc400078e003c */
[----:B------:R-:W-:Y:S02]  /*5a30*/  IMAD.MOV.U32 R186, RZ, RZ, R57 ;  /* 0x000000ffffba7224 */ /* 0x000fe400078e0039 */
[----:B------:R-:W-:Y:S01]  /*5a40*/  IMAD.MOV.U32 R183, RZ, RZ, R63 ;  /* 0x000000ffffb77224 */ /* 0x000fe200078e003f */
[C---:B-1----:R-:W-:Y:S01]  /*5a50*/  HMMA.16816.F32.BF16 R68, R4.reuse, R8, R176 ;  /* 0x000000080444723c */ /* 0x042fe200000418b0 */
[----:B------:R1:W-:Y:S06]  /*5a60*/  MUFU.EX2 R179, R3 ;  /* 0x0000000300b37308 */ /* 0x0003ec0000000800 */
[----:B------:R-:W-:Y:S01]  /*5a70*/  IMAD.MOV.U32 R178, RZ, RZ, R193 ;  /* 0x000000ffffb27224 */ /* 0x000fe200078e00c1 */
[----:B------:R-:W-:Y:S01]  /*5a80*/  HMMA.16816.F32.BF16 R28, R4, R10, R164 ;  /* 0x0000000a041c723c */ /* 0x000fe200000418a4 */
[----:B------:R-:W2:Y:S01]  /*5a90*/  LDSM.16.MT88.4 R8, [R221+0x4000] ;  /* 0x00400000dd08783b */ /* 0x000ea20000004200 */
[----:B-1----:R-:W-:-:S04]  /*5aa0*/  FFMA.FTZ R3, R183, c[0x0][0x2d0], -R2 ;  /* 0x0000b400b7037a23 */ /* 0x002fc80000010802 */
[----:B------:R1:W-:Y:S02]  /*5ab0*/  MUFU.EX2 R177, R3 ;  /* 0x0000000300b17308 */ /* 0x0003e40000000800 */
[----:B-1----:R-:W-:-:S06]  /*5ac0*/  FFMA.FTZ R3, R184, c[0x0][0x2d0], -R2 ;  /* 0x0000b400b8037a23 */ /* 0x002fcc0000010802 */
[----:B------:R1:W-:Y:S01]  /*5ad0*/  MUFU.EX2 R176, R3 ;  /* 0x0000000300b07308 */ /* 0x0003e20000000800 */
[C---:B--2---:R-:W-:Y:S08]  /*5ae0*/  HMMA.16816.F32.BF16 R64, R4.reuse, R8, R160 ;  /* 0x000000080440723c */ /* 0x044ff000000418a0 */
[----:B------:R-:W-:Y:S01]  /*5af0*/  HMMA.16816.F32.BF16 R24, R4, R10, R152 ;  /* 0x0000000a0418723c */ /* 0x000fe20000041898 */
[----:B------:R-:W2:Y:S01]  /*5b00*/  LDSM.16.MT88.4 R8, [R220+0x4000] ;  /* 0x00400000dc08783b */ /* 0x000ea20000004200 */
[----:B-1----:R-:W-:-:S06]  /*5b10*/  FFMA.FTZ R3, R185, c[0x0][0x2d0], -R2 ;  /* 0x0000b400b9037a23 */ /* 0x002fcc0000010802 */
        /* <DEDUP_REMOVED lines=24> */
[----:B------:R2:W3:Y:S02]  /*5ca0*/  MUFU.EX2 R100, R3 ;  /* 0x0000000300647308 */ /* 0x0004e40000000800 */
[----:B--2---:R-:W-:-:S02]  /*5cb0*/  FADD.FTZ R3, R175, R126 ;  /* 0x0000007eaf037221 */ /* 0x004fc40000010000 */
[----:B------:R-:W-:Y:S02]  /*5cc0*/  IMAD.MOV.U32 R175, RZ, RZ, R194 ;  /* 0x000000ffffaf7224 */ /* 0x000fe400078e00c2 */
[C---:B-1----:R-:W-:Y:S07]  /*5cd0*/  HMMA.16816.F32.BF16 R148, R4.reuse, R8, R52 ;  /* 0x000000080494723c */ /* 0x042fee0000041834 */
[----:B------:R-:W-:Y:S01]  /*5ce0*/  MOV R54, R201 ;  /* 0x000000c900367202 */ /* 0x000fe20000000f00 */
[----:B------:R-:W-:Y:S01]  /*5cf0*/  HMMA.16816.F32.BF16 R12, R4, R10, R12 ;  /* 0x0000000a040c723c */ /* 0x000fe2000004180c */
[----:B------:R-:W1:Y:S01]  /*5d00*/  LDSM.16.MT88.4 R8, [R217+0x1800] ;  /* 0x00180000d908783b */ /* 0x000e620000004200 */
[----:B------:R-:W-:Y:S01]  /*5d10*/  IMAD.MOV.U32 R55, RZ, RZ, R202 ;  /* 0x000000ffff377224 */ /* 0x000fe200078e00ca */
[----:B------:R-:W-:Y:S01]  /*5d20*/  MOV R53, R190 ;  /* 0x000000be00357202 */ /* 0x000fe20000000f00 */
[----:B------:R-:W-:-:S03]  /*5d30*/  IMAD.MOV.U32 R52, RZ, RZ, R191 ;  /* 0x000000ffff347224 */ /* 0x000fc600078e00bf */
[--C-:B------:R-:W-:Y:S01]  /*5d40*/  FFMA.FTZ R4, R186, c[0x0][0x2d0], -R0.reuse ;  /* 0x0000b400ba047a23 */ /* 0x100fe20000010800 */
[----:B---3--:R-:W-:Y:S01]  /*5d50*/  F2FP.BF16.PACK_AB R6, R100, R176 ;  /* 0x000000b06406723e */ /* 0x008fe200000010ff */
[----:B------:R-:W-:Y:S02]  /*5d60*/  FADD.FTZ R5, R214, R125 ;  /* 0x0000007dd6057221 */ /* 0x000fe40000010000 */
[----:B------:R2:W-:Y:S02]  /*5d70*/  MUFU.EX2 R106, R4 ;  /* 0x00000004006a7308 */ /* 0x0005e40000000800 */
[----:B------:R-:W-:Y:S02]  /*5d80*/  FADD.FTZ R5, R213, R5 ;  /* 0x00000005d5057221 */ /* 0x000fe40000010000 */
[----:B--2---:R-:W-:Y:S02]  /*5d90*/  FADD.FTZ R4, R127, R3 ;  /* 0x000000037f047221 */ /* 0x004fe40000010000 */
[----:B------:R-:W-:-:S02]  /*5da0*/  FFMA.FTZ R3, R187, c[0x0][0x2d0], -R0 ;  /* 0x0000b400bb037a23 */ /* 0x000fc40000010800 */
[----:B------:R-:W-:Y:S02]  /*5db0*/  FADD.FTZ R4, R212, R4 ;  /* 0x00000004d4047221 */ /* 0x000fe40000010000 */
[----:B------:R2:W3:Y:S02]  /*5dc0*/  MUFU.EX2 R101, R3 ;  /* 0x0000000300657308 */ /* 0x0004e40000000800 */
[----:B------:R-:W-:Y:S01]  /*5dd0*/  FADD.FTZ R126, R174, R4 ;  /* 0x00000004ae7e7221 */ /* 0x000fe20000010000 */
[----:B------:R-:W-:Y:S02]  /*5de0*/  F2FP.BF16.PACK_AB R4, R177, R179 ;  /* 0x000000b3b104723e */ /* 0x000fe400000010ff */
[----:B------:R-:W-:Y:S01]  /*5df0*/  MOV R174, R195 ;  /* 0x000000c300ae7202 */ /* 0x000fe20000000f00 */
[----:B--2---:R-:W-:-:S04]  /*5e00*/  FFMA.FTZ R3, R188, c[0x0][0x2d0], -R0 ;  /* 0x0000b400bc037a23 */ /* 0x004fc80000010800 */
[----:B------:R2:W-:Y:S02]  /*5e10*/  MUFU.EX2 R125, R3 ;  /* 0x00000003007d7308 */ /* 0x0005e40000000800 */
[----:B--2---:R-:W-:-:S06]  /*5e20*/  FFMA.FTZ R3, R189, c[0x0][0x2d0], -R0 ;  /* 0x0000b400bd037a23 */ /* 0x004fcc0000010800 */
[----:B------:R2:W4:Y:S02]  /*5e30*/  MUFU.EX2 R102, R3 ;  /* 0x0000000300667308 */ /* 0x0005240000000800 */
[----:B--2---:R-:W-:Y:S01]  /*5e40*/  FADD.FTZ R3, R252, R5 ;  /* 0x00000005fc037221 */ /* 0x004fe20000010000 */
[----:B---3--:R-:W-:Y:S01]  /*5e50*/  F2FP.BF16.PACK_AB R5, R101, R106 ;  /* 0x0000006a6505723e */ /* 0x008fe200000010ff */
[----:B------:R-:W-:Y:S01]  /*5e60*/  IMAD.MOV.U32 R252, RZ, RZ, R204 ;  /* 0x000000fffffc7224 */ /* 0x000fe200078e00cc */
[----:B----4-:R-:W-:Y:S01]  /*5e70*/  F2FP.BF16.PACK_AB R7, R102, R125 ;  /* 0x0000007d6607723e */ /* 0x010fe200000010ff */
[----:B------:R-:W-:Y:S01]  /*5e80*/  FADD.FTZ R127, R215, R3 ;  /* 0x00000003d77f7221 */ /* 0x000fe20000010000 */
[----:B------:R-:W-:-:S05]  /*5e90*/  MOV R3, R205 ;  /* 0x000000cd00037202 */ /* 0x000fca0000000f00 */
[----:B-1----:R-:W-:Y:S01]  /*5ea0*/  HMMA.16816.F32.BF16 R180, R4, R8, R88 ;  /* 0x0000000804b4723c */ /* 0x002fe20000041858 */
[----:B------:R-:W-:-:S07]  /*5eb0*/  FFMA.FTZ R3, R3, c[0x0][0x2d0], -R2 ;  /* 0x0000b40003037a23 */ /* 0x000fce0000010802 */
[C---:B------:R-:W-:Y:S01]  /*5ec0*/  HMMA.16816.F32.BF16 R88, R4.reuse, R10, R48 ;  /* 0x0000000a0458723c */ /* 0x040fe20000041830 */
[----:B------:R-:W1:Y:S06]  /*5ed0*/  LDSM.16.MT88.4 R8, [R218+0x1800] ;  /* 0x00180000da08783b */ /* 0x000e6c0000004200 */
[----:B------:R-:W-:Y:S01]  /*5ee0*/  IMAD.MOV.U32 R48, RZ, RZ, R101 ;  /* 0x000000ffff307224 */ /* 0x000fe200078e0065 */
[----:B------:R-:W-:Y:S01]  /*5ef0*/  MOV R49, R192 ;  /* 0x000000c000317202 */ /* 0x000fe20000000f00 */
[----:B------:R-:W-:Y:S02]  /*5f00*/  IMAD.MOV.U32 R51, RZ, RZ, R200 ;  /* 0x000000ffff337224 */ /* 0x000fe400078e00c8 */
[----:B------:R-:W-:Y:S01]  /*5f10*/  IMAD.MOV.U32 R50, RZ, RZ, R203 ;  /* 0x000000ffff327224 */ /* 0x000fe200078e00cb */
[C---:B-1----:R-:W-:Y:S08]  /*5f20*/  HMMA.16816.F32.BF16 R84, R4.reuse, R8, R84 ;  /* 0x000000080454723c */ /* 0x042ff00000041854 */
[----:B------:R-:W-:Y:S01]  /*5f30*/  HMMA.16816.F32.BF16 R212, R4, R10, R44 ;  /* 0x0000000a04d4723c */ /* 0x000fe2000004182c */
[----:B------:R-:W1:Y:S06]  /*5f40*/  LDSM.16.MT88.4 R8, [R221+0x1800] ;  /* 0x00180000dd08783b */ /* 0x000e6c0000004200 */
[----:B------:R-:W-:Y:S01]  /*5f50*/  MOV R47, R208 ;  /* 0x000000d0002f7202 */ /* 0x000fe20000000f00 */
[----:B------:R-:W-:Y:S01]  /*5f60*/  IMAD.MOV.U32 R46, RZ, RZ, R209 ;  /* 0x000000ffff2e7224 */ /* 0x000fe200078e00d1 */
[----:B------:R-:W-:Y:S01]  /*5f70*/  MOV R44, R211 ;  /* 0x000000d3002c7202 */ /* 0x000fe20000000f00 */
[----:B------:R-:W-:-:S06]  /*5f80*/  IMAD.MOV.U32 R45, RZ, RZ, R210 ;  /* 0x000000ffff2d7224 */ /* 0x000fcc00078e00d2 */
[----:B------:R-:W-:Y:S01]  /*5f90*/  IMAD.MOV.U32 R104, RZ, RZ, R87 ;  /* 0x000000ffff687224 */ /* 0x000fe200078e0057 */
[----:B------:R-:W-:Y:S01]  /*5fa0*/  MOV R103, R84 ;  /* 0x0000005400677202 */ /* 0x000fe20000000f00 */
[----:B------:R-:W-:Y:S02]  /*5fb0*/  IMAD.MOV.U32 R101, RZ, RZ, R85 ;  /* 0x000000ffff657224 */ /* 0x000fe400078e0055 */
[----:B------:R-:W-:Y:S02]  /*5fc0*/  IMAD.MOV.U32 R87, RZ, RZ, R206 ;  /* 0x000000ffff577224 */ /* 0x000fe400078e00ce */
[----:B------:R-:W-:Y:S02]  /*5fd0*/  IMAD.MOV.U32 R85, RZ, RZ, R207 ;  /* 0x000000ffff557224 */ /* 0x000fe400078e00cf */
[----:B------:R-:W-:Y:S02]  /*5fe0*/  IMAD.MOV.U32 R84, RZ, RZ, R196 ;  /* 0x000000ffff547224 */ /* 0x000fe400078e00c4 */
[----:B------:R-:W-:Y:S01]  /*5ff0*/  IMAD.MOV.U32 R105, RZ, RZ, R86 ;  /* 0x000000ffff697224 */ /* 0x000fe200078e0056 */
[----:B------:R-:W-:Y:S01]  /*6000*/  MOV R86, R106 ;  /* 0x0000006a00567202 */ /* 0x000fe20000000f00 */
[C---:B-1----:R-:W-:Y:S07]  /*6010*/  HMMA.16816.F32.BF16 R208, R4.reuse, R8, R80 ;  /* 0x0000000804d0723c */ /* 0x042fee0000041850 */
[----:B------:R-:W-:Y:S01]  /*6020*/  IMAD.MOV.U32 R83, RZ, RZ, R197 ;  /* 0x000000ffff537224 */ /* 0x000fe200078e00c5 */
[----:B------:R-:W-:Y:S01]  /*6030*/  HMMA.16816.F32.BF16 R204, R4, R10, R40 ;  /* 0x0000000a04cc723c */ /* 0x000fe20000041828 */
[----:B------:R-:W1:Y:S01]  /*6040*/  LDSM.16.MT88.4 R8, [R220+0x1800] ;  /* 0x00180000dc08783b */ /* 0x000e620000004200 */
[----:B------:R-:W-:Y:S01]  /*6050*/  IMAD.MOV.U32 R80, RZ, RZ, R105 ;  /* 0x000000ffff507224 */ /* 0x000fe200078e0069 */
[----:B------:R-:W-:Y:S01]  /*6060*/  MOV R82, R103 ;  /* 0x0000006700527202 */ /* 0x000fe20000000f00 */
[----:B------:R-:W-:-:S03]  /*6070*/  IMAD.MOV.U32 R81, RZ, RZ, R104 ;  /* 0x000000ffff517224 */ /* 0x000fc600078e0068 */
[----:B------:R-:W-:Y:S01]  /*6080*/  MOV R41, R198 ;  /* 0x000000c600297202 */ /* 0x000fe20000000f00 */
[----:B------:R-:W-:Y:S02]  /*6090*/  IMAD.MOV.U32 R42, RZ, RZ, R199 ;  /* 0x000000ffff2a7224 */ /* 0x000fe400078e00c7 */
[----:B------:R-:W-:Y:S02]  /*60a0*/  IMAD.MOV.U32 R40, RZ, RZ, R102 ;  /* 0x000000ffff287224 */ /* 0x000fe400078e0066 */
[----:B------:R-:W-:Y:S01]  /*60b0*/  IMAD.MOV.U32 R43, RZ, RZ, R101 ;  /* 0x000000ffff2b7224 */ /* 0x000fe200078e0065 */
[C---:B-1----:R-:W-:Y:S07]  /*60c0*/  HMMA.16816.F32.BF16 R200, R4.reuse, R8, R76 ;  /* 0x0000000804c8723c */ /* 0x042fee000004184c */
[----:B------:R-:W-:Y:S01]  /*60d0*/  MOV R79, R100 ;  /* 0x00000064004f7202 */ /* 0x000fe20000000f00 */
[----:B------:R-:W-:Y:S01]  /*60e0*/  HMMA.16816.F32.BF16 R192, R4, R10, R36 ;  /* 0x0000000a04c0723c */ /* 0x000fe20000041824 */
[----:B------:R-:W1:Y:S01]  /*60f0*/  LDSM.16.MT88.4 R8, [R217+0x4800] ;  /* 0x00480000d908783b */ /* 0x000e620000004200 */
[----:B------:R-:W-:Y:S01]  /*6100*/  MOV R77, R41 ;  /* 0x00000029004d7202 */ /* 0x000fe20000000f00 */
[----:B------:R-:W-:-:S02]  /*6110*/  IMAD.MOV.U32 R78, RZ, RZ, R42 ;  /* 0x000000ffff4e7224 */ /* 0x000fc400078e002a */
        /* <DEDUP_REMOVED lines=17> */
[----:B------:R-:W-:-:S02]  /*6230*/  IMAD.MOV.U32 R27, RZ, RZ, R78 ;  /* 0x000000ffff1b7224 */ /* 0x000fc400078e004e */
[----:B------:R-:W-:Y:S02]  /*6240*/  IMAD.MOV.U32 R24, RZ, RZ, R86 ;  /* 0x000000ffff187224 */ /* 0x000fe400078e0056 */
[----:B------:R-:W-:Y:S02]  /*6250*/  IMAD.MOV.U32 R26, RZ, RZ, R45 ;  /* 0x000000ffff1a7224 */ /* 0x000fe400078e002d */
[----:B------:R-:W-:Y:S01]  /*6260*/  IMAD.MOV.U32 R25, RZ, RZ, R46 ;  /* 0x000000ffff197224 */ /* 0x000fe200078e002e */
[C---:B-1----:R-:W-:Y:S08]  /*6270*/  HMMA.16816.F32.BF16 R112, R4.reuse, R8, R60 ;  /* 0x000000080470723c */ /* 0x042ff0000004183c */
[C---:B------:R-:W-:Y:S01]  /*6280*/  HMMA.16816.F32.BF16 R104, R4.reuse, R10, R20 ;  /* 0x0000000a0468723c */ /* 0x040fe20000041814 */
[----:B------:R-:W1:Y:S06]  /*6290*/  LDSM.16.MT88.4 R8, [R217+0x7800] ;  /* 0x00780000d908783b */ /* 0x000e6c0000004200 */
[----:B------:R-:W-:Y:S01]  /*62a0*/  MOV R22, R81 ;  /* 0x0000005100167202 */ /* 0x000fe20000000f00 */
[C---:B-1----:R-:W-:Y:S08]  /*62b0*/  HMMA.16816.F32.BF16 R100, R4.reuse, R8, R56 ;  /* 0x000000080464723c */ /* 0x042ff00000041838 */
[----:B------:R-:W-:Y:S01]  /*62c0*/  HMMA.16816.F32.BF16 R60, R4, R10, R16 ;  /* 0x0000000a043c723c */ /* 0x000fe20000041810 */
[----:B------:R-:W1:Y:S06]  /*62d0*/  LDSM.16.MT88.4 R8, [R218+0x7800] ;  /* 0x00780000da08783b */ /* 0x000e6c0000004200 */
[----:B------:R-:W-:Y:S01]  /*62e0*/  IMAD.MOV.U32 R16, RZ, RZ, R40 ;  /* 0x000000ffff107224 */ /* 0x000fe200078e0028 */
[----:B------:R-:W-:Y:S01]  /*62f0*/  MOV R40, R80 ;  /* 0x0000005000287202 */ /* 0x000fe20000000f00 */
[----:B------:R-:W-:-:S02]  /*6300*/  IMAD.MOV.U32 R17, RZ, RZ, R79 ;  /* 0x000000ffff117224 */ /* 0x000fc400078e004f */
[----:B------:R-:W-:Y:S01]  /*6310*/  IMAD.MOV.U32 R79, RZ, RZ, R43 ;  /* 0x000000ffff4f7224 */ /* 0x000fe200078e002b */
[----:B------:R-:W-:Y:S01]  /*6320*/  MOV R43, R83 ;  /* 0x00000053002b7202 */ /* 0x000fe20000000f00 */
        /* <DEDUP_REMOVED lines=8> */
[----:B------:R-:W-:Y:S01]  /*63b0*/  IMAD.MOV.U32 R21, RZ, RZ, R80 ;  /* 0x000000ffff157224 */ /* 0x000fe200078e0050 */
[----:B------:R-:W-:Y:S01]  /*63c0*/  MOV R19, R87 ;  /* 0x0000005700137202 */ /* 0x000fe20000000f00 */
[----:B------:R-:W-:Y:S01]  /*63d0*/  IMAD.MOV.U32 R20, RZ, RZ, R43 ;  /* 0x000000ffff147224 */ /* 0x000fe200078e002b */
[C---:B-1----:R-:W-:Y:S07]  /*63e0*/  HMMA.16816.F32.BF16 R48, R4.reuse, R8, R92 ;  /* 0x000000080430723c */ /* 0x042fee000004185c */
[----:B------:R-:W-:Y:S01]  /*63f0*/  MOV R93, R79 ;  /* 0x0000004f005d7202 */ /* 0x000fe20000000f00 */
[----:B------:R-:W-:Y:S01]  /*6400*/  HMMA.16816.F32.BF16 R36, R4, R10, R96 ;  /* 0x0000000a0424723c */ /* 0x000fe20000041860 */
[----:B------:R-:W1:Y:S01]  /*6410*/  LDSM.16.MT88.4 R8, [R221+0x7800] ;  /* 0x00780000dd08783b */ /* 0x000e620000004200 */
[----:B------:R-:W-:Y:S01]  /*6420*/  IMAD.MOV.U32 R94, RZ, RZ, R40 ;  /* 0x000000ffff5e7224 */ /* 0x000fe200078e0028 */
[----:B------:R-:W-:Y:S01]  /*6430*/  MOV R92, R42 ;  /* 0x0000002a005c7202 */ /* 0x000fe20000000f00 */
[----:B------:R-:W-:-:S03]  /*6440*/  IMAD.MOV.U32 R95, RZ, RZ, R41 ;  /* 0x000000ffff5f7224 */ /* 0x000fc600078e0029 */
[----:B------:R-:W-:Y:S01]  /*6450*/  IMAD.MOV.U32 R99, RZ, RZ, R77 ;  /* 0x000000ffff637224 */ /* 0x000fe200078e004d */
[----:B------:R-:W-:Y:S01]  /*6460*/  MOV R96, R84 ;  /* 0x0000005400607202 */ /* 0x000fe20000000f00 */
[----:B------:R-:W-:Y:S02]  /*6470*/  IMAD.MOV.U32 R98, RZ, RZ, R82 ;  /* 0x000000ffff627224 */ /* 0x000fe400078e0052 */
[----:B------:R-:W-:Y:S01]  /*6480*/  IMAD.MOV.U32 R97, RZ, RZ, R83 ;  /* 0x000000ffff617224 */ /* 0x000fe200078e0053 */
[C---:B-1----:R-:W-:Y:S07]  /*6490*/  HMMA.16816.F32.BF16 R84, R4.reuse, R8, R168 ;  /* 0x000000080454723c */ /* 0x042fee00000418a8 */
[----:B------:R-:W-:Y:S01]  /*64a0*/  IMAD.MOV.U32 R168, RZ, RZ, R47 ;  /* 0x000000ffffa87224 */ /* 0x000fe200078e002f */
[----:B------:R-:W-:Y:S01]  /*64b0*/  HMMA.16816.F32.BF16 R76, R4, R10, R120 ;  /* 0x0000000a044c723c */ /* 0x000fe20000041878 */
[----:B------:R-:W1:Y:S01]  /*64c0*/  LDSM.16.MT88.4 R8, [R220+0x7800] ;  /* 0x00780000dc08783b */ /* 0x000e620000004200 */
[----:B------:R-:W-:Y:S01]  /*64d0*/  IMAD.MOV.U32 R169, RZ, RZ, R52 ;  /* 0x000000ffffa97224 */ /* 0x000fe200078e0034 */
[----:B------:R-:W-:Y:S01]  /*64e0*/  MOV R170, R53 ;  /* 0x0000003500aa7202 */ /* 0x000fe20000000f00 */
[----:B------:R-:W-:-:S03]  /*64f0*/  IMAD.MOV.U32 R171, RZ, RZ, R54 ;  /* 0x000000ffffab7224 */ /* 0x000fc600078e0036 */
[----:B------:R-:W-:-:S05]  /*6500*/  IMAD.MOV.U32 R123, RZ, RZ, R55 ;  /* 0x000000ffff7b7224 */ /* 0x000fca00078e0037 */
        /* <DEDUP_REMOVED lines=8> */
[----:B------:R-:W-:Y:S02]  /*6590*/  IMAD.MOV.U32 R97, RZ, RZ, R98 ;  /* 0x000000ffff617224 */ /* 0x000fe400078e0062 */
[----:B------:R-:W-:Y:S01]  /*65a0*/  IMAD.MOV.U32 R98, RZ, RZ, R99 ;  /* 0x000000ffff627224 */ /* 0x000fe200078e0063 */
[----:B------:R-:W-:Y:S01]  /*65b0*/  MOV R99, R16 ;  /* 0x0000001000637202 */ /* 0x000fe20000000f00 */
[----:B------:R-:W-:-:S02]  /*65c0*/  IMAD.MOV.U32 R16, RZ, RZ, R17 ;  /* 0x000000ffff107224 */ /* 0x000fc400078e0011 */
[----:B------:R-:W-:Y:S02]  /*65d0*/  IMAD.MOV.U32 R17, RZ, RZ, R125 ;  /* 0x000000ffff117224 */ /* 0x000fe400078e007d */
[----:B------:R2:W-:Y:S01]  /*65e0*/  MUFU.EX2 R125, R3 ;  /* 0x00000003007d7308 */ /* 0x0005e20000000800 */
[----:B------:R-:W-:Y:S02]  /*65f0*/  IMAD.MOV.U32 R123, RZ, RZ, R169 ;  /* 0x000000ffff7b7224 */ /* 0x000fe400078e00a9 */
[----:B------:R-:W-:Y:S01]  /*6600*/  IMAD.MOV.U32 R169, RZ, RZ, R171 ;  /* 0x000000ffffa97224 */ /* 0x000fe200078e00ab */
[----:B------:R-:W-:Y:S01]  /*6610*/  MOV R171, R97 ;  /* 0x0000006100ab7202 */ /* 0x000fe20000000f00 */
[----:B------:R-:W-:Y:S02]  /*6620*/  IMAD.MOV.U32 R97, RZ, RZ, R99 ;  /* 0x000000ffff617224 */ /* 0x000fe400078e0063 */
[----:B------:R-:W-:Y:S01]  /*6630*/  IMAD.MOV.U32 R99, RZ, RZ, R17 ;  /* 0x000000ffff637224 */ /* 0x000fe200078e0011 */
[----:B------:R-:W-:-:S02]  /*6640*/  MOV R17, R227 ;  /* 0x000000e300117202 */ /* 0x000fc40000000f00 */
[----:B------:R3:W5:Y:S01]  /*6650*/  LDL.LU R227, [R1+0xb4] ;  /* 0x0000b40001e37983 */ /* 0x0007620000300800 */
[----:B-1----:R-:W-:Y:S01]  /*6660*/  HMMA.16816.F32.BF16 R68, R4, R8, R164 ;  /* 0x000000080444723c */ /* 0x002fe200000418a4 */
[----:B--2---:R-:W-:Y:S02]  /*6670*/  FFMA.FTZ R3, R122, c[0x0][0x2d0], -R2 ;  /* 0x0000b4007a037a23 */ /* 0x004fe40000010802 */
[----:B------:R-:W-:Y:S01]  /*6680*/  IMAD.MOV.U32 R122, RZ, RZ, R168 ;  /* 0x000000ffff7a7224 */ /* 0x000fe200078e00a8 */
[----:B------:R-:W-:-:S04]  /*6690*/  MOV R168, R170 ;  /* 0x000000aa00a87202 */ /* 0x000fc80000000f00 */
[C---:B------:R-:W-:Y:S01]  /*66a0*/  HMMA.16816.F32.BF16 R56, R4.reuse, R10, R144 ;  /* 0x0000000a0438723c */ /* 0x040fe20000041890 */
[----:B------:R-:W1:Y:S01]  /*66b0*/  LDSM.16.MT88.4 R8, [R217+0xa800] ;  /* 0x00a80000d908783b */ /* 0x000e620000004200 */
[----:B------:R-:W-:Y:S02]  /*66c0*/  IMAD.MOV.U32 R170, RZ, RZ, R96 ;  /* 0x000000ffffaa7224 */ /* 0x000fe400078e0060 */
[----:B------:R-:W-:Y:S01]  /*66d0*/  IMAD.MOV.U32 R96, RZ, RZ, R98 ;  /* 0x000000ffff607224 */ /* 0x000fe200078e0062 */
[----:B------:R-:W-:Y:S01]  /*66e0*/  MOV R98, R16 ;  /* 0x0000001000627202 */ /* 0x000fe20000000f00 */
[----:B------:R-:W-:Y:S02]  /*66f0*/  IMAD.MOV.U32 R16, RZ, RZ, R176 ;  /* 0x000000ffff107224 */ /* 0x000fe400078e00b0 */
[C---:B-1----:R-:W-:Y:S08]  /*6700*/  HMMA.16816.F32.BF16 R44, R4.reuse, R8, R160 ;  /* 0x00000008042c723c */ /* 0x042ff000000418a0 */
[C---:B------:R-:W-:Y:S01]  /*6710*/  HMMA.16816.F32.BF16 R32, R4.reuse, R10, R140 ;  /* 0x0000000a0420723c */ /* 0x040fe2000004188c */
[----:B------:R-:W1:Y:S07]  /*6720*/  LDSM.16.MT88.4 R8, [R218+0xa800] ;  /* 0x00a80000da08783b */ /* 0x000e6e0000004200 */
[C---:B-1----:R-:W-:Y:S08]  /*6730*/  HMMA.16816.F32.BF16 R80, R4.reuse, R8, R156 ;  /* 0x000000080450723c */ /* 0x042ff0000004189c */
[----:B------:R-:W-:Y:S01]  /*6740*/  HMMA.16816.F32.BF16 R72, R4, R10, R136 ;  /* 0x0000000a0448723c */ /* 0x000fe20000041888 */
[----:B------:R-:W1:Y:S01]  /*6750*/  LDSM.16.MT88.4 R8, [R221+0xa800] ;  /* 0x00a80000dd08783b */ /* 0x000e620000004200 */
[----:B------:R2:W4:Y:S02]  /*6760*/  MUFU.EX2 R176, R3 ;  /* 0x0000000300b07308 */ /* 0x0005240000000800 */
[----:B--2---:R-:W-:-:S02]  /*6770*/  FFMA.FTZ R3, R121, c[0x0][0x2d0], -R2 ;  /* 0x0000b40079037a23 */ /* 0x004fc40000010802 */
[----:B------:R-:W-:Y:S02]  /*6780*/  IMAD.MOV.U32 R121, RZ, RZ, R122 ;  /* 0x000000ffff797224 */ /* 0x000fe400078e007a */
[----:B------:R-:W-:Y:S01]  /*6790*/  IMAD.MOV.U32 R122, RZ, RZ, R123 ;  /* 0x000000ffff7a7224 */ /* 0x000fe200078e007b */
[----:B------:R-:W-:Y:S01]  /*67a0*/  MOV R123, R168 ;  /* 0x000000a8007b7202 */ /* 0x000fe20000000f00 */
[----:B------:R-:W-:Y:S01]  /*67b0*/  IMAD.MOV.U32 R168, RZ, RZ, R169 ;  /* 0x000000ffffa87224 */ /* 0x000fe200078e00a9 */
[C---:B-1----:R-:W-:Y:S08]  /*67c0*/  HMMA.16816.F32.BF16 R64, R4.reuse, R8, R152 ;  /* 0x000000080440723c */ /* 0x042ff00000041898 */
[----:B------:R-:W-:Y:S01]  /*67d0*/  HMMA.16816.F32.BF16 R52, R4, R10, R132 ;  /* 0x0000000a0434723c */ /* 0x000fe20000041884 */
[----:B------:R-:W1:Y:S01]  /*67e0*/  LDSM.16.MT88.4 R8, [R220+0xa800] ;  /* 0x00a80000dc08783b */ /* 0x000e620000004200 */
[----:B------:R-:W-:Y:S01]  /*67f0*/  IMAD.MOV.U32 R169, RZ, RZ, R170 ;  /* 0x000000ffffa97224 */ /* 0x000fe200078e00aa */
[----:B------:R-:W-:Y:S01]  /*6800*/  MOV R170, R171 ;  /* 0x000000ab00aa7202 */ /* 0x000fe20000000f00 */
[----:B------:R-:W-:-:S02]  /*6810*/  IMAD.MOV.U32 R171, RZ, RZ, R96 ;  /* 0x000000ffffab7224 */ /* 0x000fc400078e0060 */
[----:B------:R-:W-:Y:S01]  /*6820*/  IMAD.MOV.U32 R96, RZ, RZ, R97 ;  /* 0x000000ffff607224 */ /* 0x000fe200078e0061 */
[----:B------:R-:W-:Y:S01]  /*6830*/  MOV R97, R98 ;  /* 0x0000006200617202 */ /* 0x000fe20000000f00 */
[----:B------:R-:W-:Y:S02]  /*6840*/  IMAD.MOV.U32 R98, RZ, RZ, R99 ;  /* 0x000000ffff627224 */ /* 0x000fe400078e0063 */
[----:B------:R-:W-:Y:S01]  /*6850*/  IMAD.MOV.U32 R99, RZ, RZ, R16 ;  /* 0x000000ffff637224 */ /* 0x000fe200078e0010 */
[----:B------:R-:W-:Y:S01]  /*6860*/  MOV R16, R17 ;  /* 0x0000001100107202 */ /* 0x000fe20000000f00 */
[----:B------:R-:W-:Y:S02]  /*6870*/  IMAD.MOV.U32 R17, RZ, RZ, R18 ;  /* 0x000000ffff117224 */ /* 0x000fe400078e0012 */
[----:B------:R-:W-:Y:S02]  /*6880*/  IMAD.MOV.U32 R18, RZ, RZ, R177 ;  /* 0x000000ffff127224 */ /* 0x000fe400078e00b1 */
[----:B------:R2:W-:Y:S01]  /*6890*/  MUFU.EX2 R177, R3 ;  /* 0x0000000300b17308 */ /* 0x0005e20000000800 */
[----:B------:R-:W-:Y:S01]  /*68a0*/  MOV R120, R122 ;  /* 0x0000007a00787202 */ /* 0x000fe20000000f00 */
[----:B------:R-:W-:-:S02]  /*68b0*/  IMAD.MOV.U32 R122, RZ, RZ, R168 ;  /* 0x000000ffff7a7224 */ /* 0x000fc400078e00a8 */
[----:B------:R-:W-:Y:S01]  /*68c0*/  IMAD.MOV.U32 R168, RZ, RZ, R170 ;  /* 0x000000ffffa87224 */ /* 0x000fe200078e00aa */
[----:B------:R-:W-:Y:S01]  /*68d0*/  MOV R170, R96 ;  /* 0x0000006000aa7202 */ /* 0x000fe20000000f00 */
[----:B------:R-:W-:Y:S02]  /*68e0*/  IMAD.MOV.U32 R96, RZ, RZ, R98 ;  /* 0x000000ffff607224 */ /* 0x000fe400078e0062 */
[----:B--2---:R-:W-:Y:S02]  /*68f0*/  FFMA.FTZ R3, R121, c[0x0][0x2d0], -R2 ;  /* 0x0000b40079037a23 */ /* 0x004fe40000010802 */
        /* <DEDUP_REMOVED lines=8> */
[----:B-1----:R-:W-:Y:S01]  /*6980*/  HMMA.16816.F32.BF16 R40, R4, R8, R148 ;  /* 0x000000080428723c */ /* 0x002fe20000041894 */
[----:B------:R1:W2:Y:S01]  /*6990*/  MUFU.EX2 R252, R3 ;  /* 0x0000000300fc7308 */ /* 0x0002a20000000800 */
[----:B------:R-:W-:Y:S01]  /*69a0*/  IMAD.MOV.U32 R98, RZ, RZ, R16 ;  /* 0x000000ffff627224 */ /* 0x000fe200078e0010 */
[----:B------:R-:W-:Y:S01]  /*69b0*/  MOV R16, R18 ;  /* 0x0000001200107202 */ /* 0x000fe20000000f00 */
[----:B------:R-:W-:-:S02]  /*69c0*/  IMAD.MOV.U32 R121, RZ, RZ, R123 ;  /* 0x000000ffff797224 */ /* 0x000fc400078e007b */
[----:B------:R-:W-:Y:S02]  /*69d0*/  IMAD.MOV.U32 R123, RZ, RZ, R169 ;  /* 0x000000ffff7b7224 */ /* 0x000fe400078e00a9 */
[----:B------:R-:W-:Y:S01]  /*69e0*/  HMMA.16816.F32.BF16 R28, R4, R10, R12 ;  /* 0x0000000a041c723c */ /* 0x000fe2000004180c */
[----:B------:R-:W-:Y:S01]  /*69f0*/  IMAD.MOV.U32 R18, RZ, RZ, R226 ;  /* 0x000000ffff127224 */ /* 0x000fe200078e00e2 */
[----:B------:R-:W-:Y:S01]  /*6a00*/  MOV R169, R171 ;  /* 0x000000ab00a97202 */ /* 0x000fe20000000f00 */
[----:B-1----:R-:W-:Y:S01]  /*6a10*/  FFMA.FTZ R3, R120, c[0x0][0x2d0], -R0 ;  /* 0x0000b40078037a23 */ /* 0x002fe20000010800 */
[----:B------:R3:W5:Y:S01]  /*6a20*/  LDL.LU R226, [R1+0xb0] ;  /* 0x0000b00001e27983 */ /* 0x0007620000300800 */
[----:B------:R-:W-:Y:S01]  /*6a30*/  IMAD.MOV.U32 R120, RZ, RZ, R122 ;  /* 0x000000ffff787224 */ /* 0x000fe200078e007a */
[----:B------:R-:W-:Y:S01]  /*6a40*/  MOV R122, R168 ;  /* 0x000000a8007a7202 */ /* 0x000fe20000000f00 */
[----:B------:R-:W-:Y:S01]  /*6a50*/  IMAD.MOV.U32 R168, RZ, RZ, R170 ;  /* 0x000000ffffa87224 */ /* 0x000fe200078e00aa */
[----:B------:R-:W1:Y:S01]  /*6a60*/  LDSM.16.MT88.4 R8, [R217+0x2000] ;  /* 0x00200000d908783b */ /* 0x000e620000004200 */
[----:B------:R-:W-:Y:S01]  /*6a70*/  IMAD.MOV.U32 R170, RZ, RZ, R96 ;  /* 0x000000ffffaa7224 */ /* 0x000fe200078e0060 */
[----:B------:R-:W-:Y:S01]  /*6a80*/  MOV R96, R98 ;  /* 0x0000006200607202 */ /* 0x000fe20000000f00 */
[----:B------:R-:W-:Y:S01]  /*6a90*/  FFMA.FTZ R4, R167, c[0x0][0x2d0], -R0 ;  /* 0x0000b400a7047a23 */ /* 0x000fe20000010800 */
[----:B------:R-:W1:Y:S01]  /*6aa0*/  LDSM.16.MT88.4 R12, [R221+0x2000] ;  /* 0x00200000dd0c783b */ /* 0x000e620000004200 */
[----:B------:R-:W-:-:S02]  /*6ab0*/  IMAD.MOV.U32 R167, RZ, RZ, R121 ;  /* 0x000000ffffa77224 */ /* 0x000fc400078e0079 */
[----:B------:R-:W-:Y:S02]  /*6ac0*/  IMAD.MOV.U32 R98, RZ, RZ, R16 ;  /* 0x000000ffff627224 */ /* 0x000fe400078e0010 */
[----:B------:R-:W-:Y:S02]  /*6ad0*/  IMAD.MOV.U32 R121, RZ, RZ, R123 ;  /* 0x000000ffff797224 */ /* 0x000fe400078e007b */
[----:B------:R-:W-:Y:S02]  /*6ae0*/  IMAD.MOV.U32 R171, RZ, RZ, R97 ;  /* 0x000000ffffab7224 */ /* 0x000fe400078e0061 */
        /* <DEDUP_REMOVED lines=14> */
[----:B------:R3:W5:Y:S01]  /*6bd0*/  LDL.LU R225, [R1+0xac] ;  /* 0x0000ac0001e17983 */ /* 0x0007620000300800 */
[----:B------:R-:W-:Y:S01]  /*6be0*/  IMAD.MOV.U32 R98, RZ, RZ, R16 ;  /* 0x000000ffff627224 */ /* 0x000fe200078e0010 */
[----:B------:R-:W-:Y:S01]  /*6bf0*/  MOV R16, R18 ;  /* 0x0000001200107202 */ /* 0x000fe20000000f00 */
[----:B------:R-:W-:Y:S01]  /*6c00*/  IMAD.MOV.U32 R171, RZ, RZ, R97 ;  /* 0x000000ffffab7224 */ /* 0x000fe200078e0061 */
[----:B------:R-:W-:Y:S01]  /*6c10*/  MOV R97, R99 ;  /* 0x0000006300617202 */ /* 0x000fe20000000f00 */
[----:B------:R-:W-:Y:S01]  /*6c20*/  IMAD.MOV.U32 R167, RZ, RZ, R121 ;  /* 0x000000ffffa77224 */ /* 0x000fe200078e0079 */
[----:B------:R-:W-:Y:S01]  /*6c30*/  MOV R121, R168 ;  /* 0x000000a800797202 */ /* 0x000fe20000000f00 */
[----:B------:R-:W-:Y:S01]  /*6c40*/  IMAD.MOV.U32 R99, RZ, RZ, R17 ;  /* 0x000000ffff637224 */ /* 0x000fe200078e0011 */
[----:B------:R1:W-:Y:S01]  /*6c50*/  MUFU.EX2 R174, R3 ;  /* 0x0000000300ae7308 */ /* 0x0003e20000000800 */
[----:B------:R-:W-:-:S02]  /*6c60*/  IMAD.MOV.U32 R18, RZ, RZ, R179 ;  /* 0x000000ffff127224 */ /* 0x000fc400078e00b3 */
[----:B------:R-:W-:Y:S02]  /*6c70*/  IMAD.MOV.U32 R168, RZ, RZ, R170 ;  /* 0x000000ffffa87224 */ /* 0x000fe400078e00aa */
[----:B------:R-:W-:Y:S02]  /*6c80*/  IMAD.MOV.U32 R17, RZ, RZ, R175 ;  /* 0x000000ffff117224 */ /* 0x000fe400078e00af */
[----:B------:R-:W-:Y:S01]  /*6c90*/  IMAD.MOV.U32 R170, RZ, RZ, R96 ;  /* 0x000000ffffaa7224 */ /* 0x000fe200078e0060 */
[----:B------:R2:W-:Y:S01]  /*6ca0*/  MUFU.EX2 R175, R4 ;  /* 0x0000000400af7308 */ /* 0x0005e20000000800 */
[----:B------:R-:W-:Y:S01]  /*6cb0*/  MOV R96, R98 ;  /* 0x0000006200607202 */ /* 0x000fe20000000f00 */
[----:B------:R-:W-:Y:S02]  /*6cc0*/  IMAD.MOV.U32 R98, RZ, RZ, R16 ;  /* 0x000000ffff627224 */ /* 0x000fe400078e0010 */
[----:B------:R-:W-:Y:S02]  /*6cd0*/  FADD.FTZ R5, R222, R127 ;  /* 0x0000007fde057221 */ /* 0x000fe40000010000 */
[----:B------:R-:W-:-:S02]  /*6ce0*/  IMAD.MOV.U32 R16, RZ, RZ, R18 ;  /* 0x000000ffff107224 */ /* 0x000fc400078e0012 */
[--C-:B-1----:R-:W-:Y:S02]  /*6cf0*/  FFMA.FTZ R3, R224, c[0x0][0x2d0], -R0.reuse ;  /* 0x0000b400e0037a23 */ /* 0x102fe40000010800 */
[----:B------:R3:W5:Y:S01]  /*6d00*/  LDL.LU R224, [R1+0xa8] ;  /* 0x0000a80001e07983 */ /* 0x0007620000300800 */
[----:B------:R-:W-:Y:S01]  /*6d10*/  MOV R18, R24 ;  /* 0x0000001800127202 */ /* 0x000fe20000000f00 */
[----:B--2---:R-:W-:Y:S02]  /*6d20*/  FFMA.FTZ R4, R223, c[0x0][0x2d0], -R0 ;  /* 0x0000b400df047a23 */ /* 0x004fe40000010800 */
[----:B------:R3:W5:Y:S04]  /*6d30*/  LDL.LU R223, [R1+0xa4] ;  /* 0x0000a40001df7983 */ /* 0x0007680000300800 */
[----:B------:R3:W5:Y:S04]  /*6d40*/  LDL.LU R222, [R1+0xa0] ;  /* 0x0000a00001de7983 */ /* 0x0007680000300800 */
[----:B------:R-:W2:Y:S01]  /*6d50*/  LDL.LU R24, [R1+0x3c] ;  /* 0x00003c0001187983 */ /* 0x000ea20000300800 */
[----:B------:R1:W-:Y:S01]  /*6d60*/  MUFU.EX2 R179, R3 ;  /* 0x0000000300b37308 */ /* 0x0003e20000000800 */
[----:B------:R-:W-:-:S04]  /*6d70*/  IMAD.MOV.U32 R164, RZ, RZ, R165 ;  /* 0x000000ffffa47224 */ /* 0x000fc800078e00a5 */
[----:B------:R-:W-:Y:S02]  /*6d80*/  IMAD.MOV.U32 R147, RZ, RZ, R164 ;  /* 0x000000ffff937224 */ /* 0x000fe400078e00a4 */
[----:B-1----:R-:W-:Y:S02]  /*6d90*/  FADD.FTZ R3, R166, R126 ;  /* 0x0000007ea6037221 */ /* 0x002fe40000010000 */
[----:B------:R-:W-:Y:S02]  /*6da0*/  IMAD.MOV.U32 R166, RZ, RZ, R120 ;  /* 0x000000ffffa67224 */ /* 0x000fe400078e0078 */
        /* <DEDUP_REMOVED lines=15> */
[----:B------:R4:W1:Y:S01]  /*6ea0*/  MUFU.EX2 R178, R4 ;  /* 0x0000000400b27308 */ /* 0x0008620000000800 */
        /* <DEDUP_REMOVED lines=19> */
[--C-:B------:R-:W-:Y:S02]  /*6fe0*/  FFMA.FTZ R26, R26, c[0x0][0x2d0], -R2.reuse ;  /* 0x0000b4001a1a7a23 */ /* 0x100fe40000010802 */
[----:B------:R-:W-:Y:S01]  /*6ff0*/  FFMA.FTZ R23, R23, c[0x0][0x2d0], -R2 ;  /* 0x0000b40017177a23 */ /* 0x000fe20000010802 */
[----:B----4-:R-:W-:Y:S02]  /*7000*/  F2FP.BF16.PACK_AB R4, R176, R125 ;  /* 0x0000007db004723e */ /* 0x010fe400000010ff */
[----:B------:R-:W-:-:S02]  /*7010*/  F2FP.BF16.PACK_AB R6, R252, R177 ;  /* 0x000000b1fc06723e */ /* 0x000fc400000010ff */
[----:B-1----:R-:W-:Y:S01]  /*7020*/  F2FP.BF16.PACK_AB R7, R178, R179 ;  /* 0x000000b3b207723e */ /* 0x002fe200000010ff */
[----:B------:R-:W-:Y:S01]  /*7030*/  FADD.FTZ R3, R147, R3 ;  /* 0x0000000393037221 */ /* 0x000fe20000010000 */
[----:B------:R-:W-:Y:S01]  /*7040*/  MOV R144, R170 ;  /* 0x000000aa00907202 */ /* 0x000fe20000000f00 */
[--C-:B------:R-:W-:Y:S02]  /*7050*/  FFMA.FTZ R22, R22, c[0x0][0x2d0], -R0.reuse ;  /* 0x0000b40016167a23 */ /* 0x100fe40000010800 */
[--C-:B------:R-:W-:Y:S02]  /*7060*/  FFMA.FTZ R21, R21, c[0x0][0x2d0], -R0.reuse ;  /* 0x0000b40015157a23 */ /* 0x100fe40000010800 */
[--C-:B------:R-:W-:Y:S02]  /*7070*/  FFMA.FTZ R20, R20, c[0x0][0x2d0], -R0.reuse ;  /* 0x0000b40014147a23 */ /* 0x100fe40000010800 */
[----:B------:R-:W-:Y:S02]  /*7080*/  FFMA.FTZ R27, R27, c[0x0][0x2d0], -R0 ;  /* 0x0000b4001b1b7a23 */ /* 0x000fe40000010800 */
[----:B------:R-:W-:Y:S01]  /*7090*/  FADD.FTZ R0, R165, R3 ;  /* 0x00000003a5007221 */ /* 0x000fe20000010000 */
        /* <DEDUP_REMOVED lines=11> */
[----:B--2---:R-:W-:Y:S01]  /*7150*/  IMAD.MOV.U32 R19, RZ, RZ, R24 ;  /* 0x000000ffff137224 */ /* 0x004fe200078e0018 */
[----:B------:R-:W-:Y:S01]  /*7160*/  MOV R24, R25 ;  /* 0x0000001900187202 */ /* 0x000fe20000000f00 */
[----:B------:R-:W-:-:S02]  /*7170*/  FFMA.FTZ R25, R219, c[0x0][0x2d0], -R2 ;  /* 0x0000b400db197a23 */ /* 0x000fc40000010802 */
[----:B------:R-:W-:Y:S01]  /*7180*/  IMAD.MOV.U32 R18, RZ, RZ, R19 ;  /* 0x000000ffff127224 */ /* 0x000fe200078e0013 */
[----:B------:R-:W-:Y:S01]  /*7190*/  MOV R19, R24 ;  /* 0x0000001800137202 */ /* 0x000fe20000000f00 */
[----:B------:R-:W-:Y:S01]  /*71a0*/  FFMA.FTZ R24, R216, c[0x0][0x2d0], -R2 ;  /* 0x0000b400d8187a23 */ /* 0x000fe20000010802 */
[----:B------:R3:W5:Y:S01]  /*71b0*/  LDL.LU R219, [R1+0x9c] ;  /* 0x00009c0001db7983 */ /* 0x0007620000300800 */
[----:B------:R-:W-:Y:S01]  /*71c0*/  FADD.FTZ R2, R164, R5 ;  /* 0x00000005a4027221 */ /* 0x000fe20000010000 */
[----:B------:R-:W-:Y:S01]  /*71d0*/  F2FP.BF16.PACK_AB R5, R175, R174 ;  /* 0x000000aeaf05723e */ /* 0x000fe200000010ff */
[----:B------:R-:W-:Y:S01]  /*71e0*/  IMAD.MOV.U32 R169, RZ, RZ, R19 ;  /* 0x000000ffffa97224 */ /* 0x000fe200078e0013 */
[----:B------:R-:W-:Y:S01]  /*71f0*/  MOV R170, R18 ;  /* 0x0000001200aa7202 */ /* 0x000fe20000000f00 */
[----:B------:R3:W5:Y:S04]  /*7200*/  LDL.LU R216, [R1+0x98] ;  /* 0x0000980001d87983 */ /* 0x0007680000300800 */
[C---:B------:R-:W-:Y:S01]  /*7210*/  HMMA.16816.F32.BF16 R180, R4.reuse, R8, R180 ;  /* 0x0000000804b4723c */ /* 0x040fe200000418b4 */
[----:B------:R-:W1:Y:S07]  /*7220*/  LDSM.16.MT88.4 R16, [R218+0x2000] ;  /* 0x00200000da10783b */ /* 0x000e6e0000004200 */
[----:B------:R-:W-:Y:S01]  /*7230*/  HMMA.16816.F32.BF16 R88, R4, R10, R88 ;  /* 0x0000000a0458723c */ /* 0x000fe20000041858 */
[----:B------:R-:W2:Y:S01]  /*7240*/  LDSM.16.MT88.4 R8, [R220+0x2000] ;  /* 0x00200000dc08783b */ /* 0x000ea20000004200 */
[----:B------:R-:W-:-:S06]  /*7250*/  IMAD.MOV.U32 R164, RZ, RZ, R99 ;  /* 0x000000ffffa47224 */ /* 0x000fcc00078e0063 */
[C---:B------:R-:W-:Y:S08]  /*7260*/  HMMA.16816.F32.BF16 R140, R4.reuse, R12, R208 ;  /* 0x0000000c048c723c */ /* 0x040ff000000418d0 */
[C---:B------:R-:W-:Y:S01]  /*7270*/  HMMA.16816.F32.BF16 R96, R4.reuse, R14, R204 ;  /* 0x0000000e0460723c */ /* 0x040fe200000418cc */
[----:B------:R-:W4:Y:S07]  /*7280*/  LDSM.16.MT88.4 R12, [R218+0x5000] ;  /* 0x00500000da0c783b */ /* 0x000f2e0000004200 */
[C---:B-1----:R-:W-:Y:S08]  /*7290*/  HMMA.16816.F32.BF16 R132, R4.reuse, R16, R92 ;  /* 0x000000100484723c */ /* 0x042ff0000004185c */
[C---:B--2---:R-:W-:Y:S08]  /*72a0*/  HMMA.16816.F32.BF16 R136, R4.reuse, R10, R192 ;  /* 0x0000000a0488723c */ /* 0x044ff000000418c0 */
[----:B------:R-:W-:Y:S01]  /*72b0*/  HMMA.16816.F32.BF16 R92, R4, R18, R212 ;  /* 0x00000012045c723c */ /* 0x000fe200000418d4 */
[----:B------:R-:W1:Y:S01]  /*72c0*/  LDSM.16.MT88.4 R16, [R217+0x5000] ;  /* 0x00500000d910783b */ /* 0x000e620000004200 */
[----:B------:R-:W-:-:S06]  /*72d0*/  FADD.FTZ R2, R124, R2 ;  /* 0x000000027c027221 */ /* 0x000fcc0000010000 */
[C---:B------:R-:W-:Y:S01]  /*72e0*/  HMMA.16816.F32.BF16 R148, R4.reuse, R8, R200 ;  /* 0x000000080494723c */ /* 0x040fe200000418c8 */
[----:B------:R-:W2:Y:S07]  /*72f0*/  LDSM.16.MT88.4 R8, [R221+0x5000] ;  /* 0x00500000dd08783b */ /* 0x000eae0000004200 */
        /* <DEDUP_REMOVED lines=12> */
[C---:B----4-:R-:W-:Y:S08]  /*73c0*/  HMMA.16816.F32.BF16 R120, R4.reuse, R14, R128 ;  /* 0x0000000e0478723c */ /* 0x050ff00000041880 */
[C---:B------:R-:W-:Y:S01]  /*73d0*/  HMMA.16816.F32.BF16 R164, R4.reuse, R12, R184 ;  /* 0x0000000c04a4723c */ /* 0x040fe200000418b8 */
[----:B------:R-:W4:Y:S07]  /*73e0*/  LDSM.16.MT88.4 R12, [R217+0x8000] ;  /* 0x00800000d90c783b */ /* 0x000f2e0000004200 */
[C---:B-1----:R-:W-:Y:S08]  /*73f0*/  HMMA.16816.F32.BF16 R156, R4.reuse, R16, R196 ;  /* 0x00000010049c723c */ /* 0x042ff000000418c4 */
[C---:B------:R-:W-:Y:S01]  /*7400*/  HMMA.16816.F32.BF16 R208, R4.reuse, R18, R188 ;  /* 0x0000001204d0723c */ /* 0x040fe200000418bc */
[----:B------:R-:W1:Y:S07]  /*7410*/  LDSM.16.MT88.4 R16, [R220+0x5000] ;  /* 0x00500000dc10783b */ /* 0x000e6e0000004200 */
[C---:B--2---:R-:W-:Y:S08]  /*7420*/  HMMA.16816.F32.BF16 R116, R4.reuse, R8, R116 ;  /* 0x000000080474723c */ /* 0x044ff00000041874 */
[----:B------:R-:W-:Y:S01]  /*7430*/  HMMA.16816.F32.BF16 R108, R4, R10, R108 ;  /* 0x0000000a046c723c */ /* 0x000fe2000004186c */
[----:B------:R-:W2:Y:S01]  /*7440*/  LDSM.16.MT88.4 R8, [R218+0x8000] ;  /* 0x00800000da08783b */ /* 0x000ea20000004200 */
[----:B------:R-:W-:Y:S01]  /*7450*/  IMAD.MOV.U32 R3, RZ, RZ, R137 ;  /* 0x000000ffff037224 */ /* 0x000fe200078e0089 */
[----:B------:R-:W-:-:S02]  /*7460*/  MOV R153, R136 ;  /* 0x0000008800997202 */ /* 0x000fc40000000f00 */
[----:B------:R-:W-:Y:S03]  /*7470*/  LDSM.16.MT88.4 R184, [R217+0x2800] ;  /* 0x00280000d9b8783b */ /* 0x000fe60000004200 */
[C---:B----4-:R-:W-:Y:S08]  /*7480*/  HMMA.16816.F32.BF16 R100, R4.reuse, R12, R100 ;  /* 0x0000000c0464723c */ /* 0x050ff00000041864 */
[C---:B------:R-:W-:Y:S08]  /*7490*/  HMMA.16816.F32.BF16 R12, R4.reuse, R14, R60 ;  /* 0x0000000e040c723c */ /* 0x040ff0000004183c */
[C---:B-1----:R-:W-:Y:S08]  /*74a0*/  HMMA.16816.F32.BF16 R112, R4.reuse, R16, R112 ;  /* 0x000000100470723c */ /* 0x042ff00000041870 */
[----:B------:R-:W-:Y:S01]  /*74b0*/  HMMA.16816.F32.BF16 R104, R4, R18, R104 ;  /* 0x000000120468723c */ /* 0x000fe20000041868 */
[----:B------:R-:W1:Y:S07]  /*74c0*/  LDSM.16.MT88.4 R16, [R221+0x8000] ;  /* 0x00800000dd10783b */ /* 0x000e6e0000004200 */
[----:B------:R-:W-:Y:S01]  /*74d0*/  MOV R63, R12 ;  /* 0x0000000c003f7202 */ /* 0x000fe20000000f00 */
[----:B------:R-:W-:Y:S01]  /*74e0*/  IMAD.MOV.U32 R62, RZ, RZ, R13 ;  /* 0x000000ffff3e7224 */ /* 0x000fe200078e000d */
[----:B------:R-:W-:Y:S01]  /*74f0*/  MOV R61, R14 ;  /* 0x0000000e003d7202 */ /* 0x000fe20000000f00 */
[----:B------:R-:W-:-:S02]  /*7500*/  IMAD.MOV.U32 R60, RZ, RZ, R15 ;  /* 0x000000ffff3c7224 */ /* 0x000fc400078e000f */
[----:B------:R-:W4:Y:S01]  /*7510*/  LDSM.16.MT88.4 R12, [R220+0x8000] ;  /* 0x00800000dc0c783b */ /* 0x000f220000004200 */
[C---:B--2---:R-:W-:Y:S08]  /*7520*/  HMMA.16816.F32.BF16 R212, R4.reuse, R8, R48 ;  /* 0x0000000804d4723c */ /* 0x044ff00000041830 */
[----:B------:R-:W-:Y:S01]  /*7530*/  HMMA.16816.F32.BF16 R204, R4, R10, R36 ;  /* 0x0000000a04cc723c */ /* 0x000fe20000041824 */
[----:B------:R-:W2:Y:S01]  /*7540*/  LDSM.16.MT88.4 R8, [R217+0xb000] ;  /* 0x00b00000d908783b */ /* 0x000ea20000004200 */
[----:B------:R-:W-:Y:S01]  /*7550*/  MOV R131, R100 ;  /* 0x0000006400837202 */ /* 0x000fe20000000f00 */
[----:B------:R-:W-:Y:S01]  /*7560*/  IMAD.MOV.U32 R130, RZ, RZ, R101 ;  /* 0x000000ffff827224 */ /* 0x000fe200078e0065 */
[----:B------:R-:W-:Y:S01]  /*7570*/  MOV R129, R102 ;  /* 0x0000006600817202 */ /* 0x000fe20000000f00 */
[----:B------:R-:W-:-:S03]  /*7580*/  IMAD.MOV.U32 R128, RZ, RZ, R103 ;  /* 0x000000ffff807224 */ /* 0x000fc600078e0067 */
[C---:B-1----:R-:W-:Y:S08]  /*7590*/  HMMA.16816.F32.BF16 R84, R4.reuse, R16, R84 ;  /* 0x000000100454723c */ /* 0x042ff00000041854 */
[C---:B------:R-:W-:Y:S01]  /*75a0*/  HMMA.16816.F32.BF16 R100, R4.reuse, R18, R76 ;  /* 0x000000120464723c */ /* 0x040fe2000004184c */
[----:B------:R-:W1:Y:S07]  /*75b0*/  LDSM.16.MT88.4 R16, [R218+0xb000] ;  /* 0x00b00000da10783b */ /* 0x000e6e0000004200 */
[C---:B----4-:R-:W-:Y:S08]  /*75c0*/  HMMA.16816.F32.BF16 R48, R4.reuse, R12, R68 ;  /* 0x0000000c0430723c */ /* 0x050ff00000041844 */
[----:B------:R-:W-:Y:S01]  /*75d0*/  HMMA.16816.F32.BF16 R36, R4, R14, R56 ;  /* 0x0000000e0424723c */ /* 0x000fe20000041838 */
[----:B------:R-:W4:Y:S01]  /*75e0*/  LDSM.16.MT88.4 R12, [R221+0xb000] ;  /* 0x00b00000dd0c783b */ /* 0x000f220000004200 */
[----:B------:R-:W-:-:S06]  /*75f0*/  MOV R70, R146 ;  /* 0x0000009200467202 */ /* 0x000fcc0000000f00 */
[C---:B--2---:R-:W-:Y:S08]  /*7600*/  HMMA.16816.F32.BF16 R44, R4.reuse, R8, R44 ;  /* 0x00000008042c723c */ /* 0x044ff0000004182c */
[----:B------:R-:W-:Y:S01]  /*7610*/  HMMA.16816.F32.BF16 R192, R4, R10, R32 ;  /* 0x0000000a04c0723c */ /* 0x000fe20000041820 */
[----:B------:R-:W2:Y:S01]  /*7620*/  LDSM.16.MT88.4 R8, [R220+0xb000] ;  /* 0x00b00000dc08783b */ /* 0x000ea20000004200 */
[----:B------:R-:W-:Y:S01]  /*7630*/  MOV R76, R138 ;  /* 0x0000008a004c7202 */ /* 0x000fe20000000f00 */
[----:B------:R-:W-:-:S02]  /*7640*/  IMAD.MOV.U32 R71, RZ, RZ, R147 ;  /* 0x000000ffff477224 */ /* 0x000fc400078e0093 */
[----:B------:R-:W-:Y:S02]  /*7650*/  FADD.FTZ R0, R70, R0 ;  /* 0x0000000046007221 */ /* 0x000fe40000010000 */
[----:B------:R-:W-:Y:S01]  /*7660*/  FADD.FTZ R3, R3, R2 ;  /* 0x0000000203037221 */ /* 0x000fe20000010000 */
[----:B------:R-:W-:Y:S01]  /*7670*/  MOV R78, R144 ;  /* 0x00000090004e7202 */ /* 0x000fe20000000f00 */
[----:B------:R-:W-:Y:S02]  /*7680*/  IMAD.MOV.U32 R77, RZ, RZ, R139 ;  /* 0x000000ffff4d7224 */ /* 0x000fe400078e008b */
[----:B------:R-:W-:Y:S01]  /*7690*/  IMAD.MOV.U32 R79, RZ, RZ, R145 ;  /* 0x000000ffff4f7224 */ /* 0x000fe200078e0091 */
[----:B-1----:R-:W-:Y:S01]  /*76a0*/  HMMA.16816.F32.BF16 R188, R4, R18, R72 ;  /* 0x0000001204bc723c */ /* 0x002fe20000041848 */
[----:B------:R-:W-:Y:S01]  /*76b0*/  FADD.FTZ R0, R71, R0 ;  /* 0x0000000047007221 */ /* 0x000fe20000010000 */
[----:B------:R-:W-:Y:S01]  /*76c0*/  LDSM.16.MT88.4 R144, [R221+0x2800] ;  /* 0x00280000dd90783b */ /* 0x000fe20000004200 */
[----:B------:R-:W-:-:S02]  /*76d0*/  FADD.FTZ R3, R76, R3 ;  /* 0x000000034c037221 */ /* 0x000fc40000010000 */
[----:B------:R-:W-:-:S03]  /*76e0*/  FADD.FTZ R2, R77, R0 ;  /* 0x000000004d027221 */ /* 0x000fc60000010000 */
[C---:B------:R-:W-:Y:S01]  /*76f0*/  HMMA.16816.F32.BF16 R200, R4.reuse, R16, R80 ;  /* 0x0000001004c8723c */ /* 0x040fe20000041850 */
[----:B------:R-:W-:Y:S01]  /*7700*/  FADD.FTZ R0, R78, R3 ;  /* 0x000000034e007221 */ /* 0x000fe20000010000 */
[----:B------:R-:W-:Y:S01]  /*7710*/  MOV R74, R126 ;  /* 0x0000007e004a7202 */ /* 0x000fe20000000f00 */
[----:B------:R-:W-:Y:S01]  /*7720*/  IMAD.MOV.U32 R73, RZ, RZ, R127 ;  /* 0x000000ffff497224 */ /* 0x000fe200078e007f */
[----:B------:R-:W-:Y:S01]  /*7730*/  MOV R72, R152 ;  /* 0x0000009800487202 */ /* 0x000fe20000000f00 */
[----:B------:R-:W-:Y:S01]  /*7740*/  FADD.FTZ R2, R79, R2 ;  /* 0x000000024f027221 */ /* 0x000fe20000010000 */
[----:B------:R-:W-:Y:S01]  /*7750*/  MOV R126, R154 ;  /* 0x0000009a007e7202 */ /* 0x000fe20000000f00 */
[----:B------:R-:W-:Y:S01]  /*7760*/  FADD.FTZ R3, R153, R0 ;  /* 0x0000000099037221 */ /* 0x000fe20000010000 */
[----:B------:R-:W-:Y:S01]  /*7770*/  MOV R76, R63 ;  /* 0x0000003f004c7202 */ /* 0x000fe20000000f00 */
[----:B------:R-:W-:Y:S01]  /*7780*/  IMAD.MOV.U32 R127, RZ, RZ, R155 ;  /* 0x000000ffff7f7224 */ /* 0x000fe200078e009b */
[----:B------:R-:W-:Y:S01]  /*7790*/  MOV R78, R61 ;  /* 0x0000003d004e7202 */ /* 0x000fe20000000f00 */
[----:B------:R-:W-:Y:S01]  /*77a0*/  IMAD.MOV.U32 R77, RZ, RZ, R62 ;  /* 0x000000ffff4d7224 */ /* 0x000fe200078e003e */
[----:B------:R-:W1:Y:S01]  /*77b0*/  LDSM.16.MT88.4 R152, [R220+0x2800] ;  /* 0x00280000dc98783b */ /* 0x000e620000004200 */
[----:B------:R-:W-:Y:S01]  /*77c0*/  IMAD.MOV.U32 R79, RZ, RZ, R60 ;  /* 0x000000ffff4f7224 */ /* 0x000fe200078e003c */
[C---:B----4-:R-:W-:Y:S01]  /*77d0*/  HMMA.16816.F32.BF16 R32, R4.reuse, R12, R64 ;  /* 0x0000000c0420723c */ /* 0x050fe20000041840 */
[----:B------:R-:W-:Y:S01]  /*77e0*/  MOV R60, R168 ;  /* 0x000000a8003c7202 */ /* 0x000fe20000000f00 */
[----:B------:R-:W-:Y:S01]  /*77f0*/  IMAD.MOV.U32 R61, RZ, RZ, R169 ;  /* 0x000000ffff3d7224 */ /* 0x000fe200078e00a9 */
[----:B------:R-:W-:Y:S01]  /*7800*/  MOV R62, R170 ;  /* 0x000000aa003e7202 */ /* 0x000fe20000000f00 */
[----:B------:R-:W-:Y:S01]  /*7810*/  IMAD.MOV.U32 R63, RZ, RZ, R171 ;  /* 0x000000ffff3f7224 */ /* 0x000fe200078e00ab */
[----:B------:R-:W-:Y:S04]  /*7820*/  LDSM.16.MT88.4 R64, [R220+0x5800] ;  /* 0x00580000dc40783b */ /* 0x000fe80000004200 */
[----:B------:R-:W4:Y:S01]  /*7830*/  LDSM.16.MT88.4 R168, [R218+0x5800] ;  /* 0x00580000daa8783b */ /* 0x000f220000004200 */
[----:B------:R3:W-:Y:S01]  /*7840*/  MUFU.EX2 R12, R24 ;  /* 0x00000018000c7308 */ /* 0x0007e20000000800 */
[----:B------:R-:W-:Y:S01]  /*7850*/  IMAD.MOV.U32 R83, RZ, RZ, R163 ;  /* 0x000000ffff537224 */ /* 0x000fe200078e00a3 */
[C---:B------:R-:W-:Y:S01]  /*7860*/  HMMA.16816.F32.BF16 R196, R4.reuse, R14, R52 ;  /* 0x0000000e04c4723c */ /* 0x040fe20000041834 */
[----:B------:R-:W-:Y:S01]  /*7870*/  IMAD.MOV.U32 R81, RZ, RZ, R161 ;  /* 0x000000ffff517224 */ /* 0x000fe200078e00a1 */
[----:B------:R-:W-:Y:S01]  /*7880*/  MOV R82, R162 ;  /* 0x000000a200527202 */ /* 0x000fe20000000f00 */
[----:B------:R-:W-:Y:S01]  /*7890*/  IMAD.MOV.U32 R75, RZ, RZ, R124 ;  /* 0x000000ffff4b7224 */ /* 0x000fe200078e007c */
[----:B------:R-:W-:Y:S01]  /*78a0*/  MOV R68, R131 ;  /* 0x0000008300447202 */ /* 0x000fe20000000f00 */
[----:B------:R-:W-:Y:S01]  /*78b0*/  IMAD.MOV.U32 R69, RZ, RZ, R130 ;  /* 0x000000ffff457224 */ /* 0x000fe200078e0082 */
[----:B------:R-:W1:Y:S01]  /*78c0*/  MUFU.EX2 R13, R23 ;  /* 0x00000017000d7308 */ /* 0x000e620000000800 */
[----:B------:R-:W-:Y:S01]  /*78d0*/  LDSM.16.MT88.4 R56, [R221+0x5800] ;  /* 0x00580000dd38783b */ /* 0x000fe20000004200 */
[C---:B--2---:R-:W-:Y:S08]  /*78e0*/  HMMA.16816.F32.BF16 R40, R4.reuse, R8, R40 ;  /* 0x000000080428723c */ /* 0x044ff00000041828 */
[----:B------:R-:W-:Y:S01]  /*78f0*/  HMMA.16816.F32.BF16 R28, R4, R10, R28 ;  /* 0x0000000a041c723c */ /* 0x000fe2000004181c */
[----:B---3--:R-:W-:Y:S01]  /*7900*/  MOV R24, R61 ;  /* 0x0000003d00187202 */ /* 0x008fe20000000f00 */
[----:B------:R2:W-:Y:S01]  /*7910*/  MUFU.EX2 R10, R26 ;  /* 0x0000001a000a7308 */ /* 0x0005e20000000800 */
[----:B------:R-:W-:Y:S01]  /*7920*/  MOV R124, R160 ;  /* 0x000000a0007c7202 */ /* 0x000fe20000000f00 */
[----:B------:R-:W-:Y:S01]  /*7930*/  IMAD.MOV.U32 R71, RZ, RZ, R128 ;  /* 0x000000ffff477224 */ /* 0x000fe200078e0080 */
[----:B------:R-:W-:Y:S01]  /*7940*/  MOV R70, R129 ;  /* 0x0000008100467202 */ /* 0x000fe20000000f00 */
[----:B------:R-:W-:Y:S01]  /*7950*/  FADD.FTZ R0, R24, R2 ;  /* 0x0000000218007221 */ /* 0x000fe20000010000 */
[----:B------:R-:W-:Y:S01]  /*7960*/  MOV R5, R83 ;  /* 0x0000005300057202 */ /* 0x000fe20000000f00 */
[----:B------:R-:W-:Y:S01]  /*7970*/  IMAD.MOV.U32 R14, RZ, RZ, R62 ;  /* 0x000000ffff0e7224 */ /* 0x000fe200078e003e */
[----:B------:R-:W3:Y:S01]  /*7980*/  LDSM.16.MT88.4 R136, [R218+0x2800] ;  /* 0x00280000da88783b */ /* 0x000ee20000004200 */
[----:B------:R4:W3:Y:S01]  /*7990*/  MUFU.EX2 R11, R25 ;  /* 0x00000019000b7308 */ /* 0x0008e20000000800 */
[----:B------:R-:W-:Y:S01]  /*79a0*/  MOV R4, R81 ;  /* 0x0000005100047202 */ /* 0x000fe20000000f00 */
[----:B------:R-:W-:Y:S01]  /*79b0*/  FADD.FTZ R5, R5, R0 ;  /* 0x0000000005057221 */ /* 0x000fe20000010000 */
[----:B-1----:R-:W-:Y:S01]  /*79c0*/  F2FP.BF16.PACK_AB R130, R13, R12 ;  /* 0x0000000c0d82723e */ /* 0x002fe200000010ff */
[----:B------:R-:W-:Y:S04]  /*79d0*/  LDSM.16.MT88.4 R160, [R217+0x5800] ;  /* 0x00580000d9a0783b */ /* 0x000fe80000004200 */
[----:B------:R-:W-:Y:S01]  /*79e0*/  MUFU.EX2 R6, R22 ;  /* 0x0000001600067308 */ /* 0x000fe20000000800 */
[----:B--2---:R-:W-:Y:S01]  /*79f0*/  IMAD.MOV.U32 R26, RZ, RZ, R82 ;  /* 0x000000ffff1a7224 */ /* 0x004fe200078e0052 */
[----:B------:R-:W-:Y:S01]  /*7a00*/  MOV R15, R63 ;  /* 0x0000003f000f7202 */ /* 0x000fe20000000f00 */
[----:B------:R-:W-:Y:S04]  /*7a10*/  LDSM.16.MT88.4 R80, [R218+0x8800] ;  /* 0x00880000da50783b */ /* 0x000fe80000004200 */
[----:B------:R-:W-:Y:S01]  /*7a20*/  LDSM.16.MT88.4 R16, [R220+0xb800] ;  /* 0x00b80000dc10783b */ /* 0x000fe20000004200 */
[----:B------:R-:W1:Y:S01]  /*7a30*/  MUFU.EX2 R8, R21 ;  /* 0x0000001500087308 */ /* 0x000e620000000800 */
[----:B----4-:R-:W-:-:S07]  /*7a40*/  IMAD.MOV.U32 R25, RZ, RZ, R60 ;  /* 0x000000ffff197224 */ /* 0x010fce00078e003c */
[----:B------:R-:W-:Y:S01]  /*7a50*/  MUFU.EX2 R9, R20 ;  /* 0x0000001400097308 */ /* 0x000fe20000000800 */
[----:B------:R-:W-:-:S07]  /*7a60*/  FADD.FTZ R3, R25, R3 ;  /* 0x0000000319037221 */ /* 0x000fce0000010000 */
[----:B------:R-:W2:Y:S01]  /*7a70*/  MUFU.EX2 R7, R27 ;  /* 0x0000001b00077308 */ /* 0x000ea20000000800 */
[----:B------:R-:W-:-:S04]  /*7a80*/  @P2 IMAD.HI.U32 R2, R26, c[0x0][0x2c8], RZ ;  /* 0x0000b2001a022a27 */ /* 0x000fc800078e00ff */
[----:B------:R-:W-:Y:S02]  /*7a90*/  FADD.FTZ R4, R4, R3 ;  /* 0x0000000304047221 */ /* 0x000fe40000010000 */
[----:B------:R-:W-:Y:S02]  /*7aa0*/  FADD.FTZ R3, R124, R5 ;  /* 0x000000057c037221 */ /* 0x000fe40000010000 */
[----:B------:R-:W-:Y:S01]  /*7ab0*/  IMAD.MOV.U32 R0, RZ, RZ, R26 ;  /* 0x000000ffff007224 */ /* 0x000fe200078e001a */
[----:B------:R-:W-:Y:S01]  /*7ac0*/  @P2 SHF.R.U32.HI R0, RZ, c[0x0][0x2cc], R2 ;  /* 0x0000b300ff002a19 */ /* 0x000fe20000011602 */
[----:B------:R-:W-:Y:S01]  /*7ad0*/  FADD.FTZ R3, R126, R3 ;  /* 0x000000037e037221 */ /* 0x000fe20000010000 */
[----:B---3--:R-:W-:Y:S01]  /*7ae0*/  F2FP.BF16.PACK_AB R128, R11, R10 ;  /* 0x0000000a0b80723e */ /* 0x008fe200000010ff */
[----:B------:R-:W-:Y:S01]  /*7af0*/  FADD.FTZ R2, R127, R4 ;  /* 0x000000047f027221 */ /* 0x000fe20000010000 */
[----:B-1----:R-:W-:Y:S02]  /*7b00*/  F2FP.BF16.PACK_AB R129, R8, R6 ;  /* 0x000000060881723e */ /* 0x002fe400000010ff */
[----:B--2---:R-:W-:-:S02]  /*7b10*/  F2FP.BF16.PACK_AB R131, R7, R9 ;  /* 0x000000090783723e */ /* 0x004fc400000010ff */
[----:B------:R-:W-:Y:S01]  /*7b20*/  MOV R4, c[0x0][0x168] ;  /* 0x00005a0000047a02 */ /* 0x000fe20000000f00 */
[----:B------:R-:W-:Y:S02]  /*7b30*/  FADD.FTZ R3, R174, R3 ;  /* 0x00000003ae037221 */ /* 0x000fe40000010000 */
[----:B------:R-:W-:Y:S01]  /*7b40*/  FADD.FTZ R2, R125, R2 ;  /* 0x000000027d027221 */ /* 0x000fe20000010000 */
[----:B------:R-:W-:Y:S01]  /*7b50*/  IADD3 R0, R0, c[0x0][0x1d0], -R4 ;  /* 0x0000740000007a10 */ /* 0x000fe20007ffe804 */
[----:B------:R-:W-:Y:S01]  /*7b60*/  FADD.FTZ R3, R175, R3 ;  /* 0x00000003af037221 */ /* 0x000fe20000010000 */
[----:B------:R-:W-:Y:S01]  /*7b70*/  HMMA.16816.F32.BF16 R180, R128, R184, R180 ;  /* 0x000000b880b4723c */ /* 0x000fe200000418b4 */
[----:B------:R-:W-:Y:S02]  /*7b80*/  FADD.FTZ R2, R176, R2 ;  /* 0x00000002b0027221 */ /* 0x000fe40000010000 */
[----:B------:R-:W-:-:S05]  /*7b90*/  IMAD.HI R4, R0, 0x2aaaaaab, RZ ;  /* 0x2aaaaaab00047827 */ /* 0x000fca00078e02ff */
[----:B------:R-:W-:Y:S01]  /*7ba0*/  HMMA.16816.F32.BF16 R148, R128, R152, R148 ;  /* 0x000000988094723c */ /* 0x000fe20000041894 */
[----:B------:R-:W-:Y:S02]  /*7bb0*/  FADD.FTZ R0, R179, R3 ;  /* 0x00000003b3007221 */ /* 0x000fe40000010000 */
[----:B------:R-:W-:-:S05]  /*7bc0*/  FADD.FTZ R2, R177, R2 ;  /* 0x00000002b1027221 */ /* 0x000fca0000010000 */
[----:B------:R-:W-:Y:S01]  /*7bd0*/  HMMA.16816.F32.BF16 R184, R128, R186, R88 ;  /* 0x000000ba80b8723c */ /* 0x000fe20000041858 */
[----:B------:R-:W-:Y:S01]  /*7be0*/  LDSM.16.MT88.4 R88, [R221+0x8800] ;  /* 0x00880000dd58783b */ /* 0x000fe20000004200 */
[----:B------:R-:W-:-:S06]  /*7bf0*/  FADD.FTZ R0, R178, R0 ;  /* 0x00000000b2007221 */ /* 0x000fcc0000010000 */
[----:B------:R-:W-:Y:S01]  /*7c00*/  HMMA.16816.F32.BF16 R152, R128, R154, R72 ;  /* 0x0000009a8098723c */ /* 0x000fe20000041848 */
[----:B------:R-:W1:Y:S01]  /*7c10*/  LDSM.16.MT88.4 R72, [R217+0x8800] ;  /* 0x00880000d948783b */ /* 0x000e620000004200 */
[----:B------:R-:W-:-:S06]  /*7c20*/  FADD.FTZ R2, R252, R2 ;  /* 0x00000002fc027221 */ /* 0x000fcc0000010000 */
[C---:B------:R-:W-:Y:S08]  /*7c30*/  HMMA.16816.F32.BF16 R140, R128.reuse, R144, R140 ;  /* 0x00000090808c723c */ /* 0x040ff0000004188c */
[C---:B------:R-:W-:Y:S08]  /*7c40*/  HMMA.16816.F32.BF16 R164, R128.reuse, R168, R164 ;  /* 0x000000a880a4723c */ /* 0x040ff000000418a4 */
[C---:B------:R-:W-:Y:S01]  /*7c50*/  HMMA.16816.F32.BF16 R60, R128.reuse, R64, R112 ;  /* 0x00000040803c723c */ /* 0x040fe20000041870 */
[----:B------:R-:W-:Y:S07]  /*7c60*/  LDSM.16.MT88.4 R112, [R218+0xb800] ;  /* 0x00b80000da70783b */ /* 0x000fee0000004200 */
[C---:B------:R-:W-:Y:S01]  /*7c70*/  HMMA.16816.F32.BF16 R144, R128.reuse, R146, R96 ;  /* 0x000000928090723c */ /* 0x040fe20000041860 */
[----:B------:R-:W2:Y:S07]  /*7c80*/  LDSM.16.MT88.4 R96, [R220+0x8800] ;  /* 0x00880000dc60783b */ /* 0x000eae0000004200 */
[C---:B------:R-:W-:Y:S01]  /*7c90*/  HMMA.16816.F32.BF16 R168, R128.reuse, R170, R120 ;  /* 0x000000aa80a8723c */ /* 0x040fe20000041878 */
[----:B------:R-:W-:Y:S07]  /*7ca0*/  LDSM.16.MT88.4 R120, [R221+0xb800] ;  /* 0x00b80000dd78783b */ /* 0x000fee0000004200 */
[----:B------:R-:W-:Y:S01]  /*7cb0*/  HMMA.16816.F32.BF16 R64, R128, R66, R104 ;  /* 0x000000428040723c */ /* 0x000fe20000041868 */
[----:B------:R-:W3:Y:S01]  /*7cc0*/  LDSM.16.MT88.4 R104, [R217+0xb800] ;  /* 0x00b80000d968783b */ /* 0x000ee20000004200 */
[----:B------:R-:W-:-:S02]  /*7cd0*/  FADD.FTZ R0, R6, R0 ;  /* 0x0000000006007221 */ /* 0x000fc40000010000 */
[----:B------:R-:W-:Y:S01]  /*7ce0*/  FADD.FTZ R2, R10, R2 ;  /* 0x000000020a027221 */ /* 0x000fe20000010000 */
[----:B------:R-:W-:Y:S01]  /*7cf0*/  SHF.R.U32.HI R3, RZ, 0x1f, R4 ;  /* 0x0000001fff037819 */ /* 0x000fe20000011604 */
[----:B------:R-:W-:Y:S02]  /*7d00*/  FADD.FTZ R0, R8, R0 ;  /* 0x0000000008007221 */ /* 0x000fe40000010000 */
[----:B------:R-:W-:Y:S01]  /*7d10*/  FADD.FTZ R2, R11, R2 ;  /* 0x000000020b027221 */ /* 0x000fe20000010000 */
[----:B------:R-:W-:Y:S01]  /*7d20*/  LEA.HI.SX32 R3, R4, R3, 0x1c ;  /* 0x0000000304037211 */ /* 0x000fe200078fe2ff */
[----:B------:R-:W-:Y:S02]  /*7d30*/  FADD.FTZ R0, R9, R0 ;  /* 0x0000000009007221 */ /* 0x000fe40000010000 */
[----:B------:R-:W-:Y:S01]  /*7d40*/  FADD.FTZ R2, R12, R2 ;  /* 0x000000020c027221 */ /* 0x000fe20000010000 */
[----:B------:R-:W-:Y:S01]  /*7d50*/  IMNMX R3, R15, R3, !PT ;  /* 0x000000030f037217 */ /* 0x000fe20007800200 */
[----:B------:R-:W-:-:S02]  /*7d60*/  FADD.FTZ R0, R7, R0 ;  /* 0x0000000007007221 */ /* 0x000fc40000010000 */
[----:B------:R-:W-:Y:S02]  /*7d70*/  FADD.FTZ R2, R13, R2 ;  /* 0x000000020d027221 */ /* 0x000fe40000010000 */
[----:B------:R4:W-:Y:S01]  /*7d80*/  STL [R1+0x10], R3 ;  /* 0x0000100301007387 */ /* 0x0009e20000100800 */
[----:B------:R-:W-:-:S03]  /*7d90*/  IADD3 R252, R14, -0x2, RZ ;  /* 0xfffffffe0efc7810 */ /* 0x000fc60007ffe0ff */
[----:B------:R4:W-:Y:S04]  /*7da0*/  STL [R1+0x8], R0 ;  /* 0x0000080001007387 */ /* 0x0009e80000100800 */
[----:B------:R4:W-:Y:S01]  /*7db0*/  STL [R1+0x4], R2 ;  /* 0x0000040201007387 */ /* 0x0009e20000100800 */
[----:B------:R-:W-:Y:S01]  /*7dc0*/  ISETP.GE.AND P0, PT, R252, R3, PT ;  /* 0x00000003fc00720c */ /* 0x000fe20003f06270 */
[C---:B------:R-:W-:Y:S08]  /*7dd0*/  HMMA.16816.F32.BF16 R132, R128.reuse, R136, R132 ;  /* 0x000000888084723c */ /* 0x040ff00000041884 */
[C---:B------:R-:W-:Y:S08]  /*7de0*/  HMMA.16816.F32.BF16 R52, R128.reuse, R56, R116 ;  /* 0x000000388034723c */ /* 0x040ff00000041874 */
[C---:B-1----:R-:W-:Y:S08]  /*7df0*/  HMMA.16816.F32.BF16 R68, R128.reuse, R72, R68 ;  /* 0x000000488044723c */ /* 0x042ff00000041844 */
[C---:B------:R-:W-:Y:S08]  /*7e00*/  HMMA.16816.F32.BF16 R84, R128.reuse, R88, R84 ;  /* 0x000000588054723c */ /* 0x040ff00000041854 */
[C---:B------:R-:W-:Y:S08]  /*7e10*/  HMMA.16816.F32.BF16 R136, R128.reuse, R138, R92 ;  /* 0x0000008a8088723c */ /* 0x040ff0000004185c */
[C---:B------:R-:W-:Y:S08]  /*7e20*/  HMMA.16816.F32.BF16 R56, R128.reuse, R58, R108 ;  /* 0x0000003a8038723c */ /* 0x040ff0000004186c */
[C---:B------:R-:W-:Y:S08]  /*7e30*/  HMMA.16816.F32.BF16 R72, R128.reuse, R74, R76 ;  /* 0x0000004a8048723c */ /* 0x040ff0000004184c */
[C---:B------:R-:W-:Y:S08]  /*7e40*/  HMMA.16816.F32.BF16 R88, R128.reuse, R90, R100 ;  /* 0x0000005a8058723c */ /* 0x040ff00000041864 */
[C---:B------:R-:W-:Y:S08]  /*7e50*/  HMMA.16816.F32.BF16 R156, R128.reuse, R160, R156 ;  /* 0x000000a0809c723c */ /* 0x040ff0000004189c */
[C---:B------:R-:W-:Y:S08]  /*7e60*/  HMMA.16816.F32.BF16 R76, R128.reuse, R80, R212 ;  /* 0x00000050804c723c */ /* 0x040ff000000418d4 */
[C---:B--2---:R-:W-:Y:S08]  /*7e70*/  HMMA.16816.F32.BF16 R92, R128.reuse, R96, R48 ;  /* 0x00000060805c723c */ /* 0x044ff00000041830 */
        /* <DEDUP_REMOVED lines=12> */
[----:B----4-:R-:W2:Y:S01]  /*7f40*/  LDL R15, [R1+0x1c] ;  /* 0x00001c00010f7983 */ /* 0x010ea20000100800 */
[----:B------:R-:W-:-:S02]  /*7f50*/  MOV R176, R172 ;  /* 0x000000ac00b07202 */ /* 0x000fc40000000f00 */
[----:B------:R-:W-:Y:S02]  /*7f60*/  MOV R175, R173 ;  /* 0x000000ad00af7202 */ /* 0x000fe40000000f00 */
[----:B------:R-:W-:Y:S01]  /*7f70*/  MOV R201, R252 ;  /* 0x000000fc00c97202 */ /* 0x000fe20000000f00 */
[----:B--2---:R-:W-:-:S05]  /*7f80*/  @P2 IMAD.HI.U32 R0, R15, c[0x0][0x2c8], RZ ;  /* 0x0000b2000f002a27 */ /* 0x004fca00078e00ff */
[----:B------:R-:W-:-:S05]  /*7f90*/  @P2 SHF.R.U32.HI R0, RZ, c[0x0][0x2cc], R0 ;  /* 0x0000b300ff002a19 */ /* 0x000fca0000011600 */
[----:B------:R1:W-:Y:S02]  /*7fa0*/  @P2 STL [R1+0x14], R0 ;  /* 0x0000140001002387 */ /* 0x0003e40000100800 */
.L_x_2167:
[----:B------:R-:W-:Y:S04]  /*7fb0*/  DEPBAR.LE SB0, 0x0 ;  /* 0x000080000000791a */ /* 0x000fe80000000000 */
[----:B------:R-:W-:Y:S01]  /*7fc0*/  WARPSYNC 0xffffffff ;  /* 0xffffffff00007948 */ /* 0x000fe20003800000 */
[----:B------:R-:W-:Y:S01]  /*7fd0*/  BAR.SYNC.DEFER_BLOCKING 0x0 ;  /* 0x0000000000007b1d */ /* 0x000fe20000010000 */
[----:B------:R-:W-:Y:S05]  /*7fe0*/  MOV R196, c[0x0][0x2c4] ;  /* 0x0000b10000c47a02 */ /* 0x000fea0000000f00 */
[----:B-----5:R-:W-:Y:S06]  /*7ff0*/  LDSM.16.M88.4 R48, [R223] ;  /* 0x00000000df30783b */ /* 0x020fec0000000200 */
[----:B------:R-:W2:Y:S06]  /*8000*/  LDSM.16.M88.4 R8, [R216] ;  /* 0x00000000d808783b */ /* 0x000eac0000000200 */
[----:B------:R-:W3:Y:S06]  /*8010*/  LDSM.16.M88.4 R16, [R216+0x800] ;  /* 0x00080000d810783b */ /* 0x000eec0000000200 */
[----:B------:R-:W4:Y:S06]  /*8020*/  LDL R252, [R1+0xc] ;  /* 0x00000c0001fc7983 */ /* 0x000f2c0000100800 */
[----:B------:R-:W1:Y:S06]  /*8030*/  LDSM.16.M88.4 R24, [R216+0x1000] ;  /* 0x00100000d818783b */ /* 0x000e6c0000000200 */
[----:B------:R-:W4:Y:S06]  /*8040*/  LDL R174, [R1+0x38] ;  /* 0x0000380001ae7983 */ /* 0x000f2c0000100800 */
[----:B------:R-:W4:Y:S06]  /*8050*/  LDL.64 R172, [R1+0x30] ;  /* 0x0000300001ac7983 */ /* 0x000f2c0000100a00 */
[----:B------:R-:W1:Y:S01]  /*8060*/  LDSM.16.M88.4 R32, [R216+0x1800] ;  /* 0x00180000d820783b */ /* 0x000e620000000200 */
[C---:B--2---:R-:W-:Y:S05]  /*8070*/  HMMA.16816.F32.BF16 R4, R48.reuse, R8, RZ ;  /* 0x000000083004723c */ /* 0x044fea00000418ff */
[----:B------:R2:W-:Y:S03]  /*8080*/  STL [R1+0x98], R220 ;  /* 0x000098dc01007387 */ /* 0x0005e60000100800 */
[C---:B------:R-:W-:Y:S03]  /*8090*/  HMMA.16816.F32.BF16 R8, R48.reuse, R10, RZ ;  /* 0x0000000a3008723c */ /* 0x040fe600000418ff */
[----:B------:R-:W1:Y:S06]  /*80a0*/  LDSM.16.M88.4 R40, [R216+0x2000] ;  /* 0x00200000d828783b */ /* 0x000e6c0000000200 */
[----:B------:R-:W1:Y:S01]  /*80b0*/  LDSM.16.M88.4 R188, [R216+0x2800] ;  /* 0x00280000d8bc783b */ /* 0x000e620000000200 */
[C---:B---3--:R-:W-:Y:S05]  /*80c0*/  HMMA.16816.F32.BF16 R12, R48.reuse, R16, RZ ;  /* 0x00000010300c723c */ /* 0x048fea00000418ff */
[----:B------:R-:W-:Y:S03]  /*80d0*/  LDSM.16.M88.4 R192, [R227] ;  /* 0x00000000e3c0783b */ /* 0x000fe60000000200 */
[C---:B------:R-:W-:Y:S03]  /*80e0*/  HMMA.16816.F32.BF16 R16, R48.reuse, R18, RZ ;  /* 0x000000123010723c */ /* 0x040fe600000418ff */
[----:B--2---:R-:W2:Y:S05]  /*80f0*/  LDL R220, [R1] ;  /* 0x0000000001dc7983 */ /* 0x004eaa0000100800 */
[C---:B-1----:R-:W-:Y:S01]  /*8100*/  HMMA.16816.F32.BF16 R20, R48.reuse, R24, RZ ;  /* 0x000000183014723c */ /* 0x042fe200000418ff */
[----:B------:R-:W3:Y:S07]  /*8110*/  LDL R177, [R1+0x14] ;  /* 0x0000140001b17983 */ /* 0x000eee0000100800 */
        /* <DEDUP_REMOVED lines=16> */
[----:B------:R-:W1:Y:S02]  /*8220*/  LDSM.16.M88.4 R192, [R248] ;  /* 0x00000000f8c0783b */ /* 0x000e640000000200 */
[----:B----4-:R-:W-:Y:S05]  /*8230*/  ISETP.GT.AND P0, PT, R252, R201, PT ;  /* 0x000000c9fc00720c */ /* 0x010fea0003f04270 */
[C---:B-1----:R-:W-:Y:S08]  /*8240*/  HMMA.16816.F32.BF16 R28, R188.reuse, R192, R28 ;  /* 0x000000c0bc1c723c */ /* 0x042ff0000004181c */
[C---:B------:R-:W-:Y:S01]  /*8250*/  HMMA.16816.F32.BF16 R32, R188.reuse, R194, R32 ;  /* 0x000000c2bc20723c */ /* 0x040fe20000041820 */
[----:B------:R-:W1:Y:S03]  /*8260*/  LDSM.16.M88.4 R192, [R247] ;  /* 0x00000000f7c0783b */ /* 0x000e660000000200 */
[----:B------:R-:W-:Y:S01]  /*8270*/  @!P0 SHF.R.S32.HI R0, RZ, 0x1f, R201 ;  /* 0x0000001fff008819 */ /* 0x000fe200000114c9 */
[C---:B------:R-:W-:Y:S01]  /*8280*/  @!P0 IMAD.WIDE.U32 R2, R201.reuse, c[0x0][0x208], RZ ;  /* 0x00008200c9028a25 */ /* 0x040fe200078e00ff */
[----:B------:R-:W-:Y:S02]  /*8290*/  @!P0 MOV R179, R174 ;  /* 0x000000ae00b38202 */ /* 0x000fe40000000f00 */
[----:B------:R-:W4:Y:S01]  /*82a0*/  LDL R174, [R1+0x18] ;  /* 0x0000180001ae7983 */ /* 0x000f220000100800 */
[----:B------:R-:W-:Y:S03]  /*82b0*/  @!P0 IMAD R0, R0, c[0x0][0x208], RZ ;  /* 0x0000820000008a24 */ /* 0x000fe600078e02ff */
[----:B------:R-:W-:Y:S02]  /*82c0*/  @!P0 IMAD.MOV.U32 R178, RZ, RZ, R172 ;  /* 0x000000ffffb28224 */ /* 0x000fe400078e00ac */
[----:B------:R-:W-:Y:S02]  /*82d0*/  @!P0 IMAD R0, R201, c[0x0][0x20c], R0 ;  /* 0x00008300c9008a24 */ /* 0x000fe400078e0200 */
[----:B------:R-:W-:Y:S03]  /*82e0*/  @!P0 IMAD.WIDE.U32 R178, R2, 0x60, R178 ;  /* 0x0000006002b28825 */ /* 0x000fe600078e00b2 */
[----:B------:R-:W-:Y:S01]  /*82f0*/  @!P0 IADD3 R0, R3, R0, RZ ;  /* 0x0000000003008210 */ /* 0x000fe20007ffe0ff */
[----:B------:R-:W-:Y:S04]  /*8300*/  @!P0 IMAD.SHL.U32 R172, R178, 0x2, RZ ;  /* 0x00000002b2ac8824 */ /* 0x000fe800078e00ff */
[----:B------:R-:W-:Y:S01]  /*8310*/  @!P0 IMAD R0, R0, 0x60, RZ ;  /* 0x0000006000008824 */ /* 0x000fe200078e02ff */
[----:B------:R-:W-:Y:S04]  /*8320*/  @!P0 IADD3 R2, P1, R172, c[0x0][0x1f8], RZ ;  /* 0x00007e00ac028a10 */ /* 0x000fe80007f3e0ff */
[----:B------:R-:W-:Y:S04]  /*8330*/  @!P0 IADD3 R0, R179, R0, RZ ;  /* 0x00000000b3008210 */ /* 0x000fe80007ffe0ff */
[----:B------:R-:W-:Y:S02]  /*8340*/  @!P0 SHF.L.U64.HI R0, R178, 0x1, R0 ;  /* 0x00000001b2008819 */ /* 0x000fe40000010200 */
[----:B------:R-:W-:Y:S02]  /*8350*/  @!P0 IADD3 R178, P2, R172, 0x80, RZ ;  /* 0x00000080acb28810 */ /* 0x000fe40007f5e0ff */
[----:B------:R-:W-:Y:S02]  /*8360*/  @!P0 IADD3.X R3, R0, c[0x0][0x1fc], RZ, P1, !PT ;  /* 0x00007f0000038a10 */ /* 0x000fe40000ffe4ff */
[----:B------:R-:W-:Y:S01]  /*8370*/  @!P0 IADD3 R178, P1, R178, c[0x0][0x1f8], RZ ;  /* 0x00007e00b2b28a10 */ /* 0x000fe20007f3e0ff */
[C---:B-1----:R-:W-:Y:S03]  /*8380*/  HMMA.16816.F32.BF16 R36, R188.reuse, R192, R36 ;  /* 0x000000c0bc24723c */ /* 0x042fe60000041824 */
[C---:B--2---:R-:W-:Y:S02]  /*8390*/  LOP3.LUT P4, RZ, R220.reuse, 0x2, RZ, 0xc0, !PT ;  /* 0x00000002dcff7812 */ /* 0x044fe4000788c0ff */
[--C-:B------:R-:W-:Y:S02]  /*83a0*/  @!P0 IADD3.X R179, RZ, c[0x0][0x1fc], R0.reuse, P1, P2 ;  /* 0x00007f00ffb38a10 */ /* 0x100fe40000fe4400 */
[----:B------:R-:W-:Y:S01]  /*83b0*/  LOP3.LUT P3, RZ, R220, 0x1, RZ, 0xc0, !PT ;  /* 0x00000001dcff7812 */ /* 0x000fe2000786c0ff */
[C---:B------:R-:W-:Y:S01]  /*83c0*/  HMMA.16816.F32.BF16 R40, R188.reuse, R194, R40 ;  /* 0x000000c2bc28723c */ /* 0x040fe20000041828 */
[----:B------:R-:W1:Y:S06]  /*83d0*/  LDSM.16.M88.4 R192, [R246] ;  /* 0x00000000f6c0783b */ /* 0x000e6c0000000200 */
[----:B------:R-:W-:Y:S01]  /*83e0*/  @!PT LDS RZ, [RZ] ;  /* 0x00000000fffff984 */ /* 0x000fe20000000800 */
[----:B------:R-:W-:Y:S01]  /*83f0*/  @!PT LDS RZ, [RZ] ;  /* 0x00000000fffff984 */ /* 0x000fe20000000800 */
[----:B------:R-:W-:Y:S01]  /*8400*/  @!PT LDS RZ, [RZ] ;  /* 0x00000000fffff984 */ /* 0x000fe20000000800 */
[----:B------:R2:W-:Y:S06]  /*8410*/  @!P0 LDGSTS.E.BYPASS.LTC128B.128 [R251+0x100], [R2.64], !P5 ;  /* 0x0010000002fb8fae */ /* 0x0005ec000e901d48 */
[----:B------:R2:W-:Y:S02]  /*8420*/  @!P0 LDGSTS.E.BYPASS.LTC128B.128 [R251+0x3100], [R178.64], !P4 ;  /* 0x03100000b2fb8fae */ /* 0x0005e4000e101d48 */
[----:B--2---:R-:W-:Y:S01]  /*8430*/  @!P0 IADD3 R178, P2, R172, 0x100, RZ ;  /* 0x00000100acb28810 */ /* 0x004fe20007f5e0ff */
[C---:B-1----:R-:W-:Y:S03]  /*8440*/  HMMA.16816.F32.BF16 R44, R188.reuse, R192, R44 ;  /* 0x000000c0bc2c723c */ /* 0x042fe6000004182c */
[----:B------:R-:W-:Y:S04]  /*8450*/  @!P0 IADD3 R178, P1, R178, c[0x0][0x1f8], RZ ;  /* 0x00007e00b2b28a10 */ /* 0x000fe80007f3e0ff */
[--C-:B------:R-:W-:Y:S01]  /*8460*/  @!P0 IADD3.X R179, RZ, c[0x0][0x1fc], R0.reuse, P1, P2 ;  /* 0x00007f00ffb38a10 */ /* 0x100fe20000fe4400 */
[----:B------:R-:W-:Y:S04]  /*8470*/  HMMA.16816.F32.BF16 R48, R188, R194, R48 ;  /* 0x000000c2bc30723c */ /* 0x000fe80000041830 */
[----:B------:R-:W-:Y:S01]  /*8480*/  @!P0 IADD3 R172, P2, R172, 0x180, RZ ;  /* 0x00000180acac8810 */ /* 0x000fe20007f5e0ff */
[----:B------:R1:W-:Y:S03]  /*8490*/  @!P0 LDGSTS.E.BYPASS.LTC128B.128 [R251+0x6100], [R178.64], !P3 ;  /* 0x06100000b2fb8fae */ /* 0x0003e6000d901d48 */
[----:B------:R-:W-:Y:S04]  /*84a0*/  @!P0 IADD3 R172, P1, R172, c[0x0][0x1f8], RZ ;  /* 0x00007e00acac8a10 */ /* 0x000fe80007f3e0ff */
[----:B------:R-:W-:Y:S01]  /*84b0*/  @!P0 IADD3.X R173, RZ, c[0x0][0x1fc], R0, P1, P2 ;  /* 0x00007f00ffad8a10 */ /* 0x000fe20000fe4400 */
[----:B------:R-:W-:Y:S04]  /*84c0*/  @!P0 IMAD.MOV.U32 R0, RZ, RZ, c[0x0][0x208] ;  /* 0x00008200ff008624 */ /* 0x000fe800078e00ff */
[----:B------:R2:W-:Y:S02]  /*84d0*/  @!P0 LDGSTS.E.BYPASS.LTC128B.128 [R251+0x9100], [R172.64], !P6 ;  /* 0x09100000acfb8fae */ /* 0x0005e4000f101d48 */
[C---:B--2---:R-:W-:Y:S01]  /*84e0*/  @!P0 IMAD.SHL.U32 R172, R0.reuse, 0x40, RZ ;  /* 0x0000004000ac8824 */ /* 0x044fe200078e00ff */
[----:B------:R-:W-:Y:S04]  /*84f0*/  @!P0 MOV R173, 0x6 ;  /* 0x0000000600ad8802 */ /* 0x000fe80000000f00 */
[----:B------:R-:W-:Y:S02]  /*8500*/  @!P0 SHF.L.U64.HI R0, R0, R173, c[0x0][0x20c] ;  /* 0x0000830000008619 */ /* 0x000fe400000102ad */
[----:B------:R-:W-:Y:S04]  /*8510*/  @!P0 IADD3 R2, P1, R2, R172, RZ ;  /* 0x000000ac02028210 */ /* 0x000fe80007f3e0ff */
[----:B------:R-:W-:Y:S02]  /*8520*/  @!P0 IADD3.X R3, R3, R0, RZ, P1, !PT ;  /* 0x0000000003038210 */ /* 0x000fe40000ffe4ff */
[----:B------:R-:W-:Y:S03]  /*8530*/  @!P0 IADD3 R172, P1, R172, R2, RZ ;  /* 0x00000002acac8210 */ /* 0x000fe60007f3e0ff */
[----:B------:R2:W-:Y:S02]  /*8540*/  @!P0 LDGSTS.E.BYPASS.LTC128B.128 [R251+0x1100], [R2.64], !P5 ;  /* 0x0110000002fb8fae */ /* 0x0005e4000e901d48 */
[----:B------:R-:W-:Y:S01]  /*8550*/  @!P0 IMAD.X R173, R0, 0x1, R3, P1 ;  /* 0x0000000100ad8824 */ /* 0x000fe200008e0603 */
[----:B------:R-:W-:Y:S03]  /*8560*/  ISETP.NE.AND P1, PT, R196, 0x1, PT ;  /* 0x00000001c400780c */ /* 0x000fe60003f25270 */
[----:B------:R2:W-:Y:S06]  /*8570*/  @!P0 LDGSTS.E.BYPASS.LTC128B.128 [R251+0x4100], [R2.64+0x80], !P4 ;  /* 0x0410008002fb8fae */ /* 0x0005ec000e101d48 */
[----:B------:R2:W-:Y:S06]  /*8580*/  @!P0 LDGSTS.E.BYPASS.LTC128B.128 [R251+0x7100], [R2.64+0x100], !P3 ;  /* 0x0710010002fb8fae */ /* 0x0005ec000d901d48 */
[----:B------:R2:W-:Y:S06]  /*8590*/  @!P0 LDGSTS.E.BYPASS.LTC128B.128 [R251+0xa100], [R2.64+0x180], !P6 ;  /* 0x0a10018002fb8fae */ /* 0x0005ec000f101d48 */
[----:B------:R1:W-:Y:S06]  /*85a0*/  @!P0 LDGSTS.E.BYPASS.LTC128B.128 [R251+0x2100], [R172.64], !P5 ;  /* 0x02100000acfb8fae */ /* 0x0003ec000e901d48 */
[----:B------:R1:W-:Y:S06]  /*85b0*/  @!P0 LDGSTS.E.BYPASS.LTC128B.128 [R251+0x5100], [R172.64+0x80], !P4 ;  /* 0x05100080acfb8fae */ /* 0x0003ec000e101d48 */
[----:B------:R1:W-:Y:S06]  /*85c0*/  @!P0 LDGSTS.E.BYPASS.LTC128B.128 [R251+0x8100], [R172.64+0x100], !P3 ;  /* 0x08100100acfb8fae */ /* 0x0003ec000d901d48 */
[----:B------:R1:W-:Y:S06]  /*85d0*/  @!P0 LDGSTS.E.BYPASS.LTC128B.128 [R251+0xb100], [R172.64+0x180], !P6 ;  /* 0x0b100180acfb8fae */ /* 0x0003ec000f101d48 */
[----:B------:R-:W-:Y:S06]  /*85e0*/  LDSM.16.M88.4 R188, [R226] ;  /* 0x00000000e2bc783b */ /* 0x000fec0000000200 */
[----:B------:R-:W1:Y:S06]  /*85f0*/  LDSM.16.M88.4 R192, [R222] ;  /* 0x00000000dec0783b */ /* 0x000e6c0000000200 */
[----:B------:R-:W0:Y:S06]  /*8600*/  LDGDEPBAR ;  /* 0x00000000000079af */ /* 0x000e2c0000000000 */
[----:B------:R1:W3:Y:S02]  /*8610*/  LDL R0, [R1+0x1c] ;  /* 0x00001c0001007983 */ /* 0x0002e40000100800 */
        /* <DEDUP_REMOVED lines=17> */
[----:B------:R-:W-:Y:S06]  /*8730*/  LDSM.16.M88.4 R188, [R225] ;  /* 0x00000000e1bc783b */ /* 0x000fec0000000200 */
[----:B------:R-:W1:Y:S01]  /*8740*/  LDSM.16.M88.4 R192, [R219] ;  /* 0x00000000dbc0783b */ /* 0x000e620000000200 */
[----:B---3--:R-:W-:Y:S05]  /*8750*/  @P1 IMAD.MOV.U32 R0, RZ, RZ, R177 ;  /* 0x000000ffff001224 */ /* 0x008fea00078e00b1 */
[----:B--2---:R-:W2:Y:S06]  /*8760*/  SHFL.IDX PT, R2, R0, RZ, 0x1c1f ;  /* 0x001c1fff00027589 */ /* 0x004eac00000e0000 */
[----:B------:R3:W2:Y:S01]  /*8770*/  SHFL.IDX PT, R3, R0, 0x1, 0x1c1f ;  /* 0x003c1f0000037f89 */ /* 0x0006a200000e0000 */
[C---:B-1----:R-:W-:Y:S03]  /*8780*/  HMMA.16816.F32.BF16 R4, R188.reuse, R192, R4 ;  /* 0x000000c0bc04723c */ /* 0x042fe60000041804 */
[----:B---3--:R-:W-:Y:S05]  /*8790*/  IMAD R0, R201, -0x60, RZ ;  /* 0xffffffa0c9007824 */ /* 0x008fea00078e02ff */
[C---:B------:R-:W-:Y:S01]  /*87a0*/  HMMA.16816.F32.BF16 R8, R188.reuse, R194, R8 ;  /* 0x000000c2bc08723c */ /* 0x040fe20000041808 */
[----:B------:R-:W1:Y:S03]  /*87b0*/  LDSM.16.M88.4 R192, [R219+0x800] ;  /* 0x00080000dbc0783b */ /* 0x000e660000000200 */
[----:B----4-:R-:W-:Y:S04]  /*87c0*/  IADD3 R0, -R174, 0x1, R0 ;  /* 0x00000001ae007810 */ /* 0x010fe80007ffe100 */
[----:B------:R-:W-:Y:S04]  /*87d0*/  IADD3 R0, R0, c[0x0][0x1d0], RZ ;  /* 0x0000740000007a10 */ /* 0x000fe80007ffe0ff */
[----:B------:R-:W-:Y:S04]  /*87e0*/  IADD3 R0, R0, -c[0x0][0x168], RZ ;  /* 0x80005a0000007a10 */ /* 0x000fe80007ffe0ff */
[C---:B--2---:R-:W-:Y:S01]  /*87f0*/  IADD3 R2, R0.reuse, R2, RZ ;  /* 0x0000000200027210 */ /* 0x044fe20007ffe0ff */
[----:B------:R-:W-:Y:S03]  /*8800*/  IMAD.IADD R0, R0, 0x1, R3 ;  /* 0x0000000100007824 */ /* 0x000fe600078e0203 */
[----:B------:R-:W-:Y:S02]  /*8810*/  ISETP.GT.AND P0, PT, R2, RZ, PT ;  /* 0x000000ff0200720c */ /* 0x000fe40003f04270 */
[----:B------:R-:W-:Y:S02]  /*8820*/  ISETP.GT.AND P1, PT, R0, RZ, PT ;  /* 0x000000ff0000720c */ /* 0x000fe40003f24270 */
[----:B------:R-:W-:Y:S01]  /*8830*/  ISETP.GT.AND P2, PT, R2, 0x1, PT ;  /* 0x000000010200780c */ /* 0x000fe20003f44270 */
        /* <DEDUP_REMOVED lines=14> */
[----:B------:R-:W-:Y:S06]  /*8920*/  LDSM.16.M88.4 R188, [R223+0x4000] ;  /* 0x00400000dfbc783b */ /* 0x000fec0000000200 */
        /* <DEDUP_REMOVED lines=212> */
[----:B------:R-:W1:Y:S11]  /*9670*/  LDSM.16.M88.4 R192, [R219+0x9800] ;  /* 0x00980000dbc0783b */ /* 0x000e760000000200 */
[----:B------:R-:W-:Y:S04]  /*9680*/  @!UPT UIADD3 URZ, URZ, URZ, URZ ;  /* 0x0000003f3f3ff290 */ /* 0x000fe8000fffe03f */
[----:B------:R-:W-:Y:S02]  /*9690*/  FSEL R177, R6, -INF , P1 ;  /* 0xff80000006b17808 */ /* 0x000fe40000800000 */
[----:B------:R-:W-:Y:S02]  /*96a0*/  ISETP.GT.AND P1, PT, R2, 0x8, PT ;  /* 0x000000080200780c */ /* 0x000fe40003f24270 */
[----:B------:R-:W-:Y:S02]  /*96b0*/  FSEL R179, R5, -INF , P2 ;  /* 0xff80000005b37808 */ /* 0x000fe40001000000 */
[----:B------:R-:W-:Y:S02]  /*96c0*/  FSEL R178, R4, -INF , P0 ;  /* 0xff80000004b27808 */ /* 0x000fe40000000000 */
[----:B------:R-:W-:Y:S02]  /*96d0*/  ISETP.GT.AND P0, PT, R0, 0x1, PT ;  /* 0x000000010000780c */ /* 0x000fe40003f04270 */
[----:B------:R-:W-:Y:S02]  /*96e0*/  FMNMX.FTZ R3, R177, R176, !PT ;  /* 0x000000b0b1037209 */ /* 0x000fe40007810000 */
[----:B------:R-:W-:Y:S02]  /*96f0*/  FMNMX.FTZ R173, R178, R175, !PT ;  /* 0x000000afb2ad7209 */ /* 0x000fe40007810000 */
[C---:B------:R-:W-:Y:S02]  /*9700*/  ISETP.GT.AND P2, PT, R2.reuse, 0x39, PT ;  /* 0x000000390200780c */ /* 0x040fe40003f44270 */
[----:B------:R-:W-:Y:S01]  /*9710*/  FMNMX.FTZ R173, R179, R173, !PT ;  /* 0x000000adb3ad7209 */ /* 0x000fe20007810000 */
        /* <DEDUP_REMOVED lines=8> */
[----:B------:R-:W1:Y:S11]  /*97a0*/  LDSM.16.M88.4 R192, [R219+0xb000] ;  /* 0x00b00000dbc0783b */ /* 0x000e760000000200 */
[----:B------:R-:W-:Y:S11]  /*97b0*/  @!UPT UIADD3 URZ, URZ, URZ, URZ ;  /* 0x0000003f3f3ff290 */ /* 0x000ff6000fffe03f */
[----:B------:R-:W-:Y:S01]  /*97c0*/  @!UPT UIADD3 URZ, URZ, URZ, URZ ;  /* 0x0000003f3f3ff290 */ /* 0x000fe2000fffe03f */
[----:B------:R-:W-:Y:S02]  /*97d0*/  FSEL R213, R33, -INF , P2 ;  /* 0xff80000021d57808 */ /* 0x000fe40001000000 */
[C---:B------:R-:W-:Y:S01]  /*97e0*/  ISETP.GT.AND P2, PT, R2.reuse, 0x41, PT ;  /* 0x000000410200780c */ /* 0x040fe20003f44270 */
[C---:B-1----:R-:W-:Y:S08]  /*97f0*/  HMMA.16816.F32.BF16 R36, R188.reuse, R192, R36 ;  /* 0x000000c0bc24723c */ /* 0x042ff00000041824 */
[C---:B------:R-:W-:Y:S01]  /*9800*/  HMMA.16816.F32.BF16 R40, R188.reuse, R194, R40 ;  /* 0x000000c2bc28723c */ /* 0x040fe20000041828 */
[----:B------:R-:W1:Y:S01]  /*9810*/  LDSM.16.M88.4 R192, [R219+0xb800] ;  /* 0x00b80000dbc0783b */ /* 0x000e620000000200 */
[----:B------:R-:W-:Y:S05]  /*9820*/  DEPBAR.LE SB0, 0x0 ;  /* 0x000080000000791a */ /* 0x000fea0000000000 */
[----:B------:R-:W-:Y:S09]  /*9830*/  BAR.SYNC.DEFER_BLOCKING 0x0 ;  /* 0x0000000000007b1d */ /* 0x000ff20000010000 */
[----:B------:R-:W-:Y:S02]  /*9840*/  FSEL R37, R37, -INF , P2 ;  /* 0xff80000025257808 */ /* 0x000fe40001000000 */
[----:B------:R-:W-:Y:S06]  /*9850*/  ISETP.GT.AND P2, PT, R2, 0x49, PT ;  /* 0x000000490200780c */ /* 0x000fec0003f44270 */
[----:B------:R-:W-:Y:S02]  /*9860*/  FSEL R41, R41, -INF , P2 ;  /* 0xff80000029297808 */ /* 0x000fe40001000000 */
[C---:B------:R-:W-:Y:S02]  /*9870*/  ISETP.GT.AND P2, PT, R201.reuse, R252, PT ;  /* 0x000000fcc900720c */ /* 0x040fe40003f44270 */
[----:B------:R-:W-:Y:S11]  /*9880*/  IADD3 R252, R201, -0x1, RZ ;  /* 0xffffffffc9fc7810 */ /* 0x000ff60007ffe0ff */
[----:B------:R-:W-:Y:S01]  /*9890*/  @P2 SHF.R.S32.HI R6, RZ, 0x1f, R252 ;  /* 0x0000001fff062819 */ /* 0x000fe200000114fc */
[C---:B-1----:R-:W-:Y:S05]  /*98a0*/  HMMA.16816.F32.BF16 R44, R188.reuse, R192, R44 ;  /* 0x000000c0bc2c723c */ /* 0x042fea000004182c */
[----:B------:R-:W-:Y:S03]  /*98b0*/  @P2 IMAD R6, R6, c[0x0][0x1e0], RZ ;  /* 0x0000780006062a24 */ /* 0x000fe600078e02ff */
[----:B------:R-:W-:Y:S01]  /*98c0*/  HMMA.16816.F32.BF16 R48, R188, R194, R48 ;  /* 0x000000c2bc30723c */ /* 0x000fe20000041830 */
[----:B------:R-:W2:Y:S06]  /*98d0*/  LDL R191, [R1+0x20] ;  /* 0x0000200001bf7983 */ /* 0x000eac0000100800 */
[----:B------:R-:W-:Y:S02]  /*98e0*/  FSEL R188, R7, -INF , P0 ;  /* 0xff80000007bc7808 */ /* 0x000fe40000000000 */
[----:B------:R-:W-:Y:S03]  /*98f0*/  ISETP.GT.AND P0, PT, R2, 0x9, PT ;  /* 0x000000090200780c */ /* 0x000fe60003f04270 */
[----:B------:R-:W-:Y:S02]  /*9900*/  FSEL R189, R8, -INF , P1 ;  /* 0xff80000008bd7808 */ /* 0x000fe40000800000 */
[----:B------:R-:W-:Y:S02]  /*9910*/  FSEL R190, R9, -INF , P0 ;  /* 0xff80000009be7808 */ /* 0x000fe40000000000 */
[----:B------:R-:W3:Y:S01]  /*9920*/  LDL.64 R8, [R1+0x28] ;  /* 0x0000280001087983 */ /* 0x000ee20000100a00 */
[C---:B------:R-:W-:Y:S02]  /*9930*/  ISETP.GT.AND P0, PT, R0.reuse, 0x9, PT ;  /* 0x000000090000780c */ /* 0x040fe40003f04270 */
[----:B------:R-:W-:Y:S02]  /*9940*/  ISETP.GT.AND P1, PT, R0, 0x8, PT ;  /* 0x000000080000780c */ /* 0x000fe40003f24270 */
[----:B------:R-:W-:Y:S02]  /*9950*/  FSEL R192, R11, -INF , P0 ;  /* 0xff8000000bc07808 */ /* 0x000fe40000000000 */
[----:B------:R-:W-:Y:S01]  /*9960*/  FSEL R10, R10, -INF , P1 ;  /* 0xff8000000a0a7808 */ /* 0x000fe20000800000 */
[----:B------:R-:W4:Y:S01]  /*9970*/  LDL.LU R11, [R1+0x4] ;  /* 0x00000400010b7983 */ /* 0x000f220000300800 */
[C---:B------:R-:W-:Y:S02]  /*9980*/  ISETP.GT.AND P1, PT, R2.reuse, 0x10, PT ;  /* 0x000000100200780c */ /* 0x040fe40003f24270 */
[----:B------:R-:W-:Y:S02]  /*9990*/  ISETP.GT.AND P0, PT, R2, 0x11, PT ;  /* 0x000000110200780c */ /* 0x000fe40003f04270 */
[----:B------:R-:W-:Y:S02]  /*99a0*/  FMNMX.FTZ R3, R188, R3, !PT ;  /* 0x00000003bc037209 */ /* 0x000fe40007810000 */
[----:B------:R-:W-:Y:S02]  /*99b0*/  FSEL R193, R12, -INF , P1 ;  /* 0xff8000000cc17808 */ /* 0x000fe40000800000 */
[----:B------:R-:W-:Y:S02]  /*99c0*/  FSEL R194, R13, -INF , P0 ;  /* 0xff8000000dc27808 */ /* 0x000fe40000000000 */
[----:B------:R-:W-:Y:S02]  /*99d0*/  ISETP.GT.AND P0, PT, R0, 0x11, PT ;  /* 0x000000110000780c */ /* 0x000fe40003f04270 */
[----:B------:R-:W-:Y:S02]  /*99e0*/  FMNMX.FTZ R3, R10, R3, !PT ;  /* 0x000000030a037209 */ /* 0x000fe40007810000 */
        /* <DEDUP_REMOVED lines=10> */
[C---:B------:R-:W-:Y:S02]  /*9a90*/  ISETP.GT.AND P1, PT, R0.reuse, 0x18, PT ;  /* 0x000000180000780c */ /* 0x040fe40003f24270 */
[----:B------:R-:W-:Y:S02]  /*9aa0*/  ISETP.GT.AND P0, PT, R0, 0x19, PT ;  /* 0x000000190000780c */ /* 0x000fe40003f04270 */
[----:B------:R-:W-:Y:S02]  /*9ab0*/  FMNMX.FTZ R3, R195, R3, !PT ;  /* 0x00000003c3037209 */ /* 0x000fe40007810000 */
[----:B------:R-:W-:Y:S02]  /*9ac0*/  FMNMX.FTZ R173, R193, R173, !PT ;  /* 0x000000adc1ad7209 */ /* 0x000fe40007810000 */
[----:B------:R-:W-:Y:S02]  /*9ad0*/  FSEL R199, R18, -INF , P1 ;  /* 0xff80000012c77808 */ /* 0x000fe40000800000 */
[----:B------:R-:W-:Y:S02]  /*9ae0*/  FSEL R200, R19, -INF , P0 ;  /* 0xff80000013c87808 */ /* 0x000fe40000000000 */
[----:B------:R-:W-:Y:S02]  /*9af0*/  FMNMX.FTZ R3, R196, R3, !PT ;  /* 0x00000003c4037209 */ /* 0x000fe40007810000 */
[C---:B------:R-:W-:Y:S02]  /*9b00*/  ISETP.GT.AND P1, PT, R2.reuse, 0x20, PT ;  /* 0x000000200200780c */ /* 0x040fe40003f24270 */
[----:B------:R-:W-:Y:S02]  /*9b10*/  ISETP.GT.AND P0, PT, R2, 0x21, PT ;  /* 0x000000210200780c */ /* 0x000fe40003f04270 */
[----:B------:R-:W-:Y:S02]  /*9b20*/  FMNMX.FTZ R173, R194, R173, !PT ;  /* 0x000000adc2ad7209 */ /* 0x000fe40007810000 */
[----:B------:R-:W-:Y:S02]  /*9b30*/  FSEL R202, R20, -INF , P1 ;  /* 0xff80000014ca7808 */ /* 0x000fe40000800000 */
[C---:B------:R-:W-:Y:S02]  /*9b40*/  ISETP.GT.AND P1, PT, R0.reuse, 0x20, PT ;  /* 0x000000200000780c */ /* 0x040fe40003f24270 */
[----:B------:R-:W-:Y:S02]  /*9b50*/  FSEL R203, R21, -INF , P0 ;  /* 0xff80000015cb7808 */ /* 0x000fe40000000000 */
[----:B------:R-:W-:Y:S02]  /*9b60*/  ISETP.GT.AND P0, PT, R0, 0x21, PT ;  /* 0x000000210000780c */ /* 0x000fe40003f04270 */
[----:B------:R-:W-:Y:S02]  /*9b70*/  FMNMX.FTZ R3, R199, R3, !PT ;  /* 0x00000003c7037209 */ /* 0x000fe40007810000 */
        /* <DEDUP_REMOVED lines=8> */
[----:B------:R-:W-:Y:S02]  /*9c00*/  ISETP.GT.AND P1, PT, R0, 0x28, PT ;  /* 0x000000280000780c */ /* 0x000fe40003f24270 */
[----:B------:R-:W-:Y:S02]  /*9c10*/  FSEL R207, R25, -INF , P0 ;  /* 0xff80000019cf7808 */ /* 0x000fe40000000000 */
[----:B------:R-:W-:Y:S02]  /*9c20*/  FMNMX.FTZ R3, R204, R3, !PT ;  /* 0x00000003cc037209 */ /* 0x000fe40007810000 */
[----:B------:R-:W-:Y:S02]  /*9c30*/  ISETP.GT.AND P0, PT, R0, 0x29, PT ;  /* 0x000000290000780c */ /* 0x000fe40003f04270 */
[----:B------:R-:W-:Y:S02]  /*9c40*/  FMNMX.FTZ R173, R202, R173, !PT ;  /* 0x000000adcaad7209 */ /* 0x000fe40007810000 */
[----:B------:R-:W-:Y:S02]  /*9c50*/  FSEL R208, R26, -INF , P1 ;  /* 0xff8000001ad07808 */ /* 0x000fe40000800000 */
[----:B------:R-:W-:Y:S02]  /*9c60*/  FMNMX.FTZ R3, R205, R3, !PT ;  /* 0x00000003cd037209 */ /* 0x000fe40007810000 */
[----:B------:R-:W-:Y:S02]  /*9c70*/  FSEL R209, R27, -INF , P0 ;  /* 0xff8000001bd17808 */ /* 0x000fe40000000000 */
[C---:B------:R-:W-:Y:S02]  /*9c80*/  ISETP.GT.AND P1, PT, R2.reuse, 0x30, PT ;  /* 0x000000300200780c */ /* 0x040fe40003f24270 */
[----:B------:R-:W-:Y:S02]  /*9c90*/  ISETP.GT.AND P0, PT, R2, 0x31, PT ;  /* 0x000000310200780c */ /* 0x000fe40003f04270 */
[----:B------:R-:W-:Y:S02]  /*9ca0*/  FMNMX.FTZ R173, R203, R173, !PT ;  /* 0x000000adcbad7209 */ /* 0x000fe40007810000 */
[----:B------:R-:W-:Y:S02]  /*9cb0*/  FMNMX.FTZ R3, R208, R3, !PT ;  /* 0x00000003d0037209 */ /* 0x000fe40007810000 */
[----:B------:R-:W-:Y:S02]  /*9cc0*/  FSEL R211, R28, -INF , P1 ;  /* 0xff8000001cd37808 */ /* 0x000fe40000800000 */
[----:B------:R-:W-:Y:S02]  /*9cd0*/  FSEL R29, R29, -INF , P0 ;  /* 0xff8000001d1d7808 */ /* 0x000fe40000000000 */
[C---:B------:R-:W-:Y:S02]  /*9ce0*/  ISETP.GT.AND P1, PT, R0.reuse, 0x30, PT ;  /* 0x000000300000780c */ /* 0x040fe40003f24270 */
[----:B------:R-:W-:Y:S02]  /*9cf0*/  ISETP.GT.AND P0, PT, R0, 0x31, PT ;  /* 0x000000310000780c */ /* 0x000fe40003f04270 */
[----:B------:R-:W-:Y:S02]  /*9d00*/  FMNMX.FTZ R173, R206, R173, !PT ;  /* 0x000000adcead7209 */ /* 0x000fe40007810000 */
[----:B------:R-:W-:Y:S02]  /*9d10*/  FSEL R30, R30, -INF , P1 ;  /* 0xff8000001e1e7808 */ /* 0x000fe40000800000 */
[----:B------:R-:W-:Y:S02]  /*9d20*/  FSEL R31, R31, -INF , P0 ;  /* 0xff8000001f1f7808 */ /* 0x000fe40000000000 */
[----:B------:R-:W-:Y:S02]  /*9d30*/  ISETP.GT.AND P0, PT, R2, 0x38, PT ;  /* 0x000000380200780c */ /* 0x000fe40003f04270 */
[----:B------:R-:W-:Y:S02]  /*9d40*/  FMNMX.FTZ R3, R209, R3, !PT ;  /* 0x00000003d1037209 */ /* 0x000fe40007810000 */
[----:B------:R-:W-:Y:S02]  /*9d50*/  FMNMX.FTZ R173, R207, R173, !PT ;  /* 0x000000adcfad7209 */ /* 0x000fe40007810000 */
[----:B------:R-:W-:Y:S02]  /*9d60*/  FSEL R214, R32, -INF , P0 ;  /* 0xff80000020d67808 */ /* 0x000fe40000000000 */
[----:B------:R-:W-:Y:S02]  /*9d70*/  FMNMX.FTZ R3, R30, R3, !PT ;  /* 0x000000031e037209 */ /* 0x000fe40007810000 */
        /* <DEDUP_REMOVED lines=16> */
[----:B------:R-:W-:Y:S02]  /*9e80*/  ISETP.GT.AND P0, PT, R2, 0x48, PT ;  /* 0x000000480200780c */ /* 0x000fe40003f04270 */
[----:B------:R-:W-:Y:S02]  /*9e90*/  FMNMX.FTZ R173, R213, R173, !PT ;  /* 0x000000add5ad7209 */ /* 0x000fe40007810000 */
[----:B------:R-:W-:Y:S02]  /*9ea0*/  FSEL R40, R40, -INF , P0 ;  /* 0xff80000028287808 */ /* 0x000fe40000000000 */
[----:B------:R-:W-:Y:S02]  /*9eb0*/  ISETP.GT.AND P0, PT, R0, 0x49, PT ;  /* 0x000000490000780c */ /* 0x000fe40003f04270 */
[----:B------:R-:W-:Y:S02]  /*9ec0*/  FMNMX.FTZ R3, R38, R3, !PT ;  /* 0x0000000326037209 */ /* 0x000fe40007810000 */
[----:B------:R-:W-:Y:S02]  /*9ed0*/  ISETP.GT.AND P1, PT, R0, 0x48, PT ;  /* 0x000000480000780c */ /* 0x000fe40003f24270 */
        /* <DEDUP_REMOVED lines=14> */
[----:B------:R-:W-:Y:S02]  /*9fc0*/  FSEL R212, R48, -INF , P1 ;  /* 0xff80000030d47808 */ /* 0x000fe40000800000 */
[----:B------:R-:W-:Y:S02]  /*9fd0*/  ISETP.GT.AND P0, PT, R0, 0x51, PT ;  /* 0x000000510000780c */ /* 0x000fe40003f04270 */
        /* <DEDUP_REMOVED lines=8> */
[----:B------:R-:W-:Y:S02]  /*a060*/  ISETP.GT.AND P0, PT, R0, 0x59, PT ;  /* 0x000000590000780c */ /* 0x000fe40003f04270 */
[----:B------:R-:W-:Y:S02]  /*a070*/  FSEL R50, R50, -INF , P1 ;  /* 0xff80000032327808 */ /* 0x000fe40000800000 */
[----:B------:R-:W-:Y:S02]  /*a080*/  FMNMX.FTZ R0, R47, R2, !PT ;  /* 0x000000022f007209 */ /* 0x000fe40007810000 */
[----:B------:R-:W-:Y:S02]  /*a090*/  FMNMX.FTZ R173, R45, R173, !PT ;  /* 0x000000ad2dad7209 */ /* 0x000fe40007810000 */
[----:B------:R-:W-:Y:S02]  /*a0a0*/  FSEL R174, R51, -INF , P0 ;  /* 0xff80000033ae7808 */ /* 0x000fe40000000000 */
[----:B------:R-:W-:Y:S02]  /*a0b0*/  FMNMX.FTZ R0, R50, R0, !PT ;  /* 0x0000000032007209 */ /* 0x000fe40007810000 */
[----:B------:R-:W-:Y:S02]  /*a0c0*/  FMNMX.FTZ R173, R212, R173, !PT ;  /* 0x000000add4ad7209 */ /* 0x000fe40007810000 */
[----:B------:R-:W-:Y:S02]  /*a0d0*/  FMNMX.FTZ R0, R174, R0, !PT ;  /* 0x00000000ae007209 */ /* 0x000fe40007810000 */
[----:B------:R-:W-:Y:S03]  /*a0e0*/  FMNMX.FTZ R173, R210, R173, !PT ;  /* 0x000000add2ad7209 */ /* 0x000fe60007810000 */
[----:B------:R-:W1:Y:S06]  /*a0f0*/  SHFL.BFLY PT, R2, R0, 0x2, 0x1f ;  /* 0x0c401f0000027f89 */ /* 0x000e6c00000e0000 */
[----:B------:R-:W1:Y:S02]  /*a100*/  SHFL.BFLY PT, R3, R173, 0x2, 0x1f ;  /* 0x0c401f00ad037f89 */ /* 0x000e6400000e0000 */
[----:B-1----:R-:W-:Y:S02]  /*a110*/  FMNMX.FTZ R0, R0, R2, !PT ;  /* 0x0000000200007209 */ /* 0x002fe40007810000 */
[----:B------:R-:W-:Y:S03]  /*a120*/  FMNMX.FTZ R173, R173, R3, !PT ;  /* 0x00000003adad7209 */ /* 0x000fe60007810000 */
[----:B------:R-:W1:Y:S01]  /*a130*/  SHFL.BFLY PT, R3, R0, 0x1, 0x1f ;  /* 0x0c201f0000037f89 */ /* 0x000e6200000e0000 */
[----:B--2---:R-:W-:Y:S05]  /*a140*/  @P2 MOV R7, R191 ;  /* 0x000000bf00072202 */ /* 0x004fea0000000f00 */
[----:B------:R-:W2:Y:S01]  /*a150*/  SHFL.BFLY PT, R4, R173, 0x1, 0x1f ;  /* 0x0c201f00ad047f89 */ /* 0x000ea200000e0000 */
[----:B-1----:R-:W-:Y:S04]  /*a160*/  FMNMX.FTZ R172, R0, R3, !PT ;  /* 0x0000000300ac7209 */ /* 0x002fe80007810000 */
[----:B------:R-:W-:Y:S02]  /*a170*/  FSETP.NEU.FTZ.AND P0, PT, R172, -INF , PT ;  /* 0xff800000ac00780b */ /* 0x000fe40003f1d000 */
[----:B--2---:R-:W-:Y:S01]  /*a180*/  FMNMX.FTZ R173, R173, R4, !PT ;  /* 0x00000004adad7209 */ /* 0x004fe20007810000 */
[----:B------:R-:W-:Y:S01]  /*a190*/  @P2 IMAD.WIDE.U32 R4, R252, c[0x0][0x1e0], RZ ;  /* 0x00007800fc042a25 */ /* 0x000fe200078e00ff */
[----:B------:R-:W-:Y:S02]  /*a1a0*/  FSEL R0, R172, RZ, P0 ;  /* 0x000000ffac007208 */ /* 0x000fe40000000000 */
[C---:B------:R-:W-:Y:S03]  /*a1b0*/  FSETP.NEU.FTZ.AND P1, PT, R173.reuse, -INF , PT ;  /* 0xff800000ad00780b */ /* 0x040fe60003f3d000 */
[----:B------:R-:W-:Y:S01]  /*a1c0*/  FADD.FTZ R3, -R0, R176 ;  /* 0x000000b000037221 */ /* 0x000fe20000010100 */
[----:B------:R-:W-:Y:S01]  /*a1d0*/  FSEL R2, R173, RZ, P1 ;  /* 0x000000ffad027208 */ /* 0x000fe20000800000 */
[----:B------:R-:W-:Y:S02]  /*a1e0*/  @P2 IMAD R0, R252, c[0x0][0x1e4], R6 ;  /* 0x00007900fc002a24 */ /* 0x000fe400078e0206 */
[----:B---3--:R-:W-:Y:S02]  /*a1f0*/  @P2 IMAD.MOV.U32 R6, RZ, RZ, R8 ;  /* 0x000000ffff062224 */ /* 0x008fe400078e0008 */
[----:B------:R-:W-:Y:S01]  /*a200*/  FADD.FTZ R2, -R2, R175 ;  /* 0x000000af02027221 */ /* 0x000fe20000010100 */
[----:B------:R-:W-:Y:S01]  /*a210*/  @P2 IADD3 R0, R5, R0, RZ ;  /* 0x0000000005002210 */ /* 0x000fe20007ffe0ff */
[----:B------:R-:W-:Y:S04]  /*a220*/  @P2 IMAD.WIDE.U32 R6, R4, 0x60, R6 ;  /* 0x0000006004062825 */ /* 0x000fe800078e0006 */
[----:B------:R-:W-:Y:S02]  /*a230*/  @P2 IMAD R0, R0, 0x60, RZ ;  /* 0x0000006000002824 */ /* 0x000fe400078e02ff */
[----:B------:R-:W-:Y:S02]  /*a240*/  FMUL.FTZ R175, R173, c[0x0][0x2d0] ;  /* 0x0000b400adaf7a20 */ /* 0x000fe40000410000 */
[----:B------:R-:W-:Y:S01]  /*a250*/  FMUL.FTZ R176, R172, c[0x0][0x2d0] ;  /* 0x0000b400acb07a20 */ /* 0x000fe20000410000 */
[----:B------:R-:W-:Y:S02]  /*a260*/  @P2 IADD3 R0, R7, R0, RZ ;  /* 0x0000000007002210 */ /* 0x000fe40007ffe0ff */
[----:B------:R-:W-:Y:S02]  /*a270*/  FSEL R175, R175, RZ, P1 ;  /* 0x000000ffafaf7208 */ /* 0x000fe40000800000 */
[C---:B------:R-:W-:Y:S01]  /*a280*/  @P2 SHF.L.U64.HI R0, R6.reuse, 0x1, R0 ;  /* 0x0000000106002819 */ /* 0x040fe20000010200 */
[----:B------:R-:W-:Y:S01]  /*a290*/  @P2 IMAD.SHL.U32 R6, R6, 0x2, RZ ;  /* 0x0000000206062824 */ /* 0x000fe200078e00ff */
[----:B------:R-:W-:Y:S01]  /*a2a0*/  FSEL R176, R176, RZ, P0 ;  /* 0x000000ffb0b07208 */ /* 0x000fe20000000000 */
[--C-:B------:R-:W-:Y:S03]  /*a2b0*/  FFMA.FTZ R190, R190, c[0x0][0x2d0], -R175.reuse ;  /* 0x0000b400bebe7a23 */ /* 0x100fe600000108af */
[C---:B------:R-:W-:Y:S02]  /*a2c0*/  @P2 IADD3 R4, P3, R6.reuse, c[0x0][0x1c8], RZ ;  /* 0x0000720006042a10 */ /* 0x040fe40007f7e0ff */
[----:B------:R-:W-:Y:S01]  /*a2d0*/  @P2 IADD3 R8, P4, R6, 0x80, RZ ;  /* 0x0000008006082810 */ /* 0x000fe20007f9e0ff */
[----:B------:R-:W-:Y:S01]  /*a2e0*/  MUFU.EX2 R190, R190 ;  /* 0x000000be00be7308 */ /* 0x000fe20000000800 */
[----:B------:R-:W-:Y:S02]  /*a2f0*/  @P2 IADD3.X R5, R0, c[0x0][0x1cc], RZ, P3, !PT ;  /* 0x0000730000052a10 */ /* 0x000fe40001ffe4ff */
[----:B------:R-:W-:Y:S03]  /*a300*/  @P2 IADD3 R8, P3, R8, c[0x0][0x1c8], RZ ;  /* 0x0000720008082a10 */ /* 0x000fe60007f7e0ff */
[----:B------:R1:W-:Y:S01]  /*a310*/  @P2 LDGSTS.E.BYPASS.LTC128B.128 [R251+0xc100], [R4.64], !P5 ;  /* 0x0c10000004fb2fae */ /* 0x0003e2000e901d48 */
[--C-:B------:R-:W-:Y:S02]  /*a320*/  @P2 IADD3.X R9, RZ, c[0x0][0x1cc], R0.reuse, P3, P4 ;  /* 0x00007300ff092a10 */ /* 0x100fe40001fe8400 */
[----:B------:R-:W-:Y:S11]  /*a330*/  LOP3.LUT P4, RZ, R220, 0x2, RZ, 0xc0, !PT ;  /* 0x00000002dcff7812 */ /* 0x000ff6000788c0ff */
[----:B------:R-:W-:Y:S02]  /*a340*/  @!UPT UIADD3 URZ, URZ, URZ, URZ ;  /* 0x0000003f3f3ff290 */ /* 0x000fe4000fffe03f */
[----:B------:R2:W-:Y:S02]  /*a350*/  @P2 LDGSTS.E.BYPASS.LTC128B.128 [R251+0xf100], [R8.64], !P4 ;  /* 0x0f10000008fb2fae */ /* 0x0005e4000e101d48 */
[----:B--2---:R-:W-:Y:S04]  /*a360*/  @P2 IADD3 R8, P4, R6, 0x100, RZ ;  /* 0x0000010006082810 */ /* 0x004fe80007f9e0ff */
[----:B------:R-:W-:Y:S04]  /*a370*/  @P2 IADD3 R8, P3, R8, c[0x0][0x1c8], RZ ;  /* 0x0000720008082a10 */ /* 0x000fe80007f7e0ff */
[--C-:B------:R-:W-:Y:S02]  /*a380*/  @P2 IADD3.X R9, RZ, c[0x0][0x1cc], R0.reuse, P3, P4 ;  /* 0x00007300ff092a10 */ /* 0x100fe40001fe8400 */
[----:B------:R-:W-:Y:S11]  /*a390*/  LOP3.LUT P4, RZ, R220, 0x1, RZ, 0xc0, !PT ;  /* 0x00000001dcff7812 */ /* 0x000ff6000788c0ff */
[----:B------:R-:W-:Y:S02]  /*a3a0*/  @!UPT UIADD3 URZ, URZ, URZ, URZ ;  /* 0x0000003f3f3ff290 */ /* 0x000fe4000fffe03f */
[----:B------:R2:W-:Y:S01]  /*a3b0*/  @P2 LDGSTS.E.BYPASS.LTC128B.128 [R251+0x12100], [R8.64], !P4 ;  /* 0x1210000008fb2fae */ /* 0x0005e2000e101d48 */
[----:B------:R-:W-:Y:S04]  /*a3c0*/  @P2 IADD3 R6, P4, R6, 0x180, RZ ;  /* 0x0000018006062810 */ /* 0x000fe80007f9e0ff */
[----:B------:R-:W-:Y:S04]  /*a3d0*/  @P2 IADD3 R6, P3, R6, c[0x0][0x1c8], RZ ;  /* 0x0000720006062a10 */ /* 0x000fe80007f7e0ff */
[----:B------:R-:W-:Y:S01]  /*a3e0*/  @P2 IADD3.X R7, RZ, c[0x0][0x1cc], R0, P3, P4 ;  /* 0x00007300ff072a10 */ /* 0x000fe20001fe8400 */
[--C-:B------:R-:W-:Y:S01]  /*a3f0*/  FFMA.FTZ R0, R178, c[0x0][0x2d0], -R175.reuse ;  /* 0x0000b400b2007a23 */ /* 0x100fe200000108af */
[----:B------:R-:W-:Y:S03]  /*a400*/  LOP3.LUT P4, RZ, R220, 0x1, RZ, 0xc0, !PT ;  /* 0x00000001dcff7812 */ /* 0x000fe6000788c0ff */
[----:B------:R3:W-:Y:S01]  /*a410*/  @P2 LDGSTS.E.BYPASS.LTC128B.128 [R251+0x15100], [R6.64], !P6 ;  /* 0x1510000006fb2fae */ /* 0x0007e2000f101d48 */
[----:B------:R1:W-:Y:S02]  /*a420*/  MUFU.EX2 R178, R0 ;  /* 0x0000000000b27308 */ /* 0x0003e40000000800 */
[--C-:B-1----:R-:W-:Y:S01]  /*a430*/  FFMA.FTZ R0, R177, c[0x0][0x2d0], -R176.reuse ;  /* 0x0000b400b1007a23 */ /* 0x102fe200000108b0 */
[----:B---3--:R-:W-:Y:S02]  /*a440*/  @P2 MOV R6, c[0x0][0x1e0] ;  /* 0x0000780000062a02 */ /* 0x008fe40000000f00 */
[----:B------:R-:W-:Y:S05]  /*a450*/  @P2 MOV R7, 0x6 ;  /* 0x0000000600072802 */ /* 0x000fea0000000f00 */
[----:B------:R1:W-:Y:S01]  /*a460*/  MUFU.EX2 R191, R0 ;  /* 0x0000000000bf7308 */ /* 0x0003e20000000800 */
[C---:B------:R-:W-:Y:S01]  /*a470*/  @P2 SHF.L.U64.HI R7, R6.reuse, R7, c[0x0][0x1e4] ;  /* 0x0000790006072619 */ /* 0x040fe20000010207 */
[----:B------:R-:W-:Y:S05]  /*a480*/  @P2 IMAD.SHL.U32 R6, R6, 0x40, RZ ;  /* 0x0000004006062824 */ /* 0x000fea00078e00ff */
[----:B------:R-:W-:Y:S04]  /*a490*/  @P2 IADD3 R4, P3, R4, R6, RZ ;  /* 0x0000000604042210 */ /* 0x000fe80007f7e0ff */
[C---:B------:R-:W-:Y:S02]  /*a4a0*/  @P2 IADD3.X R5, R7.reuse, R5, RZ, P3, !PT ;  /* 0x0000000507052210 */ /* 0x040fe40001ffe4ff */
[----:B------:R-:W-:Y:S02]  /*a4b0*/  LOP3.LUT P3, RZ, R220, 0x2, RZ, 0xc0, !PT ;  /* 0x00000002dcff7812 */ /* 0x000fe4000786c0ff */
[----:B------:R-:W3:Y:S01]  /*a4c0*/  LDL.LU R220, [R1+0x98] ;  /* 0x0000980001dc7983 */ /* 0x000ee20000300800 */
[----:B------:R-:W-:Y:S04]  /*a4d0*/  @P2 IADD3 R6, P0, R6, R4, RZ ;  /* 0x0000000406062210 */ /* 0x000fe80007f1e0ff */
[----:B------:R-:W-:Y:S01]  /*a4e0*/  @P2 IADD3.X R7, R7, R5, RZ, P0, !PT ;  /* 0x0000000507072210 */ /* 0x000fe200007fe4ff */
[----:B------:R2:W-:Y:S01]  /*a4f0*/  @P2 LDGSTS.E.BYPASS.LTC128B.128 [R251+0xd100], [R4.64], !P5 ;  /* 0x0d10000004fb2fae */ /* 0x0005e2000e901d48 */
[--C-:B-1----:R-:W-:Y:S04]  /*a500*/  FFMA.FTZ R0, R179, c[0x0][0x2d0], -R175.reuse ;  /* 0x0000b400b3007a23 */ /* 0x102fe800000108af */
[----:B------:R1:W-:Y:S01]  /*a510*/  MUFU.EX2 R177, R0 ;  /* 0x0000000000b17308 */ /* 0x0003e20000000800 */
[----:B------:R2:W-:Y:S06]  /*a520*/  @P2 LDGSTS.E.BYPASS.LTC128B.128 [R251+0x10100], [R4.64+0x80], !P3 ;  /* 0x1010008004fb2fae */ /* 0x0005ec000d901d48 */
[----:B------:R2:W-:Y:S06]  /*a530*/  @P2 LDGSTS.E.BYPASS.LTC128B.128 [R251+0x13100], [R4.64+0x100], !P4 ;  /* 0x1310010004fb2fae */ /* 0x0005ec000e101d48 */
[----:B------:R2:W-:Y:S06]  /*a540*/  @P2 LDGSTS.E.BYPASS.LTC128B.128 [R251+0x16100], [R4.64+0x180], !P6 ;  /* 0x1610018004fb2fae */ /* 0x0005ec000f101d48 */
[----:B------:R2:W-:Y:S01]  /*a550*/  @P2 LDGSTS.E.BYPASS.LTC128B.128 [R251+0xe100], [R6.64], !P5 ;  /* 0x0e10000006fb2fae */ /* 0x0005e2000e901d48 */
[----:B-1----:R-:W-:Y:S05]  /*a560*/  FMUL.FTZ R0, R2, c[0x0][0x2d0] ;  /* 0x0000b40002007a20 */ /* 0x002fea0000410000 */
[----:B------:R1:W-:Y:S01]  /*a570*/  @P2 LDGSTS.E.BYPASS.LTC128B.128 [R251+0x11100], [R6.64+0x80], !P3 ;  /* 0x1110008006fb2fae */ /* 0x0003e2000d901d48 */
[----:B------:R-:W-:Y:S04]  /*a580*/  FFMA.FTZ R2, R188, c[0x0][0x2d0], -R176 ;  /* 0x0000b400bc027a23 */ /* 0x000fe800000108b0 */
[----:B------:R1:W-:Y:S01]  /*a590*/  MUFU.EX2 R188, R2 ;  /* 0x0000000200bc7308 */ /* 0x0003e20000000800 */
[----:B------:R2:W-:Y:S06]  /*a5a0*/  @P2 LDGSTS.E.BYPASS.LTC128B.128 [R251+0x14100], [R6.64+0x100], !P4 ;  /* 0x1410010006fb2fae */ /* 0x0005ec000e101d48 */
[----:B------:R2:W-:Y:S03]  /*a5b0*/  @P2 LDGSTS.E.BYPASS.LTC128B.128 [R251+0x17100], [R6.64+0x180], !P6 ;  /* 0x1710018006fb2fae */ /* 0x0005e6000f101d48 */
[----:B------:R-:W2:Y:S03]  /*a5c0*/  MUFU.EX2 R0, R0 ;  /* 0x0000000000007308 */ /* 0x000ea60000000800 */
[----:B------:R-:W0:Y:S01]  /*a5d0*/  LDGDEPBAR ;  /* 0x00000000000079af */ /* 0x000e220000000000 */
[----:B-1----:R-:W-:Y:S01]  /*a5e0*/  FFMA.FTZ R2, R189, c[0x0][0x2d0], -R175 ;  /* 0x0000b400bd027a23 */ /* 0x002fe200000108af */
[----:B------:R-:W-:Y:S05]  /*a5f0*/  MOV R189, R38 ;  /* 0x0000002600bd7202 */ /* 0x000fea0000000f00 */
[----:B------:R1:W-:Y:S01]  /*a600*/  MUFU.EX2 R179, R2 ;  /* 0x0000000200b37308 */ /* 0x0003e20000000800 */
[C---:B--2---:R-:W-:Y:S01]  /*a610*/  FMUL.FTZ R20, R0.reuse, R140 ;  /* 0x0000008c00147220 */ /* 0x044fe20000410000 */
[----:B------:R-:W-:Y:S01]  /*a620*/  MOV R140, R40 ;  /* 0x00000028008c7202 */ /* 0x000fe20000000f00 */
[C---:B------:R-:W-:Y:S02]  /*a630*/  FMUL.FTZ R4, R0.reuse, R180 ;  /* 0x000000b400047220 */ /* 0x040fe40000410000 */
[C---:B------:R-:W-:Y:S01]  /*a640*/  FMUL.FTZ R5, R0.reuse, R181 ;  /* 0x000000b500057220 */ /* 0x040fe20000410000 */
[----:B------:R-:W-:Y:S01]  /*a650*/  MOV R181, R47 ;  /* 0x0000002f00b57202 */ /* 0x000fe20000000f00 */
[C---:B------:R-:W-:Y:S01]  /*a660*/  FMUL.FTZ R8, R0.reuse, R184 ;  /* 0x000000b800087220 */ /* 0x040fe20000410000 */
[----:B------:R-:W-:Y:S01]  /*a670*/  MOV R184, R46 ;  /* 0x0000002e00b87202 */ /* 0x000fe20000000f00 */
[C---:B------:R-:W-:Y:S02]  /*a680*/  FMUL.FTZ R9, R0.reuse, R185 ;  /* 0x000000b900097220 */ /* 0x040fe40000410000 */
[C---:B------:R-:W-:Y:S02]  /*a690*/  FMUL.FTZ R12, R0.reuse, R132 ;  /* 0x00000084000c7220 */ /* 0x040fe40000410000 */
[----:B------:R-:W-:Y:S02]  /*a6a0*/  IMAD.MOV.U32 R132, RZ, RZ, R29 ;  /* 0x000000ffff847224 */ /* 0x000fe400078e001d */
[C---:B------:R-:W-:Y:S01]  /*a6b0*/  FMUL.FTZ R13, R0.reuse, R133 ;  /* 0x00000085000d7220 */ /* 0x040fe20000410000 */
[----:B------:R-:W-:Y:S01]  /*a6c0*/  MOV R133, R30 ;  /* 0x0000001e00857202 */ /* 0x000fe20000000f00 */
[C---:B------:R-:W-:Y:S02]  /*a6d0*/  FMUL.FTZ R16, R0.reuse, R136 ;  /* 0x0000008800107220 */ /* 0x040fe40000410000 */
[----:B-1----:R-:W-:Y:S02]  /*a6e0*/  FMUL.FTZ R2, R3, c[0x0][0x2d0] ;  /* 0x0000b40003027a20 */ /* 0x002fe40000410000 */
[----:B------:R-:W-:Y:S02]  /*a6f0*/  IMAD.MOV.U32 R136, RZ, RZ, R36 ;  /* 0x000000ffff887224 */ /* 0x000fe400078e0024 */
[C---:B------:R-:W-:Y:S02]  /*a700*/  FMUL.FTZ R36, R0.reuse, R156 ;  /* 0x0000009c00247220 */ /* 0x040fe40000410000 */
[----:B------:R-:W1:Y:S01]  /*a710*/  MUFU.EX2 R2, R2 ;  /* 0x0000000200027308 */ /* 0x000e620000000800 */
[C---:B------:R-:W-:Y:S01]  /*a720*/  FMUL.FTZ R17, R0.reuse, R137 ;  /* 0x0000008900117220 */ /* 0x040fe20000410000 */
[----:B------:R-:W-:Y:S01]  /*a730*/  MOV R137, R37 ;  /* 0x0000002500897202 */ /* 0x000fe20000000f00 */
[C---:B------:R-:W-:Y:S01]  /*a740*/  FMUL.FTZ R21, R0.reuse, R141 ;  /* 0x0000008d00157220 */ /* 0x040fe20000410000 */
[----:B------:R-:W2:Y:S01]  /*a750*/  LDL.LU R156, [R1+0x8] ;  /* 0x00000800019c7983 */ /* 0x000ea20000300800 */
[----:B------:R-:W-:Y:S02]  /*a760*/  IMAD.MOV.U32 R141, RZ, RZ, R41 ;  /* 0x000000ffff8d7224 */ /* 0x000fe400078e0029 */
        /* <DEDUP_REMOVED lines=10> */
[----:B------:R-:W-:Y:S01]  /*a810*/  MOV R153, R35 ;  /* 0x0000002300997202 */ /* 0x000fe20000000f00 */
[C---:B------:R-:W-:Y:S01]  /*a820*/  FMUL.FTZ R37, R0.reuse, R157 ;  /* 0x0000009d00257220 */ /* 0x040fe20000410000 */
[----:B------:R-:W-:Y:S01]  /*a830*/  MOV R157, R149 ;  /* 0x00000095009d7202 */ /* 0x000fe20000000f00 */
[C---:B------:R-:W-:Y:S01]  /*a840*/  FMUL.FTZ R40, R0.reuse, R160 ;  /* 0x000000a000287220 */ /* 0x040fe20000410000 */
[----:B------:R-:W-:Y:S01]  /*a850*/  MOV R149, R141 ;  /* 0x0000008d00957202 */ /* 0x000fe20000000f00 */
[C---:B------:R-:W-:Y:S02]  /*a860*/  FMUL.FTZ R41, R0.reuse, R161 ;  /* 0x000000a100297220 */ /* 0x040fe40000410000 */
[C---:B------:R-:W-:Y:S02]  /*a870*/  FMUL.FTZ R44, R0.reuse, R164 ;  /* 0x000000a4002c7220 */ /* 0x040fe40000410000 */
[C---:B------:R-:W-:Y:S01]  /*a880*/  FMUL.FTZ R45, R0.reuse, R165 ;  /* 0x000000a5002d7220 */ /* 0x040fe20000410000 */
[----:B------:R-:W-:Y:S01]  /*a890*/  MOV R165, R148 ;  /* 0x0000009400a57202 */ /* 0x000fe20000000f00 */
[C---:B------:R-:W-:Y:S02]  /*a8a0*/  FMUL.FTZ R48, R0.reuse, R168 ;  /* 0x000000a800307220 */ /* 0x040fe40000410000 */
[C---:B------:R-:W-:Y:S01]  /*a8b0*/  FMUL.FTZ R49, R0.reuse, R169 ;  /* 0x000000a900317220 */ /* 0x040fe20000410000 */
        /* <DEDUP_REMOVED lines=41> */
[----:B----4-:R-:W-:Y:S02]  /*ab50*/  FFMA.FTZ R3, R0, R11, R178 ;  /* 0x0000000b00037223 */ /* 0x010fe400000100b2 */
[----:B------:R-:W-:Y:S02]  /*ab60*/  FFMA.FTZ R0, R10, c[0x0][0x2d0], -R176 ;  /* 0x0000b4000a007a23 */ /* 0x000fe400000108b0 */
[C---:B-1----:R-:W-:Y:S02]  /*ab70*/  FMUL.FTZ R6, R2.reuse, R182 ;  /* 0x000000b602067220 */ /* 0x042fe40000410000 */
[----:B------:R-:W-:Y:S02]  /*ab80*/  IMAD.MOV.U32 R182, RZ, RZ, R140 ;  /* 0x000000ffffb67224 */ /* 0x000fe400078e008c */
[----:B------:R1:W-:Y:S01]  /*ab90*/  MUFU.EX2 R140, R0 ;  /* 0x00000000008c7308 */ /* 0x0003e20000000800 */
[C---:B------:R-:W-:Y:S02]  /*aba0*/  FMUL.FTZ R18, R2.reuse, R138 ;  /* 0x0000008a02127220 */ /* 0x040fe40000410000 */
[C---:B------:R-:W-:Y:S02]  /*abb0*/  FMUL.FTZ R19, R2.reuse, R139 ;  /* 0x0000008b02137220 */ /* 0x040fe40000410000 */
[C---:B------:R-:W-:Y:S01]  /*abc0*/  FMUL.FTZ R7, R2.reuse, R183 ;  /* 0x000000b702077220 */ /* 0x040fe20000410000 */
[----:B------:R-:W-:Y:S01]  /*abd0*/  MOV R183, R137 ;  /* 0x0000008900b77202 */ /* 0x000fe20000000f00 */
[C---:B------:R-:W-:Y:S01]  /*abe0*/  FMUL.FTZ R10, R2.reuse, R186 ;  /* 0x000000ba020a7220 */ /* 0x040fe20000410000 */
[----:B------:R-:W-:Y:S01]  /*abf0*/  MOV R186, R136 ;  /* 0x0000008800ba7202 */ /* 0x000fe20000000f00 */
[C---:B------:R-:W-:Y:S01]  /*ac00*/  FMUL.FTZ R27, R2.reuse, R147 ;  /* 0x00000093021b7220 */ /* 0x040fe20000410000 */
[----:B------:R-:W4:Y:S01]  /*ac10*/  LDSM.16.MT88.4 R136, [R217] ;  /* 0x00000000d988783b */ /* 0x000f220000004200 */
[----:B------:R-:W-:Y:S02]  /*ac20*/  IMAD.MOV.U32 R180, RZ, RZ, R50 ;  /* 0x000000ffffb47224 */ /* 0x000fe400078e0032 */
[C---:B------:R-:W-:Y:S02]  /*ac30*/  FMUL.FTZ R11, R2.reuse, R187 ;  /* 0x000000bb020b7220 */ /* 0x040fe40000410000 */
[----:B------:R-:W-:Y:S01]  /*ac40*/  FMUL.FTZ R14, R2, R134 ;  /* 0x00000086020e7220 */ /* 0x000fe20000410000 */
[----:B------:R-:W-:Y:S01]  /*ac50*/  F2FP.BF16.PACK_AB R134, R190, R179 ;  /* 0x000000b3be86723e */ /* 0x000fe200000010ff */
[C---:B------:R-:W-:Y:S02]  /*ac60*/  FMUL.FTZ R15, R2.reuse, R135 ;  /* 0x00000087020f7220 */ /* 0x040fe40000410000 */
[C---:B------:R-:W-:Y:S01]  /*ac70*/  FMUL.FTZ R50, R2.reuse, R170 ;  /* 0x000000aa02327220 */ /* 0x040fe20000410000 */
[----:B------:R-:W-:Y:S01]  /*ac80*/  MOV R170, R132 ;  /* 0x0000008400aa7202 */ /* 0x000fe20000000f00 */
[----:B------:R-:W-:Y:S01]  /*ac90*/  IMAD.MOV.U32 R187, RZ, RZ, R133 ;  /* 0x000000ffffbb7224 */ /* 0x000fe200078e0085 */
[----:B------:R-:W-:Y:S01]  /*aca0*/  F2FP.BF16.PACK_AB R132, R177, R178 ;  /* 0x000000b2b184723e */ /* 0x000fe200000010ff */
[----:B------:R-:W-:Y:S01]  /*acb0*/  FMUL.FTZ R22, R2, R142 ;  /* 0x0000008e02167220 */ /* 0x000fe20000410000 */
[----:B------:R-:W-:Y:S01]  /*acc0*/  F2FP.BF16.PACK_AB R133, R188, R191 ;  /* 0x000000bfbc85723e */ /* 0x000fe200000010ff */
[--C-:B-1----:R-:W-:Y:S02]  /*acd0*/  FFMA.FTZ R0, R192, c[0x0][0x2d0], -R176.reuse ;  /* 0x0000b400c0007a23 */ /* 0x102fe400000108b0 */
[C---:B------:R-:W-:Y:S02]  /*ace0*/  FMUL.FTZ R23, R2.reuse, R143 ;  /* 0x0000008f02177220 */ /* 0x040fe40000410000 */
[----:B------:R-:W1:Y:S01]  /*acf0*/  MUFU.EX2 R147, R0 ;  /* 0x0000000000937308 */ /* 0x000e620000000800 */
[C---:B------:R-:W-:Y:S02]  /*ad00*/  FMUL.FTZ R26, R2.reuse, R146 ;  /* 0x00000092021a7220 */ /* 0x040fe40000410000 */
[C---:B------:R-:W-:Y:S02]  /*ad10*/  FMUL.FTZ R30, R2.reuse, R150 ;  /* 0x00000096021e7220 */ /* 0x040fe40000410000 */
[----:B------:R-:W-:Y:S02]  /*ad20*/  IMAD.MOV.U32 R152, RZ, RZ, R31 ;  /* 0x000000ffff987224 */ /* 0x000fe400078e001f */
[C---:B------:R-:W-:Y:S02]  /*ad30*/  FMUL.FTZ R31, R2.reuse, R151 ;  /* 0x00000097021f7220 */ /* 0x040fe40000410000 */
[C---:B------:R-:W-:Y:S02]  /*ad40*/  FMUL.FTZ R34, R2.reuse, R154 ;  /* 0x0000009a02227220 */ /* 0x040fe40000410000 */
[C---:B------:R-:W-:Y:S02]  /*ad50*/  FMUL.FTZ R35, R2.reuse, R155 ;  /* 0x0000009b02237220 */ /* 0x040fe40000410000 */
[C---:B------:R-:W-:Y:S02]  /*ad60*/  FMUL.FTZ R38, R2.reuse, R158 ;  /* 0x0000009e02267220 */ /* 0x040fe40000410000 */
[C---:B------:R-:W-:Y:S02]  /*ad70*/  FMUL.FTZ R39, R2.reuse, R159 ;  /* 0x0000009f02277220 */ /* 0x040fe40000410000 */
[----:B------:R-:W-:Y:S02]  /*ad80*/  IMAD.MOV.U32 R185, RZ, RZ, R43 ;  /* 0x000000ffffb97224 */ /* 0x000fe400078e002b */
[C---:B------:R-:W-:Y:S02]  /*ad90*/  FMUL.FTZ R42, R2.reuse, R162 ;  /* 0x000000a2022a7220 */ /* 0x040fe40000410000 */
[C---:B------:R-:W-:Y:S02]  /*ada0*/  FMUL.FTZ R43, R2.reuse, R163 ;  /* 0x000000a3022b7220 */ /* 0x040fe40000410000 */
[C---:B------:R-:W-:Y:S01]  /*adb0*/  FMUL.FTZ R46, R2.reuse, R166 ;  /* 0x000000a6022e7220 */ /* 0x040fe20000410000 */
[----:B-1----:R-:W-:Y:S01]  /*adc0*/  F2FP.BF16.PACK_AB R135, R147, R140 ;  /* 0x0000008c9387723e */ /* 0x002fe200000010ff */
[C---:B------:R-:W-:Y:S01]  /*add0*/  FMUL.FTZ R51, R2.reuse, R171 ;  /* 0x000000ab02337220 */ /* 0x040fe20000410000 */
[----:B------:R-:W-:Y:S01]  /*ade0*/  MOV R166, R153 ;  /* 0x0000009900a67202 */ /* 0x000fe20000000f00 */
[--C-:B------:R-:W-:Y:S02]  /*adf0*/  FFMA.FTZ R149, R149, c[0x0][0x2d0], -R175.reuse ;  /* 0x0000b40095957a23 */ /* 0x100fe400000108af */
[C---:B------:R-:W-:Y:S02]  /*ae00*/  FMUL.FTZ R47, R2.reuse, R167 ;  /* 0x000000a7022f7220 */ /* 0x040fe40000410000 */
        /* <DEDUP_REMOVED lines=30> */
[----:B------:R-:W-:Y:S02]  /*aff0*/  FFMA.FTZ R0, R193, c[0x0][0x2d0], -R175 ;  /* 0x0000b400c1007a23 */ /* 0x000fe400000108af */
[C---:B------:R-:W-:Y:S02]  /*b000*/  FMUL.FTZ R102, R2.reuse, R102 ;  /* 0x0000006602667220 */ /* 0x040fe40000410000 */
[----:B------:R4:W-:Y:S02]  /*b010*/  MUFU.EX2 R146, R0 ;  /* 0x0000000000927308 */ /* 0x0009e40000000800 */
[C---:B------:R-:W-:Y:S02]  /*b020*/  FMUL.FTZ R103, R2.reuse, R103 ;  /* 0x0000006702677220 */ /* 0x040fe40000410000 */
        /* <DEDUP_REMOVED lines=8> */
[C---:B------:R-:W-:Y:S02]  /*b0b0*/  FMUL.FTZ R119, R2.reuse, R119 ;  /* 0x0000007702777220 */ /* 0x040fe40000410000 */
[----:B------:R-:W-:Y:S02]  /*b0c0*/  FMUL.FTZ R122, R2, R122 ;  /* 0x0000007a027a7220 */ /* 0x000fe40000410000 */
[----:B----4-:R-:W-:Y:S02]  /*b0d0*/  FFMA.FTZ R0, R194, c[0x0][0x2d0], -R175 ;  /* 0x0000b400c2007a23 */ /* 0x010fe400000108af */
[C---:B------:R-:W-:Y:S02]  /*b0e0*/  FMUL.FTZ R123, R2.reuse, R123 ;  /* 0x0000007b027b7220 */ /* 0x040fe40000410000 */
[----:B------:R4:W-:Y:S01]  /*b0f0*/  MUFU.EX2 R145, R0 ;  /* 0x0000000000917308 */ /* 0x0009e20000000800 */
[C---:B------:R-:W-:Y:S01]  /*b100*/  FMUL.FTZ R126, R2.reuse, R126 ;  /* 0x0000007e027e7220 */ /* 0x040fe20000410000 */
[C---:B-1----:R-:W-:Y:S03]  /*b110*/  HMMA.16816.F32.BF16 R20, R132.reuse, R136, R20 ;  /* 0x000000888414723c */ /* 0x042fe60000041814 */
[C---:B------:R-:W-:Y:S02]  /*b120*/  FMUL.FTZ R127, R2.reuse, R127 ;  /* 0x0000007f027f7220 */ /* 0x040fe40000410000 */
[C---:B------:R-:W-:Y:S02]  /*b130*/  FMUL.FTZ R130, R2.reuse, R130 ;  /* 0x0000008202827220 */ /* 0x040fe40000410000 */
[C---:B------:R-:W-:Y:S01]  /*b140*/  FMUL.FTZ R131, R2.reuse, R131 ;  /* 0x0000008302837220 */ /* 0x040fe20000410000 */
[C---:B------:R-:W-:Y:S01]  /*b150*/  HMMA.16816.F32.BF16 R24, R132.reuse, R138, R24 ;  /* 0x0000008a8418723c */ /* 0x040fe20000041818 */
[----:B---3--:R-:W1:Y:S03]  /*b160*/  LDSM.16.MT88.4 R136, [R220] ;  /* 0x00000000dc88783b */ /* 0x008e660000004200 */
[----:B------:R-:W-:Y:S02]  /*b170*/  FADD.FTZ R177, R177, R3 ;  /* 0x00000003b1b17221 */ /* 0x000fe40000010000 */
[----:B------:R-:W-:Y:S02]  /*b180*/  FFMA.FTZ R3, R199, c[0x0][0x2d0], -R176 ;  /* 0x0000b400c7037a23 */ /* 0x000fe400000108b0 */
[----:B------:R-:W-:Y:S02]  /*b190*/  IMAD.MOV.U32 R167, RZ, RZ, R152 ;  /* 0x000000ffffa77224 */ /* 0x000fe400078e0098 */
[----:B------:R3:W-:Y:S02]  /*b1a0*/  MUFU.EX2 R152, R3 ;  /* 0x0000000300987308 */ /* 0x0007e40000000800 */
[----:B----4-:R-:W-:Y:S02]  /*b1b0*/  FFMA.FTZ R0, R195, c[0x0][0x2d0], -R176 ;  /* 0x0000b400c3007a23 */ /* 0x010fe400000108b0 */
[----:B--2---:R-:W-:Y:S06]  /*b1c0*/  FFMA.FTZ R2, R2, R156, R191 ;  /* 0x0000009c02027223 */ /* 0x004fec00000100bf */
[----:B------:R2:W4:Y:S01]  /*b1d0*/  MUFU.EX2 R144, R0 ;  /* 0x0000000000907308 */ /* 0x0005220000000800 */
[----:B------:R-:W-:Y:S04]  /*b1e0*/  FADD.FTZ R2, R188, R2 ;  /* 0x00000002bc027221 */ /* 0x000fe80000010000 */
[----:B------:R-:W-:Y:S02]  /*b1f0*/  FADD.FTZ R2, R140, R2 ;  /* 0x000000028c027221 */ /* 0x000fe40000010000 */
[----:B------:R-:W-:Y:S02]  /*b200*/  LDSM.16.MT88.4 R140, [R218+0x1000] ;  /* 0x00100000da8c783b */ /* 0x000fe40000004200 */
[----:B------:R-:W-:Y:S02]  /*b210*/  FADD.FTZ R2, R147, R2 ;  /* 0x0000000293027221 */ /* 0x000fe40000010000 */
[--C-:B---3--:R-:W-:Y:S02]  /*b220*/  FFMA.FTZ R3, R208, c[0x0][0x2d0], -R176.reuse ;  /* 0x0000b400d0037a23 */ /* 0x108fe400000108b0 */
[----:B------:R-:W3:Y:S02]  /*b230*/  LDL R208, [R1+0x10] ;  /* 0x0000100001d07983 */ /* 0x000ee40000100800 */
[----:B------:R4:W-:Y:S01]  /*b240*/  MUFU.EX2 R159, R3 ;  /* 0x00000003009f7308 */ /* 0x0009e20000000800 */
[C---:B-1----:R-:W-:Y:S03]  /*b250*/  HMMA.16816.F32.BF16 R28, R132.reuse, R136, R28 ;  /* 0x00000088841c723c */ /* 0x042fe6000004181c */
[----:B--2---:R-:W-:Y:S06]  /*b260*/  FFMA.FTZ R0, R196, c[0x0][0x2d0], -R176 ;  /* 0x0000b400c4007a23 */ /* 0x004fec00000108b0 */
[----:B------:R-:W-:Y:S01]  /*b270*/  MUFU.EX2 R196, R149 ;  /* 0x0000009500c47308 */ /* 0x000fe20000000800 */
[C---:B------:R-:W-:Y:S01]  /*b280*/  HMMA.16816.F32.BF16 R32, R132.reuse, R138, R32 ;  /* 0x0000008a8420723c */ /* 0x040fe20000041820 */
[----:B------:R-:W1:Y:S08]  /*b290*/  LDSM.16.MT88.4 R136, [R217+0x3000] ;  /* 0x00300000d988783b */ /* 0x000e700000004200 */
[----:B------:R2:W-:Y:S03]  /*b2a0*/  MUFU.EX2 R148, R0 ;  /* 0x0000000000947308 */ /* 0x0005e60000000800 */
[----:B----4-:R-:W-:Y:S02]  /*b2b0*/  FADD.FTZ R3, R144, R2 ;  /* 0x0000000290037221 */ /* 0x010fe40000010000 */
[--C-:B------:R-:W-:Y:S02]  /*b2c0*/  FFMA.FTZ R2, R170, c[0x0][0x2d0], -R175.reuse ;  /* 0x0000b400aa027a23 */ /* 0x100fe400000108af */
[--C-:B--2---:R-:W-:Y:S04]  /*b2d0*/  FFMA.FTZ R0, R197, c[0x0][0x2d0], -R175.reuse ;  /* 0x0000b400c5007a23 */ /* 0x104fe800000108af */
[----:B------:R2:W4:Y:S01]  /*b2e0*/  MUFU.EX2 R151, R0 ;  /* 0x0000000000977308 */ /* 0x0005220000000800 */
[C---:B-1----:R-:W-:Y:S08]  /*b2f0*/  HMMA.16816.F32.BF16 R36, R132.reuse, R136, R36 ;  /* 0x000000888424723c */ /* 0x042ff00000041824 */
[C---:B------:R-:W-:Y:S01]  /*b300*/  HMMA.16816.F32.BF16 R40, R132.reuse, R138, R40 ;  /* 0x0000008a8428723c */ /* 0x040fe20000041828 */
[----:B------:R-:W1:Y:S03]  /*b310*/  LDSM.16.MT88.4 R136, [R218+0x3000] ;  /* 0x00300000da88783b */ /* 0x000e660000004200 */
[----:B--2---:R-:W-:Y:S04]  /*b320*/  FFMA.FTZ R0, R198, c[0x0][0x2d0], -R175 ;  /* 0x0000b400c6007a23 */ /* 0x004fe800000108af */
[----:B------:R2:W1:Y:S04]  /*b330*/  MUFU.EX2 R156, R0 ;  /* 0x00000000009c7308 */ /* 0x0004680000000800 */
[----:B--2---:R-:W-:Y:S01]  /*b340*/  FFMA.FTZ R0, R200, c[0x0][0x2d0], -R176 ;  /* 0x0000b400c8007a23 */ /* 0x004fe200000108b0 */
[C---:B-1----:R-:W-:Y:S05]  /*b350*/  HMMA.16816.F32.BF16 R44, R132.reuse, R136, R44 ;  /* 0x00000088842c723c */ /* 0x042fea000004182c */
[----:B------:R1:W-:Y:S03]  /*b360*/  MUFU.EX2 R155, R0 ;  /* 0x00000000009b7308 */ /* 0x0003e60000000800 */
[C---:B------:R-:W-:Y:S01]  /*b370*/  HMMA.16816.F32.BF16 R48, R132.reuse, R138, R48 ;  /* 0x0000008a8430723c */ /* 0x040fe20000041830 */
[----:B------:R-:W2:Y:S03]  /*b380*/  LDSM.16.MT88.4 R136, [R221+0x3000] ;  /* 0x00300000dd88783b */ /* 0x000ea60000004200 */
[----:B-1----:R-:W-:Y:S04]  /*b390*/  FADD.FTZ R0, R179, R177 ;  /* 0x000000b1b3007221 */ /* 0x002fe80000010000 */
[----:B------:R-:W-:Y:S04]  /*b3a0*/  FADD.FTZ R190, R190, R0 ;  /* 0x00000000bebe7221 */ /* 0x000fe80000010000 */
[--C-:B------:R-:W-:Y:S04]  /*b3b0*/  FFMA.FTZ R0, R202, c[0x0][0x2d0], -R175.reuse ;  /* 0x0000b400ca007a23 */ /* 0x100fe800000108af */
[----:B------:R1:W1:Y:S01]  /*b3c0*/  MUFU.EX2 R154, R0 ;  /* 0x00000000009a7308 */ /* 0x0002620000000800 */
[C---:B--2---:R-:W-:Y:S08]  /*b3d0*/  HMMA.16816.F32.BF16 R52, R132.reuse, R136, R52 ;  /* 0x000000888434723c */ /* 0x044ff00000041834 */
[C---:B------:R-:W-:Y:S01]  /*b3e0*/  HMMA.16816.F32.BF16 R56, R132.reuse, R138, R56 ;  /* 0x0000008a8438723c */ /* 0x040fe20000041838 */
[----:B------:R-:W2:Y:S03]  /*b3f0*/  LDSM.16.MT88.4 R136, [R220+0x3000] ;  /* 0x00300000dc88783b */ /* 0x000ea60000004200 */
[--C-:B-1----:R-:W-:Y:S04]  /*b400*/  FFMA.FTZ R0, R203, c[0x0][0x2d0], -R175.reuse ;  /* 0x0000b400cb007a23 */ /* 0x102fe800000108af */
[----:B------:R1:W1:Y:S04]  /*b410*/  MUFU.EX2 R163, R0 ;  /* 0x0000000000a37308 */ /* 0x0002680000000800 */
[--C-:B-1----:R-:W-:Y:S06]  /*b420*/  FFMA.FTZ R0, R204, c[0x0][0x2d0], -R176.reuse ;  /* 0x0000b400cc007a23 */ /* 0x102fec00000108b0 */
[----:B------:R1:W-:Y:S01]  /*b430*/  MUFU.EX2 R153, R0 ;  /* 0x0000000000997308 */ /* 0x0003e20000000800 */
[C---:B--2---:R-:W-:Y:S08]  /*b440*/  HMMA.16816.F32.BF16 R60, R132.reuse, R136, R60 ;  /* 0x00000088843c723c */ /* 0x044ff0000004183c */
[C---:B------:R-:W-:Y:S01]  /*b450*/  HMMA.16816.F32.BF16 R64, R132.reuse, R138, R64 ;  /* 0x0000008a8440723c */ /* 0x040fe20000041840 */
[----:B------:R-:W2:Y:S03]  /*b460*/  LDSM.16.MT88.4 R136, [R217+0x6000] ;  /* 0x00600000d988783b */ /* 0x000ea60000004200 */
[----:B-1----:R-:W-:Y:S04]  /*b470*/  FFMA.FTZ R0, R205, c[0x0][0x2d0], -R176 ;  /* 0x0000b400cd007a23 */ /* 0x002fe800000108b0 */
[----:B------:R1:W-:Y:S04]  /*b480*/  MUFU.EX2 R161, R0 ;  /* 0x0000000000a17308 */ /* 0x0003e80000000800 */
[--C-:B-1----:R-:W-:Y:S01]  /*b490*/  FFMA.FTZ R0, R206, c[0x0][0x2d0], -R175.reuse ;  /* 0x0000b400ce007a23 */ /* 0x102fe200000108af */
[C---:B--2---:R-:W-:Y:S05]  /*b4a0*/  HMMA.16816.F32.BF16 R68, R132.reuse, R136, R68 ;  /* 0x000000888444723c */ /* 0x044fea0000041844 */
[----:B------:R-:W-:Y:S03]  /*b4b0*/  MUFU.EX2 R206, R2 ;  /* 0x0000000200ce7308 */ /* 0x000fe60000000800 */
[C---:B------:R-:W-:Y:S01]  /*b4c0*/  HMMA.16816.F32.BF16 R72, R132.reuse, R138, R72 ;  /* 0x0000008a8448723c */ /* 0x040fe20000041848 */
[----:B------:R-:W1:Y:S06]  /*b4d0*/  LDSM.16.MT88.4 R136, [R218+0x6000] ;  /* 0x00600000da88783b */ /* 0x000e6c0000004200 */
[----:B------:R2:W1:Y:S02]  /*b4e0*/  MUFU.EX2 R162, R0 ;  /* 0x0000000000a27308 */ /* 0x0004640000000800 */
[--C-:B--2---:R-:W-:Y:S08]  /*b4f0*/  FFMA.FTZ R0, R207, c[0x0][0x2d0], -R175.reuse ;  /* 0x0000b400cf007a23 */ /* 0x104ff000000108af */
[----:B------:R2:W2:Y:S01]  /*b500*/  MUFU.EX2 R164, R0 ;  /* 0x0000000000a47308 */ /* 0x0004a20000000800 */
[C---:B-1----:R-:W-:Y:S03]  /*b510*/  HMMA.16816.F32.BF16 R76, R132.reuse, R136, R76 ;  /* 0x00000088844c723c */ /* 0x042fe6000004184c */
[----:B---3--:R-:W-:Y:S01]  /*b520*/  ISETP.GT.AND P0, PT, R201, R208, PT ;  /* 0x000000d0c900720c */ /* 0x008fe20003f04270 */
[----:B------:R-:W-:Y:S04]  /*b530*/  IMAD.MOV.U32 R201, RZ, RZ, R252 ;  /* 0x000000ffffc97224 */ /* 0x000fe800078e00fc */
[C---:B------:R-:W-:Y:S01]  /*b540*/  HMMA.16816.F32.BF16 R80, R132.reuse, R138, R80 ;  /* 0x0000008a8450723c */ /* 0x040fe20000041850 */
[----:B------:R-:W1:Y:S03]  /*b550*/  LDSM.16.MT88.4 R136, [R221+0x6000] ;  /* 0x00600000dd88783b */ /* 0x000e660000004200 */
[----:B--2---:R-:W-:Y:S04]  /*b560*/  FFMA.FTZ R0, R209, c[0x0][0x2d0], -R176 ;  /* 0x0000b400d1007a23 */ /* 0x004fe800000108b0 */
[----:B------:R2:W-:Y:S04]  /*b570*/  MUFU.EX2 R160, R0 ;  /* 0x0000000000a07308 */ /* 0x0005e80000000800 */
[----:B--2---:R-:W-:Y:S02]  /*b580*/  FADD.FTZ R0, R146, R190 ;  /* 0x000000be92007221 */ /* 0x004fe40000010000 */
[----:B------:R-:W-:Y:S02]  /*b590*/  FFMA.FTZ R190, R181, c[0x0][0x2d0], -R176 ;  /* 0x0000b400b5be7a23 */ /* 0x000fe400000108b0 */
[----:B------:R-:W-:Y:S02]  /*b5a0*/  FADD.FTZ R150, R145, R0 ;  /* 0x0000000091967221 */ /* 0x000fe40000010000 */
[----:B------:R-:W-:Y:S01]  /*b5b0*/  FFMA.FTZ R0, R211, c[0x0][0x2d0], -R175 ;  /* 0x0000b400d3007a23 */ /* 0x000fe200000108af */
[C---:B-1----:R-:W-:Y:S01]  /*b5c0*/  HMMA.16816.F32.BF16 R84, R132.reuse, R136, R84 ;  /* 0x000000888454723c */ /* 0x042fe20000041854 */
[----:B------:R-:W-:Y:S02]  /*b5d0*/  MUFU.EX2 R190, R190 ;  /* 0x000000be00be7308 */ /* 0x000fe40000000800 */
[----:B----4-:R-:W-:Y:S05]  /*b5e0*/  FADD.FTZ R150, R151, R150 ;  /* 0x0000009697967221 */ /* 0x010fea0000010000 */
[C---:B------:R-:W-:Y:S01]  /*b5f0*/  HMMA.16816.F32.BF16 R88, R132.reuse, R138, R88 ;  /* 0x0000008a8458723c */ /* 0x040fe20000041858 */
[----:B------:R-:W1:Y:S02]  /*b600*/  LDSM.16.MT88.4 R136, [R220+0x6000] ;  /* 0x00600000dc88783b */ /* 0x000e640000004200 */
[----:B------:R2:W3:Y:S02]  /*b610*/  MUFU.EX2 R158, R0 ;  /* 0x00000000009e7308 */ /* 0x0004e40000000800 */
[----:B--2---:R-:W-:Y:S01]  /*b620*/  FFMA.FTZ R0, R187, c[0x0][0x2d0], -R176 ;  /* 0x0000b400bb007a23 */ /* 0x004fe200000108b0 */
[----:B------:R-:W-:Y:S01]  /*b630*/  MOV R187, R186 ;  /* 0x000000ba00bb7202 */ /* 0x000fe20000000f00 */
[----:B------:R-:W-:Y:S01]  /*b640*/  IMAD.MOV.U32 R186, RZ, RZ, R183 ;  /* 0x000000ffffba7224 */ /* 0x000fe200078e00b7 */
[----:B------:R-:W-:Y:S04]  /*b650*/  MOV R183, R182 ;  /* 0x000000b600b77202 */ /* 0x000fe80000000f00 */
[----:B------:R-:W-:Y:S01]  /*b660*/  MOV R182, R169 ;  /* 0x000000a900b67202 */ /* 0x000fe20000000f00 */
[--C-:B------:R-:W-:Y:S02]  /*b670*/  FFMA.FTZ R2, R187, c[0x0][0x2d0], -R175.reuse ;  /* 0x0000b400bb027a23 */ /* 0x100fe400000108af */
[----:B------:R-:W-:Y:S01]  /*b680*/  IMAD.MOV.U32 R169, RZ, RZ, R168 ;  /* 0x000000ffffa97224 */ /* 0x000fe200078e00a8 */
[----:B------:R-:W-:Y:S01]  /*b690*/  MOV R168, R157 ;  /* 0x0000009d00a87202 */ /* 0x000fe20000000f00 */
[----:B------:R2:W-:Y:S01]  /*b6a0*/  MUFU.EX2 R200, R2 ;  /* 0x0000000200c87308 */ /* 0x0005e20000000800 */
[--C-:B------:R-:W-:Y:S02]  /*b6b0*/  FFMA.FTZ R191, R182, c[0x0][0x2d0], -R175.reuse ;  /* 0x0000b400b6bf7a23 */ /* 0x100fe400000108af */
[--C-:B------:R-:W-:Y:S01]  /*b6c0*/  FFMA.FTZ R192, R169, c[0x0][0x2d0], -R175.reuse ;  /* 0x0000b400a9c07a23 */ /* 0x100fe200000108af */
[C---:B-1----:R-:W-:Y:S03]  /*b6d0*/  HMMA.16816.F32.BF16 R92, R132.reuse, R136, R92 ;  /* 0x00000088845c723c */ /* 0x042fe6000004185c */
[----:B------:R-:W-:Y:S01]  /*b6e0*/  MOV R169, R189 ;  /* 0x000000bd00a97202 */ /* 0x000fe20000000f00 */
[--C-:B------:R-:W-:Y:S02]  /*b6f0*/  FFMA.FTZ R189, R212, c[0x0][0x2d0], -R175.reuse ;  /* 0x0000b400d4bd7a23 */ /* 0x100fe400000108af */
[----:B------:R1:W-:Y:S02]  /*b700*/  MUFU.EX2 R157, R0 ;  /* 0x00000000009d7308 */ /* 0x0003e40000000800 */
[C---:B------:R-:W-:Y:S01]  /*b710*/  HMMA.16816.F32.BF16 R96, R132.reuse, R138, R96 ;  /* 0x0000008a8460723c */ /* 0x040fe20000041860 */
[----:B------:R-:W4:Y:S07]  /*b720*/  LDSM.16.MT88.4 R136, [R217+0x9000] ;  /* 0x00900000d988783b */ /* 0x000f2e0000004200 */
[----:B------:R-:W-:Y:S01]  /*b730*/  MUFU.EX2 R191, R191 ;  /* 0x000000bf00bf7308 */ /* 0x000fe20000000800 */
[----:B--2---:R-:W-:Y:S04]  /*b740*/  FADD.FTZ R2, R156, R150 ;  /* 0x000000969c027221 */ /* 0x004fe80000010000 */
[----:B------:R-:W-:Y:S05]  /*b750*/  FADD.FTZ R2, R154, R2 ;  /* 0x000000029a027221 */ /* 0x000fea0000010000 */
[----:B------:R-:W-:Y:S01]  /*b760*/  MUFU.EX2 R192, R192 ;  /* 0x000000c000c07308 */ /* 0x000fe20000000800 */
[----:B------:R-:W-:Y:S02]  /*b770*/  FADD.FTZ R2, R163, R2 ;  /* 0x00000002a3027221 */ /* 0x000fe40000010000 */
[----:B-1----:R-:W-:Y:S02]  /*b780*/  FFMA.FTZ R0, R167, c[0x0][0x2d0], -R176 ;  /* 0x0000b400a7007a23 */ /* 0x002fe400000108b0 */
[----:B------:R-:W-:Y:S05]  /*b790*/  FADD.FTZ R2, R162, R2 ;  /* 0x00000002a2027221 */ /* 0x000fea0000010000 */
[----:B------:R1:W-:Y:S01]  /*b7a0*/  MUFU.EX2 R204, R0 ;  /* 0x0000000000cc7308 */ /* 0x0003e20000000800 */
[----:B------:R-:W-:Y:S04]  /*b7b0*/  FADD.FTZ R2, R164, R2 ;  /* 0x00000002a4027221 */ /* 0x000fe80000010000 */
[----:B---3--:R-:W-:Y:S04]  /*b7c0*/  FADD.FTZ R2, R158, R2 ;  /* 0x000000029e027221 */ /* 0x008fe80000010000 */
[----:B------:R-:W-:Y:S01]  /*b7d0*/  FADD.FTZ R2, R206, R2 ;  /* 0x00000002ce027221 */ /* 0x000fe20000010000 */
[----:B------:R-:W-:Y:S01]  /*b7e0*/  MUFU.EX2 R189, R189 ;  /* 0x000000bd00bd7308 */ /* 0x000fe20000000800 */
[C---:B----4-:R-:W-:Y:S08]  /*b7f0*/  HMMA.16816.F32.BF16 R100, R132.reuse, R136, R100 ;  /* 0x000000888464723c */ /* 0x050ff00000041864 */
[C---:B------:R-:W-:Y:S01]  /*b800*/  HMMA.16816.F32.BF16 R104, R132.reuse, R138, R104 ;  /* 0x0000008a8468723c */ /* 0x040fe20000041868 */
[----:B------:R-:W2:Y:S03]  /*b810*/  LDSM.16.MT88.4 R136, [R218+0x9000] ;  /* 0x00900000da88783b */ /* 0x000ea60000004200 */
[--C-:B-1----:R-:W-:Y:S04]  /*b820*/  FFMA.FTZ R0, R214, c[0x0][0x2d0], -R175.reuse ;  /* 0x0000b400d6007a23 */ /* 0x102fe800000108af */
[----:B------:R1:W3:Y:S04]  /*b830*/  MUFU.EX2 R205, R0 ;  /* 0x0000000000cd7308 */ /* 0x0002e80000000800 */
[----:B-1----:R-:W-:Y:S02]  /*b840*/  FFMA.FTZ R0, R213, c[0x0][0x2d0], -R175 ;  /* 0x0000b400d5007a23 */ /* 0x002fe400000108af */
[----:B---3--:R-:W-:Y:S04]  /*b850*/  FADD.FTZ R2, R205, R2 ;  /* 0x00000002cd027221 */ /* 0x008fe80000010000 */
[----:B------:R1:W3:Y:S01]  /*b860*/  MUFU.EX2 R207, R0 ;  /* 0x0000000000cf7308 */ /* 0x0002e20000000800 */
[C---:B--2---:R-:W-:Y:S08]  /*b870*/  HMMA.16816.F32.BF16 R108, R132.reuse, R136, R108 ;  /* 0x00000088846c723c */ /* 0x044ff0000004186c */
[C---:B------:R-:W-:Y:S01]  /*b880*/  HMMA.16816.F32.BF16 R112, R132.reuse, R138, R112 ;  /* 0x0000008a8470723c */ /* 0x040fe20000041870 */
[----:B------:R-:W2:Y:S03]  /*b890*/  LDSM.16.MT88.4 R136, [R221+0x9000] ;  /* 0x00900000dd88783b */ /* 0x000ea60000004200 */
[----:B-1----:R-:W-:Y:S02]  /*b8a0*/  FFMA.FTZ R0, R215, c[0x0][0x2d0], -R176 ;  /* 0x0000b400d7007a23 */ /* 0x002fe400000108b0 */
[----:B---3--:R-:W-:Y:S02]  /*b8b0*/  FADD.FTZ R2, R207, R2 ;  /* 0x00000002cf027221 */ /* 0x008fe40000010000 */
[----:B------:R1:W-:Y:S04]  /*b8c0*/  MUFU.EX2 R203, R0 ;  /* 0x0000000000cb7308 */ /* 0x0003e80000000800 */
[----:B------:R-:W-:Y:S02]  /*b8d0*/  FADD.FTZ R2, R200, R2 ;  /* 0x00000002c8027221 */ /* 0x000fe40000010000 */
[--C-:B-1----:R-:W-:Y:S01]  /*b8e0*/  FFMA.FTZ R0, R166, c[0x0][0x2d0], -R176.reuse ;  /* 0x0000b400a6007a23 */ /* 0x102fe200000108b0 */
[C---:B--2---:R-:W-:Y:S03]  /*b8f0*/  HMMA.16816.F32.BF16 R116, R132.reuse, R136, R116 ;  /* 0x000000888474723c */ /* 0x044fe60000041874 */
[----:B------:R1:W-:Y:S05]  /*b900*/  MUFU.EX2 R202, R0 ;  /* 0x0000000000ca7308 */ /* 0x0003ea0000000800 */
[C---:B------:R-:W-:Y:S01]  /*b910*/  HMMA.16816.F32.BF16 R120, R132.reuse, R138, R120 ;  /* 0x0000008a8478723c */ /* 0x040fe20000041878 */
[----:B------:R-:W2:Y:S03]  /*b920*/  LDSM.16.MT88.4 R136, [R220+0x9000] ;  /* 0x00900000dc88783b */ /* 0x000ea60000004200 */
[----:B-1----:R-:W-:Y:S02]  /*b930*/  FADD.FTZ R0, R148, R3 ;  /* 0x0000000394007221 */ /* 0x002fe40000010000 */
[--C-:B------:R-:W-:Y:S04]  /*b940*/  FFMA.FTZ R3, R186, c[0x0][0x2d0], -R175.reuse ;  /* 0x0000b400ba037a23 */ /* 0x100fe800000108af */
[----:B------:R1:W3:Y:S01]  /*b950*/  MUFU.EX2 R199, R3 ;  /* 0x0000000300c77308 */ /* 0x0002e20000000800 */
[C---:B--2---:R-:W-:Y:S08]  /*b960*/  HMMA.16816.F32.BF16 R124, R132.reuse, R136, R124 ;  /* 0x00000088847c723c */ /* 0x044ff0000004187c */
[----:B------:R-:W-:Y:S01]  /*b970*/  HMMA.16816.F32.BF16 R128, R132, R138, R128 ;  /* 0x0000008a8480723c */ /* 0x000fe20000041880 */
[----:B------:R-:W2:Y:S03]  /*b980*/  LDSM.16.MT88.4 R136, [R217+0x800] ;  /* 0x00080000d988783b */ /* 0x000ea60000004200 */
[----:B-1----:R-:W-:Y:S02]  /*b990*/  FFMA.FTZ R3, R184, c[0x0][0x2d0], -R176 ;  /* 0x0000b400b8037a23 */ /* 0x002fe400000108b0 */
[----:B---3--:R-:W-:Y:S01]  /*b9a0*/  FADD.FTZ R2, R199, R2 ;  /* 0x00000002c7027221 */ /* 0x008fe20000010000 */
[----:B------:R-:W-:Y:S02]  /*b9b0*/  F2FP.BF16.PACK_AB R132, R145, R146 ;  /* 0x000000929184723e */ /* 0x000fe400000010ff */
[----:B------:R-:W-:Y:S01]  /*b9c0*/  F2FP.BF16.PACK_AB R133, R148, R144 ;  /* 0x000000909485723e */ /* 0x000fe200000010ff */
[----:B------:R-:W1:Y:S01]  /*b9d0*/  MUFU.EX2 R3, R3 ;  /* 0x0000000300037308 */ /* 0x000e620000000800 */
[----:B------:R-:W-:Y:S01]  /*b9e0*/  LDSM.16.MT88.4 R144, [R221+0x1800] ;  /* 0x00180000dd90783b */ /* 0x000fe20000004200 */
[----:B------:R-:W-:Y:S01]  /*b9f0*/  F2FP.BF16.PACK_AB R134, R156, R151 ;  /* 0x000000979c86723e */ /* 0x000fe200000010ff */
[--C-:B------:R-:W-:Y:S01]  /*ba00*/  FFMA.FTZ R148, R183, c[0x0][0x2d0], -R175.reuse ;  /* 0x0000b400b7947a23 */ /* 0x100fe200000108af */
[----:B------:R-:W-:Y:S01]  /*ba10*/  F2FP.BF16.PACK_AB R135, R155, R152 ;  /* 0x000000989b87723e */ /* 0x000fe200000010ff */
[----:B------:R-:W-:Y:S02]  /*ba20*/  FADD.FTZ R152, R152, R0 ;  /* 0x0000000098987221 */ /* 0x000fe40000010000 */
[--C-:B------:R-:W-:Y:S02]  /*ba30*/  FFMA.FTZ R0, R169, c[0x0][0x2d0], -R176.reuse ;  /* 0x0000b400a9007a23 */ /* 0x100fe400000108b0 */
[----:B------:R-:W-:Y:S01]  /*ba40*/  FFMA.FTZ R156, R180, c[0x0][0x2d0], -R176 ;  /* 0x0000b400b49c7a23 */ /* 0x000fe200000108b0 */
[----:B------:R3:W4:Y:S01]  /*ba50*/  MUFU.EX2 R198, R148 ;  /* 0x0000009400c67308 */ /* 0x0007220000000800 */
[----:B------:R-:W-:Y:S09]  /*ba60*/  FFMA.FTZ R175, R210, c[0x0][0x2d0], -R175 ;  /* 0x0000b400d2af7a23 */ /* 0x000ff200000108af */
[----:B------:R4:W-:Y:S01]  /*ba70*/  MUFU.EX2 R195, R0 ;  /* 0x0000000000c37308 */ /* 0x0009e20000000800 */
[----:B-1----:R-:W-:Y:S09]  /*ba80*/  F2FP.BF16.PACK_AB R177, R190, R3 ;  /* 0x00000003beb1723e */ /* 0x002ff200000010ff */
[----:B------:R-:W1:Y:S01]  /*ba90*/  MUFU.EX2 R188, R175 ;  /* 0x000000af00bc7308 */ /* 0x000e620000000800 */
[C---:B--2---:R-:W-:Y:S01]  /*baa0*/  HMMA.16816.F32.BF16 R4, R132.reuse, R136, R4 ;  /* 0x000000888404723c */ /* 0x044fe20000041804 */
[----:B---3--:R-:W-:Y:S02]  /*bab0*/  LDSM.16.MT88.4 R148, [R221+0x2000] ;  /* 0x00200000dd94783b */ /* 0x008fe40000004200 */
[----:B----4-:R-:W-:Y:S05]  /*bac0*/  FADD.FTZ R2, R198, R2 ;  /* 0x00000002c6027221 */ /* 0x010fea0000010000 */
[C---:B------:R-:W-:Y:S01]  /*bad0*/  HMMA.16816.F32.BF16 R8, R132.reuse, R138, R8 ;  /* 0x0000008a8408723c */ /* 0x040fe20000041808 */
[----:B------:R-:W2:Y:S01]  /*bae0*/  LDSM.16.MT88.4 R136, [R218+0x800] ;  /* 0x00080000da88783b */ /* 0x000ea20000004200 */
[----:B------:R-:W-:Y:S02]  /*baf0*/  MUFU.EX2 R175, R156 ;  /* 0x0000009c00af7308 */ /* 0x000fe40000000800 */
[----:B------:R-:W-:Y:S02]  /*bb00*/  FADD.FTZ R2, R196, R2 ;  /* 0x00000002c4027221 */ /* 0x000fe40000010000 */
[----:B------:R-:W-:Y:S02]  /*bb10*/  FFMA.FTZ R0, R168, c[0x0][0x2d0], -R176 ;  /* 0x0000b400a8007a23 */ /* 0x000fe400000108b0 */
[----:B------:R-:W-:Y:S01]  /*bb20*/  LDSM.16.MT88.4 R168, [R218+0x5800] ;  /* 0x00580000daa8783b */ /* 0x000fe20000004200 */
[----:B------:R-:W-:Y:S03]  /*bb30*/  FADD.FTZ R2, R191, R2 ;  /* 0x00000002bf027221 */ /* 0x000fe60000010000 */
[----:B------:R3:W-:Y:S01]  /*bb40*/  MUFU.EX2 R197, R0 ;  /* 0x0000000000c57308 */ /* 0x0007e20000000800 */
[----:B-1----:R-:W-:Y:S01]  /*bb50*/  F2FP.BF16.PACK_AB R178, R188, R189 ;  /* 0x000000bdbcb2723e */ /* 0x002fe200000010ff */
[--C-:B---3--:R-:W-:Y:S08]  /*bb60*/  FFMA.FTZ R0, R165, c[0x0][0x2d0], -R176.reuse ;  /* 0x0000b400a5007a23 */ /* 0x108ff000000108b0 */
[----:B------:R1:W-:Y:S01]  /*bb70*/  MUFU.EX2 R194, R0 ;  /* 0x0000000000c27308 */ /* 0x0003e20000000800 */
[C---:B--2---:R-:W-:Y:S08]  /*bb80*/  HMMA.16816.F32.BF16 R12, R132.reuse, R136, R12 ;  /* 0x00000088840c723c */ /* 0x044ff0000004180c */
[C---:B------:R-:W-:Y:S01]  /*bb90*/  HMMA.16816.F32.BF16 R16, R132.reuse, R138, R16 ;  /* 0x0000008a8410723c */ /* 0x040fe20000041810 */
[----:B------:R-:W2:Y:S03]  /*bba0*/  LDSM.16.MT88.4 R136, [R221+0x800] ;  /* 0x00080000dd88783b */ /* 0x000ea60000004200 */
[--C-:B-1----:R-:W-:Y:S03]  /*bbb0*/  FFMA.FTZ R0, R185, c[0x0][0x2d0], -R176.reuse ;  /* 0x0000b400b9007a23 */ /* 0x102fe600000108b0 */
[----:B------:R-:W-:Y:S01]  /*bbc0*/  LDSM.16.MT88.4 R184, [R217+0x2800] ;  /* 0x00280000d9b8783b */ /* 0x000fe20000004200 */
[----:B------:R-:W-:Y:S01]  /*bbd0*/  FFMA.FTZ R176, R174, c[0x0][0x2d0], -R176 ;  /* 0x0000b400aeb07a23 */ /* 0x000fe200000108b0 */
[----:B------:R1:W-:Y:S10]  /*bbe0*/  MUFU.EX2 R193, R0 ;  /* 0x0000000000c17308 */ /* 0x0003f40000000800 */
[----:B------:R3:W4:Y:S01]  /*bbf0*/  MUFU.EX2 R174, R176 ;  /* 0x000000b000ae7308 */ /* 0x0007220000000800 */
[C---:B--2---:R-:W-:Y:S03]  /*bc00*/  HMMA.16816.F32.BF16 R20, R132.reuse, R136, R20 ;  /* 0x000000888414723c */ /* 0x044fe60000041814 */
[----:B-1----:R-:W-:Y:S04]  /*bc10*/  FADD.FTZ R0, R155, R152 ;  /* 0x000000989b007221 */ /* 0x002fe80000010000 */
[----:B------:R-:W-:Y:S01]  /*bc20*/  FADD.FTZ R0, R153, R0 ;  /* 0x0000000099007221 */ /* 0x000fe20000010000 */
[C---:B------:R-:W-:Y:S01]  /*bc30*/  HMMA.16816.F32.BF16 R24, R132.reuse, R138, R24 ;  /* 0x0000008a8418723c */ /* 0x040fe20000041818 */
[----:B------:R-:W1:Y:S03]  /*bc40*/  LDSM.16.MT88.4 R136, [R220+0x800] ;  /* 0x00080000dc88783b */ /* 0x000e660000004200 */
[----:B------:R-:W-:Y:S01]  /*bc50*/  FADD.FTZ R0, R161, R0 ;  /* 0x00000000a1007221 */ /* 0x000fe20000010000 */
[----:B---3--:R-:W-:Y:S02]  /*bc60*/  F2FP.BF16.PACK_AB R176, R192, R191 ;  /* 0x000000bfc0b0723e */ /* 0x008fe400000010ff */
[----:B----4-:R-:W-:Y:S01]  /*bc70*/  F2FP.BF16.PACK_AB R179, R174, R175 ;  /* 0x000000afaeb3723e */ /* 0x010fe200000010ff */
        /* <DEDUP_REMOVED lines=16> */
[----:B------:R-:W-:Y:S04]  /*bd80*/  FADD.FTZ R2, R189, R0 ;  /* 0x00000000bd027221 */ /* 0x000fe80000010000 */
[----:B------:R-:W-:Y:S02]  /*bd90*/  FADD.FTZ R2, R188, R2 ;  /* 0x00000002bc027221 */ /* 0x000fe40000010000 */
[----:B------:R-:W-:Y:S01]  /*bda0*/  FADD.FTZ R0, R175, R3 ;  /* 0x00000003af007221 */ /* 0x000fe20000010000 */
[----:B------:R-:W-:Y:S02]  /*bdb0*/  MOV R175, R173 ;  /* 0x000000ad00af7202 */ /* 0x000fe40000000f00 */
[----:B------:R-:W-:Y:S01]  /*bdc0*/  STL [R1+0x4], R2 ;  /* 0x0000040201007387 */ /* 0x000fe20000100800 */
[----:B------:R-:W-:Y:S05]  /*bdd0*/  FADD.FTZ R0, R174, R0 ;  /* 0x00000000ae007221 */ /* 0x000fea0000010000 */
        /* <DEDUP_REMOVED lines=38> */
[----:B------:R-:W-:Y:S02]  /*c040*/  F2FP.BF16.PACK_AB R133, R161, R153 ;  /* 0x00000099a185723e */ /* 0x000fe400000010ff */
[----:B------:R-:W-:Y:S01]  /*c050*/  LDSM.16.MT88.4 R152, [R218+0x5000] ;  /* 0x00500000da98783b */ /* 0x000fe20000004200 */
[----:B------:R-:W-:Y:S02]  /*c060*/  F2FP.BF16.PACK_AB R134, R164, R162 ;  /* 0x000000a2a486723e */ /* 0x000fe400000010ff */
[----:B------:R-:W-:Y:S03]  /*c070*/  F2FP.BF16.PACK_AB R135, R160, R159 ;  /* 0x0000009fa087723e */ /* 0x000fe600000010ff */
[----:B------:R-:W-:Y:S04]  /*c080*/  LDSM.16.MT88.4 R160, [R217+0x5800] ;  /* 0x00580000d9a0783b */ /* 0x000fe80000004200 */
        /* <DEDUP_REMOVED lines=98> */
[----:B------:R-:W-:Y:S01]  /*c6b0*/  HMMA.16816.F32.BF16 R128, R132, R138, R128 ;  /* 0x0000008a8480723c */ /* 0x000fe20000041880 */
[----:B------:R-:W1:Y:S06]  /*c6c0*/  LDSM.16.MT88.4 R136, [R220+0x2000] ;  /* 0x00200000dc88783b */ /* 0x000e6c0000004200 */
[----:B------:R-:W-:Y:S02]  /*c6d0*/  F2FP.BF16.PACK_AB R132, R199, R200 ;  /* 0x000000c8c784723e */ /* 0x000fe400000010ff */
[----:B------:R-:W-:Y:S03]  /*c6e0*/  F2FP.BF16.PACK_AB R133, R197, R195 ;  /* 0x000000c3c585723e */ /* 0x000fe600000010ff */
[----:B------:R-:W-:Y:S02]  /*c6f0*/  F2FP.BF16.PACK_AB R134, R196, R198 ;  /* 0x000000c6c486723e */ /* 0x000fe400000010ff */
[----:B------:R-:W-:Y:S07]  /*c700*/  F2FP.BF16.PACK_AB R135, R193, R194 ;  /* 0x000000c2c187723e */ /* 0x000fee00000010ff */
        /* <DEDUP_REMOVED lines=21> */
[C---:B----4-:R-:W-:Y:S08]  /*c860*/  HMMA.16816.F32.BF16 R60, R132.reuse, R148, R60 ;  /* 0x00000094843c723c */ /* 0x050ff0000004183c */
[C---:B------:R-:W-:Y:S01]  /*c870*/  HMMA.16816.F32.BF16 R64, R132.reuse, R150, R64 ;  /* 0x000000968440723c */ /* 0x040fe20000041840 */
[----:B------:R-:W-:Y:S07]  /*c880*/  LDSM.16.MT88.4 R148, [R218+0xb000] ;  /* 0x00b00000da94783b */ /* 0x000fee0000004200 */
        /* <DEDUP_REMOVED lines=9> */
[C---:B---3--:R-:W-:Y:S08]  /*c920*/  HMMA.16816.F32.BF16 R92, R132.reuse, R144, R92 ;  /* 0x00000090845c723c */ /* 0x048ff0000004185c */
[C---:B------:R-:W-:Y:S01]  /*c930*/  HMMA.16816.F32.BF16 R96, R132.reuse, R146, R96 ;  /* 0x000000928460723c */ /* 0x040fe20000041860 */
[----:B------:R-:W-:Y:S07]  /*c940*/  LDSM.16.MT88.4 R144, [R221+0x2800] ;  /* 0x00280000dd90783b */ /* 0x000fee0000004200 */
[C---:B-1----:R-:W-:Y:S08]  /*c950*/  HMMA.16816.F32.BF16 R100, R132.reuse, R136, R100 ;  /* 0x000000888464723c */ /* 0x042ff00000041864 */
[C---:B------:R-:W-:Y:S01]  /*c960*/  HMMA.16816.F32.BF16 R104, R132.reuse, R138, R104 ;  /* 0x0000008a8468723c */ /* 0x040fe20000041868 */
[----:B------:R-:W1:Y:S07]  /*c970*/  LDSM.16.MT88.4 R136, [R218+0x2800] ;  /* 0x00280000da88783b */ /* 0x000e6e0000004200 */
[C---:B------:R-:W-:Y:S08]  /*c980*/  HMMA.16816.F32.BF16 R108, R132.reuse, R148, R108 ;  /* 0x00000094846c723c */ /* 0x040ff0000004186c */
[C---:B------:R-:W-:Y:S08]  /*c990*/  HMMA.16816.F32.BF16 R112, R132.reuse, R150, R112 ;  /* 0x000000968470723c */ /* 0x040ff00000041870 */
[C---:B--2---:R-:W-:Y:S08]  /*c9a0*/  HMMA.16816.F32.BF16 R116, R132.reuse, R140, R116 ;  /* 0x0000008c8474723c */ /* 0x044ff00000041874 */
[C---:B------:R-:W-:Y:S08]  /*c9b0*/  HMMA.16816.F32.BF16 R120, R132.reuse, R142, R120 ;  /* 0x0000008e8478723c */ /* 0x040ff00000041878 */
[C---:B----4-:R-:W-:Y:S08]  /*c9c0*/  HMMA.16816.F32.BF16 R124, R132.reuse, R152, R124 ;  /* 0x00000098847c723c */ /* 0x050ff0000004187c */
[----:B------:R-:W-:Y:S01]  /*c9d0*/  HMMA.16816.F32.BF16 R128, R132, R154, R128 ;  /* 0x0000009a8480723c */ /* 0x000fe20000041880 */
[----:B------:R-:W2:Y:S07]  /*c9e0*/  LDSM.16.MT88.4 R152, [R220+0x2800] ;  /* 0x00280000dc98783b */ /* 0x000eae0000004200 */
[C---:B------:R-:W-:Y:S01]  /*c9f0*/  HMMA.16816.F32.BF16 R180, R176.reuse, R184, R4 ;  /* 0x000000b8b0b4723c */ /* 0x040fe20000041804 */
[----:B------:R-:W3:Y:S07]  /*ca00*/  LDSM.16.MT88.4 R4, [R221+0x5800] ;  /* 0x00580000dd04783b */ /* 0x000eee0000004200 */
[C---:B------:R-:W-:Y:S01]  /*ca10*/  HMMA.16816.F32.BF16 R184, R176.reuse, R186, R8 ;  /* 0x000000bab0b8723c */ /* 0x040fe20000041808 */
[----:B------:R-:W4:Y:S07]  /*ca20*/  LDSM.16.MT88.4 R8, [R220+0x5800] ;  /* 0x00580000dc08783b */ /* 0x000f2e0000004200 */
[C---:B-1----:R-:W-:Y:S01]  /*ca30*/  HMMA.16816.F32.BF16 R132, R176.reuse, R136, R12 ;  /* 0x00000088b084723c */ /* 0x042fe2000004180c */
[----:B------:R-:W1:Y:S07]  /*ca40*/  LDSM.16.MT88.4 R12, [R217+0x8800] ;  /* 0x00880000d90c783b */ /* 0x000e6e0000004200 */
[C---:B------:R-:W-:Y:S01]  /*ca50*/  HMMA.16816.F32.BF16 R136, R176.reuse, R138, R16 ;  /* 0x0000008ab088723c */ /* 0x040fe20000041810 */
[----:B------:R-:W1:Y:S07]  /*ca60*/  LDSM.16.MT88.4 R16, [R218+0x8800] ;  /* 0x00880000da10783b */ /* 0x000e6e0000004200 */
[C---:B------:R-:W-:Y:S01]  /*ca70*/  HMMA.16816.F32.BF16 R140, R176.reuse, R144, R20 ;  /* 0x00000090b08c723c */ /* 0x040fe20000041814 */
[----:B------:R-:W-:Y:S07]  /*ca80*/  LDSM.16.MT88.4 R20, [R220+0x8800] ;  /* 0x00880000dc14783b */ /* 0x000fee0000004200 */
[C---:B------:R-:W-:Y:S01]  /*ca90*/  HMMA.16816.F32.BF16 R144, R176.reuse, R146, R24 ;  /* 0x00000092b090723c */ /* 0x040fe20000041818 */
[----:B------:R-:W-:Y:S07]  /*caa0*/  LDSM.16.MT88.4 R24, [R217+0xb800] ;  /* 0x00b80000d918783b */ /* 0x000fee0000004200 */
[C---:B--2---:R-:W-:Y:S01]  /*cab0*/  HMMA.16816.F32.BF16 R148, R176.reuse, R152, R28 ;  /* 0x00000098b094723c */ /* 0x044fe2000004181c */
[----:B------:R-:W-:Y:S07]  /*cac0*/  LDSM.16.MT88.4 R28, [R221+0xb800] ;  /* 0x00b80000dd1c783b */ /* 0x000fee0000004200 */
[C---:B------:R-:W-:Y:S08]  /*cad0*/  HMMA.16816.F32.BF16 R152, R176.reuse, R154, R32 ;  /* 0x0000009ab098723c */ /* 0x040ff00000041820 */
[C---:B------:R-:W-:Y:S08]  /*cae0*/  HMMA.16816.F32.BF16 R156, R176.reuse, R160, R36 ;  /* 0x000000a0b09c723c */ /* 0x040ff00000041824 */
[C---:B------:R-:W-:Y:S08]  /*caf0*/  HMMA.16816.F32.BF16 R160, R176.reuse, R162, R40 ;  /* 0x000000a2b0a0723c */ /* 0x040ff00000041828 */
[C---:B------:R-:W-:Y:S08]  /*cb00*/  HMMA.16816.F32.BF16 R164, R176.reuse, R168, R44 ;  /* 0x000000a8b0a4723c */ /* 0x040ff0000004182c */
        /* <DEDUP_REMOVED lines=18> */
[C---:B---3--:R-:W-:Y:S08]  /*cc30*/  HMMA.16816.F32.BF16 R108, R176.reuse, R8, R108 ;  /* 0x00000008b06c723c */ /* 0x048ff0000004186c */
[C---:B------:R-:W-:Y:S08]  /*cc40*/  HMMA.16816.F32.BF16 R112, R176.reuse, R10, R112 ;  /* 0x0000000ab070723c */ /* 0x040ff00000041870 */
[C---:B------:R-:W-:Y:S08]  /*cc50*/  HMMA.16816.F32.BF16 R116, R176.reuse, R28, R116 ;  /* 0x0000001cb074723c */ /* 0x040ff00000041874 */
[C---:B------:R-:W-:Y:S08]  /*cc60*/  HMMA.16816.F32.BF16 R120, R176.reuse, R30, R120 ;  /* 0x0000001eb078723c */ /* 0x040ff00000041878 */
[C---:B-1----:R-:W-:Y:S08]  /*cc70*/  HMMA.16816.F32.BF16 R124, R176.reuse, R12, R124 ;  /* 0x0000000cb07c723c */ /* 0x042ff0000004187c */
[----:B------:R-:W-:Y:S07]  /*cc80*/  HMMA.16816.F32.BF16 R128, R176, R14, R128 ;  /* 0x0000000eb080723c */ /* 0x000fee0000041880 */
[----:B------:R-:W-:Y:S01]  /*cc90*/  MOV R176, R172 ;  /* 0x000000ac00b07202 */ /* 0x000fe20000000f00 */
[----:B------:R-:W-:-:S05]  /*cca0*/  @P0 BRA `(.L_x_2167) ;  /* 0xffffb30000000947 */ /* 0x000fca000383ffff */
.L_x_2166:
[----:B----4-:R-:W2:Y:S02]  /*ccb0*/  LDL R0, [R1+0xc] ;  /* 0x00000c0001007983 */ /* 0x010ea40000100800 */
[----:B--2---:R-:W-:-:S13]  /*ccc0*/  ISETP.GE.AND P0, PT, R252, R0, PT ;  /* 0x00000000fc00720c */ /* 0x004fda0003f06270 */
[----:B------:R-:W-:Y:S05]  /*ccd0*/  @!P0 BRA `(.L_x_2168) ;  /* 0x0000430000008947 */ /* 0x000fea0003800000 */
[----:B------:R-:W-:Y:S02]  /*cce0*/  MOV R175, R172 ;  /* 0x000000ac00af7202 */ /* 0x000fe40000000f00 */
[----:B------:R-:W-:Y:S02]  /*ccf0*/  MOV R174, R173 ;  /* 0x000000ad00ae7202 */ /* 0x000fe40000000f00 */
.L_x_2169:
[----:B------:R-:W2:Y:S01]  /*cd00*/  LDL R0, [R1] ;  /* 0x0000000001007983 */ /* 0x000ea20000100800 */
[----:B------:R-:W-:Y:S04]  /*cd10*/  DEPBAR.LE SB0, 0x0 ;  /* 0x000080000000791a */ /* 0x000fe80000000000 */
[----:B------:R-:W-:Y:S01]  /*cd20*/  WARPSYNC 0xffffffff ;  /* 0xffffffff00007948 */ /* 0x000fe20003800000 */
[----:B------:R-:W3:Y:S01]  /*cd30*/  LDL R14, [R1+0x38] ;  /* 0x00003800010e7983 */ /* 0x000ee20000100800 */
[----:B------:R-:W-:Y:S05]  /*cd40*/  IMAD.WIDE.U32 R12, R252, c[0x0][0x208], RZ ;  /* 0x00008200fc0c7a25 */ /* 0x000fea00078e00ff */
[----:B------:R-:W3:Y:S06]  /*cd50*/  LDL.64 R2, [R1+0x30] ;  /* 0x0000300001027983 */ /* 0x000eec0000100a00 */
[----:B------:R-:W-:Y:S06]  /*cd60*/  BAR.SYNC.DEFER_BLOCKING 0x0 ;  /* 0x0000000000007b1d */ /* 0x000fec0000010000 */
[----:B-----5:R-:W-:Y:S06]  /*cd70*/  LDSM.16.M88.4 R48, [R223] ;  /* 0x00000000df30783b */ /* 0x020fec0000000200 */
[----:B------:R-:W1:Y:S06]  /*cd80*/  LDSM.16.M88.4 R8, [R216] ;  /* 0x00000000d808783b */ /* 0x000e6c0000000200 */
[----:B------:R-:W4:Y:S06]  /*cd90*/  LDSM.16.M88.4 R16, [R216+0x800] ;  /* 0x00080000d810783b */ /* 0x000f2c0000000200 */
[----:B------:R-:W2:Y:S06]  /*cda0*/  LDSM.16.M88.4 R24, [R216+0x1000] ;  /* 0x00100000d818783b */ /* 0x000eac0000000200 */
[----:B------:R-:W2:Y:S06]  /*cdb0*/  LDSM.16.M88.4 R32, [R216+0x1800] ;  /* 0x00180000d820783b */ /* 0x000eac0000000200 */
[----:B------:R-:W2:Y:S06]  /*cdc0*/  LDSM.16.M88.4 R40, [R216+0x2000] ;  /* 0x00200000d828783b */ /* 0x000eac0000000200 */
[----:B------:R-:W2:Y:S06]  /*cdd0*/  LDSM.16.M88.4 R176, [R216+0x2800] ;  /* 0x00280000d8b0783b */ /* 0x000eac0000000200 */
[----:B------:R-:W-:Y:S01]  /*cde0*/  LDSM.16.M88.4 R188, [R224] ;  /* 0x00000000e0bc783b */ /* 0x000fe20000000200 */
[C---:B-1----:R-:W-:Y:S05]  /*cdf0*/  HMMA.16816.F32.BF16 R4, R48.reuse, R8, RZ ;  /* 0x000000083004723c */ /* 0x042fea00000418ff */
[----:B------:R-:W1:Y:S03]  /*ce00*/  LDSM.16.M88.4 R192, [R227] ;  /* 0x00000000e3c0783b */ /* 0x000e660000000200 */
[C---:B------:R-:W-:Y:S03]  /*ce10*/  HMMA.16816.F32.BF16 R8, R48.reuse, R10, RZ ;  /* 0x0000000a3008723c */ /* 0x040fe600000418ff */
[----:B------:R-:W1:Y:S06]  /*ce20*/  LDSM.16.M88.4 R196, [R250] ;  /* 0x00000000fac4783b */ /* 0x000e6c0000000200 */
[----:B------:R-:W1:Y:S06]  /*ce30*/  LDSM.16.M88.4 R200, [R249] ;  /* 0x00000000f9c8783b */ /* 0x000e6c0000000200 */
[----:B------:R-:W1:Y:S06]  /*ce40*/  LDSM.16.M88.4 R204, [R248] ;  /* 0x00000000f8cc783b */ /* 0x000e6c0000000200 */
[----:B------:R-:W1:Y:S06]  /*ce50*/  LDSM.16.M88.4 R208, [R247] ;  /* 0x00000000f7d0783b */ /* 0x000e6c0000000200 */
[----:B------:R-:W1:Y:S01]  /*ce60*/  LDSM.16.M88.4 R212, [R246] ;  /* 0x00000000f6d4783b */ /* 0x000e620000000200 */
[C---:B--2---:R-:W-:Y:S02]  /*ce70*/  LOP3.LUT P4, RZ, R0.reuse, 0x2, RZ, 0xc0, !PT ;  /* 0x0000000200ff7812 */ /* 0x044fe4000788c0ff */
[----:B------:R-:W-:Y:S02]  /*ce80*/  LOP3.LUT P3, RZ, R0, 0x1, RZ, 0xc0, !PT ;  /* 0x0000000100ff7812 */ /* 0x000fe4000786c0ff */
[----:B------:R-:W-:Y:S05]  /*ce90*/  SHF.R.S32.HI R0, RZ, 0x1f, R252 ;  /* 0x0000001fff007819 */ /* 0x000fea00000114fc */
[----:B------:R-:W-:Y:S01]  /*cea0*/  IMAD R0, R0, c[0x0][0x208], RZ ;  /* 0x0000820000007a24 */ /* 0x000fe200078e02ff */
[----:B---3--:R-:W-:Y:S03]  /*ceb0*/  MOV R3, R14 ;  /* 0x0000000e00037202 */ /* 0x008fe60000000f00 */
[----:B------:R-:W-:Y:S02]  /*cec0*/  IMAD R0, R252, c[0x0][0x20c], R0 ;  /* 0x00008300fc007a24 */ /* 0x000fe400078e0200 */
[----:B------:R-:W-:Y:S03]  /*ced0*/  IMAD.WIDE.U32 R2, R12, 0x60, R2 ;  /* 0x000000600c027825 */ /* 0x000fe600078e0002 */
[----:B------:R-:W-:Y:S02]  /*cee0*/  IADD3 R0, R13, R0, RZ ;  /* 0x000000000d007210 */ /* 0x000fe40007ffe0ff */
[C---:B----4-:R-:W-:Y:S03]  /*cef0*/  HMMA.16816.F32.BF16 R12, R48.reuse, R16, RZ ;  /* 0x00000010300c723c */ /* 0x050fe600000418ff */
[----:B------:R-:W-:Y:S05]  /*cf00*/  IMAD R0, R0, 0x60, RZ ;  /* 0x0000006000007824 */ /* 0x000fea00078e02ff */
[C---:B------:R-:W-:Y:S01]  /*cf10*/  HMMA.16816.F32.BF16 R16, R48.reuse, R18, RZ ;  /* 0x000000123010723c */ /* 0x040fe200000418ff */
[----:B------:R-:W-:Y:S03]  /*cf20*/  IADD3 R3, R3, R0, RZ ;  /* 0x0000000003037210 */ /* 0x000fe60007ffe0ff */
[C---:B------:R-:W-:Y:S02]  /*cf30*/  SHF.L.U32 R0, R2.reuse, 0x1, RZ ;  /* 0x0000000102007819 */ /* 0x040fe400000006ff */
[----:B------:R-:W-:Y:S02]  /*cf40*/  SHF.L.U64.HI R2, R2, 0x1, R3 ;  /* 0x0000000102027819 */ /* 0x000fe40000010203 */
[C---:B------:R-:W-:Y:S01]  /*cf50*/  HMMA.16816.F32.BF16 R20, R48.reuse, R24, RZ ;  /* 0x000000183014723c */ /* 0x040fe200000418ff */
[C---:B------:R-:W-:Y:S03]  /*cf60*/  IADD3 R172, P2, R0.reuse, c[0x0][0x1f8], RZ ;  /* 0x00007e0000ac7a10 */ /* 0x040fe60007f5e0ff */
[----:B------:R-:W-:Y:S02]  /*cf70*/  IADD3 R28, P1, R0, 0x80, RZ ;  /* 0x00000080001c7810 */ /* 0x000fe40007f3e0ff */
[----:B------:R-:W-:Y:S02]  /*cf80*/  IADD3.X R173, R2, c[0x0][0x1fc], RZ, P2, !PT ;  /* 0x00007f0002ad7a10 */ /* 0x000fe400017fe4ff */
[C---:B------:R-:W-:Y:S01]  /*cf90*/  HMMA.16816.F32.BF16 R24, R48.reuse, R26, RZ ;  /* 0x0000001a3018723c */ /* 0x040fe200000418ff */
[----:B------:R-:W-:Y:S02]  /*cfa0*/  IADD3 R28, P0, R28, c[0x0][0x1f8], RZ ;  /* 0x00007e001c1c7a10 */ /* 0x000fe40007f1e0ff */
[----:B------:R-:W-:Y:S01]  /*cfb0*/  @!PT LDS RZ, [RZ] ;  /* 0x00000000fffff984 */ /* 0x000fe20000000800 */
[----:B------:R-:W-:Y:S01]  /*cfc0*/  @!PT LDS RZ, [RZ] ;  /* 0x00000000fffff984 */ /* 0x000fe20000000800 */
[----:B------:R-:W-:Y:S01]  /*cfd0*/  @!PT LDS RZ, [RZ] ;  /* 0x00000000fffff984 */ /* 0x000fe20000000800 */
[----:B------:R2:W-:Y:S01]  /*cfe0*/  LDGSTS.E.BYPASS.LTC128B.128 [R251+0x100], [R172.64], !P5 ;  /* 0x00100000acfb7fae */ /* 0x0005e2000e901d48 */
[----:B------:R-:W-:Y:S02]  /*cff0*/  IADD3 R38, P2, R0, 0x100, RZ ;  /* 0x0000010000267810 */ /* 0x000fe40007f5e0ff */
[--C-:B------:R-:W-:Y:S02]  /*d000*/  IADD3.X R29, RZ, c[0x0][0x1fc], R2.reuse, P0, P1 ;  /* 0x00007f00ff1d7a10 */ /* 0x100fe400007e2402 */
[----:B------:R-:W-:Y:S03]  /*d010*/  IADD3 R38, P0, R38, c[0x0][0x1f8], RZ ;  /* 0x00007e0026267a10 */ /* 0x000fe60007f1e0ff */
[----:B------:R3:W-:Y:S01]  /*d020*/  LDGSTS.E.BYPASS.LTC128B.128 [R251+0x3100], [R28.64], !P4 ;  /* 0x031000001cfb7fae */ /* 0x0007e2000e101d48 */
[----:B------:R-:W-:Y:S02]  /*d030*/  IADD3 R0, P1, R0, 0x180, RZ ;  /* 0x0000018000007810 */ /* 0x000fe40007f3e0ff */
[--C-:B------:R-:W-:Y:S02]  /*d040*/  IADD3.X R39, RZ, c[0x0][0x1fc], R2.reuse, P0, P2 ;  /* 0x00007f00ff277a10 */ /* 0x100fe400007e4402 */
[----:B------:R-:W-:Y:S02]  /*d050*/  IADD3 R36, P0, R0, c[0x0][0x1f8], RZ ;  /* 0x00007e0000247a10 */ /* 0x000fe40007f1e0ff */
[----:B------:R-:W-:Y:S01]  /*d060*/  MOV R0, c[0x0][0x208] ;  /* 0x0000820000007a02 */ /* 0x000fe20000000f00 */
[----:B------:R4:W-:Y:S01]  /*d070*/  LDGSTS.E.BYPASS.LTC128B.128 [R251+0x6100], [R38.64], !P3 ;  /* 0x0610000026fb7fae */ /* 0x0009e2000d901d48 */
[----:B------:R-:W-:Y:S02]  /*d080*/  IADD3.X R37, RZ, c[0x0][0x1fc], R2, P0, P1 ;  /* 0x00007f00ff257a10 */ /* 0x000fe400007e2402 */
[----:B------:R-:W-:Y:S03]  /*d090*/  SHF.L.U32 R3, R0, 0x6, RZ ;  /* 0x0000000600037819 */ /* 0x000fe600000006ff */
[----:B------:R4:W-:Y:S01]  /*d0a0*/  LDGSTS.E.BYPASS.LTC128B.128 [R251+0x9100], [R36.64], !P6 ;  /* 0x0910000024fb7fae */ /* 0x0009e2000f101d48 */
[----:B------:R-:W-:Y:S04]  /*d0b0*/  IADD3 R2, P1, R172, R3, RZ ;  /* 0x00000003ac027210 */ /* 0x000fe80007f3e0ff */
[----:B--2---:R-:W-:Y:S01]  /*d0c0*/  IADD3 R172, P0, R3, R2, RZ ;  /* 0x0000000203ac7210 */ /* 0x004fe20007f1e0ff */
[C---:B---3--:R-:W-:Y:S08]  /*d0d0*/  HMMA.16816.F32.BF16 R28, R48.reuse, R32, RZ ;  /* 0x00000020301c723c */ /* 0x048ff000000418ff */
[C---:B------:R-:W-:Y:S08]  /*d0e0*/  HMMA.16816.F32.BF16 R32, R48.reuse, R34, RZ ;  /* 0x000000223020723c */ /* 0x040ff000000418ff */
[C---:B----4-:R-:W-:Y:S08]  /*d0f0*/  HMMA.16816.F32.BF16 R36, R48.reuse, R40, RZ ;  /* 0x000000283024723c */ /* 0x050ff000000418ff */
[C---:B------:R-:W-:Y:S08]  /*d100*/  HMMA.16816.F32.BF16 R40, R48.reuse, R42, RZ ;  /* 0x0000002a3028723c */ /* 0x040ff000000418ff */
[C---:B------:R-:W-:Y:S07]  /*d110*/  HMMA.16816.F32.BF16 R44, R48.reuse, R176, RZ ;  /* 0x000000b0302c723c */ /* 0x040fee00000418ff */
[----:B------:R-:W-:Y:S01]  /*d120*/  MOV R177, 0x6 ;  /* 0x0000000600b17802 */ /* 0x000fe20000000f00 */
[----:B------:R-:W-:Y:S04]  /*d130*/  HMMA.16816.F32.BF16 R48, R48, R178, RZ ;  /* 0x000000b23030723c */ /* 0x000fe800000418ff */
[----:B------:R-:W-:Y:S04]  /*d140*/  SHF.L.U64.HI R0, R0, R177, c[0x0][0x20c] ;  /* 0x0000830000007619 */ /* 0x000fe800000102b1 */
[C---:B-1----:R-:W-:Y:S05]  /*d150*/  HMMA.16816.F32.BF16 R4, R188.reuse, R192, R4 ;  /* 0x000000c0bc04723c */ /* 0x042fea0000041804 */
[----:B------:R-:W-:Y:S03]  /*d160*/  IADD3.X R3, R173, R0, RZ, P1, !PT ;  /* 0x00000000ad037210 */ /* 0x000fe60000ffe4ff */
[C---:B------:R-:W-:Y:S02]  /*d170*/  HMMA.16816.F32.BF16 R8, R188.reuse, R194, R8 ;  /* 0x000000c2bc08723c */ /* 0x040fe40000041808 */
[----:B------:R1:W-:Y:S02]  /*d180*/  LDGSTS.E.BYPASS.LTC128B.128 [R251+0x1100], [R2.64], !P5 ;  /* 0x0110000002fb7fae */ /* 0x0003e4000e901d48 */
[----:B------:R-:W-:Y:S04]  /*d190*/  IADD3.X R173, R0, R3, RZ, P0, !PT ;  /* 0x0000000300ad7210 */ /* 0x000fe800007fe4ff */
[C---:B------:R-:W-:Y:S01]  /*d1a0*/  HMMA.16816.F32.BF16 R12, R188.reuse, R196, R12 ;  /* 0x000000c4bc0c723c */ /* 0x040fe2000004180c */
[----:B------:R1:W-:Y:S06]  /*d1b0*/  LDGSTS.E.BYPASS.LTC128B.128 [R251+0x4100], [R2.64+0x80], !P4 ;  /* 0x0410008002fb7fae */ /* 0x0003ec000e101d48 */
[----:B------:R1:W-:Y:S01]  /*d1c0*/  LDGSTS.E.BYPASS.LTC128B.128 [R251+0x7100], [R2.64+0x100], !P3 ;  /* 0x0710010002fb7fae */ /* 0x0003e2000d901d48 */
[C---:B------:R-:W-:Y:S05]  /*d1d0*/  HMMA.16816.F32.BF16 R16, R188.reuse, R198, R16 ;  /* 0x000000c6bc10723c */ /* 0x040fea0000041810 */
[----:B------:R1:W-:Y:S03]  /*d1e0*/  LDGSTS.E.BYPASS.LTC128B.128 [R251+0xa100], [R2.64+0x180], !P6 ;  /* 0x0a10018002fb7fae */ /* 0x0003e6000f101d48 */
[C---:B------:R-:W-:Y:S03]  /*d1f0*/  HMMA.16816.F32.BF16 R20, R188.reuse, R200, R20 ;  /* 0x000000c8bc14723c */ /* 0x040fe60000041814 */
[----:B------:R2:W-:Y:S05]  /*d200*/  LDGSTS.E.BYPASS.LTC128B.128 [R251+0x2100], [R172.64], !P5 ;  /* 0x02100000acfb7fae */ /* 0x0005ea000e901d48 */
[C---:B------:R-:W-:Y:S01]  /*d210*/  HMMA.16816.F32.BF16 R24, R188.reuse, R202, R24 ;  /* 0x000000cabc18723c */ /* 0x040fe20000041818 */
[----:B------:R2:W-:Y:S06]  /*d220*/  LDGSTS.E.BYPASS.LTC128B.128 [R251+0x5100], [R172.64+0x80], !P4 ;  /* 0x05100080acfb7fae */ /* 0x0005ec000e101d48 */
[----:B------:R2:W-:Y:S01]  /*d230*/  LDGSTS.E.BYPASS.LTC128B.128 [R251+0x8100], [R172.64+0x100], !P3 ;  /* 0x08100100acfb7fae */ /* 0x0005e2000d901d48 */
[C---:B------:R-:W-:Y:S05]  /*d240*/  HMMA.16816.F32.BF16 R28, R188.reuse, R204, R28 ;  /* 0x000000ccbc1c723c */ /* 0x040fea000004181c */
[----:B------:R2:W-:Y:S03]  /*d250*/  LDGSTS.E.BYPASS.LTC128B.128 [R251+0xb100], [R172.64+0x180], !P6 ;  /* 0x0b100180acfb7fae */ /* 0x0005e6000f101d48 */
[C---:B------:R-:W-:Y:S03]  /*d260*/  HMMA.16816.F32.BF16 R32, R188.reuse, R206, R32 ;  /* 0x000000cebc20723c */ /* 0x040fe60000041820 */
[----:B------:R-:W-:Y:S05]  /*d270*/  LDSM.16.M88.4 R176, [R226] ;  /* 0x00000000e2b0783b */ /* 0x000fea0000000200 */
[C---:B------:R-:W-:Y:S01]  /*d280*/  HMMA.16816.F32.BF16 R36, R188.reuse, R208, R36 ;  /* 0x000000d0bc24723c */ /* 0x040fe20000041824 */
[----:B------:R-:W3:Y:S06]  /*d290*/  LDSM.16.M88.4 R192, [R222] ;  /* 0x00000000dec0783b */ /* 0x000eec0000000200 */
[----:B------:R-:W0:Y:S01]  /*d2a0*/  LDGDEPBAR ;  /* 0x00000000000079af */ /* 0x000e220000000000 */
[C---:B------:R-:W-:Y:S05]  /*d2b0*/  HMMA.16816.F32.BF16 R40, R188.reuse, R210, R40 ;  /* 0x000000d2bc28723c */ /* 0x040fea0000041828 */
[----:B------:R-:W4:Y:S03]  /*d2c0*/  LDSM.16.M88.4 R196, [R222+0x800] ;  /* 0x00080000dec4783b */ /* 0x000f260000000200 */
[C---:B------:R-:W-:Y:S03]  /*d2d0*/  HMMA.16816.F32.BF16 R44, R188.reuse, R212, R44 ;  /* 0x000000d4bc2c723c */ /* 0x040fe6000004182c */
[----:B------:R-:W1:Y:S05]  /*d2e0*/  LDSM.16.M88.4 R200, [R222+0x1000] ;  /* 0x00100000dec8783b */ /* 0x000e6a0000000200 */
[----:B------:R-:W-:Y:S01]  /*d2f0*/  HMMA.16816.F32.BF16 R48, R188, R214, R48 ;  /* 0x000000d6bc30723c */ /* 0x000fe20000041830 */
[----:B------:R-:W2:Y:S06]  /*d300*/  LDL R214, [R1+0xc] ;  /* 0x00000c0001d67983 */ /* 0x000eac0000100800 */
[----:B------:R-:W1:Y:S06]  /*d310*/  LDSM.16.M88.4 R204, [R222+0x1800] ;  /* 0x00180000decc783b */ /* 0x000e6c0000000200 */
[----:B------:R-:W2:Y:S01]  /*d320*/  LDL R215, [R1+0x20] ;  /* 0x0000200001d77983 */ /* 0x000ea20000100800 */
[C---:B---3--:R-:W-:Y:S05]  /*d330*/  HMMA.16816.F32.BF16 R4, R176.reuse, R192, R4 ;  /* 0x000000c0b004723c */ /* 0x048fea0000041804 */
[----:B------:R-:W3:Y:S03]  /*d340*/  LDSM.16.M88.4 R188, [R222+0x2000] ;  /* 0x00200000debc783b */ /* 0x000ee60000000200 */
[C---:B------:R-:W-:Y:S03]  /*d350*/  HMMA.16816.F32.BF16 R8, R176.reuse, R194, R8 ;  /* 0x000000c2b008723c */ /* 0x040fe60000041808 */
[----:B------:R-:W3:Y:S06]  /*d360*/  LDSM.16.M88.4 R208, [R222+0x2800] ;  /* 0x00280000ded0783b */ /* 0x000eec0000000200 */
[----:B------:R-:W-:Y:S01]  /*d370*/  LDSM.16.M88.4 R192, [R219] ;  /* 0x00000000dbc0783b */ /* 0x000fe20000000200 */
[C---:B----4-:R-:W-:Y:S05]  /*d380*/  HMMA.16816.F32.BF16 R12, R176.reuse, R196, R12 ;  /* 0x000000c4b00c723c */ /* 0x050fea000004180c */
[----:B------:R-:W4:Y:S03]  /*d390*/  LDL.64 R212, [R1+0x28] ;  /* 0x0000280001d47983 */ /* 0x000f260000100a00 */
[C---:B------:R-:W-:Y:S03]  /*d3a0*/  HMMA.16816.F32.BF16 R16, R176.reuse, R198, R16 ;  /* 0x000000c6b010723c */ /* 0x040fe60000041810 */
[----:B------:R-:W-:Y:S05]  /*d3b0*/  LDSM.16.M88.4 R196, [R219+0x800] ;  /* 0x00080000dbc4783b */ /* 0x000fea0000000200 */
        /* <DEDUP_REMOVED lines=8> */
[----:B------:R-:W1:Y:S07]  /*d440*/  LDSM.16.M88.4 R188, [R225] ;  /* 0x00000000e1bc783b */ /* 0x000e6e0000000200 */
[C---:B------:R-:W-:Y:S08]  /*d450*/  HMMA.16816.F32.BF16 R44, R176.reuse, R208, R44 ;  /* 0x000000d0b02c723c */ /* 0x040ff0000004182c */
[----:B------:R-:W-:Y:S01]  /*d460*/  HMMA.16816.F32.BF16 R48, R176, R210, R48 ;  /* 0x000000d2b030723c */ /* 0x000fe20000041830 */
[----:B------:R-:W3:Y:S06]  /*d470*/  LDSM.16.M88.4 R176, [R219+0x2000] ;  /* 0x00200000dbb0783b */ /* 0x000eec0000000200 */
[----:B------:R-:W3:Y:S01]  /*d480*/  LDSM.16.M88.4 R208, [R219+0x2800] ;  /* 0x00280000dbd0783b */ /* 0x000ee20000000200 */
        /* <DEDUP_REMOVED lines=15> */
[C---:B------:R-:W-:Y:S08]  /*d580*/  HMMA.16816.F32.BF16 R44, R188.reuse, R208, R44 ;  /* 0x000000d0bc2c723c */ /* 0x040ff0000004182c */
[----:B------:R-:W-:Y:S01]  /*d590*/  HMMA.16816.F32.BF16 R48, R188, R210, R48 ;  /* 0x000000d2bc30723c */ /* 0x000fe20000041830 */
[----:B------:R-:W3:Y:S06]  /*d5a0*/  LDSM.16.M88.4 R188, [R216+0x5000] ;  /* 0x00500000d8bc783b */ /* 0x000eec0000000200 */
[----:B------:R-:W2:Y:S01]  /*d5b0*/  LDSM.16.M88.4 R208, [R216+0x5800] ;  /* 0x00580000d8d0783b */ /* 0x000ea20000000200 */
        /* <DEDUP_REMOVED lines=11> */
[----:B------:R-:W-:Y:S02]  /*d670*/  LDSM.16.M88.4 R204, [R242] ;  /* 0x00000000f2cc783b */ /* 0x000fe40000000200 */
[C---:B--2---:R-:W-:Y:S02]  /*d680*/  ISETP.GT.AND P0, PT, R252.reuse, R214, PT ;  /* 0x000000d6fc00720c */ /* 0x044fe40003f04270 */
[----:B------:R-:W-:Y:S03]  /*d690*/  IADD3 R252, R252, -0x1, RZ ;  /* 0xfffffffffcfc7810 */ /* 0x000fe60007ffe0ff */
[C---:B---3--:R-:W-:Y:S08]  /*d6a0*/  HMMA.16816.F32.BF16 R36, R176.reuse, R188, R36 ;  /* 0x000000bcb024723c */ /* 0x048ff00000041824 */
[C---:B------:R-:W-:Y:S01]  /*d6b0*/  HMMA.16816.F32.BF16 R40, R176.reuse, R190, R40 ;  /* 0x000000beb028723c */ /* 0x040fe20000041828 */
[----:B------:R-:W1:Y:S07]  /*d6c0*/  LDSM.16.M88.4 R188, [R224+0x4000] ;  /* 0x00400000e0bc783b */ /* 0x000e6e0000000200 */
[C---:B------:R-:W-:Y:S08]  /*d6d0*/  HMMA.16816.F32.BF16 R44, R176.reuse, R208, R44 ;  /* 0x000000d0b02c723c */ /* 0x040ff0000004182c */
[----:B------:R-:W-:Y:S01]  /*d6e0*/  HMMA.16816.F32.BF16 R48, R176, R210, R48 ;  /* 0x000000d2b030723c */ /* 0x000fe20000041830 */
[----:B------:R-:W2:Y:S06]  /*d6f0*/  LDSM.16.M88.4 R176, [R241] ;  /* 0x00000000f1b0783b */ /* 0x000eac0000000200 */
[----:B------:R-:W3:Y:S01]  /*d700*/  LDSM.16.M88.4 R208, [R240] ;  /* 0x00000000f0d0783b */ /* 0x000ee20000000200 */
[----:B----4-:R-:W-:Y:S01]  /*d710*/  MOV R213, 0x6 ;  /* 0x0000000600d57802 */ /* 0x010fe20000000f00 */
        /* <DEDUP_REMOVED lines=8> */
[----:B------:R-:W4:Y:S07]  /*d7a0*/  LDSM.16.M88.4 R200, [R222+0x3800] ;  /* 0x00380000dec8783b */ /* 0x000f2e0000000200 */
        /* <DEDUP_REMOVED lines=13> */
[C---:B----4-:R-:W-:Y:S08]  /*d880*/  HMMA.16816.F32.BF16 R12, R192.reuse, R200, R12 ;  /* 0x000000c8c00c723c */ /* 0x050ff0000004180c */
        /* <DEDUP_REMOVED lines=14> */
[----:B------:R-:W-:Y:S01]  /*d970*/  LDSM.16.M88.4 R208, [R216+0x6800] ;  /* 0x00680000d8d0783b */ /* 0x000fe20000000200 */
[C---:B-1----:R-:W-:Y:S08]  /*d980*/  HMMA.16816.F32.BF16 R4, R196.reuse, R200, R4 ;  /* 0x000000c8c404723c */ /* 0x042ff00000041804 */
[C---:B------:R-:W-:Y:S01]  /*d990*/  HMMA.16816.F32.BF16 R8, R196.reuse, R202, R8 ;  /* 0x000000cac408723c */ /* 0x040fe20000041808 */
[----:B------:R-:W1:Y:S07]  /*d9a0*/  LDSM.16.M88.4 R200, [R219+0x5800] ;  /* 0x00580000dbc8783b */ /* 0x000e6e0000000200 */
[C---:B----4-:R-:W-:Y:S08]  /*d9b0*/  HMMA.16816.F32.BF16 R12, R196.reuse, R204, R12 ;  /* 0x000000ccc40c723c */ /* 0x050ff0000004180c */
        /* <DEDUP_REMOVED lines=14> */
[----:B------:R-:W1:Y:S01]  /*daa0*/  LDSM.16.M88.4 R200, [R216+0x8800] ;  /* 0x00880000d8c8783b */ /* 0x000e620000000200 */
[C---:B--2---:R-:W-:Y:S08]  /*dab0*/  HMMA.16816.F32.BF16 R4, R176.reuse, R204, R4 ;  /* 0x000000ccb004723c */ /* 0x044ff00000041804 */
[C---:B------:R-:W-:Y:S01]  /*dac0*/  HMMA.16816.F32.BF16 R8, R176.reuse, R206, R8 ;  /* 0x000000ceb008723c */ /* 0x040fe20000041808 */
[----:B------:R-:W-:Y:S07]  /*dad0*/  LDSM.16.M88.4 R204, [R239] ;  /* 0x00000000efcc783b */ /* 0x000fee0000000200 */
[C---:B------:R-:W-:Y:S08]  /*dae0*/  HMMA.16816.F32.BF16 R12, R176.reuse, R208, R12 ;  /* 0x000000d0b00c723c */ /* 0x040ff0000004180c */
[C---:B------:R-:W-:Y:S01]  /*daf0*/  HMMA.16816.F32.BF16 R16, R176.reuse, R210, R16 ;  /* 0x000000d2b010723c */ /* 0x040fe20000041810 */
[----:B------:R-:W-:Y:S07]  /*db00*/  LDSM.16.M88.4 R208, [R238] ;  /* 0x00000000eed0783b */ /* 0x000fee0000000200 */
[C---:B---3--:R-:W-:Y:S08]  /*db10*/  HMMA.16816.F32.BF16 R20, R176.reuse, R188, R20 ;  /* 0x000000bcb014723c */ /* 0x048ff00000041814 */
[C---:B------:R-:W-:Y:S01]  /*db20*/  HMMA.16816.F32.BF16 R24, R176.reuse, R190, R24 ;  /* 0x000000beb018723c */ /* 0x040fe20000041818 */
[----:B------:R-:W2:Y:S07]  /*db30*/  LDSM.16.M88.4 R188, [R224+0x8000] ;  /* 0x00800000e0bc783b */ /* 0x000eae0000000200 */
[C---:B----4-:R-:W-:Y:S08]  /*db40*/  HMMA.16816.F32.BF16 R28, R176.reuse, R192, R28 ;  /* 0x000000c0b01c723c */ /* 0x050ff0000004181c */
[C---:B------:R-:W-:Y:S01]  /*db50*/  HMMA.16816.F32.BF16 R32, R176.reuse, R194, R32 ;  /* 0x000000c2b020723c */ /* 0x040fe20000041820 */
[----:B------:R-:W3:Y:S07]  /*db60*/  LDSM.16.M88.4 R192, [R237] ;  /* 0x00000000edc0783b */ /* 0x000eee0000000200 */
[C---:B-1----:R-:W-:Y:S08]  /*db70*/  HMMA.16816.F32.BF16 R36, R176.reuse, R196, R36 ;  /* 0x000000c4b024723c */ /* 0x042ff00000041824 */
[C---:B------:R-:W-:Y:S01]  /*db80*/  HMMA.16816.F32.BF16 R40, R176.reuse, R198, R40 ;  /* 0x000000c6b028723c */ /* 0x040fe20000041828 */
[----:B------:R-:W1:Y:S07]  /*db90*/  LDSM.16.M88.4 R196, [R236] ;  /* 0x00000000ecc4783b */ /* 0x000e6e0000000200 */
[C---:B------:R-:W-:Y:S08]  /*dba0*/  HMMA.16816.F32.BF16 R44, R176.reuse, R200, R44 ;  /* 0x000000c8b02c723c */ /* 0x040ff0000004182c */
[----:B------:R-:W-:Y:S01]  /*dbb0*/  HMMA.16816.F32.BF16 R48, R176, R202, R48 ;  /* 0x000000cab030723c */ /* 0x000fe20000041830 */
[----:B------:R-:W4:Y:S06]  /*dbc0*/  LDSM.16.M88.4 R176, [R235] ;  /* 0x00000000ebb0783b */ /* 0x000f2c0000000200 */
[----:B------:R-:W1:Y:S01]  /*dbd0*/  LDSM.16.M88.4 R200, [R234] ;  /* 0x00000000eac8783b */ /* 0x000e620000000200 */
[C---:B--2---:R-:W-:Y:S08]  /*dbe0*/  HMMA.16816.F32.BF16 R4, R188.reuse, R204, R4 ;  /* 0x000000ccbc04723c */ /* 0x044ff00000041804 */
[C---:B------:R-:W-:Y:S01]  /*dbf0*/  HMMA.16816.F32.BF16 R8, R188.reuse, R206, R8 ;  /* 0x000000cebc08723c */ /* 0x040fe20000041808 */
[----:B------:R-:W-:Y:S07]  /*dc00*/  LDSM.16.M88.4 R204, [R226+0x8000] ;  /* 0x00800000e2cc783b */ /* 0x000fee0000000200 */
[C---:B------:R-:W-:Y:S08]  /*dc10*/  HMMA.16816.F32.BF16 R12, R188.reuse, R208, R12 ;  /* 0x000000d0bc0c723c */ /* 0x040ff0000004180c */
        /* <DEDUP_REMOVED lines=13> */
[----:B------:R-:W4:Y:S06]  /*dcf0*/  LDSM.16.M88.4 R188, [R222+0x8000] ;  /* 0x00800000debc783b */ /* 0x000f2c0000000200 */
[----:B------:R-:W-:Y:S01]  /*dd00*/  LDSM.16.M88.4 R200, [R225+0x8000] ;  /* 0x00800000e1c8783b */ /* 0x000fe20000000200 */
[C---:B--2---:R-:W-:Y:S08]  /*dd10*/  HMMA.16816.F32.BF16 R4, R204.reuse, R208, R4 ;  /* 0x000000d0cc04723c */ /* 0x044ff00000041804 */
[C---:B------:R-:W-:Y:S01]  /*dd20*/  HMMA.16816.F32.BF16 R8, R204.reuse, R210, R8 ;  /* 0x000000d2cc08723c */ /* 0x040fe20000041808 */
[----:B------:R-:W-:Y:S07]  /*dd30*/  LDSM.16.M88.4 R208, [R219+0x6000] ;  /* 0x00600000dbd0783b */ /* 0x000fee0000000200 */
[C---:B---3--:R-:W-:Y:S08]  /*dd40*/  HMMA.16816.F32.BF16 R12, R204.reuse, R192, R12 ;  /* 0x000000c0cc0c723c */ /* 0x048ff0000004180c */
[C---:B------:R-:W-:Y:S01]  /*dd50*/  HMMA.16816.F32.BF16 R16, R204.reuse, R194, R16 ;  /* 0x000000c2cc10723c */ /* 0x040fe20000041810 */
[----:B------:R-:W2:Y:S07]  /*dd60*/  LDSM.16.M88.4 R192, [R222+0x8800] ;  /* 0x00880000dec0783b */ /* 0x000eae0000000200 */
[C---:B-1----:R-:W-:Y:S08]  /*dd70*/  HMMA.16816.F32.BF16 R20, R204.reuse, R196, R20 ;  /* 0x000000c4cc14723c */ /* 0x042ff00000041814 */
[C---:B------:R-:W-:Y:S01]  /*dd80*/  HMMA.16816.F32.BF16 R24, R204.reuse, R198, R24 ;  /* 0x000000c6cc18723c */ /* 0x040fe20000041818 */
[----:B------:R-:W1:Y:S07]  /*dd90*/  LDSM.16.M88.4 R196, [R219+0x6800] ;  /* 0x00680000dbc4783b */ /* 0x000e6e0000000200 */
        /* <DEDUP_REMOVED lines=8> */
[----:B------:R-:W2:Y:S06]  /*de20*/  LDSM.16.M88.4 R192, [R219+0x8000] ;  /* 0x00800000dbc0783b */ /* 0x000eac0000000200 */
[----:B------:R-:W-:Y:S01]  /*de30*/  LDSM.16.M88.4 R204, [R223+0xc000] ;  /* 0x00c00000dfcc783b */ /* 0x000fe20000000200 */
[C---:B------:R-:W-:Y:S08]  /*de40*/  HMMA.16816.F32.BF16 R4, R200.reuse, R208, R4 ;  /* 0x000000d0c804723c */ /* 0x040ff00000041804 */
[C---:B------:R-:W-:Y:S01]  /*de50*/  HMMA.16816.F32.BF16 R8, R200.reuse, R210, R8 ;  /* 0x000000d2c808723c */ /* 0x040fe20000041808 */
[----:B------:R-:W-:Y:S07]  /*de60*/  LDSM.16.M88.4 R208, [R216+0x9000] ;  /* 0x00900000d8d0783b */ /* 0x000fee0000000200 */
        /* <DEDUP_REMOVED lines=10> */
[C---:B------:R-:W-:Y:S01]  /*df10*/  HMMA.16816.F32.BF16 R40, R200.reuse, R194, R40 ;  /* 0x000000c2c828723c */ /* 0x040fe20000041828 */
[----:B------:R-:W2:Y:S07]  /*df20*/  LDSM.16.M88.4 R192, [R216+0xa800] ;  /* 0x00a80000d8c0783b */ /* 0x000eae0000000200 */
[C---:B-1----:R-:W-:Y:S08]  /*df30*/  HMMA.16816.F32.BF16 R44, R200.reuse, R196, R44 ;  /* 0x000000c4c82c723c */ /* 0x042ff0000004182c */
[----:B------:R-:W-:Y:S01]  /*df40*/  HMMA.16816.F32.BF16 R48, R200, R198, R48 ;  /* 0x000000c6c830723c */ /* 0x000fe20000041830 */
[----:B------:R-:W1:Y:S06]  /*df50*/  LDSM.16.M88.4 R196, [R216+0xb000] ;  /* 0x00b00000d8c4783b */ /* 0x000e6c0000000200 */
        /* <DEDUP_REMOVED lines=10> */
[C---:B--2---:R-:W-:Y:S08]  /*e000*/  HMMA.16816.F32.BF16 R28, R204.reuse, R192, R28 ;  /* 0x000000c0cc1c723c */ /* 0x044ff0000004181c */
[C---:B------:R-:W-:Y:S01]  /*e010*/  HMMA.16816.F32.BF16 R32, R204.reuse, R194, R32 ;  /* 0x000000c2cc20723c */ /* 0x040fe20000041820 */
[----:B------:R-:W2:Y:S07]  /*e020*/  LDSM.16.M88.4 R192, [R231] ;  /* 0x00000000e7c0783b */ /* 0x000eae0000000200 */
[C---:B-1----:R-:W-:Y:S08]  /*e030*/  HMMA.16816.F32.BF16 R36, R204.reuse, R196, R36 ;  /* 0x000000c4cc24723c */ /* 0x042ff00000041824 */
[C---:B------:R-:W-:Y:S01]  /*e040*/  HMMA.16816.F32.BF16 R40, R204.reuse, R198, R40 ;  /* 0x000000c6cc28723c */ /* 0x040fe20000041828 */
[----:B------:R-:W-:Y:S07]  /*e050*/  LDSM.16.M88.4 R196, [R229] ;  /* 0x00000000e5c4783b */ /* 0x000fee0000000200 */
[C---:B---3--:R-:W-:Y:S08]  /*e060*/  HMMA.16816.F32.BF16 R44, R204.reuse, R176, R44 ;  /* 0x000000b0cc2c723c */ /* 0x048ff0000004182c */
[----:B------:R-:W-:Y:S01]  /*e070*/  HMMA.16816.F32.BF16 R48, R204, R178, R48 ;  /* 0x000000b2cc30723c */ /* 0x000fe20000041830 */
[----:B------:R-:W1:Y:S06]  /*e080*/  LDSM.16.M88.4 R176, [R230] ;  /* 0x00000000e6b0783b */ /* 0x000e6c0000000200 */
[----:B------:R-:W-:Y:S01]  /*e090*/  LDSM.16.M88.4 R204, [R226+0xc000] ;  /* 0x00c00000e2cc783b */ /* 0x000fe20000000200 */
[C---:B------:R-:W-:Y:S08]  /*e0a0*/  HMMA.16816.F32.BF16 R4, R200.reuse, R208, R4 ;  /* 0x000000d0c804723c */ /* 0x040ff00000041804 */
[C---:B------:R-:W-:Y:S01]  /*e0b0*/  HMMA.16816.F32.BF16 R8, R200.reuse, R210, R8 ;  /* 0x000000d2c808723c */ /* 0x040fe20000041808 */
[----:B------:R-:W-:Y:S07]  /*e0c0*/  LDSM.16.M88.4 R208, [R222+0x9000] ;  /* 0x00900000ded0783b */ /* 0x000fee0000000200 */
[C---:B----4-:R-:W-:Y:S08]  /*e0d0*/  HMMA.16816.F32.BF16 R12, R200.reuse, R188, R12 ;  /* 0x000000bcc80c723c */ /* 0x050ff0000004180c */
[C---:B------:R-:W-:Y:S01]  /*e0e0*/  HMMA.16816.F32.BF16 R16, R200.reuse, R190, R16 ;  /* 0x000000bec810723c */ /* 0x040fe20000041810 */
[----:B------:R-:W3:Y:S07]  /*e0f0*/  LDSM.16.M88.4 R188, [R228] ;  /* 0x00000000e4bc783b */ /* 0x000eee0000000200 */
[C---:B--2---:R-:W-:Y:S08]  /*e100*/  HMMA.16816.F32.BF16 R20, R200.reuse, R192, R20 ;  /* 0x000000c0c814723c */ /* 0x044ff00000041814 */
[C---:B------:R-:W-:Y:S01]  /*e110*/  HMMA.16816.F32.BF16 R24, R200.reuse, R194, R24 ;  /* 0x000000c2c818723c */ /* 0x040fe20000041818 */
[----:B------:R-:W2:Y:S07]  /*e120*/  LDSM.16.M88.4 R192, [R222+0x9800] ;  /* 0x00980000dec0783b */ /* 0x000eae0000000200 */
[C---:B-1----:R-:W-:Y:S08]  /*e130*/  HMMA.16816.F32.BF16 R28, R200.reuse, R176, R28 ;  /* 0x000000b0c81c723c */ /* 0x042ff0000004181c */
[C---:B------:R-:W-:Y:S01]  /*e140*/  HMMA.16816.F32.BF16 R32, R200.reuse, R178, R32 ;  /* 0x000000b2c820723c */ /* 0x040fe20000041820 */
[----:B------:R-:W1:Y:S07]  /*e150*/  LDSM.16.M88.4 R176, [R222+0xa000] ;  /* 0x00a00000deb0783b */ /* 0x000e6e0000000200 */
        /* <DEDUP_REMOVED lines=10> */
[C---:B--2---:R-:W-:Y:S08]  /*e200*/  HMMA.16816.F32.BF16 R12, R204.reuse, R192, R12 ;  /* 0x000000c0cc0c723c */ /* 0x044ff0000004180c */
[C---:B------:R-:W-:Y:S01]  /*e210*/  HMMA.16816.F32.BF16 R16, R204.reuse, R194, R16 ;  /* 0x000000c2cc10723c */ /* 0x040fe20000041810 */
[----:B------:R-:W2:Y:S07]  /*e220*/  LDSM.16.M88.4 R192, [R222+0xb800] ;  /* 0x00b80000dec0783b */ /* 0x000eae0000000200 */
[C---:B-1----:R-:W-:Y:S08]  /*e230*/  HMMA.16816.F32.BF16 R20, R204.reuse, R176, R20 ;  /* 0x000000b0cc14723c */ /* 0x042ff00000041814 */
[C---:B------:R-:W-:Y:S01]  /*e240*/  HMMA.16816.F32.BF16 R24, R204.reuse, R178, R24 ;  /* 0x000000b2cc18723c */ /* 0x040fe20000041818 */
[----:B------:R-:W1:Y:S07]  /*e250*/  LDSM.16.M88.4 R176, [R219+0x9800] ;  /* 0x00980000dbb0783b */ /* 0x000e6e0000000200 */
[C---:B---3--:R-:W-:Y:S08]  /*e260*/  HMMA.16816.F32.BF16 R28, R204.reuse, R188, R28 ;  /* 0x000000bccc1c723c */ /* 0x048ff0000004181c */
[C---:B------:R-:W-:Y:S01]  /*e270*/  HMMA.16816.F32.BF16 R32, R204.reuse, R190, R32 ;  /* 0x000000becc20723c */ /* 0x040fe20000041820 */
[----:B------:R-:W3:Y:S07]  /*e280*/  LDSM.16.M88.4 R188, [R219+0xa000] ;  /* 0x00a00000dbbc783b */ /* 0x000eee0000000200 */
[C---:B------:R-:W-:Y:S08]  /*e290*/  HMMA.16816.F32.BF16 R36, R204.reuse, R196, R36 ;  /* 0x000000c4cc24723c */ /* 0x040ff00000041824 */
[C---:B------:R-:W-:Y:S08]  /*e2a0*/  HMMA.16816.F32.BF16 R40, R204.reuse, R198, R40 ;  /* 0x000000c6cc28723c */ /* 0x040ff00000041828 */
[C---:B--2---:R-:W-:Y:S08]  /*e2b0*/  HMMA.16816.F32.BF16 R44, R204.reuse, R192, R44 ;  /* 0x000000c0cc2c723c */ /* 0x044ff0000004182c */
[----:B------:R-:W-:Y:S01]  /*e2c0*/  HMMA.16816.F32.BF16 R48, R204, R194, R48 ;  /* 0x000000c2cc30723c */ /* 0x000fe20000041830 */
[----:B------:R-:W2:Y:S07]  /*e2d0*/  LDSM.16.M88.4 R192, [R219+0xa800] ;  /* 0x00a80000dbc0783b */ /* 0x000eae0000000200 */
[C---:B------:R-:W-:Y:S08]  /*e2e0*/  HMMA.16816.F32.BF16 R4, R200.reuse, R208, R4 ;  /* 0x000000d0c804723c */ /* 0x040ff00000041804 */
[C---:B------:R-:W-:Y:S08]  /*e2f0*/  HMMA.16816.F32.BF16 R8, R200.reuse, R210, R8 ;  /* 0x000000d2c808723c */ /* 0x040ff00000041808 */
[C---:B-1----:R-:W-:Y:S08]  /*e300*/  HMMA.16816.F32.BF16 R12, R200.reuse, R176, R12 ;  /* 0x000000b0c80c723c */ /* 0x042ff0000004180c */
[C---:B------:R-:W-:Y:S01]  /*e310*/  HMMA.16816.F32.BF16 R16, R200.reuse, R178, R16 ;  /* 0x000000b2c810723c */ /* 0x040fe20000041810 */
[----:B------:R-:W1:Y:S03]  /*e320*/  LDSM.16.M88.4 R176, [R219+0xb000] ;  /* 0x00b00000dbb0783b */ /* 0x000e660000000200 */
        /* <DEDUP_REMOVED lines=10> */
[C---:B--2---:R-:W-:Y:S05]  /*e3d0*/  HMMA.16816.F32.BF16 R28, R200.reuse, R192, R28 ;  /* 0x000000c0c81c723c */ /* 0x044fea000004181c */
[----:B------:R-:W-:Y:S02]  /*e3e0*/  FMNMX.FTZ R0, R9, R0, !PT ;  /* 0x0000000009007209 */ /* 0x000fe40007810000 */
[----:B------:R-:W-:Y:S01]  /*e3f0*/  FMNMX.FTZ R2, R10, R2, !PT ;  /* 0x000000020a027209 */ /* 0x000fe20007810000 */
[C---:B------:R-:W-:Y:S04]  /*e400*/  HMMA.16816.F32.BF16 R32, R200.reuse, R194, R32 ;  /* 0x000000c2c820723c */ /* 0x040fe80000041820 */
[----:B------:R-:W-:Y:S02]  /*e410*/  FMNMX.FTZ R0, R12, R0, !PT ;  /* 0x000000000c007209 */ /* 0x000fe40007810000 */
[----:B------:R-:W-:Y:S02]  /*e420*/  FMNMX.FTZ R2, R11, R2, !PT ;  /* 0x000000020b027209 */ /* 0x000fe40007810000 */
[----:B------:R-:W-:Y:S01]  /*e430*/  FMNMX.FTZ R0, R13, R0, !PT ;  /* 0x000000000d007209 */ /* 0x000fe20007810000 */
[C---:B-1----:R-:W-:Y:S03]  /*e440*/  HMMA.16816.F32.BF16 R36, R200.reuse, R176, R36 ;  /* 0x000000b0c824723c */ /* 0x042fe60000041824 */
[----:B------:R-:W-:Y:S02]  /*e450*/  FMNMX.FTZ R0, R16, R0, !PT ;  /* 0x0000000010007209 */ /* 0x000fe40007810000 */
[----:B------:R-:W-:Y:S02]  /*e460*/  FMNMX.FTZ R2, R14, R2, !PT ;  /* 0x000000020e027209 */ /* 0x000fe40007810000 */
[----:B------:R-:W-:Y:S01]  /*e470*/  FMNMX.FTZ R0, R17, R0, !PT ;  /* 0x0000000011007209 */ /* 0x000fe20007810000 */
[C---:B------:R-:W-:Y:S04]  /*e480*/  HMMA.16816.F32.BF16 R40, R200.reuse, R178, R40 ;  /* 0x000000b2c828723c */ /* 0x040fe80000041828 */
[----:B------:R-:W-:Y:S02]  /*e490*/  FMNMX.FTZ R2, R15, R2, !PT ;  /* 0x000000020f027209 */ /* 0x000fe40007810000 */
[----:B------:R-:W-:Y:S01]  /*e4a0*/  FMNMX.FTZ R0, R20, R0, !PT ;  /* 0x0000000014007209 */ /* 0x000fe20007810000 */
[----:B------:R-:W-:Y:S01]  /*e4b0*/  @P0 IMAD.WIDE.U32 R178, R252, c[0x0][0x1e0], RZ ;  /* 0x00007800fcb20a25 */ /* 0x000fe200078e00ff */
        /* <DEDUP_REMOVED lines=35> */
[----:B------:R-:W-:Y:S02]  /*e6f0*/  FMNMX.FTZ R0, R50, R0, !PT ;  /* 0x0000000032007209 */ /* 0x000fe40007810000 */
[----:B------:R-:W-:Y:S02]  /*e700*/  @P0 MOV R176, R212 ;  /* 0x000000d400b00202 */ /* 0x000fe40000000f00 */
[----:B------:R-:W-:Y:S03]  /*e710*/  FMNMX.FTZ R0, R51, R0, !PT ;  /* 0x0000000033007209 */ /* 0x000fe60007810000 */
[----:B------:R-:W-:Y:S02]  /*e720*/  @P0 IMAD.WIDE.U32 R176, R178, 0x60, R176 ;  /* 0x00000060b2b00825 */ /* 0x000fe400078e00b0 */
[----:B------:R-:W2:Y:S01]  /*e730*/  SHFL.BFLY PT, R2, R0, 0x2, 0x1f ;  /* 0x0c401f0000027f89 */ /* 0x000ea200000e0000 */
[----:B-1----:R-:W-:Y:S05]  /*e740*/  FMNMX.FTZ R173, R173, R3, !PT ;  /* 0x00000003adad7209 */ /* 0x002fea0007810000 */
[----:B------:R-:W1:Y:S01]  /*e750*/  SHFL.BFLY PT, R172, R173, 0x1, 0x1f ;  /* 0x0c201f00adac7f89 */ /* 0x000e6200000e0000 */
[----:B--2---:R-:W-:Y:S05]  /*e760*/  FMNMX.FTZ R0, R0, R2, !PT ;  /* 0x0000000200007209 */ /* 0x004fea0007810000 */
[----:B------:R-:W2:Y:S01]  /*e770*/  SHFL.BFLY PT, R3, R0, 0x1, 0x1f ;  /* 0x0c201f0000037f89 */ /* 0x000ea200000e0000 */
[----:B-1----:R-:W-:Y:S02]  /*e780*/  FMNMX.FTZ R173, R173, R172, !PT ;  /* 0x000000acadad7209 */ /* 0x002fe40007810000 */
[----:B------:R-:W-:Y:S03]  /*e790*/  @P0 SHF.R.S32.HI R172, RZ, 0x1f, R252 ;  /* 0x0000001fffac0819 */ /* 0x000fe600000114fc */
[C---:B------:R-:W-:Y:S02]  /*e7a0*/  FADD.FTZ R2, -R173.reuse, R174 ;  /* 0x000000aead027221 */ /* 0x040fe40000010100 */
[----:B------:R-:W-:Y:S02]  /*e7b0*/  @P0 IMAD R174, R172, c[0x0][0x1e0], RZ ;  /* 0x00007800acae0a24 */ /* 0x000fe400078e02ff */
[----:B------:R-:W-:Y:S01]  /*e7c0*/  FMUL.FTZ R196, R173, c[0x0][0x2d0] ;  /* 0x0000b400adc47a20 */ /* 0x000fe20000410000 */
[----:B--2---:R-:W-:Y:S01]  /*e7d0*/  FMNMX.FTZ R172, R0, R3, !PT ;  /* 0x0000000300ac7209 */ /* 0x004fe20007810000 */
[----:B------:R-:W-:Y:S02]  /*e7e0*/  FMUL.FTZ R0, R2, c[0x0][0x2d0] ;  /* 0x0000b40002007a20 */ /* 0x000fe40000410000 */
[--C-:B------:R-:W-:Y:S02]  /*e7f0*/  FFMA.FTZ R4, R4, c[0x0][0x2d0], -R196.reuse ;  /* 0x0000b40004047a23 */ /* 0x100fe400000108c4 */
[----:B------:R1:W2:Y:S01]  /*e800*/  MUFU.EX2 R2, R0 ;  /* 0x0000000000027308 */ /* 0x0002a20000000800 */
[----:B------:R-:W-:Y:S02]  /*e810*/  FFMA.FTZ R5, R5, c[0x0][0x2d0], -R196 ;  /* 0x0000b40005057a23 */ /* 0x000fe400000108c4 */
[----:B------:R-:W-:Y:S01]  /*e820*/  @P0 IMAD R3, R252, c[0x0][0x1e4], R174 ;  /* 0x00007900fc030a24 */ /* 0x000fe200078e02ae */
[----:B------:R-:W-:Y:S01]  /*e830*/  @P0 SHF.L.U32 R174, R176, 0x1, RZ ;  /* 0x00000001b0ae0819 */ /* 0x000fe200000006ff */
[--C-:B------:R-:W-:Y:S02]  /*e840*/  FFMA.FTZ R12, R12, c[0x0][0x2d0], -R196.reuse ;  /* 0x0000b4000c0c7a23 */ /* 0x100fe400000108c4 */
[--C-:B------:R-:W-:Y:S01]  /*e850*/  FFMA.FTZ R13, R13, c[0x0][0x2d0], -R196.reuse ;  /* 0x0000b4000d0d7a23 */ /* 0x100fe200000108c4 */
[----:B------:R-:W-:Y:S01]  /*e860*/  @P0 IADD3 R3, R179, R3, RZ ;  /* 0x00000003b3030210 */ /* 0x000fe20007ffe0ff */
[--C-:B------:R-:W-:Y:S01]  /*e870*/  FFMA.FTZ R16, R16, c[0x0][0x2d0], -R196.reuse ;  /* 0x0000b40010107a23 */ /* 0x100fe200000108c4 */
[----:B------:R3:W-:Y:S01]  /*e880*/  MUFU.EX2 R215, R4 ;  /* 0x0000000400d77308 */ /* 0x0007e20000000800 */
[----:B------:R-:W-:Y:S01]  /*e890*/  @P0 IADD3 R178, P2, R174, 0x80, RZ ;  /* 0x00000080aeb20810 */ /* 0x000fe20007f5e0ff */
[--C-:B------:R-:W-:Y:S02]  /*e8a0*/  FFMA.FTZ R17, R17, c[0x0][0x2d0], -R196.reuse ;  /* 0x0000b40011117a23 */ /* 0x100fe400000108c4 */
[----:B------:R-:W-:Y:S01]  /*e8b0*/  @P0 IMAD R3, R3, 0x60, RZ ;  /* 0x0000006003030824 */ /* 0x000fe200078e02ff */
[----:B------:R-:W-:Y:S01]  /*e8c0*/  @P0 IADD3 R178, P1, R178, c[0x0][0x1c8], RZ ;  /* 0x00007200b2b20a10 */ /* 0x000fe20007f3e0ff */
[--C-:B------:R-:W-:Y:S02]  /*e8d0*/  FFMA.FTZ R20, R20, c[0x0][0x2d0], -R196.reuse ;  /* 0x0000b40014147a23 */ /* 0x100fe400000108c4 */
[--C-:B------:R-:W-:Y:S01]  /*e8e0*/  FFMA.FTZ R21, R21, c[0x0][0x2d0], -R196.reuse ;  /* 0x0000b40015157a23 */ /* 0x100fe200000108c4 */
[----:B------:R-:W-:Y:S01]  /*e8f0*/  @P0 IADD3 R3, R177, R3, RZ ;  /* 0x00000003b1030210 */ /* 0x000fe20007ffe0ff */
[----:B------:R4:W-:Y:S01]  /*e900*/  MUFU.EX2 R205, R5 ;  /* 0x0000000500cd7308 */ /* 0x0009e20000000800 */
[--C-:B------:R-:W-:Y:S02]  /*e910*/  FFMA.FTZ R24, R24, c[0x0][0x2d0], -R196.reuse ;  /* 0x0000b40018187a23 */ /* 0x100fe400000108c4 */
[----:B------:R-:W-:Y:S01]  /*e920*/  @P0 SHF.L.U64.HI R3, R176, 0x1, R3 ;  /* 0x00000001b0030819 */ /* 0x000fe20000010203 */
[----:B-1----:R-:W-:Y:S02]  /*e930*/  FADD.FTZ R0, -R172, R175 ;  /* 0x000000afac007221 */ /* 0x002fe40000010100 */
[--C-:B------:R-:W-:Y:S01]  /*e940*/  FFMA.FTZ R175, R8, c[0x0][0x2d0], -R196.reuse ;  /* 0x0000b40008af7a23 */ /* 0x100fe200000108c4 */
[--C-:B------:R-:W-:Y:S01]  /*e950*/  @P0 IADD3.X R179, RZ, c[0x0][0x1cc], R3.reuse, P1, P2 ;  /* 0x00007300ffb30a10 */ /* 0x100fe20000fe4403 */
[----:B------:R-:W-:Y:S01]  /*e960*/  FMUL.FTZ R0, R0, c[0x0][0x2d0] ;  /* 0x0000b40000007a20 */ /* 0x000fe20000410000 */
[----:B------:R-:W-:Y:S01]  /*e970*/  @P0 IADD3 R176, P2, R174, 0x100, RZ ;  /* 0x00000100aeb00810 */ /* 0x000fe20007f5e0ff */
[----:B------:R1:W-:Y:S01]  /*e980*/  MUFU.EX2 R204, R175 ;  /* 0x000000af00cc7308 */ /* 0x0003e20000000800 */
[----:B------:R-:W-:Y:S01]  /*e990*/  @P0 MOV R8, c[0x0][0x1e0] ;  /* 0x0000780000080a02 */ /* 0x000fe20000000f00 */
[----:B--2---:R-:W-:Y:S01]  /*e9a0*/  FMUL.FTZ R132, R2, R132 ;  /* 0x0000008402847220 */ /* 0x004fe20000410000 */
[----:B---3--:R-:W-:Y:S01]  /*e9b0*/  @P0 IADD3 R4, P1, R174, c[0x0][0x1c8], RZ ;  /* 0x00007200ae040a10 */ /* 0x008fe20007f3e0ff */
[----:B------:R-:W-:Y:S01]  /*e9c0*/  FMUL.FTZ R133, R2, R133 ;  /* 0x0000008502857220 */ /* 0x000fe20000410000 */
[----:B------:R-:W-:Y:S01]  /*e9d0*/  @P0 SHF.L.U64.HI R188, R8, R213, c[0x0][0x1e4] ;  /* 0x0000790008bc0619 */ /* 0x000fe200000102d5 */
[C---:B------:R-:W-:Y:S02]  /*e9e0*/  FMUL.FTZ R136, R2.reuse, R136 ;  /* 0x0000008802887220 */ /* 0x040fe40000410000 */
[C---:B------:R-:W-:Y:S02]  /*e9f0*/  FMUL.FTZ R137, R2.reuse, R137 ;  /* 0x0000008902897220 */ /* 0x040fe40000410000 */
[----:B------:R-:W2:Y:S01]  /*ea00*/  MUFU.EX2 R0, R0 ;  /* 0x0000000000007308 */ /* 0x000ea20000000800 */
[C---:B------:R-:W-:Y:S02]  /*ea10*/  FMUL.FTZ R140, R2.reuse, R140 ;  /* 0x0000008c028c7220 */ /* 0x040fe40000410000 */
[C---:B------:R-:W-:Y:S01]  /*ea20*/  FMUL.FTZ R141, R2.reuse, R141 ;  /* 0x0000008d028d7220 */ /* 0x040fe20000410000 */
[----:B----4-:R-:W-:Y:S01]  /*ea30*/  @P0 IADD3.X R5, R3, c[0x0][0x1cc], RZ, P1, !PT ;  /* 0x0000730003050a10 */ /* 0x010fe20000ffe4ff */
[----:B------:R-:W-:Y:S01]  /*ea40*/  FMUL.FTZ R144, R2, R144 ;  /* 0x0000009002907220 */ /* 0x000fe20000410000 */
[----:B------:R-:W-:Y:S01]  /*ea50*/  @P0 IADD3 R176, P1, R176, c[0x0][0x1c8], RZ ;  /* 0x00007200b0b00a10 */ /* 0x000fe20007f3e0ff */
[C---:B------:R-:W-:Y:S02]  /*ea60*/  FMUL.FTZ R145, R2.reuse, R145 ;  /* 0x0000009102917220 */ /* 0x040fe40000410000 */
[----:B------:R3:W-:Y:S01]  /*ea70*/  @P0 LDGSTS.E.BYPASS.LTC128B.128 [R251+0xc100], [R4.64], !P5 ;  /* 0x0c10000004fb0fae */ /* 0x0007e2000e901d48 */
[--C-:B------:R-:W-:Y:S01]  /*ea80*/  @P0 IADD3.X R177, RZ, c[0x0][0x1cc], R3.reuse, P1, P2 ;  /* 0x00007300ffb10a10 */ /* 0x100fe20000fe4403 */
[C---:B------:R-:W-:Y:S01]  /*ea90*/  FMUL.FTZ R148, R2.reuse, R148 ;  /* 0x0000009402947220 */ /* 0x040fe20000410000 */
[----:B------:R-:W-:Y:S01]  /*eaa0*/  MUFU.EX2 R214, R12 ;  /* 0x0000000c00d67308 */ /* 0x000fe20000000800 */
[----:B------:R-:W-:Y:S02]  /*eab0*/  FMUL.FTZ R149, R2, R149 ;  /* 0x0000009502957220 */ /* 0x000fe40000410000 */
[--C-:B-1----:R-:W-:Y:S01]  /*eac0*/  FFMA.FTZ R175, R9, c[0x0][0x2d0], -R196.reuse ;  /* 0x0000b40009af7a23 */ /* 0x102fe200000108c4 */
[----:B------:R-:W-:Y:S01]  /*ead0*/  @P0 IADD3 R9, P2, R174, 0x180, RZ ;  /* 0x00000180ae090810 */ /* 0x000fe20007f5e0ff */
[----:B------:R1:W-:Y:S01]  /*eae0*/  @P0 LDGSTS.E.BYPASS.LTC128B.128 [R251+0xf100], [R178.64], !P4 ;  /* 0x0f100000b2fb0fae */ /* 0x0003e2000e101d48 */
[----:B------:R-:W-:Y:S02]  /*eaf0*/  FMUL.FTZ R174, R172, c[0x0][0x2d0] ;  /* 0x0000b400acae7a20 */ /* 0x000fe40000410000 */
[----:B------:R-:W-:Y:S02]  /*eb00*/  FFMA.FTZ R25, R25, c[0x0][0x2d0], -R196 ;  /* 0x0000b40019197a23 */ /* 0x000fe400000108c4 */
[----:B------:R4:W1:Y:S01]  /*eb10*/  MUFU.EX2 R203, R175 ;  /* 0x000000af00cb7308 */ /* 0x0008620000000800 */
[--C-:B------:R-:W-:Y:S01]  /*eb20*/  FFMA.FTZ R6, R6, c[0x0][0x2d0], -R174.reuse ;  /* 0x0000b40006067a23 */ /* 0x100fe200000108ae */
[----:B------:R3:W-:Y:S01]  /*eb30*/  @P0 LDGSTS.E.BYPASS.LTC128B.128 [R251+0x12100], [R176.64], !P3 ;  /* 0x12100000b0fb0fae */ /* 0x0007e2000d901d48 */
[--C-:B------:R-:W-:Y:S02]  /*eb40*/  FFMA.FTZ R10, R10, c[0x0][0x2d0], -R174.reuse ;  /* 0x0000b4000a0a7a23 */ /* 0x100fe400000108ae */
[--C-:B------:R-:W-:Y:S02]  /*eb50*/  FFMA.FTZ R11, R11, c[0x0][0x2d0], -R174.reuse ;  /* 0x0000b4000b0b7a23 */ /* 0x100fe400000108ae */
[C---:B--2---:R-:W-:Y:S02]  /*eb60*/  FMUL.FTZ R134, R0.reuse, R134 ;  /* 0x0000008600867220 */ /* 0x044fe40000410000 */
        /* <DEDUP_REMOVED lines=9> */
[----:B------:R-:W-:Y:S01]  /*ec00*/  FMUL.FTZ R150, R0, R150 ;  /* 0x0000009600967220 */ /* 0x000fe20000410000 */
[----:B----4-:R-:W-:Y:S01]  /*ec10*/  @P0 SHF.L.U32 R175, R8, 0x6, RZ ;  /* 0x0000000608af0819 */ /* 0x010fe200000006ff */
[----:B------:R-:W-:Y:S01]  /*ec20*/  FMUL.FTZ R151, R0, R151 ;  /* 0x0000009700977220 */ /* 0x000fe20000410000 */
[----:B------:R-:W-:Y:S01]  /*ec30*/  @P0 IADD3 R8, P1, R9, c[0x0][0x1c8], RZ ;  /* 0x0000720009080a10 */ /* 0x000fe20007f3e0ff */
[--C-:B------:R-:W-:Y:S01]  /*ec40*/  FFMA.FTZ R14, R14, c[0x0][0x2d0], -R174.reuse ;  /* 0x0000b4000e0e7a23 */ /* 0x100fe200000108ae */
[----:B-1----:R-:W-:Y:S01]  /*ec50*/  F2FP.BF16.PACK_AB R178, R203, R204 ;  /* 0x000000cccbb2723e */ /* 0x002fe200000010ff */
[--C-:B------:R-:W-:Y:S01]  /*ec60*/  FFMA.FTZ R15, R15, c[0x0][0x2d0], -R174.reuse ;  /* 0x0000b4000f0f7a23 */ /* 0x100fe200000108ae */
[----:B------:R-:W-:Y:S01]  /*ec70*/  @P0 IADD3.X R9, RZ, c[0x0][0x1cc], R3, P1, P2 ;  /* 0x00007300ff090a10 */ /* 0x000fe20000fe4403 */
[--C-:B------:R-:W-:Y:S01]  /*ec80*/  FFMA.FTZ R3, R7, c[0x0][0x2d0], -R174.reuse ;  /* 0x0000b40007037a23 */ /* 0x100fe200000108ae */
[----:B---3--:R-:W-:Y:S01]  /*ec90*/  @P0 IADD3 R4, P2, R4, R175, RZ ;  /* 0x000000af04040210 */ /* 0x008fe20007f5e0ff */
[----:B------:R-:W1:Y:S01]  /*eca0*/  MUFU.EX2 R200, R11 ;  /* 0x0000000b00c87308 */ /* 0x000e620000000800 */
[----:B------:R-:W-:Y:S01]  /*ecb0*/  F2FP.BF16.PACK_AB R176, R205, R215 ;  /* 0x000000d7cdb0723e */ /* 0x000fe200000010ff */
[----:B------:R3:W-:Y:S01]  /*ecc0*/  @P0 LDGSTS.E.BYPASS.LTC128B.128 [R251+0x15100], [R8.64], !P6 ;  /* 0x1510000008fb0fae */ /* 0x0007e2000f101d48 */
[----:B------:R-:W-:Y:S01]  /*ecd0*/  @P0 IADD3.X R5, R5, R188, RZ, P2, !PT ;  /* 0x000000bc05050210 */ /* 0x000fe200017fe4ff */
[--C-:B------:R-:W-:Y:S01]  /*ece0*/  FFMA.FTZ R18, R18, c[0x0][0x2d0], -R174.reuse ;  /* 0x0000b40012127a23 */ /* 0x100fe200000108ae */
[----:B--2---:R-:W-:Y:S01]  /*ecf0*/  @P0 IADD3 R6, P1, R175, R4, RZ ;  /* 0x00000004af060210 */ /* 0x004fe20007f3e0ff */
[--C-:B------:R-:W-:Y:S02]  /*ed00*/  FFMA.FTZ R19, R19, c[0x0][0x2d0], -R174.reuse ;  /* 0x0000b40013137a23 */ /* 0x100fe400000108ae */
[----:B------:R2:W-:Y:S01]  /*ed10*/  @P0 LDGSTS.E.BYPASS.LTC128B.128 [R251+0xd100], [R4.64], !P5 ;  /* 0x0d10000004fb0fae */ /* 0x0005e2000e901d48 */
[----:B------:R-:W-:Y:S01]  /*ed20*/  @P0 IADD3.X R7, R188, R5, RZ, P1, !PT ;  /* 0x00000005bc070210 */ /* 0x000fe20000ffe4ff */
[----:B------:R-:W4:Y:S01]  /*ed30*/  MUFU.EX2 R202, R3 ;  /* 0x0000000300ca7308 */ /* 0x000f220000000800 */
[----:B------:R-:W-:Y:S02]  /*ed40*/  FMUL.FTZ R10, R0, R186 ;  /* 0x000000ba000a7220 */ /* 0x000fe40000410000 */
[--C-:B------:R-:W-:Y:S01]  /*ed50*/  FFMA.FTZ R22, R22, c[0x0][0x2d0], -R174.reuse ;  /* 0x0000b40016167a23 */ /* 0x100fe200000108ae */
[----:B------:R2:W-:Y:S01]  /*ed60*/  @P0 LDGSTS.E.BYPASS.LTC128B.128 [R251+0x10100], [R4.64+0x80], !P4 ;  /* 0x1010008004fb0fae */ /* 0x0005e2000e101d48 */
[--C-:B------:R-:W-:Y:S02]  /*ed70*/  FFMA.FTZ R23, R23, c[0x0][0x2d0], -R174.reuse ;  /* 0x0000b40017177a23 */ /* 0x100fe400000108ae */
[--C-:B------:R-:W-:Y:S02]  /*ed80*/  FFMA.FTZ R26, R26, c[0x0][0x2d0], -R174.reuse ;  /* 0x0000b4001a1a7a23 */ /* 0x100fe400000108ae */
[----:B------:R-:W-:Y:S01]  /*ed90*/  FFMA.FTZ R27, R27, c[0x0][0x2d0], -R174 ;  /* 0x0000b4001b1b7a23 */ /* 0x000fe200000108ae */
[----:B------:R2:W-:Y:S01]  /*eda0*/  @P0 LDGSTS.E.BYPASS.LTC128B.128 [R251+0x13100], [R4.64+0x100], !P3 ;  /* 0x1310010004fb0fae */ /* 0x0005e2000d901d48 */
[----:B------:R-:W2:Y:S01]  /*edb0*/  MUFU.EX2 R213, R13 ;  /* 0x0000000d00d57308 */ /* 0x000ea20000000800 */
[--C-:B------:R-:W-:Y:S01]  /*edc0*/  FFMA.FTZ R28, R28, c[0x0][0x2d0], -R196.reuse ;  /* 0x0000b4001c1c7a23 */ /* 0x100fe200000108c4 */
[----:B-1----:R-:W-:Y:S01]  /*edd0*/  F2FP.BF16.PACK_AB R179, R200, R201 ;  /* 0x000000c9c8b3723e */ /* 0x002fe200000010ff */
[----:B------:R-:W-:Y:S02]  /*ede0*/  FMUL.FTZ R11, R0, R187 ;  /* 0x000000bb000b7220 */ /* 0x000fe40000410000 */
[----:B------:R2:W-:Y:S01]  /*edf0*/  @P0 LDGSTS.E.BYPASS.LTC128B.128 [R251+0x16100], [R4.64+0x180], !P6 ;  /* 0x1610018004fb0fae */ /* 0x0005e2000f101d48 */
[----:B------:R-:W-:Y:S02]  /*ee00*/  FFMA.FTZ R29, R29, c[0x0][0x2d0], -R196 ;  /* 0x0000b4001d1d7a23 */ /* 0x000fe400000108c4 */
[C---:B---3--:R-:W-:Y:S02]  /*ee10*/  FMUL.FTZ R8, R2.reuse, R184 ;  /* 0x000000b802087220 */ /* 0x048fe40000410000 */
[----:B------:R-:W-:Y:S01]  /*ee20*/  FMUL.FTZ R9, R2, R185 ;  /* 0x000000b902097220 */ /* 0x000fe20000410000 */
[----:B------:R1:W-:Y:S01]  /*ee30*/  @P0 LDGSTS.E.BYPASS.LTC128B.128 [R251+0xe100], [R6.64], !P5 ;  /* 0x0e10000006fb0fae */ /* 0x0003e2000e901d48 */
[----:B------:R-:W-:Y:S01]  /*ee40*/  MUFU.EX2 R198, R14 ;  /* 0x0000000e00c67308 */ /* 0x000fe20000000800 */
[----:B----4-:R-:W-:Y:S01]  /*ee50*/  F2FP.BF16.PACK_AB R177, R202, R199 ;  /* 0x000000c7cab1723e */ /* 0x010fe200000010ff */
[--C-:B------:R-:W-:Y:S02]  /*ee60*/  FFMA.FTZ R30, R30, c[0x0][0x2d0], -R174.reuse ;  /* 0x0000b4001e1e7a23 */ /* 0x100fe400000108ae */
[--C-:B------:R-:W-:Y:S01]  /*ee70*/  FFMA.FTZ R31, R31, c[0x0][0x2d0], -R174.reuse ;  /* 0x0000b4001f1f7a23 */ /* 0x100fe200000108ae */
[----:B------:R1:W-:Y:S01]  /*ee80*/  @P0 LDGSTS.E.BYPASS.LTC128B.128 [R251+0x11100], [R6.64+0x80], !P4 ;  /* 0x1110008006fb0fae */ /* 0x0003e2000e101d48 */
[----:B------:R-:W-:Y:S02]  /*ee90*/  FFMA.FTZ R3, R35, c[0x0][0x2d0], -R174 ;  /* 0x0000b40023037a23 */ /* 0x000fe400000108ae */
[--C-:B------:R-:W-:Y:S02]  /*eea0*/  FFMA.FTZ R32, R32, c[0x0][0x2d0], -R196.reuse ;  /* 0x0000b40020207a23 */ /* 0x100fe400000108c4 */
[----:B------:R3:W4:Y:S01]  /*eeb0*/  MUFU.EX2 R197, R15 ;  /* 0x0000000f00c57308 */ /* 0x0007220000000800 */
[----:B------:R1:W-:Y:S01]  /*eec0*/  @P0 LDGSTS.E.BYPASS.LTC128B.128 [R251+0x14100], [R6.64+0x100], !P3 ;  /* 0x1410010006fb0fae */ /* 0x0003e2000d901d48 */
[----:B------:R-:W-:Y:S02]  /*eed0*/  FFMA.FTZ R33, R33, c[0x0][0x2d0], -R196 ;  /* 0x0000b40021217a23 */ /* 0x000fe400000108c4 */
[----:B------:R-:W-:Y:S02]  /*eee0*/  FFMA.FTZ R34, R34, c[0x0][0x2d0], -R174 ;  /* 0x0000b40022227a23 */ /* 0x000fe400000108ae */
[C---:B------:R-:W-:Y:S01]  /*eef0*/  FMUL.FTZ R152, R2.reuse, R152 ;  /* 0x0000009802987220 */ /* 0x040fe20000410000 */
[----:B------:R1:W-:Y:S01]  /*ef00*/  @P0 LDGSTS.E.BYPASS.LTC128B.128 [R251+0x17100], [R6.64+0x180], !P6 ;  /* 0x1710018006fb0fae */ /* 0x0003e2000f101d48 */
[C---:B------:R-:W-:Y:S02]  /*ef10*/  FMUL.FTZ R153, R2.reuse, R153 ;  /* 0x0000009902997220 */ /* 0x040fe40000410000 */
[C---:B--2---:R-:W-:Y:S01]  /*ef20*/  FMUL.FTZ R4, R2.reuse, R180 ;  /* 0x000000b402047220 */ /* 0x044fe20000410000 */
[----:B------:R-:W-:Y:S01]  /*ef30*/  MUFU.EX2 R212, R16 ;  /* 0x0000001000d47308 */ /* 0x000fe20000000800 */
[----:B------:R-:W-:Y:S01]  /*ef40*/  FMUL.FTZ R5, R2, R181 ;  /* 0x000000b502057220 */ /* 0x000fe20000410000 */
[----:B------:R-:W2:Y:S01]  /*ef50*/  LDSM.16.MT88.4 R188, [R217] ;  /* 0x00000000d9bc783b */ /* 0x000ea20000004200 */
[C---:B------:R-:W-:Y:S02]  /*ef60*/  FMUL.FTZ R154, R0.reuse, R154 ;  /* 0x0000009a009a7220 */ /* 0x040fe40000410000 */
[----:B------:R-:W-:Y:S02]  /*ef70*/  FMUL.FTZ R155, R0, R155 ;  /* 0x0000009b009b7220 */ /* 0x000fe40000410000 */
[C---:B------:R-:W-:Y:S01]  /*ef80*/  FMUL.FTZ R156, R2.reuse, R156 ;  /* 0x0000009c029c7220 */ /* 0x040fe20000410000 */
[----:B------:R-:W4:Y:S01]  /*ef90*/  LDSM.16.MT88.4 R192, [R218] ;  /* 0x00000000dac0783b */ /* 0x000f220000004200 */
[----:B------:R-:W-:Y:S01]  /*efa0*/  FMUL.FTZ R157, R2, R157 ;  /* 0x0000009d029d7220 */ /* 0x000fe20000410000 */
[----:B------:R-:W2:Y:S01]  /*efb0*/  MUFU.EX2 R211, R17 ;  /* 0x0000001100d37308 */ /* 0x000ea20000000800 */
[C---:B------:R-:W-:Y:S02]  /*efc0*/  FMUL.FTZ R158, R0.reuse, R158 ;  /* 0x0000009e009e7220 */ /* 0x040fe40000410000 */
[----:B------:R-:W-:Y:S01]  /*efd0*/  FMUL.FTZ R159, R0, R159 ;  /* 0x0000009f009f7220 */ /* 0x000fe20000410000 */
[----:B------:R-:W-:Y:S01]  /*efe0*/  LDSM.16.MT88.4 R184, [R220] ;  /* 0x00000000dcb8783b */ /* 0x000fe20000004200 */
[C---:B------:R-:W-:Y:S02]  /*eff0*/  FMUL.FTZ R160, R2.reuse, R160 ;  /* 0x000000a002a07220 */ /* 0x040fe40000410000 */
[----:B------:R-:W-:Y:S02]  /*f000*/  FMUL.FTZ R161, R2, R161 ;  /* 0x000000a102a17220 */ /* 0x000fe40000410000 */
[C---:B------:R-:W-:Y:S01]  /*f010*/  FMUL.FTZ R162, R0.reuse, R162 ;  /* 0x000000a200a27220 */ /* 0x040fe20000410000 */
[----:B---3--:R-:W-:Y:S01]  /*f020*/  LDSM.16.MT88.4 R12, [R220+0x9000] ;  /* 0x00900000dc0c783b */ /* 0x008fe20000004200 */
[----:B------:R-:W-:Y:S01]  /*f030*/  MUFU.EX2 R210, R20 ;  /* 0x0000001400d27308 */ /* 0x000fe20000000800 */
[C---:B------:R-:W-:Y:S02]  /*f040*/  FMUL.FTZ R163, R0.reuse, R163 ;  /* 0x000000a300a37220 */ /* 0x040fe40000410000 */
[C---:B-1----:R-:W-:Y:S02]  /*f050*/  FMUL.FTZ R6, R0.reuse, R182 ;  /* 0x000000b600067220 */ /* 0x042fe40000410000 */
[----:B------:R-:W-:Y:S01]  /*f060*/  FMUL.FTZ R7, R0, R183 ;  /* 0x000000b700077220 */ /* 0x000fe20000410000 */
[----:B------:R-:W0:Y:S01]  /*f070*/  LDGDEPBAR ;  /* 0x00000000000079af */ /* 0x000e220000000000 */
[C---:B------:R-:W-:Y:S02]  /*f080*/  FMUL.FTZ R164, R2.reuse, R164 ;  /* 0x000000a402a47220 */ /* 0x040fe40000410000 */
[----:B------:R-:W-:Y:S01]  /*f090*/  FMUL.FTZ R165, R2, R165 ;  /* 0x000000a502a57220 */ /* 0x000fe20000410000 */
[----:B------:R-:W-:Y:S01]  /*f0a0*/  MUFU.EX2 R209, R21 ;  /* 0x0000001500d17308 */ /* 0x000fe20000000800 */
[C---:B------:R-:W-:Y:S01]  /*f0b0*/  FMUL.FTZ R166, R0.reuse, R166 ;  /* 0x000000a600a67220 */ /* 0x040fe20000410000 */
[----:B------:R-:W1:Y:S01]  /*f0c0*/  LDSM.16.MT88.4 R180, [R221] ;  /* 0x00000000ddb4783b */ /* 0x000e620000004200 */
[----:B------:R-:W-:Y:S02]  /*f0d0*/  FMUL.FTZ R167, R0, R167 ;  /* 0x000000a700a77220 */ /* 0x000fe40000410000 */
[C---:B------:R-:W-:Y:S02]  /*f0e0*/  FMUL.FTZ R168, R2.reuse, R168 ;  /* 0x000000a802a87220 */ /* 0x040fe40000410000 */
[----:B------:R-:W-:Y:S02]  /*f0f0*/  FMUL.FTZ R169, R2, R169 ;  /* 0x000000a902a97220 */ /* 0x000fe40000410000 */
[C---:B------:R-:W-:Y:S01]  /*f100*/  FMUL.FTZ R170, R0.reuse, R170 ;  /* 0x000000aa00aa7220 */ /* 0x040fe20000410000 */
[----:B------:R-:W-:Y:S01]  /*f110*/  MUFU.EX2 R208, R24 ;  /* 0x0000001800d07308 */ /* 0x000fe20000000800 */
[C---:B--2---:R-:W-:Y:S05]  /*f120*/  HMMA.16816.F32.BF16 R4, R176.reuse, R188, R4 ;  /* 0x000000bcb004723c */ /* 0x044fea0000041804 */
[----:B------:R-:W-:Y:S02]  /*f130*/  FMUL.FTZ R171, R0, R171 ;  /* 0x000000ab00ab7220 */ /* 0x000fe40000410000 */
[C---:B------:R-:W-:Y:S01]  /*f140*/  FMUL.FTZ R52, R2.reuse, R52 ;  /* 0x0000003402347220 */ /* 0x040fe20000410000 */
[C---:B------:R-:W-:Y:S01]  /*f150*/  HMMA.16816.F32.BF16 R8, R176.reuse, R190, R8 ;  /* 0x000000beb008723c */ /* 0x040fe20000041808 */
[----:B------:R-:W2:Y:S01]  /*f160*/  LDSM.16.MT88.4 R188, [R217+0x3000] ;  /* 0x00300000d9bc783b */ /* 0x000ea20000004200 */
[----:B------:R-:W-:Y:S02]  /*f170*/  MUFU.EX2 R207, R25 ;  /* 0x0000001900cf7308 */ /* 0x000fe40000000800 */
[----:B------:R-:W-:Y:S02]  /*f180*/  FMUL.FTZ R53, R2, R53 ;  /* 0x0000003502357220 */ /* 0x000fe40000410000 */
[C---:B------:R-:W-:Y:S02]  /*f190*/  FMUL.FTZ R54, R0.reuse, R54 ;  /* 0x0000003600367220 */ /* 0x040fe40000410000 */
[C---:B----4-:R-:W-:Y:S04]  /*f1a0*/  HMMA.16816.F32.BF16 R132, R176.reuse, R192, R132 ;  /* 0x000000c0b084723c */ /* 0x050fe80000041884 */
[----:B------:R-:W-:Y:S01]  /*f1b0*/  MUFU.EX2 R193, R22 ;  /* 0x0000001600c17308 */ /* 0x000fe20000000800 */
[----:B------:R-:W-:Y:S02]  /*f1c0*/  FMUL.FTZ R55, R0, R55 ;  /* 0x0000003700377220 */ /* 0x000fe40000410000 */
[C---:B------:R-:W-:Y:S01]  /*f1d0*/  FMUL.FTZ R56, R2.reuse, R56 ;  /* 0x0000003802387220 */ /* 0x040fe20000410000 */
[C---:B------:R-:W-:Y:S04]  /*f1e0*/  HMMA.16816.F32.BF16 R136, R176.reuse, R194, R136 ;  /* 0x000000c2b088723c */ /* 0x040fe80000041888 */
[----:B------:R-:W-:Y:S02]  /*f1f0*/  FMUL.FTZ R57, R2, R57 ;  /* 0x0000003902397220 */ /* 0x000fe40000410000 */
[----:B------:R-:W-:Y:S01]  /*f200*/  MUFU.EX2 R195, R18 ;  /* 0x0000001200c37308 */ /* 0x000fe20000000800 */
[C---:B------:R-:W-:Y:S01]  /*f210*/  FMUL.FTZ R58, R0.reuse, R58 ;  /* 0x0000003a003a7220 */ /* 0x040fe20000410000 */
[C---:B-1----:R-:W-:Y:S04]  /*f220*/  HMMA.16816.F32.BF16 R140, R176.reuse, R180, R140 ;  /* 0x000000b4b08c723c */ /* 0x042fe8000004188c */
[----:B------:R-:W-:Y:S02]  /*f230*/  FMUL.FTZ R59, R0, R59 ;  /* 0x0000003b003b7220 */ /* 0x000fe40000410000 */
[C---:B------:R-:W-:Y:S02]  /*f240*/  FMUL.FTZ R60, R2.reuse, R60 ;  /* 0x0000003c023c7220 */ /* 0x040fe40000410000 */
[C---:B------:R-:W-:Y:S01]  /*f250*/  HMMA.16816.F32.BF16 R144, R176.reuse, R182, R144 ;  /* 0x000000b6b090723c */ /* 0x040fe20000041890 */
[----:B------:R-:W1:Y:S01]  /*f260*/  LDSM.16.MT88.4 R180, [R218+0x3000] ;  /* 0x00300000dab4783b */ /* 0x000e620000004200 */
[----:B------:R3:W4:Y:S02]  /*f270*/  MUFU.EX2 R194, R19 ;  /* 0x0000001300c27308 */ /* 0x0007240000000800 */
[----:B------:R-:W-:Y:S02]  /*f280*/  FMUL.FTZ R61, R2, R61 ;  /* 0x0000003d023d7220 */ /* 0x000fe40000410000 */
[C---:B------:R-:W-:Y:S02]  /*f290*/  FMUL.FTZ R62, R0.reuse, R62 ;  /* 0x0000003e003e7220 */ /* 0x040fe40000410000 */
[C---:B------:R-:W-:Y:S04]  /*f2a0*/  HMMA.16816.F32.BF16 R148, R176.reuse, R184, R148 ;  /* 0x000000b8b094723c */ /* 0x040fe80000041894 */
[----:B------:R4:W1:Y:S01]  /*f2b0*/  MUFU.EX2 R192, R23 ;  /* 0x0000001700c07308 */ /* 0x0008620000000800 */
[----:B------:R-:W-:Y:S02]  /*f2c0*/  FMUL.FTZ R63, R0, R63 ;  /* 0x0000003f003f7220 */ /* 0x000fe40000410000 */
[C---:B------:R-:W-:Y:S01]  /*f2d0*/  FMUL.FTZ R64, R2.reuse, R64 ;  /* 0x0000004002407220 */ /* 0x040fe20000410000 */
[C---:B------:R-:W-:Y:S01]  /*f2e0*/  HMMA.16816.F32.BF16 R152, R176.reuse, R186, R152 ;  /* 0x000000bab098723c */ /* 0x040fe20000041898 */
[----:B------:R-:W1:Y:S03]  /*f2f0*/  LDSM.16.MT88.4 R184, [R221+0x3000] ;  /* 0x00300000ddb8783b */ /* 0x000e660000004200 */
[----:B------:R-:W-:Y:S02]  /*f300*/  FMUL.FTZ R65, R2, R65 ;  /* 0x0000004102417220 */ /* 0x000fe40000410000 */
[----:B------:R-:W-:Y:S01]  /*f310*/  MUFU.EX2 R206, R28 ;  /* 0x0000001c00ce7308 */ /* 0x000fe20000000800 */
[C---:B------:R-:W-:Y:S01]  /*f320*/  FMUL.FTZ R66, R0.reuse, R66 ;  /* 0x0000004200427220 */ /* 0x040fe20000410000 */
[C---:B--2---:R-:W-:Y:S01]  /*f330*/  HMMA.16816.F32.BF16 R156, R176.reuse, R188, R156 ;  /* 0x000000bcb09c723c */ /* 0x044fe2000004189c */
[----:B---3--:R-:W-:Y:S03]  /*f340*/  LDSM.16.MT88.4 R16, [R218+0x800] ;  /* 0x00080000da10783b */ /* 0x008fe60000004200 */
[----:B------:R-:W-:Y:S02]  /*f350*/  FMUL.FTZ R67, R0, R67 ;  /* 0x0000004300437220 */ /* 0x000fe40000410000 */
[C---:B------:R-:W-:Y:S02]  /*f360*/  FMUL.FTZ R68, R2.reuse, R68 ;  /* 0x0000004402447220 */ /* 0x040fe40000410000 */
[C---:B------:R-:W-:Y:S01]  /*f370*/  HMMA.16816.F32.BF16 R160, R176.reuse, R190, R160 ;  /* 0x000000beb0a0723c */ /* 0x040fe200000418a0 */
[----:B------:R-:W2:Y:S01]  /*f380*/  LDSM.16.MT88.4 R188, [R220+0x3000] ;  /* 0x00300000dcbc783b */ /* 0x000ea20000004200 */
[----:B------:R-:W-:Y:S02]  /*f390*/  MUFU.EX2 R175, R34 ;  /* 0x0000002200af7308 */ /* 0x000fe40000000800 */
[----:B------:R-:W-:Y:S02]  /*f3a0*/  FMUL.FTZ R69, R2, R69 ;  /* 0x0000004502457220 */ /* 0x000fe40000410000 */
[C---:B------:R-:W-:Y:S01]  /*f3b0*/  FMUL.FTZ R70, R0.reuse, R70 ;  /* 0x0000004600467220 */ /* 0x040fe20000410000 */
[----:B----4-:R-:W-:Y:S01]  /*f3c0*/  LDSM.16.MT88.4 R20, [R217+0x1000] ;  /* 0x00100000d914783b */ /* 0x010fe20000004200 */
[----:B------:R-:W-:Y:S01]  /*f3d0*/  FMUL.FTZ R71, R0, R71 ;  /* 0x0000004700477220 */ /* 0x000fe20000410000 */
[C---:B-1----:R-:W-:Y:S03]  /*f3e0*/  HMMA.16816.F32.BF16 R164, R176.reuse, R180, R164 ;  /* 0x000000b4b0a4723c */ /* 0x042fe600000418a4 */
[C---:B------:R-:W-:Y:S01]  /*f3f0*/  FMUL.FTZ R72, R2.reuse, R72 ;  /* 0x0000004802487220 */ /* 0x040fe20000410000 */
[----:B------:R-:W-:Y:S01]  /*f400*/  MUFU.EX2 R3, R3 ;  /* 0x0000000300037308 */ /* 0x000fe20000000800 */
        /* <DEDUP_REMOVED lines=70> */
[----:B------:R-:W-:Y:S02]  /*f870*/  LDSM.16.MT88.4 R188, [R217+0x3800] ;  /* 0x00380000d9bc783b */ /* 0x000fe40000004200 */
        /* <DEDUP_REMOVED lines=15> */
[C---:B------:R-:W-:Y:S03]  /*f970*/  HMMA.16816.F32.BF16 R124, R176.reuse, R12, R124 ;  /* 0x0000000cb07c723c */ /* 0x040fe6000004187c */
[C---:B------:R-:W-:Y:S02]  /*f980*/  FMUL.FTZ R130, R0.reuse, R130 ;  /* 0x0000008200827220 */ /* 0x040fe40000410000 */
[----:B------:R-:W-:Y:S02]  /*f990*/  FMUL.FTZ R131, R0, R131 ;  /* 0x0000008300837220 */ /* 0x000fe40000410000 */
[----:B------:R-:W-:Y:S01]  /*f9a0*/  F2FP.BF16.PACK_AB R12, R213, R214 ;  /* 0x000000d6d50c723e */ /* 0x000fe200000010ff */
[--C-:B------:R-:W-:Y:S01]  /*f9b0*/  FFMA.FTZ R49, R49, c[0x0][0x2d0], -R196.reuse ;  /* 0x0000b40031317a23 */ /* 0x100fe200000108c4 */
[----:B------:R-:W-:Y:S03]  /*f9c0*/  F2FP.BF16.PACK_AB R13, R197, R198 ;  /* 0x000000c6c50d723e */ /* 0x000fe600000010ff */
[----:B------:R-:W-:Y:S01]  /*f9d0*/  HMMA.16816.F32.BF16 R128, R176, R14, R128 ;  /* 0x0000000eb080723c */ /* 0x000fe20000041880 */
[----:B------:R-:W1:Y:S01]  /*f9e0*/  LDSM.16.MT88.4 R176, [R221+0x800] ;  /* 0x00080000ddb0783b */ /* 0x000e620000004200 */
[----:B------:R-:W-:Y:S01]  /*f9f0*/  MUFU.EX2 R49, R49 ;  /* 0x0000003100317308 */ /* 0x000fe20000000800 */
[--C-:B------:R-:W-:Y:S02]  /*fa00*/  FFMA.FTZ R36, R36, c[0x0][0x2d0], -R196.reuse ;  /* 0x0000b40024247a23 */ /* 0x100fe400000108c4 */
[----:B------:R-:W-:Y:S02]  /*fa10*/  FFMA.FTZ R37, R37, c[0x0][0x2d0], -R196 ;  /* 0x0000b40025257a23 */ /* 0x000fe400000108c4 */
[----:B------:R-:W-:Y:S01]  /*fa20*/  F2FP.BF16.PACK_AB R14, R211, R212 ;  /* 0x000000d4d30e723e */ /* 0x000fe200000010ff */
[--C-:B------:R-:W-:Y:S01]  /*fa30*/  FFMA.FTZ R38, R38, c[0x0][0x2d0], -R174.reuse ;  /* 0x0000b40026267a23 */ /* 0x100fe200000108ae */
[----:B------:R-:W-:Y:S03]  /*fa40*/  F2FP.BF16.PACK_AB R15, R194, R195 ;  /* 0x000000c3c20f723e */ /* 0x000fe600000010ff */
[----:B------:R-:W-:Y:S01]  /*fa50*/  MUFU.EX2 R36, R36 ;  /* 0x0000002400247308 */ /* 0x000fe20000000800 */
[----:B------:R-:W-:Y:S02]  /*fa60*/  FFMA.FTZ R39, R39, c[0x0][0x2d0], -R174 ;  /* 0x0000b40027277a23 */ /* 0x000fe400000108ae */
[--C-:B------:R-:W-:Y:S01]  /*fa70*/  FFMA.FTZ R40, R40, c[0x0][0x2d0], -R196.reuse ;  /* 0x0000b40028287a23 */ /* 0x100fe200000108c4 */
[C---:B---3--:R-:W-:Y:S05]  /*fa80*/  HMMA.16816.F32.BF16 R4, R12.reuse, R184, R4 ;  /* 0x000000b80c04723c */ /* 0x048fea0000041804 */
[----:B------:R-:W-:Y:S01]  /*fa90*/  FFMA.FTZ R41, R41, c[0x0][0x2d0], -R196 ;  /* 0x0000b40029297a23 */ /* 0x000fe200000108c4 */
[----:B------:R-:W-:Y:S01]  /*faa0*/  MUFU.EX2 R37, R37 ;  /* 0x0000002500257308 */ /* 0x000fe20000000800 */
[--C-:B------:R-:W-:Y:S01]  /*fab0*/  FFMA.FTZ R42, R42, c[0x0][0x2d0], -R174.reuse ;  /* 0x0000b4002a2a7a23 */ /* 0x100fe200000108ae */
[C---:B------:R-:W-:Y:S01]  /*fac0*/  HMMA.16816.F32.BF16 R8, R12.reuse, R186, R8 ;  /* 0x000000ba0c08723c */ /* 0x040fe20000041808 */
[----:B------:R-:W2:Y:S03]  /*fad0*/  LDSM.16.MT88.4 R184, [R218+0x3800] ;  /* 0x00380000dab8783b */ /* 0x000ea60000004200 */
[----:B------:R-:W-:Y:S02]  /*fae0*/  FFMA.FTZ R43, R43, c[0x0][0x2d0], -R174 ;  /* 0x0000b4002b2b7a23 */ /* 0x000fe400000108ae */
[--C-:B------:R-:W-:Y:S02]  /*faf0*/  FFMA.FTZ R44, R44, c[0x0][0x2d0], -R196.reuse ;  /* 0x0000b4002c2c7a23 */ /* 0x100fe400000108c4 */
[C---:B------:R-:W-:Y:S01]  /*fb00*/  HMMA.16816.F32.BF16 R132, R12.reuse, R16, R132 ;  /* 0x000000100c84723c */ /* 0x040fe20000041884 */
[----:B------:R-:W-:Y:S03]  /*fb10*/  MUFU.EX2 R38, R38 ;  /* 0x0000002600267308 */ /* 0x000fe60000000800 */
[----:B------:R-:W-:Y:S02]  /*fb20*/  FFMA.FTZ R45, R45, c[0x0][0x2d0], -R196 ;  /* 0x0000b4002d2d7a23 */ /* 0x000fe400000108c4 */
[--C-:B------:R-:W-:Y:S02]  /*fb30*/  FFMA.FTZ R46, R46, c[0x0][0x2d0], -R174.reuse ;  /* 0x0000b4002e2e7a23 */ /* 0x100fe400000108ae */
[C---:B------:R-:W-:Y:S01]  /*fb40*/  HMMA.16816.F32.BF16 R136, R12.reuse, R18, R136 ;  /* 0x000000120c88723c */ /* 0x040fe20000041888 */
[----:B------:R-:W3:Y:S02]  /*fb50*/  LDSM.16.MT88.4 R16, [R221+0x3800] ;  /* 0x00380000dd10783b */ /* 0x000ee40000004200 */
[----:B------:R-:W-:Y:S01]  /*fb60*/  MUFU.EX2 R39, R39 ;  /* 0x0000002700277308 */ /* 0x000fe20000000800 */
[----:B------:R-:W-:Y:S02]  /*fb70*/  FFMA.FTZ R47, R47, c[0x0][0x2d0], -R174 ;  /* 0x0000b4002f2f7a23 */ /* 0x000fe400000108ae */
[----:B------:R-:W-:Y:S02]  /*fb80*/  FFMA.FTZ R48, R48, c[0x0][0x2d0], -R196 ;  /* 0x0000b40030307a23 */ /* 0x000fe400000108c4 */
[C---:B-1----:R-:W-:Y:S04]  /*fb90*/  HMMA.16816.F32.BF16 R140, R12.reuse, R176, R140 ;  /* 0x000000b00c8c723c */ /* 0x042fe8000004188c */
[--C-:B------:R-:W-:Y:S01]  /*fba0*/  FFMA.FTZ R50, R50, c[0x0][0x2d0], -R174.reuse ;  /* 0x0000b40032327a23 */ /* 0x100fe200000108ae */
[----:B------:R-:W-:Y:S01]  /*fbb0*/  MUFU.EX2 R40, R40 ;  /* 0x0000002800287308 */ /* 0x000fe20000000800 */
[----:B------:R-:W-:Y:S02]  /*fbc0*/  FFMA.FTZ R174, R51, c[0x0][0x2d0], -R174 ;  /* 0x0000b40033ae7a23 */ /* 0x000fe400000108ae */
[C---:B------:R-:W-:Y:S01]  /*fbd0*/  HMMA.16816.F32.BF16 R144, R12.reuse, R178, R144 ;  /* 0x000000b20c90723c */ /* 0x040fe20000041890 */
[----:B------:R-:W1:Y:S06]  /*fbe0*/  LDSM.16.MT88.4 R176, [R220+0x3800] ;  /* 0x00380000dcb0783b */ /* 0x000e6c0000004200 */
[----:B------:R-:W-:Y:S01]  /*fbf0*/  MUFU.EX2 R174, R174 ;  /* 0x000000ae00ae7308 */ /* 0x000fe20000000800 */
[C---:B------:R-:W-:Y:S08]  /*fc00*/  HMMA.16816.F32.BF16 R148, R12.reuse, R180, R148 ;  /* 0x000000b40c94723c */ /* 0x040ff00000041894 */
[C---:B------:R-:W-:Y:S01]  /*fc10*/  HMMA.16816.F32.BF16 R152, R12.reuse, R182, R152 ;  /* 0x000000b60c98723c */ /* 0x040fe20000041898 */
[----:B------:R-:W4:Y:S01]  /*fc20*/  LDSM.16.MT88.4 R180, [R217+0x6800] ;  /* 0x00680000d9b4783b */ /* 0x000f220000004200 */
[----:B------:R-:W-:Y:S06]  /*fc30*/  MUFU.EX2 R41, R41 ;  /* 0x0000002900297308 */ /* 0x000fec0000000800 */
[C---:B------:R-:W-:Y:S04]  /*fc40*/  HMMA.16816.F32.BF16 R156, R12.reuse, R188, R156 ;  /* 0x000000bc0c9c723c */ /* 0x040fe8000004189c */
[----:B------:R-:W-:Y:S04]  /*fc50*/  MUFU.EX2 R42, R42 ;  /* 0x0000002a002a7308 */ /* 0x000fe80000000800 */
[C---:B------:R-:W-:Y:S01]  /*fc60*/  HMMA.16816.F32.BF16 R160, R12.reuse, R190, R160 ;  /* 0x000000be0ca0723c */ /* 0x040fe200000418a0 */
[----:B------:R-:W4:Y:S05]  /*fc70*/  LDSM.16.MT88.4 R188, [R218+0x6800] ;  /* 0x00680000dabc783b */ /* 0x000f2a0000004200 */
[----:B------:R-:W-:Y:S02]  /*fc80*/  MUFU.EX2 R43, R43 ;  /* 0x0000002b002b7308 */ /* 0x000fe40000000800 */
[C---:B--2---:R-:W-:Y:S08]  /*fc90*/  HMMA.16816.F32.BF16 R164, R12.reuse, R184, R164 ;  /* 0x000000b80ca4723c */ /* 0x044ff000000418a4 */
[C---:B------:R-:W-:Y:S01]  /*fca0*/  HMMA.16816.F32.BF16 R168, R12.reuse, R186, R168 ;  /* 0x000000ba0ca8723c */ /* 0x040fe200000418a8 */
[----:B------:R-:W2:Y:S01]  /*fcb0*/  LDSM.16.MT88.4 R184, [R221+0x6800] ;  /* 0x00680000ddb8783b */ /* 0x000ea20000004200 */
[----:B------:R-:W-:Y:S06]  /*fcc0*/  MUFU.EX2 R44, R44 ;  /* 0x0000002c002c7308 */ /* 0x000fec0000000800 */
[C---:B---3--:R-:W-:Y:S04]  /*fcd0*/  HMMA.16816.F32.BF16 R52, R12.reuse, R16, R52 ;  /* 0x000000100c34723c */ /* 0x048fe80000041834 */
[----:B------:R-:W-:Y:S04]  /*fce0*/  MUFU.EX2 R45, R45 ;  /* 0x0000002d002d7308 */ /* 0x000fe80000000800 */
[C---:B------:R-:W-:Y:S01]  /*fcf0*/  HMMA.16816.F32.BF16 R56, R12.reuse, R18, R56 ;  /* 0x000000120c38723c */ /* 0x040fe20000041838 */
[----:B------:R-:W3:Y:S05]  /*fd00*/  LDSM.16.MT88.4 R16, [R220+0x6800] ;  /* 0x00680000dc10783b */ /* 0x000eea0000004200 */
[----:B------:R-:W-:Y:S02]  /*fd10*/  MUFU.EX2 R46, R46 ;  /* 0x0000002e002e7308 */ /* 0x000fe40000000800 */
[C---:B-1----:R-:W-:Y:S08]  /*fd20*/  HMMA.16816.F32.BF16 R60, R12.reuse, R176, R60 ;  /* 0x000000b00c3c723c */ /* 0x042ff0000004183c */
[C---:B------:R-:W-:Y:S01]  /*fd30*/  HMMA.16816.F32.BF16 R64, R12.reuse, R178, R64 ;  /* 0x000000b20c40723c */ /* 0x040fe20000041840 */
[----:B------:R-:W1:Y:S01]  /*fd40*/  LDSM.16.MT88.4 R176, [R217+0x9800] ;  /* 0x00980000d9b0783b */ /* 0x000e620000004200 */
[----:B------:R-:W-:Y:S06]  /*fd50*/  MUFU.EX2 R47, R47 ;  /* 0x0000002f002f7308 */ /* 0x000fec0000000800 */
[C---:B----4-:R-:W-:Y:S04]  /*fd60*/  HMMA.16816.F32.BF16 R68, R12.reuse, R180, R68 ;  /* 0x000000b40c44723c */ /* 0x050fe80000041844 */
[----:B------:R-:W-:Y:S04]  /*fd70*/  MUFU.EX2 R48, R48 ;  /* 0x0000003000307308 */ /* 0x000fe80000000800 */
[C---:B------:R-:W-:Y:S01]  /*fd80*/  HMMA.16816.F32.BF16 R72, R12.reuse, R182, R72 ;  /* 0x000000b60c48723c */ /* 0x040fe20000041848 */
[----:B------:R-:W4:Y:S05]  /*fd90*/  LDSM.16.MT88.4 R180, [R218+0x9800] ;  /* 0x00980000dab4783b */ /* 0x000f2a0000004200 */
[----:B------:R-:W-:Y:S02]  /*fda0*/  MUFU.EX2 R50, R50 ;  /* 0x0000003200327308 */ /* 0x000fe40000000800 */
[C---:B------:R-:W-:Y:S08]  /*fdb0*/  HMMA.16816.F32.BF16 R76, R12.reuse, R188, R76 ;  /* 0x000000bc0c4c723c */ /* 0x040ff0000004184c */
[C---:B------:R-:W-:Y:S01]  /*fdc0*/  HMMA.16816.F32.BF16 R80, R12.reuse, R190, R80 ;  /* 0x000000be0c50723c */ /* 0x040fe20000041850 */
[----:B------:R-:W-:Y:S07]  /*fdd0*/  MUFU.EX2 R191, R26 ;  /* 0x0000001a00bf7308 */ /* 0x000fee0000000800 */
[C---:B--2---:R-:W-:Y:S03]  /*fde0*/  HMMA.16816.F32.BF16 R84, R12.reuse, R184, R84 ;  /* 0x000000b80c54723c */ /* 0x044fe60000041854 */
[----:B------:R2:W1:Y:S05]  /*fdf0*/  MUFU.EX2 R190, R27 ;  /* 0x0000001b00be7308 */ /* 0x00046a0000000800 */
[C---:B------:R-:W-:Y:S01]  /*fe00*/  HMMA.16816.F32.BF16 R88, R12.reuse, R186, R88 ;  /* 0x000000ba0c58723c */ /* 0x040fe20000041858 */
[----:B------:R-:W4:Y:S04]  /*fe10*/  LDSM.16.MT88.4 R184, [R221+0x9800] ;  /* 0x00980000ddb8783b */ /* 0x000f280000004200 */
[----:B------:R-:W-:Y:S03]  /*fe20*/  MUFU.EX2 R189, R30 ;  /* 0x0000001e00bd7308 */ /* 0x000fe60000000800 */
[C---:B---3--:R-:W-:Y:S07]  /*fe30*/  HMMA.16816.F32.BF16 R92, R12.reuse, R16, R92 ;  /* 0x000000100c5c723c */ /* 0x048fee000004185c */
[----:B------:R-:W-:Y:S01]  /*fe40*/  MUFU.EX2 R188, R31 ;  /* 0x0000001f00bc7308 */ /* 0x000fe20000000800 */
[C---:B------:R-:W-:Y:S01]  /*fe50*/  HMMA.16816.F32.BF16 R96, R12.reuse, R18, R96 ;  /* 0x000000120c60723c */ /* 0x040fe20000041860 */
[----:B------:R-:W3:Y:S06]  /*fe60*/  LDSM.16.MT88.4 R16, [R220+0x9800] ;  /* 0x00980000dc10783b */ /* 0x000eec0000004200 */
[----:B--2---:R-:W2:Y:S01]  /*fe70*/  LDSM.16.MT88.4 R24, [R218+0x1000] ;  /* 0x00100000da18783b */ /* 0x004ea20000004200 */
[C---:B-1----:R-:W-:Y:S08]  /*fe80*/  HMMA.16816.F32.BF16 R100, R12.reuse, R176, R100 ;  /* 0x000000b00c64723c */ /* 0x042ff00000041864 */
[C---:B------:R-:W-:Y:S01]  /*fe90*/  HMMA.16816.F32.BF16 R104, R12.reuse, R178, R104 ;  /* 0x000000b20c68723c */ /* 0x040fe20000041868 */
[----:B------:R-:W-:Y:S07]  /*fea0*/  LDSM.16.MT88.4 R176, [R220+0x1000] ;  /* 0x00100000dcb0783b */ /* 0x000fee0000004200 */
[C---:B----4-:R-:W-:Y:S08]  /*feb0*/  HMMA.16816.F32.BF16 R108, R12.reuse, R180, R108 ;  /* 0x000000b40c6c723c */ /* 0x050ff0000004186c */
[C---:B------:R-:W-:Y:S01]  /*fec0*/  HMMA.16816.F32.BF16 R112, R12.reuse, R182, R112 ;  /* 0x000000b60c70723c */ /* 0x040fe20000041870 */
[----:B------:R-:W-:Y:S07]  /*fed0*/  LDSM.16.MT88.4 R180, [R217+0x4000] ;  /* 0x00400000d9b4783b */ /* 0x000fee0000004200 */
[C---:B------:R-:W-:Y:S08]  /*fee0*/  HMMA.16816.F32.BF16 R116, R12.reuse, R184, R116 ;  /* 0x000000b80c74723c */ /* 0x040ff00000041874 */
[C---:B------:R-:W-:Y:S01]  /*fef0*/  HMMA.16816.F32.BF16 R120, R12.reuse, R186, R120 ;  /* 0x000000ba0c78723c */ /* 0x040fe20000041878 */
[----:B------:R-:W-:Y:S07]  /*ff00*/  LDSM.16.MT88.4 R184, [R217+0x2800] ;  /* 0x00280000d9b8783b */ /* 0x000fee0000004200 */
[C---:B---3--:R-:W-:Y:S08]  /*ff10*/  HMMA.16816.F32.BF16 R124, R12.reuse, R16, R124 ;  /* 0x000000100c7c723c */ /* 0x048ff0000004187c */
[----:B------:R-:W-:Y:S01]  /*ff20*/  HMMA.16816.F32.BF16 R128, R12, R18, R128 ;  /* 0x000000120c80723c */ /* 0x000fe20000041880 */
[----:B------:R-:W1:Y:S06]  /*ff30*/  LDSM.16.MT88.4 R16, [R221+0x1000] ;  /* 0x00100000dd10783b */ /* 0x000e6c0000004200 */
[----:B------:R-:W-:Y:S02]  /*ff40*/  F2FP.BF16.PACK_AB R12, R209, R210 ;  /* 0x000000d2d10c723e */ /* 0x000fe400000010ff */
[----:B------:R-:W-:Y:S03]  /*ff50*/  F2FP.BF16.PACK_AB R13, R192, R193 ;  /* 0x000000c1c00d723e */ /* 0x000fe600000010ff */
[----:B------:R-:W-:Y:S02]  /*ff60*/  F2FP.BF16.PACK_AB R14, R207, R208 ;  /* 0x000000d0cf0e723e */ /* 0x000fe400000010ff */
[----:B------:R-:W-:Y:S07]  /*ff70*/  F2FP.BF16.PACK_AB R15, R190, R191 ;  /* 0x000000bfbe0f723e */ /* 0x000fee00000010ff */
        /* <DEDUP_REMOVED lines=26> */
[----:B------:R-:W2:Y:S07]  /*10120*/  LDSM.16.MT88.4 R176, [R218+0xa000] ;  /* 0x00a00000dab0783b */ /* 0x000eae0000004200 */
[C---:B------:R-:W-:Y:S07]  /*10130*/  HMMA.16816.F32.BF16 R76, R12.reuse, R180, R76 ;  /* 0x000000b40c4c723c */ /* 0x040fee000004184c */
[----:B------:R-:W-:Y:S01]  /*10140*/  MOV R181, R205 ;  /* 0x000000cd00b57202 */ /* 0x000fe20000000f00 */
[C---:B------:R-:W-:Y:S01]  /*10150*/  HMMA.16816.F32.BF16 R80, R12.reuse, R182, R80 ;  /* 0x000000b60c50723c */ /* 0x040fe20000041850 */
[----:B------:R-:W4:Y:S01]  /*10160*/  LDL.LU R182, [R1+0x8] ;  /* 0x0000080001b67983 */ /* 0x000f220000300800 */
[----:B------:R1:W1:Y:S02]  /*10170*/  MUFU.EX2 R205, R29 ;  /* 0x0000001d00cd7308 */ /* 0x0002640000000800 */
[----:B------:R-:W-:Y:S03]  /*10180*/  MOV R180, R204 ;  /* 0x000000cc00b47202 */ /* 0x000fe60000000f00 */
[----:B------:R-:W-:Y:S01]  /*10190*/  MOV R183, R203 ;  /* 0x000000cb00b77202 */ /* 0x000fe20000000f00 */
[C---:B---3--:R-:W-:Y:S04]  /*101a0*/  HMMA.16816.F32.BF16 R84, R12.reuse, R20, R84 ;  /* 0x000000140c54723c */ /* 0x048fe80000041854 */
[----:B------:R-:W-:Y:S04]  /*101b0*/  MUFU.EX2 R204, R32 ;  /* 0x0000002000cc7308 */ /* 0x000fe80000000800 */
[C---:B------:R-:W-:Y:S01]  /*101c0*/  HMMA.16816.F32.BF16 R88, R12.reuse, R22, R88 ;  /* 0x000000160c58723c */ /* 0x040fe20000041858 */
[----:B------:R-:W3:Y:S05]  /*101d0*/  LDSM.16.MT88.4 R20, [R221+0xa000] ;  /* 0x00a00000dd14783b */ /* 0x000eea0000004200 */
[----:B------:R3:W3:Y:S02]  /*101e0*/  MUFU.EX2 R203, R33 ;  /* 0x0000002100cb7308 */ /* 0x0006e40000000800 */
[C---:B--2---:R-:W-:Y:S01]  /*101f0*/  HMMA.16816.F32.BF16 R92, R12.reuse, R24, R92 ;  /* 0x000000180c5c723c */ /* 0x044fe2000004185c */
[----:B-1----:R-:W-:Y:S07]  /*10200*/  LDSM.16.MT88.4 R28, [R218+0x1800] ;  /* 0x00180000da1c783b */ /* 0x002fee0000004200 */
[C---:B------:R-:W-:Y:S01]  /*10210*/  HMMA.16816.F32.BF16 R96, R12.reuse, R26, R96 ;  /* 0x0000001a0c60723c */ /* 0x040fe20000041860 */
[----:B------:R-:W1:Y:S07]  /*10220*/  LDSM.16.MT88.4 R24, [R220+0xa000] ;  /* 0x00a00000dc18783b */ /* 0x000e6e0000004200 */
[C---:B------:R-:W-:Y:S01]  /*10230*/  HMMA.16816.F32.BF16 R100, R12.reuse, R16, R100 ;  /* 0x000000100c64723c */ /* 0x040fe20000041864 */
[----:B---3--:R-:W-:Y:S07]  /*10240*/  LDSM.16.MT88.4 R32, [R221+0x1800] ;  /* 0x00180000dd20783b */ /* 0x008fee0000004200 */
[C---:B------:R-:W-:Y:S01]  /*10250*/  HMMA.16816.F32.BF16 R104, R12.reuse, R18, R104 ;  /* 0x000000120c68723c */ /* 0x040fe20000041868 */
[----:B------:R-:W2:Y:S07]  /*10260*/  LDSM.16.MT88.4 R16, [R217+0x1800] ;  /* 0x00180000d910783b */ /* 0x000eae0000004200 */
[C---:B------:R-:W-:Y:S01]  /*10270*/  HMMA.16816.F32.BF16 R108, R12.reuse, R176, R108 ;  /* 0x000000b00c6c723c */ /* 0x040fe2000004186c */
[----:B------:R-:W3:Y:S06]  /*10280*/  LDL.LU R177, [R1+0x4] ;  /* 0x0000040001b17983 */ /* 0x000eec0000300800 */
[----:B------:R-:W-:Y:S01]  /*10290*/  MOV R176, R180 ;  /* 0x000000b400b07202 */ /* 0x000fe20000000f00 */
[C---:B------:R-:W-:Y:S07]  /*102a0*/  HMMA.16816.F32.BF16 R112, R12.reuse, R178, R112 ;  /* 0x000000b20c70723c */ /* 0x040fee0000041870 */
[----:B------:R-:W-:Y:S01]  /*102b0*/  MOV R179, R181 ;  /* 0x000000b500b37202 */ /* 0x000fe20000000f00 */
[C---:B------:R-:W-:Y:S08]  /*102c0*/  HMMA.16816.F32.BF16 R116, R12.reuse, R20, R116 ;  /* 0x000000140c74723c */ /* 0x040ff00000041874 */
[C---:B------:R-:W-:Y:S01]  /*102d0*/  HMMA.16816.F32.BF16 R120, R12.reuse, R22, R120 ;  /* 0x000000160c78723c */ /* 0x040fe20000041878 */
[----:B------:R-:W2:Y:S07]  /*102e0*/  LDSM.16.MT88.4 R20, [R220+0x1800] ;  /* 0x00180000dc14783b */ /* 0x000eae0000004200 */
        /* <DEDUP_REMOVED lines=30> */
[----:B------:R-:W-:Y:S07]  /*104d0*/  LDSM.16.MT88.4 R32, [R217+0x5000] ;  /* 0x00500000d920783b */ /* 0x000fee0000004200 */
        /* <DEDUP_REMOVED lines=11> */
[----:B------:R-:W2:Y:S03]  /*10590*/  LDSM.16.MT88.4 R28, [R220+0xa800] ;  /* 0x00a80000dc1c783b */ /* 0x000ea60000004200 */
[----:B----4-:R-:W-:Y:S04]  /*105a0*/  FFMA.FTZ R0, R0, R182, R199 ;  /* 0x000000b600007223 */ /* 0x010fe800000100c7 */
[C---:B------:R-:W-:Y:S04]  /*105b0*/  HMMA.16816.F32.BF16 R100, R12.reuse, R20, R100 ;  /* 0x000000140c64723c */ /* 0x040fe80000041864 */
[----:B------:R-:W-:Y:S04]  /*105c0*/  FADD.FTZ R0, R202, R0 ;  /* 0x00000000ca007221 */ /* 0x000fe80000010000 */
[C---:B------:R-:W-:Y:S01]  /*105d0*/  HMMA.16816.F32.BF16 R104, R12.reuse, R22, R104 ;  /* 0x000000160c68723c */ /* 0x040fe20000041868 */
[----:B------:R-:W4:Y:S03]  /*105e0*/  LDSM.16.MT88.4 R20, [R217+0x2000] ;  /* 0x00200000d914783b */ /* 0x000f260000004200 */
[----:B------:R-:W-:Y:S04]  /*105f0*/  FADD.FTZ R0, R201, R0 ;  /* 0x00000000c9007221 */ /* 0x000fe80000010000 */
[C---:B-1----:R-:W-:Y:S04]  /*10600*/  HMMA.16816.F32.BF16 R108, R12.reuse, R24, R108 ;  /* 0x000000180c6c723c */ /* 0x042fe8000004186c */
[----:B------:R-:W-:Y:S04]  /*10610*/  FADD.FTZ R0, R200, R0 ;  /* 0x00000000c8007221 */ /* 0x000fe80000010000 */
[C---:B------:R-:W-:Y:S01]  /*10620*/  HMMA.16816.F32.BF16 R112, R12.reuse, R26, R112 ;  /* 0x0000001a0c70723c */ /* 0x040fe20000041870 */
[----:B------:R-:W1:Y:S03]  /*10630*/  LDSM.16.MT88.4 R24, [R218+0x2000] ;  /* 0x00200000da18783b */ /* 0x000e660000004200 */
[----:B------:R-:W-:Y:S04]  /*10640*/  FADD.FTZ R0, R198, R0 ;  /* 0x00000000c6007221 */ /* 0x000fe80000010000 */
[C---:B--2---:R-:W-:Y:S04]  /*10650*/  HMMA.16816.F32.BF16 R116, R12.reuse, R16, R116 ;  /* 0x000000100c74723c */ /* 0x044fe80000041874 */
[----:B------:R-:W-:Y:S04]  /*10660*/  FADD.FTZ R0, R197, R0 ;  /* 0x00000000c5007221 */ /* 0x000fe80000010000 */
[C---:B------:R-:W-:Y:S01]  /*10670*/  HMMA.16816.F32.BF16 R120, R12.reuse, R18, R120 ;  /* 0x000000120c78723c */ /* 0x040fe20000041878 */
[----:B------:R-:W2:Y:S03]  /*10680*/  LDSM.16.MT88.4 R16, [R221+0x2000] ;  /* 0x00200000dd10783b */ /* 0x000ea60000004200 */
[----:B------:R-:W-:Y:S04]  /*10690*/  FADD.FTZ R0, R195, R0 ;  /* 0x00000000c3007221 */ /* 0x000fe80000010000 */
[C---:B------:R-:W-:Y:S04]  /*106a0*/  HMMA.16816.F32.BF16 R124, R12.reuse, R28, R124 ;  /* 0x0000001c0c7c723c */ /* 0x040fe8000004187c */
[----:B---3--:R-:W-:Y:S01]  /*106b0*/  FFMA.FTZ R2, R2, R177, R215 ;  /* 0x000000b102027223 */ /* 0x008fe200000100d7 */
[----:B------:R-:W-:Y:S01]  /*106c0*/  MOV R177, R183 ;  /* 0x000000b700b17202 */ /* 0x000fe20000000f00 */
[----:B------:R-:W-:Y:S02]  /*106d0*/  FADD.FTZ R0, R194, R0 ;  /* 0x00000000c2007221 */ /* 0x000fe40000010000 */
[----:B------:R-:W-:Y:S01]  /*106e0*/  HMMA.16816.F32.BF16 R128, R12, R30, R128 ;  /* 0x0000001e0c80723c */ /* 0x000fe20000041880 */
[----:B------:R-:W3:Y:S03]  /*106f0*/  LDSM.16.MT88.4 R28, [R220+0x2000] ;  /* 0x00200000dc1c783b */ /* 0x000ee60000004200 */
[----:B------:R-:W-:Y:S02]  /*10700*/  FADD.FTZ R0, R193, R0 ;  /* 0x00000000c1007221 */ /* 0x000fe40000010000 */
[----:B------:R-:W-:Y:S01]  /*10710*/  FADD.FTZ R2, R179, R2 ;  /* 0x00000002b3027221 */ /* 0x000fe20000010000 */
        /* <DEDUP_REMOVED lines=9> */
[C---:B----4-:R-:W-:Y:S03]  /*107b0*/  HMMA.16816.F32.BF16 R4, R12.reuse, R20, R4 ;  /* 0x000000140c04723c */ /* 0x050fe60000041804 */
[----:B------:R-:W-:Y:S02]  /*107c0*/  FADD.FTZ R0, R189, R0 ;  /* 0x00000000bd007221 */ /* 0x000fe40000010000 */
[----:B------:R-:W-:Y:S02]  /*107d0*/  FADD.FTZ R2, R214, R2 ;  /* 0x00000002d6027221 */ /* 0x000fe40000010000 */
[----:B------:R-:W-:Y:S01]  /*107e0*/  FADD.FTZ R0, R188, R0 ;  /* 0x00000000bc007221 */ /* 0x000fe20000010000 */
[C---:B------:R-:W-:Y:S01]  /*107f0*/  HMMA.16816.F32.BF16 R8, R12.reuse, R22, R8 ;  /* 0x000000160c08723c */ /* 0x040fe20000041808 */
[----:B------:R-:W4:Y:S03]  /*10800*/  LDSM.16.MT88.4 R20, [R218+0x5000] ;  /* 0x00500000da14783b */ /* 0x000f260000004200 */
[----:B------:R-:W-:Y:S01]  /*10810*/  FADD.FTZ R0, R175, R0 ;  /* 0x00000000af007221 */ /* 0x000fe20000010000 */
[----:B------:R-:W-:Y:S01]  /*10820*/  MOV R175, R172 ;  /* 0x000000ac00af7202 */ /* 0x000fe20000000f00 */
        /* <DEDUP_REMOVED lines=26> */
[----:B------:R-:W3:Y:S03]  /*109d0*/  LDSM.16.MT88.4 R32, [R218+0x8000] ;  /* 0x00800000da20783b */ /* 0x000ee60000004200 */
[----:B------:R-:W-:Y:S04]  /*109e0*/  FADD.FTZ R2, R205, R2 ;  /* 0x00000002cd027221 */ /* 0x000fe80000010000 */
[C---:B----4-:R-:W-:Y:S04]  /*109f0*/  HMMA.16816.F32.BF16 R164, R12.reuse, R20, R164 ;  /* 0x000000140ca4723c */ /* 0x050fe800000418a4 */
        /* <DEDUP_REMOVED lines=14> */
[C---:B---3--:R-:W-:Y:S04]  /*10ae0*/  HMMA.16816.F32.BF16 R68, R12.reuse, R28, R68 ;  /* 0x0000001c0c44723c */ /* 0x048fe80000041844 */
[----:B------:R-:W-:Y:S04]  /*10af0*/  FADD.FTZ R0, R44, R2 ;  /* 0x000000022c007221 */ /* 0x000fe80000010000 */
[C---:B------:R-:W-:Y:S01]  /*10b00*/  HMMA.16816.F32.BF16 R72, R12.reuse, R30, R72 ;  /* 0x0000001e0c48723c */ /* 0x040fe20000041848 */
[----:B------:R-:W3:Y:S03]  /*10b10*/  LDSM.16.MT88.4 R28, [R218+0xb000] ;  /* 0x00b00000da1c783b */ /* 0x000ee60000004200 */
[----:B------:R-:W-:Y:S04]  /*10b20*/  FADD.FTZ R0, R45, R0 ;  /* 0x000000002d007221 */ /* 0x000fe80000010000 */
[C---:B------:R-:W-:Y:S04]  /*10b30*/  HMMA.16816.F32.BF16 R76, R12.reuse, R32, R76 ;  /* 0x000000200c4c723c */ /* 0x040fe8000004184c */
[----:B------:R-:W-:Y:S02]  /*10b40*/  FADD.FTZ R2, R48, R0 ;  /* 0x0000000030027221 */ /* 0x000fe40000010000 */
[----:B------:R-:W-:Y:S02]  /*10b50*/  FADD.FTZ R0, R50, R3 ;  /* 0x0000000332007221 */ /* 0x000fe40000010000 */
[C---:B------:R-:W-:Y:S01]  /*10b60*/  HMMA.16816.F32.BF16 R80, R12.reuse, R34, R80 ;  /* 0x000000220c50723c */ /* 0x040fe20000041850 */
[----:B------:R-:W-:Y:S03]  /*10b70*/  LDSM.16.MT88.4 R32, [R217+0x5800] ;  /* 0x00580000d920783b */ /* 0x000fe60000004200 */
[----:B------:R-:W-:Y:S02]  /*10b80*/  FADD.FTZ R2, R49, R2 ;  /* 0x0000000231027221 */ /* 0x000fe40000010000 */
[C---:B------:R-:W-:Y:S02]  /*10b90*/  FADD.FTZ R0, R174.reuse, R0 ;  /* 0x00000000ae007221 */ /* 0x040fe40000010000 */
[C---:B----4-:R-:W-:Y:S01]  /*10ba0*/  HMMA.16816.F32.BF16 R84, R12.reuse, R20, R84 ;  /* 0x000000140c54723c */ /* 0x050fe20000041854 */
[----:B------:R-:W-:Y:S06]  /*10bb0*/  STL [R1+0x4], R2 ;  /* 0x0000040201007387 */ /* 0x000fec0000100800 */
[----:B------:R-:W-:Y:S01]  /*10bc0*/  STL [R1+0x8], R0 ;  /* 0x0000080001007387 */ /* 0x000fe20000100800 */
[C---:B------:R-:W-:Y:S05]  /*10bd0*/  HMMA.16816.F32.BF16 R88, R12.reuse, R22, R88 ;  /* 0x000000160c58723c */ /* 0x040fea0000041858 */
[----:B------:R-:W4:Y:S03]  /*10be0*/  LDSM.16.MT88.4 R20, [R221+0xb000] ;  /* 0x00b00000dd14783b */ /* 0x000f260000004200 */
        /* <DEDUP_REMOVED lines=13> */
[----:B------:R-:W-:Y:S01]  /*10cc0*/  HMMA.16816.F32.BF16 R128, R12, R26, R128 ;  /* 0x0000001a0c80723c */ /* 0x000fe20000041880 */
[----:B------:R-:W1:Y:S06]  /*10cd0*/  LDSM.16.MT88.4 R24, [R218+0x5800] ;  /* 0x00580000da18783b */ /* 0x000e6c0000004200 */
[----:B------:R-:W-:Y:S02]  /*10ce0*/  F2FP.BF16.PACK_AB R12, R45, R44 ;  /* 0x0000002c2d0c723e */ /* 0x000fe400000010ff */
[----:B------:R-:W-:Y:S03]  /*10cf0*/  F2FP.BF16.PACK_AB R13, R47, R46 ;  /* 0x0000002e2f0d723e */ /* 0x000fe600000010ff */
[----:B------:R-:W-:Y:S02]  /*10d00*/  F2FP.BF16.PACK_AB R14, R49, R48 ;  /* 0x00000030310e723e */ /* 0x000fe400000010ff */
[----:B------:R-:W-:Y:S02]  /*10d10*/  F2FP.BF16.PACK_AB R15, R174, R50 ;  /* 0x00000032ae0f723e */ /* 0x000fe400000010ff */
[----:B------:R-:W-:Y:S05]  /*10d20*/  MOV R174, R173 ;  /* 0x000000ad00ae7202 */ /* 0x000fea0000000f00 */
[C---:B------:R-:W-:Y:S01]  /*10d30*/  HMMA.16816.F32.BF16 R180, R12.reuse, R184, R4 ;  /* 0x000000b80cb4723c */ /* 0x040fe20000041804 */
[----:B------:R-:W1:Y:S07]  /*10d40*/  LDSM.16.MT88.4 R4, [R221+0x5800] ;  /* 0x00580000dd04783b */ /* 0x000e6e0000004200 */
        /* <DEDUP_REMOVED lines=11> */
[C---:B------:R-:W-:Y:S08]  /*10e00*/  HMMA.16816.F32.BF16 R156, R12.reuse, R32, R156 ;  /* 0x000000200c9c723c */ /* 0x040ff0000004189c */
[C---:B------:R-:W-:Y:S01]  /*10e10*/  HMMA.16816.F32.BF16 R160, R12.reuse, R34, R160 ;  /* 0x000000220ca0723c */ /* 0x040fe200000418a0 */
[----:B------:R-:W4:Y:S07]  /*10e20*/  LDSM.16.MT88.4 R32, [R220+0x8800] ;  /* 0x00880000dc20783b */ /* 0x000f2e0000004200 */
[C---:B-1----:R-:W-:Y:S08]  /*10e30*/  HMMA.16816.F32.BF16 R164, R12.reuse, R24, R164 ;  /* 0x000000180ca4723c */ /* 0x042ff000000418a4 */
[C---:B------:R-:W-:Y:S08]  /*10e40*/  HMMA.16816.F32.BF16 R168, R12.reuse, R26, R168 ;  /* 0x0000001a0ca8723c */ /* 0x040ff000000418a8 */
[C---:B------:R-:W-:Y:S08]  /*10e50*/  HMMA.16816.F32.BF16 R52, R12.reuse, R4, R52 ;  /* 0x000000040c34723c */ /* 0x040ff00000041834 */
[C---:B------:R-:W-:Y:S01]  /*10e60*/  HMMA.16816.F32.BF16 R56, R12.reuse, R6, R56 ;  /* 0x000000060c38723c */ /* 0x040fe20000041838 */
[----:B------:R-:W1:Y:S07]  /*10e70*/  LDSM.16.MT88.4 R4, [R217+0xb800] ;  /* 0x00b80000d904783b */ /* 0x000e6e0000004200 */
[C---:B------:R-:W-:Y:S08]  /*10e80*/  HMMA.16816.F32.BF16 R60, R12.reuse, R8, R60 ;  /* 0x000000080c3c723c */ /* 0x040ff0000004183c */
[C---:B------:R-:W-:Y:S01]  /*10e90*/  HMMA.16816.F32.BF16 R64, R12.reuse, R10, R64 ;  /* 0x0000000a0c40723c */ /* 0x040fe20000041840 */
[----:B------:R-:W1:Y:S07]  /*10ea0*/  LDSM.16.MT88.4 R8, [R218+0xb800] ;  /* 0x00b80000da08783b */ /* 0x000e6e0000004200 */
[C---:B--2---:R-:W-:Y:S08]  /*10eb0*/  HMMA.16816.F32.BF16 R68, R12.reuse, R16, R68 ;  /* 0x000000100c44723c */ /* 0x044ff00000041844 */
[C---:B------:R-:W-:Y:S01]  /*10ec0*/  HMMA.16816.F32.BF16 R72, R12.reuse, R18, R72 ;  /* 0x000000120c48723c */ /* 0x040fe20000041848 */
[----:B------:R-:W2:Y:S07]  /*10ed0*/  LDSM.16.MT88.4 R16, [R221+0xb800] ;  /* 0x00b80000dd10783b */ /* 0x000eae0000004200 */
[C---:B---3--:R-:W-:Y:S08]  /*10ee0*/  HMMA.16816.F32.BF16 R76, R12.reuse, R20, R76 ;  /* 0x000000140c4c723c */ /* 0x048ff0000004184c */
[C---:B------:R-:W-:Y:S08]  /*10ef0*/  HMMA.16816.F32.BF16 R80, R12.reuse, R22, R80 ;  /* 0x000000160c50723c */ /* 0x040ff00000041850 */
[C---:B------:R-:W-:Y:S08]  /*10f00*/  HMMA.16816.F32.BF16 R84, R12.reuse, R28, R84 ;  /* 0x0000001c0c54723c */ /* 0x040ff00000041854 */
[C---:B------:R-:W-:Y:S08]  /*10f10*/  HMMA.16816.F32.BF16 R88, R12.reuse, R30, R88 ;  /* 0x0000001e0c58723c */ /* 0x040ff00000041858 */
[C---:B----4-:R-:W-:Y:S08]  /*10f20*/  HMMA.16816.F32.BF16 R92, R12.reuse, R32, R92 ;  /* 0x000000200c5c723c */ /* 0x050ff0000004185c */
[C---:B------:R-:W-:Y:S08]  /*10f30*/  HMMA.16816.F32.BF16 R96, R12.reuse, R34, R96 ;  /* 0x000000220c60723c */ /* 0x040ff00000041860 */
[C---:B-1----:R-:W-:Y:S08]  /*10f40*/  HMMA.16816.F32.BF16 R100, R12.reuse, R4, R100 ;  /* 0x000000040c64723c */ /* 0x042ff00000041864 */
[C---:B------:R-:W-:Y:S01]  /*10f50*/  HMMA.16816.F32.BF16 R104, R12.reuse, R6, R104 ;  /* 0x000000060c68723c */ /* 0x040fe20000041868 */
[----:B------:R-:W1:Y:S07]  /*10f60*/  LDSM.16.MT88.4 R4, [R220+0xb800] ;  /* 0x00b80000dc04783b */ /* 0x000e6e0000004200 */
[C---:B------:R-:W-:Y:S08]  /*10f70*/  HMMA.16816.F32.BF16 R108, R12.reuse, R8, R108 ;  /* 0x000000080c6c723c */ /* 0x040ff0000004186c */
[C---:B------:R-:W-:Y:S08]  /*10f80*/  HMMA.16816.F32.BF16 R112, R12.reuse, R10, R112 ;  /* 0x0000000a0c70723c */ /* 0x040ff00000041870 */
[C---:B--2---:R-:W-:Y:S08]  /*10f90*/  HMMA.16816.F32.BF16 R116, R12.reuse, R16, R116 ;  /* 0x000000100c74723c */ /* 0x044ff00000041874 */
[C---:B------:R-:W-:Y:S08]  /*10fa0*/  HMMA.16816.F32.BF16 R120, R12.reuse, R18, R120 ;  /* 0x000000120c78723c */ /* 0x040ff00000041878 */
[C---:B-1----:R-:W-:Y:S08]  /*10fb0*/  HMMA.16816.F32.BF16 R124, R12.reuse, R4, R124 ;  /* 0x000000040c7c723c */ /* 0x042ff0000004187c */
[----:B------:R-:W-:Y:S01]  /*10fc0*/  HMMA.16816.F32.BF16 R128, R12, R6, R128 ;  /* 0x000000060c80723c */ /* 0x000fe20000041880 */
[----:B------:R-:W-:-:S07]  /*10fd0*/  @P0 BRA `(.L_x_2169) ;  /* 0xffffbd2000000947 */ /* 0x000fce000383ffff */
.L_x_2168:
[----:B------:R-:W-:Y:S07]  /*10fe0*/  @!UPT UIADD3 URZ, URZ, URZ, URZ ;  /* 0x0000003f3f3ff290 */ /* 0x000fee000fffe03f */
[----:B------:R-:W-:Y:S02]  /*10ff0*/  MOV R7, 0x1f ;  /* 0x0000001f00077802 */ /* 0x000fe40000000f00 */
[----:B------:R-:W-:Y:S01]  /*11000*/  MOV R6, 0xffffffff ;  /* 0xffffffff00067802 */ /* 0x000fe20000000f00 */
[----:B------:R-:W-:Y:S06]  /*11010*/  BRA.DIV ~URZ, `(.L_x_2170) ;  /* 0x00002e227f007947 */ /* 0x000fec000b800000 */
[----:B------:R-:W2:Y:S04]  /*11020*/  LDL R2, [R1+0x4] ;  /* 0x0000040001027983 */ /* 0x000ea80000100800 */
[----:B--2---:R1:W2:Y:S02]  /*11030*/  SHFL.BFLY PT, R0, R2, 0x2, 0x1f ;  /* 0x0c401f0002007f89 */ /* 0x0042a400000e0000 */
.L_x_2190:
        /* <DEDUP_REMOVED lines=9> */
.L_x_2191:
        /* <DEDUP_REMOVED lines=149> */
.L_x_2151:
[----:B--2---:R-:W2:Y:S04]  /*11a20*/  LDL.LU R2, [R1] ;  /* 0x0000000001027983 */ /* 0x004ea80000300800 */
[----:B------:R-:W3:Y:S04]  /*11a30*/  S2R R6, SR_TID.X ;  /* 0x0000000000067919 */ /* 0x000ee80000002100 */
[----:B------:R4:W5:Y:S01]  /*11a40*/  LDL R7, [R1+0x5c] ;  /* 0x00005c0001077983 */ /* 0x0009620000100800 */
[----:B------:R-:W-:Y:S01]  /*11a50*/  BSSY B0, `(.L_x_2172) ;  /* 0x0000014000007945 */ /* 0x000fe20003800000 */
[----:B---3--:R-:W-:-:S02]  /*11a60*/  LOP3.LUT P0, RZ, R6, 0xff, RZ, 0xc0, !PT ;  /* 0x000000ff06ff7812 */ /* 0x008fc4000780c0ff */
[----:B--2---:R-:W-:-:S11]  /*11a70*/  LOP3.LUT R2, R2, 0xfffffffd, RZ, 0xc0, !PT ;  /* 0xfffffffd02027812 */ /* 0x004fd600078ec0ff */
[----:B------:R-:W-:-:S05]  /*11a80*/  @P0 LOP3.LUT R2, R2, 0x2, RZ, 0xfc, !PT ;  /* 0x0000000202020812 */ /* 0x000fca00078efcff */
[----:B------:R4:W-:Y:S01]  /*11a90*/  STL [R1], R2 ;  /* 0x0000000201007387 */ /* 0x0009e20000100800 */
[----:B------:R-:W-:Y:S05]  /*11aa0*/  @P0 BRA `(.L_x_2173) ;  /* 0x000000e000000947 */ /* 0x000fea0003800000 */
[----:B------:R-:W2:Y:S01]  /*11ab0*/  S2R R4, SR_LANEID ;  /* 0x0000000000047919 */ /* 0x000ea20000000000 */
[----:B------:R-:W-:Y:S01]  /*11ac0*/  VOTEU.ANY UR4, UPT, PT ;  /* 0x0000000000047886 */ /* 0x000fe200038e0100 */
[----:B------:R-:W-:Y:S01]  /*11ad0*/  IMAD.MOV.U32 R5, RZ, RZ, c[0x0][0x584] ;  /* 0x00016100ff057624 */ /* 0x000fe200078e00ff */
[----:B------:R-:W2:Y:S08]  /*11ae0*/  FLO.U32 R3, UR4 ;  /* 0x0000000400037d00 */ /* 0x000eb000080e0000 */
[----:B----4-:R-:W3:Y:S01]  /*11af0*/  POPC R2, UR4 ;  /* 0x0000000400027d09 */ /* 0x010ee20008000000 */
        /* <DEDUP_REMOVED lines=9> */
.L_x_2173:
[----:B------:R-:W-:Y:S05]  /*11b90*/  BSYNC B0 ;  /* 0x0000000000007941 */ /* 0x000fea0003800000 */
.L_x_2172:
[----:B------:R-:W-:Y:S01]  /*11ba0*/  PRMT R0, R0, 0x9910, RZ ;  /* 0x0000991000007816 */ /* 0x000fe200000000ff */
[----:B------:R-:W-:Y:S01]  /*11bb0*/  BSSY B1, `(.L_x_2174) ;  /* 0x00001dd000017945 */ /* 0x000fe20003800000 */
[----:B-----5:R-:W-:Y:S02]  /*11bc0*/  IMAD.MOV.U32 R172, RZ, RZ, R7 ;  /* 0x000000ffffac7224 */ /* 0x020fe400078e0007 */
[----:B------:R-:W-:-:S13]  /*11bd0*/  ISETP.NE.AND P0, PT, R0, RZ, PT ;  /* 0x000000ff0000720c */ /* 0x000fda0003f05270 */
[----:B------:R-:W-:Y:S05]  /*11be0*/  @!P0 BRA `(.L_x_2175) ;  /* 0x00001ad000008947 */ /* 0x000fea0003800000 */
[----:B------:R-:W-:Y:S01]  /*11bf0*/  WARPSYNC 0xffffffff ;  /* 0xffffffff00007948 */ /* 0x000fe20003800000 */
[----:B------:R-:W-:Y:S06]  /*11c00*/  BAR.SYNC.DEFER_BLOCKING 0x1, 0x100 ;  /* 0x0044000000007b1d */ /* 0x000fec0000010000 */
[----:B------:R-:W-:Y:S05]  /*11c10*/  BRA.CONV ~URZ, `(.L_x_2176) ;  /* 0x000000737f007947 */ /* 0x000fea000b800000 */
[----:B-1----:R-:W-:Y:S01]  /*11c20*/  SHF.R.S32.HI R12, RZ, 0x1f, R6 ;  /* 0x0000001fff0c7819 */ /* 0x002fe20000011406 */
[----:B------:R-:W-:Y:S01]  /*11c30*/  IMAD.MOV.U32 R9, RZ, RZ, RZ ;  /* 0x000000ffff097224 */ /* 0x000fe200078e00ff */
[----:B----4-:R-:W-:Y:S01]  /*11c40*/  MOV R2, 0x11c90 ;  /* 0x00011c9000027802 */ /* 0x010fe20000000f00 */
[----:B------:R-:W-:Y:S01]  /*11c50*/  IMAD.MOV.U32 R3, RZ, RZ, 0x1f ;  /* 0x0000001fff037424 */ /* 0x000fe200078e00ff */
[----:B------:R-:W-:-:S04]  /*11c60*/  LEA.HI R12, R12, R6, RZ, 0x7 ;  /* 0x000000060c0c7211 */ /* 0x000fc800078f38ff */
[----:B------:R-:W-:Y:S02]  /*11c70*/  SHF.R.S32.HI R12, RZ, 0x7, R12 ;  /* 0x00000007ff0c7819 */ /* 0x000fe4000001140c */
[----:B--2---:R-:W-:Y:S05]  /*11c80*/  CALL.REL.NOINC `($__internal_43_$__cuda_sm70_shflsync_idx_p) ;  /* 0x000023e000007944 */ /* 0x004fea0003c00000 */
.L_x_2176:
[----:B------:R-:W3:Y:S04]  /*11c90*/  LDL R8, [R1+0x8c] ;  /* 0x00008c0001087983 */ /* 0x000ee80000100800 */
[----:B--2---:R-:W2:Y:S04]  /*11ca0*/  LDL.LU R5, [R1+0x40] ;  /* 0x0000400001057983 */ /* 0x004ea80000300800 */
[----:B-1--4-:R-:W4:Y:S04]  /*11cb0*/  LDL.LU R11, [R1+0x50] ;  /* 0x00005000010b7983 */ /* 0x012f280000300800 */
[----:B------:R-:W3:Y:S04]  /*11cc0*/  LDL.LU R17, [R1+0x54] ;  /* 0x0000540001117983 */ /* 0x000ee80000300800 */
[----:B------:R-:W3:Y:S01]  /*11cd0*/  LDL.LU R19, [R1+0x58] ;  /* 0x0000580001137983 */ /* 0x000ee20000300800 */
[----:B------:R-:W-:-:S03]  /*11ce0*/  IMAD.MOV.U32 R3, RZ, RZ, 0x1 ;  /* 0x00000001ff037424 */ /* 0x000fc600078e00ff */
[----:B------:R-:W3:Y:S02]  /*11cf0*/  LDL R18, [R1+0x90] ;  /* 0x0000900001127983 */ /* 0x000ee40000100800 */
[----:B------:R-:W-:Y:S02]  /*11d00*/  ISETP.NE.AND P0, PT, R3, c[0x0][0x4e8], PT ;  /* 0x00013a0003007a0c */ /* 0x000fe40003f05270 */
        /* <DEDUP_REMOVED lines=14> */
[----:B--2---:R-:W-:Y:S01]  /*11df0*/  SHF.R.S32.HI R0, RZ, 0x1f, R5 ;  /* 0x0000001fff007819 */ /* 0x004fe20000011405 */
[----:B------:R-:W-:-:S04]  /*11e00*/  IMAD.WIDE.U32 R6, R5, c[0x0][0x4d0], RZ ;  /* 0x0001340005067a25 */ /* 0x000fc800078e00ff */
[C---:B------:R-:W-:Y:S02]  /*11e10*/  IMAD R2, R0.reuse, c[0x0][0x4d0], RZ ;  /* 0x0001340000027a24 */ /* 0x040fe400078e02ff */
[----:B------:R-:W-:Y:S02]  /*11e20*/  IMAD R4, R0, c[0x0][0x438], RZ ;  /* 0x00010e0000047a24 */ /* 0x000fe400078e02ff */
[----:B------:R-:W-:Y:S01]  /*11e30*/  IMAD R3, R5, c[0x0][0x4d4], R2 ;  /* 0x0001350005037a24 */ /* 0x000fe200078e0202 */
[----:B----4-:R-:W-:Y:S01]  /*11e40*/  SHF.R.S32.HI R2, RZ, 0x1f, R11 ;  /* 0x0000001fff027819 */ /* 0x010fe2000001140b */
        /* <DEDUP_REMOVED lines=57> */
[----:B------:R-:W-:Y:S02]  /*121e0*/  ISETP.GE.OR P3, PT, R0, UR4, P0 ;  /* 0x0000000400007c0c */ /* 0x000fe40008766670 */
[----:B------:R-:W-:Y:S02]  /*121f0*/  LEA R40, P1, R2, c[0x0][0x400], 0x2 ;  /* 0x0001000002287a11 */ /* 0x000fe400078210ff */
[----:B--2---:R-:W-:-:S05]  /*12200*/  SHF.R.S32.HI R6, RZ, 0x1f, R7 ;  /* 0x0000001fff067819 */ /* 0x004fca0000011407 */
[----:B------:R-:W-:Y:S01]  /*12210*/  IMAD R10, R6, c[0x0][0x428], RZ ;  /* 0x00010a00060a7a24 */ /* 0x000fe200078e02ff */
[----:B------:R-:W-:-:S03]  /*12220*/  IADD3 R6, R0, 0x8, RZ ;  /* 0x0000000800067810 */ /* 0x000fc60007ffe0ff */
[----:B------:R-:W-:Y:S01]  /*12230*/  IMAD R10, R7, c[0x0][0x42c], R10 ;  /* 0x00010b00070a7a24 */ /* 0x000fe200078e020a */
[----:B------:R-:W-:Y:S02]  /*12240*/  ISETP.GE.OR P2, PT, R6, UR4, P0 ;  /* 0x0000000406007c0c */ /* 0x000fe40008746670 */
[----:B------:R-:W-:Y:S01]  /*12250*/  ISETP.GE.AND P0, PT, R0, UR4, PT ;  /* 0x0000000400007c0c */ /* 0x000fe2000bf06270 */
[----:B------:R-:W-:Y:S01]  /*12260*/  IMAD.IADD R3, R3, 0x1, R10 ;  /* 0x0000000103037824 */ /* 0x000fe200078e020a */
[----:B-1----:R1:W-:Y:S01]  /*12270*/  @!P3 ST.E [R8.64], R16 ;  /* 0x000000100800b985 */ /* 0x0023e2000c101908 */
[----:B------:R-:W-:-:S03]  /*12280*/  ISETP.GE.AND P4, PT, R6, UR4, PT ;  /* 0x0000000406007c0c */ /* 0x000fc6000bf86270 */
[----:B------:R-:W-:Y:S02]  /*12290*/  LEA.HI.X R21, R2, c[0x0][0x404], R3, 0x2, P1 ;  /* 0x0001010002157a11 */ /* 0x000fe400008f1403 */
[C---:B------:R-:W-:Y:S01]  /*122a0*/  IADD3 R20, R201.reuse, 0x8, RZ ;  /* 0x00000008c9147810 */ /* 0x040fe20007ffe0ff */
[----:B------:R-:W2:Y:S01]  /*122b0*/  SHFL.IDX PT, R2, R40, RZ, 0x1c1f ;  /* 0x001c1fff28027589 */ /* 0x000ea200000e0000 */
[C---:B------:R-:W-:Y:S02]  /*122c0*/  IADD3 R19, R201.reuse, 0x10, RZ ;  /* 0x00000010c9137810 */ /* 0x040fe40007ffe0ff */
[C---:B------:R-:W-:Y:S01]  /*122d0*/  IADD3 R18, R201.reuse, 0x18, RZ ;  /* 0x00000018c9127810 */ /* 0x040fe20007ffe0ff */
[----:B---3--:R3:W-:Y:S01]  /*122e0*/  @!P2 ST.E [R4.64], R15 ;  /* 0x0000000f0400a985 */ /* 0x0087e2000c101908 */
[C---:B------:R-:W-:Y:S02]  /*122f0*/  IADD3 R17, R201.reuse, 0x20, RZ ;  /* 0x00000020c9117810 */ /* 0x040fe40007ffe0ff */
[C---:B------:R-:W-:Y:S01]  /*12300*/  IADD3 R14, R201.reuse, 0x40, RZ ;  /* 0x00000040c90e7810 */ /* 0x040fe20007ffe0ff */
[----:B------:R4:W2:Y:S01]  /*12310*/  SHFL.IDX PT, R3, R21, RZ, 0x1c1f ;  /* 0x001c1fff15037589 */ /* 0x0008a200000e0000 */
[----:B------:R-:W-:-:S02]  /*12320*/  IADD3 R13, R201, 0x48, RZ ;  /* 0x00000048c90d7810 */ /* 0x000fc40007ffe0ff */
[C---:B------:R-:W-:Y:S02]  /*12330*/  IADD3 R12, R201.reuse, 0x50, RZ ;  /* 0x00000050c90c7810 */ /* 0x040fe40007ffe0ff */
[C---:B------:R-:W-:Y:S02]  /*12340*/  IADD3 R11, R201.reuse, 0x58, RZ ;  /* 0x00000058c90b7810 */ /* 0x040fe40007ffe0ff */
[C---:B------:R-:W-:Y:S02]  /*12350*/  IADD3 R10, R201.reuse, 0x60, RZ ;  /* 0x00000060c90a7810 */ /* 0x040fe40007ffe0ff */
[C---:B------:R-:W-:Y:S02]  /*12360*/  IADD3 R0, R201.reuse, 0x68, RZ ;  /* 0x00000068c9007810 */ /* 0x040fe40007ffe0ff */
[C---:B------:R-:W-:Y:S02]  /*12370*/  IADD3 R7, R201.reuse, 0x80, RZ ;  /* 0x00000080c9077810 */ /* 0x040fe40007ffe0ff */
[----:B-1----:R-:W-:-:S02]  /*12380*/  IADD3 R16, R201, 0x30, RZ ;  /* 0x00000030c9107810 */ /* 0x002fc40007ffe0ff */
[C---:B------:R-:W-:Y:S02]  /*12390*/  IADD3 R9, R201.reuse, 0x70, RZ ;  /* 0x00000070c9097810 */ /* 0x040fe40007ffe0ff */
[C---:B------:R-:W-:Y:S02]  /*123a0*/  IADD3 R8, R201.reuse, 0x78, RZ ;  /* 0x00000078c9087810 */ /* 0x040fe40007ffe0ff */
[C---:B------:R-:W-:Y:S02]  /*123b0*/  IADD3 R6, R201.reuse, 0x88, RZ ;  /* 0x00000088c9067810 */ /* 0x040fe40007ffe0ff */
[C---:B------:R-:W-:Y:S02]  /*123c0*/  IADD3 R28, R201.reuse, 0x98, RZ ;  /* 0x00000098c91c7810 */ /* 0x040fe40007ffe0ff */
[C---:B---3--:R-:W-:Y:S02]  /*123d0*/  IADD3 R4, R201.reuse, 0x28, RZ ;  /* 0x00000028c9047810 */ /* 0x048fe40007ffe0ff */
        /* <DEDUP_REMOVED lines=9> */
[----:B------:R-:W-:Y:S02]  /*12470*/  IADD3 R36, R201, 0xd8, RZ ;  /* 0x000000d8c9247810 */ /* 0x000fe40007ffe0ff */
[----:B------:R-:W-:Y:S02]  /*12480*/  P2R R65, PR, RZ, 0x10 ;  /* 0x00000010ff417803 */ /* 0x000fe40000000000 */
        /* <DEDUP_REMOVED lines=26> */
[----:B------:R-:W-:Y:S01]  /*12630*/  SHF.R.S32.HI R64, RZ, 0x1f, R36 ;  /* 0x0000001fff407819 */ /* 0x000fe20000011424 */
[----:B------:R-:W-:Y:S05]  /*12640*/  @P0 BRA `(.L_x_2178) ;  /* 0x000007f000000947 */ /* 0x000fea0003800000 */
[----:B--2-4-:R-:W-:Y:S02]  /*12650*/  ISETP.GE.AND P0, PT, R201, c[0x0][0x3c8], PT ;  /* 0x0000f200c9007a0c */ /* 0x014fe40003f06270 */
[----:B------:R-:W-:Y:S02]  /*12660*/  ISETP.GE.AND P1, PT, R20, c[0x0][0x3c8], PT ;  /* 0x0000f20014007a0c */ /* 0x000fe40003f26270 */
[----:B------:R-:W-:Y:S02]  /*12670*/  ISETP.GE.AND P2, PT, R19, c[0x0][0x3c8], PT ;  /* 0x0000f20013007a0c */ /* 0x000fe40003f46270 */
[----:B------:R-:W-:Y:S02]  /*12680*/  ISETP.GE.AND P5, PT, R15, c[0x0][0x3c8], PT ;  /* 0x0000f2000f007a0c */ /* 0x000fe40003fa6270 */
[----:B------:R-:W-:Y:S02]  /*12690*/  ISETP.GE.AND P3, PT, R14, c[0x0][0x3c8], PT ;  /* 0x0000f2000e007a0c */ /* 0x000fe40003f66270 */
[----:B------:R-:W-:-:S02]  /*126a0*/  ISETP.GE.AND P4, PT, R13, c[0x0][0x3c8], PT ;  /* 0x0000f2000d007a0c */ /* 0x000fc40003f86270 */
[----:B-----5:R-:W-:Y:S01]  /*126b0*/  ISETP.GE.AND P6, PT, R199, c[0x0][0x3c8], PT ;  /* 0x0000f200c7007a0c */ /* 0x020fe20003fc6270 */
[----:B------:R-:W-:-:S05]  /*126c0*/  @!P0 IMAD.WIDE R22, R201, 0x4, R2 ;  /* 0x00000004c9168825 */ /* 0x000fca00078e0202 */
[----:B------:R1:W-:Y:S02]  /*126d0*/  @!P0 ST.E.64 [R22.64], R180 ;  /* 0x000000b416008985 */ /* 0x0003e4000c101b08 */
[----:B-1----:R-:W-:-:S04]  /*126e0*/  @!P1 LEA R22, P0, R20, R2, 0x2 ;  /* 0x0000000214169211 */ /* 0x002fc800078010ff */
[----:B------:R-:W-:-:S05]  /*126f0*/  @!P1 LEA.HI.X R23, R20, R3, R37, 0x2, P0 ;  /* 0x0000000314179211 */ /* 0x000fca00000f1425 */
[----:B------:R1:W-:Y:S01]  /*12700*/  @!P1 ST.E.64 [R22.64], R184 ;  /* 0x000000b816009985 */ /* 0x0003e2000c101b08 */
[----:B------:R-:W-:Y:S02]  /*12710*/  ISETP.GE.AND P1, PT, R18, c[0x0][0x3c8], PT ;  /* 0x0000f20012007a0c */ /* 0x000fe40003f26270 */
        /* <DEDUP_REMOVED lines=17> */
[----:B------:R-:W-:Y:S02]  /*12830*/  @!P2 LEA.HI.X R23, R16, R3, R43, 0x2, P0 ;  /* 0x000000031017a211 */ /* 0x000fe400000f142b */
[----:B------:R-:W-:-:S03]  /*12840*/  @!P5 LEA R24, P0, R15, R2, 0x2 ;  /* 0x000000020f18d211 */ /* 0x000fc600078010ff */
        /* <DEDUP_REMOVED lines=18> */
[----:B------:R-:W-:-:S05]  /*12970*/  @!P5 LEA.HI.X R25, R11, R3, R48, 0x2, P0 ;  /* 0x000000030b19d211 */ /* 0x000fca00000f1430 */
        /* <DEDUP_REMOVED lines=46> */
[----:B------:R-:W-:-:S05]  /*12c60*/  @!P5 LEA.HI.X R25, R32, R3, R60, 0x2, P0 ;  /* 0x000000032019d211 */ /* 0x000fca00000f143c */
[----:B------:R2:W-:Y:S01]  /*12c70*/  @!P5 ST.E.64 [R24.64], R96 ;  /* 0x000000601800d985 */ /* 0x0005e2000c101b08 */
[----:B------:R-:W-:Y:S02]  /*12c80*/  ISETP.GE.AND P5, PT, R36, c[0x0][0x3c8], PT ;  /* 0x0000f20024007a0c */ /* 0x000fe40003fa6270 */
[----:B-1----:R-:W-:-:S04]  /*12c90*/  @!P3 LEA R22, P0, R33, R2, 0x2 ;  /* 0x000000022116b211 */ /* 0x002fc800078010ff */
[-C--:B------:R-:W-:Y:S02]  /*12ca0*/  @!P3 LEA.HI.X R23, R33, R3.reuse, R61, 0x2, P0 ;  /* 0x000000032117b211 */ /* 0x080fe400000f143d */
[CC--:B------:R-:W-:Y:S02]  /*12cb0*/  @!P4 LEA R26, P0, R34.reuse, R2.reuse, 0x2 ;  /* 0x00000002221ac211 */ /* 0x0c0fe400078010ff */
[C---:B--2---:R-:W-:Y:S01]  /*12cc0*/  @!P2 LEA R24, P1, R35.reuse, R2, 0x2 ;  /* 0x000000022318a211 */ /* 0x044fe200078210ff */
[----:B------:R1:W-:Y:S01]  /*12cd0*/  @!P3 ST.E.64 [R22.64], R100 ;  /* 0x000000641600b985 */ /* 0x0003e2000c101b08 */
[-C--:B------:R-:W-:Y:S02]  /*12ce0*/  @!P4 LEA.HI.X R27, R34, R3.reuse, R62, 0x2, P0 ;  /* 0x00000003221bc211 */ /* 0x080fe400000f143e */
[----:B------:R-:W-:Y:S02]  /*12cf0*/  @!P2 LEA.HI.X R25, R35, R3, R63, 0x2, P1 ;  /* 0x000000032319a211 */ /* 0x000fe400008f143f */
[----:B------:R-:W-:Y:S01]  /*12d00*/  ISETP.GE.AND P3, PT, R197, c[0x0][0x3c8], PT ;  /* 0x0000f200c5007a0c */ /* 0x000fe20003f66270 */
        /* <DEDUP_REMOVED lines=19> */
.L_x_2178:
[----:B--2-4-:R-:W-:Y:S05]  /*12e40*/  BSYNC B0 ;  /* 0x0000000000007941 */ /* 0x014fea0003800000 */
.L_x_2177:
[----:B------:R-:W-:Y:S01]  /*12e50*/  ISETP.NE.AND P0, PT, R65, RZ, PT ;  /* 0x000000ff4100720c */ /* 0x000fe20003f05270 */
[----:B------:R1:W2:Y:S04]  /*12e60*/  SHFL.IDX PT, R3, R21, 0x1, 0x1c1f ;  /* 0x003c1f0015037f89 */ /* 0x0002a800000e0000 */
[----:B------:R1:W3:Y:S08]  /*12e70*/  SHFL.IDX PT, R2, R40, 0x1, 0x1c1f ;  /* 0x003c1f0028027f89 */ /* 0x0002f000000e0000 */
[----:B------:R-:W-:Y:S05]  /*12e80*/  @P0 BRA `(.L_x_2179) ;  /* 0x00000af000000947 */ /* 0x000fea0003800000 */
[----:B------:R-:W-:Y:S02]  /*12e90*/  ISETP.GE.AND P2, PT, R201, c[0x0][0x3c8], PT ;  /* 0x0000f200c9007a0c */ /* 0x000fe40003f46270 */
[----:B------:R-:W-:-:S02]  /*12ea0*/  ISETP.GE.AND P1, PT, R20, c[0x0][0x3c8], PT ;  /* 0x0000f20014007a0c */ /* 0x000fc40003f26270 */
[----:B------:R-:W-:Y:S02]  /*12eb0*/  ISETP.GE.AND P0, PT, R19, c[0x0][0x3c8], PT ;  /* 0x0000f20013007a0c */ /* 0x000fe40003f06270 */
[----:B------:R-:W-:Y:S02]  /*12ec0*/  ISETP.GE.AND P5, PT, R18, c[0x0][0x3c8], PT ;  /* 0x0000f20012007a0c */ /* 0x000fe40003fa6270 */
[----:B------:R-:W-:Y:S02]  /*12ed0*/  ISETP.GE.AND P6, PT, R16, c[0x0][0x3c8], PT ;  /* 0x0000f20010007a0c */ /* 0x000fe40003fc6270 */
[----:B------:R-:W-:-:S03]  /*12ee0*/  ISETP.GE.AND P4, PT, R17, c[0x0][0x3c8], PT ;  /* 0x0000f20011007a0c */ /* 0x000fc60003f86270 */
[----:B--23--:R-:W-:Y:S02]  /*12ef0*/  @!P2 IMAD.WIDE R22, R201, 0x4, R2 ;  /* 0x00000004c916a825 */ /* 0x00cfe400078e0202 */
[----:B------:R-:W-:-:S03]  /*12f00*/  @!P1 LEA R24, P3, R20, R2, 0x2 ;  /* 0x0000000214189211 */ /* 0x000fc600078610ff */
[----:B------:R2:W-:Y:S01]  /*12f10*/  @!P2 ST.E.64 [R22.64], R182 ;  /* 0x000000b61600a985 */ /* 0x0005e2000c101b08 */
[----:B------:R-:W-:Y:S02]  /*12f20*/  @!P1 LEA.HI.X R25, R20, R3, R37, 0x2, P3 ;  /* 0x0000000314199211 */ /* 0x000fe400018f1425 */
[----:B------:R-:W-:-:S03]  /*12f30*/  ISETP.GE.AND P3, PT, R15, c[0x0][0x3c8], PT ;  /* 0x0000f2000f007a0c */ /* 0x000fc60003f66270 */
[----:B------:R3:W-:Y:S01]  /*12f40*/  @!P1 ST.E.64 [R24.64], R186 ;  /* 0x000000ba18009985 */ /* 0x0007e2000c101b08 */
[----:B--2---:R-:W-:-:S04]  /*12f50*/  @!P0 LEA R22, P2, R19, R2, 0x2 ;  /* 0x0000000213168211 */ /* 0x004fc800078410ff */
[-C--:B------:R-:W-:Y:S02]  /*12f60*/  @!P0 LEA.HI.X R23, R19, R3.reuse, R38, 0x2, P2 ;  /* 0x0000000313178211 */ /* 0x080fe400010f1426 */
[CC--:B------:R-:W-:Y:S02]  /*12f70*/  @!P5 LEA R20, P2, R18.reuse, R2.reuse, 0x2 ;  /* 0x000000021214d211 */ /* 0x0c0fe400078410ff */
[C---:B---3--:R-:W-:Y:S01]  /*12f80*/  @!P4 LEA R24, P1, R17.reuse, R2, 0x2 ;  /* 0x000000021118c211 */ /* 0x048fe200078210ff */
[----:B------:R2:W-:Y:S01]  /*12f90*/  @!P0 ST.E.64 [R22.64], R134 ;  /* 0x0000008616008985 */ /* 0x0005e2000c101b08 */
[-C--:B-1----:R-:W-:Y:S02]  /*12fa0*/  @!P5 LEA.HI.X R21, R18, R3.reuse, R39, 0x2, P2 ;  /* 0x000000031215d211 */ /* 0x082fe400010f1427 */
[C---:B------:R-:W-:Y:S02]  /*12fb0*/  ISETP.GE.AND P2, PT, R4.reuse, c[0x0][0x3c8], PT ;  /* 0x0000f20004007a0c */ /* 0x040fe40003f46270 */
[----:B------:R-:W-:Y:S01]  /*12fc0*/  @!P4 LEA.HI.X R25, R17, R3, R42, 0x2, P1 ;  /* 0x000000031119c211 */ /* 0x000fe200008f142a */
[----:B------:R1:W-:Y:S01]  /*12fd0*/  @!P5 ST.E.64 [R20.64], R138 ;  /* 0x0000008a1400d985 */ /* 0x0003e2000c101b08 */
[----:B------:R-:W-:-:S02]  /*12fe0*/  ISETP.GE.AND P5, PT, R4, c[0x0][0x3c8], PT ;  /* 0x0000f20004007a0c */ /* 0x000fc40003fa6270 */
[----:B------:R-:W-:Y:S01]  /*12ff0*/  ISETP.GE.AND P1, PT, R13, c[0x0][0x3c8], PT ;  /* 0x0000f2000d007a0c */ /* 0x000fe20003f26270 */
[----:B------:R-:W-:Y:S06]  /*13000*/  @!P4 ST.E.64 [R24.64], R142 ;  /* 0x0000008e1800c985 */ /* 0x000fec000c101b08 */
[----:B------:R-:W-:-:S04]  /*13010*/  @!P2 LEA R26, P0, R4, R2, 0x2 ;  /* 0x00000002041aa211 */ /* 0x000fc800078010ff */
[----:B------:R-:W-:Y:S02]  /*13020*/  @!P2 LEA.HI.X R27, R4, R3, R41, 0x2, P0 ;  /* 0x00000003041ba211 */ /* 0x000fe400000f1429 */
[----:B------:R-:W-:-:S03]  /*13030*/  ISETP.GE.AND P2, PT, R14, c[0x0][0x3c8], PT ;  /* 0x0000f2000e007a0c */ /* 0x000fc60003f46270 */
[----:B------:R-:W-:Y:S01]  /*13040*/  @!P5 ST.E.64 [R26.64], R146 ;  /* 0x000000921a00d985 */ /* 0x000fe2000c101b08 */
[----:B------:R-:W-:Y:S02]  /*13050*/  ISETP.GE.AND P5, PT, R10, c[0x0][0x3c8], PT ;  /* 0x0000f2000a007a0c */ /* 0x000fe40003fa6270 */
[----:B--2---:R-:W-:-:S04]  /*13060*/  @!P6 LEA R22, P0, R16, R2, 0x2 ;  /* 0x000000021016e211 */ /* 0x004fc800078010ff */
[-C--:B------:R-:W-:Y:S02]  /*13070*/  @!P6 LEA.HI.X R23, R16, R3.reuse, R43, 0x2, P0 ;  /* 0x000000031017e211 */ /* 0x080fe400000f142b */
[-C--:B-1----:R-:W-:Y:S02]  /*13080*/  @!P3 LEA R20, P0, R15, R2.reuse, 0x2 ;  /* 0x000000020f14b211 */ /* 0x082fe400078010ff */
[-C--:B------:R-:W-:Y:S01]  /*13090*/  @!P1 LEA R16, P4, R13, R2.reuse, 0x2 ;  /* 0x000000020d109211 */ /* 0x080fe200078810ff */
[----:B------:R-:W-:Y:S01]  /*130a0*/  @!P6 ST.E.64 [R22.64], R150 ;  /* 0x000000961600e985 */ /* 0x000fe2000c101b08 */
[-C--:B------:R-:W-:Y:S02]  /*130b0*/  @!P3 LEA.HI.X R21, R15, R3.reuse, R44, 0x2, P0 ;  /* 0x000000030f15b211 */ /* 0x080fe400000f142c */
[C---:B------:R-:W-:Y:S02]  /*130c0*/  @!P2 LEA R18, P0, R14.reuse, R2, 0x2 ;  /* 0x000000020e12a211 */ /* 0x040fe400078010ff */
[-C--:B------:R-:W-:Y:S01]  /*130d0*/  @!P1 LEA.HI.X R17, R13, R3.reuse, R46, 0x2, P4 ;  /* 0x000000030d119211 */ /* 0x080fe200020f142e */
[----:B------:R-:W-:Y:S01]  /*130e0*/  @!P3 ST.E.64 [R20.64], R154 ;  /* 0x0000009a1400b985 */ /* 0x000fe2000c101b08 */
[----:B------:R-:W-:-:S02]  /*130f0*/  @!P2 LEA.HI.X R19, R14, R3, R45, 0x2, P0 ;  /* 0x000000030e13a211 */ /* 0x000fc400000f142d */
[----:B------:R-:W-:Y:S02]  /*13100*/  ISETP.GE.AND P0, PT, R12, c[0x0][0x3c8], PT ;  /* 0x0000f2000c007a0c */ /* 0x000fe40003f06270 */
[----:B------:R-:W-:Y:S01]  /*13110*/  ISETP.GE.AND P4, PT, R0, c[0x0][0x3c8], PT ;  /* 0x0000f20000007a0c */ /* 0x000fe20003f86270 */
[----:B------:R1:W-:Y:S01]  /*13120*/  @!P2 ST.E.64 [R18.64], R158 ;  /* 0x0000009e1200a985 */ /* 0x0003e2000c101b08 */
[----:B------:R-:W-:Y:S02]  /*13130*/  ISETP.GE.AND P3, PT, R11, c[0x0][0x3c8], PT ;  /* 0x0000f2000b007a0c */ /* 0x000fe40003f66270 */
[----:B------:R-:W-:Y:S01]  /*13140*/  ISETP.GE.AND P6, PT, R9, c[0x0][0x3c8], PT ;  /* 0x0000f20009007a0c */ /* 0x000fe20003fc6270 */
[----:B------:R2:W-:Y:S06]  /*13150*/  @!P1 ST.E.64 [R16.64], R162 ;  /* 0x000000a210009985 */ /* 0x0005ec000c101b08 */
[----:B------:R-:W-:-:S04]  /*13160*/  @!P0 LEA R14, P2, R12, R2, 0x2 ;  /* 0x000000020c0e8211 */ /* 0x000fc800078410ff */
[----:B------:R-:W-:Y:S02]  /*13170*/  @!P0 LEA.HI.X R15, R12, R3, R47, 0x2, P2 ;  /* 0x000000030c0f8211 */ /* 0x000fe400010f142f */
[----:B------:R-:W-:-:S03]  /*13180*/  @!P3 LEA R12, P2, R11, R2, 0x2 ;  /* 0x000000020b0cb211 */ /* 0x000fc600078410ff */
[----:B------:R3:W-:Y:S01]  /*13190*/  @!P0 ST.E.64 [R14.64], R166 ;  /* 0x000000a60e008985 */ /* 0x0007e2000c101b08 */
[----:B------:R-:W-:Y:S02]  /*131a0*/  @!P3 LEA.HI.X R13, R11, R3, R48, 0x2, P2 ;  /* 0x000000030b0db211 */ /* 0x000fe400010f1430 */
[----:B------:R-:W-:-:S03]  /*131b0*/  ISETP.GE.AND P2, PT, R6, c[0x0][0x3c8], PT ;  /* 0x0000f20006007a0c */ /* 0x000fc60003f46270 */
[----:B------:R4:W-:Y:S01]  /*131c0*/  @!P3 ST.E.64 [R12.64], R170 ;  /* 0x000000aa0c00b985 */ /* 0x0009e2000c101b08 */
[----:B------:R-:W-:Y:S02]  /*131d0*/  ISETP.GE.AND P3, PT, R7, c[0x0][0x3c8], PT ;  /* 0x0000f20007007a0c */ /* 0x000fe40003f66270 */
[-C--:B-1----:R-:W-:Y:S02]  /*131e0*/  @!P4 LEA R18, P0, R0, R2.reuse, 0x2 ;  /* 0x000000020012c211 */ /* 0x082fe400078010ff */
[----:B------:R-:W-:Y:S02]  /*131f0*/  ISETP.GE.AND P4, PT, R8, c[0x0][0x3c8], PT ;  /* 0x0000f20008007a0c */ /* 0x000fe40003f86270 */
[----:B--2---:R-:W-:-:S04]  /*13200*/  @!P5 LEA R16, P1, R10, R2, 0x2 ;  /* 0x000000020a10d211 */ /* 0x004fc800078210ff */
[----:B------:R-:W-:Y:S02]  /*13210*/  @!P5 LEA.HI.X R17, R10, R3, R50, 0x2, P1 ;  /* 0x000000030a11d211 */ /* 0x000fe400008f1432 */
[----:B------:R-:W-:-:S03]  /*13220*/  ISETP.GE.AND P1, PT, R0, c[0x0][0x3c8], PT ;  /* 0x0000f20000007a0c */ /* 0x000fc60003f26270 */
[----:B------:R-:W-:Y:S01]  /*13230*/  @!P5 ST.E.64 [R16.64], R116 ;  /* 0x000000741000d985 */ /* 0x000fe2000c101b08 */
[----:B------:R-:W-:-:S09]  /*13240*/  ISETP.GE.AND P5, PT, R34, c[0x0][0x3c8], PT ;  /* 0x0000f20022007a0c */ /* 0x000fd20003fa6270 */
[----:B------:R-:W-:Y:S02]  /*13250*/  @!P1 LEA.HI.X R19, R0, R3, R49, 0x2, P0 ;  /* 0x0000000300139211 */ /* 0x000fe400000f1431 */
[----:B---3--:R-:W-:-:S03]  /*13260*/  @!P6 LEA R14, P0, R9, R2, 0x2 ;  /* 0x00000002090ee211 */ /* 0x008fc600078010ff */
[----:B------:R-:W-:Y:S01]  /*13270*/  @!P1 ST.E.64 [R18.64], R190 ;  /* 0x000000be12009985 */ /* 0x000fe2000c101b08 */
[-C--:B------:R-:W-:Y:S02]  /*13280*/  @!P6 LEA.HI.X R15, R9, R3.reuse, R51, 0x2, P0 ;  /* 0x00000003090fe211 */ /* 0x080fe400000f1433 */
[CC--:B----4-:R-:W-:Y:S02]  /*13290*/  @!P4 LEA R12, P0, R8.reuse, R2.reuse, 0x2 ;  /* 0x00000002080cc211 */ /* 0x0d0fe400078010ff */
[----:B------:R-:W-:Y:S01]  /*132a0*/  ISETP.GE.AND P1, PT, R5, c[0x0][0x3c8], PT ;  /* 0x0000f20005007a0c */ /* 0x000fe20003f26270 */
[----:B------:R-:W-:Y:S01]  /*132b0*/  @!P6 ST.E.64 [R14.64], R192 ;  /* 0x000000c00e00e985 */ /* 0x000fe2000c101b08 */
[-C--:B------:R-:W-:Y:S02]  /*132c0*/  @!P4 LEA.HI.X R13, R8, R3.reuse, R52, 0x2, P0 ;  /* 0x00000003080dc211 */ /* 0x080fe400000f1434 */
[----:B------:R-:W-:Y:S02]  /*132d0*/  @!P3 LEA R10, P0, R7, R2, 0x2 ;  /* 0x00000002070ab211 */ /* 0x000fe400078010ff */
[----:B------:R-:W-:Y:S01]  /*132e0*/  ISETP.GE.AND P6, PT, R31, c[0x0][0x3c8], PT ;  /* 0x0000f2001f007a0c */ /* 0x000fe20003fc6270 */
[----:B------:R-:W-:Y:S01]  /*132f0*/  @!P4 ST.E.64 [R12.64], R66 ;  /* 0x000000420c00c985 */ /* 0x000fe2000c101b08 */
[----:B------:R-:W-:-:S02]  /*13300*/  @!P3 LEA.HI.X R11, R7, R3, R53, 0x2, P0 ;  /* 0x00000003070bb211 */ /* 0x000fc400000f1435 */
[-C--:B------:R-:W-:Y:S02]  /*13310*/  @!P2 LEA R8, P0, R6, R2.reuse, 0x2 ;  /* 0x000000020608a211 */ /* 0x080fe400078010ff */
[----:B------:R-:W-:Y:S01]  /*13320*/  ISETP.GE.AND P4, PT, R30, c[0x0][0x3c8], PT ;  /* 0x0000f2001e007a0c */ /* 0x000fe20003f86270 */
[----:B------:R1:W-:Y:S01]  /*13330*/  @!P3 ST.E.64 [R10.64], R70 ;  /* 0x000000460a00b985 */ /* 0x0003e2000c101b08 */
[-C--:B------:R-:W-:Y:S02]  /*13340*/  @!P2 LEA.HI.X R9, R6, R3.reuse, R54, 0x2, P0 ;  /* 0x000000030609a211 */ /* 0x080fe400000f1436 */
[----:B------:R-:W-:Y:S02]  /*13350*/  ISETP.GE.AND P0, PT, R28, c[0x0][0x3c8], PT ;  /* 0x0000f2001c007a0c */ /* 0x000fe40003f06270 */
[C---:B------:R-:W-:Y:S01]  /*13360*/  @!P1 LEA R4, P3, R5.reuse, R2, 0x2 ;  /* 0x0000000205049211 */ /* 0x040fe200078610ff */
[----:B------:R2:W-:Y:S03]  /*13370*/  @!P2 ST.E.64 [R8.64], R74 ;  /* 0x0000004a0800a985 */ /* 0x0005e6000c101b08 */
[----:B------:R-:W-:-:S05]  /*13380*/  @!P1 LEA.HI.X R5, R5, R3, R55, 0x2, P3 ;  /* 0x0000000305059211 */ /* 0x000fca00018f1437 */
[----:B------:R3:W-:Y:S02]  /*13390*/  @!P1 ST.E.64 [R4.64], R78 ;  /* 0x0000004e04009985 */ /* 0x0007e4000c101b08 */
[----:B------:R-:W-:-:S04]  /*133a0*/  @!P0 LEA R6, P3, R28, R2, 0x2 ;  /* 0x000000021c068211 */ /* 0x000fc800078610ff */
[----:B------:R-:W-:Y:S02]  /*133b0*/  @!P0 LEA.HI.X R7, R28, R3, R56, 0x2, P3 ;  /* 0x000000031c078211 */ /* 0x000fe400018f1438 */
[----:B------:R-:W-:-:S03]  /*133c0*/  ISETP.GE.AND P3, PT, R29, c[0x0][0x3c8], PT ;  /* 0x0000f2001d007a0c */ /* 0x000fc60003f66270 */
[----:B------:R4:W-:Y:S01]  /*133d0*/  @!P0 ST.E.64 [R6.64], R82 ;  /* 0x0000005206008985 */ /* 0x0009e2000c101b08 */
[----:B-1----:R-:W-:-:S04]  /*133e0*/  @!P6 LEA R10, P0, R31, R2, 0x2 ;  /* 0x000000021f0ae211 */ /* 0x002fc800078010ff */
[----:B------:R-:W-:-:S05]  /*133f0*/  @!P6 LEA.HI.X R11, R31, R3, R59, 0x2, P0 ;  /* 0x000000031f0be211 */ /* 0x000fca00000f143b */
[----:B--2---:R-:W-:-:S04]  /*13400*/  @!P3 LEA R8, P1, R29, R2, 0x2 ;  /* 0x000000021d08b211 */ /* 0x004fc800078210ff */
[----:B------:R-:W-:Y:S02]  /*13410*/  @!P3 LEA.HI.X R9, R29, R3, R57, 0x2, P1 ;  /* 0x000000031d09b211 */ /* 0x000fe400008f1439 */
[----:B------:R-:W-:Y:S02]  /*13420*/  ISETP.GE.AND P1, PT, R33, c[0x0][0x3c8], PT ;  /* 0x0000f20021007a0c */ /* 0x000fe40003f26270 */
[----:B---3--:R-:W-:-:S04]  /*13430*/  @!P4 LEA R4, P2, R30, R2, 0x2 ;  /* 0x000000021e04c211 */ /* 0x008fc800078410ff */
[----:B------:R-:W-:Y:S02]  /*13440*/  @!P4 LEA.HI.X R5, R30, R3, R58, 0x2, P2 ;  /* 0x000000031e05c211 */ /* 0x000fe400010f143a */
[----:B------:R-:W-:-:S03]  /*13450*/  ISETP.GE.AND P2, PT, R32, c[0x0][0x3c8], PT ;  /* 0x0000f20020007a0c */ /* 0x000fc60003f46270 */
[----:B------:R1:W-:Y:S01]  /*13460*/  @!P4 ST.E.64 [R4.64], R86 ;  /* 0x000000560400c985 */ /* 0x0003e2000c101b08 */
[----:B------:R-:W-:-:S03]  /*13470*/  ISETP.GE.AND P4, PT, R35, c[0x0][0x3c8], PT ;  /* 0x0000f20023007a0c */ /* 0x000fc60003f86270 */
[----:B------:R2:W-:Y:S01]  /*13480*/  @!P3 ST.E.64 [R8.64], R90 ;  /* 0x0000005a0800b985 */ /* 0x0005e2000c101b08 */
[----:B------:R-:W-:-:S03]  /*13490*/  ISETP.GE.AND P3, PT, R36, c[0x0][0x3c8], PT ;  /* 0x0000f20024007a0c */ /* 0x000fc60003f66270 */
[----:B------:R3:W-:Y:S02]  /*134a0*/  @!P6 ST.E.64 [R10.64], R94 ;  /* 0x0000005e0a00e985 */ /* 0x0007e4000c101b08 */
[----:B----4-:R-:W-:-:S04]  /*134b0*/  @!P2 LEA R6, P0, R32, R2, 0x2 ;  /* 0x000000022006a211 */ /* 0x010fc800078010ff */
[----:B------:R-:W-:-:S05]  /*134c0*/  @!P2 LEA.HI.X R7, R32, R3, R60, 0x2, P0 ;  /* 0x000000032007a211 */ /* 0x000fca00000f143c */
[----:B------:R4:W-:Y:S01]  /*134d0*/  @!P2 ST.E.64 [R6.64], R98 ;  /* 0x000000620600a985 */ /* 0x0009e2000c101b08 */
[----:B-----5:R-:W-:Y:S02]  /*134e0*/  ISETP.GE.AND P2, PT, R199, c[0x0][0x3c8], PT ;  /* 0x0000f200c7007a0c */ /* 0x020fe40003f46270 */
[----:B-1----:R-:W-:-:S04]  /*134f0*/  @!P1 LEA R4, P0, R33, R2, 0x2 ;  /* 0x0000000221049211 */ /* 0x002fc800078010ff */
[----:B------:R-:W-:Y:S02]  /*13500*/  @!P1 LEA.HI.X R5, R33, R3, R61, 0x2, P0 ;  /* 0x0000000321059211 */ /* 0x000fe400000f143d */
[----:B--2---:R-:W-:-:S03]  /*13510*/  @!P5 LEA R8, P0, R34, R2, 0x2 ;  /* 0x000000022208d211 */ /* 0x004fc600078010ff */
[----:B------:R1:W-:Y:S01]  /*13520*/  @!P1 ST.E.64 [R4.64], R102 ;  /* 0x0000006604009985 */ /* 0x0003e2000c101b08 */
[----:B------:R-:W-:Y:S02]  /*13530*/  @!P5 LEA.HI.X R9, R34, R3, R62, 0x2, P0 ;  /* 0x000000032209d211 */ /* 0x000fe400000f143e */
[----:B------:R-:W-:Y:S02]  /*13540*/  ISETP.GE.AND P1, PT, R197, c[0x0][0x3c8], PT ;  /* 0x0000f200c5007a0c */ /* 0x000fe40003f26270 */
[----:B------:R-:W-:Y:S01]  /*13550*/  ISETP.GE.AND P0, PT, R195, c[0x0][0x3c8], PT ;  /* 0x0000f200c3007a0c */ /* 0x000fe20003f06270 */
[----:B------:R2:W-:Y:S01]  /*13560*/  @!P5 ST.E.64 [R8.64], R106 ;  /* 0x0000006a0800d985 */ /* 0x0005e2000c101b08 */
[----:B---3--:R-:W-:-:S04]  /*13570*/  @!P3 LEA R10, P5, R36, R2, 0x2 ;  /* 0x00000002240ab211 */ /* 0x008fc800078a10ff */
[----:B------:R-:W-:-:S05]  /*13580*/  @!P3 LEA.HI.X R11, R36, R3, R64, 0x2, P5 ;  /* 0x00000003240bb211 */ /* 0x000fca00028f1440 */
[----:B----4-:R-:W-:-:S04]  /*13590*/  @!P1 LEA R6, P5, R197, R2, 0x2 ;  /* 0x00000002c5069211 */ /* 0x010fc800078a10ff */
[----:B------:R-:W-:Y:S02]  /*135a0*/  @!P1 LEA.HI.X R7, R197, R3, R198, 0x2, P5 ;  /* 0x00000003c5079211 */ /* 0x000fe400028f14c6 */
[----:B-1----:R-:W-:-:S04]  /*135b0*/  @!P4 LEA R4, P6, R35, R2, 0x2 ;  /* 0x000000022304c211 */ /* 0x002fc800078c10ff */
[----:B------:R-:W-:-:S05]  /*135c0*/  @!P4 LEA.HI.X R5, R35, R3, R63, 0x2, P6 ;  /* 0x000000032305c211 */ /* 0x000fca00030f143f */
[----:B------:R1:W-:Y:S01]  /*135d0*/  @!P4 ST.E.64 [R4.64], R110 ;  /* 0x0000006e0400c985 */ /* 0x0003e2000c101b08 */
[----:B--2---:R-:W-:-:S03]  /*135e0*/  @!P2 LEA R8, P4, R199, R2, 0x2 ;  /* 0x00000002c708a211 */ /* 0x004fc600078810ff */
[----:B------:R2:W-:Y:S01]  /*135f0*/  @!P3 ST.E.64 [R10.64], R114 ;  /* 0x000000720a00b985 */ /* 0x0005e2000c101b08 */
[----:B------:R-:W-:-:S05]  /*13600*/  @!P2 LEA.HI.X R9, R199, R3, R200, 0x2, P4 ;  /* 0x00000003c709a211 */ /* 0x000fca00020f14c8 */
[----:B------:R2:W-:Y:S04]  /*13610*/  @!P2 ST.E.64 [R8.64], R118 ;  /* 0x000000760800a985 */ /* 0x0005e8000c101b08 */
[----:B------:R2:W-:Y:S01]  /*13620*/  @!P1 ST.E.64 [R6.64], R122 ;  /* 0x0000007a06009985 */ /* 0x0005e2000c101b08 */
[----:B-1----:R-:W-:-:S04]  /*13630*/  @!P0 LEA R4, P4, R195, R2, 0x2 ;  /* 0x00000002c3048211 */ /* 0x002fc800078810ff */
        /* <DEDUP_REMOVED lines=8> */
.L_x_2175:
[----:B------:R-:W3:Y:S02]  /*136c0*/  S2R R4, SR_TID.X ;  /* 0x0000000000047919 */ /* 0x000ee40000002100 */
[----:B---3--:R-:W-:-:S13]  /*136d0*/  ISETP.GT.AND P0, PT, R4, 0x7f, PT ;  /* 0x0000007f0400780c */ /* 0x008fda0003f04270 */
[----:B------:R-:W-:Y:S05]  /*136e0*/  @P0 BRA `(.L_x_2179) ;  /* 0x0000029000000947 */ /* 0x000fea0003800000 */
[----:B------:R-:W3:Y:S01]  /*136f0*/  LDL.LU R3, [R1+0x58] ;  /* 0x0000580001037983 */ /* 0x000ee20000300800 */
[----:B----4-:R-:W-:-:S05]  /*13700*/  MOV R2, c[0x0][0x4e8] ;  /* 0x00013a0000027a02 */ /* 0x010fca0000000f00 */
[----:B------:R-:W-:Y:S01]  /*13710*/  IMAD R0, R2, c[0x0][0x388], RZ ;  /* 0x0000e20002007a24 */ /* 0x000fe200078e02ff */
[----:B---3--:R-:W-:-:S04]  /*13720*/  IADD3 R4, R3, R4, RZ ;  /* 0x0000000403047210 */ /* 0x008fc80007ffe0ff */
[----:B------:R-:W-:-:S13]  /*13730*/  ISETP.GE.AND P0, PT, R4, R0, PT ;  /* 0x000000000400720c */ /* 0x000fda0003f06270 */
[----:B------:R-:W-:Y:S05]  /*13740*/  @P0 BRA `(.L_x_2179) ;  /* 0x0000023000000947 */ /* 0x000fea0003800000 */
[----:B------:R-:W3:Y:S04]  /*13750*/  LDL.LU R3, [R1+0x40] ;  /* 0x0000400001037983 */ /* 0x000ee80000300800 */
[----:B------:R-:W4:Y:S04]  /*13760*/  LDL.LU R9, [R1+0x50] ;  /* 0x0000500001097983 */ /* 0x000f280000300800 */
[----:B------:R-:W5:Y:S01]  /*13770*/  LDL.LU R8, [R1+0x54] ;  /* 0x0000540001087983 */ /* 0x000f620000300800 */
[----:B------:R-:W-:-:S13]  /*13780*/  ISETP.NE.AND P0, PT, R2, 0x1, PT ;  /* 0x000000010200780c */ /* 0x000fda0003f05270 */
[----:B--2---:R-:W-:Y:S01]  /*13790*/  @P0 IMAD.HI.U32 R7, R4, c[0x0][0x4ec], RZ ;  /* 0x00013b0004070a27 */ /* 0x004fe200078e00ff */
[----:B---3--:R-:W-:Y:S02]  /*137a0*/  SHF.R.S32.HI R0, RZ, 0x1f, R3 ;  /* 0x0000001fff007819 */ /* 0x008fe40000011403 */
[----:B----4-:R-:W-:-:S03]  /*137b0*/  SHF.R.S32.HI R6, RZ, 0x1f, R9 ;  /* 0x0000001fff067819 */ /* 0x010fc60000011409 */
[----:B------:R-:W-:-:S04]  /*137c0*/  IMAD R0, R0, c[0x0][0x4d0], RZ ;  /* 0x0001340000007a24 */ /* 0x000fc800078e02ff */
[C---:B------:R-:W-:Y:S01]  /*137d0*/  IMAD R5, R3.reuse, c[0x0][0x4d4], R0 ;  /* 0x0001350003057a24 */ /* 0x040fe200078e0200 */
[----:B------:R-:W-:Y:S01]  /*137e0*/  MOV R0, R4 ;  /* 0x0000000400007202 */ /* 0x000fe20000000f00 */
[----:B------:R-:W-:Y:S01]  /*137f0*/  IMAD.WIDE.U32 R2, R3, c[0x0][0x4d0], RZ ;  /* 0x0001340003027a25 */ /* 0x000fe200078e00ff */
[----:B------:R-:W-:-:S03]  /*13800*/  @P0 SHF.R.U32.HI R0, RZ, c[0x0][0x4f0], R7 ;  /* 0x00013c00ff000a19 */ /* 0x000fc60000011607 */
[----:B------:R-:W-:Y:S01]  /*13810*/  IMAD R6, R6, c[0x0][0x4d8], RZ ;  /* 0x0001360006067a24 */ /* 0x000fe200078e02ff */
[----:B------:R-:W-:Y:S02]  /*13820*/  IADD3 R3, R3, R5, RZ ;  /* 0x0000000503037210 */ /* 0x000fe40007ffe0ff */
[----:B-----5:R-:W-:Y:S01]  /*13830*/  SHF.R.S32.HI R5, RZ, 0x1f, R8 ;  /* 0x0000001fff057819 */ /* 0x020fe20000011408 */
        /* <DEDUP_REMOVED lines=20> */
.L_x_2179:
[----:B------:R-:W-:Y:S05]  /*13980*/  BSYNC B1 ;  /* 0x0000000000017941 */ /* 0x000fea0003800000 */
.L_x_2174:
[----:B------:R-:W-:-:S13]  /*13990*/  ISETP.NE.AND P0, PT, RZ, UR6, PT ;  /* 0x00000006ff007c0c */ /* 0x000fda000bf05270 */
[----:B------:R-:W-:Y:S01]  /*139a0*/  @P0 WARPSYNC 0xffffffff ;  /* 0xffffffff00000948 */ /* 0x000fe20003800000 */
[----:B------:R-:W-:Y:S06]  /*139b0*/  @P0 BAR.SYNC.DEFER_BLOCKING 0x5, 0x100 ;  /* 0x0144000000000b1d */ /* 0x000fec0000010000 */
[----:B--2---:R-:W2:Y:S04]  /*139c0*/  @P0 LDS R0, [0x28100] ;  /* 0x02810000ff000984 */ /* 0x004ea80000000800 */
[----:B--2---:R2:W-:Y:S04]  /*139d0*/  @P0 STL [R1+0x5c], R0 ;  /* 0x00005c0001000387 */ /* 0x0045e80000100800 */
[----:B------:R-:W-:Y:S06]  /*139e0*/  @P0 BAR.ARV 0x4, 0x100 ;  /* 0x0104000000000b1d */ /* 0x000fec0000002000 */
[----:B------:R-:W-:Y:S05]  /*139f0*/  @P0 BRA `(.L_x_2180) ;  /* 0x0000009000000947 */ /* 0x000fea0003800000 */
[----:B------:R-:W-:Y:S05]  /*13a00*/  BRA.DIV ~URZ, `(.L_x_2181) ;  /* 0x000005a27f007947 */ /* 0x000fea000b800000 */
[----:B--2---:R2:W1:Y:S02]  /*13a10*/  SHFL.IDX PT, R0, R172, RZ, 0x1f ;  /* 0x00001fffac007589 */ /* 0x00446400000e0000 */
.L_x_2192:
[----:B-1-34-:R-:W1:Y:S01]  /*13a20*/  S2R R2, SR_TID.X ;  /* 0x0000000000027919 */ /* 0x01ae620000002100 */
[----:B------:R-:W-:Y:S03]  /*13a30*/  WARPSYNC 0xffffffff ;  /* 0xffffffff00007948 */ /* 0x000fe60003800000 */
[----:B------:R-:W-:Y:S06]  /*13a40*/  BAR.SYNC.DEFER_BLOCKING 0x4, 0x100 ;  /* 0x0104000000007b1d */ /* 0x000fec0000010000 */
[----:B------:R3:W-:Y:S01]  /*13a50*/  STL [R1+0x5c], R0 ;  /* 0x00005c0001007387 */ /* 0x0007e20000100800 */
[----:B-1----:R-:W-:-:S13]  /*13a60*/  LOP3.LUT P0, RZ, R2, 0xff, RZ, 0xc0, !PT ;  /* 0x000000ff02ff7812 */ /* 0x002fda000780c0ff */
[----:B------:R3:W-:Y:S04]  /*13a70*/  @!P0 STS [0x28100], R172 ;  /* 0x028100acff008388 */ /* 0x0007e80000000800 */
[----:B------:R-:W-:Y:S06]  /*13a80*/  BAR.ARV 0x5, 0x100 ;  /* 0x0144000000007b1d */ /* 0x000fec0000002000 */
.L_x_2180:
[----:B--23--:R-:W2:Y:S02]  /*13a90*/  LDL R0, [R1+0x5c] ;  /* 0x00005c0001007983 */ /* 0x00cea40000100800 */
[----:B--2---:R-:W-:-:S13]  /*13aa0*/  ISETP.GE.AND P0, PT, R0, c[0x0][0x538], PT ;  /* 0x00014e0000007a0c */ /* 0x004fda0003f06270 */
[----:B-1--45:R-:W-:Y:S01]  /*13ab0*/  @P0 CALL.REL.NOINC `(.L_x_2182) ;  /* 0x0000001000000944 */ /* 0x032fe20003c00000 */
[----:B------:R-:W-:Y:S05]  /*13ac0*/  BRA `(.L_x_2183) ;  /* 0xfffeced000007947 */ /* 0x000fea000383ffff */
.L_x_2182:
[----:B------:R-:W-:Y:S05]  /*13ad0*/  EXIT ;  /* 0x000000000000794d */ /* 0x000fea0003800000 */
.L_x_2152:
[----:B------:R-:W-:Y:S01]  /*13ae0*/  IMAD.MOV.U32 R12, RZ, RZ, R10 ;  /* 0x000000ffff0c7224 */ /* 0x000fe200078e000a */
[----:B------:R-:W-:Y:S01]  /*13af0*/  MOV R9, RZ ;  /* 0x000000ff00097202 */ /* 0x000fe20000000f00 */
[----:B-1----:R-:W-:Y:S01]  /*13b00*/  IMAD.MOV.U32 R3, RZ, RZ, 0x181f ;  /* 0x0000181fff037424 */ /* 0x002fe200078e00ff */
[----:B------:R-:W-:Y:S02]  /*13b10*/  MOV R2, 0x13b30 ;  /* 0x00013b3000027802 */ /* 0x000fe40000000f00 */
[----:B------:R-:W-:Y:S05]  /*13b20*/  CALL.REL.NOINC `($__internal_43_$__cuda_sm70_shflsync_idx_p) ;  /* 0x0000054000007944 */ /* 0x000fea0003c00000 */
[----:B------:R-:W-:Y:S01]  /*13b30*/  MOV R6, R9 ;  /* 0x0000000900067202 */ /* 0x000fe20000000f00 */
[----:B------:R-:W-:Y:S05]  /*13b40*/  BRA `(.L_x_2184) ;  /* 0xfffee02000007947 */ /* 0x000fea000383ffff */
.L_x_2153:
[----:B------:R-:W-:Y:S01]  /*13b50*/  IMAD.MOV.U32 R12, RZ, RZ, R11 ;  /* 0x000000ffff0c7224 */ /* 0x000fe200078e000b */
[----:B------:R-:W-:Y:S01]  /*13b60*/  MOV R9, RZ ;  /* 0x000000ff00097202 */ /* 0x000fe20000000f00 */
[----:B-1----:R-:W-:Y:S01]  /*13b70*/  IMAD.MOV.U32 R3, RZ, RZ, 0x181f ;  /* 0x0000181fff037424 */ /* 0x002fe200078e00ff */
[----:B------:R-:W-:Y:S02]  /*13b80*/  MOV R2, 0x13ba0 ;  /* 0x00013ba000027802 */ /* 0x000fe40000000f00 */
[----:B--23--:R-:W-:Y:S05]  /*13b90*/  CALL.REL.NOINC `($__internal_43_$__cuda_sm70_shflsync_idx_p) ;  /* 0x000004d000007944 */ /* 0x00cfea0003c00000 */
[----:B------:R-:W-:Y:S01]  /*13ba0*/  MOV R2, R9 ;  /* 0x0000000900027202 */ /* 0x000fe20000000f00 */
[----:B------:R-:W-:Y:S05]  /*13bb0*/  BRA `(.L_x_2185) ;  /* 0xfffedfd000007947 */ /* 0x000fea000383ffff */
.L_x_2156:
[----:B--2---:R-:W-:Y:S01]  /*13bc0*/  IMAD.MOV.U32 R12, RZ, RZ, R10 ;  /* 0x000000ffff0c7224 */ /* 0x004fe200078e000a */
[----:B------:R-:W-:Y:S01]  /*13bd0*/  MOV R9, 0x1 ;  /* 0x0000000100097802 */ /* 0x000fe20000000f00 */
[----:B------:R-:W-:Y:S01]  /*13be0*/  IMAD.MOV.U32 R3, RZ, RZ, 0x181f ;  /* 0x0000181fff037424 */ /* 0x000fe200078e00ff */
[----:B----4-:R-:W-:-:S02]  /*13bf0*/  MOV R2, 0x13c10 ;  /* 0x00013c1000027802 */ /* 0x010fc40000000f00 */
[----:B-1-3--:R-:W-:Y:S05]  /*13c00*/  CALL.REL.NOINC `($__internal_43_$__cuda_sm70_shflsync_idx_p) ;  /* 0x0000046000007944 */ /* 0x00afea0003c00000 */
[----:B------:R-:W-:Y:S01]  /*13c10*/  IMAD.MOV.U32 R6, RZ, RZ, R9 ;  /* 0x000000ffff067224 */ /* 0x000fe200078e0009 */
[----:B------:R-:W-:Y:S01]  /*13c20*/  MOV R9, 0x1 ;  /* 0x0000000100097802 */ /* 0x000fe20000000f00 */
[----:B------:R-:W-:Y:S01]  /*13c30*/  IMAD.MOV.U32 R12, RZ, RZ, R11 ;  /* 0x000000ffff0c7224 */ /* 0x000fe200078e000b */
[----:B------:R-:W-:-:S02]  /*13c40*/  MOV R3, 0x181f ;  /* 0x0000181f00037802 */ /* 0x000fc40000000f00 */
[----:B------:R-:W-:Y:S02]  /*13c50*/  MOV R2, 0x13c70 ;  /* 0x00013c7000027802 */ /* 0x000fe40000000f00 */
[----:B------:R-:W-:Y:S05]  /*13c60*/  CALL.REL.NOINC `($__internal_43_$__cuda_sm70_shflsync_idx_p) ;  /* 0x0000040000007944 */ /* 0x000fea0003c00000 */
[----:B------:R-:W-:Y:S01]  /*13c70*/  MOV R2, R9 ;  /* 0x0000000900027202 */ /* 0x000fe20000000f00 */
[----:B------:R-:W-:Y:S05]  /*13c80*/  BRA `(.L_x_2186) ;  /* 0xfffee0d000007947 */ /* 0x000fea000383ffff */
.L_x_2159:
[----:B-1----:R-:W-:Y:S01]  /*13c90*/  IMAD.MOV.U32 R12, RZ, RZ, R10 ;  /* 0x000000ffff0c7224 */ /* 0x002fe200078e000a */
[----:B------:R-:W-:Y:S01]  /*13ca0*/  MOV R9, 0x2 ;  /* 0x0000000200097802 */ /* 0x000fe20000000f00 */
[----:B------:R-:W-:Y:S01]  /*13cb0*/  IMAD.MOV.U32 R3, RZ, RZ, 0x181f ;  /* 0x0000181fff037424 */ /* 0x000fe200078e00ff */
[----:B--2---:R-:W-:Y:S02]  /*13cc0*/  MOV R2, 0x13ce0 ;  /* 0x00013ce000027802 */ /* 0x004fe40000000f00 */
[----:B---3--:R-:W-:Y:S05]  /*13cd0*/  CALL.REL.NOINC `($__internal_43_$__cuda_sm70_shflsync_idx_p) ;  /* 0x0000039000007944 */ /* 0x008fea0003c00000 */
[----:B------:R-:W-:Y:S01]  /*13ce0*/  MOV R6, R9 ;  /* 0x0000000900067202 */ /* 0x000fe20000000f00 */
[----:B------:R-:W-:Y:S05]  /*13cf0*/  BRA `(.L_x_2187) ;  /* 0xfffee21000007947 */ /* 0x000fea000383ffff */
.L_x_2160:
[----:B------:R-:W-:Y:S01]  /*13d00*/  IMAD.MOV.U32 R12, RZ, RZ, R11 ;  /* 0x000000ffff0c7224 */ /* 0x000fe200078e000b */
[----:B------:R-:W-:Y:S01]  /*13d10*/  MOV R9, 0x2 ;  /* 0x0000000200097802 */ /* 0x000fe20000000f00 */
[----:B------:R-:W-:Y:S01]  /*13d20*/  IMAD.MOV.U32 R3, RZ, RZ, 0x181f ;  /* 0x0000181fff037424 */ /* 0x000fe200078e00ff */
[----:B--2---:R-:W-:Y:S02]  /*13d30*/  MOV R2, 0x13d50 ;  /* 0x00013d5000027802 */ /* 0x004fe40000000f00 */
[----:B-1-34-:R-:W-:Y:S05]  /*13d40*/  CALL.REL.NOINC `($__internal_43_$__cuda_sm70_shflsync_idx_p) ;  /* 0x0000032000007944 */ /* 0x01afea0003c00000 */
[----:B------:R-:W-:Y:S01]  /*13d50*/  MOV R2, R9 ;  /* 0x0000000900027202 */ /* 0x000fe20000000f00 */
[----:B------:R-:W-:Y:S05]  /*13d60*/  BRA `(.L_x_2188) ;  /* 0xfffee1c000007947 */ /* 0x000fea000383ffff */
.L_x_2163:
[----:B-1----:R-:W-:Y:S01]  /*13d70*/  IMAD.MOV.U32 R12, RZ, RZ, R10 ;  /* 0x000000ffff0c7224 */ /* 0x002fe200078e000a */
[----:B------:R-:W-:Y:S01]  /*13d80*/  MOV R9, 0x3 ;  /* 0x0000000300097802 */ /* 0x000fe20000000f00 */
[----:B------:R-:W-:Y:S01]  /*13d90*/  IMAD.MOV.U32 R3, RZ, RZ, 0x181f ;  /* 0x0000181fff037424 */ /* 0x000fe200078e00ff */
[----:B------:R-:W-:-:S02]  /*13da0*/  MOV R2, 0x13dc0 ;  /* 0x00013dc000027802 */ /* 0x000fc40000000f00 */
[----:B--234-:R-:W-:Y:S05]  /*13db0*/  CALL.REL.NOINC `($__internal_43_$__cuda_sm70_shflsync_idx_p) ;  /* 0x000002b000007944 */ /* 0x01cfea0003c00000 */
        /* <DEDUP_REMOVED lines=8> */
.L_x_2170:
[----:B------:R1:W5:Y:S01]  /*13e40*/  LDL R2, [R1+0x4] ;  /* 0x0000040001027983 */ /* 0x0003620000100800 */
[----:B------:R-:W-:Y:S02]  /*13e50*/  MOV R5, 0x2 ;  /* 0x0000000200057802 */ /* 0x000fe40000000f00 */
[----:B------:R-:W-:Y:S02]  /*13e60*/  MOV R3, 0x13e80 ;  /* 0x00013e8000037802 */ /* 0x000fe40000000f00 */
[----:B-1---5:R-:W-:Y:S05]  /*13e70*/  CALL.REL.NOINC `($__internal_42_$__cuda_sm70_shflsync_bfly_p) ;  /* 0x000001a000007944 */ /* 0x022fea0003c00000 */
[----:B------:R-:W-:Y:S01]  /*13e80*/  MOV R0, R5 ;  /* 0x0000000500007202 */ /* 0x000fe20000000f00 */
[----:B------:R-:W-:Y:S05]  /*13e90*/  BRA `(.L_x_2190) ;  /* 0xffffd1a000007947 */ /* 0x000fea000383ffff */
.L_x_2171:
[----:B------:R-:W-:Y:S01]  /*13ea0*/  IMAD.MOV.U32 R2, RZ, RZ, R0 ;  /* 0x000000ffff027224 */ /* 0x000fe200078e0000 */
[----:B------:R-:W-:Y:S02]  /*13eb0*/  MOV R5, 0x1 ;  /* 0x0000000100057802 */ /* 0x000fe40000000f00 */
[----:B------:R-:W-:Y:S02]  /*13ec0*/  MOV R3, 0x13ee0 ;  /* 0x00013ee000037802 */ /* 0x000fe40000000f00 */
[----:B-----5:R-:W-:Y:S05]  /*13ed0*/  CALL.REL.NOINC `($__internal_42_$__cuda_sm70_shflsync_bfly_p) ;  /* 0x0000014000007944 */ /* 0x020fea0003c00000 */
[----:B------:R1:W5:Y:S01]  /*13ee0*/  LDL R2, [R1+0x8] ;  /* 0x0000080001027983 */ /* 0x0003620000100800 */
[----:B------:R-:W-:Y:S01]  /*13ef0*/  FADD.FTZ R0, R0, R5 ;  /* 0x0000000500007221 */ /* 0x000fe20000010000 */
[----:B------:R-:W-:-:S02]  /*13f00*/  MOV R5, 0x2 ;  /* 0x0000000200057802 */ /* 0x000fc40000000f00 */
[----:B------:R-:W-:Y:S02]  /*13f10*/  MOV R3, 0x13f30 ;  /* 0x00013f3000037802 */ /* 0x000fe40000000f00 */
[----:B-1---5:R-:W-:Y:S05]  /*13f20*/  CALL.REL.NOINC `($__internal_42_$__cuda_sm70_shflsync_bfly_p) ;  /* 0x000000f000007944 */ /* 0x022fea0003c00000 */
[----:B------:R-:W2:Y:S01]  /*13f30*/  LDL.LU R2, [R1+0x8] ;  /* 0x0000080001027983 */ /* 0x000ea20000300800 */
[----:B------:R-:W-:Y:S01]  /*13f40*/  MOV R3, 0x13f90 ;  /* 0x00013f9000037802 */ /* 0x000fe20000000f00 */
[----:B--2---:R-:W-:Y:S01]  /*13f50*/  FADD.FTZ R4, R2, R5 ;  /* 0x0000000502047221 */ /* 0x004fe20000010000 */
[----:B------:R-:W-:-:S04]  /*13f60*/  MOV R5, 0x1 ;  /* 0x0000000100057802 */ /* 0x000fc80000000f00 */
[----:B------:R-:W-:Y:S02]  /*13f70*/  MOV R2, R4 ;  /* 0x0000000400027202 */ /* 0x000fe40000000f00 */
[----:B------:R-:W-:Y:S05]  /*13f80*/  CALL.REL.NOINC `($__internal_42_$__cuda_sm70_shflsync_bfly_p) ;  /* 0x0000009000007944 */ /* 0x000fea0003c00000 */
[----:B------:R-:W-:Y:S01]  /*13f90*/  MOV R3, R5 ;  /* 0x0000000500037202 */ /* 0x000fe20000000f00 */
[----:B------:R-:W-:Y:S05]  /*13fa0*/  BRA `(.L_x_2191) ;  /* 0xffffd12000007947 */ /* 0x000fea000383ffff */
.L_x_2181:
[----:B-1----:R-:W-:Y:S01]  /*13fb0*/  IMAD.MOV.U32 R12, RZ, RZ, R172 ;  /* 0x000000ffff0c7224 */ /* 0x002fe200078e00ac */
[----:B------:R-:W-:Y:S01]  /*13fc0*/  MOV R9, RZ ;  /* 0x000000ff00097202 */ /* 0x000fe20000000f00 */
[----:B------:R-:W-:Y:S01]  /*13fd0*/  IMAD.MOV.U32 R3, RZ, RZ, 0x1f ;  /* 0x0000001fff037424 */ /* 0x000fe200078e00ff */
[----:B---34-:R-:W-:Y:S02]  /*13fe0*/  MOV R2, 0x14000 ;  /* 0x0001400000027802 */ /* 0x018fe40000000f00 */
[----:B--2--5:R-:W-:Y:S05]  /*13ff0*/  CALL.REL.NOINC `($__internal_43_$__cuda_sm70_shflsync_idx_p) ;  /* 0x0000007000007944 */ /* 0x024fea0003c00000 */
[----:B------:R-:W-:Y:S01]  /*14000*/  MOV R0, R9 ;  /* 0x0000000900007202 */ /* 0x000fe20000000f00 */
[----:B------:R-:W-:Y:S05]  /*14010*/  BRA `(.L_x_2192) ;  /* 0xfffffa0000007947 */ /* 0x000fea000383ffff */
        .weak           $__internal_42_$__cuda_sm70_shflsync_bfly_p
        .type           $__internal_42_$__cuda_sm70_shflsync_bfly_p,@function
        .size           $__internal_42_$__cuda_sm70_shflsync_bfly_p,($__internal_43_$__cuda_sm70_shflsync_idx_p - $__internal_42_$__cuda_sm70_shflsync_bfly_p)
$__internal_42_$__cuda_sm70_shflsync_bfly_p:
[----:B------:R-:W-:Y:S04]  /*14020*/  WARPSYNC R6 ;  /* 0x0000000600007348 */ /* 0x000fe80003800000 */
[----:B------:R1:W2:Y:S02]  /*14030*/  SHFL.BFLY PT, R5, R2, R5, R7 ;  /* 0x0c00000502057389 */ /* 0x0002a400000e0007 */
[----:B-1----:R-:W-:-:S02]  /*14040*/  MOV R2, R3 ;  /* 0x0000000300027202 */ /* 0x002fc40000000f00 */
[----:B------:R-:W-:-:S04]  /*14050*/  MOV R3, 0x0 ;  /* 0x0000000000037802 */ /* 0x000fc80000000f00 */
[----:B--2---:R-:W-:Y:S05]  /*14060*/  RET.REL.NODEC R2 `(_ZN7cutlass13device_kernelIN5flash19enable_sm80_to_sm89INS1_16FlashAttnFwdSm80INS1_25CollectiveMainloopFwdSm80ILi8ELi1ELb0EN4cute5tupleIJNS5_1CILi128EEENS7_ILi96EEENS7_ILi256EEEEEELi256ENS_10bfloat16_tEfNS_4arch4Sm80ELb1ELb0ELb0ELb0ELb0ELb0ELb1ELb1EEENS1_21CollectiveEpilogueFwdINS6_IJS8_SA_S9_EEENS6_IJNS7_ILi1EEESI_SI_EEESC_SE_Li256ELb0ELb1ELb1ELb0EEENS1_30DynamicPersistentTileSchedulerILi256ELi256ELb1ELb1ELb0EEEEEEEEEvNT_6ParamsE) ;  /* 0xfffebf9002007950 */ /* 0x004fea0003c3ffff */
        .weak           $__internal_43_$__cuda_sm70_shflsync_idx_p
        .type           $__internal_43_$__cuda_sm70_shflsync_idx_p,@function
        .size           $__internal_43_$__cuda_sm70_shflsync_idx_p,(.L_x_2642 - $__internal_43_$__cuda_sm70_shflsync_idx_p)
$__internal_43_$__cuda_sm70_shflsync_idx_p:
[----:B------:R-:W-:-:S04]  /*14070*/  MOV R13, 0xffffffff ;  /* 0xffffffff000d7802 */ /* 0x000fc80000000f00 */
[----:B------:R-:W-:Y:S04]  /*14080*/  WARPSYNC R13 ;  /* 0x0000000d00007348 */ /* 0x000fe80003800000 */
[----:B------:R1:W2:Y:S02]  /*14090*/  SHFL.IDX PT, R9, R12, R9, R3 ;  /* 0x000000090c097389 */ /* 0x0002a400000e0003 */
[----:B-1----:R-:W-:-:S04]  /*140a0*/  MOV R3, 0x0 ;  /* 0x0000000000037802 */ /* 0x002fc80000000f00 */
[----:B--2---:R-:W-:Y:S05]  /*140b0*/  RET.REL.NODEC R2 `(_ZN7cutlass13device_kernelIN5flash19enable_sm80_to_sm89INS1_16FlashAttnFwdSm80INS1_25CollectiveMainloopFwdSm80ILi8ELi1ELb0EN4cute5tupleIJNS5_1CILi128EEENS7_ILi96EEENS7_ILi256EEEEEELi256ENS_10bfloat16_tEfNS_4arch4Sm80ELb1ELb0ELb0ELb0ELb0ELb0ELb1ELb1EEENS1_21CollectiveEpilogueFwdINS6_IJS8_SA_S9_EEENS6_IJNS7_ILi1EEESI_SI_EEESC_SE_Li256ELb0ELb1ELb1ELb0EEENS1_30DynamicPersistentTileSchedulerILi256ELi256ELb1ELb1ELb0EEEEEEEEEvNT_6ParamsE) ;  /* 0xfffebf4002007950 */ /* 0x004fea0003c3ffff */
.L_x_2193:
        /* <DEDUP_REMOVED lines=12> */
.L_x_2642:


//--------------------- .text._ZN7cutlass13device_kernelIN5flash19enable_sm80_to_sm89INS1_16FlashAttnFwdSm80INS1_25CollectiveMainloopFwdSm80ILi8ELi1ELb0EN4cute5tupleIJNS5_1CILi128EEENS7_ILi64EEENS7_ILi256EEEEEELi256ENS_10bfloat16_tEfNS_4arch4Sm80ELb1ELb0ELb0ELb1ELb0ELb0ELb1ELb1EEENS1_21CollectiveEpilogueFwdINS6_IJS8_SA_S9_EEENS6_IJNS7_ILi1EEESI_SI_EEESC_SE_Li256ELb1ELb1ELb1ELb0EEENS1_36VarlenDynamicPersistentTileSchedulerILi128ELi64ELi256ELi256ELb1ELb1ELb0ELb1ELb1ELb1EEEEEEEEEvNT_6ParamsE --------------------------
	.section	.text._ZN7cutlass13device_kernelIN5flash19enable_sm80_to_sm89INS1_16FlashAttnFwdSm80INS1_25CollectiveMainloopFwdSm80ILi8ELi1ELb0EN4cute5tupleIJNS5_1CILi128EEENS7_ILi64EEENS7_ILi256EEEEEELi256ENS_10bfloat16_tEfNS_4arch4Sm80ELb1ELb0ELb0ELb1ELb0ELb0ELb1ELb1EEENS1_21CollectiveEpilogueFwdINS6_IJS8_SA_S9_EEENS6_IJNS7_ILi1EEESI_SI_EEESC_SE_Li256ELb1ELb1ELb1ELb0EEENS1_36VarlenDynamicPersistentTileSchedulerILi128ELi64ELi256ELi256ELb1ELb1ELb0ELb1ELb1ELb1EEEEEEEEEvNT_6ParamsE,"ax",@progbits
	.sectioninfo	@"SHI_REGISTERS=255"
	.align	128
.text._ZN7cutlass13device_kernelIN5flash19enable_sm80_to_sm89INS1_16FlashAttnFwdSm80INS1_25CollectiveMainloopFwdSm80ILi8ELi1ELb0EN4cute5tupleIJNS5_1CILi128EEENS7_ILi64EEENS7_ILi256EEEEEELi256ENS_10bfloat16_tEfNS_4arch4Sm80ELb1ELb0ELb0ELb1ELb0ELb0ELb1ELb1EEENS1_21CollectiveEpilogueFwdINS6_IJS8_SA_S9_EEENS6_IJNS7_ILi1EEESI_SI_EEESC_SE_Li256ELb1ELb1ELb1ELb0EEENS1_36VarlenDynamicPersistentTileSchedulerILi128ELi64ELi256ELi256ELb1ELb1ELb0ELb1ELb1ELb1EEEEEEEEEvNT_6ParamsE:
        .type           _ZN7cutlass13device_kernelIN5flash19enable_sm80_to_sm89INS1_16FlashAttnFwdSm80INS1_25CollectiveMainloopFwdSm80ILi8ELi1ELb0EN4cute5tupleIJNS5_1CILi128EEENS7_ILi64EEENS7_ILi256EEEEEELi256ENS_10bfloat16_tEfNS_4arch4Sm80ELb1ELb0ELb0ELb1ELb0ELb0ELb1ELb1EEENS1_21CollectiveEpilogueFwdINS6_IJS8_SA_S9_EEENS6_IJNS7_ILi1EEESI_SI_EEESC_SE_Li256ELb1ELb1ELb1ELb0EEENS1_36VarlenDynamicPersistentTileSchedulerILi128ELi64ELi256ELi256ELb1ELb1ELb0ELb1ELb1ELb1EEEEEEEEEvNT_6ParamsE,@function
        .size           _ZN7cutlass13device_kernelIN5flash19enable_sm80_to_sm89INS1_16FlashAttnFwdSm80INS1_25CollectiveMainloopFwdSm80ILi8ELi1ELb0EN4cute5tupleIJNS5_1CILi128EEENS7_ILi64EEENS7_ILi256EEEEEELi256ENS_10bfloat16_tEfNS_4arch4Sm80ELb1ELb0ELb0ELb1ELb0ELb0ELb1ELb1EEENS1_21CollectiveEpilogueFwdINS6_IJS8_SA_S9_EEENS6_IJNS7_ILi1EEESI_SI_EEESC_SE_Li256ELb1ELb1ELb1ELb0EEENS1_36VarlenDynamicPersistentTileSchedulerILi128ELi64ELi256ELi256ELb1ELb1ELb0ELb1ELb1ELb1EEEEEEEEEvNT_6ParamsE,(.L_x_2645 - _ZN7cutlass13device_kernelIN5flash19enable_sm80_to_sm89INS1_16FlashAttnFwdSm80INS1_25CollectiveMainloopFwdSm80ILi8ELi1ELb0EN4cute5tupleIJNS5_1CILi128EEENS7_ILi64EEENS7_ILi256EEEEEELi256ENS_10bfloat16_tEfNS_4arch4Sm80ELb1ELb0ELb0ELb1ELb0ELb0ELb1ELb1EEENS1_21CollectiveEpilogueFwdINS6_IJS8_SA_S9_EEENS6_IJNS7_ILi1EEESI_SI_EEESC_SE_Li256ELb1ELb1ELb1ELb0EEENS1_36VarlenDynamicPersistentTileSchedulerILi128ELi64ELi256ELi256ELb1ELb1ELb0ELb1ELb1ELb1EEEEEEEEEvNT_6ParamsE)
        .other          _ZN7cutlass13device_kernelIN5flash19enable_sm80_to_sm89INS1_16FlashAttnFwdSm80INS1_25CollectiveMainloopFwdSm80ILi8ELi1ELb0EN4cute5tupleIJNS5_1CILi128EEENS7_ILi64EEENS7_ILi256EEEEEELi256ENS_10bfloat16_tEfNS_4arch4Sm80ELb1ELb0ELb0ELb1ELb0ELb0ELb1ELb1EEENS1_21CollectiveEpilogueFwdINS6_IJS8_SA_S9_EEENS6_IJNS7_ILi1EEESI_SI_EEESC_SE_Li256ELb1ELb1ELb1ELb0EEENS1_36VarlenDynamicPersistentTileSchedulerILi128ELi64ELi256ELi256ELb1ELb1ELb0ELb1ELb1ELb1EEEEEEEEEvNT_6ParamsE,@"STO_CUDA_ENTRY STV_DEFAULT"
_ZN7cutlass13device_kernelIN5flash19enable_sm80_to_sm89INS1_16FlashAttnFwdSm80INS1_25CollectiveMainloopFwdSm80ILi8ELi1ELb0EN4cute5tupleIJNS5_1CILi128EEENS7_ILi64EEENS7_ILi256EEEEEELi256ENS_10bfloat16_tEfNS_4arch4Sm80ELb1ELb0ELb0ELb1ELb0ELb0ELb1ELb1EEENS1_21CollectiveEpilogueFwdINS6_IJS8_SA_S9_EEENS6_IJNS7_ILi1EEESI_SI_EEESC_SE_Li256ELb1ELb1ELb1ELb0EEENS1_36VarlenDynamicPersistentTileSchedulerILi128ELi64ELi256ELi256ELb1ELb1ELb0ELb1ELb1ELb1EEEEEEEEEvNT_6ParamsE:
[----:B------:R-:W-:-:S03]  /*0000*/  MOV R1, c[0x0][0x28] ;  /* 0x00000a0000017a02 */ /* 0x000fc60000000f00 */
[----:B------:R-:W1:Y:S01]  /*0010*/  S2R R246, SR_TID.X ;  /* 0x0000000000f67919 */ /* 0x000e620000002100 */
[----:B------:R-:W-:Y:S01]  /*0020*/  IADD3 R1, R1, -0x88, RZ ;  /* 0xffffff7801017810 */ /* 0x000fe20007ffe0ff */
[----:B------:R-:W-:Y:S01]  /*0030*/  ULDC.64 UR6, c[0x0][0x118] ;  /* 0x0000460000067ab9 */ /* 0x000fe20000000a00 */
[----:B------:R-:W-:Y:S01]  /*0040*/  IMAD.MOV.U32 R245, RZ, RZ, RZ ;  /* 0x000000fffff57224 */ /* 0x000fe200078e00ff */
[----:B------:R-:W-:Y:S01]  /*0050*/  MOV R240, 0xffffffff ;  /* 0xffffffff00f07802 */ /* 0x000fe20000000f00 */
[----:B------:R-:W-:Y:S02]  /*0060*/  IMAD.MOV.U32 R244, RZ, RZ, -0x1 ;  /* 0xfffffffffff47424 */ /* 0x000fe400078e00ff */
[----:B------:R-:W-:Y:S01]  /*0070*/  IMAD.MOV.U32 R235, RZ, RZ, -0x1 ;  /* 0xffffffffffeb7424 */ /* 0x000fe200078e00ff */
        /* <DEDUP_REMOVED lines=49> */
.L_x_2199:
[----:B------:R-:W-:-:S04]  /*0390*/  IADD3 R12, R12, 0x1f, RZ ;  /* 0x0000001f0c0c7810 */ /* 0x000fc80007ffe0ff */
[----:B------:R-:W-:-:S13]  /*03a0*/  ISETP.GE.AND P0, PT, R12, c[0x0][0x53c], PT ;  /* 0x00014f000c007a0c */ /* 0x000fda0003f06270 */
[----:B------:R-:W-:Y:S05]  /*03b0*/  @P0 BRA `(.L_x_2196) ;  /* 0x00000af000000947 */ /* 0x000fea0003800000 */
[----:B------:R-:W-:Y:S02]  /*03c0*/  IADD3 R5, R3, R12, RZ ;  /* 0x0000000c03057210 */ /* 0x000fe40007ffe0ff */
[----:B------:R-:W-:Y:S02]  /*03d0*/  MOV R15, RZ ;  /* 0x000000ff000f7202 */ /* 0x000fe40000000f00 */
[----:B------:R-:W-:Y:S02]  /*03e0*/  ISETP.GE.OR P0, PT, R5, c[0x0][0x53c], !P6 ;  /* 0x00014f0005007a0c */ /* 0x000fe40007706670 */
[----:B------:R-:W-:-:S11]  /*03f0*/  MOV R10, RZ ;  /* 0x000000ff000a7202 */ /* 0x000fd60000000f00 */
        /* <DEDUP_REMOVED lines=9> */
.L_x_2296:
        /* <DEDUP_REMOVED lines=16> */
.L_x_2297:
[----:B---3--:R-:W-:-:S05]  /*0590*/  IMAD R5, R5, c[0x0][0x538], RZ ;  /* 0x00014e0005057a24 */ /* 0x008fca00078e02ff */
[----:B------:R-:W-:-:S04]  /*05a0*/  IADD3 R2, R5, R2, RZ ;  /* 0x0000000205027210 */ /* 0x000fc80007ffe0ff */
[----:B------:R-:W-:-:S13]  /*05b0*/  ISETP.GT.AND P0, PT, R2, UR4, PT ;  /* 0x0000000402007c0c */ /* 0x000fda000bf04270 */
[----:B-12---:R-:W-:Y:S05]  /*05c0*/  @!P0 BRA `(.L_x_2199) ;  /* 0xfffffdc000008947 */ /* 0x006fea000383ffff */
.L_x_2195:
[----:B--2---:R-:W-:-:S05]  /*05d0*/  IADD3 R236, -R5, R2, RZ ;  /* 0x0000000205ec7210 */ /* 0x004fca0007ffe1ff */
[----:B------:R-:W-:-:S05]  /*05e0*/  IMAD R0, R13, c[0x0][0x538], R236 ;  /* 0x00014e000d007a24 */ /* 0x000fca00078e02ec */
[----:B------:R-:W-:Y:S01]  /*05f0*/  ISETP.GT.AND P0, PT, R0, UR4, PT ;  /* 0x0000000400007c0c */ /* 0x000fe2000bf04270 */
[----:B------:R-:W-:-:S12]  /*0600*/  BRA.DIV ~URZ, `(.L_x_2200) ;  /* 0x000129c27f007947 */ /* 0x000fd8000b800000 */
[----:B------:R-:W-:-:S04]  /*0610*/  VOTE.ANY R11, PT, !P0 ;  /* 0x00000000000b7806 */ /* 0x000fc800040e0100 */
.L_x_2298:
[----:B------:R-:W1:Y:S02]  /*0620*/  POPC R4, R11 ;  /* 0x0000000b00047309 */ /* 0x000e640000000000 */
[----:B-1----:R-:W-:Y:S01]  /*0630*/  IADD3 R239, R4, R12, RZ ;  /* 0x0000000c04ef7210 */ /* 0x002fe20007ffe0ff */
[----:B------:R-:W-:Y:S05]  /*0640*/  BRA.DIV ~URZ, `(.L_x_2201) ;  /* 0x000129c27f007947 */ /* 0x000fea000b800000 */
[----:B------:R1:W2:Y:S01]  /*0650*/  SHFL.IDX PT, R15, R15, R4, 0x1f ;  /* 0x00001f040f0f7589 */ /* 0x0002a200000e0000 */
[----:B------:R-:W-:-:S03]  /*0660*/  MOV R17, RZ ;  /* 0x000000ff00117202 */ /* 0x000fc60000000f00 */
[----:B------:R1:W3:Y:S04]  /*0670*/  SHFL.IDX PT, R10, R10, R4, 0x1f ;  /* 0x00001f040a0a7589 */ /* 0x0002e800000e0000 */
.L_x_2299:
[----:B------:R-:W-:Y:S01]  /*0680*/  ISETP.NE.AND P0, PT, R11, RZ, PT ;  /* 0x000000ff0b00720c */ /* 0x000fe20003f05270 */
[----:B------:R-:W-:-:S12]  /*0690*/  BSSY B0, `(.L_x_2202) ;  /* 0x0000005000007945 */ /* 0x000fd80003800000 */
[----:B------:R-:W-:Y:S05]  /*06a0*/  @!P0 BRA `(.L_x_2203) ;  /* 0x0000003000008947 */ /* 0x000fea0003800000 */
[----:B-1----:R-:W-:Y:S01]  /*06b0*/  IADD3 R4, R4, -0x1, RZ ;  /* 0xffffffff04047810 */ /* 0x002fe20007ffe0ff */
[----:B------:R-:W-:Y:S05]  /*06c0*/  BRA.DIV ~URZ, `(.L_x_2204) ;  /* 0x00012a027f007947 */ /* 0x000fea000b800000 */
[----:B------:R1:W4:Y:S02]  /*06d0*/  SHFL.IDX PT, R17, R13, R4, 0x1f ;  /* 0x00001f040d117589 */ /* 0x00032400000e0000 */
.L_x_2203:
[----:B------:R-:W-:Y:S05]  /*06e0*/  BSYNC B0 ;  /* 0x0000000000007941 */ /* 0x000fea0003800000 */
.L_x_2202:
[----:B---3--:R-:W-:Y:S01]  /*06f0*/  ISETP.NE.AND P0, PT, R10, 0x1, PT ;  /* 0x000000010a00780c */ /* 0x008fe20003f05270 */
[----:B----4-:R-:W-:Y:S01]  /*0700*/  IMAD R236, R17, c[0x0][0x538], R236 ;  /* 0x00014e0011ec7a24 */ /* 0x010fe200078e02ec */
[----:B------:R-:W-:Y:S04]  /*0710*/  BSSY B0, `(.L_x_2205) ;  /* 0x0000076000007945 */ /* 0x000fe80003800000 */
[----:B-1----:R-:W-:-:S07]  /*0720*/  IADD3 R4, -R236, UR4, RZ ;  /* 0x00000004ec047c10 */ /* 0x002fce000fffe1ff */
[----:B------:R-:W-:Y:S05]  /*0730*/  @!P0 BRA `(.L_x_2206) ;  /* 0x0000037000008947 */ /* 0x000fea0003800000 */
[-C--:B--2---:R-:W-:Y:S02]  /*0740*/  IABS R6, R15.reuse ;  /* 0x0000000f00067213 */ /* 0x084fe40000000000 */
[----:B------:R-:W-:Y:S02]  /*0750*/  IABS R7, R10 ;  /* 0x0000000a00077213 */ /* 0x000fe40000000000 */
[----:B------:R-:W1:Y:S01]  /*0760*/  I2F.RP R12, R6 ;  /* 0x00000006000c7306 */ /* 0x000e620000209400 */
[----:B------:R-:W-:Y:S02]  /*0770*/  IABS R2, R4 ;  /* 0x0000000400027213 */ /* 0x000fe40000000000 */
[----:B------:R-:W-:-:S05]  /*0780*/  IABS R0, R15 ;  /* 0x0000000f00007213 */ /* 0x000fca0000000000 */
[----:B------:R-:W-:Y:S01]  /*0790*/  I2F.RP R11, R7 ;  /* 0x00000007000b7306 */ /* 0x000fe20000209400 */
[----:B------:R-:W-:-:S07]  /*07a0*/  IMAD.MOV R0, RZ, RZ, -R0 ;  /* 0x000000ffff007224 */ /* 0x000fce00078e0a00 */
[----:B-1----:R-:W1:Y:S02]  /*07b0*/  MUFU.RCP R8, R12 ;  /* 0x0000000c00087308 */ /* 0x002e640000001000 */
[----:B-1----:R-:W-:-:S06]  /*07c0*/  IADD3 R8, R8, 0xffffffe, RZ ;  /* 0x0ffffffe08087810 */ /* 0x002fcc0007ffe0ff */
[----:B------:R-:W1:Y:S02]  /*07d0*/  F2I.FTZ.U32.TRUNC.NTZ R9, R8 ;  /* 0x0000000800097305 */ /* 0x000e64000021f000 */
[----:B-1----:R-:W-:Y:S02]  /*07e0*/  IMAD.MOV R5, RZ, RZ, -R9 ;  /* 0x000000ffff057224 */ /* 0x002fe400078e0a09 */
[----:B------:R-:W-:Y:S02]  /*07f0*/  IMAD.MOV.U32 R8, RZ, RZ, RZ ;  /* 0x000000ffff087224 */ /* 0x000fe400078e00ff */
[----:B------:R-:W-:-:S04]  /*0800*/  IMAD R5, R5, R6, RZ ;  /* 0x0000000605057224 */ /* 0x000fc800078e02ff */
[----:B------:R-:W-:Y:S02]  /*0810*/  IMAD.HI.U32 R5, R9, R5, R8 ;  /* 0x0000000509057227 */ /* 0x000fe400078e0008 */
[----:B------:R-:W1:Y:S04]  /*0820*/  MUFU.RCP R8, R11 ;  /* 0x0000000b00087308 */ /* 0x000e680000001000 */
[----:B------:R-:W-:-:S04]  /*0830*/  IMAD.HI.U32 R5, R5, R2, RZ ;  /* 0x0000000205057227 */ /* 0x000fc800078e00ff */
[----:B------:R-:W-:Y:S01]  /*0840*/  IMAD R9, R5, R0, R2 ;  /* 0x0000000005097224 */ /* 0x000fe200078e0202 */
[----:B------:R-:W-:-:S04]  /*0850*/  LOP3.LUT R0, R4, R15, RZ, 0x3c, !PT ;  /* 0x0000000f04007212 */ /* 0x000fc800078e3cff */
[----:B------:R-:W-:Y:S02]  /*0860*/  ISETP.GT.U32.AND P1, PT, R6, R9, PT ;  /* 0x000000090600720c */ /* 0x000fe40003f24070 */
[----:B------:R-:W-:Y:S02]  /*0870*/  ISETP.GE.AND P0, PT, R0, RZ, PT ;  /* 0x000000ff0000720c */ /* 0x000fe40003f06270 */
[----:B-1----:R-:W-:Y:S02]  /*0880*/  IADD3 R8, R8, 0xffffffe, RZ ;  /* 0x0ffffffe08087810 */ /* 0x002fe40007ffe0ff */
[----:B------:R-:W-:-:S05]  /*0890*/  IABS R0, R10 ;  /* 0x0000000a00007213 */ /* 0x000fca0000000000 */
[----:B------:R-:W-:Y:S02]  /*08a0*/  IMAD.MOV R0, RZ, RZ, -R0 ;  /* 0x000000ffff007224 */ /* 0x000fe400078e0a00 */
[----:B------:R-:W-:Y:S01]  /*08b0*/  @!P1 IMAD.IADD R9, R9, 0x1, -R6 ;  /* 0x0000000109099824 */ /* 0x000fe200078e0a06 */
[----:B------:R-:W-:Y:S02]  /*08c0*/  @!P1 IADD3 R5, R5, 0x1, RZ ;  /* 0x0000000105059810 */ /* 0x000fe40007ffe0ff */
[----:B------:R-:W-:Y:S02]  /*08d0*/  ISETP.NE.AND P1, PT, R15, RZ, PT ;  /* 0x000000ff0f00720c */ /* 0x000fe40003f25270 */
[----:B------:R-:W-:Y:S02]  /*08e0*/  ISETP.GE.U32.AND P2, PT, R9, R6, PT ;  /* 0x000000060900720c */ /* 0x000fe40003f46070 */
[----:B------:R-:W1:Y:S11]  /*08f0*/  F2I.FTZ.U32.TRUNC.NTZ R9, R8 ;  /* 0x0000000800097305 */ /* 0x000e76000021f000 */
[----:B------:R-:W-:Y:S01]  /*0900*/  @P2 IADD3 R5, R5, 0x1, RZ ;  /* 0x0000000105052810 */ /* 0x000fe20007ffe0ff */
[----:B-1----:R-:W-:-:S04]  /*0910*/  IMAD.MOV R6, RZ, RZ, -R9 ;  /* 0x000000ffff067224 */ /* 0x002fc800078e0a09 */
[----:B------:R-:W-:Y:S01]  /*0920*/  @!P0 IMAD.MOV R5, RZ, RZ, -R5 ;  /* 0x000000ffff058224 */ /* 0x000fe200078e0a05 */
[----:B------:R-:W-:Y:S01]  /*0930*/  @!P1 LOP3.LUT R5, RZ, R15, RZ, 0x33, !PT ;  /* 0x0000000fff059212 */ /* 0x000fe200078e33ff */
[----:B------:R-:W-:Y:S02]  /*0940*/  IMAD R6, R6, R7, RZ ;  /* 0x0000000706067224 */ /* 0x000fe400078e02ff */
[----:B------:R-:W-:Y:S01]  /*0950*/  IMAD.MOV.U32 R8, RZ, RZ, RZ ;  /* 0x000000ffff087224 */ /* 0x000fe200078e00ff */
[----:B------:R-:W-:-:S03]  /*0960*/  IABS R2, R5 ;  /* 0x0000000500027213 */ /* 0x000fc60000000000 */
[----:B------:R-:W-:-:S06]  /*0970*/  IMAD.HI.U32 R6, R9, R6, R8 ;  /* 0x0000000609067227 */ /* 0x000fcc00078e0008 */
[----:B------:R-:W-:-:S04]  /*0980*/  IMAD.HI.U32 R9, R6, R2, RZ ;  /* 0x0000000206097227 */ /* 0x000fc800078e00ff */
[----:B------:R-:W-:Y:S02]  /*0990*/  IMAD R0, R9, R0, R2 ;  /* 0x0000000009007224 */ /* 0x000fe400078e0202 */
[----:B------:R-:W-:-:S03]  /*09a0*/  IMAD.MOV R2, RZ, RZ, -R5 ;  /* 0x000000ffff027224 */ /* 0x000fc600078e0a05 */
[----:B------:R-:W-:Y:S01]  /*09b0*/  ISETP.GT.U32.AND P1, PT, R7, R0, PT ;  /* 0x000000000700720c */ /* 0x000fe20003f24070 */
[----:B------:R-:W-:-:S12]  /*09c0*/  IMAD R11, R15, R2, R4 ;  /* 0x000000020f0b7224 */ /* 0x000fd800078e0204 */
        /* <DEDUP_REMOVED lines=9> */
[--C-:B------:R-:W-:Y:S02]  /*0a60*/  IMAD.MOV R0, RZ, RZ, -R9.reuse ;  /* 0x000000ffff007224 */ /* 0x100fe400078e0a09 */
[C---:B------:R-:W-:Y:S02]  /*0a70*/  IMAD R9, R10.reuse, 0x1000000, R9 ;  /* 0x010000000a097824 */ /* 0x040fe400078e0209 */
[----:B------:R-:W-:-:S04]  /*0a80*/  IMAD R0, R10, R0, R5 ;  /* 0x000000000a007224 */ /* 0x000fc800078e0205 */
[----:B------:R-:W-:Y:S01]  /*0a90*/  IMAD R238, R0, 0x10000, R9 ;  /* 0x0001000000ee7824 */ /* 0x000fe200078e0209 */
[----:B------:R-:W-:Y:S05]  /*0aa0*/  BRA `(.L_x_2207) ;  /* 0x000003c000007947 */ /* 0x000fea0003800000 */
.L_x_2206:
[----:B------:R-:W-:-:S04]  /*0ab0*/  IMAD.MOV.U32 R0, RZ, RZ, 0x4 ;  /* 0x00000004ff007424 */ /* 0x000fc800078e00ff */
[----:B------:R-:W-:-:S05]  /*0ac0*/  IMAD.WIDE R12, R239, R0, c[0x0][0x590] ;  /* 0x00016400ef0c7625 */ /* 0x000fca00078e0200 */
[----:B------:R-:W3:Y:S01]  /*0ad0*/  LDG.E R6, [R12.64] ;  /* 0x000000060c067981 */ /* 0x000ee2000c1e1900 */
[----:B------:R-:W-:Y:S01]  /*0ae0*/  IABS R2, R4 ;  /* 0x0000000400027213 */ /* 0x000fe20000000000 */
[----:B--23--:R-:W-:-:S05]  /*0af0*/  IMAD R5, R6, R15, RZ ;  /* 0x0000000f06057224 */ /* 0x00cfca00078e02ff */
[-C--:B------:R-:W-:Y:S02]  /*0b00*/  IABS R8, R5.reuse ;  /* 0x0000000500087213 */ /* 0x080fe40000000000 */
[----:B------:R-:W-:Y:S02]  /*0b10*/  IABS R0, R5 ;  /* 0x0000000500007213 */ /* 0x000fe40000000000 */
[----:B------:R-:W1:Y:S03]  /*0b20*/  I2F.RP R9, R8 ;  /* 0x0000000800097306 */ /* 0x000e660000209400 */
[----:B------:R-:W-:-:S05]  /*0b30*/  IMAD.MOV R0, RZ, RZ, -R0 ;  /* 0x000000ffff007224 */ /* 0x000fca00078e0a00 */
[----:B-1----:R-:W1:Y:S02]  /*0b40*/  MUFU.RCP R10, R9 ;  /* 0x00000009000a7308 */ /* 0x002e640000001000 */
[----:B-1----:R-:W-:-:S06]  /*0b50*/  IADD3 R10, R10, 0xffffffe, RZ ;  /* 0x0ffffffe0a0a7810 */ /* 0x002fcc0007ffe0ff */
[----:B------:R-:W1:Y:S02]  /*0b60*/  F2I.FTZ.U32.TRUNC.NTZ R11, R10 ;  /* 0x0000000a000b7305 */ /* 0x000e64000021f000 */
[----:B-1----:R-:W-:Y:S02]  /*0b70*/  IMAD.MOV R7, RZ, RZ, -R11 ;  /* 0x000000ffff077224 */ /* 0x002fe400078e0a0b */
[----:B------:R-:W-:Y:S02]  /*0b80*/  IMAD.MOV.U32 R10, RZ, RZ, RZ ;  /* 0x000000ffff0a7224 */ /* 0x000fe400078e00ff */
[----:B------:R-:W-:-:S04]  /*0b90*/  IMAD R7, R7, R8, RZ ;  /* 0x0000000807077224 */ /* 0x000fc800078e02ff */
[----:B------:R-:W-:-:S06]  /*0ba0*/  IMAD.HI.U32 R7, R11, R7, R10 ;  /* 0x000000070b077227 */ /* 0x000fcc00078e000a */
[----:B------:R-:W-:-:S04]  /*0bb0*/  IMAD.HI.U32 R11, R7, R2, RZ ;  /* 0x00000002070b7227 */ /* 0x000fc800078e00ff */
[----:B------:R-:W-:Y:S01]  /*0bc0*/  IMAD R7, R11, R0, R2 ;  /* 0x000000000b077224 */ /* 0x000fe200078e0202 */
[----:B------:R-:W-:-:S04]  /*0bd0*/  LOP3.LUT R0, R4, R5, RZ, 0x3c, !PT ;  /* 0x0000000504007212 */ /* 0x000fc800078e3cff */
[----:B------:R-:W-:Y:S02]  /*0be0*/  ISETP.GT.U32.AND P1, PT, R8, R7, PT ;  /* 0x000000070800720c */ /* 0x000fe40003f24070 */
[----:B------:R-:W-:-:S11]  /*0bf0*/  ISETP.GE.AND P0, PT, R0, RZ, PT ;  /* 0x000000ff0000720c */ /* 0x000fd60003f06270 */
[----:B------:R-:W-:Y:S01]  /*0c00*/  @!P1 IMAD.IADD R7, R7, 0x1, -R8 ;  /* 0x0000000107079824 */ /* 0x000fe200078e0a08 */
[----:B------:R-:W-:Y:S02]  /*0c10*/  @!P1 IADD3 R11, R11, 0x1, RZ ;  /* 0x000000010b0b9810 */ /* 0x000fe40007ffe0ff */
[----:B------:R-:W-:Y:S02]  /*0c20*/  ISETP.NE.AND P1, PT, R5, RZ, PT ;  /* 0x000000ff0500720c */ /* 0x000fe40003f25270 */
[----:B------:R-:W-:-:S13]  /*0c30*/  ISETP.GE.U32.AND P2, PT, R7, R8, PT ;  /* 0x000000080700720c */ /* 0x000fda0003f46070 */
[----:B------:R-:W-:-:S05]  /*0c40*/  @P2 IADD3 R11, R11, 0x1, RZ ;  /* 0x000000010b0b2810 */ /* 0x000fca0007ffe0ff */
[----:B------:R-:W-:Y:S01]  /*0c50*/  @!P0 IMAD.MOV R11, RZ, RZ, -R11 ;  /* 0x000000ffff0b8224 */ /* 0x000fe200078e0a0b */
[----:B------:R-:W-:-:S05]  /*0c60*/  @!P1 LOP3.LUT R11, RZ, R5, RZ, 0x33, !PT ;  /* 0x00000005ff0b9212 */ /* 0x000fca00078e33ff */
[----:B------:R-:W-:Y:S02]  /*0c70*/  IMAD R0, R6, R11, RZ ;  /* 0x0000000b06007224 */ /* 0x000fe400078e02ff */
[----:B------:R-:W-:-:S03]  /*0c80*/  IMAD.MOV R8, RZ, RZ, -R11 ;  /* 0x000000ffff087224 */ /* 0x000fc600078e0a0b */
[----:B------:R-:W-:Y:S01]  /*0c90*/  IADD3 R7, -R0, c[0x0][0x538], RZ ;  /* 0x00014e0000077a10 */ /* 0x000fe20007ffe1ff */
[----:B------:R-:W-:Y:S02]  /*0ca0*/  IMAD R5, R5, R8, R4 ;  /* 0x0000000805057224 */ /* 0x000fe400078e0204 */
[----:B------:R-:W-:Y:S01]  /*0cb0*/  IMAD.MOV.U32 R8, RZ, RZ, RZ ;  /* 0x000000ffff087224 */ /* 0x000fe200078e00ff */
[----:B------:R-:W-:Y:S02]  /*0cc0*/  IMNMX R6, R6, R7, PT ;  /* 0x0000000706067217 */ /* 0x000fe40003800200 */
[----:B------:R-:W-:Y:S02]  /*0cd0*/  IABS R4, R5 ;  /* 0x0000000500047213 */ /* 0x000fe40000000000 */
[----:B------:R-:W-:Y:S01]  /*0ce0*/  IABS R7, R6 ;  /* 0x0000000600077213 */ /* 0x000fe20000000000 */
[----:B------:R-:W-:Y:S01]  /*0cf0*/  IMAD.MOV R238, RZ, RZ, -R6 ;  /* 0x000000ffffee7224 */ /* 0x000fe200078e0a06 */
[----:B------:R-:W-:-:S02]  /*0d00*/  IADD3 R0, R0, 0x1000000, R5 ;  /* 0x0100000000007810 */ /* 0x000fc40007ffe005 */
[----:B------:R-:W1:Y:S08]  /*0d10*/  I2F.RP R10, R7 ;  /* 0x00000007000a7306 */ /* 0x000e700000209400 */
[----:B-1----:R-:W1:Y:S02]  /*0d20*/  MUFU.RCP R9, R10 ;  /* 0x0000000a00097308 */ /* 0x002e640000001000 */
[----:B-1----:R-:W-:-:S06]  /*0d30*/  IADD3 R9, R9, 0xffffffe, RZ ;  /* 0x0ffffffe09097810 */ /* 0x002fcc0007ffe0ff */
[----:B------:R-:W1:Y:S02]  /*0d40*/  F2I.FTZ.U32.TRUNC.NTZ R9, R9 ;  /* 0x0000000900097305 */ /* 0x000e64000021f000 */
[----:B-1----:R-:W-:-:S04]  /*0d50*/  IMAD.MOV R2, RZ, RZ, -R9 ;  /* 0x000000ffff027224 */ /* 0x002fc800078e0a09 */
[----:B------:R-:W-:Y:S01]  /*0d60*/  IMAD R11, R2, R7, RZ ;  /* 0x00000007020b7224 */ /* 0x000fe200078e02ff */
[----:B------:R-:W-:-:S03]  /*0d70*/  IABS R2, R6 ;  /* 0x0000000600027213 */ /* 0x000fc60000000000 */
        /* <DEDUP_REMOVED lines=14> */
[----:B------:R-:W-:Y:S02]  /*0e60*/  IMAD R238, R11, R238, R0 ;  /* 0x000000ee0bee7224 */ /* 0x000fe400078e0200 */
.L_x_2207:
[----:B------:R-:W-:Y:S05]  /*0e70*/  BSYNC B0 ;  /* 0x0000000000007941 */ /* 0x000fea0003800000 */
.L_x_2205:
[----:B------:R-:W-:-:S04]  /*0e80*/  LOP3.LUT R0, RZ, R11, RZ, 0x33, !PT ;  /* 0x0000000bff007212 */ /* 0x000fc800078e33ff */
[----:B------:R-:W-:Y:S01]  /*0e90*/  IADD3 R237, R0, R15, RZ ;  /* 0x0000000f00ed7210 */ /* 0x000fe20007ffe0ff */
[----:B------:R-:W-:Y:S05]  /*0ea0*/  BRA `(.L_x_2208) ;  /* 0x0000004000007947 */ /* 0x000fea0003800000 */
.L_x_2196:
[----:B--2---:R-:W-:Y:S01]  /*0eb0*/  IMAD.MOV.U32 R237, RZ, RZ, RZ ;  /* 0x000000ffffed7224 */ /* 0x004fe200078e00ff */
[----:B------:R-:W-:Y:S01]  /*0ec0*/  MOV R238, RZ ;  /* 0x000000ff00ee7202 */ /* 0x000fe20000000f00 */
[----:B------:R-:W-:Y:S01]  /*0ed0*/  IMAD.U32 R236, RZ, RZ, UR4 ;  /* 0x00000004ffec7e24 */ /* 0x000fe2000f8e00ff */
[----:B------:R-:W-:Y:S02]  /*0ee0*/  MOV R239, c[0x0][0x53c] ;  /* 0x00014f0000ef7a02 */ /* 0x000fe40000000f00 */
.L_x_2208:
[----:B------:R-:W-:Y:S01]  /*0ef0*/  ISETP.NE.AND P0, PT, R3, RZ, PT ;  /* 0x000000ff0300720c */ /* 0x000fe20003f05270 */
[----:B------:R-:W-:-:S12]  /*0f00*/  WARPSYNC 0xffffffff ;  /* 0xffffffff00007948 */ /* 0x000fd80003800000 */
[----:B------:R1:W-:Y:S04]  /*0f10*/  @!P0 STS.128 [0x20100], R236 ;  /* 0x020100ecff008388 */ /* 0x0003e80000000c00 */
[----:B------:R-:W-:Y:S06]  /*0f20*/  BAR.ARV 0x5, 0x100 ;  /* 0x0144000000007b1d */ /* 0x000fec0000002000 */
.L_x_2194:
[----:B-12---:R-:W-:-:S13]  /*0f30*/  ISETP.GE.AND P0, PT, R239, c[0x0][0x53c], PT ;  /* 0x00014f00ef007a0c */ /* 0x006fda0003f06270 */
[----:B------:R-:W-:Y:S05]  /*0f40*/  @P0 EXIT ;  /* 0x000000000000094d */ /* 0x000fea0003800000 */
[----:B------:R-:W-:-:S04]  /*0f50*/  SHF.R.S32.HI R11, RZ, 0x1f, R246 ;  /* 0x0000001fff0b7819 */ /* 0x000fc800000114f6 */
[CC--:B------:R-:W-:Y:S02]  /*0f60*/  LEA.HI R9, R11.reuse, R246.reuse, RZ, 0x4 ;  /* 0x000000f60b097211 */ /* 0x0c0fe400078f20ff */
[----:B------:R-:W-:Y:S02]  /*0f70*/  LEA.HI R2, R11, R246, RZ, 0x3 ;  /* 0x000000f60b027211 */ /* 0x000fe400078f18ff */
[----:B------:R-:W-:Y:S02]  /*0f80*/  SHF.R.S32.HI R0, RZ, 0x4, R9 ;  /* 0x00000004ff007819 */ /* 0x000fe40000011409 */
[----:B------:R-:W-:Y:S02]  /*0f90*/  LOP3.LUT R5, R2, 0xfffffff8, RZ, 0xc0, !PT ;  /* 0xfffffff802057812 */ /* 0x000fe400078ec0ff */
[----:B------:R-:W-:Y:S02]  /*0fa0*/  SHF.R.S32.HI R18, RZ, 0x3, R2 ;  /* 0x00000003ff127819 */ /* 0x000fe40000011402 */
[C---:B------:R-:W-:Y:S01]  /*0fb0*/  LEA.HI R4, R9.reuse, R0, RZ, 0x1 ;  /* 0x0000000009047211 */ /* 0x040fe200078f08ff */
[----:B------:R-:W-:Y:S01]  /*0fc0*/  IMAD.IADD R5, R246, 0x1, -R5 ;  /* 0x00000001f6057824 */ /* 0x000fe200078e0a05 */
[----:B------:R-:W-:Y:S01]  /*0fd0*/  LOP3.LUT R9, R9, 0xfffffff0, RZ, 0xc0, !PT ;  /* 0xfffffff009097812 */ /* 0x000fe200078ec0ff */
[----:B------:R-:W-:Y:S01]  /*0fe0*/  IMAD.SHL.U32 R249, R18, 0x40, RZ ;  /* 0x0000004012f97824 */ /* 0x000fe200078e00ff */
[----:B------:R-:W-:Y:S01]  /*0ff0*/  LOP3.LUT R4, R4, 0xfffffffe, RZ, 0xc0, !PT ;  /* 0xfffffffe04047812 */ /* 0x000fe200078ec0ff */
[----:B------:R-:W-:Y:S01]  /*1000*/  IMAD.SHL.U32 R16, R5, 0x8, RZ ;  /* 0x0000000805107824 */ /* 0x000fe200078e00ff */
[-C--:B------:R-:W-:Y:S01]  /*1010*/  LEA.HI R7, R11, R246.reuse, RZ, 0x2 ;  /* 0x000000f60b077211 */ /* 0x080fe200078f10ff */
[----:B------:R-:W-:Y:S01]  /*1020*/  IMAD.IADD R9, R246, 0x1, -R9 ;  /* 0x00000001f6097824 */ /* 0x000fe200078e0a09 */
[----:B------:R-:W-:Y:S01]  /*1030*/  LOP3.LUT R249, R249, 0x1c0, RZ, 0xc0, !PT ;  /* 0x000001c0f9f97812 */ /* 0x000fe200078ec0ff */
[----:B------:R-:W-:Y:S01]  /*1040*/  IMAD.IADD R4, R0, 0x1, -R4 ;  /* 0x0000000100047824 */ /* 0x000fe200078e0a04 */
[----:B------:R-:W-:Y:S01]  /*1050*/  LEA.HI R12, R11, R246, RZ, 0x5 ;  /* 0x000000f60b0c7211 */ /* 0x000fe200078f28ff */
[----:B------:R-:W-:Y:S01]  /*1060*/  IMAD.SHL.U32 R3, R5, 0x40, RZ ;  /* 0x0000004005037824 */ /* 0x000fe200078e00ff */
[----:B------:R-:W-:-:S02]  /*1070*/  SHF.R.S32.HI R10, RZ, 0x1f, R9 ;  /* 0x0000001fff0a7819 */ /* 0x000fc40000011409 */
[----:B------:R-:W-:Y:S02]  /*1080*/  LOP3.LUT R0, R249, 0x38, R16, 0xf8, !PT ;  /* 0x00000038f9007812 */ /* 0x000fe400078ef810 */
[----:B------:R-:W-:Y:S02]  /*1090*/  SHF.R.U32.HI R249, RZ, 0x3, R249 ;  /* 0x00000003fff97819 */ /* 0x000fe400000116f9 */
[----:B------:R-:W-:Y:S02]  /*10a0*/  LEA.HI R10, R10, R9, RZ, 0x3 ;  /* 0x000000090a0a7211 */ /* 0x000fe400078f18ff */
[----:B------:R-:W-:Y:S02]  /*10b0*/  LOP3.LUT R249, R0, R249, RZ, 0x3c, !PT ;  /* 0x000000f900f97212 */ /* 0x000fe400078e3cff */
[C---:B------:R-:W-:Y:S01]  /*10c0*/  LOP3.LUT R6, R10.reuse, 0xfffffff8, RZ, 0xc0, !PT ;  /* 0xfffffff80a067812 */ /* 0x040fe200078ec0ff */
[----:B------:R-:W-:Y:S01]  /*10d0*/  IMAD.SHL.U32 R10, R10, 0x40, RZ ;  /* 0x000000400a0a7824 */ /* 0x000fe200078e00ff */
[----:B------:R-:W-:-:S02]  /*10e0*/  LEA.HI R0, R11, R246, RZ, 0x6 ;  /* 0x000000f60b007211 */ /* 0x000fc400078f30ff */
[--C-:B------:R-:W-:Y:S01]  /*10f0*/  SHF.R.S32.HI R13, RZ, 0x2, R7.reuse ;  /* 0x00000002ff0d7819 */ /* 0x100fe20000011407 */
[----:B------:R-:W-:Y:S01]  /*1100*/  IMAD.IADD R6, R9, 0x1, -R6 ;  /* 0x0000000109067824 */ /* 0x000fe200078e0a06 */
[----:B------:R-:W-:Y:S01]  /*1110*/  SHF.R.S32.HI R8, RZ, 0x1f, R7 ;  /* 0x0000001fff087819 */ /* 0x000fe20000011407 */
[----:B------:R-:W-:Y:S01]  /*1120*/  IMAD.SHL.U32 R0, R0, 0x8, RZ ;  /* 0x0000000800007824 */ /* 0x000fe200078e00ff */
[----:B------:R-:W-:Y:S02]  /*1130*/  LOP3.LUT R11, R12, 0xffffffe0, RZ, 0xc0, !PT ;  /* 0xffffffe00c0b7812 */ /* 0x000fe400078ec0ff */
[----:B------:R-:W-:Y:S02]  /*1140*/  LEA.HI R8, R8, R13, RZ, 0x3 ;  /* 0x0000000d08087211 */ /* 0x000fe400078f18ff */
[--C-:B------:R-:W-:Y:S01]  /*1150*/  SHF.R.S32.HI R9, RZ, 0x5, R12.reuse ;  /* 0x00000005ff097819 */ /* 0x100fe2000001140c */
[----:B------:R-:W-:Y:S01]  /*1160*/  IMAD.IADD R15, R246, 0x1, -R11 ;  /* 0x00000001f60f7824 */ /* 0x000fe200078e0a0b */
[----:B------:R-:W-:Y:S01]  /*1170*/  SHF.R.S32.HI R12, RZ, 0x1f, R12 ;  /* 0x0000001fff0c7819 */ /* 0x000fe2000001140c */
[----:B------:R-:W-:Y:S01]  /*1180*/  IMAD.SHL.U32 R11, R4, 0x8, RZ ;  /* 0x00000008040b7824 */ /* 0x000fe200078e00ff */
[----:B------:R-:W-:-:S02]  /*1190*/  LOP3.LUT R8, R8, 0xfffffff8, RZ, 0xc0, !PT ;  /* 0xfffffff808087812 */ /* 0x000fc400078ec0ff */
[----:B------:R-:W-:Y:S02]  /*11a0*/  LOP3.LUT R3, R3, 0x1c0, RZ, 0xc0, !PT ;  /* 0x000001c003037812 */ /* 0x000fe400078ec0ff */
[----:B------:R-:W-:Y:S01]  /*11b0*/  LEA.HI R12, R12, R9, RZ, 0x3 ;  /* 0x000000090c0c7211 */ /* 0x000fe200078f18ff */
[----:B------:R-:W-:Y:S01]  /*11c0*/  IMAD.IADD R8, R13, 0x1, -R8 ;  /* 0x000000010d087824 */ /* 0x000fe200078e0a08 */
[----:B------:R-:W-:Y:S02]  /*11d0*/  SHF.R.S32.HI R251, RZ, 0x1f, R15 ;  /* 0x0000001ffffb7819 */ /* 0x000fe4000001140f */
[----:B------:R-:W-:Y:S02]  /*11e0*/  LOP3.LUT R7, R7, 0xfffffffc, RZ, 0xc0, !PT ;  /* 0xfffffffc07077812 */ /* 0x000fe400078ec0ff */
[----:B------:R-:W-:Y:S02]  /*11f0*/  LOP3.LUT R2, R3, 0x8, R2, 0xf8, !PT ;  /* 0x0000000803027812 */ /* 0x000fe400078ef802 */
[----:B------:R-:W-:-:S02]  /*1200*/  LOP3.LUT R12, R12, 0xffffff8, RZ, 0xc0, !PT ;  /* 0x0ffffff80c0c7812 */ /* 0x000fc400078ec0ff */
[----:B------:R-:W-:Y:S02]  /*1210*/  LEA.HI R251, R251, R15, RZ, 0x2 ;  /* 0x0000000ffbfb7211 */ /* 0x000fe400078f10ff */
[----:B------:R-:W-:Y:S01]  /*1220*/  SHF.R.U32.HI R3, RZ, 0x3, R3 ;  /* 0x00000003ff037819 */ /* 0x000fe20000011603 */
[----:B------:R-:W-:Y:S01]  /*1230*/  IMAD.IADD R12, R9, 0x1, -R12 ;  /* 0x00000001090c7824 */ /* 0x000fe200078e0a0c */
[----:B------:R-:W-:Y:S01]  /*1240*/  LOP3.LUT R249, R249, 0x7ffffe00, R0, 0xf8, !PT ;  /* 0x7ffffe00f9f97812 */ /* 0x000fe200078ef800 */
[----:B------:R-:W-:Y:S01]  /*1250*/  IMAD.IADD R0, R246, 0x1, -R7 ;  /* 0x00000001f6007824 */ /* 0x000fe200078e0a07 */
[----:B------:R-:W-:Y:S01]  /*1260*/  LOP3.LUT R13, R8, 0x1, RZ, 0xc0, !PT ;  /* 0x00000001080d7812 */ /* 0x000fe200078ec0ff */
[----:B------:R-:W-:Y:S01]  /*1270*/  IMAD.SHL.U32 R9, R9, 0x400, RZ ;  /* 0x0000040009097824 */ /* 0x000fe200078e00ff */
[----:B------:R-:W-:Y:S01]  /*1280*/  SHF.R.S32.HI R7, RZ, 0x2, R251 ;  /* 0x00000002ff077819 */ /* 0x000fe200000114fb */
[----:B------:R-:W-:Y:S01]  /*1290*/  IMAD.SHL.U32 R249, R249, 0x2, RZ ;  /* 0x00000002f9f97824 */ /* 0x000fe200078e00ff */
[----:B------:R-:W-:Y:S01]  /*12a0*/  LOP3.LUT R3, R2, R3, RZ, 0x3c, !PT ;  /* 0x0000000302037212 */ /* 0x000fe200078e3cff */
[----:B------:R-:W-:Y:S01]  /*12b0*/  IMAD.SHL.U32 R2, R6, 0x40, RZ ;  /* 0x0000004006027824 */ /* 0x000fe200078e00ff */
[----:B------:R-:W-:Y:S01]  /*12c0*/  ISETP.NE.U32.AND P0, PT, R13, 0x1, PT ;  /* 0x000000010d00780c */ /* 0x000fe20003f05070 */
[----:B------:R-:W-:Y:S01]  /*12d0*/  IMAD R14, R12, 0x10, R7 ;  /* 0x000000100c0e7824 */ /* 0x000fe200078e0207 */
[----:B------:R-:W-:-:S02]  /*12e0*/  LEA.HI R7, R0, R0, RZ, 0x1 ;  /* 0x0000000000077211 */ /* 0x000fc400078f08ff */
[----:B------:R-:W-:Y:S02]  /*12f0*/  LOP3.LUT R2, R2, 0x1c0, RZ, 0xc0, !PT ;  /* 0x000001c002027812 */ /* 0x000fe400078ec0ff */
[C---:B------:R-:W-:Y:S01]  /*1300*/  R2P PR, R8.reuse, 0x6 ;  /* 0x0000000608007804 */ /* 0x040fe20000000000 */
[----:B------:R-:W-:Y:S01]  /*1310*/  IMAD.SHL.U32 R8, R8, 0x40, RZ ;  /* 0x0000004008087824 */ /* 0x000fe200078e00ff */
[----:B------:R-:W-:Y:S01]  /*1320*/  LOP3.LUT R7, R7, 0x1ffffffe, RZ, 0xc0, !PT ;  /* 0x1ffffffe07077812 */ /* 0x000fe200078ec0ff */
[----:B------:R1:W-:Y:S01]  /*1330*/  STL [R1], R14 ;  /* 0x0000000e01007387 */ /* 0x0003e20000100800 */
[----:B------:R-:W-:Y:S02]  /*1340*/  LOP3.LUT R11, R2, 0x8, R11, 0xf8, !PT ;  /* 0x00000008020b7812 */ /* 0x000fe400078ef80b */
[----:B------:R-:W-:Y:S01]  /*1350*/  SHF.R.U32.HI R2, RZ, 0x3, R2 ;  /* 0x00000003ff027819 */ /* 0x000fe20000011602 */
[----:B------:R-:W-:Y:S01]  /*1360*/  IMAD.IADD R252, R0, 0x1, -R7 ;  /* 0x0000000100fc7824 */ /* 0x000fe200078e0a07 */
[----:B------:R-:W-:-:S02]  /*1370*/  LOP3.LUT R251, R251, 0x7ffffffc, RZ, 0xc0, !PT ;  /* 0x7ffffffcfbfb7812 */ /* 0x000fc400078ec0ff */
[----:B------:R-:W-:Y:S01]  /*1380*/  LOP3.LUT R8, R8, 0x1c0, RZ, 0xc0, !PT ;  /* 0x000001c008087812 */ /* 0x000fe200078ec0ff */
[----:B------:R-:W-:Y:S01]  /*1390*/  IMAD R252, R252, 0x8, R14 ;  /* 0x00000008fcfc7824 */ /* 0x000fe200078e020e */
[----:B------:R-:W-:Y:S01]  /*13a0*/  LOP3.LUT R2, R11, R2, RZ, 0x3c, !PT ;  /* 0x000000020b027212 */ /* 0x000fe200078e3cff */
[----:B------:R-:W-:Y:S01]  /*13b0*/  IMAD R11, R0, 0x2, R9 ;  /* 0x00000002000b7824 */ /* 0x000fe200078e0209 */
[----:B------:R-:W-:Y:S01]  /*13c0*/  LOP3.LUT R7, R10, 0xfffffe00, RZ, 0xc0, !PT ;  /* 0xfffffe000a077812 */ /* 0x000fe200078ec0ff */
[----:B------:R-:W-:Y:S01]  /*13d0*/  IMAD.IADD R251, R15, 0x1, -R251 ;  /* 0x000000010ffb7824 */ /* 0x000fe200078e0afb */
[----:B------:R-:W-:Y:S01]  /*13e0*/  LEA.HI R8, R8, R8, RZ, 0x1d ;  /* 0x0000000808087211 */ /* 0x000fe200078fe8ff */
[----:B------:R-:W-:Y:S01]  /*13f0*/  IMAD R0, R4, 0x200, R3 ;  /* 0x0000020004007824 */ /* 0x000fe200078e0203 */
[----:B------:R-:W-:Y:S01]  /*1400*/  LOP3.LUT P4, RZ, R5, 0x2, RZ, 0xc0, !PT ;  /* 0x0000000205ff7812 */ /* 0x000fe2000788c0ff */
[----:B------:R-:W-:Y:S01]  /*1410*/  IMAD.SHL.U32 R251, R251, 0x2, RZ ;  /* 0x00000002fbfb7824 */ /* 0x000fe200078e00ff */
[-C--:B------:R-:W-:Y:S01]  /*1420*/  IADD3 R4, R2, R7.reuse, R9 ;  /* 0x0000000702047210 */ /* 0x080fe20007ffe009 */
[----:B------:R-:W-:Y:S01]  /*1430*/  IMAD.MOV.U32 R9, RZ, RZ, 0x20 ;  /* 0x00000020ff097424 */ /* 0x000fe200078e00ff */
[C---:B------:R-:W-:Y:S01]  /*1440*/  LOP3.LUT P3, RZ, R5.reuse, 0x4, RZ, 0xc0, !PT ;  /* 0x0000000405ff7812 */ /* 0x040fe2000786c0ff */
[----:B------:R-:W-:Y:S01]  /*1450*/  IMAD R5, R5, 0x20, R18 ;  /* 0x0000002005057824 */ /* 0x000fe200078e0212 */
[----:B------:R-:W-:Y:S01]  /*1460*/  LOP3.LUT P6, RZ, R6, 0x2, RZ, 0xc0, !PT ;  /* 0x0000000206ff7812 */ /* 0x000fe200078cc0ff */
[----:B------:R-:W-:Y:S01]  /*1470*/  IMAD.IADD R8, R11, 0x1, R8 ;  /* 0x000000010b087824 */ /* 0x000fe200078e0208 */
[----:B------:R-:W-:Y:S01]  /*1480*/  SHF.R.S32.HI R17, RZ, 0x1f, R16 ;  /* 0x0000001fff117819 */ /* 0x000fe20000011410 */
[----:B------:R-:W-:Y:S01]  /*1490*/  IMAD.MOV.U32 R3, RZ, RZ, 0x40 ;  /* 0x00000040ff037424 */ /* 0x000fe200078e00ff */
[----:B------:R-:W-:Y:S01]  /*14a0*/  LOP3.LUT R2, R2, R7, RZ, 0xfc, !PT ;  /* 0x0000000702027212 */ /* 0x000fe200078efcff */
[----:B------:R2:W-:Y:S01]  /*14b0*/  STL [R1+0x4], R5 ;  /* 0x0000040501007387 */ /* 0x0005e20000100800 */
[----:B------:R-:W-:-:S02]  /*14c0*/  LEA R233, R0, 0x8100, 0x1 ;  /* 0x0000810000e97811 */ /* 0x000fc400078e08ff */
[C---:B------:R-:W-:Y:S01]  /*14d0*/  SEL R7, R9.reuse, 0xffffffe0, !P1 ;  /* 0xffffffe009077807 */ /* 0x040fe20004800000 */
[----:B------:R3:W-:Y:S01]  /*14e0*/  STL.64 [R1+0x10], R16 ;  /* 0x0000101001007387 */ /* 0x0007e20000100a00 */
[----:B------:R-:W-:Y:S02]  /*14f0*/  SEL R0, R9, 0xffffffe0, !P6 ;  /* 0xffffffe009007807 */ /* 0x000fe40007000000 */
[C---:B------:R-:W-:Y:S02]  /*1500*/  IADD3 R10, R251.reuse, 0x8, RZ ;  /* 0x00000008fb0a7810 */ /* 0x040fe40007ffe0ff */
[C---:B------:R-:W-:Y:S02]  /*1510*/  IADD3 R9, R251.reuse, 0x10, RZ ;  /* 0x00000010fb097810 */ /* 0x040fe40007ffe0ff */
[C---:B------:R-:W-:Y:S02]  /*1520*/  IADD3 R19, R251.reuse, 0xb0, RZ ;  /* 0x000000b0fb137810 */ /* 0x040fe40007ffe0ff */
[----:B------:R-:W-:-:S02]  /*1530*/  IADD3 R9, R251, 0xf8, RZ ;  /* 0x000000f8fb097810 */ /* 0x000fc40007ffe0ff */
[----:B------:R-:W-:Y:S02]  /*1540*/  LEA R10, R8, 0x80, 0x1 ;  /* 0x00000080080a7811 */ /* 0x000fe400078e08ff */
[C---:B-1----:R-:W-:Y:S02]  /*1550*/  IADD3 R14, R251.reuse, 0xd8, RZ ;  /* 0x000000d8fb0e7810 */ /* 0x042fe40007ffe0ff */
[----:B------:R-:W-:Y:S01]  /*1560*/  LOP3.LUT P5, RZ, R6, 0x4, RZ, 0xc0, !PT ;  /* 0x0000000406ff7812 */ /* 0x000fe200078ac0ff */
[----:B------:R-:W-:Y:S01]  /*1570*/  STL [R1+0x24], R10 ;  /* 0x0000240a01007387 */ /* 0x000fe20000100800 */
[----:B------:R-:W-:Y:S02]  /*1580*/  IADD3 R11, R251, 0xf0, RZ ;  /* 0x000000f0fb0b7810 */ /* 0x000fe40007ffe0ff */
[----:B------:R-:W-:Y:S02]  /*1590*/  IADD3 R231, R233, 0x20, RZ ;  /* 0x00000020e9e77810 */ /* 0x000fe40007ffe0ff */
[----:B--2---:R-:W-:-:S02]  /*15a0*/  SEL R5, R3, 0xffffffc0, !P2 ;  /* 0xffffffc003057807 */ /* 0x004fc40005000000 */
[----:B------:R-:W-:Y:S02]  /*15b0*/  SEL R6, R3, 0xffffffc0, !P3 ;  /* 0xffffffc003067807 */ /* 0x000fe40005800000 */
[----:B------:R-:W-:Y:S02]  /*15c0*/  SHF.R.S32.HI R8, RZ, 0x1f, R19 ;  /* 0x0000001fff087819 */ /* 0x000fe40000011413 */
[----:B---3--:R-:W-:Y:S01]  /*15d0*/  IADD3 R17, R251, 0xc0, RZ ;  /* 0x000000c0fb117810 */ /* 0x008fe20007ffe0ff */
[C---:B------:R-:W-:Y:S01]  /*15e0*/  IMAD.IADD R229, R233.reuse, 0x1, R6 ;  /* 0x00000001e9e57824 */ /* 0x040fe200078e0206 */
[----:B------:R-:W-:Y:S02]  /*15f0*/  @P4 IADD3 R231, R233, -0x20, RZ ;  /* 0xffffffe0e9e74810 */ /* 0x000fe40007ffe0ff */
[----:B------:R-:W-:Y:S02]  /*1600*/  SHF.R.S32.HI R8, RZ, 0x1f, R17 ;  /* 0x0000001fff087819 */ /* 0x000fe40000011411 */
[----:B------:R-:W-:Y:S01]  /*1610*/  SHF.R.S32.HI R9, RZ, 0x1f, R9 ;  /* 0x0000001fff097819 */ /* 0x000fe20000011409 */
[----:B------:R-:W-:Y:S01]  /*1620*/  IMAD.IADD R9, R10, 0x1, R7 ;  /* 0x000000010a097824 */ /* 0x000fe200078e0207 */
[----:B------:R-:W-:Y:S01]  /*1630*/  SHF.R.S32.HI R8, RZ, 0x1f, R14 ;  /* 0x0000001fff087819 */ /* 0x000fe2000001140e */
[----:B------:R-:W-:Y:S01]  /*1640*/  IMAD.IADD R220, R6, 0x1, R231 ;  /* 0x0000000106dc7824 */ /* 0x000fe200078e02e7 */
[----:B------:R-:W-:Y:S01]  /*1650*/  SHF.R.S32.HI R8, RZ, 0x1f, R11 ;  /* 0x0000001fff087819 */ /* 0x000fe2000001140b */
[C-C-:B------:R-:W-:Y:S01]  /*1660*/  IMAD.IADD R11, R10.reuse, 0x1, R5.reuse ;  /* 0x000000010a0b7824 */ /* 0x140fe200078e0205 */
[C---:B------:R-:W-:Y:S01]  /*1670*/  IADD3 R8, R10.reuse, -0x10, RZ ;  /* 0xfffffff00a087810 */ /* 0x040fe20007ffe0ff */
[----:B------:R-:W-:Y:S01]  /*1680*/  IMAD.IADD R6, R9, 0x1, R5 ;  /* 0x0000000109067824 */ /* 0x000fe200078e0205 */
[----:B------:R-:W-:-:S02]  /*1690*/  @P0 IADD3 R8, R10, 0x10, RZ ;  /* 0x000000100a080810 */ /* 0x000fc40007ffe0ff */
[----:B------:R-:W-:Y:S01]  /*16a0*/  STL [R1+0x18], R11 ;  /* 0x0000180b01007387 */ /* 0x000fe20000100800 */
[----:B------:R-:W-:Y:S02]  /*16b0*/  LEA R234, R4, 0x10100, 0x1 ;  /* 0x0001010004ea7811 */ /* 0x000fe400078e08ff */
[----:B------:R-:W-:Y:S01]  /*16c0*/  LEA R227, R2, 0x100, 0x1 ;  /* 0x0000010002e37811 */ /* 0x000fe200078e08ff */
[----:B------:R-:W-:Y:S01]  /*16d0*/  STL [R1+0x1c], R9 ;  /* 0x00001c0901007387 */ /* 0x000fe20000100800 */
[----:B------:R-:W-:Y:S01]  /*16e0*/  IMAD.IADD R2, R5, 0x1, R8 ;  /* 0x0000000105027824 */ /* 0x000fe200078e0208 */
[----:B------:R-:W-:Y:S01]  /*16f0*/  IADD3 R250, R16, 0x40, RZ ;  /* 0x0000004010fa7810 */ /* 0x000fe20007ffe0ff */
[----:B------:R-:W-:Y:S01]  /*1700*/  IMAD.IADD R232, R234, 0x1, R0 ;  /* 0x00000001eae87824 */ /* 0x000fe200078e0200 */
[----:B------:R1:W-:Y:S01]  /*1710*/  STL [R1+0x28], R6 ;  /* 0x0000280601007387 */ /* 0x0003e20000100800 */
[----:B------:R-:W-:Y:S01]  /*1720*/  IMAD.IADD R226, R0, 0x1, R227 ;  /* 0x0000000100e27824 */ /* 0x000fe200078e02e3 */
[----:B------:R-:W-:-:S02]  /*1730*/  IADD3 R247, R16, 0x80, RZ ;  /* 0x0000008010f77810 */ /* 0x000fc40007ffe0ff */
[----:B------:R2:W-:Y:S01]  /*1740*/  STL [R1+0x20], R8 ;  /* 0x0000200801007387 */ /* 0x0005e20000100800 */
[----:B------:R-:W-:Y:S02]  /*1750*/  IADD3 R248, R16, 0xc0, RZ ;  /* 0x000000c010f87810 */ /* 0x000fe40007ffe0ff */
[----:B------:R-:W-:Y:S01]  /*1760*/  SEL R3, R3, 0xffffffc0, !P5 ;  /* 0xffffffc003037807 */ /* 0x000fe20006800000 */
[----:B------:R2:W-:Y:S01]  /*1770*/  STL [R1+0x2c], R2 ;  /* 0x00002c0201007387 */ /* 0x0005e20000100800 */
[C---:B------:R-:W-:Y:S02]  /*1780*/  IADD3 R18, R251.reuse, 0xb8, RZ ;  /* 0x000000b8fb127810 */ /* 0x040fe40007ffe0ff */
[C---:B------:R-:W-:Y:S01]  /*1790*/  IADD3 R16, R251.reuse, 0xc8, RZ ;  /* 0x000000c8fb107810 */ /* 0x040fe20007ffe0ff */
[----:B------:R-:W-:Y:S01]  /*17a0*/  IMAD.IADD R230, R234, 0x1, R3 ;  /* 0x00000001eae67824 */ /* 0x000fe200078e0203 */
[----:B------:R-:W-:Y:S01]  /*17b0*/  IADD3 R15, R251, 0xd0, RZ ;  /* 0x000000d0fb0f7810 */ /* 0x000fe20007ffe0ff */
[----:B------:R-:W-:Y:S01]  /*17c0*/  IMAD.IADD R225, R3, 0x1, R227 ;  /* 0x0000000103e17824 */ /* 0x000fe200078e02e3 */
[C---:B------:R-:W-:Y:S01]  /*17d0*/  IADD3 R13, R251.reuse, 0xe0, RZ ;  /* 0x000000e0fb0d7810 */ /* 0x040fe20007ffe0ff */
[----:B------:R-:W-:Y:S01]  /*17e0*/  IMAD.IADD R228, R232, 0x1, R3 ;  /* 0x00000001e8e47824 */ /* 0x000fe200078e0203 */
[----:B------:R-:W-:Y:S01]  /*17f0*/  IADD3 R12, R251, 0xe8, RZ ;  /* 0x000000e8fb0c7810 */ /* 0x000fe20007ffe0ff */
[----:B------:R-:W-:Y:S01]  /*1800*/  IMAD.IADD R224, R3, 0x1, R226 ;  /* 0x0000000103e07824 */ /* 0x000fe200078e02e2 */
[----:B------:R-:W-:-:S02]  /*1810*/  SHF.R.S32.HI R243, RZ, 0x1f, R250 ;  /* 0x0000001ffff37819 */ /* 0x000fc400000114fa */
[----:B------:R-:W-:Y:S02]  /*1820*/  SHF.R.S32.HI R242, RZ, 0x1f, R247 ;  /* 0x0000001ffff27819 */ /* 0x000fe400000114f7 */
[----:B------:R-:W-:Y:S01]  /*1830*/  SHF.R.S32.HI R241, RZ, 0x1f, R248 ;  /* 0x0000001ffff17819 */ /* 0x000fe200000114f8 */
[----:B-1----:R-:W-:Y:S01]  /*1840*/  IMAD.IADD R6, R7, 0x1, R8 ;  /* 0x0000000107067824 */ /* 0x002fe200078e0208 */
[----:B------:R-:W-:Y:S02]  /*1850*/  SHF.R.S32.HI R18, RZ, 0x1f, R18 ;  /* 0x0000001fff127819 */ /* 0x000fe40000011412 */
[----:B------:R-:W-:Y:S01]  /*1860*/  SHF.R.S32.HI R16, RZ, 0x1f, R16 ;  /* 0x0000001fff107819 */ /* 0x000fe20000011410 */
[----:B------:R-:W-:Y:S01]  /*1870*/  IMAD.IADD R0, R6, 0x1, R5 ;  /* 0x0000000106007824 */ /* 0x000fe200078e0205 */
[----:B------:R2:W-:Y:S01]  /*1880*/  STL [R1+0x30], R6 ;  /* 0x0000300601007387 */ /* 0x0005e20000100800 */
[----:B------:R-:W-:Y:S02]  /*1890*/  SHF.R.S32.HI R15, RZ, 0x1f, R15 ;  /* 0x0000001fff0f7819 */ /* 0x000fe4000001140f */
[----:B------:R-:W-:Y:S01]  /*18a0*/  SHF.R.S32.HI R13, RZ, 0x1f, R13 ;  /* 0x0000001fff0d7819 */ /* 0x000fe2000001140d */
[----:B------:R2:W-:Y:S01]  /*18b0*/  STL [R1+0x34], R0 ;  /* 0x0000340001007387 */ /* 0x0005e20000100800 */
[----:B------:R-:W-:-:S02]  /*18c0*/  SHF.R.S32.HI R12, RZ, 0x1f, R12 ;  /* 0x0000001fff0c7819 */ /* 0x000fc4000001140c */
        /* <DEDUP_REMOVED lines=14> */
[----:B--2---:R-:W-:Y:S02]  /*19b0*/  IADD3 R208, R231, 0x7800, RZ ;  /* 0x00007800e7d07810 */ /* 0x004fe40007ffe0ff */
.L_x_2295:
[----:B------:R-:W-:-:S04]  /*19c0*/  IMAD.MOV.U32 R2, RZ, RZ, 0x4 ;  /* 0x00000004ff027424 */ /* 0x000fc800078e00ff */
[----:B------:R-:W-:-:S05]  /*19d0*/  IMAD.WIDE R4, R239, R2, c[0x0][0x588] ;  /* 0x00016200ef047625 */ /* 0x000fca00078e0202 */
[----:B------:R1:W2:Y:S01]  /*19e0*/  LDG.E R24, [R4.64] ;  /* 0x0000000604187981 */ /* 0x0002a2000c1e1900 */
        /* <DEDUP_REMOVED lines=9> */
[----:B-1----:R-:W-:Y:S01]  /*1a80*/  IMAD.MOV.U32 R5, RZ, RZ, RZ ;  /* 0x000000ffff057224 */ /* 0x002fe200078e00ff */
[----:B--2---:R-:W-:Y:S01]  /*1a90*/  SHF.R.S32.HI R23, RZ, 0x1f, R24 ;  /* 0x0000001fff177819 */ /* 0x004fe20000011418 */
[----:B------:R1:W-:Y:S01]  /*1aa0*/  STL [R1+0x3c], R24 ;  /* 0x00003c1801007387 */ /* 0x0003e20000100800 */
[C---:B------:R-:W-:Y:S02]  /*1ab0*/  @P0 LEA R14, P1, R24.reuse, c[0x0][0x370], 0x2 ;  /* 0x0000dc00180e0a11 */ /* 0x040fe400078210ff */
[C---:B------:R-:W-:Y:S01]  /*1ac0*/  LEA R10, P3, R24.reuse, c[0x0][0x348], 0x2 ;  /* 0x0000d200180a7a11 */ /* 0x040fe200078610ff */
[----:B------:R1:W-:Y:S01]  /*1ad0*/  STL [R1+0x38], R23 ;  /* 0x0000381701007387 */ /* 0x0003e20000100800 */
[----:B------:R-:W-:-:S05]  /*1ae0*/  @P0 LEA.HI.X R15, R24, c[0x0][0x374], R23, 0x2, P1 ;  /* 0x0000dd00180f0a11 */ /* 0x000fca00008f1417 */
[----:B------:R1:W5:Y:S01]  /*1af0*/  @P0 LDG.E R7, [R14.64] ;  /* 0x000000060e070981 */ /* 0x000362000c1e1900 */
[C---:B------:R-:W-:Y:S02]  /*1b00*/  @P4 LEA R12, P0, R24.reuse, c[0x0][0x360], 0x2 ;  /* 0x0000d800180c4a11 */ /* 0x040fe400078010ff */
[C---:B------:R-:W-:Y:S02]  /*1b10*/  LEA R8, P1, R24.reuse, c[0x0][0x350], 0x2 ;  /* 0x0000d40018087a11 */ /* 0x040fe400078210ff */
[C-C-:B------:R-:W-:Y:S02]  /*1b20*/  @P4 LEA.HI.X R13, R24.reuse, c[0x0][0x364], R23.reuse, 0x2, P0 ;  /* 0x0000d900180d4a11 */ /* 0x140fe400000f1417 */
[C-C-:B------:R-:W-:Y:S02]  /*1b30*/  LEA.HI.X R11, R24.reuse, c[0x0][0x34c], R23.reuse, 0x2, P3 ;  /* 0x0000d300180b7a11 */ /* 0x140fe400018f1417 */
[----:B------:R-:W-:Y:S01]  /*1b40*/  LEA.HI.X R9, R24, c[0x0][0x354], R23, 0x2, P1 ;  /* 0x0000d50018097a11 */ /* 0x000fe200008f1417 */
[----:B------:R-:W2:Y:S04]  /*1b50*/  @P4 LDG.E R0, [R12.64] ;  /* 0x000000060c004981 */ /* 0x000ea8000c1e1900 */
[----:B------:R1:W5:Y:S04]  /*1b60*/  @P2 LDG.E R5, [R10.64] ;  /* 0x000000060a052981 */ /* 0x000368000c1e1900 */
[----:B------:R1:W5:Y:S01]  /*1b70*/  @P6 LDG.E R6, [R8.64] ;  /* 0x0000000608066981 */ /* 0x000362000c1e1900 */
[----:B------:R-:W-:Y:S01]  /*1b80*/  LOP3.LUT R22, R238, 0xffff, RZ, 0xc0, !PT ;  /* 0x0000ffffee167812 */ /* 0x000fe200078ec0ff */
[----:B------:R-:W-:Y:S04]  /*1b90*/  YIELD ;  /* 0x0000000000007946 */ /* 0x000fe80003800000 */
[----:B------:R1:W-:Y:S04]  /*1ba0*/  STL [R1+0x40], R22 ;  /* 0x0000401601007387 */ /* 0x0003e80000100800 */
[----:B--2---:R1:W-:Y:S01]  /*1bb0*/  @P4 STL [R1+0x74], R0 ;  /* 0x0000740001004387 */ /* 0x0043e20000100800 */
[----:B------:R-:W-:Y:S05]  /*1bc0*/  @P4 BRA `(.L_x_2209) ;  /* 0x0000007000004947 */ /* 0x000fea0003800000 */
[----:B-1----:R-:W-:-:S05]  /*1bd0*/  MOV R0, c[0x0][0x168] ;  /* 0x00005a0000007a02 */ /* 0x002fca0000000f00 */
[----:B------:R1:W-:Y:S01]  /*1be0*/  STL [R1+0x74], R0 ;  /* 0x0000740001007387 */ /* 0x0003e20000100800 */
[----:B------:R-:W-:Y:S05]  /*1bf0*/  @!P2 BRA `(.L_x_2209) ;  /* 0x000000400000a947 */ /* 0x000fea0003800000 */
[----:B-1----:R-:W2:Y:S04]  /*1c00*/  LDG.E R0, [R10.64] ;  /* 0x000000060a007981 */ /* 0x002ea8000c1e1900 */
[----:B------:R-:W2:Y:S02]  /*1c10*/  LDG.E R3, [R10.64+0x4] ;  /* 0x000004060a037981 */ /* 0x000ea4000c1e1900 */
[----:B--2---:R-:W-:-:S05]  /*1c20*/  IADD3 R0, -R0, R3, RZ ;  /* 0x0000000300007210 */ /* 0x004fca0007ffe1ff */
[----:B------:R1:W-:Y:S02]  /*1c30*/  STL [R1+0x74], R0 ;  /* 0x0000740001007387 */ /* 0x0003e40000100800 */
.L_x_2209:
[----:B------:R-:W-:-:S04]  /*1c40*/  ISETP.NE.U32.AND P0, PT, RZ, c[0x0][0x368], PT ;  /* 0x0000da00ff007a0c */ /* 0x000fc80003f05070 */
[----:B------:R-:W-:-:S13]  /*1c50*/  ISETP.NE.AND.EX P0, PT, RZ, c[0x0][0x36c], PT, P0 ;  /* 0x0000db00ff007a0c */ /* 0x000fda0003f05300 */
[----:B------:R-:W-:Y:S05]  /*1c60*/  @!P0 BRA `(.L_x_2210) ;  /* 0x0000004000008947 */ /* 0x000fea0003800000 */
[----:B-1----:R-:W-:-:S04]  /*1c70*/  LEA R8, P0, R24, c[0x0][0x368], 0x2 ;  /* 0x0000da0018087a11 */ /* 0x002fc800078010ff */
[----:B------:R-:W-:-:S05]  /*1c80*/  LEA.HI.X R9, R24, c[0x0][0x36c], R23, 0x2, P0 ;  /* 0x0000db0018097a11 */ /* 0x000fca00000f1417 */
[----:B------:R1:W5:Y:S01]  /*1c90*/  LDG.E R4, [R8.64] ;  /* 0x0000000608047981 */ /* 0x000362000c1e1900 */
[----:B------:R-:W-:Y:S05]  /*1ca0*/  BRA `(.L_x_2211) ;  /* 0x0000005000007947 */ /* 0x000fea0003800000 */
.L_x_2210:
[----:B------:R-:W-:Y:S01]  /*1cb0*/  MOV R4, c[0x0][0x1d0] ;  /* 0x0000740000047a02 */ /* 0x000fe20000000f00 */
[----:B------:R-:W-:Y:S05]  /*1cc0*/  @!P6 BRA `(.L_x_2211) ;  /* 0x000000300000e947 */ /* 0x000fea0003800000 */
[----:B------:R-:W2:Y:S04]  /*1cd0*/  LDG.E R4, [R8.64] ;  /* 0x0000000608047981 */ /* 0x000ea8000c1e1900 */
[----:B------:R-:W2:Y:S02]  /*1ce0*/  LDG.E R3, [R8.64+0x4] ;  /* 0x0000040608037981 */ /* 0x000ea4000c1e1900 */
[----:B--2---:R-:W-:Y:S02]  /*1cf0*/  IADD3 R4, -R4, R3, RZ ;  /* 0x0000000304047210 */ /* 0x004fe40007ffe1ff */
.L_x_2211:
[----:B------:R-:W2:Y:S01]  /*1d00*/  LDL R3, [R1+0x74] ;  /* 0x0000740001037983 */ /* 0x000ea20000100800 */
[----:B-1----:R-:W-:Y:S01]  /*1d10*/  IMAD.MOV.U32 R0, RZ, RZ, c[0x0][0x2c4] ;  /* 0x0000b100ff007624 */ /* 0x002fe200078e00ff */
[----:B------:R-:W-:Y:S01]  /*1d20*/  BSSY B0, `(.L_x_2212) ;  /* 0x000003a000007945 */ /* 0x000fe20003800000 */
[----:B------:R-:W-:-:S02]  /*1d30*/  IMAD.SHL.U32 R237, R237, 0x80, RZ ;  /* 0x00000080eded7824 */ /* 0x000fc400078e00ff */
[--C-:B-----5:R-:W-:Y:S01]  /*1d40*/  IMAD.IADD R8, R4, 0x1, -R7.reuse ;  /* 0x0000000104087824 */ /* 0x120fe200078e0a07 */
[----:B------:R-:W-:Y:S01]  /*1d50*/  ISETP.NE.AND P1, PT, R0, 0x1, PT ;  /* 0x000000010000780c */ /* 0x000fe20003f25270 */
[----:B------:R-:W-:Y:S01]  /*1d60*/  IMAD.IADD R6, R6, 0x1, R7 ;  /* 0x0000000106067824 */ /* 0x000fe200078e0207 */
[----:B------:R-:W-:Y:S02]  /*1d70*/  IADD3 R0, R237, 0x7f, RZ ;  /* 0x0000007fed007810 */ /* 0x000fe40007ffe0ff */
[----:B------:R-:W-:Y:S01]  /*1d80*/  IADD3 R9, R8, 0x3f, RZ ;  /* 0x0000003f08097810 */ /* 0x000fe20007ffe0ff */
[----:B------:R1:W-:Y:S08]  /*1d90*/  STL [R1+0x78], R8 ;  /* 0x0000780801007387 */ /* 0x0003f00000100800 */
[----:B------:R-:W-:-:S05]  /*1da0*/  @P1 IMAD.HI.U32 R4, R0, c[0x0][0x2c8], RZ ;  /* 0x0000b20000041a27 */ /* 0x000fca00078e00ff */
[----:B------:R-:W-:Y:S02]  /*1db0*/  @P1 SHF.R.U32.HI R0, RZ, c[0x0][0x2cc], R4 ;  /* 0x0000b300ff001a19 */ /* 0x000fe40000011604 */
[----:B------:R-:W-:-:S04]  /*1dc0*/  SHF.R.S32.HI R4, RZ, 0x1f, R9 ;  /* 0x0000001fff047819 */ /* 0x000fc80000011409 */
[----:B------:R-:W-:-:S04]  /*1dd0*/  LEA.HI R4, R4, R9, RZ, 0x6 ;  /* 0x0000000904047211 */ /* 0x000fc800078f30ff */
[----:B------:R-:W-:Y:S02]  /*1de0*/  SHF.R.S32.HI R4, RZ, 0x6, R4 ;  /* 0x00000006ff047819 */ /* 0x000fe40000011404 */
[----:B--2---:R-:W-:-:S05]  /*1df0*/  IADD3 R3, R8, 0x40, -R3 ;  /* 0x0000004008037810 */ /* 0x004fca0007ffe803 */
[----:B------:R-:W-:-:S05]  /*1e00*/  IMAD.IADD R3, R3, 0x1, R0 ;  /* 0x0000000103037824 */ /* 0x000fca00078e0200 */
[----:B------:R-:W-:-:S04]  /*1e10*/  SHF.R.S32.HI R0, RZ, 0x1f, R3 ;  /* 0x0000001fff007819 */ /* 0x000fc80000011403 */
[----:B------:R-:W-:Y:S02]  /*1e20*/  LEA.HI R3, R0, R3, RZ, 0x6 ;  /* 0x0000000300037211 */ /* 0x000fe400078f30ff */
[C---:B------:R-:W-:Y:S02]  /*1e30*/  LOP3.LUT R0, R238.reuse, 0xff000000, RZ, 0xc0, !PT ;  /* 0xff000000ee007812 */ /* 0x040fe400078ec0ff */
[----:B------:R-:W-:Y:S02]  /*1e40*/  LOP3.LUT R238, R238, 0xff0000, RZ, 0xc0, !PT ;  /* 0x00ff0000eeee7812 */ /* 0x000fe400078ec0ff */
[----:B------:R-:W-:Y:S02]  /*1e50*/  SHF.R.U32.HI R9, RZ, 0x8, R0 ;  /* 0x00000008ff097819 */ /* 0x000fe40000011600 */
[----:B------:R-:W-:Y:S02]  /*1e60*/  SHF.R.S32.HI R3, RZ, 0x6, R3 ;  /* 0x00000006ff037819 */ /* 0x000fe40000011403 */
[----:B------:R-:W-:-:S02]  /*1e70*/  LEA.HI R0, R238, R9, RZ, 0x10 ;  /* 0x00000009ee007211 */ /* 0x000fc400078f80ff */
[----:B------:R-:W-:Y:S01]  /*1e80*/  IMNMX R3, R4, R3, PT ;  /* 0x0000000304037217 */ /* 0x000fe20003800200 */
[----:B------:R-:W-:Y:S01]  /*1e90*/  IMAD.MOV.U32 R4, RZ, RZ, RZ ;  /* 0x000000ffff047224 */ /* 0x000fe200078e00ff */
[----:B------:R-:W-:Y:S02]  /*1ea0*/  LOP3.LUT R14, R0, 0xff, RZ, 0xc0, !PT ;  /* 0x000000ff000e7812 */ /* 0x000fe400078ec0ff */
[----:B-1----:R-:W-:Y:S02]  /*1eb0*/  SHF.R.U32.HI R8, RZ, 0x10, R0 ;  /* 0x00000010ff087819 */ /* 0x002fe40000011600 */
[----:B------:R-:W-:Y:S01]  /*1ec0*/  ISETP.GE.AND P0, PT, R3, 0x1, PT ;  /* 0x000000010300780c */ /* 0x000fe20003f06270 */
[----:B------:R1:W-:Y:S04]  /*1ed0*/  STL [R1+0x54], R14 ;  /* 0x0000540e01007387 */ /* 0x0003e80000100800 */
[----:B------:R1:W-:Y:S08]  /*1ee0*/  STL [R1+0x50], R8 ;  /* 0x0000500801007387 */ /* 0x0003f00000100800 */
[----:B------:R-:W-:Y:S05]  /*1ef0*/  @!P0 BRA `(.L_x_2213) ;  /* 0x000001c000008947 */ /* 0x000fea0003800000 */
[----:B------:R-:W-:-:S04]  /*1f00*/  ISETP.NE.AND P0, PT, R8, RZ, PT ;  /* 0x000000ff0800720c */ /* 0x000fc80003f05270 */
[----:B-1----:R-:W-:-:S04]  /*1f10*/  SEL R8, R8, c[0x0][0x338], P0 ;  /* 0x0000ce0008087a07 */ /* 0x002fc80000000000 */
[-C--:B------:R-:W-:Y:S02]  /*1f20*/  IABS R9, R8.reuse ;  /* 0x0000000800097213 */ /* 0x080fe40000000000 */
[----:B------:R-:W-:Y:S02]  /*1f30*/  IADD3 R11, R8, -0x1, R3 ;  /* 0xffffffff080b7810 */ /* 0x000fe40007ffe003 */
[----:B------:R-:W1:Y:S01]  /*1f40*/  I2F.RP R10, R9 ;  /* 0x00000009000a7306 */ /* 0x000e620000209400 */
[----:B------:R-:W-:-:S05]  /*1f50*/  IABS R0, R8 ;  /* 0x0000000800007213 */ /* 0x000fca0000000000 */
[----:B------:R-:W-:Y:S02]  /*1f60*/  IMAD.MOV R0, RZ, RZ, -R0 ;  /* 0x000000ffff007224 */ /* 0x000fe400078e0a00 */
[----:B-1----:R-:W1:Y:S02]  /*1f70*/  MUFU.RCP R12, R10 ;  /* 0x0000000a000c7308 */ /* 0x002e640000001000 */
[----:B-1----:R-:W-:-:S06]  /*1f80*/  IADD3 R12, R12, 0xffffffe, RZ ;  /* 0x0ffffffe0c0c7810 */ /* 0x002fcc0007ffe0ff */
[----:B------:R-:W1:Y:S02]  /*1f90*/  F2I.FTZ.U32.TRUNC.NTZ R13, R12 ;  /* 0x0000000c000d7305 */ /* 0x000e64000021f000 */
[--C-:B-1----:R-:W-:Y:S02]  /*1fa0*/  IMAD.MOV R4, RZ, RZ, -R13.reuse ;  /* 0x000000ffff047224 */ /* 0x102fe400078e0a0d */
[----:B------:R-:W-:Y:S02]  /*1fb0*/  IMAD.MOV.U32 R12, RZ, RZ, RZ ;  /* 0x000000ffff0c7224 */ /* 0x000fe400078e00ff */
[----:B------:R-:W-:Y:S01]  /*1fc0*/  IMAD R7, R4, R9, RZ ;  /* 0x0000000904077224 */ /* 0x000fe200078e02ff */
[----:B------:R-:W-:Y:S02]  /*1fd0*/  IABS R4, R11 ;  /* 0x0000000b00047213 */ /* 0x000fe40000000000 */
[----:B------:R-:W-:Y:S01]  /*1fe0*/  LOP3.LUT R11, R11, R8, RZ, 0x3c, !PT ;  /* 0x000000080b0b7212 */ /* 0x000fe200078e3cff */
[----:B------:R-:W-:-:S03]  /*1ff0*/  IMAD.HI.U32 R7, R13, R7, R12 ;  /* 0x000000070d077227 */ /* 0x000fc600078e000c */
[----:B------:R-:W-:-:S03]  /*2000*/  ISETP.GE.AND P0, PT, R11, RZ, PT ;  /* 0x000000ff0b00720c */ /* 0x000fc60003f06270 */
        /* <DEDUP_REMOVED lines=8> */
[----:B------:R-:W-:-:S04]  /*2090*/  IMAD.MOV.U32 R4, RZ, RZ, R7 ;  /* 0x000000ffff047224 */ /* 0x000fc800078e0007 */
[----:B------:R-:W-:Y:S01]  /*20a0*/  @!P0 IMAD.MOV R4, RZ, RZ, -R4 ;  /* 0x000000ffff048224 */ /* 0x000fe200078e0a04 */
[----:B------:R-:W-:Y:S02]  /*20b0*/  @!P3 LOP3.LUT R4, RZ, R8, RZ, 0x33, !PT ;  /* 0x00000008ff04b212 */ /* 0x000fe400078e33ff */
.L_x_2213:
[----:B------:R-:W-:Y:S05]  /*20c0*/  BSYNC B0 ;  /* 0x0000000000007941 */ /* 0x000fea0003800000 */
.L_x_2212:
[----:B-1----:R-:W-:Y:S01]  /*20d0*/  IMAD R8, R14, R4, RZ ;  /* 0x000000040e087224 */ /* 0x002fe200078e02ff */
[----:B------:R-:W-:Y:S01]  /*20e0*/  PRMT R7, RZ, 0x7610, R7 ;  /* 0x00007610ff077816 */ /* 0x000fe20000000007 */
[----:B------:R-:W-:Y:S01]  /*20f0*/  CS2R R130, SRZ ;  /* 0x0000000000827805 */ /* 0x000fe2000001ff00 */
[----:B------:R-:W-:Y:S01]  /*2100*/  MOV R0, RZ ;  /* 0x000000ff00007202 */ /* 0x000fe20000000f00 */
[----:B------:R-:W-:Y:S01]  /*2110*/  IMAD.IADD R4, R8, 0x1, R4 ;  /* 0x0000000108047824 */ /* 0x000fe200078e0204 */
[----:B------:R1:W-:Y:S01]  /*2120*/  STL [R1+0x4c], R8 ;  /* 0x00004c0801007387 */ /* 0x0003e20000100800 */
[----:B------:R-:W-:Y:S01]  /*2130*/  CS2R R128, SRZ ;  /* 0x0000000000807805 */ /* 0x000fe2000001ff00 */
[----:B------:R-:W-:Y:S01]  /*2140*/  CS2R R126, SRZ ;  /* 0x00000000007e7805 */ /* 0x000fe2000001ff00 */
[----:B------:R-:W-:Y:S01]  /*2150*/  CS2R R124, SRZ ;  /* 0x00000000007c7805 */ /* 0x000fe2000001ff00 */
[----:B------:R-:W-:Y:S01]  /*2160*/  IMNMX R3, R3, R4, PT ;  /* 0x0000000403037217 */ /* 0x000fe20003800200 */
[----:B------:R-:W-:Y:S01]  /*2170*/  IMAD.MOV.U32 R4, RZ, RZ, RZ ;  /* 0x000000ffff047224 */ /* 0x000fe200078e00ff */
        /* <DEDUP_REMOVED lines=62> */
[----:B-1----:R-:W2:Y:S01]  /*2560*/  LDL R12, [R1+0x4] ;  /* 0x00000400010c7983 */ /* 0x002ea20000100800 */
[----:B------:R-:W-:-:S03]  /*2570*/  ISETP.NE.U32.AND P0, PT, RZ, c[0x0][0x340], PT ;  /* 0x0000d000ff007a0c */ /* 0x000fc60003f05070 */
[----:B------:R-:W3:Y:S01]  /*2580*/  LDL.64 R20, [R1+0x10] ;  /* 0x0000100001147983 */ /* 0x000ee20000100a00 */
[----:B------:R-:W-:-:S03]  /*2590*/  ISETP.NE.AND.EX P0, PT, RZ, c[0x0][0x344], PT, P0 ;  /* 0x0000d100ff007a0c */ /* 0x000fc60003f05300 */
[----:B------:R-:W4:Y:S10]  /*25a0*/  LDL.LU R18, [R1+0x44] ;  /* 0x0000440001127983 */ /* 0x000f340000300800 */
[----:B------:R-:W-:-:S05]  /*25b0*/  @P0 IMAD.WIDE R10, R24, R2, c[0x0][0x340] ;  /* 0x0000d000180a0625 */ /* 0x000fca00078e0202 */
[----:B------:R1:W5:Y:S01]  /*25c0*/  @P0 LDG.E R0, [R10.64] ;  /* 0x000000060a000981 */ /* 0x000362000c1e1900 */
[----:B------:R-:W-:Y:S01]  /*25d0*/  SHF.R.S32.HI R2, RZ, 0x1f, R5 ;  /* 0x0000001fff027819 */ /* 0x000fe20000011405 */
[----:B------:R-:W-:-:S04]  /*25e0*/  IMAD.WIDE.U32 R8, R5, c[0x0][0x178], RZ ;  /* 0x00005e0005087a25 */ /* 0x000fc800078e00ff */
[----:B------:R-:W-:-:S04]  /*25f0*/  IMAD R2, R2, c[0x0][0x178], RZ ;  /* 0x00005e0002027a24 */ /* 0x000fc800078e02ff */
[----:B------:R-:W-:Y:S01]  /*2600*/  IMAD R5, R5, c[0x0][0x17c], R2 ;  /* 0x00005f0005057a24 */ /* 0x000fe200078e0202 */
[----:B------:R-:W-:-:S03]  /*2610*/  SHF.R.S32.HI R19, RZ, 0x1f, R246 ;  /* 0x0000001fff137819 */ /* 0x000fc600000114f6 */
[----:B------:R-:W-:Y:S01]  /*2620*/  IMAD.IADD R9, R9, 0x1, R5 ;  /* 0x0000000109097824 */ /* 0x000fe200078e0205 */
[----:B------:R-:W-:Y:S02]  /*2630*/  SEL R4, R23, RZ, !P2 ;  /* 0x000000ff17047207 */ /* 0x000fe40005000000 */
[----:B------:R-:W-:Y:S01]  /*2640*/  LEA.HI R19, R19, R246, RZ, 0x3 ;  /* 0x000000f613137211 */ /* 0x000fe200078f18ff */
[----:B------:R-:W-:-:S03]  /*2650*/  IMAD.WIDE.U32 R8, R22, c[0x0][0x1b8], R8 ;  /* 0x00006e0016087a25 */ /* 0x000fc600078e0008 */
[----:B------:R-:W-:Y:S01]  /*2660*/  SHF.R.S32.HI R19, RZ, 0x3, R19 ;  /* 0x00000003ff137819 */ /* 0x000fe20000011413 */
[----:B------:R-:W-:Y:S02]  /*2670*/  IMAD R9, R22, c[0x0][0x1bc], R9 ;  /* 0x00006f0016097a24 */ /* 0x000fe400078e0209 */
[----:B-1----:R-:W-:Y:S01]  /*2680*/  IMAD R11, R4, c[0x0][0x1c0], RZ ;  /* 0x00007000040b7a24 */ /* 0x002fe200078e02ff */
[----:B------:R-:W-:Y:S02]  /*2690*/  ISETP.GE.AND P4, PT, R250, c[0x0][0x1d4], PT ;  /* 0x00007500fa007a0c */ /* 0x000fe40003f86270 */
[----:B------:R-:W-:Y:S01]  /*26a0*/  ISETP.GE.AND P3, PT, R247, c[0x0][0x1d4], PT ;  /* 0x00007500f7007a0c */ /* 0x000fe20003f66270 */
[----:B--2---:R-:W-:Y:S01]  /*26b0*/  IMAD.IADD R2, R12, 0x1, R237 ;  /* 0x000000010c027824 */ /* 0x004fe200078e02ed */
[----:B------:R-:W-:-:S03]  /*26c0*/  SEL R12, R24, RZ, !P2 ;  /* 0x000000ff180c7207 */ /* 0x000fc60005000000 */
[----:B------:R-:W-:-:S04]  /*26d0*/  @P1 IMAD.HI.U32 R7, R2, c[0x0][0x2c8], RZ ;  /* 0x0000b20002071a27 */ /* 0x000fc800078e00ff */
[----:B------:R-:W-:Y:S01]  /*26e0*/  IMAD.MOV.U32 R5, RZ, RZ, R2 ;  /* 0x000000ffff057224 */ /* 0x000fe200078e0002 */
[----:B------:R-:W-:Y:S01]  /*26f0*/  @P1 SHF.R.U32.HI R5, RZ, c[0x0][0x2cc], R7 ;  /* 0x0000b300ff051a19 */ /* 0x000fe20000011607 */
[C---:B------:R-:W-:Y:S01]  /*2700*/  IMAD R4, R12.reuse, c[0x0][0x1c4], R11 ;  /* 0x000071000c047a24 */ /* 0x040fe200078e020b */
[----:B------:R-:W-:Y:S01]  /*2710*/  SHF.R.S32.HI R7, RZ, 0x1f, R6 ;  /* 0x0000001fff077819 */ /* 0x000fe20000011406 */
[----:B------:R-:W-:Y:S01]  /*2720*/  IMAD.WIDE.U32 R12, R12, c[0x0][0x1c0], R8 ;  /* 0x000070000c0c7a25 */ /* 0x000fe200078e0008 */
[----:B------:R-:W-:-:S04]  /*2730*/  IADD3 R9, P2, R19, R6, RZ ;  /* 0x0000000613097210 */ /* 0x000fc80007f5e0ff */
[----:B------:R-:W-:-:S05]  /*2740*/  LEA.HI.X.SX32 R7, R19, R7, 0x1, P2 ;  /* 0x0000000713077211 */ /* 0x000fca00010f0eff */
[C---:B------:R-:W-:Y:S02]  /*2750*/  IMAD R8, R7.reuse, c[0x0][0x1e0], RZ ;  /* 0x0000780007087a24 */ /* 0x040fe400078e02ff */
[----:B------:R-:W-:Y:S02]  /*2760*/  IMAD R7, R7, c[0x0][0x208], RZ ;  /* 0x0000820007077a24 */ /* 0x000fe400078e02ff */
[----:B---3--:R-:W-:-:S04]  /*2770*/  IMAD.WIDE.U32 R16, R9, c[0x0][0x1e0], R20 ;  /* 0x0000780009107a25 */ /* 0x008fc800078e0014 */
[----:B------:R-:W-:-:S04]  /*2780*/  IMAD.WIDE.U32 R14, R9, c[0x0][0x208], R20 ;  /* 0x00008200090e7a25 */ /* 0x000fc800078e0014 */
[C---:B------:R-:W-:Y:S02]  /*2790*/  IMAD R8, R9.reuse, c[0x0][0x1e4], R8 ;  /* 0x0000790009087a24 */ /* 0x040fe400078e0208 */
[----:B------:R-:W-:Y:S02]  /*27a0*/  IMAD R7, R9, c[0x0][0x20c], R7 ;  /* 0x0000830009077a24 */ /* 0x000fe400078e0207 */
[----:B------:R-:W-:Y:S01]  /*27b0*/  IMAD.IADD R13, R13, 0x1, R4 ;  /* 0x000000010d0d7824 */ /* 0x000fe200078e0204 */
[--C-:B------:R-:W-:Y:S01]  /*27c0*/  SHF.R.S32.HI R4, RZ, 0x1f, R5.reuse ;  /* 0x0000001fff047819 */ /* 0x100fe20000011405 */
[----:B------:R-:W-:Y:S01]  /*27d0*/  IMAD.MOV R9, RZ, RZ, -R5 ;  /* 0x000000ffff097224 */ /* 0x000fe200078e0a05 */
[----:B------:R-:W-:Y:S02]  /*27e0*/  ISETP.GE.AND P5, PT, R20, c[0x0][0x1d4], PT ;  /* 0x0000750014007a0c */ /* 0x000fe40003fa6270 */
[----:B------:R-:W-:Y:S01]  /*27f0*/  SEL R6, RZ, 0xffffffff, P4 ;  /* 0xffffffffff067807 */ /* 0x000fe20002000000 */
[----:B------:R-:W-:-:S02]  /*2800*/  IMAD R9, R9, c[0x0][0x2c4], R2 ;  /* 0x0000b10009097a24 */ /* 0x000fc400078e0202 */
[----:B------:R-:W-:Y:S01]  /*2810*/  IMAD R4, R4, c[0x0][0x1b0], RZ ;  /* 0x00006c0004047a24 */ /* 0x000fe200078e02ff */
[----:B------:R-:W-:Y:S01]  /*2820*/  SEL R11, RZ, 0x1, P5 ;  /* 0x00000001ff0b7807 */ /* 0x000fe20002800000 */
[C---:B------:R-:W-:Y:S01]  /*2830*/  IMAD.WIDE.U32 R12, R5.reuse, c[0x0][0x1b0], R12 ;  /* 0x00006c00050c7a25 */ /* 0x040fe200078e000c */
[----:B------:R-:W-:Y:S02]  /*2840*/  SHF.L.U32 R6, R6, 0x1, RZ ;  /* 0x0000000106067819 */ /* 0x000fe400000006ff */
[----:B------:R-:W-:Y:S01]  /*2850*/  SHF.R.S32.HI R2, RZ, 0x1f, R9 ;  /* 0x0000001fff027819 */ /* 0x000fe20000011409 */
[----:B------:R-:W-:Y:S01]  /*2860*/  IMAD R4, R5, c[0x0][0x1b4], R4 ;  /* 0x00006d0005047a24 */ /* 0x000fe200078e0204 */
[----:B------:R-:W-:Y:S01]  /*2870*/  LOP3.LUT R6, R6, 0x2, R11, 0xe2, !PT ;  /* 0x0000000206067812 */ /* 0x000fe200078ee20b */
[----:B------:R-:W-:Y:S01]  /*2880*/  IMAD.IADD R15, R15, 0x1, R7 ;  /* 0x000000010f0f7824 */ /* 0x000fe200078e0207 */
[----:B------:R-:W-:Y:S01]  /*2890*/  MOV R10, R12 ;  /* 0x0000000c000a7202 */ /* 0x000fe20000000f00 */
[----:B------:R-:W-:Y:S01]  /*28a0*/  IMAD.IADD R11, R13, 0x1, R4 ;  /* 0x000000010d0b7824 */ /* 0x000fe200078e0204 */
[----:B-----5:R-:W-:Y:S01]  /*28b0*/  @P0 SHF.R.S32.HI R7, RZ, 0x1f, R0 ;  /* 0x0000001fff070819 */ /* 0x020fe20000011400 */
[----:B------:R-:W-:-:S02]  /*28c0*/  IMAD R2, R2, c[0x0][0x1a8], RZ ;  /* 0x00006a0002027a24 */ /* 0x000fc400078e02ff */
[----:B------:R-:W-:Y:S02]  /*28d0*/  @!P0 IMAD.MOV.U32 R0, RZ, RZ, R24 ;  /* 0x000000ffff008224 */ /* 0x000fe400078e0018 */
[----:B------:R-:W-:Y:S02]  /*28e0*/  @!P0 IMAD.MOV.U32 R7, RZ, RZ, R23 ;  /* 0x000000ffff078224 */ /* 0x000fe400078e0017 */
[C---:B------:R-:W-:Y:S01]  /*28f0*/  IMAD R12, R9.reuse, c[0x0][0x1ac], R2 ;  /* 0x00006b00090c7a24 */ /* 0x040fe200078e0202 */
[----:B------:R-:W-:Y:S01]  /*2900*/  SEL R2, R0, RZ, !P6 ;  /* 0x000000ff00027207 */ /* 0x000fe20007000000 */
[----:B------:R-:W-:Y:S01]  /*2910*/  IMAD.WIDE.U32 R10, R9, c[0x0][0x1a8], R10 ;  /* 0x00006a00090a7a25 */ /* 0x000fe200078e000a */
[----:B------:R-:W-:Y:S02]  /*2920*/  SEL R7, R7, RZ, !P6 ;  /* 0x000000ff07077207 */ /* 0x000fe40007000000 */
[----:B------:R-:W-:Y:S02]  /*2930*/  ISETP.GE.AND P6, PT, R20, c[0x0][0x198], PT ;  /* 0x0000660014007a0c */ /* 0x000fe40003fc6270 */
[----:B------:R-:W-:-:S02]  /*2940*/  IADD3 R12, R11, R12, RZ ;  /* 0x0000000c0b0c7210 */ /* 0x000fc40007ffe0ff */
[----:B------:R-:W-:Y:S02]  /*2950*/  LEA R13, P0, R10, c[0x0][0x160], 0x1 ;  /* 0x000058000a0d7a11 */ /* 0x000fe400078008ff */
[----:B----4-:R-:W-:Y:S02]  /*2960*/  LOP3.LUT R18, R18, 0xfffffff7, RZ, 0xc0, !PT ;  /* 0xfffffff712127812 */ /* 0x010fe400078ec0ff */
[----:B------:R-:W-:Y:S02]  /*2970*/  LEA.HI.X R12, R10, c[0x0][0x164], R12, 0x1, P0 ;  /* 0x000059000a0c7a11 */ /* 0x000fe400000f0c0c */
[----:B------:R-:W-:-:S03]  /*2980*/  ISETP.GE.AND P0, PT, R250, c[0x0][0x198], PT ;  /* 0x00006600fa007a0c */ /* 0x000fc60003f06270 */
[----:B------:R-:W-:Y:S02]  /*2990*/  @P6 LOP3.LUT R18, R18, 0x8, RZ, 0xfc, !PT ;  /* 0x0000000812126812 */ /* 0x000fe400078efcff */
[----:B------:R-:W-:Y:S02]  /*29a0*/  ISETP.GE.AND P2, PT, R248, c[0x0][0x1d4], PT ;  /* 0x00007500f8007a0c */ /* 0x000fe40003f46270 */
[----:B------:R-:W-:Y:S02]  /*29b0*/  LOP3.LUT R18, R18, 0xfffffffb, RZ, 0xc0, !PT ;  /* 0xfffffffb12127812 */ /* 0x000fe400078ec0ff */
[----:B------:R-:W-:Y:S02]  /*29c0*/  SEL R5, RZ, 0x4, P3 ;  /* 0x00000004ff057807 */ /* 0x000fe40001800000 */
[----:B------:R-:W-:Y:S02]  /*29d0*/  SEL R29, RZ, 0x8, P2 ;  /* 0x00000008ff1d7807 */ /* 0x000fe40001000000 */
[----:B------:R-:W-:-:S02]  /*29e0*/  IADD3 R17, R17, R8, RZ ;  /* 0x0000000811117210 */ /* 0x000fc40007ffe0ff */
[----:B------:R-:W-:Y:S02]  /*29f0*/  ISETP.GE.AND P6, PT, R247, c[0x0][0x198], PT ;  /* 0x00006600f7007a0c */ /* 0x000fe40003fc6270 */
[----:B------:R-:W-:Y:S02]  /*2a00*/  @P0 LOP3.LUT R18, R18, 0x4, RZ, 0xfc, !PT ;  /* 0x0000000412120812 */ /* 0x000fe400078efcff */
[----:B------:R-:W-:Y:S01]  /*2a10*/  LOP3.LUT R29, R29, R6, R5, 0xfe, !PT ;  /* 0x000000061d1d7212 */ /* 0x000fe200078efe05 */
[----:B------:R-:W-:Y:S01]  /*2a20*/  IMAD.WIDE.U32 R4, R22, c[0x0][0x1e8], R16 ;  /* 0x00007a0016047a25 */ /* 0x000fe200078e0010 */
[----:B------:R-:W-:Y:S02]  /*2a30*/  ISETP.GE.AND P0, PT, R248, c[0x0][0x198], PT ;  /* 0x00006600f8007a0c */ /* 0x000fe40003f06270 */
[----:B------:R-:W-:Y:S01]  /*2a40*/  LOP3.LUT R18, R18, 0xfffffffe, RZ, 0xc0, !PT ;  /* 0xfffffffe12127812 */ /* 0x000fe200078ec0ff */
[----:B------:R-:W-:-:S03]  /*2a50*/  IMAD.WIDE.U32 R8, R22, c[0x0][0x210], R14 ;  /* 0x0000840016087a25 */ /* 0x000fc600078e000e */
[----:B------:R-:W-:Y:S01]  /*2a60*/  LOP3.LUT R18, R18, 0xfffffffd, RZ, 0xc0, !PT ;  /* 0xfffffffd12127812 */ /* 0x000fe200078ec0ff */
[C---:B------:R-:W-:Y:S02]  /*2a70*/  IMAD R5, R22.reuse, c[0x0][0x1ec], R5 ;  /* 0x00007b0016057a24 */ /* 0x040fe400078e0205 */
[----:B------:R-:W-:Y:S02]  /*2a80*/  IMAD R11, R7, c[0x0][0x1f0], RZ ;  /* 0x00007c00070b7a24 */ /* 0x000fe400078e02ff */
[----:B------:R-:W-:Y:S01]  /*2a90*/  IMAD R9, R22, c[0x0][0x214], R9 ;  /* 0x0000850016097a24 */ /* 0x000fe200078e0209 */
[----:B------:R-:W-:Y:S01]  /*2aa0*/  @P6 LOP3.LUT R18, R18, 0x2, RZ, 0xfc, !PT ;  /* 0x0000000212126812 */ /* 0x000fe200078efcff */
[C---:B------:R-:W-:Y:S02]  /*2ab0*/  IMAD R0, R2.reuse, c[0x0][0x1f4], R11 ;  /* 0x00007d0002007a24 */ /* 0x040fe400078e020b */
[----:B------:R-:W-:Y:S01]  /*2ac0*/  IMAD.WIDE.U32 R4, R2, c[0x0][0x1f0], R4 ;  /* 0x00007c0002047a25 */ /* 0x000fe200078e0004 */
[----:B------:R-:W-:-:S03]  /*2ad0*/  @P0 LOP3.LUT R18, R18, 0x1, RZ, 0xfc, !PT ;  /* 0x0000000112120812 */ /* 0x000fc600078efcff */
[----:B------:R-:W-:Y:S01]  /*2ae0*/  IMAD.WIDE.U32 R14, R2, c[0x0][0x218], R8 ;  /* 0x00008600020e7a25 */ /* 0x000fe200078e0008 */
[----:B------:R1:W-:Y:S03]  /*2af0*/  STL.64 [R1+0x68], R4 ;  /* 0x0000680401007387 */ /* 0x0003e60000100a00 */
[----:B------:R-:W-:Y:S01]  /*2b00*/  IMAD.IADD R0, R5, 0x1, R0 ;  /* 0x0000000105007824 */ /* 0x000fe200078e0200 */
[----:B------:R1:W-:Y:S04]  /*2b10*/  STL.64 [R1+0x60], R14 ;  /* 0x0000600e01007387 */ /* 0x0003e80000100a00 */
[----:B------:R1:W-:Y:S04]  /*2b20*/  STL [R1+0x48], R0 ;  /* 0x0000480001007387 */ /* 0x0003e80000100800 */
[----:B------:R1:W-:Y:S01]  /*2b30*/  STL [R1+0x44], R18 ;  /* 0x0000441201007387 */ /* 0x0003e20000100800 */
[----:B------:R-:W-:-:S04]  /*2b40*/  IMAD R7, R7, c[0x0][0x218], RZ ;  /* 0x0000860007077a24 */ /* 0x000fc800078e02ff */
[----:B------:R-:W-:Y:S01]  /*2b50*/  IMAD R238, R2, c[0x0][0x21c], R7 ;  /* 0x0000870002ee7a24 */ /* 0x000fe200078e0207 */
[----:B------:R-:W-:Y:S01]  /*2b60*/  IADD3 R2, R3, -0x1, RZ ;  /* 0xffffffff03027810 */ /* 0x000fe20007ffe0ff */
[----:B------:R-:W-:-:S03]  /*2b70*/  IMAD.IADD R11, R19, 0x1, R237 ;  /* 0x00000001130b7824 */ /* 0x000fc600078e02ed */
[----:B------:R-:W-:Y:S01]  /*2b80*/  IADD3 R238, R15, R238, RZ ;  /* 0x000000ee0fee7210 */ /* 0x000fe20007ffe0ff */
[----:B------:R-:W-:Y:S05]  /*2b90*/  BRA.DIV ~URZ, `(.L_x_2215) ;  /* 0x000105927f007947 */ /* 0x000fea000b800000 */
[----:B-1----:R1:W2:Y:S02]  /*2ba0*/  SHFL.IDX PT, R14, R12, RZ, 0x181f ;  /* 0x00181fff0c0e7589 */ /* 0x0022a400000e0000 */
.L_x_2300:
[----:B------:R-:W-:Y:S05]  /*2bb0*/  BRA.DIV ~URZ, `(.L_x_2216) ;  /* 0x000105e27f007947 */ /* 0x000fea000b800000 */
[----:B------:R3:W4:Y:S02]  /*2bc0*/  SHFL.IDX PT, R5, R13, RZ, 0x181f ;  /* 0x00181fff0d057589 */ /* 0x00072400000e0000 */
.L_x_2301:
[----:B------:R-:W5:Y:S01]  /*2bd0*/  LDL R0, [R1+0x74] ;  /* 0x0000740001007983 */ /* 0x000f620000100800 */
[----:B------:R-:W-:Y:S01]  /*2be0*/  BSSY B0, `(.L_x_2217) ;  /* 0x000001d000007945 */ /* 0x000fe20003800000 */
[----:B-----5:R-:W-:-:S05]  /*2bf0*/  IMAD R10, R0, c[0x0][0x2c4], RZ ;  /* 0x0000b100000a7a24 */ /* 0x020fca00078e02ff */
[----:B------:R-:W-:-:S13]  /*2c00*/  ISETP.GE.AND P0, PT, R11, R10, PT ;  /* 0x0000000a0b00720c */ /* 0x000fda0003f06270 */
[----:B------:R-:W-:Y:S05]  /*2c10*/  @P0 BRA `(.L_x_2218) ;  /* 0x0000019000000947 */ /* 0x000fea0003800000 */
[----:B------:R-:W5:Y:S04]  /*2c20*/  LDL.64 R6, [R1+0x10] ;  /* 0x0000100001067983 */ /* 0x000f680000100a00 */
[----:B---3--:R-:W3:Y:S01]  /*2c30*/  LDL R15, [R1+0x44] ;  /* 0x00004400010f7983 */ /* 0x008ee20000100800 */
[----:B------:R-:W-:Y:S02]  /*2c40*/  P2R R4, PR, RZ, 0x4 ;  /* 0x00000004ff047803 */ /* 0x000fe40000000000 */
[----:B------:R-:W-:Y:S02]  /*2c50*/  P2R R0, PR, RZ, 0x2 ;  /* 0x00000002ff007803 */ /* 0x000fe40000000000 */
[----:B----45:R-:W-:-:S04]  /*2c60*/  LEA R16, P0, R6, R5, 0x1 ;  /* 0x0000000506107211 */ /* 0x030fc800078008ff */
[-C--:B--2---:R-:W-:Y:S02]  /*2c70*/  LEA.HI.X R17, R6, R14.reuse, R7, 0x1, P0 ;  /* 0x0000000e06117211 */ /* 0x084fe400000f0c07 */
[CC--:B------:R-:W-:Y:S02]  /*2c80*/  LEA R8, P0, R250.reuse, R5.reuse, 0x1 ;  /* 0x00000005fa087211 */ /* 0x0c0fe400078008ff */
[----:B---3--:R-:W-:Y:S02]  /*2c90*/  LOP3.LUT P2, RZ, R15, 0x8, RZ, 0xc0, !PT ;  /* 0x000000080fff7812 */ /* 0x008fe4000784c0ff */
[----:B------:R-:W-:Y:S02]  /*2ca0*/  LEA.HI.X R9, R250, R14, R243, 0x1, P0 ;  /* 0x0000000efa097211 */ /* 0x000fe400000f0cf3 */
[----:B------:R-:W-:Y:S02]  /*2cb0*/  LEA R6, P0, R247, R5, 0x1 ;  /* 0x00000005f7067211 */ /* 0x000fe400078008ff */
[----:B------:R-:W-:-:S02]  /*2cc0*/  LOP3.LUT P1, RZ, R15, 0x4, RZ, 0xc0, !PT ;  /* 0x000000040fff7812 */ /* 0x000fc4000782c0ff */
[-C--:B------:R-:W-:Y:S02]  /*2cd0*/  LEA.HI.X R7, R247, R14.reuse, R242, 0x1, P0 ;  /* 0x0000000ef7077211 */ /* 0x080fe400000f0cf2 */
[C---:B------:R-:W-:Y:S02]  /*2ce0*/  LEA R18, P0, R248.reuse, R5, 0x1 ;  /* 0x00000005f8127211 */ /* 0x040fe400078008ff */
[C---:B------:R-:W-:Y:S01]  /*2cf0*/  LOP3.LUT P6, RZ, R15.reuse, 0x1, RZ, 0xc0, !PT ;  /* 0x000000010fff7812 */ /* 0x040fe200078cc0ff */
[----:B------:R-:W-:Y:S01]  /*2d00*/  @!PT LDS RZ, [RZ] ;  /* 0x00000000fffff984 */ /* 0x000fe20000000800 */
[----:B------:R-:W-:Y:S01]  /*2d10*/  @!PT LDS RZ, [RZ] ;  /* 0x00000000fffff984 */ /* 0x000fe20000000800 */
[----:B------:R-:W-:Y:S01]  /*2d20*/  @!PT LDS RZ, [RZ] ;  /* 0x00000000fffff984 */ /* 0x000fe20000000800 */
[----:B------:R2:W-:Y:S01]  /*2d30*/  LDGSTS.E.BYPASS.LTC128B.128 [R249+0x10100], [R16.64], !P2 ;  /* 0x1010000010f97fae */ /* 0x0005e2000d101d46 */
[----:B------:R-:W-:Y:S02]  /*2d40*/  LEA.HI.X R19, R248, R14, R241, 0x1, P0 ;  /* 0x0000000ef8137211 */ /* 0x000fe400000f0cf1 */
[----:B------:R-:W-:Y:S02]  /*2d50*/  LOP3.LUT P0, RZ, R15, 0x2, RZ, 0xc0, !PT ;  /* 0x000000020fff7812 */ /* 0x000fe4000780c0ff */
[----:B------:R-:W-:Y:S01]  /*2d60*/  ISETP.NE.AND P2, PT, R4, RZ, PT ;  /* 0x000000ff0400720c */ /* 0x000fe20003f45270 */
[----:B------:R2:W-:Y:S01]  /*2d70*/  LDGSTS.E.BYPASS.LTC128B.128 [R249+0x14100], [R8.64], !P1 ;  /* 0x1410000008f97fae */ /* 0x0005e2000c901d46 */
[----:B------:R-:W-:-:S09]  /*2d80*/  ISETP.NE.AND P1, PT, R0, RZ, PT ;  /* 0x000000ff0000720c */ /* 0x000fd20003f25270 */
[----:B------:R2:W-:Y:S04]  /*2d90*/  LDGSTS.E.BYPASS.LTC128B.128 [R249+0x18100], [R6.64], !P0 ;  /* 0x1810000006f97fae */ /* 0x0005e8000c101d46 */
[----:B------:R2:W-:Y:S02]  /*2da0*/  LDGSTS.E.BYPASS.LTC128B.128 [R249+0x1c100], [R18.64], !P6 ;  /* 0x1c10000012f97fae */ /* 0x0005e4000f101d46 */
.L_x_2218:
[----:B------:R-:W-:Y:S05]  /*2db0*/  BSYNC B0 ;  /* 0x0000000000007941 */ /* 0x000fea0003800000 */
.L_x_2217:
[----:B------:R-:W-:Y:S05]  /*2dc0*/  BRA.DIV ~URZ, `(.L_x_2219) ;  /* 0x000104327f007947 */ /* 0x000fea000b800000 */
[----:B--2---:R2:W1:Y:S04]  /*2dd0*/  SHFL.IDX PT, R14, R12, 0x1, 0x181f ;  /* 0x00381f000c0e7f89 */ /* 0x00446800000e0000 */
[----:B----4-:R2:W4:Y:S02]  /*2de0*/  SHFL.IDX PT, R5, R13, 0x1, 0x181f ;  /* 0x00381f000d057f89 */ /* 0x01052400000e0000 */
.L_x_2302:
[----:B------:R-:W-:Y:S01]  /*2df0*/  IADD3 R7, R11, 0x20, RZ ;  /* 0x000000200b077810 */ /* 0x000fe20007ffe0ff */
[----:B------:R-:W-:Y:S03]  /*2e00*/  BSSY B0, `(.L_x_2220) ;  /* 0x000001c000007945 */ /* 0x000fe60003800000 */
[----:B------:R-:W-:-:S13]  /*2e10*/  ISETP.GE.AND P0, PT, R7, R10, PT ;  /* 0x0000000a0700720c */ /* 0x000fda0003f06270 */
[----:B------:R-:W-:Y:S05]  /*2e20*/  @P0 BRA `(.L_x_2221) ;  /* 0x0000019000000947 */ /* 0x000fea0003800000 */
[----:B------:R-:W5:Y:S04]  /*2e30*/  LDL.64 R8, [R1+0x10] ;  /* 0x0000100001087983 */ /* 0x000f680000100a00 */
[----:B--2---:R-:W2:Y:S01]  /*2e40*/  LDL R15, [R1+0x44] ;  /* 0x00004400010f7983 */ /* 0x004ea20000100800 */
[----:B------:R-:W-:Y:S02]  /*2e50*/  P2R R4, PR, RZ, 0x4 ;  /* 0x00000004ff047803 */ /* 0x000fe40000000000 */
[----:B------:R-:W-:Y:S02]  /*2e60*/  P2R R0, PR, RZ, 0x2 ;  /* 0x00000002ff007803 */ /* 0x000fe40000000000 */
[----:B----45:R-:W-:-:S04]  /*2e70*/  LEA R16, P0, R8, R5, 0x1 ;  /* 0x0000000508107211 */ /* 0x030fc800078008ff */
[-C--:B-1----:R-:W-:Y:S02]  /*2e80*/  LEA.HI.X R17, R8, R14.reuse, R9, 0x1, P0 ;  /* 0x0000000e08117211 */ /* 0x082fe400000f0c09 */
[CC--:B------:R-:W-:Y:S02]  /*2e90*/  LEA R8, P0, R250.reuse, R5.reuse, 0x1 ;  /* 0x00000005fa087211 */ /* 0x0c0fe400078008ff */
[----:B--2---:R-:W-:Y:S02]  /*2ea0*/  LOP3.LUT P2, RZ, R15, 0x8, RZ, 0xc0, !PT ;  /* 0x000000080fff7812 */ /* 0x004fe4000784c0ff */
        /* <DEDUP_REMOVED lines=17> */
.L_x_2221:
[----:B------:R-:W-:Y:S05]  /*2fc0*/  BSYNC B0 ;  /* 0x0000000000007941 */ /* 0x000fea0003800000 */
.L_x_2220:
[----:B------:R-:W-:Y:S05]  /*2fd0*/  BRA.DIV ~URZ, `(.L_x_2222) ;  /* 0x000102e27f007947 */ /* 0x000fea000b800000 */
[----:B-1----:R1:W2:Y:S02]  /*2fe0*/  SHFL.IDX PT, R14, R12, 0x2, 0x181f ;  /* 0x00581f000c0e7f89 */ /* 0x0022a400000e0000 */
.L_x_2303:
[----:B------:R-:W-:Y:S05]  /*2ff0*/  BRA.DIV ~URZ, `(.L_x_2223) ;  /* 0x000103327f007947 */ /* 0x000fea000b800000 */
[----:B----4-:R4:W1:Y:S02]  /*3000*/  SHFL.IDX PT, R5, R13, 0x2, 0x181f ;  /* 0x00581f000d057f89 */ /* 0x01086400000e0000 */
.L_x_2304:
[----:B------:R-:W-:Y:S01]  /*3010*/  IADD3 R7, R11, 0x40, RZ ;  /* 0x000000400b077810 */ /* 0x000fe20007ffe0ff */
[----:B------:R-:W-:Y:S03]  /*3020*/  BSSY B0, `(.L_x_2224) ;  /* 0x000001c000007945 */ /* 0x000fe60003800000 */
[----:B------:R-:W-:-:S13]  /*3030*/  ISETP.GE.AND P0, PT, R7, R10, PT ;  /* 0x0000000a0700720c */ /* 0x000fda0003f06270 */
[----:B------:R-:W-:Y:S05]  /*3040*/  @P0 BRA `(.L_x_2225) ;  /* 0x0000019000000947 */ /* 0x000fea0003800000 */
[----:B------:R-:W5:Y:S04]  /*3050*/  LDL.64 R8, [R1+0x10] ;  /* 0x0000100001087983 */ /* 0x000f680000100a00 */
[----:B---3--:R-:W3:Y:S01]  /*3060*/  LDL R15, [R1+0x44] ;  /* 0x00004400010f7983 */ /* 0x008ee20000100800 */
[----:B------:R-:W-:Y:S02]  /*3070*/  P2R R4, PR, RZ, 0x4 ;  /* 0x00000004ff047803 */ /* 0x000fe40000000000 */
[----:B------:R-:W-:Y:S02]  /*3080*/  P2R R0, PR, RZ, 0x2 ;  /* 0x00000002ff007803 */ /* 0x000fe40000000000 */
[----:B-1---5:R-:W-:-:S04]  /*3090*/  LEA R16, P0, R8, R5, 0x1 ;  /* 0x0000000508107211 */ /* 0x022fc800078008ff */
        /* <DEDUP_REMOVED lines=20> */
.L_x_2225:
[----:B------:R-:W-:Y:S05]  /*31e0*/  BSYNC B0 ;  /* 0x0000000000007941 */ /* 0x000fea0003800000 */
.L_x_2224:
[----:B------:R-:W-:Y:S05]  /*31f0*/  BRA.DIV ~URZ, `(.L_x_2226) ;  /* 0x000101927f007947 */ /* 0x000fea000b800000 */
[----:B-12---:R-:W1:Y:S04]  /*3200*/  SHFL.IDX PT, R12, R12, 0x3, 0x181f ;  /* 0x00781f000c0c7f89 */ /* 0x006e6800000e0000 */
[----:B------:R2:W3:Y:S02]  /*3210*/  SHFL.IDX PT, R5, R13, 0x3, 0x181f ;  /* 0x00781f000d057f89 */ /* 0x0004e400000e0000 */
.L_x_2305:
[----:B------:R-:W5:Y:S04]  /*3220*/  LDL.64 R6, [R1+0x10] ;  /* 0x0000100001067983 */ /* 0x000f680000100a00 */
[----:B--2---:R-:W2:Y:S04]  /*3230*/  LDL R4, [R1+0x44] ;  /* 0x0000440001047983 */ /* 0x004ea80000100800 */
[----:B----4-:R-:W4:Y:S04]  /*3240*/  LDL R170, [R1+0x78] ;  /* 0x0000780001aa7983 */ /* 0x010f280000100800 */
[----:B---3--:R-:W3:Y:S04]  /*3250*/  LDL.64 R80, [R1+0x68] ;  /* 0x0000680001507983 */ /* 0x008ee80000100a00 */
[----:B------:R-:W2:Y:S04]  /*3260*/  LDL R78, [R1+0x48] ;  /* 0x00004800014e7983 */ /* 0x000ea80000100800 */
[----:B------:R-:W3:Y:S01]  /*3270*/  LDL.64 R20, [R1+0x60] ;  /* 0x0000600001147983 */ /* 0x000ee20000100a00 */
[----:B------:R-:W-:-:S02]  /*3280*/  IADD3 R11, R11, 0x60, RZ ;  /* 0x000000600b0b7810 */ /* 0x000fc40007ffe0ff */
[----:B------:R-:W-:Y:S01]  /*3290*/  SHF.R.S32.HI R18, RZ, 0x1f, R246 ;  /* 0x0000001fff127819 */ /* 0x000fe200000114f6 */
[----:B------:R-:W3:Y:S01]  /*32a0*/  LDL R168, [R1+0x4c] ;  /* 0x00004c0001a87983 */ /* 0x000ee20000100800 */
[----:B------:R-:W-:Y:S02]  /*32b0*/  ISETP.GE.AND P6, PT, R11, R10, PT ;  /* 0x0000000a0b00720c */ /* 0x000fe40003fc6270 */
[----:B------:R-:W-:Y:S02]  /*32c0*/  LEA.HI R18, R18, R246, RZ, 0x3 ;  /* 0x000000f612127211 */ /* 0x000fe400078f18ff */
[----:B------:R-:W-:Y:S02]  /*32d0*/  P2R R0, PR, RZ, 0x4 ;  /* 0x00000004ff007803 */ /* 0x000fe40000000000 */
[----:B------:R-:W-:Y:S02]  /*32e0*/  P2R R30, PR, RZ, 0x2 ;  /* 0x00000002ff1e7803 */ /* 0x000fe40000000000 */
[----:B------:R-:W-:-:S02]  /*32f0*/  SHF.R.S32.HI R18, RZ, 0x3, R18 ;  /* 0x00000003ff127819 */ /* 0x000fc40000011412 */
[----:B------:R-:W-:Y:S02]  /*3300*/  P2R R31, PR, RZ, 0x20 ;  /* 0x00000020ff1f7803 */ /* 0x000fe40000000000 */
[----:B------:R-:W-:Y:S02]  /*3310*/  P2R R36, PR, RZ, 0x10 ;  /* 0x00000010ff247803 */ /* 0x000fe40000000000 */
[----:B-----5:R-:W-:-:S04]  /*3320*/  @!P6 LEA R8, P0, R6, R5, 0x1 ;  /* 0x000000050608e211 */ /* 0x020fc800078008ff */
[----:B-1----:R-:W-:Y:S02]  /*3330*/  @!P6 LEA.HI.X R9, R6, R12, R7, 0x1, P0 ;  /* 0x0000000c0609e211 */ /* 0x002fe400000f0c07 */
[----:B------:R-:W-:-:S04]  /*3340*/  @!P6 LEA R16, P0, R250, R5, 0x1 ;  /* 0x00000005fa10e211 */ /* 0x000fc800078008ff */
[----:B------:R-:W-:Y:S02]  /*3350*/  @!P6 LEA.HI.X R17, R250, R12, R243, 0x1, P0 ;  /* 0x0000000cfa11e211 */ /* 0x000fe400000f0cf3 */
[----:B------:R-:W-:-:S04]  /*3360*/  @!P6 LEA R14, P0, R247, R5, 0x1 ;  /* 0x00000005f70ee211 */ /* 0x000fc800078008ff */
[----:B------:R-:W-:Y:S02]  /*3370*/  @!P6 LEA.HI.X R15, R247, R12, R242, 0x1, P0 ;  /* 0x0000000cf70fe211 */ /* 0x000fe400000f0cf2 */
[C---:B--2---:R-:W-:Y:S02]  /*3380*/  LOP3.LUT P0, RZ, R4.reuse, 0x8, RZ, 0xc0, !PT ;  /* 0x0000000804ff7812 */ /* 0x044fe4000780c0ff */
[C---:B------:R-:W-:Y:S02]  /*3390*/  LOP3.LUT P2, RZ, R4.reuse, 0x4, RZ, 0xc0, !PT ;  /* 0x0000000404ff7812 */ /* 0x040fe4000784c0ff */
[----:B------:R-:W-:-:S09]  /*33a0*/  LOP3.LUT P1, RZ, R4, 0x1, RZ, 0xc0, !PT ;  /* 0x0000000104ff7812 */ /* 0x000fd2000782c0ff */
[----:B------:R-:W-:Y:S01]  /*33b0*/  @!PT LDS RZ, [RZ] ;  /* 0x00000000fffff984 */ /* 0x000fe20000000800 */
[----:B------:R-:W-:Y:S01]  /*33c0*/  @!PT LDS RZ, [RZ] ;  /* 0x00000000fffff984 */ /* 0x000fe20000000800 */
[----:B------:R-:W-:Y:S01]  /*33d0*/  @!PT LDS RZ, [RZ] ;  /* 0x00000000fffff984 */ /* 0x000fe20000000800 */
[----:B------:R1:W-:Y:S01]  /*33e0*/  @!P6 LDGSTS.E.BYPASS.LTC128B.128 [R249+0x13100], [R8.64], !P0 ;  /* 0x1310000008f9efae */ /* 0x0003e2000c101d46 */
[C---:B------:R-:W-:Y:S02]  /*33f0*/  @!P6 LEA R10, P0, R248.reuse, R5, 0x1 ;  /* 0x00000005f80ae211 */ /* 0x040fe400078008ff */
[----:B------:R-:W-:Y:S01]  /*3400*/  SHF.R.S32.HI R7, RZ, 0x1f, R2 ;  /* 0x0000001fff077819 */ /* 0x000fe20000011402 */
[----:B------:R2:W-:Y:S01]  /*3410*/  @!P6 LDGSTS.E.BYPASS.LTC128B.128 [R249+0x17100], [R16.64], !P2 ;  /* 0x1710000010f9efae */ /* 0x0005e2000d101d46 */
[----:B------:R-:W-:Y:S02]  /*3420*/  @!P6 LEA.HI.X R11, R248, R12, R241, 0x1, P0 ;  /* 0x0000000cf80be211 */ /* 0x000fe400000f0cf1 */
[----:B------:R-:W-:Y:S01]  /*3430*/  LOP3.LUT P0, RZ, R4, 0x2, RZ, 0xc0, !PT ;  /* 0x0000000204ff7812 */ /* 0x000fe2000780c0ff */
[----:B----4-:R-:W-:-:S04]  /*3440*/  IMAD.IADD R5, R170, 0x1, -R18 ;  /* 0x00000001aa057824 */ /* 0x010fc800078e0a12 */
[----:B------:R-:W-:Y:S02]  /*3450*/  IMAD R6, R2, -0x40, R5 ;  /* 0xffffffc002067824 */ /* 0x000fe400078e0205 */
[----:B------:R-:W-:Y:S01]  /*3460*/  IMAD R5, R7, c[0x0][0x1e0], RZ ;  /* 0x0000780007057a24 */ /* 0x000fe200078e02ff */
[----:B------:R-:W-:-:S05]  /*3470*/  ISETP.NE.AND P2, PT, R0, RZ, PT ;  /* 0x000000ff0000720c */ /* 0x000fca0003f45270 */
[----:B------:R4:W-:Y:S01]  /*3480*/  @!P6 LDGSTS.E.BYPASS.LTC128B.128 [R249+0x1b100], [R14.64], !P0 ;  /* 0x1b1000000ef9efae */ /* 0x0009e2000c101d46 */
[----:B------:R-:W-:-:S03]  /*3490*/  ISETP.GE.AND P0, PT, R6, 0x1, PT ;  /* 0x000000010600780c */ /* 0x000fc60003f06270 */
[----:B------:R5:W-:Y:S01]  /*34a0*/  @!P6 LDGSTS.E.BYPASS.LTC128B.128 [R249+0x1f100], [R10.64], !P1 ;  /* 0x1f1000000af9efae */ /* 0x000be2000c901d46 */
[----:B------:R-:W-:-:S03]  /*34b0*/  IMAD R0, R2, c[0x0][0x1e4], R5 ;  /* 0x0000790002007a24 */ /* 0x000fc600078e0205 */
[----:B------:R-:W0:Y:S01]  /*34c0*/  LDGDEPBAR ;  /* 0x00000000000079af */ /* 0x000e220000000000 */
[----:B------:R-:W-:Y:S01]  /*34d0*/  WARPSYNC 0xffffffff ;  /* 0xffffffff00007948 */ /* 0x000fe20003800000 */
[----:B-1----:R-:W-:Y:S02]  /*34e0*/  IMAD.WIDE.U32 R8, R2, c[0x0][0x1e0], RZ ;  /* 0x0000780002087a25 */ /* 0x002fe400078e00ff */
[----:B------:R-:W-:Y:S02]  /*34f0*/  BAR.SYNC.DEFER_BLOCKING 0x0 ;  /* 0x0000000000007b1d */ /* 0x000fe40000010000 */
[----:B------:R-:W-:Y:S01]  /*3500*/  IMAD.IADD R0, R9, 0x1, R0 ;  /* 0x0000000109007824 */ /* 0x000fe200078e0200 */
[----:B---3--:R-:W-:-:S04]  /*3510*/  LEA R5, P6, R8, R80, 0x6 ;  /* 0x0000005008057211 */ /* 0x008fc800078c30ff */
[----:B------:R-:W-:Y:S02]  /*3520*/  LEA.HI.X R0, R8, R78, R0, 0x6, P6 ;  /* 0x0000004e08007211 */ /* 0x000fe400030f3400 */
[----:B------:R-:W-:-:S04]  /*3530*/  @P0 LEA R12, P6, R5, c[0x0][0x1c8], 0x1 ;  /* 0x00007200050c0a11 */ /* 0x000fc800078c08ff */
[----:B------:R-:W-:Y:S02]  /*3540*/  @P0 LEA.HI.X R13, R5, c[0x0][0x1cc], R0, 0x1, P6 ;  /* 0x00007300050d0a11 */ /* 0x000fe400030f0c00 */
[----:B------:R-:W-:Y:S01]  /*3550*/  ISETP.GE.AND P6, PT, R6, 0x21, PT ;  /* 0x000000210600780c */ /* 0x000fe20003fc6270 */
[----:B------:R-:W-:-:S04]  /*3560*/  IMAD.MOV.U32 R4, RZ, RZ, 0x20 ;  /* 0x00000020ff047424 */ /* 0x000fc800078e00ff */
[C---:B-----5:R-:W-:Y:S01]  /*3570*/  IMAD.WIDE.U32 R10, R4.reuse, c[0x0][0x1e0], RZ ;  /* 0x00007800040a7a25 */ /* 0x060fe200078e00ff */
[----:B------:R-:W-:Y:S01]  /*3580*/  @!PT LDS RZ, [RZ] ;  /* 0x00000000fffff984 */ /* 0x000fe20000000800 */
[----:B------:R-:W-:Y:S01]  /*3590*/  @!PT LDS RZ, [RZ] ;  /* 0x00000000fffff984 */ /* 0x000fe20000000800 */
[----:B------:R-:W-:Y:S01]  /*35a0*/  @!PT LDS RZ, [RZ] ;  /* 0x00000000fffff984 */ /* 0x000fe20000000800 */
[----:B------:R4:W-:Y:S03]  /*35b0*/  @P0 LDGSTS.E.BYPASS.LTC128B.128 [R249+0x8100], [R12.64], !P5 ;  /* 0x081000000cf90fae */ /* 0x0009e6000e901d46 */
[----:B------:R-:W-:Y:S01]  /*35c0*/  IMAD R9, R4, c[0x0][0x1e4], RZ ;  /* 0x0000790004097a24 */ /* 0x000fe200078e02ff */
[----:B------:R4:W-:Y:S04]  /*35d0*/  @P0 LDGSTS.E.BYPASS.LTC128B.128 [R249+0xa100], [R12.64+0x80], !P4 ;  /* 0x0a1000800cf90fae */ /* 0x0009e8000e101d46 */
[----:B------:R4:W-:Y:S04]  /*35e0*/  @P0 LDGSTS.E.BYPASS.LTC128B.128 [R249+0xc100], [R12.64+0x100], !P3 ;  /* 0x0c1001000cf90fae */ /* 0x0009e8000d901d46 */
[----:B------:R4:W-:Y:S01]  /*35f0*/  @P0 LDGSTS.E.BYPASS.LTC128B.128 [R249+0xe100], [R12.64+0x180], !P2 ;  /* 0x0e1001800cf90fae */ /* 0x0009e2000d101d46 */
[----:B------:R-:W-:-:S04]  /*3600*/  @P6 IADD3 R5, P0, R5, R10, RZ ;  /* 0x0000000a05056210 */ /* 0x000fc80007f1e0ff */
[----:B------:R-:W-:Y:S02]  /*3610*/  @P6 IADD3.X R0, R0, R11, R9, P0, !PT ;  /* 0x0000000b00006210 */ /* 0x000fe400007fe409 */
[----:B------:R-:W-:-:S04]  /*3620*/  @P6 LEA R10, P0, R5, c[0x0][0x1c8], 0x1 ;  /* 0x00007200050a6a11 */ /* 0x000fc800078008ff */
[----:B------:R-:W-:-:S05]  /*3630*/  @P6 LEA.HI.X R11, R5, c[0x0][0x1cc], R0, 0x1, P0 ;  /* 0x00007300050b6a11 */ /* 0x000fca00000f0c00 */
[----:B------:R1:W-:Y:S04]  /*3640*/  @P6 LDGSTS.E.BYPASS.LTC128B.128 [R249+0x9100], [R10.64], !P5 ;  /* 0x091000000af96fae */ /* 0x0003e8000e901d46 */
[----:B------:R1:W-:Y:S04]  /*3650*/  @P6 LDGSTS.E.BYPASS.LTC128B.128 [R249+0xb100], [R10.64+0x80], !P4 ;  /* 0x0b1000800af96fae */ /* 0x0003e8000e101d46 */
[----:B------:R1:W-:Y:S04]  /*3660*/  @P6 LDGSTS.E.BYPASS.LTC128B.128 [R249+0xd100], [R10.64+0x100], !P3 ;  /* 0x0d1001000af96fae */ /* 0x0003e8000d901d46 */
[----:B------:R1:W-:Y:S04]  /*3670*/  @P6 LDGSTS.E.BYPASS.LTC128B.128 [R249+0xf100], [R10.64+0x180], !P2 ;  /* 0x0f1001800af96fae */ /* 0x0003e8000d101d46 */
[----:B------:R-:W0:Y:S01]  /*3680*/  LDGDEPBAR ;  /* 0x00000000000079af */ /* 0x000e220000000000 */
[----:B------:R-:W-:-:S02]  /*3690*/  IMAD R7, R7, c[0x0][0x208], RZ ;  /* 0x0000820007077a24 */ /* 0x000fc400078e02ff */
[----:B------:R-:W-:-:S04]  /*36a0*/  IMAD.WIDE.U32 R8, R2, c[0x0][0x208], RZ ;  /* 0x0000820002087a25 */ /* 0x000fc800078e00ff */
[----:B------:R-:W-:Y:S01]  /*36b0*/  IMAD R7, R2, c[0x0][0x20c], R7 ;  /* 0x0000830002077a24 */ /* 0x000fe200078e0207 */
[----:B------:R-:W-:-:S03]  /*36c0*/  LEA R5, P0, R8, R20, 0x6 ;  /* 0x0000001408057211 */ /* 0x000fc600078030ff */
[----:B------:R-:W-:Y:S01]  /*36d0*/  IMAD.IADD R7, R9, 0x1, R7 ;  /* 0x0000000109077824 */ /* 0x000fe200078e0207 */
[----:B------:R-:W-:Y:S01]  /*36e0*/  LOP3.LUT R6, R29, 0x1, RZ, 0xc0, !PT ;  /* 0x000000011d067812 */ /* 0x000fe200078ec0ff */
[----:B------:R-:W-:-:S03]  /*36f0*/  IMAD R0, R2, -0x40, R170 ;  /* 0xffffffc002007824 */ /* 0x000fc600078e02aa */
[----:B------:R-:W-:Y:S01]  /*3700*/  LEA.HI.X R4, R8, R238, R7, 0x6, P0 ;  /* 0x000000ee08047211 */ /* 0x000fe200000f3407 */
[----:B------:R-:W-:Y:S01]  /*3710*/  IMAD.MOV.U32 R7, RZ, RZ, c[0x0][0x208] ;  /* 0x00008200ff077624 */ /* 0x000fe200078e00ff */
[----:B------:R-:W-:Y:S01]  /*3720*/  LEA R38, P0, R5, c[0x0][0x1f8], 0x1 ;  /* 0x00007e0005267a11 */ /* 0x000fe200078008ff */
[----:B------:R-:W-:-:S04]  /*3730*/  DEPBAR.LE SB0, 0x1 ;  /* 0x000080400000791a */ /* 0x000fc80000000000 */
[----:B------:R-:W-:-:S04]  /*3740*/  DEPBAR.LE SB0, 0x0 ;  /* 0x000080000000791a */ /* 0x000fc80000000000 */
[----:B------:R-:W-:Y:S01]  /*3750*/  BAR.SYNC.DEFER_BLOCKING 0x0 ;  /* 0x0000000000007b1d */ /* 0x000fe20000010000 */
[----:B------:R-:W-:Y:S01]  /*3760*/  LEA.HI.X R39, R5, c[0x0][0x1fc], R4, 0x1, P0 ;  /* 0x00007f0005277a11 */ /* 0x000fe200000f0c04 */
[----:B------:R-:W-:Y:S01]  /*3770*/  IMAD.MOV.U32 R5, RZ, RZ, c[0x0][0x20c] ;  /* 0x00008300ff057624 */ /* 0x000fe200078e00ff */
[C---:B------:R-:W-:Y:S01]  /*3780*/  LEA R76, P0, R7.reuse, R38, 0x6 ;  /* 0x00000026074c7211 */ /* 0x040fe200078030ff */
[----:B------:R-:W-:Y:S01]  /*3790*/  IMAD.IADD R28, R0, 0x1, -R18 ;  /* 0x00000001001c7824 */ /* 0x000fe200078e0a12 */
[----:B------:R-:W-:Y:S02]  /*37a0*/  ISETP.NE.U32.AND P5, PT, R6, 0x1, PT ;  /* 0x000000010600780c */ /* 0x000fe40003fa5070 */
[----:B------:R-:W-:Y:S02]  /*37b0*/  LEA.HI.X R77, R7, R39, R5, 0x6, P0 ;  /* 0x00000027074d7211 */ /* 0x000fe400000f3405 */
[C---:B------:R-:W-:Y:S02]  /*37c0*/  ISETP.LT.OR P0, PT, R28.reuse, 0x1, P5 ;  /* 0x000000011c00780c */ /* 0x040fe40002f01670 */
[----:B------:R-:W-:Y:S01]  /*37d0*/  LOP3.LUT P1, RZ, R29, 0x2, RZ, 0xc0, !PT ;  /* 0x000000021dff7812 */ /* 0x000fe2000782c0ff */
[----:B------:R-:W-:Y:S04]  /*37e0*/  LDSM.16.M88.4 R24, [R234] ;  /* 0x00000000ea18783b */ /* 0x000fe80000000200 */
[----:B------:R-:W3:Y:S04]  /*37f0*/  LDSM.16.M88.4 R48, [R233] ;  /* 0x00000000e930783b */ /* 0x000ee80000000200 */
[----:B------:R-:W5:Y:S04]  /*3800*/  LDSM.16.M88.4 R40, [R233+0x800] ;  /* 0x00080000e928783b */ /* 0x000f680000000200 */
[----:B------:R-:W-:Y:S04]  /*3810*/  LDSM.16.M88.4 R32, [R233+0x1000] ;  /* 0x00100000e920783b */ /* 0x000fe80000000200 */
[----:B------:R-:W3:Y:S04]  /*3820*/  LDSM.16.M88.4 R56, [R233+0x1800] ;  /* 0x00180000e938783b */ /* 0x000ee80000000200 */
[----:B------:R-:W-:Y:S04]  /*3830*/  LDSM.16.M88.4 R4, [R232] ;  /* 0x00000000e804783b */ /* 0x000fe80000000200 */
[----:B------:R-:W3:Y:S04]  /*3840*/  LDSM.16.M88.4 R20, [R231] ;  /* 0x00000000e714783b */ /* 0x000ee80000000200 */
[----:B--2---:R-:W2:Y:S04]  /*3850*/  LDSM.16.M88.4 R16, [R223] ;  /* 0x00000000df10783b */ /* 0x004ea80000000200 */
[----:B----4-:R-:W4:Y:S04]  /*3860*/  LDSM.16.M88.4 R12, [R222] ;  /* 0x00000000de0c783b */ /* 0x010f280000000200 */
[----:B-1----:R-:W1:Y:S04]  /*3870*/  LDSM.16.M88.4 R8, [R221] ;  /* 0x00000000dd08783b */ /* 0x002e680000000200 */
        /* <DEDUP_REMOVED lines=8> */
[C---:B------:R-:W-:Y:S02]  /*3900*/  ISETP.LT.OR P5, PT, R28.reuse, 0x21, P5 ;  /* 0x000000211c00780c */ /* 0x040fe40002fa1670 */
[----:B------:R-:W-:-:S09]  /*3910*/  ISETP.LT.OR P1, PT, R28, 0x21, !P1 ;  /* 0x000000211c00780c */ /* 0x000fd20004f21670 */
[----:B------:R1:W-:Y:S01]  /*3920*/  LDGSTS.E.BYPASS.LTC128B.128 [R249+0x4100], [R38.64+0x100], !P0 ;  /* 0x0410010026f97fae */ /* 0x0003e2000c101d46 */
[----:B------:R-:W-:-:S04]  /*3930*/  LOP3.LUT P0, RZ, R29, 0x8, RZ, 0xc0, !PT ;  /* 0x000000081dff7812 */ /* 0x000fc8000780c0ff */
[C---:B------:R-:W-:Y:S02]  /*3940*/  ISETP.LT.OR P4, PT, R28.reuse, 0x1, !P0 ;  /* 0x000000011c00780c */ /* 0x040fe40004781670 */
[C---:B------:R-:W-:Y:S02]  /*3950*/  ISETP.LT.OR P6, PT, R28.reuse, 0x21, !P6 ;  /* 0x000000211c00780c */ /* 0x040fe400077c1670 */
[----:B------:R-:W-:Y:S01]  /*3960*/  ISETP.LT.OR P0, PT, R28, 0x21, !P0 ;  /* 0x000000211c00780c */ /* 0x000fe20004701670 */
[C---:B---3--:R-:W-:Y:S08]  /*3970*/  HMMA.16816.F32.BF16 R52, R24.reuse, R48, RZ ;  /* 0x000000301834723c */ /* 0x048ff000000418ff */
[----:B------:R1:W-:Y:S01]  /*3980*/  LDGSTS.E.BYPASS.LTC128B.128 [R249+0x6100], [R38.64+0x180], !P4 ;  /* 0x0610018026f97fae */ /* 0x0003e2000e101d46 */
[----:B------:R-:W-:Y:S01]  /*3990*/  ISETP.NE.AND P4, PT, R36, RZ, PT ;  /* 0x000000ff2400720c */ /* 0x000fe20003f85270 */
[----:B-----5:R-:W-:Y:S02]  /*39a0*/  HMMA.16816.F32.BF16 R44, R24, R40, RZ ;  /* 0x00000028182c723c */ /* 0x020fe400000418ff */
[----:B------:R3:W-:Y:S01]  /*39b0*/  LDGSTS.E.BYPASS.LTC128B.128 [R249+0x1100], [R76.64], !P5 ;  /* 0x011000004cf97fae */ /* 0x0007e2000e901d46 */
[----:B------:R-:W-:-:S03]  /*39c0*/  ISETP.NE.AND P5, PT, R31, RZ, PT ;  /* 0x000000ff1f00720c */ /* 0x000fc60003fa5270 */
[----:B------:R3:W-:Y:S01]  /*39d0*/  LDGSTS.E.BYPASS.LTC128B.128 [R249+0x3100], [R76.64+0x80], !P1 ;  /* 0x031000804cf97fae */ /* 0x0007e2000c901d46 */
[----:B------:R-:W-:Y:S01]  /*39e0*/  ISETP.NE.AND P1, PT, R30, RZ, PT ;  /* 0x000000ff1e00720c */ /* 0x000fe20003f25270 */
[C---:B------:R-:W-:Y:S02]  /*39f0*/  HMMA.16816.F32.BF16 R48, R24.reuse, R50, RZ ;  /* 0x000000321830723c */ /* 0x040fe400000418ff */
[----:B------:R3:W-:Y:S04]  /*3a00*/  LDGSTS.E.BYPASS.LTC128B.128 [R249+0x5100], [R76.64+0x100], !P6 ;  /* 0x051001004cf97fae */ /* 0x0007e8000f101d46 */
[----:B------:R3:W-:Y:S02]  /*3a10*/  LDGSTS.E.BYPASS.LTC128B.128 [R249+0x7100], [R76.64+0x180], !P0 ;  /* 0x071001804cf97fae */ /* 0x0007e4000c101d46 */
[C---:B------:R-:W-:Y:S02]  /*3a20*/  HMMA.16816.F32.BF16 R40, R24.reuse, R42, RZ ;  /* 0x0000002a1828723c */ /* 0x040fe400000418ff */
[----:B------:R-:W-:Y:S04]  /*3a30*/  LDSM.16.M88.4 R72, [R229] ;  /* 0x00000000e548783b */ /* 0x000fe80000000200 */
[----:B------:R-:W-:Y:S02]  /*3a40*/  LDSM.16.M88.4 R68, [R229+0x800] ;  /* 0x00080000e544783b */ /* 0x000fe40000000200 */
[C---:B------:R-:W-:Y:S02]  /*3a50*/  HMMA.16816.F32.BF16 R28, R24.reuse, R56, RZ ;  /* 0x00000038181c723c */ /* 0x040fe400000418ff */
[----:B------:R-:W-:Y:S04]  /*3a60*/  LDSM.16.M88.4 R64, [R229+0x1000] ;  /* 0x00100000e540783b */ /* 0x000fe80000000200 */
[----:B------:R-:W-:Y:S02]  /*3a70*/  LDSM.16.M88.4 R60, [R229+0x1800] ;  /* 0x00180000e53c783b */ /* 0x000fe40000000200 */
[C---:B-1----:R-:W-:Y:S02]  /*3a80*/  HMMA.16816.F32.BF16 R36, R24.reuse, R32, RZ ;  /* 0x000000201824723c */ /* 0x042fe400000418ff */
[----:B------:R-:W0:Y:S06]  /*3a90*/  LDGDEPBAR ;  /* 0x00000000000079af */ /* 0x000e2c0000000000 */
[C---:B------:R-:W-:Y:S08]  /*3aa0*/  HMMA.16816.F32.BF16 R32, R24.reuse, R34, RZ ;  /* 0x000000221820723c */ /* 0x040ff000000418ff */
[----:B------:R-:W-:Y:S01]  /*3ab0*/  HMMA.16816.F32.BF16 R24, R24, R58, RZ ;  /* 0x0000003a1818723c */ /* 0x000fe200000418ff */
[----:B------:R-:W1:Y:S07]  /*3ac0*/  LDSM.16.M88.4 R56, [R230] ;  /* 0x00000000e638783b */ /* 0x000e6e0000000200 */
[C---:B------:R-:W-:Y:S08]  /*3ad0*/  HMMA.16816.F32.BF16 R52, R4.reuse, R20, R52 ;  /* 0x000000140434723c */ /* 0x040ff00000041834 */
[C---:B------:R-:W-:Y:S01]  /*3ae0*/  HMMA.16816.F32.BF16 R48, R4.reuse, R22, R48 ;  /* 0x000000160430723c */ /* 0x040fe20000041830 */
[----:B------:R-:W-:Y:S07]  /*3af0*/  LDSM.16.M88.4 R20, [R220] ;  /* 0x00000000dc14783b */ /* 0x000fee0000000200 */
[C---:B--2---:R-:W-:Y:S08]  /*3b00*/  HMMA.16816.F32.BF16 R44, R4.reuse, R16, R44 ;  /* 0x00000010042c723c */ /* 0x044ff0000004182c */
[C---:B------:R-:W-:Y:S01]  /*3b10*/  HMMA.16816.F32.BF16 R40, R4.reuse, R18, R40 ;  /* 0x000000120428723c */ /* 0x040fe20000041828 */
[----:B------:R-:W-:Y:S07]  /*3b20*/  LDSM.16.M88.4 R16, [R220+0x800] ;  /* 0x00080000dc10783b */ /* 0x000fee0000000200 */
[C---:B----4-:R-:W-:Y:S08]  /*3b30*/  HMMA.16816.F32.BF16 R36, R4.reuse, R12, R36 ;  /* 0x0000000c0424723c */ /* 0x050ff00000041824 */
[C---:B------:R-:W-:Y:S01]  /*3b40*/  HMMA.16816.F32.BF16 R32, R4.reuse, R14, R32 ;  /* 0x0000000e0420723c */ /* 0x040fe20000041820 */
[----:B------:R-:W-:Y:S07]  /*3b50*/  LDSM.16.M88.4 R12, [R220+0x1000] ;  /* 0x00100000dc0c783b */ /* 0x000fee0000000200 */
[C---:B------:R-:W-:Y:S08]  /*3b60*/  HMMA.16816.F32.BF16 R28, R4.reuse, R8, R28 ;  /* 0x00000008041c723c */ /* 0x040ff0000004181c */
[----:B------:R-:W-:Y:S01]  /*3b70*/  HMMA.16816.F32.BF16 R24, R4, R10, R24 ;  /* 0x0000000a0418723c */ /* 0x000fe20000041818 */
[----:B------:R-:W2:Y:S04]  /*3b80*/  LDSM.16.M88.4 R4, [R228] ;  /* 0x00000000e404783b */ /* 0x000ea80000000200 */
[----:B------:R-:W4:Y:S03]  /*3b90*/  LDSM.16.M88.4 R8, [R220+0x1800] ;  /* 0x00180000dc08783b */ /* 0x000f260000000200 */
        /* <DEDUP_REMOVED lines=12> */
[----:B------:R-:W5:Y:S03]  /*3c60*/  LDSM.16.M88.4 R60, [R233+0x3800] ;  /* 0x00380000e93c783b */ /* 0x000f660000000200 */
        /* <DEDUP_REMOVED lines=12> */
[----:B------:R-:W4:Y:S03]  /*3d30*/  LDSM.16.M88.4 R8, [R216] ;  /* 0x00000000d808783b */ /* 0x000f260000000200 */
        /* <DEDUP_REMOVED lines=9> */
[C---:B-----5:R-:W-:Y:S08]  /*3dd0*/  HMMA.16816.F32.BF16 R28, R56.reuse, R60, R28 ;  /* 0x0000003c381c723c */ /* 0x060ff0000004181c */
[----:B------:R-:W-:Y:S01]  /*3de0*/  HMMA.16816.F32.BF16 R24, R56, R62, R24 ;  /* 0x0000003e3818723c */ /* 0x000fe20000041818 */
[----:B------:R-:W1:Y:S04]  /*3df0*/  LDSM.16.M88.4 R56, [R230+0x4000] ;  /* 0x00400000e638783b */ /* 0x000e680000000200 */
[----:B------:R-:W5:Y:S03]  /*3e00*/  LDSM.16.M88.4 R60, [R229+0x3800] ;  /* 0x00380000e53c783b */ /* 0x000f660000000200 */
        /* <DEDUP_REMOVED lines=100> */
[C---:B-----5:R-:W-:Y:S08]  /*4450*/  HMMA.16816.F32.BF16 R28, R56.reuse, R60, R28 ;  /* 0x0000003c381c723c */ /* 0x060ff0000004181c */
[----:B------:R-:W-:Y:S01]  /*4460*/  HMMA.16816.F32.BF16 R24, R56, R62, R24 ;  /* 0x0000003e3818723c */ /* 0x000fe20000041818 */
[----:B------:R-:W5:Y:S04]  /*4470*/  LDSM.16.M88.4 R60, [R229+0x7000] ;  /* 0x00700000e53c783b */ /* 0x000f680000000200 */
[----:B------:R-:W1:Y:S03]  /*4480*/  LDSM.16.M88.4 R56, [R229+0x7800] ;  /* 0x00780000e538783b */ /* 0x000e660000000200 */
[C---:B--2---:R-:W-:Y:S08]  /*4490*/  HMMA.16816.F32.BF16 R52, R4.reuse, R20, R52 ;  /* 0x000000140434723c */ /* 0x044ff00000041834 */
[C---:B------:R-:W-:Y:S01]  /*44a0*/  HMMA.16816.F32.BF16 R48, R4.reuse, R22, R48 ;  /* 0x000000160430723c */ /* 0x040fe20000041830 */
[----:B------:R-:W-:Y:S07]  /*44b0*/  LDSM.16.M88.4 R20, [R228+0xc000] ;  /* 0x00c00000e414783b */ /* 0x000fee0000000200 */
        /* <DEDUP_REMOVED lines=8> */
[----:B------:R-:W4:Y:S04]  /*4540*/  LDSM.16.M88.4 R8, [R220+0x7000] ;  /* 0x00700000dc08783b */ /* 0x000f280000000200 */
[----:B------:R-:W2:Y:S01]  /*4550*/  LDSM.16.M88.4 R4, [R220+0x7800] ;  /* 0x00780000dc04783b */ /* 0x000ea20000000200 */
[----:B------:R-:W-:Y:S01]  /*4560*/  ISETP.GT.AND P0, PT, R2, R168, PT ;  /* 0x000000a80200720c */ /* 0x000fe20003f04270 */
[----:B------:R-:W-:-:S04]  /*4570*/  DEPBAR.LE SB0, 0x0 ;  /* 0x000080000000791a */ /* 0x000fc80000000000 */
[C---:B-1----:R-:W-:Y:S08]  /*4580*/  HMMA.16816.F32.BF16 R52, R72.reuse, R68, R52 ;  /* 0x000000444834723c */ /* 0x042ff00000041834 */
[C---:B------:R-:W-:Y:S08]  /*4590*/  HMMA.16816.F32.BF16 R48, R72.reuse, R70, R48 ;  /* 0x000000464830723c */ /* 0x040ff00000041830 */
[C---:B------:R-:W-:Y:S08]  /*45a0*/  HMMA.16816.F32.BF16 R44, R72.reuse, R64, R44 ;  /* 0x00000040482c723c */ /* 0x040ff0000004182c */
[C---:B------:R-:W-:Y:S08]  /*45b0*/  HMMA.16816.F32.BF16 R40, R72.reuse, R66, R40 ;  /* 0x000000424828723c */ /* 0x040ff00000041828 */
[C---:B-----5:R-:W-:Y:S08]  /*45c0*/  HMMA.16816.F32.BF16 R36, R72.reuse, R60, R36 ;  /* 0x0000003c4824723c */ /* 0x060ff00000041824 */
        /* <DEDUP_REMOVED lines=8> */
[C---:B----4-:R-:W-:Y:S08]  /*4650*/  HMMA.16816.F32.BF16 R36, R20.reuse, R8, R36 ;  /* 0x000000081424723c */ /* 0x050ff00000041824 */
[C---:B------:R-:W-:Y:S08]  /*4660*/  HMMA.16816.F32.BF16 R32, R20.reuse, R10, R32 ;  /* 0x0000000a1420723c */ /* 0x040ff00000041820 */
[C---:B------:R-:W-:Y:S08]  /*4670*/  HMMA.16816.F32.BF16 R28, R20.reuse, R4, R28 ;  /* 0x00000004141c723c */ /* 0x040ff0000004181c */
[----:B------:R-:W-:Y:S01]  /*4680*/  HMMA.16816.F32.BF16 R24, R20, R6, R24 ;  /* 0x000000061418723c */ /* 0x000fe20000041818 */
[----:B------:R-:W-:Y:S06]  /*4690*/  BAR.SYNC.DEFER_BLOCKING 0x0 ;  /* 0x0000000000007b1d */ /* 0x000fec0000010000 */
[----:B------:R-:W-:Y:S01]  /*46a0*/  @!UPT UIADD3 URZ, URZ, URZ, URZ ;  /* 0x0000003f3f3ff290 */ /* 0x000fe2000fffe03f */
[----:B------:R-:W-:Y:S11]  /*46b0*/  @!P0 BRA `(.L_x_2228) ;  /* 0x0000019000008947 */ /* 0x000ff60003800000 */
[----:B---3--:R-:W-:-:S04]  /*46c0*/  IADD3 R7, R3, -0x2, RZ ;  /* 0xfffffffe03077810 */ /* 0x008fc80007ffe0ff */
        /* <DEDUP_REMOVED lines=8> */
[----:B------:R-:W-:Y:S01]  /*4750*/  LEA.HI.X R6, R4, R78, R6, 0x6, P0 ;  /* 0x0000004e04067211 */ /* 0x000fe200000f3406 */
[----:B------:R-:W-:Y:S01]  /*4760*/  IMAD.MOV.U32 R4, RZ, RZ, c[0x0][0x1e4] ;  /* 0x00007900ff047624 */ /* 0x000fe200078e00ff */
        /* <DEDUP_REMOVED lines=14> */
.L_x_2228:
[----:B---3--:R-:W-:Y:S05]  /*4850*/  BSYNC B0 ;  /* 0x0000000000007941 */ /* 0x008fea0003800000 */
.L_x_2227:
[----:B------:R-:W2:Y:S01]  /*4860*/  LDL R172, [R1+0x74] ;  /* 0x0000740001ac7983 */ /* 0x000ea20000100800 */
[----:B------:R-:W-:Y:S01]  /*4870*/  IMAD.IADD R7, R252, 0x1, R237 ;  /* 0x00000001fc077824 */ /* 0x000fe200078e02ed */
[----:B------:R-:W-:Y:S01]  /*4880*/  IADD3 R200, R3, -0x2, RZ ;  /* 0xfffffffe03c87810 */ /* 0x000fe20007ffe0ff */
[----:B------:R-:W-:Y:S01]  /*4890*/  IMAD.MOV.U32 R5, RZ, RZ, -0x40 ;  /* 0xffffffc0ff057424 */ /* 0x000fe200078e00ff */
[----:B------:R-:W-:Y:S01]  /*48a0*/  LDSM.16.MT88.4 R72, [R227+0x4000] ;  /* 0x00400000e348783b */ /* 0x000fe20000004200 */
[----:B------:R-:W-:-:S03]  /*48b0*/  @P1 IMAD.HI.U32 R4, R7, c[0x0][0x2c8], RZ ;  /* 0x0000b20007041a27 */ /* 0x000fc600078e00ff */
[----:B------:R-:W-:Y:S01]  /*48c0*/  LDSM.16.MT88.4 R152, [R224] ;  /* 0x00000000e098783b */ /* 0x000fe20000004200 */
[----:B------:R-:W-:Y:S01]  /*48d0*/  IMAD R2, R2, R5, 0x1 ;  /* 0x0000000102027424 */ /* 0x000fe200078e0205 */
[----:B------:R-:W-:Y:S01]  /*48e0*/  @P1 SHF.R.U32.HI R7, RZ, c[0x0][0x2cc], R4 ;  /* 0x0000b300ff071a19 */ /* 0x000fe20000011604 */
[----:B------:R-:W-:Y:S01]  /*48f0*/  IMAD.IADD R0, R0, 0x1, -R251 ;  /* 0x0000000100007824 */ /* 0x000fe200078e0afb */
[----:B------:R-:W-:Y:S02]  /*4900*/  LDSM.16.MT88.4 R88, [R225+0x4000] ;  /* 0x00400000e158783b */ /* 0x000fe40000004200 */
[----:B------:R-:W-:Y:S02]  /*4910*/  IADD3 R2, -R251, R2, R170 ;  /* 0x00000002fb027210 */ /* 0x000fe40007ffe1aa */
[----:B------:R-:W3:Y:S04]  /*4920*/  SHFL.IDX PT, R6, R7, RZ, 0x1c1f ;  /* 0x001c1fff07067589 */ /* 0x000ee800000e0000 */
[----:B------:R-:W4:Y:S04]  /*4930*/  SHFL.IDX PT, R4, R7, 0x1, 0x1c1f ;  /* 0x003c1f0007047f89 */ /* 0x000f2800000e0000 */
[----:B------:R-:W-:Y:S04]  /*4940*/  LDSM.16.MT88.4 R64, [R224+0x2000] ;  /* 0x00200000e040783b */ /* 0x000fe80000004200 */
[----:B------:R-:W-:Y:S04]  /*4950*/  LDSM.16.MT88.4 R104, [R227+0x6000] ;  /* 0x00600000e368783b */ /* 0x000fe80000004200 */
[----:B------:R-:W-:Y:S04]  /*4960*/  LDSM.16.MT88.4 R96, [R224+0x4000] ;  /* 0x00400000e060783b */ /* 0x000fe80000004200 */
[----:B------:R-:W-:Y:S04]  /*4970*/  LDSM.16.MT88.4 R136, [R226] ;  /* 0x00000000e288783b */ /* 0x000fe80000004200 */
[----:B------:R-:W-:Y:S04]  /*4980*/  LDSM.16.MT88.4 R144, [R225] ;  /* 0x00000000e190783b */ /* 0x000fe80000004200 */
[----:B------:R-:W-:Y:S04]  /*4990*/  LDSM.16.MT88.4 R20, [R226+0x800] ;  /* 0x00080000e214783b */ /* 0x000fe80000004200 */
[----:B------:R-:W-:Y:S04]  /*49a0*/  LDSM.16.MT88.4 R56, [R225+0x2000] ;  /* 0x00200000e138783b */ /* 0x000fe80000004200 */
[----:B------:R-:W-:Y:S04]  /*49b0*/  LDSM.16.MT88.4 R80, [R226+0x4000] ;  /* 0x00400000e250783b */ /* 0x000fe80000004200 */
[----:B------:R-:W-:Y:S04]  /*49c0*/  LDSM.16.MT88.4 R156, [R227] ;  /* 0x00000000e39c783b */ /* 0x000fe80000004200 */
[----:B------:R-:W0:Y:S01]  /*49d0*/  LDGDEPBAR ;  /* 0x00000000000079af */ /* 0x000e220000000000 */
[----:B--2---:R-:W-:-:S04]  /*49e0*/  IMAD.IADD R5, R2, 0x1, -R172 ;  /* 0x0000000102057824 */ /* 0x004fc800078e0aac */
[C---:B-1-3--:R-:W-:Y:S02]  /*49f0*/  IMAD.IADD R9, R5.reuse, 0x1, R6 ;  /* 0x0000000105097824 */ /* 0x04afe400078e0206 */
[----:B----4-:R-:W-:-:S03]  /*4a00*/  IMAD.IADD R5, R5, 0x1, R4 ;  /* 0x0000000105057824 */ /* 0x010fc600078e0204 */
[C---:B------:R-:W-:Y:S02]  /*4a10*/  IMNMX R2, R0.reuse, R9, PT ;  /* 0x0000000900027217 */ /* 0x040fe40003800200 */
[----:B------:R-:W-:Y:S02]  /*4a20*/  IMNMX R0, R0, R5, PT ;  /* 0x0000000500007217 */ /* 0x000fe40003800200 */
[C---:B------:R-:W-:Y:S02]  /*4a30*/  ISETP.GT.AND P6, PT, R2.reuse, RZ, PT ;  /* 0x000000ff0200720c */ /* 0x040fe40003fc4270 */
[----:B------:R-:W-:Y:S02]  /*4a40*/  ISETP.GT.AND P0, PT, R2, 0x1, PT ;  /* 0x000000010200780c */ /* 0x000fe40003f04270 */
[----:B------:R-:W-:Y:S02]  /*4a50*/  FSEL R52, R52, -INF , P6 ;  /* 0xff80000034347808 */ /* 0x000fe40003000000 */
[----:B------:R-:W-:-:S02]  /*4a60*/  ISETP.GT.AND P6, PT, R2, 0x8, PT ;  /* 0x000000080200780c */ /* 0x000fc40003fc4270 */
[----:B------:R-:W-:Y:S02]  /*4a70*/  FSEL R53, R53, -INF , P0 ;  /* 0xff80000035357808 */ /* 0x000fe40000000000 */
[----:B------:R-:W-:Y:S02]  /*4a80*/  FSEL R13, R48, -INF , P6 ;  /* 0xff800000300d7808 */ /* 0x000fe40003000000 */
[C---:B------:R-:W-:Y:S02]  /*4a90*/  ISETP.GT.AND P0, PT, R2.reuse, 0x9, PT ;  /* 0x000000090200780c */ /* 0x040fe40003f04270 */
[----:B------:R-:W-:Y:S02]  /*4aa0*/  ISETP.GT.AND P6, PT, R2, 0x10, PT ;  /* 0x000000100200780c */ /* 0x000fe40003fc4270 */
[----:B------:R-:W-:Y:S02]  /*4ab0*/  FMNMX.FTZ R4, R52, R53, !PT ;  /* 0x0000003534047209 */ /* 0x000fe40007810000 */
[----:B------:R-:W-:-:S02]  /*4ac0*/  FSEL R49, R49, -INF , P0 ;  /* 0xff80000031317808 */ /* 0x000fc40000000000 */
[----:B------:R-:W-:Y:S02]  /*4ad0*/  FSEL R11, R44, -INF , P6 ;  /* 0xff8000002c0b7808 */ /* 0x000fe40003000000 */
[C---:B------:R-:W-:Y:S02]  /*4ae0*/  ISETP.GT.AND P0, PT, R2.reuse, 0x11, PT ;  /* 0x000000110200780c */ /* 0x040fe40003f04270 */
[----:B------:R-:W-:Y:S02]  /*4af0*/  ISETP.GT.AND P6, PT, R2, 0x18, PT ;  /* 0x000000180200780c */ /* 0x000fe40003fc4270 */
[----:B------:R-:W-:Y:S02]  /*4b00*/  FMNMX.FTZ R4, R13, R4, !PT ;  /* 0x000000040d047209 */ /* 0x000fe40007810000 */
[----:B------:R-:W-:Y:S02]  /*4b10*/  FSEL R45, R45, -INF , P0 ;  /* 0xff8000002d2d7808 */ /* 0x000fe40000000000 */
[----:B------:R-:W-:-:S02]  /*4b20*/  FSEL R7, R40, -INF , P6 ;  /* 0xff80000028077808 */ /* 0x000fc40003000000 */
[----:B------:R-:W-:Y:S02]  /*4b30*/  FMNMX.FTZ R4, R49, R4, !PT ;  /* 0x0000000431047209 */ /* 0x000fe40007810000 */
[C---:B------:R-:W-:Y:S02]  /*4b40*/  ISETP.GT.AND P0, PT, R2.reuse, 0x19, PT ;  /* 0x000000190200780c */ /* 0x040fe40003f04270 */
[----:B------:R-:W-:Y:S02]  /*4b50*/  ISETP.GT.AND P6, PT, R2, 0x20, PT ;  /* 0x000000200200780c */ /* 0x000fe40003fc4270 */
[----:B------:R-:W-:Y:S02]  /*4b60*/  FMNMX.FTZ R4, R11, R4, !PT ;  /* 0x000000040b047209 */ /* 0x000fe40007810000 */
[----:B------:R-:W-:Y:S02]  /*4b70*/  FSEL R41, R41, -INF , P0 ;  /* 0xff80000029297808 */ /* 0x000fe40000000000 */
[----:B------:R-:W-:-:S02]  /*4b80*/  FSEL R116, R36, -INF , P6 ;  /* 0xff80000024747808 */ /* 0x000fc40003000000 */
        /* <DEDUP_REMOVED lines=10> */
[----:B------:R-:W-:Y:S02]  /*4c30*/  ISETP.GT.AND P0, PT, R2, 0x31, PT ;  /* 0x000000310200780c */ /* 0x000fe40003f04270 */
[----:B------:R-:W-:-:S02]  /*4c40*/  ISETP.GT.AND P6, PT, R0, RZ, PT ;  /* 0x000000ff0000720c */ /* 0x000fc40003fc4270 */
[----:B------:R-:W-:Y:S02]  /*4c50*/  FMNMX.FTZ R5, R41, R4, !PT ;  /* 0x0000000429057209 */ /* 0x000fe40007810000 */
[----:B------:R-:W-:Y:S02]  /*4c60*/  FSEL R125, R29, -INF , P0 ;  /* 0xff8000001d7d7808 */ /* 0x000fe40000000000 */
[----:B------:R-:W-:Y:S02]  /*4c70*/  FSEL R54, R54, -INF , P6 ;  /* 0xff80000036367808 */ /* 0x000fe40003000000 */
[----:B------:R-:W-:Y:S02]  /*4c80*/  FMNMX.FTZ R4, R116, R5, !PT ;  /* 0x0000000574047209 */ /* 0x000fe40007810000 */
[C---:B------:R-:W-:Y:S02]  /*4c90*/  ISETP.GT.AND P0, PT, R0.reuse, 0x1, PT ;  /* 0x000000010000780c */ /* 0x040fe40003f04270 */
[----:B------:R-:W-:-:S02]  /*4ca0*/  ISETP.GT.AND P6, PT, R0, 0x8, PT ;  /* 0x000000080000780c */ /* 0x000fc40003fc4270 */
[----:B------:R-:W-:Y:S02]  /*4cb0*/  FMNMX.FTZ R5, R117, R4, !PT ;  /* 0x0000000475057209 */ /* 0x000fe40007810000 */
[----:B------:R-:W-:Y:S02]  /*4cc0*/  FSEL R55, R55, -INF , P0 ;  /* 0xff80000037377808 */ /* 0x000fe40000000000 */
[----:B------:R-:W-:Y:S02]  /*4cd0*/  FSEL R9, R50, -INF , P6 ;  /* 0xff80000032097808 */ /* 0x000fe40003000000 */
[----:B------:R-:W-:Y:S02]  /*4ce0*/  ISETP.GT.AND P6, PT, R2, 0x38, PT ;  /* 0x000000380200780c */ /* 0x000fe40003fc4270 */
[----:B------:R-:W-:Y:S02]  /*4cf0*/  FMNMX.FTZ R4, R118, R5, !PT ;  /* 0x0000000576047209 */ /* 0x000fe40007810000 */
[----:B------:R-:W-:-:S02]  /*4d00*/  ISETP.GT.AND P0, PT, R0, 0x9, PT ;  /* 0x000000090000780c */ /* 0x000fc40003f04270 */
[----:B------:R-:W-:Y:S02]  /*4d10*/  FMNMX.FTZ R6, R54, R55, !PT ;  /* 0x0000003736067209 */ /* 0x000fe40007810000 */
[----:B------:R-:W-:Y:S02]  /*4d20*/  FSEL R126, R24, -INF , P6 ;  /* 0xff800000187e7808 */ /* 0x000fe40003000000 */
[----:B------:R-:W-:Y:S02]  /*4d30*/  ISETP.GT.AND P6, PT, R0, 0x10, PT ;  /* 0x000000100000780c */ /* 0x000fe40003fc4270 */
[----:B------:R-:W-:Y:S02]  /*4d40*/  FMNMX.FTZ R5, R119, R4, !PT ;  /* 0x0000000477057209 */ /* 0x000fe40007810000 */
[----:B------:R-:W-:Y:S02]  /*4d50*/  FSEL R51, R51, -INF , P0 ;  /* 0xff80000033337808 */ /* 0x000fe40000000000 */
[----:B------:R-:W-:-:S02]  /*4d60*/  FMNMX.FTZ R6, R9, R6, !PT ;  /* 0x0000000609067209 */ /* 0x000fc40007810000 */
[----:B------:R-:W-:Y:S02]  /*4d70*/  FSEL R15, R46, -INF , P6 ;  /* 0xff8000002e0f7808 */ /* 0x000fe40003000000 */
[----:B------:R-:W-:Y:S02]  /*4d80*/  FMNMX.FTZ R4, R124, R5, !PT ;  /* 0x000000057c047209 */ /* 0x000fe40007810000 */
[----:B------:R-:W-:Y:S02]  /*4d90*/  ISETP.GT.AND P6, PT, R2, 0x39, PT ;  /* 0x000000390200780c */ /* 0x000fe40003fc4270 */
[----:B------:R-:W-:Y:S02]  /*4da0*/  ISETP.GT.AND P0, PT, R0, 0x11, PT ;  /* 0x000000110000780c */ /* 0x000fe40003f04270 */
[----:B------:R-:W-:Y:S02]  /*4db0*/  FMNMX.FTZ R6, R51, R6, !PT ;  /* 0x0000000633067209 */ /* 0x000fe40007810000 */
[----:B------:R-:W-:-:S02]  /*4dc0*/  FMNMX.FTZ R5, R125, R4, !PT ;  /* 0x000000047d057209 */ /* 0x000fc40007810000 */
[----:B------:R-:W-:Y:S02]  /*4dd0*/  FSEL R127, R25, -INF , P6 ;  /* 0xff800000197f7808 */ /* 0x000fe40003000000 */
[----:B------:R-:W-:Y:S02]  /*4de0*/  FSEL R47, R47, -INF , P0 ;  /* 0xff8000002f2f7808 */ /* 0x000fe40000000000 */
[----:B------:R-:W-:Y:S02]  /*4df0*/  ISETP.GT.AND P6, PT, R0, 0x18, PT ;  /* 0x000000180000780c */ /* 0x000fe40003fc4270 */
[----:B------:R-:W-:Y:S02]  /*4e00*/  FMNMX.FTZ R4, R15, R6, !PT ;  /* 0x000000060f047209 */ /* 0x000fe40007810000 */
[----:B------:R-:W-:Y:S02]  /*4e10*/  FMNMX.FTZ R2, R126, R5, !PT ;  /* 0x000000057e027209 */ /* 0x000fe40007810000 */
[----:B------:R-:W-:-:S02]  /*4e20*/  ISETP.GT.AND P0, PT, R0, 0x19, PT ;  /* 0x000000190000780c */ /* 0x000fc40003f04270 */
[----:B------:R-:W-:Y:S02]  /*4e30*/  FSEL R5, R42, -INF , P6 ;  /* 0xff8000002a057808 */ /* 0x000fe40003000000 */
        /* <DEDUP_REMOVED lines=10> */
[----:B------:R-:W-:-:S02]  /*4ee0*/  FMNMX.FTZ R2, R127, R2, !PT ;  /* 0x000000027f027209 */ /* 0x000fc40007810000 */
[----:B------:R-:W-:Y:S02]  /*4ef0*/  ISETP.GT.AND P0, PT, R0, 0x29, PT ;  /* 0x000000290000780c */ /* 0x000fe40003f04270 */
[----:B------:R-:W-:Y:S01]  /*4f00*/  FSEL R165, R34, -INF , P6 ;  /* 0xff80000022a57808 */ /* 0x000fe20003000000 */
[----:B------:R-:W1:Y:S01]  /*4f10*/  SHFL.BFLY PT, R17, R2, 0x2, 0x1f ;  /* 0x0c401f0002117f89 */ /* 0x000e6200000e0000 */
[----:B------:R-:W-:Y:S02]  /*4f20*/  FMNMX.FTZ R4, R171, R4, !PT ;  /* 0x00000004ab047209 */ /* 0x000fe40007810000 */
[----:B------:R-:W-:Y:S02]  /*4f30*/  FSEL R167, R35, -INF , P0 ;  /* 0xff80000023a77808 */ /* 0x000fe40000000000 */
[----:B------:R-:W-:Y:S02]  /*4f40*/  ISETP.GT.AND P6, PT, R0, 0x30, PT ;  /* 0x000000300000780c */ /* 0x000fe40003fc4270 */
[----:B------:R-:W-:-:S02]  /*4f50*/  FMNMX.FTZ R4, R165, R4, !PT ;  /* 0x00000004a5047209 */ /* 0x000fc40007810000 */
[----:B------:R-:W-:Y:S02]  /*4f60*/  ISETP.GT.AND P0, PT, R0, 0x31, PT ;  /* 0x000000310000780c */ /* 0x000fe40003f04270 */
[----:B------:R-:W-:Y:S02]  /*4f70*/  FSEL R35, R30, -INF , P6 ;  /* 0xff8000001e237808 */ /* 0x000fe40003000000 */
        /* <DEDUP_REMOVED lines=8> */
[----:B------:R-:W-:Y:S01]  /*5000*/  FMNMX.FTZ R4, R31, R4, !PT ;  /* 0x000000041f047209 */ /* 0x000fe20007810000 */
[----:B------:R-:W-:Y:S01]  /*5010*/  LDSM.16.MT88.4 R24, [R227+0x800] ;  /* 0x00080000e318783b */ /* 0x000fe20000004200 */
[----:B-1----:R-:W-:-:S02]  /*5020*/  FMNMX.FTZ R17, R2, R17, !PT ;  /* 0x0000001102117209 */ /* 0x002fc40007810000 */
        /* <DEDUP_REMOVED lines=9> */
[--C-:B------:R-:W-:Y:S02]  /*50c0*/  FFMA.FTZ R32, R41, c[0x0][0x2d0], -R166.reuse ;  /* 0x0000b40029207a23 */ /* 0x100fe400000108a6 */
[--C-:B------:R-:W-:Y:S02]  /*50d0*/  FFMA.FTZ R113, R52, c[0x0][0x2d0], -R166.reuse ;  /* 0x0000b40034717a23 */ /* 0x100fe400000108a6 */
[--C-:B------:R-:W-:Y:S02]  /*50e0*/  FFMA.FTZ R110, R53, c[0x0][0x2d0], -R166.reuse ;  /* 0x0000b400356e7a23 */ /* 0x100fe400000108a6 */
[--C-:B------:R-:W-:Y:S01]  /*50f0*/  FFMA.FTZ R111, R13, c[0x0][0x2d0], -R166.reuse ;  /* 0x0000b4000d6f7a23 */ /* 0x100fe200000108a6 */
[----:B------:R-:W-:Y:S01]  /*5100*/  MUFU.EX2 R32, R32 ;  /* 0x0000002000207308 */ /* 0x000fe20000000800 */
[--C-:B------:R-:W-:Y:S02]  /*5110*/  FFMA.FTZ R122, R49, c[0x0][0x2d0], -R166.reuse ;  /* 0x0000b400317a7a23 */ /* 0x100fe400000108a6 */
[----:B------:R-:W-:-:S02]  /*5120*/  FFMA.FTZ R121, R11, c[0x0][0x2d0], -R166 ;  /* 0x0000b4000b797a23 */ /* 0x000fc400000108a6 */
[--C-:B------:R-:W-:Y:S02]  /*5130*/  FFMA.FTZ R164, R45, c[0x0][0x2d0], -R166.reuse ;  /* 0x0000b4002da47a23 */ /* 0x100fe400000108a6 */
[----:B------:R-:W-:Y:S01]  /*5140*/  FFMA.FTZ R173, R7, c[0x0][0x2d0], -R166 ;  /* 0x0000b40007ad7a23 */ /* 0x000fe200000108a6 */
[----:B------:R-:W-:Y:S01]  /*5150*/  MUFU.EX2 R113, R113 ;  /* 0x0000007100717308 */ /* 0x000fe20000000800 */
[----:B-1----:R-:W-:Y:S02]  /*5160*/  FMNMX.FTZ R2, R4, R17, !PT ;  /* 0x0000001104027209 */ /* 0x002fe40007810000 */
[----:B------:R-:W-:Y:S02]  /*5170*/  LDSM.16.MT88.4 R16, [R225+0x800] ;  /* 0x00080000e110783b */ /* 0x000fe40000004200 */
[C---:B------:R-:W-:Y:S01]  /*5180*/  FSETP.NEU.FTZ.AND P0, PT, R2.reuse, -INF , PT ;  /* 0xff8000000200780b */ /* 0x040fe20003f1d000 */
[----:B------:R-:W-:Y:S02]  /*5190*/  FMUL.FTZ R28, R2, c[0x0][0x2d0] ;  /* 0x0000b400021c7a20 */ /* 0x000fe40000410000 */
[----:B------:R-:W1:Y:S03]  /*51a0*/  MUFU.EX2 R110, R110 ;  /* 0x0000006e006e7308 */ /* 0x000e660000000800 */
[----:B------:R-:W-:-:S05]  /*51b0*/  FSEL R28, R28, RZ, P0 ;  /* 0x000000ff1c1c7208 */ /* 0x000fca0000000000 */
[----:B------:R-:W-:Y:S01]  /*51c0*/  MUFU.EX2 R111, R111 ;  /* 0x0000006f006f7308 */ /* 0x000fe20000000800 */
[--C-:B------:R-:W-:Y:S02]  /*51d0*/  FFMA.FTZ R175, R43, c[0x0][0x2d0], -R28.reuse ;  /* 0x0000b4002baf7a23 */ /* 0x100fe4000001081c */
[----:B------:R-:W2:Y:S01]  /*51e0*/  LDSM.16.MT88.4 R40, [R227+0x2000] ;  /* 0x00200000e328783b */ /* 0x000ea20000004200 */
[--C-:B------:R-:W-:Y:S02]  /*51f0*/  FFMA.FTZ R109, R54, c[0x0][0x2d0], -R28.reuse ;  /* 0x0000b400366d7a23 */ /* 0x100fe4000001081c */
[--C-:B------:R-:W-:Y:S02]  /*5200*/  FFMA.FTZ R108, R55, c[0x0][0x2d0], -R28.reuse ;  /* 0x0000b400376c7a23 */ /* 0x100fe4000001081c */
[--C-:B------:R-:W-:Y:S01]  /*5210*/  FFMA.FTZ R123, R9, c[0x0][0x2d0], -R28.reuse ;  /* 0x0000b400097b7a23 */ /* 0x100fe2000001081c */
[----:B------:R-:W3:Y:S01]  /*5220*/  MUFU.EX2 R122, R122 ;  /* 0x0000007a007a7308 */ /* 0x000ee20000000800 */
[--C-:B------:R-:W-:Y:S01]  /*5230*/  FFMA.FTZ R120, R51, c[0x0][0x2d0], -R28.reuse ;  /* 0x0000b40033787a23 */ /* 0x100fe2000001081c */
[----:B------:R-:W4:Y:S01]  /*5240*/  LDSM.16.MT88.4 R8, [R227+0x2800] ;  /* 0x00280000e308783b */ /* 0x000f220000004200 */
[----:B-1----:R-:W-:Y:S01]  /*5250*/  F2FP.BF16.PACK_AB R128, R110, R113 ;  /* 0x000000716e80723e */ /* 0x002fe200000010ff */
[----:B------:R-:W-:-:S02]  /*5260*/  FFMA.FTZ R177, R15, c[0x0][0x2d0], -R28 ;  /* 0x0000b4000fb17a23 */ /* 0x000fc4000001081c */
[--C-:B------:R-:W-:Y:S01]  /*5270*/  FFMA.FTZ R34, R47, c[0x0][0x2d0], -R28.reuse ;  /* 0x0000b4002f227a23 */ /* 0x100fe2000001081c */
[----:B------:R-:W1:Y:S01]  /*5280*/  LDSM.16.MT88.4 R12, [R224+0x800] ;  /* 0x00080000e00c783b */ /* 0x000e620000004200 */
[----:B------:R-:W-:Y:S01]  /*5290*/  MUFU.EX2 R109, R109 ;  /* 0x0000006d006d7308 */ /* 0x000fe20000000800 */
[----:B------:R-:W-:Y:S02]  /*52a0*/  FFMA.FTZ R30, R5, c[0x0][0x2d0], -R28 ;  /* 0x0000b400051e7a23 */ /* 0x000fe4000001081c */
[----:B------:R-:W-:Y:S01]  /*52b0*/  FADD.FTZ R110, R113, R110 ;  /* 0x0000006e716e7221 */ /* 0x000fe20000010000 */
[----:B------:R-:W-:Y:S04]  /*52c0*/  LDSM.16.MT88.4 R48, [R226+0x2000] ;  /* 0x00200000e230783b */ /* 0x000fe80000004200 */
[----:B------:R-:W5:Y:S01]  /*52d0*/  MUFU.EX2 R108, R108 ;  /* 0x0000006c006c7308 */ /* 0x000f620000000800 */
[----:B---3--:R-:W-:Y:S01]  /*52e0*/  F2FP.BF16.PACK_AB R130, R122, R111 ;  /* 0x0000006f7a82723e */ /* 0x008fe200000010ff */
[----:B------:R-:W-:Y:S06]  /*52f0*/  LDSM.16.MT88.4 R112, [R226+0x6000] ;  /* 0x00600000e270783b */ /* 0x000fec0000004200 */
[----:B------:R-:W-:Y:S08]  /*5300*/  MUFU.EX2 R123, R123 ;  /* 0x0000007b007b7308 */ /* 0x000ff00000000800 */
[----:B------:R-:W3:Y:S01]  /*5310*/  MUFU.EX2 R120, R120 ;  /* 0x0000007800787308 */ /* 0x000ee20000000800 */
[----:B-----5:R-:W-:-:S07]  /*5320*/  F2FP.BF16.PACK_AB R129, R108, R109 ;  /* 0x0000006d6c81723e */ /* 0x020fce00000010ff */
[----:B------:R-:W-:Y:S01]  /*5330*/  MUFU.EX2 R121, R121 ;  /* 0x0000007900797308 */ /* 0x000fe20000000800 */
[----:B---3--:R-:W-:-:S07]  /*5340*/  F2FP.BF16.PACK_AB R131, R120, R123 ;  /* 0x0000007b7883723e */ /* 0x008fce00000010ff */
[----:B------:R-:W3:Y:S01]  /*5350*/  MUFU.EX2 R164, R164 ;  /* 0x000000a400a47308 */ /* 0x000ee20000000800 */
[C---:B--2---:R-:W-:Y:S07]  /*5360*/  HMMA.16816.F32.BF16 R36, R128.reuse, R40, RZ ;  /* 0x000000288024723c */ /* 0x044fee00000418ff */
[----:B------:R-:W2:Y:S01]  /*5370*/  MUFU.EX2 R173, R173 ;  /* 0x000000ad00ad7308 */ /* 0x000ea20000000800 */
[C---:B------:R-:W-:Y:S07]  /*5380*/  HMMA.16816.F32.BF16 R40, R128.reuse, R42, RZ ;  /* 0x0000002a8028723c */ /* 0x040fee00000418ff */
[----:B------:R-:W-:Y:S01]  /*5390*/  MUFU.EX2 R177, R177 ;  /* 0x000000b100b17308 */ /* 0x000fe20000000800 */
[----:B---3--:R-:W-:Y:S01]  /*53a0*/  F2FP.BF16.PACK_AB R4, R164, R121 ;  /* 0x00000079a404723e */ /* 0x008fe200000010ff */
[C---:B------:R-:W-:Y:S06]  /*53b0*/  HMMA.16816.F32.BF16 R68, R128.reuse, R72, RZ ;  /* 0x000000488044723c */ /* 0x040fec00000418ff */
[----:B------:R-:W3:Y:S01]  /*53c0*/  MUFU.EX2 R34, R34 ;  /* 0x0000002200227308 */ /* 0x000ee20000000800 */
[----:B--2---:R-:W-:Y:S01]  /*53d0*/  F2FP.BF16.PACK_AB R6, R32, R173 ;  /* 0x000000ad2006723e */ /* 0x004fe200000010ff */
[C---:B------:R-:W-:Y:S06]  /*53e0*/  HMMA.16816.F32.BF16 R72, R128.reuse, R74, RZ ;  /* 0x0000004a8048723c */ /* 0x040fec00000418ff */
[----:B------:R-:W-:Y:S02]  /*53f0*/  MUFU.EX2 R30, R30 ;  /* 0x0000001e001e7308 */ /* 0x000fe40000000800 */
[C---:B------:R-:W-:Y:S06]  /*5400*/  HMMA.16816.F32.BF16 R148, R128.reuse, R152, RZ ;  /* 0x000000988094723c */ /* 0x040fec00000418ff */
[----:B------:R-:W2:Y:S01]  /*5410*/  MUFU.EX2 R175, R175 ;  /* 0x000000af00af7308 */ /* 0x000ea20000000800 */
[----:B---3--:R-:W-:Y:S01]  /*5420*/  F2FP.BF16.PACK_AB R5, R34, R177 ;  /* 0x000000b12205723e */ /* 0x008fe200000010ff */
[C---:B------:R-:W-:Y:S08]  /*5430*/  HMMA.16816.F32.BF16 R152, R128.reuse, R154, RZ ;  /* 0x0000009a8098723c */ /* 0x040ff000000418ff */
[----:B------:R-:W-:Y:S01]  /*5440*/  HMMA.16816.F32.BF16 R84, R128, R88, RZ ;  /* 0x000000588054723c */ /* 0x000fe200000418ff */
[----:B--2---:R-:W-:-:S07]  /*5450*/  F2FP.BF16.PACK_AB R7, R175, R30 ;  /* 0x0000001eaf07723e */ /* 0x004fce00000010ff */
[----:B------:R-:W-:Y:S08]  /*5460*/  HMMA.16816.F32.BF16 R88, R128, R90, RZ ;  /* 0x0000005a8058723c */ /* 0x000ff000000418ff */
[C---:B----4-:R-:W-:Y:S08]  /*5470*/  HMMA.16816.F32.BF16 R36, R4.reuse, R8, R36 ;  /* 0x000000080424723c */ /* 0x050ff00000041824 */
[C---:B------:R-:W-:Y:S01]  /*5480*/  HMMA.16816.F32.BF16 R40, R4.reuse, R10, R40 ;  /* 0x0000000a0428723c */ /* 0x040fe20000041828 */
[----:B------:R-:W2:Y:S07]  /*5490*/  LDSM.16.MT88.4 R8, [R227+0x4800] ;  /* 0x00480000e308783b */ /* 0x000eae0000004200 */
[C---:B-1----:R-:W-:Y:S08]  /*54a0*/  HMMA.16816.F32.BF16 R148, R4.reuse, R12, R148 ;  /* 0x0000000c0494723c */ /* 0x042ff00000041894 */
[----:B------:R-:W-:Y:S01]  /*54b0*/  HMMA.16816.F32.BF16 R152, R4, R14, R152 ;  /* 0x0000000e0498723c */ /* 0x000fe20000041898 */
[----:B------:R-:W1:Y:S07]  /*54c0*/  LDSM.16.MT88.4 R12, [R224+0x2800] ;  /* 0x00280000e00c783b */ /* 0x000e6e0000004200 */
[C---:B------:R-:W-:Y:S08]  /*54d0*/  HMMA.16816.F32.BF16 R60, R128.reuse, R64, RZ ;  /* 0x00000040803c723c */ /* 0x040ff000000418ff */
[C---:B------:R-:W-:Y:S08]  /*54e0*/  HMMA.16816.F32.BF16 R64, R128.reuse, R66, RZ ;  /* 0x000000428040723c */ /* 0x040ff000000418ff */
[----:B------:R-:W-:Y:S08]  /*54f0*/  HMMA.16816.F32.BF16 R100, R128, R104, RZ ;  /* 0x000000688064723c */ /* 0x000ff000000418ff */
[C---:B--2---:R-:W-:Y:S08]  /*5500*/  HMMA.16816.F32.BF16 R68, R4.reuse, R8, R68 ;  /* 0x000000080444723c */ /* 0x044ff00000041844 */
        /* <DEDUP_REMOVED lines=9> */
[----:B------:R-:W-:Y:S01]  /*55a0*/  HMMA.16816.F32.BF16 R88, R4, R10, R88 ;  /* 0x0000000a0458723c */ /* 0x000fe20000041858 */
[----:B------:R-:W2:Y:S07]  /*55b0*/  LDSM.16.MT88.4 R8, [R227+0x6800] ;  /* 0x00680000e308783b */ /* 0x000eae0000004200 */
[C---:B------:R-:W-:Y:S08]  /*55c0*/  HMMA.16816.F32.BF16 R136, R128.reuse, R138, RZ ;  /* 0x0000008a8088723c */ /* 0x040ff000000418ff */
[----:B------:R-:W-:Y:S08]  /*55d0*/  HMMA.16816.F32.BF16 R140, R128, R144, RZ ;  /* 0x00000090808c723c */ /* 0x000ff000000418ff */
[----:B-1----:R-:W-:Y:S07]  /*55e0*/  HMMA.16816.F32.BF16 R92, R4, R12, R92 ;  /* 0x0000000c045c723c */ /* 0x002fee000004185c */
[----:B------:R-:W-:Y:S01]  /*55f0*/  FADD.FTZ R12, R109, R108 ;  /* 0x0000006c6d0c7221 */ /* 0x000fe20000010000 */
[----:B------:R-:W-:Y:S01]  /*5600*/  HMMA.16816.F32.BF16 R144, R128, R146, RZ ;  /* 0x000000928090723c */ /* 0x000fe200000418ff */
[----:B------:R-:W-:-:S02]  /*5610*/  FADD.FTZ R13, R111, R110 ;  /* 0x0000006e6f0d7221 */ /* 0x000fc40000010000 */
[----:B------:R-:W-:Y:S02]  /*5620*/  FADD.FTZ R123, R123, R12 ;  /* 0x0000000c7b7b7221 */ /* 0x000fe40000010000 */
[----:B------:R-:W-:Y:S02]  /*5630*/  FADD.FTZ R122, R122, R13 ;  /* 0x0000000d7a7a7221 */ /* 0x000fe40000010000 */
[--C-:B------:R-:W-:Y:S01]  /*5640*/  FFMA.FTZ R12, R124, c[0x0][0x2d0], -R166.reuse ;  /* 0x0000b4007c0c7a23 */ /* 0x100fe200000108a6 */
[----:B------:R-:W-:Y:S01]  /*5650*/  HMMA.16816.F32.BF16 R108, R128, R112, RZ ;  /* 0x00000070806c723c */ /* 0x000fe200000418ff */
[----:B------:R-:W-:-:S06]  /*5660*/  FFMA.FTZ R13, R125, c[0x0][0x2d0], -R166 ;  /* 0x0000b4007d0d7a23 */ /* 0x000fcc00000108a6 */
[----:B------:R-:W-:Y:S01]  /*5670*/  MUFU.EX2 R13, R13 ;  /* 0x0000000d000d7308 */ /* 0x000fe20000000800 */
[C---:B--2---:R-:W-:Y:S08]  /*5680*/  HMMA.16816.F32.BF16 R100, R4.reuse, R8, R100 ;  /* 0x000000080464723c */ /* 0x044ff00000041864 */
[C---:B------:R-:W-:Y:S01]  /*5690*/  HMMA.16816.F32.BF16 R104, R4.reuse, R10, R104 ;  /* 0x0000000a0468723c */ /* 0x040fe20000041868 */
[----:B------:R-:W1:Y:S07]  /*56a0*/  LDSM.16.MT88.4 R8, [R226+0x6800] ;  /* 0x00680000e208783b */ /* 0x000e6e0000004200 */
[C---:B------:R-:W-:Y:S08]  /*56b0*/  HMMA.16816.F32.BF16 R132, R4.reuse, R20, R132 ;  /* 0x000000140484723c */ /* 0x040ff00000041884 */
[C---:B------:R-:W-:Y:S01]  /*56c0*/  HMMA.16816.F32.BF16 R136, R4.reuse, R22, R136 ;  /* 0x000000160488723c */ /* 0x040fe20000041888 */
[----:B------:R-:W2:Y:S07]  /*56d0*/  LDSM.16.MT88.4 R20, [R225+0x2800] ;  /* 0x00280000e114783b */ /* 0x000eae0000004200 */
[C---:B------:R-:W-:Y:S08]  /*56e0*/  HMMA.16816.F32.BF16 R140, R4.reuse, R16, R140 ;  /* 0x00000010048c723c */ /* 0x040ff0000004188c */
[----:B------:R-:W-:Y:S01]  /*56f0*/  HMMA.16816.F32.BF16 R144, R4, R18, R144 ;  /* 0x000000120490723c */ /* 0x000fe20000041890 */
[----:B------:R-:W3:Y:S07]  /*5700*/  LDSM.16.MT88.4 R16, [R226+0x4800] ;  /* 0x00480000e210783b */ /* 0x000eee0000004200 */
[----:B------:R-:W-:Y:S08]  /*5710*/  HMMA.16816.F32.BF16 R52, R128, R56, RZ ;  /* 0x000000388034723c */ /* 0x000ff000000418ff */
[----:B-1----:R-:W-:Y:S07]  /*5720*/  HMMA.16816.F32.BF16 R108, R4, R8, R108 ;  /* 0x00000008046c723c */ /* 0x002fee000004186c */
[----:B------:R-:W-:Y:S01]  /*5730*/  FADD.FTZ R8, R120, R123 ;  /* 0x0000007b78087221 */ /* 0x000fe20000010000 */
[----:B------:R-:W-:Y:S01]  /*5740*/  HMMA.16816.F32.BF16 R112, R128, R114, RZ ;  /* 0x000000728070723c */ /* 0x000fe200000418ff */
[----:B------:R-:W-:-:S02]  /*5750*/  FADD.FTZ R9, R121, R122 ;  /* 0x0000007a79097221 */ /* 0x000fc40000010000 */
[----:B------:R-:W1:Y:S02]  /*5760*/  LDSM.16.MT88.4 R120, [R225+0x6000] ;  /* 0x00600000e178783b */ /* 0x000e640000004200 */
[----:B------:R-:W-:-:S03]  /*5770*/  FADD.FTZ R164, R164, R9 ;  /* 0x00000009a4a47221 */ /* 0x000fc60000010000 */
[C---:B------:R-:W-:Y:S08]  /*5780*/  HMMA.16816.F32.BF16 R76, R128.reuse, R80, RZ ;  /* 0x00000050804c723c */ /* 0x040ff000000418ff */
[----:B------:R-:W-:Y:S08]  /*5790*/  HMMA.16816.F32.BF16 R80, R128, R82, RZ ;  /* 0x000000528050723c */ /* 0x000ff000000418ff */
[C---:B--2---:R-:W-:Y:S07]  /*57a0*/  HMMA.16816.F32.BF16 R52, R4.reuse, R20, R52 ;  /* 0x000000140434723c */ /* 0x044fee0000041834 */
[----:B------:R-:W-:Y:S01]  /*57b0*/  FADD.FTZ R21, R177, R8 ;  /* 0x00000008b1157221 */ /* 0x000fe20000010000 */
[----:B------:R-:W-:Y:S01]  /*57c0*/  HMMA.16816.F32.BF16 R112, R4, R10, R112 ;  /* 0x0000000a0470723c */ /* 0x000fe20000041870 */
[----:B------:R-:W2:Y:S02]  /*57d0*/  LDSM.16.MT88.4 R8, [R225+0x6800] ;  /* 0x00680000e108783b */ /* 0x000ea40000004200 */
[----:B------:R-:W-:-:S04]  /*57e0*/  FADD.FTZ R21, R34, R21 ;  /* 0x0000001522157221 */ /* 0x000fc80000010000 */
[----:B------:R-:W-:Y:S01]  /*57f0*/  FADD.FTZ R20, R30, R21 ;  /* 0x000000151e147221 */ /* 0x000fe20000010000 */
[----:B---3--:R-:W-:Y:S01]  /*5800*/  HMMA.16816.F32.BF16 R76, R4, R16, R76 ;  /* 0x00000010044c723c */ /* 0x008fe2000004184c */
[----:B------:R-:W-:Y:S02]  /*5810*/  FFMA.FTZ R21, R167, c[0x0][0x2d0], -R28 ;  /* 0x0000b400a7157a23 */ /* 0x000fe4000001081c */
[----:B------:R-:W-:-:S04]  /*5820*/  FADD.FTZ R20, R175, R20 ;  /* 0x00000014af147221 */ /* 0x000fc80000010000 */
[--C-:B------:R-:W-:Y:S01]  /*5830*/  FFMA.FTZ R17, R118, c[0x0][0x2d0], -R166.reuse ;  /* 0x0000b40076117a23 */ /* 0x100fe200000108a6 */
[----:B------:R-:W-:Y:S01]  /*5840*/  HMMA.16816.F32.BF16 R80, R4, R18, R80 ;  /* 0x000000120450723c */ /* 0x000fe20000041850 */
[--C-:B------:R-:W-:Y:S01]  /*5850*/  FFMA.FTZ R16, R119, c[0x0][0x2d0], -R166.reuse ;  /* 0x0000b40077107a23 */ /* 0x100fe200000108a6 */
[----:B------:R-:W-:Y:S05]  /*5860*/  MUFU.EX2 R21, R21 ;  /* 0x0000001500157308 */ /* 0x000fea0000000800 */
[--C-:B------:R-:W-:Y:S01]  /*5870*/  FFMA.FTZ R18, R116, c[0x0][0x2d0], -R166.reuse ;  /* 0x0000b40074127a23 */ /* 0x100fe200000108a6 */
[C---:B------:R-:W-:Y:S01]  /*5880*/  HMMA.16816.F32.BF16 R96, R128.reuse, R98, RZ ;  /* 0x000000628060723c */ /* 0x040fe200000418ff */
[--C-:B------:R-:W-:Y:S01]  /*5890*/  FFMA.FTZ R19, R117, c[0x0][0x2d0], -R166.reuse ;  /* 0x0000b40075137a23 */ /* 0x100fe200000108a6 */
[----:B------:R-:W-:Y:S06]  /*58a0*/  MUFU.EX2 R17, R17 ;  /* 0x0000001100117308 */ /* 0x000fec0000000800 */
[C---:B-1----:R-:W-:Y:S02]  /*58b0*/  HMMA.16816.F32.BF16 R116, R128.reuse, R120, RZ ;  /* 0x000000788074723c */ /* 0x042fe400000418ff */
[----:B------:R-:W-:Y:S06]  /*58c0*/  MUFU.EX2 R19, R19 ;  /* 0x0000001300137308 */ /* 0x000fec0000000800 */
[C---:B------:R-:W-:Y:S02]  /*58d0*/  HMMA.16816.F32.BF16 R120, R128.reuse, R122, RZ ;  /* 0x0000007a8078723c */ /* 0x040fe400000418ff */
[----:B------:R-:W-:Y:S06]  /*58e0*/  MUFU.EX2 R16, R16 ;  /* 0x0000001000107308 */ /* 0x000fec0000000800 */
[----:B------:R-:W-:Y:S08]  /*58f0*/  HMMA.16816.F32.BF16 R160, R128, R156, RZ ;  /* 0x0000009c80a0723c */ /* 0x000ff000000418ff */
[C---:B--2---:R-:W-:Y:S08]  /*5900*/  HMMA.16816.F32.BF16 R116, R4.reuse, R8, R116 ;  /* 0x000000080474723c */ /* 0x044ff00000041874 */
[----:B------:R-:W-:Y:S01]  /*5910*/  HMMA.16816.F32.BF16 R120, R4, R10, R120 ;  /* 0x0000000a0478723c */ /* 0x000fe20000041878 */
[----:B------:R-:W1:Y:S07]  /*5920*/  LDSM.16.MT88.4 R8, [R224+0x6000] ;  /* 0x00600000e008783b */ /* 0x000e6e0000004200 */
[----:B------:R-:W-:Y:S08]  /*5930*/  HMMA.16816.F32.BF16 R156, R128, R158, RZ ;  /* 0x0000009e809c723c */ /* 0x000ff000000418ff */
[----:B------:R-:W-:Y:S07]  /*5940*/  HMMA.16816.F32.BF16 R96, R4, R14, R96 ;  /* 0x0000000e0460723c */ /* 0x000fee0000041860 */
[--C-:B------:R-:W-:Y:S01]  /*5950*/  FFMA.FTZ R14, R126, c[0x0][0x2d0], -R166.reuse ;  /* 0x0000b4007e0e7a23 */ /* 0x100fe200000108a6 */
[----:B------:R-:W-:Y:S01]  /*5960*/  HMMA.16816.F32.BF16 R44, R128, R48, RZ ;  /* 0x00000030802c723c */ /* 0x000fe200000418ff */
[----:B------:R-:W-:-:S07]  /*5970*/  FFMA.FTZ R15, R127, c[0x0][0x2d0], -R166 ;  /* 0x0000b4007f0f7a23 */ /* 0x000fce00000108a6 */
[C---:B------:R-:W-:Y:S08]  /*5980*/  HMMA.16816.F32.BF16 R48, R128.reuse, R50, RZ ;  /* 0x000000328030723c */ /* 0x040ff000000418ff */
[C---:B------:R-:W-:Y:S08]  /*5990*/  HMMA.16816.F32.BF16 R56, R128.reuse, R58, RZ ;  /* 0x0000003a8038723c */ /* 0x040ff000000418ff */
[C---:B-1----:R-:W-:Y:S08]  /*59a0*/  HMMA.16816.F32.BF16 R124, R128.reuse, R8, RZ ;  /* 0x00000008807c723c */ /* 0x042ff000000418ff */
[----:B------:R-:W-:Y:S01]  /*59b0*/  HMMA.16816.F32.BF16 R128, R128, R10, RZ ;  /* 0x0000000a8080723c */ /* 0x000fe200000418ff */
[----:B------:R-:W1:Y:S07]  /*59c0*/  LDSM.16.MT88.4 R8, [R224+0x6800] ;  /* 0x00680000e008783b */ /* 0x000e6e0000004200 */
[C---:B------:R-:W-:Y:S08]  /*59d0*/  HMMA.16816.F32.BF16 R160, R4.reuse, R24, R160 ;  /* 0x0000001804a0723c */ /* 0x040ff000000418a0 */
[C---:B------:R-:W-:Y:S01]  /*59e0*/  HMMA.16816.F32.BF16 R156, R4.reuse, R26, R156 ;  /* 0x0000001a049c723c */ /* 0x040fe2000004189c */
[----:B------:R-:W2:Y:S07]  /*59f0*/  LDSM.16.MT88.4 R24, [R226+0x2800] ;  /* 0x00280000e218783b */ /* 0x000eae0000004200 */
[C---:B------:R-:W-:Y:S01]  /*5a00*/  HMMA.16816.F32.BF16 R56, R4.reuse, R22, R56 ;  /* 0x000000160438723c */ /* 0x040fe20000041838 */
[----:B------:R-:W-:Y:S07]  /*5a10*/  MUFU.EX2 R23, R15 ;  /* 0x0000000f00177308 */ /* 0x000fee0000000800 */
[C---:B-1----:R-:W-:Y:S08]  /*5a20*/  HMMA.16816.F32.BF16 R124, R4.reuse, R8, R124 ;  /* 0x00000008047c723c */ /* 0x042ff0000004187c */
[C---:B------:R-:W-:Y:S01]  /*5a30*/  HMMA.16816.F32.BF16 R128, R4.reuse, R10, R128 ;  /* 0x0000000a0480723c */ /* 0x040fe20000041880 */
[----:B------:R-:W1:Y:S07]  /*5a40*/  LDSM.16.MT88.4 R8, [R227+0x1000] ;  /* 0x00100000e308783b */ /* 0x000e6e0000004200 */
[C---:B--2---:R-:W-:Y:S07]  /*5a50*/  HMMA.16816.F32.BF16 R44, R4.reuse, R24, R44 ;  /* 0x00000018042c723c */ /* 0x044fee000004182c */
[--C-:B------:R-:W-:Y:S01]  /*5a60*/  FFMA.FTZ R24, R33, c[0x0][0x2d0], -R28.reuse ;  /* 0x0000b40021187a23 */ /* 0x100fe2000001081c */
[----:B------:R-:W-:Y:S01]  /*5a70*/  HMMA.16816.F32.BF16 R48, R4, R26, R48 ;  /* 0x0000001a0430723c */ /* 0x000fe20000041830 */
[----:B------:R2:W3:Y:S01]  /*5a80*/  MUFU.EX2 R4, R18 ;  /* 0x0000001200047308 */ /* 0x0004e20000000800 */
[----:B------:R-:W-:-:S05]  /*5a90*/  FFMA.FTZ R25, R31, c[0x0][0x2d0], -R28 ;  /* 0x0000b4001f197a23 */ /* 0x000fca000001081c */
[--C-:B------:R-:W-:Y:S02]  /*5aa0*/  FFMA.FTZ R5, R169, c[0x0][0x2d0], -R28.reuse ;  /* 0x0000b400a9057a23 */ /* 0x100fe4000001081c */
[----:B------:R-:W-:Y:S01]  /*5ab0*/  FFMA.FTZ R6, R171, c[0x0][0x2d0], -R28 ;  /* 0x0000b400ab067a23 */ /* 0x000fe2000001081c */
[----:B------:R-:W-:Y:S01]  /*5ac0*/  MUFU.EX2 R24, R24 ;  /* 0x0000001800187308 */ /* 0x000fe20000000800 */
[----:B------:R-:W-:-:S04]  /*5ad0*/  FADD.FTZ R7, R173, R164 ;  /* 0x000000a4ad077221 */ /* 0x000fc80000010000 */
[----:B------:R-:W-:Y:S02]  /*5ae0*/  FADD.FTZ R7, R32, R7 ;  /* 0x0000000720077221 */ /* 0x000fe40000010000 */
[----:B--2---:R-:W-:Y:S01]  /*5af0*/  FFMA.FTZ R18, R165, c[0x0][0x2d0], -R28 ;  /* 0x0000b400a5127a23 */ /* 0x004fe2000001081c */
[----:B------:R-:W2:Y:S01]  /*5b00*/  MUFU.EX2 R5, R5 ;  /* 0x0000000500057308 */ /* 0x000ea20000000800 */
[----:B---3--:R-:W-:Y:S01]  /*5b10*/  FADD.FTZ R22, R4, R7 ;  /* 0x0000000704167221 */ /* 0x008fe20000010000 */
[----:B------:R-:W-:-:S06]  /*5b20*/  F2FP.BF16.PACK_AB R4, R19, R4 ;  /* 0x000000041304723e */ /* 0x000fcc00000010ff */
[----:B------:R-:W3:Y:S08]  /*5b30*/  MUFU.EX2 R6, R6 ;  /* 0x0000000600067308 */ /* 0x000ef00000000800 */
[----:B------:R-:W4:Y:S01]  /*5b40*/  MUFU.EX2 R18, R18 ;  /* 0x0000001200127308 */ /* 0x000f220000000800 */
[----:B--2---:R-:W-:Y:S02]  /*5b50*/  FADD.FTZ R7, R5, R20 ;  /* 0x0000001405077221 */ /* 0x004fe40000010000 */
[----:B------:R-:W-:-:S02]  /*5b60*/  FADD.FTZ R20, R19, R22 ;  /* 0x0000001613147221 */ /* 0x000fc40000010000 */
[C---:B---3--:R-:W-:Y:S01]  /*5b70*/  FADD.FTZ R19, R6.reuse, R7 ;  /* 0x0000000706137221 */ /* 0x048fe20000010000 */
[----:B------:R-:W-:Y:S02]  /*5b80*/  F2FP.BF16.PACK_AB R5, R6, R5 ;  /* 0x000000050605723e */ /* 0x000fe400000010ff */
[----:B------:R-:W-:Y:S01]  /*5b90*/  MUFU.EX2 R22, R14 ;  /* 0x0000000e00167308 */ /* 0x000fe20000000800 */
[----:B------:R-:W-:Y:S01]  /*5ba0*/  F2FP.BF16.PACK_AB R6, R16, R17 ;  /* 0x000000111006723e */ /* 0x000fe200000010ff */
[----:B------:R-:W-:Y:S01]  /*5bb0*/  FADD.FTZ R17, R17, R20 ;  /* 0x0000001411117221 */ /* 0x000fe20000010000 */
[----:B----4-:R-:W-:Y:S01]  /*5bc0*/  F2FP.BF16.PACK_AB R7, R21, R18 ;  /* 0x000000121507723e */ /* 0x010fe200000010ff */
[----:B------:R-:W-:-:S04]  /*5bd0*/  FADD.FTZ R18, R18, R19 ;  /* 0x0000001312127221 */ /* 0x000fc80000010000 */
[----:B------:R-:W-:Y:S01]  /*5be0*/  MUFU.EX2 R25, R25 ;  /* 0x0000001900197308 */ /* 0x000fe20000000800 */
[----:B------:R-:W-:Y:S02]  /*5bf0*/  FADD.FTZ R17, R16, R17 ;  /* 0x0000001110117221 */ /* 0x000fe40000010000 */
        /* <DEDUP_REMOVED lines=49> */
[----:B------:R-:W2:Y:S05]  /*5f10*/  MUFU.EX2 R4, R12 ;  /* 0x0000000c00047308 */ /* 0x000eaa0000000800 */
[----:B------:R-:W-:-:S02]  /*5f20*/  FFMA.FTZ R5, R35, c[0x0][0x2d0], -R28 ;  /* 0x0000b40023057a23 */ /* 0x000fc4000001081c */
[----:B------:R-:W-:-:S04]  /*5f30*/  FFMA.FTZ R28, R29, c[0x0][0x2d0], -R28 ;  /* 0x0000b4001d1c7a23 */ /* 0x000fc8000001081c */
[----:B------:R-:W3:Y:S01]  /*5f40*/  MUFU.EX2 R5, R5 ;  /* 0x0000000500057308 */ /* 0x000ee20000000800 */
[----:B--2---:R-:W-:Y:S01]  /*5f50*/  FADD.FTZ R6, R4, R17 ;  /* 0x0000001104067221 */ /* 0x004fe20000010000 */
[----:B------:R-:W-:-:S06]  /*5f60*/  F2FP.BF16.PACK_AB R4, R13, R4 ;  /* 0x000000040d04723e */ /* 0x000fcc00000010ff */
[----:B------:R-:W2:Y:S01]  /*5f70*/  MUFU.EX2 R20, R28 ;  /* 0x0000001c00147308 */ /* 0x000ea20000000800 */
[----:B------:R-:W-:Y:S01]  /*5f80*/  FADD.FTZ R21, R13, R6 ;  /* 0x000000060d157221 */ /* 0x000fe20000010000 */
[----:B------:R-:W-:Y:S01]  /*5f90*/  F2FP.BF16.PACK_AB R6, R23, R22 ;  /* 0x000000161706723e */ /* 0x000fe200000010ff */
[----:B------:R-:W4:Y:S02]  /*5fa0*/  LDSM.16.MT88.4 R12, [R225+0x1800] ;  /* 0x00180000e10c783b */ /* 0x000f240000004200 */
[----:B------:R-:W-:Y:S02]  /*5fb0*/  FADD.FTZ R22, R22, R21 ;  /* 0x0000001516167221 */ /* 0x000fe40000010000 */
[----:B---3--:R-:W-:Y:S01]  /*5fc0*/  FADD.FTZ R27, R5, R18 ;  /* 0x00000012051b7221 */ /* 0x008fe20000010000 */
[C---:B------:R-:W-:Y:S01]  /*5fd0*/  F2FP.BF16.PACK_AB R5, R24.reuse, R5 ;  /* 0x000000051805723e */ /* 0x040fe200000010ff */
[----:B------:R-:W3:Y:S02]  /*5fe0*/  LDSM.16.MT88.4 R16, [R226+0x1800] ;  /* 0x00180000e210783b */ /* 0x000ee40000004200 */
[----:B------:R-:W-:Y:S01]  /*5ff0*/  FADD.FTZ R24, R24, R27 ;  /* 0x0000001b18187221 */ /* 0x000fe20000010000 */
[----:B--2---:R-:W-:-:S03]  /*6000*/  F2FP.BF16.PACK_AB R7, R20, R25 ;  /* 0x000000191407723e */ /* 0x004fc600000010ff */
[----:B------:R-:W-:-:S04]  /*6010*/  FADD.FTZ R25, R25, R24 ;  /* 0x0000001819197221 */ /* 0x000fc80000010000 */
[----:B------:R-:W-:Y:S01]  /*6020*/  FADD.FTZ R3, R20, R25 ;  /* 0x0000001914037221 */ /* 0x000fe20000010000 */
[C---:B-1----:R-:W-:Y:S08]  /*6030*/  HMMA.16816.F32.BF16 R160, R4.reuse, R8, R160 ;  /* 0x0000000804a0723c */ /* 0x042ff000000418a0 */
[C---:B------:R-:W-:Y:S01]  /*6040*/  HMMA.16816.F32.BF16 R156, R4.reuse, R10, R156 ;  /* 0x0000000a049c723c */ /* 0x040fe2000004189c */
[----:B------:R-:W1:Y:S07]  /*6050*/  LDSM.16.MT88.4 R8, [R224+0x1800] ;  /* 0x00180000e008783b */ /* 0x000e6e0000004200 */
[C---:B----4-:R-:W-:Y:S08]  /*6060*/  HMMA.16816.F32.BF16 R140, R4.reuse, R12, R140 ;  /* 0x0000000c048c723c */ /* 0x050ff0000004188c */
[C---:B---3--:R-:W-:Y:S08]  /*6070*/  HMMA.16816.F32.BF16 R132, R4.reuse, R16, R132 ;  /* 0x000000100484723c */ /* 0x048ff00000041884 */
[C---:B------:R-:W-:Y:S01]  /*6080*/  HMMA.16816.F32.BF16 R136, R4.reuse, R18, R136 ;  /* 0x000000120488723c */ /* 0x040fe20000041888 */
[----:B------:R-:W2:Y:S07]  /*6090*/  LDSM.16.MT88.4 R16, [R227+0x3800] ;  /* 0x00380000e310783b */ /* 0x000eae0000004200 */
        /* <DEDUP_REMOVED lines=37> */
[----:B------:R-:W-:Y:S07]  /*62f0*/  HMMA.16816.F32.BF16 R128, R4, R10, R128 ;  /* 0x0000000a0480723c */ /* 0x000fee0000041880 */
[----:B------:R-:W-:-:S04]  /*6300*/  @P1 IMAD.HI.U32 R4, R237, c[0x0][0x2c8], RZ ;  /* 0x0000b200ed041a27 */ /* 0x000fc800078e00ff */
[----:B------:R-:W-:Y:S01]  /*6310*/  IMAD.MOV.U32 R5, RZ, RZ, R237 ;  /* 0x000000ffff057224 */ /* 0x000fe200078e00ed */
[----:B------:R-:W-:-:S04]  /*6320*/  @P1 SHF.R.U32.HI R5, RZ, c[0x0][0x2cc], R4 ;  /* 0x0000b300ff051a19 */ /* 0x000fc80000011604 */
[----:B------:R-:W-:-:S04]  /*6330*/  IADD3 R5, R5, R170, -R172 ;  /* 0x000000aa05057210 */ /* 0x000fc80007ffe8ac */
[----:B------:R-:W-:-:S04]  /*6340*/  SHF.R.S32.HI R4, RZ, 0x1f, R5 ;  /* 0x0000001fff047819 */ /* 0x000fc80000011405 */
[----:B------:R-:W-:-:S04]  /*6350*/  LEA.HI R4, R4, R5, RZ, 0x6 ;  /* 0x0000000504047211 */ /* 0x000fc800078f30ff */
[----:B------:R-:W-:-:S04]  /*6360*/  SHF.R.S32.HI R4, RZ, 0x6, R4 ;  /* 0x00000006ff047819 */ /* 0x000fc80000011404 */
[----:B------:R-:W-:Y:S01]  /*6370*/  IMNMX R6, R168, R4, !PT ;  /* 0x00000004a8067217 */ /* 0x000fe20007800200 */
[----:B------:R-:W-:-:S03]  /*6380*/  FADD.FTZ R4, R23, R22 ;  /* 0x0000001617047221 */ /* 0x000fc60000010000 */
[----:B------:R-:W-:Y:S01]  /*6390*/  ISETP.GE.AND P0, PT, R200, R6, PT ;  /* 0x00000006c800720c */ /* 0x000fe20003f06270 */
[----:B------:R1:W-:Y:S04]  /*63a0*/  STL [R1+0x7c], R6 ;  /* 0x00007c0601007387 */ /* 0x0003e80000100800 */
[----:B------:R1:W-:Y:S04]  /*63b0*/  STL [R1+0x58], R3 ;  /* 0x0000580301007387 */ /* 0x0003e80000100800 */
[----:B------:R1:W-:Y:S04]  /*63c0*/  STL [R1+0x70], R4 ;  /* 0x0000700401007387 */ /* 0x0003e80000100800 */
[----:B------:R-:W-:Y:S05]  /*63d0*/  @!P0 BRA `(.L_x_2229) ;  /* 0x00003a0000008947 */ /* 0x000fea0003800000 */
[----:B------:R2:W-:Y:S01]  /*63e0*/  STL [R1+0x80], R200 ;  /* 0x000080c801007387 */ /* 0x0005e20000100800 */
[----:B------:R-:W-:-:S02]  /*63f0*/  MOV R165, R2 ;  /* 0x0000000200a57202 */ /* 0x000fc40000000f00 */
[----:B-1----:R-:W-:Y:S02]  /*6400*/  MOV R3, R0 ;  /* 0x0000000000037202 */ /* 0x002fe40000000f00 */
.L_x_2230:
[----:B------:R-:W3:Y:S01]  /*6410*/  LDL.64 R16, [R1+0x60] ;  /* 0x0000600001107983 */ /* 0x000ee20000100a00 */
[----:B------:R-:W-:Y:S04]  /*6420*/  DEPBAR.LE SB0, 0x0 ;  /* 0x000080000000791a */ /* 0x000fe80000000000 */
[----:B------:R-:W-:Y:S01]  /*6430*/  WARPSYNC 0xffffffff ;  /* 0xffffffff00007948 */ /* 0x000fe20003800000 */
[----:B------:R-:W4:Y:S06]  /*6440*/  LDL.LU R14, [R1+0x80] ;  /* 0x00008000010e7983 */ /* 0x000f2c0000300800 */
[----:B------:R-:W4:Y:S06]  /*6450*/  LDL R164, [R1+0x4c] ;  /* 0x00004c0001a47983 */ /* 0x000f2c0000100800 */
[----:B------:R-:W-:Y:S06]  /*6460*/  BAR.SYNC.DEFER_BLOCKING 0x0 ;  /* 0x0000000000007b1d */ /* 0x000fec0000010000 */
[----:B------:R-:W-:Y:S06]  /*6470*/  LDSM.16.M88.4 R168, [R234] ;  /* 0x00000000eaa8783b */ /* 0x000fec0000000200 */
[----:B------:R-:W1:Y:S06]  /*6480*/  LDSM.16.M88.4 R172, [R233] ;  /* 0x00000000e9ac783b */ /* 0x000e6c0000000200 */
[----:B------:R-:W5:Y:S06]  /*6490*/  LDSM.16.M88.4 R176, [R233+0x800] ;  /* 0x00080000e9b0783b */ /* 0x000f6c0000000200 */
[----:B--2---:R-:W2:Y:S06]  /*64a0*/  LDSM.16.M88.4 R180, [R233+0x1000] ;  /* 0x00100000e9b4783b */ /* 0x004eac0000000200 */
[----:B------:R-:W1:Y:S06]  /*64b0*/  LDSM.16.M88.4 R184, [R233+0x1800] ;  /* 0x00180000e9b8783b */ /* 0x000e6c0000000200 */
[----:B------:R-:W-:Y:S06]  /*64c0*/  LDSM.16.M88.4 R188, [R232] ;  /* 0x00000000e8bc783b */ /* 0x000fec0000000200 */
[----:B------:R-:W1:Y:S06]  /*64d0*/  LDSM.16.M88.4 R192, [R231] ;  /* 0x00000000e7c0783b */ /* 0x000e6c0000000200 */
[----:B------:R-:W1:Y:S06]  /*64e0*/  LDSM.16.M88.4 R196, [R223] ;  /* 0x00000000dfc4783b */ /* 0x000e6c0000000200 */
[----:B--2---:R-:W2:Y:S06]  /*64f0*/  LDSM.16.M88.4 R200, [R222] ;  /* 0x00000000dec8783b */ /* 0x004eac0000000200 */
[----:B------:R-:W1:Y:S01]  /*6500*/  LDSM.16.M88.4 R204, [R221] ;  /* 0x00000000ddcc783b */ /* 0x000e620000000200 */
[----:B----4-:R-:W-:Y:S11]  /*6510*/  ISETP.GT.AND P6, PT, R164, R14, PT ;  /* 0x0000000ea400720c */ /* 0x010ff60003fc4270 */
[----:B------:R-:W-:Y:S02]  /*6520*/  @!UPT UIADD3 URZ, URZ, URZ, URZ ;  /* 0x0000003f3f3ff290 */ /* 0x000fe4000fffe03f */
[----:B------:R-:W-:Y:S01]  /*6530*/  @!P6 SHF.R.S32.HI R5, RZ, 0x1f, R14 ;  /* 0x0000001fff05e819 */ /* 0x000fe2000001140e */
[----:B------:R-:W-:Y:S01]  /*6540*/  @!P6 IMAD.WIDE.U32 R6, R14, c[0x0][0x208], RZ ;  /* 0x000082000e06ea25 */ /* 0x000fe200078e00ff */
[----:B---3--:R-:W-:Y:S02]  /*6550*/  @!P6 IADD3 R10, P0, R16, 0x40, RZ ;  /* 0x00000040100ae810 */ /* 0x008fe40007f1e0ff */
[----:B------:R-:W-:Y:S01]  /*6560*/  @!P6 MOV R2, c[0x0][0x208] ;  /* 0x000082000002ea02 */ /* 0x000fe20000000f00 */
[----:B------:R-:W-:Y:S01]  /*6570*/  @!P6 IMAD R5, R5, c[0x0][0x208], RZ ;  /* 0x000082000505ea24 */ /* 0x000fe200078e02ff */
[----:B------:R-:W-:Y:S02]  /*6580*/  @!P6 MOV R0, c[0x0][0x20c] ;  /* 0x000083000000ea02 */ /* 0x000fe40000000f00 */
[----:B------:R-:W-:Y:S01]  /*6590*/  @!P6 IADD3.X R4, RZ, R238, RZ, P0, !PT ;  /* 0x000000eeff04e210 */ /* 0x000fe200007fe4ff */
[----:B------:R-:W-:Y:S05]  /*65a0*/  @!P6 IMAD R5, R14, c[0x0][0x20c], R5 ;  /* 0x000083000e05ea24 */ /* 0x000fea00078e0205 */
[----:B------:R-:W-:Y:S01]  /*65b0*/  @!P6 IADD3 R5, R7, R5, RZ ;  /* 0x000000050705e210 */ /* 0x000fe20007ffe0ff */
[C---:B------:R-:W-:Y:S03]  /*65c0*/  @!P6 IMAD.SHL.U32 R7, R6.reuse, 0x40, RZ ;  /* 0x000000400607e824 */ /* 0x040fe600078e00ff */
[----:B------:R-:W-:Y:S02]  /*65d0*/  @!P6 SHF.L.U64.HI R5, R6, 0x6, R5 ;  /* 0x000000060605e819 */ /* 0x000fe40000010205 */
[C---:B------:R-:W-:Y:S04]  /*65e0*/  @!P6 LEA R11, P0, R2.reuse, R7, 0x5 ;  /* 0x00000007020be211 */ /* 0x040fe800078028ff */
[----:B------:R-:W-:Y:S02]  /*65f0*/  @!P6 LEA.HI.X R13, R2, R5, R0, 0x5, P0 ;  /* 0x00000005020de211 */ /* 0x000fe400000f2c00 */
[----:B------:R-:W-:Y:S05]  /*6600*/  @!P6 IADD3 R15, P0, R7, R16, RZ ;  /* 0x00000010070fe210 */ /* 0x000fea0007f1e0ff */
[----:B------:R-:W-:Y:S01]  /*6610*/  @!P6 IMAD.X R2, R5, 0x1, R238, P0 ;  /* 0x000000010502e824 */ /* 0x000fe200000e06ee */
[----:B------:R-:W-:Y:S04]  /*6620*/  @!P6 IADD3 R9, P0, R7, R10, RZ ;  /* 0x0000000a0709e210 */ /* 0x000fe80007f1e0ff */
[----:B------:R-:W-:Y:S02]  /*6630*/  @!P6 IADD3.X R0, R5, R4, RZ, P0, !PT ;  /* 0x000000040500e210 */ /* 0x000fe400007fe4ff */
[C---:B------:R-:W-:Y:S04]  /*6640*/  @!P6 LEA R20, P0, R15.reuse, c[0x0][0x1f8], 0x1 ;  /* 0x00007e000f14ea11 */ /* 0x040fe800078008ff */
[----:B------:R-:W-:Y:S02]  /*6650*/  @!P6 LEA.HI.X R21, R15, c[0x0][0x1fc], R2, 0x1, P0 ;  /* 0x00007f000f15ea11 */ /* 0x000fe400000f0c02 */
[C---:B------:R-:W-:Y:S03]  /*6660*/  @!P6 LEA R28, P0, R9.reuse, c[0x0][0x1f8], 0x1 ;  /* 0x00007e00091cea11 */ /* 0x040fe600078008ff */
[----:B------:R-:W-:Y:S01]  /*6670*/  @!PT LDS RZ, [RZ] ;  /* 0x00000000fffff984 */ /* 0x000fe20000000800 */
[----:B------:R-:W-:Y:S01]  /*6680*/  @!PT LDS RZ, [RZ] ;  /* 0x00000000fffff984 */ /* 0x000fe20000000800 */
[----:B------:R-:W-:Y:S01]  /*6690*/  @!PT LDS RZ, [RZ] ;  /* 0x00000000fffff984 */ /* 0x000fe20000000800 */
[----:B------:R3:W-:Y:S01]  /*66a0*/  @!P6 LDGSTS.E.BYPASS.LTC128B.128 [R249+0x100], [R20.64], !P5 ;  /* 0x0010000014f9efae */ /* 0x0007e2000e901d46 */
[----:B------:R-:W-:Y:S02]  /*66b0*/  @!P6 LEA.HI.X R29, R9, c[0x0][0x1fc], R0, 0x1, P0 ;  /* 0x00007f00091dea11 */ /* 0x000fe400000f0c00 */
[C---:B------:R-:W-:Y:S03]  /*66c0*/  @!P6 IADD3 R8, P0, R16.reuse, 0x80, RZ ;  /* 0x000000801008e810 */ /* 0x040fe60007f1e0ff */
[----:B------:R4:W-:Y:S01]  /*66d0*/  @!P6 LDGSTS.E.BYPASS.LTC128B.128 [R249+0x2100], [R28.64], !P4 ;  /* 0x021000001cf9efae */ /* 0x0009e2000e101d46 */
[----:B------:R-:W-:Y:S02]  /*66e0*/  @!P6 IADD3.X R2, RZ, R238, RZ, P0, !PT ;  /* 0x000000eeff02e210 */ /* 0x000fe400007fe4ff */
[----:B------:R-:W-:Y:S05]  /*66f0*/  @!P6 IADD3 R9, P0, R7, R8, RZ ;  /* 0x000000080709e210 */ /* 0x000fea0007f1e0ff */
[----:B------:R-:W-:Y:S01]  /*6700*/  @!P6 IMAD.X R0, R5, 0x1, R2, P0 ;  /* 0x000000010500e824 */ /* 0x000fe200000e0602 */
[C---:B------:R-:W-:Y:S04]  /*6710*/  @!P6 LEA R26, P0, R9.reuse, c[0x0][0x1f8], 0x1 ;  /* 0x00007e00091aea11 */ /* 0x040fe800078008ff */
[----:B------:R-:W-:Y:S02]  /*6720*/  @!P6 LEA.HI.X R27, R9, c[0x0][0x1fc], R0, 0x1, P0 ;  /* 0x00007f00091bea11 */ /* 0x000fe400000f0c00 */
[----:B------:R-:W-:Y:S03]  /*6730*/  @!P6 IADD3 R6, P0, R16, 0xc0, RZ ;  /* 0x000000c01006e810 */ /* 0x000fe60007f1e0ff */
[----:B------:R1:W-:Y:S01]  /*6740*/  @!P6 LDGSTS.E.BYPASS.LTC128B.128 [R249+0x4100], [R26.64], !P3 ;  /* 0x041000001af9efae */ /* 0x0003e2000d901d46 */
[----:B------:R-:W-:Y:S02]  /*6750*/  @!P6 IADD3.X R0, RZ, R238, RZ, P0, !PT ;  /* 0x000000eeff00e210 */ /* 0x000fe400007fe4ff */
[----:B------:R-:W-:Y:S04]  /*6760*/  @!P6 IADD3 R12, P0, R7, R6, RZ ;  /* 0x00000006070ce210 */ /* 0x000fe80007f1e0ff */
[----:B------:R-:W-:Y:S02]  /*6770*/  @!P6 IADD3.X R5, R5, R0, RZ, P0, !PT ;  /* 0x000000000505e210 */ /* 0x000fe400007fe4ff */
[C---:B------:R-:W-:Y:S04]  /*6780*/  @!P6 LEA R32, P0, R12.reuse, c[0x0][0x1f8], 0x1 ;  /* 0x00007e000c20ea11 */ /* 0x040fe800078008ff */
[----:B------:R-:W-:Y:S02]  /*6790*/  @!P6 LEA.HI.X R33, R12, c[0x0][0x1fc], R5, 0x1, P0 ;  /* 0x00007f000c21ea11 */ /* 0x000fe400000f0c05 */
[----:B------:R-:W-:Y:S03]  /*67a0*/  @!P6 IADD3 R9, P0, R11, R10, RZ ;  /* 0x0000000a0b09e210 */ /* 0x000fe60007f1e0ff */
[----:B------:R1:W-:Y:S02]  /*67b0*/  @!P6 LDGSTS.E.BYPASS.LTC128B.128 [R249+0x6100], [R32.64], !P2 ;  /* 0x0610000020f9efae */ /* 0x0003e4000d101d46 */
[----:B------:R-:W-:Y:S01]  /*67c0*/  @!P6 IMAD.X R4, R13, 0x1, R4, P0 ;  /* 0x000000010d04e824 */ /* 0x000fe200000e0604 */
[----:B------:R-:W-:Y:S04]  /*67d0*/  @!P6 IADD3 R7, P0, R11, R8, RZ ;  /* 0x000000080b07e210 */ /* 0x000fe80007f1e0ff */
[----:B------:R-:W-:Y:S02]  /*67e0*/  @!P6 IADD3.X R2, R13, R2, RZ, P0, !PT ;  /* 0x000000020d02e210 */ /* 0x000fe400007fe4ff */
[----:B------:R-:W-:Y:S04]  /*67f0*/  @!P6 IADD3 R5, P0, R11, R6, RZ ;  /* 0x000000060b05e210 */ /* 0x000fe80007f1e0ff */
[----:B------:R-:W-:Y:S02]  /*6800*/  @!P6 IADD3.X R0, R13, R0, RZ, P0, !PT ;  /* 0x000000000d00e210 */ /* 0x000fe400007fe4ff */
[----:B------:R-:W-:Y:S05]  /*6810*/  @!P6 IADD3 R11, P0, R11, R16, RZ ;  /* 0x000000100b0be210 */ /* 0x000fea0007f1e0ff */
[----:B------:R-:W-:Y:S01]  /*6820*/  @!P6 IMAD.X R6, R13, 0x1, R238, P0 ;  /* 0x000000010d06e824 */ /* 0x000fe200000e06ee */
[C---:B------:R-:W-:Y:S04]  /*6830*/  @!P6 LEA R12, P0, R11.reuse, c[0x0][0x1f8], 0x1 ;  /* 0x00007e000b0cea11 */ /* 0x040fe800078008ff */
[----:B------:R-:W-:Y:S02]  /*6840*/  @!P6 LEA.HI.X R13, R11, c[0x0][0x1fc], R6, 0x1, P0 ;  /* 0x00007f000b0dea11 */ /* 0x000fe400000f0c06 */
[C---:B------:R-:W-:Y:S03]  /*6850*/  @!P6 LEA R16, P0, R9.reuse, c[0x0][0x1f8], 0x1 ;  /* 0x00007e000910ea11 */ /* 0x040fe600078008ff */
[----:B------:R5:W-:Y:S01]  /*6860*/  @!P6 LDGSTS.E.BYPASS.LTC128B.128 [R249+0x1100], [R12.64], !P5 ;  /* 0x011000000cf9efae */ /* 0x000be2000e901d46 */
[----:B------:R-:W-:Y:S02]  /*6870*/  @!P6 LEA.HI.X R17, R9, c[0x0][0x1fc], R4, 0x1, P0 ;  /* 0x00007f000911ea11 */ /* 0x000fe400000f0c04 */
[C---:B------:R-:W-:Y:S03]  /*6880*/  @!P6 LEA R24, P0, R7.reuse, c[0x0][0x1f8], 0x1 ;  /* 0x00007e000718ea11 */ /* 0x040fe600078008ff */
[----:B------:R2:W-:Y:S01]  /*6890*/  @!P6 LDGSTS.E.BYPASS.LTC128B.128 [R249+0x3100], [R16.64], !P4 ;  /* 0x0310000010f9efae */ /* 0x0005e2000e101d46 */
[----:B------:R-:W-:Y:S02]  /*68a0*/  @!P6 LEA.HI.X R25, R7, c[0x0][0x1fc], R2, 0x1, P0 ;  /* 0x00007f000719ea11 */ /* 0x000fe400000f0c02 */
[C---:B------:R-:W-:Y:S02]  /*68b0*/  @!P6 LEA R166, P0, R5.reuse, c[0x0][0x1f8], 0x1 ;  /* 0x00007e0005a6ea11 */ /* 0x040fe400078008ff */
[----:B------:R-:W-:Y:S01]  /*68c0*/  MOV R2, R14 ;  /* 0x0000000e00027202 */ /* 0x000fe20000000f00 */
[----:B------:R2:W-:Y:S01]  /*68d0*/  @!P6 LDGSTS.E.BYPASS.LTC128B.128 [R249+0x5100], [R24.64], !P3 ;  /* 0x0510000018f9efae */ /* 0x0005e2000d901d46 */
[----:B------:R-:W-:Y:S02]  /*68e0*/  @!P6 LEA.HI.X R167, R5, c[0x0][0x1fc], R0, 0x1, P0 ;  /* 0x00007f0005a7ea11 */ /* 0x000fe400000f0c00 */
[C---:B-1----:R-:W-:Y:S03]  /*68f0*/  HMMA.16816.F32.BF16 R4, R168.reuse, R172, RZ ;  /* 0x000000aca804723c */ /* 0x042fe600000418ff */
[----:B------:R1:W-:Y:S05]  /*6900*/  @!P6 LDGSTS.E.BYPASS.LTC128B.128 [R249+0x7100], [R166.64], !P2 ;  /* 0x07100000a6f9efae */ /* 0x0003ea000d101d46 */
[C---:B------:R-:W-:Y:S01]  /*6910*/  HMMA.16816.F32.BF16 R8, R168.reuse, R174, RZ ;  /* 0x000000aea808723c */ /* 0x040fe200000418ff */
[----:B------:R-:W-:Y:S06]  /*6920*/  LDSM.16.M88.4 R172, [R229] ;  /* 0x00000000e5ac783b */ /* 0x000fec0000000200 */
[----:B------:R-:W0:Y:S01]  /*6930*/  LDGDEPBAR ;  /* 0x00000000000079af */ /* 0x000e220000000000 */
[C---:B-----5:R-:W-:Y:S08]  /*6940*/  HMMA.16816.F32.BF16 R12, R168.reuse, R176, RZ ;  /* 0x000000b0a80c723c */ /* 0x060ff000000418ff */
[C---:B--2---:R-:W-:Y:S01]  /*6950*/  HMMA.16816.F32.BF16 R16, R168.reuse, R178, RZ ;  /* 0x000000b2a810723c */ /* 0x044fe200000418ff */
[----:B------:R-:W-:Y:S07]  /*6960*/  LDSM.16.M88.4 R176, [R229+0x800] ;  /* 0x00080000e5b0783b */ /* 0x000fee0000000200 */
[C---:B---3--:R-:W-:Y:S08]  /*6970*/  HMMA.16816.F32.BF16 R20, R168.reuse, R180, RZ ;  /* 0x000000b4a814723c */ /* 0x048ff000000418ff */
[C---:B------:R-:W-:Y:S01]  /*6980*/  HMMA.16816.F32.BF16 R24, R168.reuse, R182, RZ ;  /* 0x000000b6a818723c */ /* 0x040fe200000418ff */
[----:B------:R-:W-:Y:S07]  /*6990*/  LDSM.16.M88.4 R180, [R229+0x1000] ;  /* 0x00100000e5b4783b */ /* 0x000fee0000000200 */
[C---:B----4-:R-:W-:Y:S08]  /*69a0*/  HMMA.16816.F32.BF16 R28, R168.reuse, R184, RZ ;  /* 0x000000b8a81c723c */ /* 0x050ff000000418ff */
[----:B------:R-:W-:Y:S01]  /*69b0*/  HMMA.16816.F32.BF16 R32, R168, R186, RZ ;  /* 0x000000baa820723c */ /* 0x000fe200000418ff */
[----:B------:R-:W2:Y:S06]  /*69c0*/  LDSM.16.M88.4 R168, [R230] ;  /* 0x00000000e6a8783b */ /* 0x000eac0000000200 */
[----:B------:R-:W3:Y:S01]  /*69d0*/  LDSM.16.M88.4 R184, [R229+0x1800] ;  /* 0x00180000e5b8783b */ /* 0x000ee20000000200 */
[C---:B------:R-:W-:Y:S07]  /*69e0*/  HMMA.16816.F32.BF16 R4, R188.reuse, R192, R4 ;  /* 0x000000c0bc04723c */ /* 0x040fee0000041804 */
[----:B------:R-:W-:Y:S01]  /*69f0*/  MOV R192, R2 ;  /* 0x0000000200c07202 */ /* 0x000fe20000000f00 */
[C---:B------:R-:W-:Y:S03]  /*6a00*/  HMMA.16816.F32.BF16 R8, R188.reuse, R194, R8 ;  /* 0x000000c2bc08723c */ /* 0x040fe60000041808 */
[C---:B------:R-:W-:Y:S05]  /*6a10*/  ISETP.GT.AND P6, PT, R192.reuse, R164, PT ;  /* 0x000000a4c000720c */ /* 0x040fea0003fc4270 */
[C---:B------:R-:W-:Y:S01]  /*6a20*/  HMMA.16816.F32.BF16 R12, R188.reuse, R196, R12 ;  /* 0x000000c4bc0c723c */ /* 0x040fe2000004180c */
[----:B------:R-:W4:Y:S07]  /*6a30*/  LDL R196, [R1+0x48] ;  /* 0x0000480001c47983 */ /* 0x000f2e0000100800 */
[C---:B------:R-:W-:Y:S01]  /*6a40*/  HMMA.16816.F32.BF16 R16, R188.reuse, R198, R16 ;  /* 0x000000c6bc10723c */ /* 0x040fe20000041810 */
[----:B------:R-:W-:Y:S07]  /*6a50*/  @P6 IMAD.MOV.U32 R2, RZ, RZ, c[0x0][0x1e4] ;  /* 0x00007900ff026624 */ /* 0x000fee00078e00ff */
[C---:B------:R-:W-:Y:S07]  /*6a60*/  HMMA.16816.F32.BF16 R20, R188.reuse, R200, R20 ;  /* 0x000000c8bc14723c */ /* 0x040fee0000041814 */
[----:B------:R-:W-:Y:S01]  /*6a70*/  IADD3 R200, R192, -0x1, RZ ;  /* 0xffffffffc0c87810 */ /* 0x000fe20007ffe0ff */
[C---:B------:R-:W-:Y:S04]  /*6a80*/  HMMA.16816.F32.BF16 R24, R188.reuse, R202, R24 ;  /* 0x000000cabc18723c */ /* 0x040fe80000041818 */
[----:B-1----:R-:W-:Y:S03]  /*6a90*/  @P6 SHF.R.S32.HI R167, RZ, 0x1f, R200 ;  /* 0x0000001fffa76819 */ /* 0x002fe600000114c8 */
[----:B------:R-:W-:Y:S01]  /*6aa0*/  @P6 IMAD.WIDE.U32 R202, R200, c[0x0][0x1e0], RZ ;  /* 0x00007800c8ca6a25 */ /* 0x000fe200078e00ff */
[C---:B------:R-:W-:Y:S04]  /*6ab0*/  HMMA.16816.F32.BF16 R28, R188.reuse, R204, R28 ;  /* 0x000000ccbc1c723c */ /* 0x040fe8000004181c */
[----:B------:R-:W-:Y:S01]  /*6ac0*/  @P6 SHF.L.U32 R0, R202, 0x6, RZ ;  /* 0x00000006ca006819 */ /* 0x000fe200000006ff */
[----:B------:R-:W-:Y:S03]  /*6ad0*/  @P6 IMAD R167, R167, c[0x0][0x1e0], RZ ;  /* 0x00007800a7a76a24 */ /* 0x000fe600078e02ff */
[----:B------:R-:W-:Y:S04]  /*6ae0*/  HMMA.16816.F32.BF16 R32, R188, R206, R32 ;  /* 0x000000cebc20723c */ /* 0x000fe80000041820 */
[----:B------:R-:W-:Y:S03]  /*6af0*/  @P6 IMAD R167, R200, c[0x0][0x1e4], R167 ;  /* 0x00007900c8a76a24 */ /* 0x000fe600078e02a7 */
[----:B------:R-:W-:Y:S01]  /*6b00*/  IADD3 R206, R252, R237, RZ ;  /* 0x000000edfcce7210 */ /* 0x000fe20007ffe0ff */
[C---:B--2---:R-:W-:Y:S05]  /*6b10*/  HMMA.16816.F32.BF16 R4, R168.reuse, R172, R4 ;  /* 0x000000aca804723c */ /* 0x044fea0000041804 */
[----:B------:R-:W-:Y:S01]  /*6b20*/  @P6 IMAD.IADD R164, R203, 0x1, R167 ;  /* 0x00000001cba46824 */ /* 0x000fe200078e02a7 */
[----:B------:R-:W-:Y:S01]  /*6b30*/  @P6 MOV R167, c[0x0][0x1e0] ;  /* 0x0000780000a76a02 */ /* 0x000fe20000000f00 */
[----:B------:R-:W-:Y:S01]  /*6b40*/  @P1 IMAD.HI.U32 R205, R206, c[0x0][0x2c8], RZ ;  /* 0x0000b200cecd1a27 */ /* 0x000fe200078e00ff */
[C---:B------:R-:W-:Y:S01]  /*6b50*/  HMMA.16816.F32.BF16 R8, R168.reuse, R174, R8 ;  /* 0x000000aea808723c */ /* 0x040fe20000041808 */
[----:B------:R-:W-:Y:S03]  /*6b60*/  LDSM.16.M88.4 R172, [R228] ;  /* 0x00000000e4ac783b */ /* 0x000fe60000000200 */
[----:B------:R-:W-:Y:S02]  /*6b70*/  @P6 SHF.L.U64.HI R164, R202, 0x6, R164 ;  /* 0x00000006caa46819 */ /* 0x000fe400000102a4 */
[C---:B------:R-:W-:Y:S02]  /*6b80*/  @P6 LEA R166, P0, R167.reuse, R0, 0x5 ;  /* 0x00000000a7a66211 */ /* 0x040fe400078028ff */
[C---:B------:R-:W-:Y:S04]  /*6b90*/  HMMA.16816.F32.BF16 R12, R168.reuse, R176, R12 ;  /* 0x000000b0a80c723c */ /* 0x040fe8000004180c */
[----:B------:R-:W-:Y:S02]  /*6ba0*/  @P6 LEA.HI.X R2, R167, R164, R2, 0x5, P0 ;  /* 0x000000a4a7026211 */ /* 0x000fe400000f2c02 */
[----:B------:R-:W-:Y:S02]  /*6bb0*/  @P1 SHF.R.U32.HI R206, RZ, c[0x0][0x2cc], R205 ;  /* 0x0000b300ffce1a19 */ /* 0x000fe400000116cd */
[C---:B------:R-:W-:Y:S01]  /*6bc0*/  HMMA.16816.F32.BF16 R16, R168.reuse, R178, R16 ;  /* 0x000000b2a810723c */ /* 0x040fe20000041810 */
[----:B------:R-:W1:Y:S07]  /*6bd0*/  LDSM.16.M88.4 R176, [R220] ;  /* 0x00000000dcb0783b */ /* 0x000e6e0000000200 */
[C---:B------:R-:W-:Y:S08]  /*6be0*/  HMMA.16816.F32.BF16 R20, R168.reuse, R180, R20 ;  /* 0x000000b4a814723c */ /* 0x040ff00000041814 */
[C---:B------:R-:W-:Y:S01]  /*6bf0*/  HMMA.16816.F32.BF16 R24, R168.reuse, R182, R24 ;  /* 0x000000b6a818723c */ /* 0x040fe20000041818 */
[----:B------:R-:W2:Y:S07]  /*6c00*/  LDSM.16.M88.4 R180, [R220+0x800] ;  /* 0x00080000dcb4783b */ /* 0x000eae0000000200 */
[C---:B---3--:R-:W-:Y:S08]  /*6c10*/  HMMA.16816.F32.BF16 R28, R168.reuse, R184, R28 ;  /* 0x000000b8a81c723c */ /* 0x048ff0000004181c */
[----:B------:R-:W-:Y:S01]  /*6c20*/  HMMA.16816.F32.BF16 R32, R168, R186, R32 ;  /* 0x000000baa820723c */ /* 0x000fe20000041820 */
[----:B------:R-:W3:Y:S06]  /*6c30*/  LDSM.16.M88.4 R168, [R220+0x1000] ;  /* 0x00100000dca8783b */ /* 0x000eec0000000200 */
[----:B------:R-:W5:Y:S01]  /*6c40*/  LDSM.16.M88.4 R184, [R220+0x1800] ;  /* 0x00180000dcb8783b */ /* 0x000f620000000200 */
[C---:B-1----:R-:W-:Y:S08]  /*6c50*/  HMMA.16816.F32.BF16 R4, R172.reuse, R176, R4 ;  /* 0x000000b0ac04723c */ /* 0x042ff00000041804 */
[C---:B------:R-:W-:Y:S01]  /*6c60*/  HMMA.16816.F32.BF16 R8, R172.reuse, R178, R8 ;  /* 0x000000b2ac08723c */ /* 0x040fe20000041808 */
[----:B------:R-:W-:Y:S07]  /*6c70*/  LDSM.16.M88.4 R176, [R233+0x2000] ;  /* 0x00200000e9b0783b */ /* 0x000fee0000000200 */
[C---:B--2---:R-:W-:Y:S08]  /*6c80*/  HMMA.16816.F32.BF16 R12, R172.reuse, R180, R12 ;  /* 0x000000b4ac0c723c */ /* 0x044ff0000004180c */
[C---:B------:R-:W-:Y:S01]  /*6c90*/  HMMA.16816.F32.BF16 R16, R172.reuse, R182, R16 ;  /* 0x000000b6ac10723c */ /* 0x040fe20000041810 */
[----:B------:R-:W-:Y:S07]  /*6ca0*/  LDSM.16.M88.4 R180, [R233+0x2800] ;  /* 0x00280000e9b4783b */ /* 0x000fee0000000200 */
[C---:B---3--:R-:W-:Y:S08]  /*6cb0*/  HMMA.16816.F32.BF16 R20, R172.reuse, R168, R20 ;  /* 0x000000a8ac14723c */ /* 0x048ff00000041814 */
[C---:B------:R-:W-:Y:S01]  /*6cc0*/  HMMA.16816.F32.BF16 R24, R172.reuse, R170, R24 ;  /* 0x000000aaac18723c */ /* 0x040fe20000041818 */
[----:B------:R-:W1:Y:S07]  /*6cd0*/  LDSM.16.M88.4 R168, [R234+0x4000] ;  /* 0x00400000eaa8783b */ /* 0x000e6e0000000200 */
[C---:B-----5:R-:W-:Y:S08]  /*6ce0*/  HMMA.16816.F32.BF16 R28, R172.reuse, R184, R28 ;  /* 0x000000b8ac1c723c */ /* 0x060ff0000004181c */
        /* <DEDUP_REMOVED lines=21> */
[----:B------:R-:W-:Y:S07]  /*6e40*/  LDSM.16.M88.4 R180, [R229+0x2800] ;  /* 0x00280000e5b4783b */ /* 0x000fee0000000200 */
[C---:B--2---:R-:W-:Y:S08]  /*6e50*/  HMMA.16816.F32.BF16 R20, R172.reuse, R168, R20 ;  /* 0x000000a8ac14723c */ /* 0x044ff00000041814 */
        /* <DEDUP_REMOVED lines=89> */
[----:B------:R-:W1:Y:S07]  /*73f0*/  LDSM.16.M88.4 R180, [R211] ;  /* 0x00000000d3b4783b */ /* 0x000e6e0000000200 */
[C---:B--2---:R-:W-:Y:S08]  /*7400*/  HMMA.16816.F32.BF16 R20, R168.reuse, R172, R20 ;  /* 0x000000aca814723c */ /* 0x044ff00000041814 */
[C---:B------:R-:W-:Y:S01]  /*7410*/  HMMA.16816.F32.BF16 R24, R168.reuse, R174, R24 ;  /* 0x000000aea818723c */ /* 0x040fe20000041818 */
[----:B------:R-:W2:Y:S07]  /*7420*/  LDSM.16.M88.4 R172, [R210] ;  /* 0x00000000d2ac783b */ /* 0x000eae0000000200 */
[C---:B---3--:R-:W-:Y:S08]  /*7430*/  HMMA.16816.F32.BF16 R28, R168.reuse, R184, R28 ;  /* 0x000000b8a81c723c */ /* 0x048ff0000004181c */
[----:B------:R-:W-:Y:S01]  /*7440*/  HMMA.16816.F32.BF16 R32, R168, R186, R32 ;  /* 0x000000baa820723c */ /* 0x000fe20000041820 */
[----:B------:R-:W3:Y:S06]  /*7450*/  LDSM.16.M88.4 R168, [R209] ;  /* 0x00000000d1a8783b */ /* 0x000eec0000000200 */
[----:B------:R-:W5:Y:S01]  /*7460*/  LDSM.16.M88.4 R184, [R208] ;  /* 0x00000000d0b8783b */ /* 0x000f620000000200 */
        /* <DEDUP_REMOVED lines=9> */
[C---:B-----5:R-:W-:Y:S08]  /*7500*/  HMMA.16816.F32.BF16 R28, R176.reuse, R184, R28 ;  /* 0x000000b8b01c723c */ /* 0x060ff0000004181c */
        /* <DEDUP_REMOVED lines=12> */
[C---:B-----5:R-:W-:Y:S01]  /*75d0*/  HMMA.16816.F32.BF16 R28, R172.reuse, R184, R28 ;  /* 0x000000b8ac1c723c */ /* 0x060fe2000004181c */
[----:B------:R-:W3:Y:S07]  /*75e0*/  LDL.64 R184, [R1+0x68] ;  /* 0x0000680001b87983 */ /* 0x000eee0000100a00 */
[----:B------:R-:W-:Y:S01]  /*75f0*/  HMMA.16816.F32.BF16 R32, R172, R186, R32 ;  /* 0x000000baac20723c */ /* 0x000fe20000041820 */
[----:B------:R-:W5:Y:S06]  /*7600*/  LDL R187, [R1+0x78] ;  /* 0x0000780001bb7983 */ /* 0x000f6c0000100800 */
[----:B------:R-:W5:Y:S01]  /*7610*/  LDL R186, [R1+0x74] ;  /* 0x0000740001ba7983 */ /* 0x000f620000100800 */
[C---:B-1----:R-:W-:Y:S05]  /*7620*/  HMMA.16816.F32.BF16 R4, R168.reuse, R180, R4 ;  /* 0x000000b4a804723c */ /* 0x042fea0000041804 */
[----:B------:R-:W1:Y:S03]  /*7630*/  LDSM.16.M88.4 R172, [R220+0x7000] ;  /* 0x00700000dcac783b */ /* 0x000e660000000200 */
[C---:B------:R-:W-:Y:S03]  /*7640*/  HMMA.16816.F32.BF16 R8, R168.reuse, R182, R8 ;  /* 0x000000b6a808723c */ /* 0x040fe60000041808 */
[----:B------:R-:W4:Y:S01]  /*7650*/  LDSM.16.M88.4 R180, [R220+0x7800] ;  /* 0x00780000dcb4783b */ /* 0x000f220000000200 */
[----:B------:R-:W-:Y:S04]  /*7660*/  DEPBAR.LE SB0, 0x0 ;  /* 0x000080000000791a */ /* 0x000fe80000000000 */
[C---:B--2---:R-:W-:Y:S01]  /*7670*/  HMMA.16816.F32.BF16 R12, R168.reuse, R176, R12 ;  /* 0x000000b0a80c723c */ /* 0x044fe2000004180c */
[----:B------:R-:W-:Y:S07]  /*7680*/  BAR.SYNC.DEFER_BLOCKING 0x0 ;  /* 0x0000000000007b1d */ /* 0x000fee0000010000 */
[C---:B------:R-:W-:Y:S08]  /*7690*/  HMMA.16816.F32.BF16 R16, R168.reuse, R178, R16 ;  /* 0x000000b2a810723c */ /* 0x040ff00000041810 */
[C---:B-1----:R-:W-:Y:S08]  /*76a0*/  HMMA.16816.F32.BF16 R20, R168.reuse, R172, R20 ;  /* 0x000000aca814723c */ /* 0x042ff00000041814 */
[C---:B------:R-:W-:Y:S08]  /*76b0*/  HMMA.16816.F32.BF16 R24, R168.reuse, R174, R24 ;  /* 0x000000aea818723c */ /* 0x040ff00000041818 */
[C---:B----4-:R-:W-:Y:S08]  /*76c0*/  HMMA.16816.F32.BF16 R28, R168.reuse, R180, R28 ;  /* 0x000000b4a81c723c */ /* 0x050ff0000004181c */
[----:B------:R-:W-:Y:S07]  /*76d0*/  HMMA.16816.F32.BF16 R32, R168, R182, R32 ;  /* 0x000000b6a820723c */ /* 0x000fee0000041820 */
[----:B------:R-:W-:Y:S05]  /*76e0*/  IMAD.MOV.U32 R169, RZ, RZ, -0x40 ;  /* 0xffffffc0ffa97424 */ /* 0x000fea00078e00ff */
[----:B------:R-:W-:Y:S01]  /*76f0*/  IMAD R174, R192, R169, 0x1 ;  /* 0x00000001c0ae7424 */ /* 0x000fe200078e02a9 */
[----:B---3--:R-:W-:Y:S04]  /*7700*/  @P6 IADD3 R204, P0, R0, R184, RZ ;  /* 0x000000b800cc6210 */ /* 0x008fe80007f1e0ff */
[-C--:B------:R-:W-:Y:S02]  /*7710*/  @P6 IADD3.X R167, R164, R196.reuse, RZ, P0, !PT ;  /* 0x000000c4a4a76210 */ /* 0x080fe400007fe4ff */
[C---:B------:R-:W-:Y:S04]  /*7720*/  @P6 LEA R202, P0, R204.reuse, c[0x0][0x1c8], 0x1 ;  /* 0x00007200ccca6a11 */ /* 0x040fe800078008ff */
[----:B------:R-:W-:Y:S02]  /*7730*/  @P6 LEA.HI.X R203, R204, c[0x0][0x1cc], R167, 0x1, P0 ;  /* 0x00007300cccb6a11 */ /* 0x000fe400000f0ca7 */
[----:B------:R-:W-:Y:S03]  /*7740*/  @P6 IADD3 R201, P0, R184, 0x40, RZ ;  /* 0x00000040b8c96810 */ /* 0x000fe60007f1e0ff */
[----:B------:R-:W-:Y:S01]  /*7750*/  @!PT LDS RZ, [RZ] ;  /* 0x00000000fffff984 */ /* 0x000fe20000000800 */
[----:B------:R-:W-:Y:S01]  /*7760*/  @!PT LDS RZ, [RZ] ;  /* 0x00000000fffff984 */ /* 0x000fe20000000800 */
[----:B------:R-:W-:Y:S01]  /*7770*/  @!PT LDS RZ, [RZ] ;  /* 0x00000000fffff984 */ /* 0x000fe20000000800 */
[----:B------:R1:W-:Y:S02]  /*7780*/  @P6 LDGSTS.E.BYPASS.LTC128B.128 [R249+0x8100], [R202.64], !P5 ;  /* 0x08100000caf96fae */ /* 0x0003e4000e901d46 */
[----:B------:R-:W-:Y:S01]  /*7790*/  @P6 IMAD.X R167, RZ, RZ, R196, P0 ;  /* 0x000000ffffa76224 */ /* 0x000fe200000e06c4 */
[----:B------:R-:W-:Y:S04]  /*77a0*/  @P6 IADD3 R204, P0, R0, R201, RZ ;  /* 0x000000c900cc6210 */ /* 0x000fe80007f1e0ff */
[----:B------:R-:W-:Y:S02]  /*77b0*/  @P6 IADD3.X R207, R164, R167, RZ, P0, !PT ;  /* 0x000000a7a4cf6210 */ /* 0x000fe400007fe4ff */
[C---:B------:R-:W-:Y:S04]  /*77c0*/  @P6 LEA R198, P0, R204.reuse, c[0x0][0x1c8], 0x1 ;  /* 0x00007200ccc66a11 */ /* 0x040fe800078008ff */
[----:B------:R-:W-:Y:S02]  /*77d0*/  @P6 LEA.HI.X R199, R204, c[0x0][0x1cc], R207, 0x1, P0 ;  /* 0x00007300ccc76a11 */ /* 0x000fe400000f0ccf */
[----:B------:R-:W2:Y:S01]  /*77e0*/  SHFL.IDX PT, R204, R206, RZ, 0x1c1f ;  /* 0x001c1fffcecc7589 */ /* 0x000ea200000e0000 */
[----:B------:R-:W-:Y:S04]  /*77f0*/  @P6 IADD3 R205, P0, R184, 0x80, RZ ;  /* 0x00000080b8cd6810 */ /* 0x000fe80007f1e0ff */
[----:B------:R-:W-:Y:S01]  /*7800*/  @P6 IADD3.X R188, RZ, R196, RZ, P0, !PT ;  /* 0x000000c4ffbc6210 */ /* 0x000fe200007fe4ff */
[----:B------:R3:W4:Y:S01]  /*7810*/  SHFL.IDX PT, R207, R206, 0x1, 0x1c1f ;  /* 0x003c1f00cecf7f89 */ /* 0x00072200000e0000 */
[----:B------:R-:W-:Y:S04]  /*7820*/  @P6 IADD3 R171, P0, R0, R205, RZ ;  /* 0x000000cd00ab6210 */ /* 0x000fe80007f1e0ff */
[----:B------:R-:W-:Y:S02]  /*7830*/  @P6 IADD3.X R170, R164, R188, RZ, P0, !PT ;  /* 0x000000bca4aa6210 */ /* 0x000fe400007fe4ff */
[C---:B------:R-:W-:Y:S04]  /*7840*/  @P6 LEA R168, P0, R171.reuse, c[0x0][0x1c8], 0x1 ;  /* 0x00007200aba86a11 */ /* 0x040fe800078008ff */
[----:B------:R-:W-:Y:S02]  /*7850*/  @P6 LEA.HI.X R169, R171, c[0x0][0x1cc], R170, 0x1, P0 ;  /* 0x00007300aba96a11 */ /* 0x000fe400000f0caa */
[----:B-----5:R-:W-:Y:S02]  /*7860*/  IADD3 R170, R187, R174, -R251 ;  /* 0x000000aebbaa7210 */ /* 0x020fe40007ffe8fb */
[----:B------:R-:W-:Y:S04]  /*7870*/  @P6 IADD3 R191, P0, R184, 0xc0, RZ ;  /* 0x000000c0b8bf6810 */ /* 0x000fe80007f1e0ff */
[----:B------:R-:W-:Y:S02]  /*7880*/  @P6 IADD3.X R189, RZ, R196, RZ, P0, !PT ;  /* 0x000000c4ffbd6210 */ /* 0x000fe400007fe4ff */
[----:B---3--:R-:W-:Y:S01]  /*7890*/  @P6 IADD3 R206, P0, R0, R191, RZ ;  /* 0x000000bf00ce6210 */ /* 0x008fe20007f1e0ff */
[----:B------:R-:W-:Y:S03]  /*78a0*/  IMAD.IADD R0, R170, 0x1, -R186 ;  /* 0x00000001aa007824 */ /* 0x000fe600078e0aba */
[----:B------:R-:W-:Y:S02]  /*78b0*/  @P6 IADD3.X R171, R164, R189, RZ, P0, !PT ;  /* 0x000000bda4ab6210 */ /* 0x000fe400007fe4ff */
[----:B------:R-:W-:Y:S02]  /*78c0*/  @P6 LEA R170, P0, R206, c[0x0][0x1c8], 0x1 ;  /* 0x00007200ceaa6a11 */ /* 0x000fe400078008ff */
[C---:B--2---:R-:W-:Y:S01]  /*78d0*/  IADD3 R164, R0.reuse, R204, RZ ;  /* 0x000000cc00a47210 */ /* 0x044fe20007ffe0ff */
[----:B----4-:R-:W-:Y:S01]  /*78e0*/  IMAD.IADD R0, R0, 0x1, R207 ;  /* 0x0000000100007824 */ /* 0x010fe200078e02cf */
[----:B------:R-:W-:Y:S02]  /*78f0*/  @P6 LEA.HI.X R171, R206, c[0x0][0x1cc], R171, 0x1, P0 ;  /* 0x00007300ceab6a11 */ /* 0x000fe400000f0cab */
[----:B------:R-:W-:Y:S04]  /*7900*/  ISETP.GT.AND P0, PT, R164, RZ, PT ;  /* 0x000000ffa400720c */ /* 0x000fe80003f04270 */
[----:B------:R-:W-:Y:S02]  /*7910*/  FSEL R204, R4, -INF , P0 ;  /* 0xff80000004cc7808 */ /* 0x000fe40000000000 */
[----:B------:R-:W-:Y:S04]  /*7920*/  ISETP.GT.AND P0, PT, R164, 0x1, PT ;  /* 0x00000001a400780c */ /* 0x000fe80003f04270 */
[----:B------:R-:W-:Y:S02]  /*7930*/  FSEL R4, R5, -INF , P0 ;  /* 0xff80000005047808 */ /* 0x000fe40000000000 */
[----:B------:R-:W-:Y:S02]  /*7940*/  ISETP.GT.AND P0, PT, R0, RZ, PT ;  /* 0x000000ff0000720c */ /* 0x000fe40003f04270 */
[----:B------:R-:W-:Y:S02]  /*7950*/  FMNMX.FTZ R5, R204, R3, !PT ;  /* 0x00000003cc057209 */ /* 0x000fe40007810000 */
[----:B------:R-:W-:Y:S02]  /*7960*/  FSEL R206, R6, -INF , P0 ;  /* 0xff80000006ce7808 */ /* 0x000fe40000000000 */
        /* <DEDUP_REMOVED lines=25> */
[----:B------:R-:W-:Y:S02]  /*7b00*/  MOV R16, R198 ;  /* 0x000000c600107202 */ /* 0x000fe40000000f00 */
        /* <DEDUP_REMOVED lines=35> */
[----:B------:R-:W-:Y:S02]  /*7d40*/  FMNMX.FTZ R5, R179, R14, !PT ;  /* 0x0000000eb3057209 */ /* 0x000fe40007810000 */
[----:B------:R-:W-:Y:S02]  /*7d50*/  FMNMX.FTZ R12, R180, R7, !PT ;  /* 0x00000007b40c7209 */ /* 0x000fe40007810000 */
[----:B------:R-:W-:Y:S02]  /*7d60*/  MOV R19, R185 ;  /* 0x000000b900137202 */ /* 0x000fe40000000f00 */
        /* <DEDUP_REMOVED lines=17> */
[C---:B------:R-:W-:Y:S02]  /*7e80*/  ISETP.GT.AND P0, PT, R0.reuse, 0x31, PT ;  /* 0x000000310000780c */ /* 0x040fe40003f04270 */
[----:B------:R-:W-:Y:S02]  /*7e90*/  FMNMX.FTZ R12, R185, R12, !PT ;  /* 0x0000000cb90c7209 */ /* 0x000fe40007810000 */
[----:B------:R-:W-:Y:S02]  /*7ea0*/  FMNMX.FTZ R5, R193, R14, !PT ;  /* 0x0000000ec1057209 */ /* 0x000fe40007810000 */
[----:B------:R-:W-:Y:S02]  /*7eb0*/  FSEL R178, R31, -INF , P0 ;  /* 0xff8000001fb27808 */ /* 0x000fe40000000000 */
[----:B------:R-:W-:Y:S02]  /*7ec0*/  ISETP.GT.AND P0, PT, R0, 0x38, PT ;  /* 0x000000380000780c */ /* 0x000fe40003f04270 */
[----:B------:R-:W-:Y:S02]  /*7ed0*/  FMNMX.FTZ R5, R182, R5, !PT ;  /* 0x00000005b6057209 */ /* 0x000fe40007810000 */
[----:B------:R-:W-:Y:S02]  /*7ee0*/  FMNMX.FTZ R11, R187, R12, !PT ;  /* 0x0000000cbb0b7209 */ /* 0x000fe40007810000 */
[----:B------:R-:W-:Y:S02]  /*7ef0*/  FSEL R174, R34, -INF , P0 ;  /* 0xff80000022ae7808 */ /* 0x000fe40000000000 */
[----:B------:R-:W-:Y:S01]  /*7f00*/  ISETP.GT.AND P0, PT, R0, 0x39, PT ;  /* 0x000000390000780c */ /* 0x000fe20003f04270 */
[----:B------:R-:W2:Y:S01]  /*7f10*/  SHFL.BFLY PT, R12, R11, 0x2, 0x1f ;  /* 0x0c401f000b0c7f89 */ /* 0x000ea200000e0000 */
[----:B------:R-:W-:Y:S02]  /*7f20*/  FMNMX.FTZ R7, R178, R5, !PT ;  /* 0x00000005b2077209 */ /* 0x000fe40007810000 */
[----:B------:R-:W-:Y:S02]  /*7f30*/  FSEL R164, R35, -INF , P0 ;  /* 0xff80000023a47808 */ /* 0x000fe40000000000 */
[----:B------:R-:W-:Y:S02]  /*7f40*/  @P6 IADD3 R0, P0, R166, R18, RZ ;  /* 0x00000012a6006210 */ /* 0x000fe40007f1e0ff */
[----:B------:R-:W-:Y:S02]  /*7f50*/  FMNMX.FTZ R7, R174, R7, !PT ;  /* 0x00000007ae077209 */ /* 0x000fe40007810000 */
[----:B------:R-:W-:Y:S02]  /*7f60*/  @P6 IADD3.X R13, R2, R196, RZ, P0, !PT ;  /* 0x000000c4020d6210 */ /* 0x000fe400007fe4ff */
[----:B------:R-:W-:Y:S02]  /*7f70*/  @P6 LEA R16, P0, R0, c[0x0][0x1c8], 0x1 ;  /* 0x0000720000106a11 */ /* 0x000fe400078008ff */
[----:B------:R-:W-:Y:S02]  /*7f80*/  FMNMX.FTZ R5, R164, R7, !PT ;  /* 0x00000007a4057209 */ /* 0x000fe40007810000 */
[----:B------:R-:W-:Y:S02]  /*7f90*/  MOV R21, R17 ;  /* 0x0000001100157202 */ /* 0x000fe40000000f00 */
[----:B------:R-:W-:Y:S02]  /*7fa0*/  @P6 LEA.HI.X R17, R0, c[0x0][0x1cc], R13, 0x1, P0 ;  /* 0x0000730000116a11 */ /* 0x000fe400000f0c0d */
[----:B------:R-:W3:Y:S01]  /*7fb0*/  SHFL.BFLY PT, R0, R5, 0x2, 0x1f ;  /* 0x0c401f0005007f89 */ /* 0x000ee200000e0000 */
[----:B------:R-:W-:Y:S02]  /*7fc0*/  @P6 IADD3 R201, P0, R166, R201, RZ ;  /* 0x000000c9a6c96210 */ /* 0x000fe40007f1e0ff */
[----:B--2---:R-:W-:Y:S03]  /*7fd0*/  FMNMX.FTZ R11, R11, R12, !PT ;  /* 0x0000000c0b0b7209 */ /* 0x004fe60007810000 */
[----:B------:R2:W-:Y:S01]  /*7fe0*/  @P6 LDGSTS.E.BYPASS.LTC128B.128 [R249+0xa100], [R20.64], !P4 ;  /* 0x0a10000014f96fae */ /* 0x0005e2000e101d46 */
[----:B------:R-:W-:Y:S02]  /*7ff0*/  @P6 IADD3.X R14, R2, R167, RZ, P0, !PT ;  /* 0x000000a7020e6210 */ /* 0x000fe400007fe4ff */
[C---:B------:R-:W-:Y:S03]  /*8000*/  @P6 LEA R18, P0, R201.reuse, c[0x0][0x1c8], 0x1 ;  /* 0x00007200c9126a11 */ /* 0x040fe600078008ff */
[----:B------:R-:W4:Y:S01]  /*8010*/  SHFL.BFLY PT, R12, R11, 0x1, 0x1f ;  /* 0x0c201f000b0c7f89 */ /* 0x000f2200000e0000 */
[----:B------:R-:W-:Y:S02]  /*8020*/  @P6 LEA.HI.X R19, R201, c[0x0][0x1cc], R14, 0x1, P0 ;  /* 0x00007300c9136a11 */ /* 0x000fe400000f0c0e */
[----:B------:R-:W-:Y:S03]  /*8030*/  @P6 IADD3 R205, P0, R166, R205, RZ ;  /* 0x000000cda6cd6210 */ /* 0x000fe60007f1e0ff */
[----:B------:R5:W-:Y:S02]  /*8040*/  @P6 LDGSTS.E.BYPASS.LTC128B.128 [R249+0xc100], [R168.64], !P3 ;  /* 0x0c100000a8f96fae */ /* 0x000be4000d901d46 */
[----:B------:R-:W-:Y:S01]  /*8050*/  @P6 IMAD.X R14, R2, 0x1, R188, P0 ;  /* 0x00000001020e6824 */ /* 0x000fe200000e06bc */
[----:B------:R-:W-:Y:S02]  /*8060*/  @P6 IADD3 R166, P0, R166, R191, RZ ;  /* 0x000000bfa6a66210 */ /* 0x000fe40007f1e0ff */
[----:B---3--:R-:W-:Y:S01]  /*8070*/  FMNMX.FTZ R5, R5, R0, !PT ;  /* 0x0000000005057209 */ /* 0x008fe20007810000 */
[----:B------:R3:W-:Y:S01]  /*8080*/  @P6 LDGSTS.E.BYPASS.LTC128B.128 [R249+0xe100], [R170.64], !P2 ;  /* 0x0e100000aaf96fae */ /* 0x0007e2000d101d46 */
[----:B------:R-:W-:Y:S02]  /*8090*/  @P6 IADD3.X R7, R2, R189, RZ, P0, !PT ;  /* 0x000000bd02076210 */ /* 0x000fe400007fe4ff */
[C---:B------:R-:W-:Y:S03]  /*80a0*/  @P6 LEA R24, P0, R205.reuse, c[0x0][0x1c8], 0x1 ;  /* 0x00007200cd186a11 */ /* 0x040fe600078008ff */
[----:B------:R-:W1:Y:S01]  /*80b0*/  SHFL.BFLY PT, R2, R5, 0x1, 0x1f ;  /* 0x0c201f0005027f89 */ /* 0x000e6200000e0000 */
[----:B------:R-:W-:Y:S02]  /*80c0*/  @P6 LEA.HI.X R25, R205, c[0x0][0x1cc], R14, 0x1, P0 ;  /* 0x00007300cd196a11 */ /* 0x000fe400000f0c0e */
[C---:B------:R-:W-:Y:S02]  /*80d0*/  @P6 LEA R26, P0, R166.reuse, c[0x0][0x1c8], 0x1 ;  /* 0x00007200a61a6a11 */ /* 0x040fe400078008ff */
[----:B----4-:R-:W-:Y:S01]  /*80e0*/  FMNMX.FTZ R0, R11, R12, !PT ;  /* 0x0000000c0b007209 */ /* 0x010fe20007810000 */
[----:B------:R4:W-:Y:S01]  /*80f0*/  @P6 LDGSTS.E.BYPASS.LTC128B.128 [R249+0x9100], [R16.64], !P5 ;  /* 0x0910000010f96fae */ /* 0x0009e2000e901d46 */
[----:B------:R-:W-:Y:S02]  /*8100*/  @P6 LEA.HI.X R27, R166, c[0x0][0x1cc], R7, 0x1, P0 ;  /* 0x00007300a61b6a11 */ /* 0x000fe400000f0c07 */
[C---:B------:R-:W-:Y:S01]  /*8110*/  FSETP.NEU.FTZ.AND P0, PT, R0.reuse, -INF , PT ;  /* 0xff8000000000780b */ /* 0x040fe20003f1d000 */
[----:B------:R-:W-:Y:S02]  /*8120*/  FMUL.FTZ R11, R0, c[0x0][0x2d0] ;  /* 0x0000b400000b7a20 */ /* 0x000fe40000410000 */
[----:B------:R2:W-:Y:S03]  /*8130*/  @P6 LDGSTS.E.BYPASS.LTC128B.128 [R249+0xb100], [R18.64], !P4 ;  /* 0x0b10000012f96fae */ /* 0x0005e6000e101d46 */
[----:B------:R-:W-:Y:S03]  /*8140*/  FSEL R191, R11, RZ, P0 ;  /* 0x000000ff0bbf7208 */ /* 0x000fe60000000000 */
[----:B------:R3:W-:Y:S02]  /*8150*/  @P6 LDGSTS.E.BYPASS.LTC128B.128 [R249+0xd100], [R24.64], !P3 ;  /* 0x0d10000018f96fae */ /* 0x0007e4000d901d46 */
[--C-:B------:R-:W-:Y:S01]  /*8160*/  FFMA.FTZ R205, R4, c[0x0][0x2d0], -R191.reuse ;  /* 0x0000b40004cd7a23 */ /* 0x100fe200000108bf */
[----:B------:R-:W-:Y:S01]  /*8170*/  FSEL R4, R0, RZ, P0 ;  /* 0x000000ff00047208 */ /* 0x000fe20000000000 */
[--C-:B------:R-:W-:Y:S01]  /*8180*/  FFMA.FTZ R7, R204, c[0x0][0x2d0], -R191.reuse ;  /* 0x0000b400cc077a23 */ /* 0x100fe200000108bf */
[----:B-1----:R-:W-:Y:S01]  /*8190*/  FMNMX.FTZ R2, R5, R2, !PT ;  /* 0x0000000205027209 */ /* 0x002fe20007810000 */
[----:B------:R-:W-:Y:S01]  /*81a0*/  FFMA.FTZ R204, R207, c[0x0][0x2d0], -R191 ;  /* 0x0000b400cfcc7a23 */ /* 0x000fe200000108bf */
[----:B------:R1:W-:Y:S01]  /*81b0*/  @P6 LDGSTS.E.BYPASS.LTC128B.128 [R249+0xf100], [R26.64], !P2 ;  /* 0x0f1000001af96fae */ /* 0x0003e2000d101d46 */
[----:B------:R-:W-:Y:S01]  /*81c0*/  FADD.FTZ R3, -R4, R3 ;  /* 0x0000000304037221 */ /* 0x000fe20000010100 */
[C---:B------:R-:W-:Y:S01]  /*81d0*/  FSETP.NEU.FTZ.AND P0, PT, R2.reuse, -INF , PT ;  /* 0xff8000000200780b */ /* 0x040fe20003f1d000 */
[C---:B------:R-:W-:Y:S01]  /*81e0*/  FMUL.FTZ R207, R2.reuse, c[0x0][0x2d0] ;  /* 0x0000b40002cf7a20 */ /* 0x040fe20000410000 */
[----:B------:R-:W-:Y:S01]  /*81f0*/  MUFU.EX2 R189, R7 ;  /* 0x0000000700bd7308 */ /* 0x000fe20000000800 */
[----:B------:R-:W-:Y:S01]  /*8200*/  FMUL.FTZ R5, R3, c[0x0][0x2d0] ;  /* 0x0000b40003057a20 */ /* 0x000fe20000410000 */
[----:B------:R-:W-:Y:S01]  /*8210*/  FSEL R4, R2, RZ, P0 ;  /* 0x000000ff02047208 */ /* 0x000fe20000000000 */
[----:B------:R-:W1:Y:S01]  /*8220*/  LDSM.16.MT88.4 R12, [R227] ;  /* 0x00000000e30c783b */ /* 0x000e620000004200 */
[----:B------:R-:W-:Y:S01]  /*8230*/  FSEL R207, R207, RZ, P0 ;  /* 0x000000ffcfcf7208 */ /* 0x000fe20000000000 */
[----:B------:R-:W-:Y:S02]  /*8240*/  FFMA.FTZ R9, R9, c[0x0][0x2d0], -R191 ;  /* 0x0000b40009097a23 */ /* 0x000fe400000108bf */
[----:B------:R-:W-:Y:S02]  /*8250*/  FADD.FTZ R3, -R4, R165 ;  /* 0x000000a504037221 */ /* 0x000fe40000010100 */
[--C-:B------:R-:W-:Y:S01]  /*8260*/  FFMA.FTZ R202, R10, c[0x0][0x2d0], -R207.reuse ;  /* 0x0000b4000aca7a23 */ /* 0x100fe200000108cf */
[----:B------:R-:W-:Y:S01]  /*8270*/  MUFU.EX2 R203, R9 ;  /* 0x0000000900cb7308 */ /* 0x000fe20000000800 */
[--C-:B------:R-:W-:Y:S01]  /*8280*/  FFMA.FTZ R167, R6, c[0x0][0x2d0], -R207.reuse ;  /* 0x0000b40006a77a23 */ /* 0x100fe200000108cf */
[----:B--2---:R-:W5:Y:S01]  /*8290*/  LDSM.16.MT88.4 R20, [R226] ;  /* 0x00000000e214783b */ /* 0x004f620000004200 */
[--C-:B------:R-:W-:Y:S02]  /*82a0*/  FFMA.FTZ R201, R8, c[0x0][0x2d0], -R207.reuse ;  /* 0x0000b40008c97a23 */ /* 0x100fe400000108cf */
[--C-:B------:R-:W-:Y:S02]  /*82b0*/  FFMA.FTZ R206, R206, c[0x0][0x2d0], -R207.reuse ;  /* 0x0000b400cece7a23 */ /* 0x100fe400000108cf */
[----:B------:R-:W-:Y:S01]  /*82c0*/  FMUL.FTZ R8, R3, c[0x0][0x2d0] ;  /* 0x0000b40003087a20 */ /* 0x000fe20000410000 */
[----:B------:R-:W1:Y:S02]  /*82d0*/  LDSM.16.MT88.4 R28, [R225] ;  /* 0x00000000e11c783b */ /* 0x000e640000004200 */
[----:B------:R-:W3:Y:S04]  /*82e0*/  MUFU.EX2 R166, R5 ;  /* 0x0000000500a67308 */ /* 0x000ee80000000800 */
[----:B------:R-:W2:Y:S06]  /*82f0*/  LDL.LU R188, [R1+0x70] ;  /* 0x0000700001bc7983 */ /* 0x000eac0000300800 */
[----:B------:R-:W5:Y:S01]  /*8300*/  MUFU.EX2 R3, R8 ;  /* 0x0000000800037308 */ /* 0x000f620000000800 */
[----:B------:R-:W0:Y:S09]  /*8310*/  LDGDEPBAR ;  /* 0x00000000000079af */ /* 0x000e320000000000 */
[----:B------:R-:W1:Y:S01]  /*8320*/  MUFU.EX2 R205, R205 ;  /* 0x000000cd00cd7308 */ /* 0x000e620000000800 */
[C---:B---3--:R-:W-:Y:S02]  /*8330*/  FMUL.FTZ R4, R166.reuse, R160 ;  /* 0x000000a0a6047220 */ /* 0x048fe40000410000 */
[C---:B------:R-:W-:Y:S01]  /*8340*/  FMUL.FTZ R5, R166.reuse, R161 ;  /* 0x000000a1a6057220 */ /* 0x040fe20000410000 */
[----:B------:R-:W3:Y:S01]  /*8350*/  LDL.LU R160, [R1+0x58] ;  /* 0x0000580001a07983 */ /* 0x000ee20000300800 */
[C---:B------:R-:W-:Y:S05]  /*8360*/  FMUL.FTZ R9, R166.reuse, R157 ;  /* 0x0000009da6097220 */ /* 0x040fea0000410000 */
[----:B------:R-:W1:Y:S01]  /*8370*/  MUFU.EX2 R204, R204 ;  /* 0x000000cc00cc7308 */ /* 0x000e620000000800 */
[C---:B----4-:R-:W-:Y:S02]  /*8380*/  FMUL.FTZ R16, R166.reuse, R136 ;  /* 0x00000088a6107220 */ /* 0x050fe40000410000 */
[C---:B------:R-:W-:Y:S02]  /*8390*/  FMUL.FTZ R17, R166.reuse, R137 ;  /* 0x00000089a6117220 */ /* 0x040fe40000410000 */
[C---:B-----5:R-:W-:Y:S02]  /*83a0*/  FMUL.FTZ R6, R3.reuse, R162 ;  /* 0x000000a203067220 */ /* 0x060fe40000410000 */
[C---:B------:R-:W-:Y:S02]  /*83b0*/  FMUL.FTZ R7, R3.reuse, R163 ;  /* 0x000000a303077220 */ /* 0x040fe40000410000 */
[C---:B------:R-:W-:Y:S01]  /*83c0*/  FMUL.FTZ R8, R166.reuse, R156 ;  /* 0x0000009ca6087220 */ /* 0x040fe20000410000 */
[----:B------:R-:W-:Y:S01]  /*83d0*/  MUFU.EX2 R206, R206 ;  /* 0x000000ce00ce7308 */ /* 0x000fe20000000800 */
[C---:B------:R-:W-:Y:S02]  /*83e0*/  FMUL.FTZ R10, R3.reuse, R158 ;  /* 0x0000009e030a7220 */ /* 0x040fe40000410000 */
[----:B------:R-:W-:Y:S01]  /*83f0*/  FMUL.FTZ R11, R3, R159 ;  /* 0x0000009f030b7220 */ /* 0x000fe20000410000 */
[----:B-1----:R-:W-:Y:S01]  /*8400*/  F2FP.BF16.PACK_AB R168, R205, R189 ;  /* 0x000000bdcda8723e */ /* 0x002fe200000010ff */
[C---:B------:R-:W-:Y:S01]  /*8410*/  FMUL.FTZ R18, R3.reuse, R138 ;  /* 0x0000008a03127220 */ /* 0x040fe20000410000 */
[----:B------:R-:W-:Y:S01]  /*8420*/  LDSM.16.MT88.4 R156, [R227+0x1800] ;  /* 0x00180000e39c783b */ /* 0x000fe20000004200 */
[C---:B------:R-:W-:Y:S02]  /*8430*/  FMUL.FTZ R19, R3.reuse, R139 ;  /* 0x0000008b03137220 */ /* 0x040fe40000410000 */
[C---:B------:R-:W-:Y:S01]  /*8440*/  FMUL.FTZ R26, R3.reuse, R146 ;  /* 0x00000092031a7220 */ /* 0x040fe20000410000 */
[----:B------:R-:W1:Y:S01]  /*8450*/  MUFU.EX2 R167, R167 ;  /* 0x000000a700a77308 */ /* 0x000e620000000800 */
[----:B------:R-:W-:Y:S01]  /*8460*/  FMUL.FTZ R27, R3, R147 ;  /* 0x00000093031b7220 */ /* 0x000fe20000410000 */
[----:B------:R-:W-:Y:S01]  /*8470*/  LDSM.16.MT88.4 R136, [R227+0x2000] ;  /* 0x00200000e388783b */ /* 0x000fe20000004200 */
[C---:B------:R-:W-:Y:S01]  /*8480*/  FMUL.FTZ R25, R166.reuse, R145 ;  /* 0x00000091a6197220 */ /* 0x040fe20000410000 */
[----:B------:R-:W-:Y:S01]  /*8490*/  F2FP.BF16.PACK_AB R170, R203, R204 ;  /* 0x000000cccbaa723e */ /* 0x000fe200000010ff */
        /* <DEDUP_REMOVED lines=9> */
[----:B------:R-:W4:Y:S01]  /*8530*/  MUFU.EX2 R201, R201 ;  /* 0x000000c900c97308 */ /* 0x000f220000000800 */
[----:B------:R-:W-:Y:S02]  /*8540*/  FMUL.FTZ R39, R3, R39 ;  /* 0x0000002703277220 */ /* 0x000fe40000410000 */
[C---:B------:R-:W-:Y:S01]  /*8550*/  FMUL.FTZ R40, R166.reuse, R40 ;  /* 0x00000028a6287220 */ /* 0x040fe20000410000 */
        /* <DEDUP_REMOVED lines=11> */
[----:B----4-:R-:W-:Y:S01]  /*8610*/  F2FP.BF16.PACK_AB R171, R201, R202 ;  /* 0x000000cac9ab723e */ /* 0x010fe200000010ff */
[----:B------:R-:W-:Y:S02]  /*8620*/  FFMA.FTZ R145, R179, c[0x0][0x2d0], -R207 ;  /* 0x0000b400b3917a23 */ /* 0x000fe400000108cf */
[----:B------:R-:W-:Y:S02]  /*8630*/  FFMA.FTZ R154, R181, c[0x0][0x2d0], -R191 ;  /* 0x0000b400b59a7a23 */ /* 0x000fe400000108bf */
[----:B------:R-:W-:Y:S01]  /*8640*/  MUFU.EX2 R179, R145 ;  /* 0x0000009100b37308 */ /* 0x000fe20000000800 */
[C---:B------:R-:W-:Y:S01]  /*8650*/  FMUL.FTZ R51, R3.reuse, R51 ;  /* 0x0000003303337220 */ /* 0x040fe20000410000 */
[C---:B------:R-:W-:Y:S03]  /*8660*/  HMMA.16816.F32.BF16 R4, R168.reuse, R12, R4 ;  /* 0x0000000ca804723c */ /* 0x040fe60000041804 */
[C---:B------:R-:W-:Y:S02]  /*8670*/  FMUL.FTZ R52, R166.reuse, R52 ;  /* 0x00000034a6347220 */ /* 0x040fe40000410000 */
[C---:B------:R-:W-:Y:S02]  /*8680*/  FMUL.FTZ R53, R166.reuse, R53 ;  /* 0x00000035a6357220 */ /* 0x040fe40000410000 */
[C---:B------:R-:W-:Y:S01]  /*8690*/  FMUL.FTZ R12, R166.reuse, R132 ;  /* 0x00000084a60c7220 */ /* 0x040fe20000410000 */
[C---:B------:R-:W-:Y:S01]  /*86a0*/  HMMA.16816.F32.BF16 R8, R168.reuse, R14, R8 ;  /* 0x0000000ea808723c */ /* 0x040fe20000041808 */
[----:B------:R-:W-:Y:S03]  /*86b0*/  MUFU.EX2 R181, R154 ;  /* 0x0000009a00b57308 */ /* 0x000fe60000000800 */
[C---:B------:R-:W-:Y:S02]  /*86c0*/  FMUL.FTZ R13, R166.reuse, R133 ;  /* 0x00000085a60d7220 */ /* 0x040fe40000410000 */
[C---:B------:R-:W-:Y:S02]  /*86d0*/  FMUL.FTZ R54, R3.reuse, R54 ;  /* 0x0000003603367220 */ /* 0x040fe40000410000 */
[C---:B------:R-:W-:Y:S04]  /*86e0*/  FMUL.FTZ R14, R3.reuse, R134 ;  /* 0x00000086030e7220 */ /* 0x040fe80000410000 */
[C---:B------:R-:W-:Y:S02]  /*86f0*/  FMUL.FTZ R15, R3.reuse, R135 ;  /* 0x00000087030f7220 */ /* 0x040fe40000410000 */
[----:B------:R-:W1:Y:S01]  /*8700*/  LDSM.16.MT88.4 R132, [R224] ;  /* 0x00000000e084783b */ /* 0x000e620000004200 */
[C---:B------:R-:W-:Y:S02]  /*8710*/  FMUL.FTZ R55, R3.reuse, R55 ;  /* 0x0000003703377220 */ /* 0x040fe40000410000 */
[C---:B------:R-:W-:Y:S02]  /*8720*/  FMUL.FTZ R56, R166.reuse, R56 ;  /* 0x00000038a6387220 */ /* 0x040fe40000410000 */
[C---:B------:R-:W-:Y:S03]  /*8730*/  HMMA.16816.F32.BF16 R12, R168.reuse, R20, R12 ;  /* 0x00000014a80c723c */ /* 0x040fe6000004180c */
[C---:B------:R-:W-:Y:S02]  /*8740*/  FMUL.FTZ R57, R166.reuse, R57 ;  /* 0x00000039a6397220 */ /* 0x040fe40000410000 */
[C---:B------:R-:W-:Y:S02]  /*8750*/  FMUL.FTZ R58, R3.reuse, R58 ;  /* 0x0000003a033a7220 */ /* 0x040fe40000410000 */
[C---:B------:R-:W-:Y:S01]  /*8760*/  FMUL.FTZ R20, R166.reuse, R140 ;  /* 0x0000008ca6147220 */ /* 0x040fe20000410000 */
[C---:B------:R-:W-:Y:S04]  /*8770*/  HMMA.16816.F32.BF16 R16, R168.reuse, R22, R16 ;  /* 0x00000016a810723c */ /* 0x040fe80000041810 */
[C---:B------:R-:W-:Y:S02]  /*8780*/  FMUL.FTZ R21, R166.reuse, R141 ;  /* 0x0000008da6157220 */ /* 0x040fe40000410000 */
[C---:B------:R-:W-:Y:S02]  /*8790*/  FMUL.FTZ R59, R3.reuse, R59 ;  /* 0x0000003b033b7220 */ /* 0x040fe40000410000 */
[C---:B------:R-:W-:Y:S04]  /*87a0*/  FMUL.FTZ R22, R3.reuse, R142 ;  /* 0x0000008e03167220 */ /* 0x040fe80000410000 */
[C---:B------:R-:W-:Y:S02]  /*87b0*/  FMUL.FTZ R23, R3.reuse, R143 ;  /* 0x0000008f03177220 */ /* 0x040fe40000410000 */
[----:B------:R-:W4:Y:S01]  /*87c0*/  LDSM.16.MT88.4 R140, [R226+0x2000] ;  /* 0x00200000e28c783b */ /* 0x000f220000004200 */
        /* <DEDUP_REMOVED lines=8> */
[----:B------:R-:W-:Y:S02]  /*8850*/  FMUL.FTZ R64, R166, R64 ;  /* 0x00000040a6407220 */ /* 0x000fe40000410000 */
[C---:B------:R-:W-:Y:S04]  /*8860*/  FMUL.FTZ R30, R3.reuse, R150 ;  /* 0x00000096031e7220 */ /* 0x040fe80000410000 */
[----:B------:R-:W-:Y:S02]  /*8870*/  FMUL.FTZ R31, R3, R151 ;  /* 0x00000097031f7220 */ /* 0x000fe40000410000 */
[--C-:B------:R-:W-:Y:S02]  /*8880*/  FFMA.FTZ R149, R172, c[0x0][0x2d0], -R207.reuse ;  /* 0x0000b400ac957a23 */ /* 0x100fe400000108cf */
[----:B------:R-:W5:Y:S01]  /*8890*/  LDL R172, [R1+0x7c] ;  /* 0x00007c0001ac7983 */ /* 0x000f620000100800 */
[----:B------:R-:W-:Y:S02]  /*88a0*/  FFMA.FTZ R148, R176, c[0x0][0x2d0], -R207 ;  /* 0x0000b400b0947a23 */ /* 0x000fe400000108cf */
[C---:B-1----:R-:W-:Y:S03]  /*88b0*/  HMMA.16816.F32.BF16 R28, R168.reuse, R132, R28 ;  /* 0x00000084a81c723c */ /* 0x042fe6000004181c */
[--C-:B------:R-:W-:Y:S02]  /*88c0*/  FFMA.FTZ R151, R199, c[0x0][0x2d0], -R191.reuse ;  /* 0x0000b400c7977a23 */ /* 0x100fe400000108bf */
[C---:B------:R-:W-:Y:S02]  /*88d0*/  FMUL.FTZ R65, R166.reuse, R65 ;  /* 0x00000041a6417220 */ /* 0x040fe40000410000 */
[----:B------:R-:W-:Y:S01]  /*88e0*/  MUFU.EX2 R199, R151 ;  /* 0x0000009700c77308 */ /* 0x000fe20000000800 */
[C---:B------:R-:W-:Y:S01]  /*88f0*/  HMMA.16816.F32.BF16 R32, R168.reuse, R134, R32 ;  /* 0x00000086a820723c */ /* 0x040fe20000041820 */
[----:B------:R-:W1:Y:S03]  /*8900*/  LDSM.16.MT88.4 R132, [R225+0x2000] ;  /* 0x00200000e184783b */ /* 0x000e660000004200 */
[C---:B------:R-:W-:Y:S02]  /*8910*/  FMUL.FTZ R66, R3.reuse, R66 ;  /* 0x0000004203427220 */ /* 0x040fe40000410000 */
[C---:B------:R-:W-:Y:S02]  /*8920*/  FMUL.FTZ R67, R3.reuse, R67 ;  /* 0x0000004303437220 */ /* 0x040fe40000410000 */
[C---:B------:R-:W-:Y:S04]  /*8930*/  HMMA.16816.F32.BF16 R36, R168.reuse, R136, R36 ;  /* 0x00000088a824723c */ /* 0x040fe80000041824 */
[C---:B------:R-:W-:Y:S02]  /*8940*/  FMUL.FTZ R68, R166.reuse, R68 ;  /* 0x00000044a6447220 */ /* 0x040fe40000410000 */
[C---:B------:R-:W-:Y:S02]  /*8950*/  FMUL.FTZ R69, R166.reuse, R69 ;  /* 0x00000045a6457220 */ /* 0x040fe40000410000 */
[C---:B------:R-:W-:Y:S01]  /*8960*/  HMMA.16816.F32.BF16 R40, R168.reuse, R138, R40 ;  /* 0x0000008aa828723c */ /* 0x040fe20000041828 */
[----:B------:R-:W1:Y:S03]  /*8970*/  LDSM.16.MT88.4 R136, [R224+0x2000] ;  /* 0x00200000e088783b */ /* 0x000e660000004200 */
[C---:B------:R-:W-:Y:S02]  /*8980*/  FMUL.FTZ R70, R3.reuse, R70 ;  /* 0x0000004603467220 */ /* 0x040fe40000410000 */
[C---:B------:R-:W-:Y:S02]  /*8990*/  FMUL.FTZ R71, R3.reuse, R71 ;  /* 0x0000004703477220 */ /* 0x040fe40000410000 */
[C---:B----4-:R-:W-:Y:S04]  /*89a0*/  HMMA.16816.F32.BF16 R44, R168.reuse, R140, R44 ;  /* 0x0000008ca82c723c */ /* 0x050fe8000004182c */
[C---:B------:R-:W-:Y:S02]  /*89b0*/  FMUL.FTZ R72, R166.reuse, R72 ;  /* 0x00000048a6487220 */ /* 0x040fe40000410000 */
[C---:B------:R-:W-:Y:S02]  /*89c0*/  FMUL.FTZ R73, R166.reuse, R73 ;  /* 0x00000049a6497220 */ /* 0x040fe40000410000 */
[C---:B------:R-:W-:Y:S01]  /*89d0*/  HMMA.16816.F32.BF16 R48, R168.reuse, R142, R48 ;  /* 0x0000008ea830723c */ /* 0x040fe20000041830 */
[----:B------:R-:W4:Y:S03]  /*89e0*/  LDSM.16.MT88.4 R140, [R227+0x4000] ;  /* 0x00400000e38c783b */ /* 0x000f260000004200 */
        /* <DEDUP_REMOVED lines=15> */
[----:B------:R-:W2:Y:S03]  /*8ae0*/  LDSM.16.MT88.4 R136, [R225+0x4000] ;  /* 0x00400000e188783b */ /* 0x000ea60000004200 */
        /* <DEDUP_REMOVED lines=17> */
[----:B------:R-:W-:Y:S02]  /*8c00*/  FMUL.FTZ R95, R3, R95 ;  /* 0x0000005f035f7220 */ /* 0x000fe40000410000 */
[C---:B--2---:R-:W-:Y:S04]  /*8c10*/  HMMA.16816.F32.BF16 R84, R168.reuse, R136, R84 ;  /* 0x00000088a854723c */ /* 0x044fe80000041854 */
[C---:B------:R-:W-:Y:S02]  /*8c20*/  FMUL.FTZ R96, R166.reuse, R96 ;  /* 0x00000060a6607220 */ /* 0x040fe40000410000 */
[C---:B------:R-:W-:Y:S02]  /*8c30*/  FMUL.FTZ R97, R166.reuse, R97 ;  /* 0x00000061a6617220 */ /* 0x040fe40000410000 */
[C---:B------:R-:W-:Y:S01]  /*8c40*/  HMMA.16816.F32.BF16 R88, R168.reuse, R138, R88 ;  /* 0x0000008aa858723c */ /* 0x040fe20000041858 */
[----:B------:R-:W2:Y:S03]  /*8c50*/  LDSM.16.MT88.4 R136, [R226+0x6000] ;  /* 0x00600000e288783b */ /* 0x000ea60000004200 */
[--C-:B------:R-:W-:Y:S02]  /*8c60*/  FFMA.FTZ R144, R173, c[0x0][0x2d0], -R191.reuse ;  /* 0x0000b400ad907a23 */ /* 0x100fe400000108bf */
[C---:B------:R-:W-:Y:S02]  /*8c70*/  FMUL.FTZ R98, R3.reuse, R98 ;  /* 0x0000006203627220 */ /* 0x040fe40000410000 */
[C---:B----4-:R-:W-:Y:S01]  /*8c80*/  HMMA.16816.F32.BF16 R92, R168.reuse, R140, R92 ;  /* 0x0000008ca85c723c */ /* 0x050fe2000004185c */
[----:B------:R4:W-:Y:S03]  /*8c90*/  MUFU.EX2 R173, R144 ;  /* 0x0000009000ad7308 */ /* 0x0009e60000000800 */
[C---:B------:R-:W-:Y:S02]  /*8ca0*/  FMUL.FTZ R99, R3.reuse, R99 ;  /* 0x0000006303637220 */ /* 0x040fe40000410000 */
[----:B------:R-:W-:Y:S02]  /*8cb0*/  FMUL.FTZ R100, R166, R100 ;  /* 0x00000064a6647220 */ /* 0x000fe40000410000 */
[----:B------:R-:W-:Y:S03]  /*8cc0*/  FFMA.FTZ R140, R186, c[0x0][0x2d0], -R191 ;  /* 0x0000b400ba8c7a23 */ /* 0x000fe600000108bf */
[C---:B------:R-:W-:Y:S01]  /*8cd0*/  HMMA.16816.F32.BF16 R96, R168.reuse, R142, R96 ;  /* 0x0000008ea860723c */ /* 0x040fe20000041860 */
[----:B------:R2:W2:Y:S02]  /*8ce0*/  MUFU.EX2 R186, R140 ;  /* 0x0000008c00ba7308 */ /* 0x0004a40000000800 */
[C---:B------:R-:W-:Y:S02]  /*8cf0*/  FMUL.FTZ R101, R166.reuse, R101 ;  /* 0x00000065a6657220 */ /* 0x040fe40000410000 */
[C---:B------:R-:W-:Y:S02]  /*8d00*/  FMUL.FTZ R102, R3.reuse, R102 ;  /* 0x0000006603667220 */ /* 0x040fe40000410000 */
[----:B------:R-:W-:Y:S02]  /*8d10*/  FMUL.FTZ R103, R3, R103 ;  /* 0x0000006703677220 */ /* 0x000fe40000410000 */
[C---:B------:R-:W-:Y:S03]  /*8d20*/  FMUL.FTZ R104, R166.reuse, R104 ;  /* 0x00000068a6687220 */ /* 0x040fe60000410000 */
[----:B------:R-:W-:Y:S02]  /*8d30*/  FMUL.FTZ R105, R166, R105 ;  /* 0x00000069a6697220 */ /* 0x000fe40000410000 */
[C---:B-1----:R-:W-:Y:S03]  /*8d40*/  HMMA.16816.F32.BF16 R100, R168.reuse, R132, R100 ;  /* 0x00000084a864723c */ /* 0x042fe60000041864 */
[--C-:B----4-:R-:W-:Y:S02]  /*8d50*/  FFMA.FTZ R144, R175, c[0x0][0x2d0], -R207.reuse ;  /* 0x0000b400af907a23 */ /* 0x110fe400000108cf */
[C---:B------:R-:W-:Y:S02]  /*8d60*/  FMUL.FTZ R106, R3.reuse, R106 ;  /* 0x0000006a036a7220 */ /* 0x040fe40000410000 */
[----:B------:R-:W-:Y:S01]  /*8d70*/  FFMA.FTZ R132, R190, c[0x0][0x2d0], -R207 ;  /* 0x0000b400be847a23 */ /* 0x000fe200000108cf */
[----:B------:R1:W-:Y:S01]  /*8d80*/  MUFU.EX2 R175, R144 ;  /* 0x0000009000af7308 */ /* 0x0003e20000000800 */
[C---:B------:R-:W-:Y:S01]  /*8d90*/  FMUL.FTZ R107, R3.reuse, R107 ;  /* 0x0000006b036b7220 */ /* 0x040fe20000410000 */
[----:B--2---:R-:W2:Y:S02]  /*8da0*/  LDSM.16.MT88.4 R140, [R225+0x6000] ;  /* 0x00600000e18c783b */ /* 0x004ea40000004200 */
[C---:B------:R-:W-:Y:S02]  /*8db0*/  FMUL.FTZ R108, R166.reuse, R108 ;  /* 0x0000006ca66c7220 */ /* 0x040fe40000410000 */
[C---:B------:R-:W-:Y:S02]  /*8dc0*/  FMUL.FTZ R109, R166.reuse, R109 ;  /* 0x0000006da66d7220 */ /* 0x040fe40000410000 */
[C---:B------:R-:W-:Y:S02]  /*8dd0*/  HMMA.16816.F32.BF16 R104, R168.reuse, R134, R104 ;  /* 0x00000086a868723c */ /* 0x040fe40000041868 */
[----:B------:R4:W2:Y:S01]  /*8de0*/  MUFU.EX2 R190, R132 ;  /* 0x0000008400be7308 */ /* 0x0008a20000000800 */
[C---:B------:R-:W-:Y:S02]  /*8df0*/  FMUL.FTZ R110, R3.reuse, R110 ;  /* 0x0000006e036e7220 */ /* 0x040fe40000410000 */
[C---:B------:R-:W-:Y:S02]  /*8e00*/  FMUL.FTZ R111, R3.reuse, R111 ;  /* 0x0000006f036f7220 */ /* 0x040fe40000410000 */
[C---:B------:R-:W-:Y:S02]  /*8e10*/  FMUL.FTZ R112, R166.reuse, R112 ;  /* 0x00000070a6707220 */ /* 0x040fe40000410000 */
[----:B------:R-:W-:Y:S03]  /*8e20*/  FMUL.FTZ R113, R166, R113 ;  /* 0x00000071a6717220 */ /* 0x000fe60000410000 */
[C---:B------:R-:W-:Y:S03]  /*8e30*/  HMMA.16816.F32.BF16 R108, R168.reuse, R136, R108 ;  /* 0x00000088a86c723c */ /* 0x040fe6000004186c */
[----:B------:R-:W-:Y:S02]  /*8e40*/  FMUL.FTZ R114, R3, R114 ;  /* 0x0000007203727220 */ /* 0x000fe40000410000 */
[--C-:B-1----:R-:W-:Y:S02]  /*8e50*/  FFMA.FTZ R144, R177, c[0x0][0x2d0], -R191.reuse ;  /* 0x0000b400b1907a23 */ /* 0x102fe400000108bf */
[----:B------:R-:W-:Y:S02]  /*8e60*/  FFMA.FTZ R136, R194, c[0x0][0x2d0], -R191 ;  /* 0x0000b400c2887a23 */ /* 0x000fe400000108bf */
[----:B------:R1:W-:Y:S03]  /*8e70*/  MUFU.EX2 R177, R144 ;  /* 0x0000009000b17308 */ /* 0x0003e60000000800 */
[C---:B------:R-:W-:Y:S01]  /*8e80*/  FMUL.FTZ R115, R3.reuse, R115 ;  /* 0x0000007303737220 */ /* 0x040fe20000410000 */
[----:B----4-:R-:W4:Y:S01]  /*8e90*/  LDSM.16.MT88.4 R132, [R224+0x6000] ;  /* 0x00600000e084783b */ /* 0x010f220000004200 */
[C---:B------:R-:W-:Y:S02]  /*8ea0*/  FMUL.FTZ R116, R166.reuse, R116 ;  /* 0x00000074a6747220 */ /* 0x040fe40000410000 */
[C---:B------:R-:W-:Y:S03]  /*8eb0*/  FMUL.FTZ R117, R166.reuse, R117 ;  /* 0x00000075a6757220 */ /* 0x040fe60000410000 */
[C---:B------:R-:W-:Y:S01]  /*8ec0*/  HMMA.16816.F32.BF16 R112, R168.reuse, R138, R112 ;  /* 0x0000008aa870723c */ /* 0x040fe20000041870 */
[----:B------:R3:W3:Y:S02]  /*8ed0*/  MUFU.EX2 R194, R136 ;  /* 0x0000008800c27308 */ /* 0x0006e40000000800 */
[C---:B------:R-:W-:Y:S02]  /*8ee0*/  FMUL.FTZ R118, R3.reuse, R118 ;  /* 0x0000007603767220 */ /* 0x040fe40000410000 */
[C---:B------:R-:W-:Y:S02]  /*8ef0*/  FMUL.FTZ R119, R3.reuse, R119 ;  /* 0x0000007703777220 */ /* 0x040fe40000410000 */
[C---:B------:R-:W-:Y:S02]  /*8f00*/  FMUL.FTZ R120, R166.reuse, R120 ;  /* 0x00000078a6787220 */ /* 0x040fe40000410000 */
[----:B------:R-:W-:Y:S03]  /*8f10*/  FMUL.FTZ R121, R166, R121 ;  /* 0x00000079a6797220 */ /* 0x000fe60000410000 */
[C---:B--2---:R-:W-:Y:S03]  /*8f20*/  HMMA.16816.F32.BF16 R116, R168.reuse, R140, R116 ;  /* 0x0000008ca874723c */ /* 0x044fe60000041874 */
[C---:B------:R-:W-:Y:S02]  /*8f30*/  FMUL.FTZ R122, R3.reuse, R122 ;  /* 0x0000007a037a7220 */ /* 0x040fe40000410000 */
[C---:B------:R-:W-:Y:S02]  /*8f40*/  FMUL.FTZ R123, R3.reuse, R123 ;  /* 0x0000007b037b7220 */ /* 0x040fe40000410000 */
[----:B-1----:R-:W-:Y:S02]  /*8f50*/  FFMA.FTZ R144, R198, c[0x0][0x2d0], -R207 ;  /* 0x0000b400c6907a23 */ /* 0x002fe400000108cf */
[----:B------:R-:W-:Y:S02]  /*8f60*/  FFMA.FTZ R150, R184, c[0x0][0x2d0], -R191 ;  /* 0x0000b400b8967a23 */ /* 0x000fe400000108bf */
[----:B------:R1:W2:Y:S01]  /*8f70*/  MUFU.EX2 R198, R144 ;  /* 0x0000009000c67308 */ /* 0x0002a20000000800 */
[C---:B------:R-:W-:Y:S01]  /*8f80*/  HMMA.16816.F32.BF16 R120, R168.reuse, R142, R120 ;  /* 0x0000008ea878723c */ /* 0x040fe20000041878 */
[----:B---3--:R-:W3:Y:S02]  /*8f90*/  LDSM.16.MT88.4 R136, [R227+0x800] ;  /* 0x00080000e388783b */ /* 0x008ee40000004200 */
[C---:B------:R-:W-:Y:S02]  /*8fa0*/  FMUL.FTZ R124, R166.reuse, R124 ;  /* 0x0000007ca67c7220 */ /* 0x040fe40000410000 */
[C---:B------:R-:W-:Y:S02]  /*8fb0*/  FMUL.FTZ R125, R166.reuse, R125 ;  /* 0x0000007da67d7220 */ /* 0x040fe40000410000 */
[C---:B------:R-:W-:Y:S01]  /*8fc0*/  FMUL.FTZ R126, R3.reuse, R126 ;  /* 0x0000007e037e7220 */ /* 0x040fe20000410000 */
[----:B------:R-:W3:Y:S01]  /*8fd0*/  LDSM.16.MT88.4 R140, [R226+0x800] ;  /* 0x00080000e28c783b */ /* 0x000ee20000004200 */
[----:B------:R-:W-:Y:S03]  /*8fe0*/  FMUL.FTZ R127, R3, R127 ;  /* 0x0000007f037f7220 */ /* 0x000fe60000410000 */
[----:B------:R-:W-:Y:S02]  /*8ff0*/  FFMA.FTZ R155, R193, c[0x0][0x2d0], -R207 ;  /* 0x0000b400c19b7a23 */ /* 0x000fe400000108cf */
[--C-:B------:R-:W-:Y:S02]  /*9000*/  FFMA.FTZ R153, R183, c[0x0][0x2d0], -R191.reuse ;  /* 0x0000b400b7997a23 */ /* 0x100fe400000108bf */
[C---:B----4-:R-:W-:Y:S01]  /*9010*/  HMMA.16816.F32.BF16 R124, R168.reuse, R132, R124 ;  /* 0x00000084a87c723c */ /* 0x050fe2000004187c */
[----:B------:R4:W-:Y:S02]  /*9020*/  MUFU.EX2 R193, R155 ;  /* 0x0000009b00c17308 */ /* 0x0009e40000000800 */
[C---:B------:R-:W-:Y:S02]  /*9030*/  FMUL.FTZ R128, R166.reuse, R128 ;  /* 0x00000080a6807220 */ /* 0x040fe40000410000 */
[----:B------:R-:W-:Y:S02]  /*9040*/  FMUL.FTZ R129, R166, R129 ;  /* 0x00000081a6817220 */ /* 0x000fe40000410000 */
[C---:B------:R-:W-:Y:S01]  /*9050*/  FMUL.FTZ R130, R3.reuse, R130 ;  /* 0x0000008203827220 */ /* 0x040fe20000410000 */
[----:B-1----:R-:W1:Y:S01]  /*9060*/  LDSM.16.MT88.4 R144, [R225+0x800] ;  /* 0x00080000e190783b */ /* 0x002e620000004200 */
[C---:B------:R-:W-:Y:S02]  /*9070*/  FMUL.FTZ R131, R3.reuse, R131 ;  /* 0x0000008303837220 */ /* 0x040fe40000410000 */
[----:B------:R3:W-:Y:S01]  /*9080*/  MUFU.EX2 R183, R153 ;  /* 0x0000009900b77308 */ /* 0x0007e20000000800 */
[----:B------:R-:W-:Y:S01]  /*9090*/  F2FP.BF16.PACK_AB R132, R186, R173 ;  /* 0x000000adba84723e */ /* 0x000fe200000010ff */
[----:B------:R-:W-:Y:S01]  /*90a0*/  FFMA.FTZ R206, R3, R160, R206 ;  /* 0x000000a003ce7223 */ /* 0x000fe200000100ce */
[----:B------:R-:W-:Y:S01]  /*90b0*/  F2FP.BF16.PACK_AB R133, R190, R175 ;  /* 0x000000afbe85723e */ /* 0x000fe200000010ff */
[----:B------:R-:W-:Y:S01]  /*90c0*/  FFMA.FTZ R152, R180, c[0x0][0x2d0], -R191 ;  /* 0x0000b400b4987a23 */ /* 0x000fe200000108bf */
[----:B------:R-:W-:Y:S03]  /*90d0*/  HMMA.16816.F32.BF16 R128, R168, R134, R128 ;  /* 0x00000086a880723c */ /* 0x000fe60000041880 */
[----:B------:R-:W-:Y:S02]  /*90e0*/  FADD.FTZ R167, R167, R206 ;  /* 0x000000cea7a77221 */ /* 0x000fe40000010000 */
[----:B------:R-:W-:Y:S01]  /*90f0*/  MUFU.EX2 R168, R149 ;  /* 0x0000009500a87308 */ /* 0x000fe20000000800 */
[----:B------:R-:W-:Y:S01]  /*9100*/  FFMA.FTZ R189, R166, R188, R189 ;  /* 0x000000bca6bd7223 */ /* 0x000fe200000100bd */
[----:B------:R-:W-:Y:S01]  /*9110*/  F2FP.BF16.PACK_AB R134, R194, R177 ;  /* 0x000000b1c286723e */ /* 0x000fe200000010ff */
[----:B------:R-:W-:Y:S01]  /*9120*/  FADD.FTZ R202, R202, R167 ;  /* 0x000000a7caca7221 */ /* 0x000fe20000010000 */
[----:B--2---:R-:W-:Y:S03]  /*9130*/  F2FP.BF16.PACK_AB R135, R198, R179 ;  /* 0x000000b3c687723e */ /* 0x004fe600000010ff */
[--C-:B----4-:R-:W-:Y:S02]  /*9140*/  FFMA.FTZ R155, R182, c[0x0][0x2d0], -R207.reuse ;  /* 0x0000b400b69b7a23 */ /* 0x110fe400000108cf */
[----:B------:R-:W-:Y:S01]  /*9150*/  FADD.FTZ R202, R201, R202 ;  /* 0x000000cac9ca7221 */ /* 0x000fe20000010000 */
[----:B------:R-:W-:Y:S01]  /*9160*/  MUFU.EX2 R171, R148 ;  /* 0x0000009400ab7308 */ /* 0x000fe20000000800 */
[C---:B---3--:R-:W-:Y:S05]  /*9170*/  HMMA.16816.F32.BF16 R4, R132.reuse, R136, R4 ;  /* 0x000000888404723c */ /* 0x048fea0000041804 */
[----:B------:R-:W-:Y:S02]  /*9180*/  FFMA.FTZ R153, R174, c[0x0][0x2d0], -R207 ;  /* 0x0000b400ae997a23 */ /* 0x000fe400000108cf */
[----:B------:R-:W-:Y:S01]  /*9190*/  FADD.FTZ R205, R205, R189 ;  /* 0x000000bdcdcd7221 */ /* 0x000fe20000010000 */
[C---:B------:R-:W-:Y:S01]  /*91a0*/  HMMA.16816.F32.BF16 R8, R132.reuse, R138, R8 ;  /* 0x0000008a8408723c */ /* 0x040fe20000041808 */
[----:B------:R-:W2:Y:S01]  /*91b0*/  LDSM.16.MT88.4 R136, [R224+0x800] ;  /* 0x00080000e088783b */ /* 0x000ea20000004200 */
[----:B------:R-:W-:Y:S02]  /*91c0*/  MUFU.EX2 R174, R153 ;  /* 0x0000009900ae7308 */ /* 0x000fe40000000800 */
[----:B------:R-:W-:Y:S04]  /*91d0*/  FADD.FTZ R204, R204, R205 ;  /* 0x000000cdcccc7221 */ /* 0x000fe80000010000 */
[C---:B------:R-:W-:Y:S04]  /*91e0*/  HMMA.16816.F32.BF16 R12, R132.reuse, R140, R12 ;  /* 0x0000008c840c723c */ /* 0x040fe8000004180c */
[----:B------:R3:W-:Y:S01]  /*91f0*/  MUFU.EX2 R169, R150 ;  /* 0x0000009600a97308 */ /* 0x0007e20000000800 */
[----:B------:R-:W-:Y:S01]  /*9200*/  FADD.FTZ R204, R203, R204 ;  /* 0x000000cccbcc7221 */ /* 0x000fe20000010000 */
[----:B-----5:R-:W-:Y:S02]  /*9210*/  ISETP.GT.AND P0, PT, R192, R172, PT ;  /* 0x000000acc000720c */ /* 0x020fe40003f04270 */
[C---:B------:R-:W-:Y:S01]  /*9220*/  HMMA.16816.F32.BF16 R16, R132.reuse, R142, R16 ;  /* 0x0000008e8410723c */ /* 0x040fe20000041810 */
[----:B------:R-:W4:Y:S03]  /*9230*/  LDSM.16.MT88.4 R140, [R227+0x2800] ;  /* 0x00280000e38c783b */ /* 0x000f260000004200 */
[----:B------:R-:W-:Y:S02]  /*9240*/  FADD.FTZ R3, R173, R204 ;  /* 0x000000ccad037221 */ /* 0x000fe40000010000 */
[----:B------:R5:W-:Y:S02]  /*9250*/  MUFU.EX2 R170, R152 ;  /* 0x0000009800aa7308 */ /* 0x000be40000000800 */
[C---:B-1----:R-:W-:Y:S08]  /*9260*/  HMMA.16816.F32.BF16 R20, R132.reuse, R144, R20 ;  /* 0x000000908414723c */ /* 0x042ff00000041814 */
[C---:B------:R-:W-:Y:S01]  /*9270*/  HMMA.16816.F32.BF16 R24, R132.reuse, R146, R24 ;  /* 0x000000928418723c */ /* 0x040fe20000041818 */
[----:B------:R-:W1:Y:S03]  /*9280*/  LDSM.16.MT88.4 R144, [R226+0x2800] ;  /* 0x00280000e290783b */ /* 0x000e660000004200 */
[----:B---3--:R-:W-:Y:S04]  /*9290*/  FFMA.FTZ R150, R197, c[0x0][0x2d0], -R207 ;  /* 0x0000b400c5967a23 */ /* 0x008fe800000108cf */
[----:B------:R3:W-:Y:S01]  /*92a0*/  MUFU.EX2 R197, R150 ;  /* 0x0000009600c57308 */ /* 0x0007e20000000800 */
[C---:B--2---:R-:W-:Y:S03]  /*92b0*/  HMMA.16816.F32.BF16 R28, R132.reuse, R136, R28 ;  /* 0x00000088841c723c */ /* 0x044fe6000004181c */
[--C-:B-----5:R-:W-:Y:S05]  /*92c0*/  FFMA.FTZ R152, R195, c[0x0][0x2d0], -R191.reuse ;  /* 0x0000b400c3987a23 */ /* 0x120fea00000108bf */
[C---:B------:R-:W-:Y:S01]  /*92d0*/  HMMA.16816.F32.BF16 R32, R132.reuse, R138, R32 ;  /* 0x0000008a8420723c */ /* 0x040fe20000041820 */
[----:B------:R-:W2:Y:S01]  /*92e0*/  LDSM.16.MT88.4 R136, [R225+0x2800] ;  /* 0x00280000e188783b */ /* 0x000ea20000004200 */
[----:B------:R5:W-:Y:S06]  /*92f0*/  MUFU.EX2 R195, R152 ;  /* 0x0000009800c37308 */ /* 0x000bec0000000800 */
[C---:B----4-:R-:W-:Y:S01]  /*9300*/  HMMA.16816.F32.BF16 R36, R132.reuse, R140, R36 ;  /* 0x0000008c8424723c */ /* 0x050fe20000041824 */
[----:B---3--:R-:W-:Y:S07]  /*9310*/  LDSM.16.MT88.4 R148, [R224+0x1000] ;  /* 0x00100000e094783b */ /* 0x008fee0000004200 */
[C---:B------:R-:W-:Y:S01]  /*9320*/  HMMA.16816.F32.BF16 R40, R132.reuse, R142, R40 ;  /* 0x0000008e8428723c */ /* 0x040fe20000041828 */
[----:B------:R-:W3:Y:S07]  /*9330*/  LDSM.16.MT88.4 R140, [R224+0x2800] ;  /* 0x00280000e08c783b */ /* 0x000eee0000004200 */
[C---:B-1----:R-:W-:Y:S04]  /*9340*/  HMMA.16816.F32.BF16 R44, R132.reuse, R144, R44 ;  /* 0x00000090842c723c */ /* 0x042fe8000004182c */
[--C-:B-----5:R-:W-:Y:S02]  /*9350*/  FFMA.FTZ R152, R185, c[0x0][0x2d0], -R191.reuse ;  /* 0x0000b400b9987a23 */ /* 0x120fe400000108bf */
[----:B------:R-:W-:Y:S01]  /*9360*/  MUFU.EX2 R185, R155 ;  /* 0x0000009b00b97308 */ /* 0x000fe20000000800 */
[----:B------:R-:W-:Y:S01]  /*9370*/  FFMA.FTZ R191, R187, c[0x0][0x2d0], -R191 ;  /* 0x0000b400bbbf7a23 */ /* 0x000fe200000108bf */
[C---:B------:R-:W-:Y:S01]  /*9380*/  HMMA.16816.F32.BF16 R48, R132.reuse, R146, R48 ;  /* 0x000000928430723c */ /* 0x040fe20000041830 */
[----:B------:R-:W1:Y:S07]  /*9390*/  LDSM.16.MT88.4 R144, [R227+0x4800] ;  /* 0x00480000e390783b */ /* 0x000e6e0000004200 */
[----:B------:R4:W-:Y:S01]  /*93a0*/  MUFU.EX2 R182, R152 ;  /* 0x0000009800b67308 */ /* 0x0009e20000000800 */
[C---:B--2---:R-:W-:Y:S08]  /*93b0*/  HMMA.16816.F32.BF16 R52, R132.reuse, R136, R52 ;  /* 0x000000888434723c */ /* 0x044ff00000041834 */
[C---:B------:R-:W-:Y:S01]  /*93c0*/  HMMA.16816.F32.BF16 R56, R132.reuse, R138, R56 ;  /* 0x0000008a8438723c */ /* 0x040fe20000041838 */
[----:B------:R-:W2:Y:S01]  /*93d0*/  LDSM.16.MT88.4 R136, [R226+0x4800] ;  /* 0x00480000e288783b */ /* 0x000ea20000004200 */
[----:B------:R-:W5:Y:S06]  /*93e0*/  MUFU.EX2 R191, R191 ;  /* 0x000000bf00bf7308 */ /* 0x000f6c0000000800 */
[C---:B---3--:R-:W-:Y:S01]  /*93f0*/  HMMA.16816.F32.BF16 R60, R132.reuse, R140, R60 ;  /* 0x0000008c843c723c */ /* 0x048fe2000004183c */
[----:B----4-:R-:W-:Y:S07]  /*9400*/  LDSM.16.MT88.4 R152, [R224+0x1800] ;  /* 0x00180000e098783b */ /* 0x010fee0000004200 */
[C---:B------:R-:W-:Y:S01]  /*9410*/  HMMA.16816.F32.BF16 R64, R132.reuse, R142, R64 ;  /* 0x0000008e8440723c */ /* 0x040fe20000041840 */
[----:B------:R-:W3:Y:S03]  /*9420*/  LDSM.16.MT88.4 R140, [R225+0x4800] ;  /* 0x00480000e18c783b */ /* 0x000ee60000004200 */
[----:B-----5:R-:W-:Y:S04]  /*9430*/  F2FP.BF16.PACK_AB R166, R191, R182 ;  /* 0x000000b6bfa6723e */ /* 0x020fe800000010ff */
        /* <DEDUP_REMOVED lines=64> */
[C---:B---3--:R-:W-:Y:S07]  /*9840*/  HMMA.16816.F32.BF16 R100, R132.reuse, R140, R100 ;  /* 0x0000008c8464723c */ /* 0x048fee0000041864 */
[--C-:B------:R-:W-:Y:S01]  /*9850*/  FFMA.FTZ R140, R178, c[0x0][0x2d0], -R207.reuse ;  /* 0x0000b400b28c7a23 */ /* 0x100fe200000108cf */
[C---:B------:R-:W-:Y:S03]  /*9860*/  HMMA.16816.F32.BF16 R104, R132.reuse, R142, R104 ;  /* 0x0000008e8468723c */ /* 0x040fe60000041868 */
[----:B------:R3:W5:Y:S01]  /*9870*/  MUFU.EX2 R178, R140 ;  /* 0x0000008c00b27308 */ /* 0x0007620000000800 */
[----:B------:R-:W-:Y:S01]  /*9880*/  FFMA.FTZ R207, R164, c[0x0][0x2d0], -R207 ;  /* 0x0000b400a4cf7a23 */ /* 0x000fe200000108cf */
[----:B------:R-:W-:Y:S03]  /*9890*/  F2FP.BF16.PACK_AB R164, R183, R181 ;  /* 0x000000b5b7a4723e */ /* 0x000fe600000010ff */
[C---:B-1----:R-:W-:Y:S05]  /*98a0*/  HMMA.16816.F32.BF16 R108, R132.reuse, R144, R108 ;  /* 0x00000090846c723c */ /* 0x042fea000004186c */
[----:B------:R-:W1:Y:S03]  /*98b0*/  MUFU.EX2 R207, R207 ;  /* 0x000000cf00cf7308 */ /* 0x000e660000000800 */
[C---:B------:R-:W-:Y:S01]  /*98c0*/  HMMA.16816.F32.BF16 R112, R132.reuse, R146, R112 ;  /* 0x000000928470723c */ /* 0x040fe20000041870 */
[----:B------:R-:W-:Y:S07]  /*98d0*/  LDSM.16.MT88.4 R144, [R225+0x1800] ;  /* 0x00180000e190783b */ /* 0x000fee0000004200 */
[C---:B--2---:R-:W-:Y:S01]  /*98e0*/  HMMA.16816.F32.BF16 R116, R132.reuse, R136, R116 ;  /* 0x000000888474723c */ /* 0x044fe20000041874 */
[----:B---3--:R-:W2:Y:S03]  /*98f0*/  LDSM.16.MT88.4 R140, [R226+0x1800] ;  /* 0x00180000e28c783b */ /* 0x008ea60000004200 */
[----:B-----5:R-:W-:Y:S04]  /*9900*/  F2FP.BF16.PACK_AB R165, R178, R185 ;  /* 0x000000b9b2a5723e */ /* 0x020fe800000010ff */
[C---:B------:R-:W-:Y:S04]  /*9910*/  HMMA.16816.F32.BF16 R120, R132.reuse, R138, R120 ;  /* 0x0000008a8478723c */ /* 0x040fe80000041878 */
[----:B-1----:R-:W-:Y:S04]  /*9920*/  F2FP.BF16.PACK_AB R167, R207, R174 ;  /* 0x000000aecfa7723e */ /* 0x002fe800000010ff */
[C---:B----4-:R-:W-:Y:S08]  /*9930*/  HMMA.16816.F32.BF16 R124, R132.reuse, R148, R124 ;  /* 0x00000094847c723c */ /* 0x050ff0000004187c */
[----:B------:R-:W-:Y:S08]  /*9940*/  HMMA.16816.F32.BF16 R128, R132, R150, R128 ;  /* 0x000000968480723c */ /* 0x000ff00000041880 */
[C---:B------:R-:W-:Y:S01]  /*9950*/  HMMA.16816.F32.BF16 R160, R164.reuse, R156, R4 ;  /* 0x0000009ca4a0723c */ /* 0x040fe20000041804 */
[----:B------:R-:W1:Y:S07]  /*9960*/  LDSM.16.MT88.4 R4, [R227+0x3800] ;  /* 0x00380000e304783b */ /* 0x000e6e0000004200 */
[C---:B------:R-:W-:Y:S01]  /*9970*/  HMMA.16816.F32.BF16 R156, R164.reuse, R158, R8 ;  /* 0x0000009ea49c723c */ /* 0x040fe20000041808 */
[----:B------:R-:W3:Y:S07]  /*9980*/  LDSM.16.MT88.4 R8, [R226+0x3800] ;  /* 0x00380000e208783b */ /* 0x000eee0000004200 */
[C---:B--2---:R-:W-:Y:S01]  /*9990*/  HMMA.16816.F32.BF16 R132, R164.reuse, R140, R12 ;  /* 0x0000008ca484723c */ /* 0x044fe2000004180c */
[----:B------:R-:W2:Y:S07]  /*99a0*/  LDSM.16.MT88.4 R12, [R225+0x3800] ;  /* 0x00380000e10c783b */ /* 0x000eae0000004200 */
        /* <DEDUP_REMOVED lines=26> */
[C---:B---3--:R-:W-:Y:S07]  /*9b50*/  HMMA.16816.F32.BF16 R84, R164.reuse, R8, R84 ;  /* 0x00000008a454723c */ /* 0x048fee0000041854 */
[----:B------:R-:W-:Y:S01]  /*9b60*/  FADD.FTZ R9, R175, R202 ;  /* 0x000000caaf097221 */ /* 0x000fe20000010000 */
[C---:B------:R-:W-:Y:S04]  /*9b70*/  HMMA.16816.F32.BF16 R88, R164.reuse, R10, R88 ;  /* 0x0000000aa458723c */ /* 0x040fe80000041858 */
[----:B------:R-:W-:Y:S03]  /*9b80*/  FADD.FTZ R8, R186, R3 ;  /* 0x00000003ba087221 */ /* 0x000fe60000010000 */
[----:B------:R-:W-:Y:S01]  /*9b90*/  FADD.FTZ R10, R190, R9 ;  /* 0x00000009be0a7221 */ /* 0x000fe20000010000 */
[C---:B--2---:R-:W-:Y:S04]  /*9ba0*/  HMMA.16816.F32.BF16 R92, R164.reuse, R12, R92 ;  /* 0x0000000ca45c723c */ /* 0x044fe8000004185c */
        /* <DEDUP_REMOVED lines=15> */
[----:B------:R-:W-:Y:S04]  /*9ca0*/  FADD.FTZ R10, R193, R10 ;  /* 0x0000000ac10a7221 */ /* 0x000fe80000010000 */
[C---:B-----5:R-:W-:Y:S04]  /*9cb0*/  HMMA.16816.F32.BF16 R116, R164.reuse, R20, R116 ;  /* 0x00000014a474723c */ /* 0x060fe80000041874 */
[----:B------:R-:W-:Y:S04]  /*9cc0*/  FADD.FTZ R3, R185, R10 ;  /* 0x0000000ab9037221 */ /* 0x000fe80000010000 */
[C---:B------:R-:W-:Y:S04]  /*9cd0*/  HMMA.16816.F32.BF16 R120, R164.reuse, R22, R120 ;  /* 0x00000016a478723c */ /* 0x040fe80000041878 */
[----:B------:R-:W-:Y:S04]  /*9ce0*/  FADD.FTZ R3, R178, R3 ;  /* 0x00000003b2037221 */ /* 0x000fe80000010000 */
[C---:B-1----:R-:W-:Y:S07]  /*9cf0*/  HMMA.16816.F32.BF16 R124, R164.reuse, R4, R124 ;  /* 0x00000004a47c723c */ /* 0x042fee000004187c */
[----:B------:R-:W-:Y:S01]  /*9d00*/  FADD.FTZ R4, R195, R8 ;  /* 0x00000008c3047221 */ /* 0x000fe20000010000 */
[----:B------:R-:W-:Y:S04]  /*9d10*/  HMMA.16816.F32.BF16 R128, R164, R6, R128 ;  /* 0x00000006a480723c */ /* 0x000fe80000041880 */
[----:B------:R-:W-:Y:S03]  /*9d20*/  FADD.FTZ R4, R181, R4 ;  /* 0x00000004b5047221 */ /* 0x000fe60000010000 */
[----:B------:R-:W-:Y:S01]  /*9d30*/  FADD.FTZ R6, R174, R3 ;  /* 0x00000003ae067221 */ /* 0x000fe20000010000 */
[----:B------:R-:W-:Y:S01]  /*9d40*/  MOV R165, R2 ;  /* 0x0000000200a57202 */ /* 0x000fe20000000f00 */
[----:B------:R-:W-:Y:S03]  /*9d50*/  FADD.FTZ R5, R183, R4 ;  /* 0x00000004b7057221 */ /* 0x000fe60000010000 */
[----:B------:R-:W-:Y:S02]  /*9d60*/  FADD.FTZ R3, R207, R6 ;  /* 0x00000006cf037221 */ /* 0x000fe40000010000 */
[----:B------:R-:W-:Y:S04]  /*9d70*/  FADD.FTZ R4, R182, R5 ;  /* 0x00000005b6047221 */ /* 0x000fe80000010000 */
[----:B------:R-:W-:Y:S05]  /*9d80*/  FADD.FTZ R4, R191, R4 ;  /* 0x00000004bf047221 */ /* 0x000fea0000010000 */
[----:B------:R-:W-:Y:S06]  /*9d90*/  STL [R1+0x70], R4 ;  /* 0x0000700401007387 */ /* 0x000fec0000100800 */
[----:B------:R1:W-:Y:S06]  /*9da0*/  STL [R1+0x58], R3 ;  /* 0x0000580301007387 */ /* 0x0003ec0000100800 */
[----:B------:R2:W-:Y:S01]  /*9db0*/  STL [R1+0x80], R200 ;  /* 0x000080c801007387 */ /* 0x0005e20000100800 */
[----:B-1----:R-:W-:Y:S01]  /*9dc0*/  MOV R3, R0 ;  /* 0x0000000000037202 */ /* 0x002fe20000000f00 */
[----:B------:R-:W-:-:S05]  /*9dd0*/  @P0 BRA `(.L_x_2230) ;  /* 0xffffc63000000947 */ /* 0x000fca000383ffff */
.L_x_2229:
[----:B-1----:R-:W3:Y:S02]  /*9de0*/  LDL R4, [R1+0x4c] ;  /* 0x00004c0001047983 */ /* 0x002ee40000100800 */
[----:B---3--:R-:W-:-:S13]  /*9df0*/  ISETP.GE.AND P0, PT, R200, R4, PT ;  /* 0x00000004c800720c */ /* 0x008fda0003f06270 */
[----:B------:R-:W-:Y:S05]  /*9e00*/  @!P0 BRA `(.L_x_2231) ;  /* 0x000033b000008947 */ /* 0x000fea0003800000 */
[----:B------:R-:W-:Y:S02]  /*9e10*/  MOV R3, R2 ;  /* 0x0000000200037202 */ /* 0x000fe40000000f00 */
[----:B------:R-:W-:Y:S02]  /*9e20*/  MOV R165, R0 ;  /* 0x0000000000a57202 */ /* 0x000fe40000000f00 */
.L_x_2232:
[----:B------:R-:W3:Y:S01]  /*9e30*/  LDL.64 R166, [R1+0x60] ;  /* 0x0000600001a67983 */ /* 0x000ee20000100a00 */
[----:B------:R-:W-:Y:S01]  /*9e40*/  SHF.R.S32.HI R5, RZ, 0x1f, R200 ;  /* 0x0000001fff057819 */ /* 0x000fe200000114c8 */
[----:B------:R-:W-:Y:S04]  /*9e50*/  DEPBAR.LE SB0, 0x0 ;  /* 0x000080000000791a */ /* 0x000fe80000000000 */
[----:B------:R-:W-:Y:S01]  /*9e60*/  WARPSYNC 0xffffffff ;  /* 0xffffffff00007948 */ /* 0x000fe20003800000 */
[----:B------:R-:W-:Y:S01]  /*9e70*/  BAR.SYNC.DEFER_BLOCKING 0x0 ;  /* 0x0000000000007b1d */ /* 0x000fe20000010000 */
[----:B------:R-:W-:Y:S01]  /*9e80*/  IMAD R5, R5, c[0x0][0x208], RZ ;  /* 0x0000820005057a24 */ /* 0x000fe200078e02ff */
[----:B------:R-:W-:Y:S01]  /*9e90*/  MOV R21, c[0x0][0x208] ;  /* 0x0000820000157a02 */ /* 0x000fe20000000f00 */
[C---:B------:R-:W-:Y:S01]  /*9ea0*/  IMAD.WIDE.U32 R8, R200.reuse, c[0x0][0x208], RZ ;  /* 0x00008200c8087a25 */ /* 0x040fe200078e00ff */
[----:B------:R-:W-:Y:S03]  /*9eb0*/  MOV R14, c[0x0][0x20c] ;  /* 0x00008300000e7a02 */ /* 0x000fe60000000f00 */
[----:B------:R-:W-:Y:S01]  /*9ec0*/  IMAD R5, R200, c[0x0][0x20c], R5 ;  /* 0x00008300c8057a24 */ /* 0x000fe200078e0205 */
[C---:B------:R-:W-:Y:S04]  /*9ed0*/  SHF.L.U32 R7, R8.reuse, 0x6, RZ ;  /* 0x0000000608077819 */ /* 0x040fe800000006ff */
[----:B------:R-:W-:Y:S04]  /*9ee0*/  IADD3 R5, R9, R5, RZ ;  /* 0x0000000509057210 */ /* 0x000fe80007ffe0ff */
[----:B------:R-:W-:Y:S01]  /*9ef0*/  SHF.L.U64.HI R5, R8, 0x6, R5 ;  /* 0x0000000608057819 */ /* 0x000fe20000010205 */
[----:B------:R-:W-:Y:S06]  /*9f00*/  LDSM.16.M88.4 R32, [R234] ;  /* 0x00000000ea20783b */ /* 0x000fec0000000200 */
[----:B------:R-:W-:Y:S06]  /*9f10*/  LDSM.16.M88.4 R16, [R233+0x800] ;  /* 0x00080000e910783b */ /* 0x000fec0000000200 */
[----:B------:R-:W-:Y:S06]  /*9f20*/  LDSM.16.M88.4 R24, [R233+0x1000] ;  /* 0x00100000e918783b */ /* 0x000fec0000000200 */
[----:B------:R-:W-:Y:S06]  /*9f30*/  LDSM.16.M88.4 R168, [R233+0x1800] ;  /* 0x00180000e9a8783b */ /* 0x000fec0000000200 */
[----:B------:R-:W-:Y:S06]  /*9f40*/  LDSM.16.M88.4 R172, [R232] ;  /* 0x00000000e8ac783b */ /* 0x000fec0000000200 */
[----:B------:R-:W-:Y:S06]  /*9f50*/  LDSM.16.M88.4 R176, [R231] ;  /* 0x00000000e7b0783b */ /* 0x000fec0000000200 */
[----:B------:R-:W-:Y:S06]  /*9f60*/  LDSM.16.M88.4 R180, [R223] ;  /* 0x00000000dfb4783b */ /* 0x000fec0000000200 */
[----:B------:R-:W-:Y:S06]  /*9f70*/  LDSM.16.M88.4 R184, [R222] ;  /* 0x00000000deb8783b */ /* 0x000fec0000000200 */
[----:B------:R-:W-:Y:S06]  /*9f80*/  LDSM.16.M88.4 R188, [R221] ;  /* 0x00000000ddbc783b */ /* 0x000fec0000000200 */
[----:B------:R-:W4:Y:S06]  /*9f90*/  LDL R197, [R1+0x4c] ;  /* 0x00004c0001c57983 */ /* 0x000f2c0000100800 */
[----:B------:R-:W5:Y:S06]  /*9fa0*/  LDL.64 R198, [R1+0x68] ;  /* 0x0000680001c67983 */ /* 0x000f6c0000100a00 */
[----:B--2---:R-:W2:Y:S01]  /*9fb0*/  LDL R196, [R1+0x48] ;  /* 0x0000480001c47983 */ /* 0x004ea20000100800 */
[C---:B---3--:R-:W-:Y:S02]  /*9fc0*/  IADD3 R20, P0, R166.reuse, 0x40, RZ ;  /* 0x00000040a6147810 */ /* 0x048fe40007f1e0ff */
[C---:B------:R-:W-:Y:S02]  /*9fd0*/  IADD3 R11, P6, R7.reuse, R166, RZ ;  /* 0x000000a6070b7210 */ /* 0x040fe40007fde0ff */
[----:B------:R-:W-:Y:S02]  /*9fe0*/  IADD3 R9, P1, R7, R20, RZ ;  /* 0x0000001407097210 */ /* 0x000fe40007f3e0ff */
[-C--:B------:R-:W-:Y:S02]  /*9ff0*/  IADD3.X R4, RZ, R238.reuse, RZ, P0, !PT ;  /* 0x000000eeff047210 */ /* 0x080fe400007fe4ff */
[----:B------:R-:W-:Y:S02]  /*a000*/  LEA R22, P0, R11, c[0x0][0x1f8], 0x1 ;  /* 0x00007e000b167a11 */ /* 0x000fe400078008ff */
[----:B------:R-:W-:Y:S02]  /*a010*/  IADD3.X R2, R5, R238, RZ, P6, !PT ;  /* 0x000000ee05027210 */ /* 0x000fe400037fe4ff */
[----:B------:R-:W-:Y:S02]  /*a020*/  LEA R30, P6, R9, c[0x0][0x1f8], 0x1 ;  /* 0x00007e00091e7a11 */ /* 0x000fe400078c08ff */
[----:B------:R-:W-:Y:S02]  /*a030*/  IADD3.X R0, R5, R4, RZ, P1, !PT ;  /* 0x0000000405007210 */ /* 0x000fe40000ffe4ff */
[----:B------:R-:W-:Y:S02]  /*a040*/  LEA.HI.X R23, R11, c[0x0][0x1fc], R2, 0x1, P0 ;  /* 0x00007f000b177a11 */ /* 0x000fe400000f0c02 */
[----:B------:R-:W-:Y:S02]  /*a050*/  LEA.HI.X R31, R9, c[0x0][0x1fc], R0, 0x1, P6 ;  /* 0x00007f00091f7a11 */ /* 0x000fe400030f0c00 */
[----:B------:R-:W1:Y:S01]  /*a060*/  LDSM.16.M88.4 R8, [R233] ;  /* 0x00000000e908783b */ /* 0x000e620000000200 */
[C---:B------:R-:W-:Y:S04]  /*a070*/  IADD3 R12, P0, R166.reuse, 0x80, RZ ;  /* 0x00000080a60c7810 */ /* 0x040fe80007f1e0ff */
[----:B------:R-:W-:Y:S01]  /*a080*/  IADD3.X R6, RZ, R238, RZ, P0, !PT ;  /* 0x000000eeff067210 */ /* 0x000fe200007fe4ff */
[----:B------:R-:W-:Y:S01]  /*a090*/  @!PT LDS RZ, [RZ] ;  /* 0x00000000fffff984 */ /* 0x000fe20000000800 */
[----:B------:R-:W-:Y:S01]  /*a0a0*/  @!PT LDS RZ, [RZ] ;  /* 0x00000000fffff984 */ /* 0x000fe20000000800 */
[----:B------:R-:W-:Y:S01]  /*a0b0*/  @!PT LDS RZ, [RZ] ;  /* 0x00000000fffff984 */ /* 0x000fe20000000800 */
[----:B------:R3:W-:Y:S01]  /*a0c0*/  LDGSTS.E.BYPASS.LTC128B.128 [R249+0x100], [R22.64], !P5 ;  /* 0x0010000016f97fae */ /* 0x0007e2000e901d46 */
[----:B------:R-:W-:Y:S04]  /*a0d0*/  IADD3 R13, P1, R7, R12, RZ ;  /* 0x0000000c070d7210 */ /* 0x000fe80007f3e0ff */
[----:B------:R-:W-:Y:S01]  /*a0e0*/  LEA R28, P0, R13, c[0x0][0x1f8], 0x1 ;  /* 0x00007e000d1c7a11 */ /* 0x000fe200078008ff */
[----:B------:R1:W-:Y:S01]  /*a0f0*/  LDGSTS.E.BYPASS.LTC128B.128 [R249+0x2100], [R30.64], !P4 ;  /* 0x021000001ef97fae */ /* 0x0003e2000e101d46 */
[----:B------:R-:W-:Y:S04]  /*a100*/  IADD3.X R0, R5, R6, RZ, P1, !PT ;  /* 0x0000000605007210 */ /* 0x000fe80000ffe4ff */
[----:B------:R-:W-:Y:S02]  /*a110*/  LEA.HI.X R29, R13, c[0x0][0x1fc], R0, 0x1, P0 ;  /* 0x00007f000d1d7a11 */ /* 0x000fe400000f0c00 */
[----:B------:R-:W-:Y:S02]  /*a120*/  IADD3 R0, P0, R166, 0xc0, RZ ;  /* 0x000000c0a6007810 */ /* 0x000fe40007f1e0ff */
[----:B------:R-:W-:Y:S01]  /*a130*/  LEA R13, P1, R21, R7, 0x5 ;  /* 0x00000007150d7211 */ /* 0x000fe200078228ff */
[----:B------:R1:W-:Y:S01]  /*a140*/  LDGSTS.E.BYPASS.LTC128B.128 [R249+0x4100], [R28.64], !P3 ;  /* 0x041000001cf97fae */ /* 0x0003e2000d901d46 */
[----:B------:R-:W-:Y:S02]  /*a150*/  IADD3 R7, P6, R7, R0, RZ ;  /* 0x0000000007077210 */ /* 0x000fe40007fde0ff */
[----:B------:R-:W-:Y:S02]  /*a160*/  IADD3.X R2, RZ, R238, RZ, P0, !PT ;  /* 0x000000eeff027210 */ /* 0x000fe400007fe4ff */
[----:B------:R-:W-:Y:S02]  /*a170*/  LEA.HI.X R21, R21, R5, R14, 0x5, P1 ;  /* 0x0000000515157211 */ /* 0x000fe400008f2c0e */
[----:B------:R-:W-:Y:S02]  /*a180*/  IADD3.X R14, R5, R2, RZ, P6, !PT ;  /* 0x00000002050e7210 */ /* 0x000fe400037fe4ff */
[----:B------:R-:W-:Y:S02]  /*a190*/  IADD3 R5, P6, R13, R20, RZ ;  /* 0x000000140d057210 */ /* 0x000fe40007fde0ff */
[----:B---3--:R-:W-:Y:S02]  /*a1a0*/  LEA R22, P0, R7, c[0x0][0x1f8], 0x1 ;  /* 0x00007e0007167a11 */ /* 0x008fe400078008ff */
[----:B------:R-:W-:Y:S02]  /*a1b0*/  IADD3.X R4, R21, R4, RZ, P6, !PT ;  /* 0x0000000415047210 */ /* 0x000fe400037fe4ff */
[----:B------:R-:W-:Y:S02]  /*a1c0*/  LEA.HI.X R23, R7, c[0x0][0x1fc], R14, 0x1, P0 ;  /* 0x00007f0007177a11 */ /* 0x000fe400000f0c0e */
[----:B------:R-:W-:Y:S02]  /*a1d0*/  IADD3 R14, P1, R13, R166, RZ ;  /* 0x000000a60d0e7210 */ /* 0x000fe40007f3e0ff */
[----:B------:R-:W-:Y:S01]  /*a1e0*/  LEA R192, P6, R5, c[0x0][0x1f8], 0x1 ;  /* 0x00007e0005c07a11 */ /* 0x000fe200078c08ff */
[----:B------:R3:W-:Y:S01]  /*a1f0*/  LDGSTS.E.BYPASS.LTC128B.128 [R249+0x6100], [R22.64], !P2 ;  /* 0x0610000016f97fae */ /* 0x0007e2000d101d46 */
[----:B------:R-:W-:Y:S02]  /*a200*/  IADD3.X R7, R21, R238, RZ, P1, !PT ;  /* 0x000000ee15077210 */ /* 0x000fe40000ffe4ff */
[----:B------:R-:W-:Y:S02]  /*a210*/  LEA.HI.X R193, R5, c[0x0][0x1fc], R4, 0x1, P6 ;  /* 0x00007f0005c17a11 */ /* 0x000fe400030f0c04 */
[C---:B-1----:R-:W-:Y:S04]  /*a220*/  LEA R28, P0, R14.reuse, c[0x0][0x1f8], 0x1 ;  /* 0x00007e000e1c7a11 */ /* 0x042fe800078008ff */
[----:B------:R-:W-:Y:S02]  /*a230*/  LEA.HI.X R29, R14, c[0x0][0x1fc], R7, 0x1, P0 ;  /* 0x00007f000e1d7a11 */ /* 0x000fe400000f0c07 */
[C---:B------:R-:W-:Y:S02]  /*a240*/  IADD3 R7, P1, R13.reuse, R12, RZ ;  /* 0x0000000c0d077210 */ /* 0x040fe40007f3e0ff */
[----:B------:R-:W-:Y:S01]  /*a250*/  IADD3 R0, P0, R13, R0, RZ ;  /* 0x000000000d007210 */ /* 0x000fe20007f1e0ff */
[----:B------:R1:W-:Y:S01]  /*a260*/  LDGSTS.E.BYPASS.LTC128B.128 [R249+0x1100], [R28.64], !P5 ;  /* 0x011000001cf97fae */ /* 0x0003e2000e901d46 */
[----:B------:R-:W-:Y:S02]  /*a270*/  IADD3.X R6, R21, R6, RZ, P1, !PT ;  /* 0x0000000615067210 */ /* 0x000fe40000ffe4ff */
[----:B------:R-:W-:Y:S02]  /*a280*/  LEA R166, P1, R7, c[0x0][0x1f8], 0x1 ;  /* 0x00007e0007a67a11 */ /* 0x000fe400078208ff */
[----:B------:R-:W-:Y:S01]  /*a290*/  IADD3.X R21, R21, R2, RZ, P0, !PT ;  /* 0x0000000215157210 */ /* 0x000fe200007fe4ff */
[----:B------:R1:W-:Y:S01]  /*a2a0*/  LDGSTS.E.BYPASS.LTC128B.128 [R249+0x3100], [R192.64], !P4 ;  /* 0x03100000c0f97fae */ /* 0x0003e2000e101d46 */
[----:B------:R-:W-:Y:S02]  /*a2b0*/  LEA.HI.X R167, R7, c[0x0][0x1fc], R6, 0x1, P1 ;  /* 0x00007f0007a77a11 */ /* 0x000fe400008f0c06 */
[C---:B------:R-:W-:Y:S03]  /*a2c0*/  HMMA.16816.F32.BF16 R4, R32.reuse, R8, RZ ;  /* 0x000000082004723c */ /* 0x040fe600000418ff */
[----:B------:R1:W-:Y:S01]  /*a2d0*/  LDGSTS.E.BYPASS.LTC128B.128 [R249+0x5100], [R166.64], !P3 ;  /* 0x05100000a6f97fae */ /* 0x0003e2000d901d46 */
[----:B------:R-:W-:Y:S02]  /*a2e0*/  LEA R194, P0, R0, c[0x0][0x1f8], 0x1 ;  /* 0x00007e0000c27a11 */ /* 0x000fe400078008ff */
[----:B----4-:R-:W-:Y:S02]  /*a2f0*/  ISETP.GT.AND P6, PT, R200, R197, PT ;  /* 0x000000c5c800720c */ /* 0x010fe40003fc4270 */
[C---:B------:R-:W-:Y:S01]  /*a300*/  HMMA.16816.F32.BF16 R8, R32.reuse, R10, RZ ;  /* 0x0000000a2008723c */ /* 0x040fe200000418ff */
[----:B------:R-:W-:Y:S03]  /*a310*/  LEA.HI.X R195, R0, c[0x0][0x1fc], R21, 0x1, P0 ;  /* 0x00007f0000c37a11 */ /* 0x000fe600000f0c15 */
[----:B------:R-:W-:Y:S02]  /*a320*/  IADD3 R200, R200, -0x1, RZ ;  /* 0xffffffffc8c87810 */ /* 0x000fe40007ffe0ff */
[----:B------:R4:W-:Y:S02]  /*a330*/  LDGSTS.E.BYPASS.LTC128B.128 [R249+0x7100], [R194.64], !P2 ;  /* 0x07100000c2f97fae */ /* 0x0009e4000d101d46 */
[C---:B------:R-:W-:Y:S04]  /*a340*/  HMMA.16816.F32.BF16 R12, R32.reuse, R16, RZ ;  /* 0x00000010200c723c */ /* 0x040fe800000418ff */
[----:B------:R-:W0:Y:S04]  /*a350*/  LDGDEPBAR ;  /* 0x00000000000079af */ /* 0x000e280000000000 */
[C---:B------:R-:W-:Y:S08]  /*a360*/  HMMA.16816.F32.BF16 R16, R32.reuse, R18, RZ ;  /* 0x000000122010723c */ /* 0x040ff000000418ff */
[C---:B---3--:R-:W-:Y:S08]  /*a370*/  HMMA.16816.F32.BF16 R20, R32.reuse, R24, RZ ;  /* 0x000000182014723c */ /* 0x048ff000000418ff */
        /* <DEDUP_REMOVED lines=15> */
[----:B------:R-:W2:Y:S06]  /*a470*/  LDSM.16.M88.4 R172, [R229+0x1000] ;  /* 0x00100000e5ac783b */ /* 0x000eac0000000200 */
[----:B------:R-:W4:Y:S01]  /*a480*/  LDL.LU R191, [R1+0x70] ;  /* 0x0000700001bf7983 */ /* 0x000f220000300800 */
[C---:B-1----:R-:W-:Y:S08]  /*a490*/  HMMA.16816.F32.BF16 R4, R168.reuse, R176, R4 ;  /* 0x000000b0a804723c */ /* 0x042ff00000041804 */
[C---:B------:R-:W-:Y:S01]  /*a4a0*/  HMMA.16816.F32.BF16 R8, R168.reuse, R178, R8 ;  /* 0x000000b2a808723c */ /* 0x040fe20000041808 */
[----:B------:R-:W-:Y:S07]  /*a4b0*/  LDSM.16.M88.4 R176, [R220] ;  /* 0x00000000dcb0783b */ /* 0x000fee0000000200 */
[C---:B---3--:R-:W-:Y:S08]  /*a4c0*/  HMMA.16816.F32.BF16 R12, R168.reuse, R180, R12 ;  /* 0x000000b4a80c723c */ /* 0x048ff0000004180c */
[C---:B------:R-:W-:Y:S01]  /*a4d0*/  HMMA.16816.F32.BF16 R16, R168.reuse, R182, R16 ;  /* 0x000000b6a810723c */ /* 0x040fe20000041810 */
[----:B------:R-:W-:Y:S07]  /*a4e0*/  LDSM.16.M88.4 R180, [R220+0x800] ;  /* 0x00080000dcb4783b */ /* 0x000fee0000000200 */
[C---:B--2---:R-:W-:Y:S08]  /*a4f0*/  HMMA.16816.F32.BF16 R20, R168.reuse, R172, R20 ;  /* 0x000000aca814723c */ /* 0x044ff00000041814 */
[C---:B------:R-:W-:Y:S01]  /*a500*/  HMMA.16816.F32.BF16 R24, R168.reuse, R174, R24 ;  /* 0x000000aea818723c */ /* 0x040fe20000041818 */
[----:B------:R-:W1:Y:S07]  /*a510*/  LDSM.16.M88.4 R172, [R228] ;  /* 0x00000000e4ac783b */ /* 0x000e6e0000000200 */
[C---:B------:R-:W-:Y:S08]  /*a520*/  HMMA.16816.F32.BF16 R28, R168.reuse, R184, R28 ;  /* 0x000000b8a81c723c */ /* 0x040ff0000004181c */
        /* <DEDUP_REMOVED lines=157> */
[----:B------:R-:W3:Y:S06]  /*af00*/  LDSM.16.M88.4 R168, [R220+0x7000] ;  /* 0x00700000dca8783b */ /* 0x000eec0000000200 */
[----:B------:R-:W4:Y:S01]  /*af10*/  LDSM.16.M88.4 R184, [R220+0x7800] ;  /* 0x00780000dcb8783b */ /* 0x000f220000000200 */
[----:B------:R-:W-:Y:S04]  /*af20*/  DEPBAR.LE SB0, 0x0 ;  /* 0x000080000000791a */ /* 0x000fe80000000000 */
[C---:B-1----:R-:W-:Y:S01]  /*af30*/  HMMA.16816.F32.BF16 R4, R176.reuse, R180, R4 ;  /* 0x000000b4b004723c */ /* 0x042fe20000041804 */
[----:B------:R-:W-:Y:S06]  /*af40*/  BAR.SYNC.DEFER_BLOCKING 0x0 ;  /* 0x0000000000007b1d */ /* 0x000fec0000010000 */
[----:B------:R-:W-:Y:S01]  /*af50*/  @P6 SHF.R.S32.HI R180, RZ, 0x1f, R200 ;  /* 0x0000001fffb46819 */ /* 0x000fe200000114c8 */
[C---:B------:R-:W-:Y:S04]  /*af60*/  HMMA.16816.F32.BF16 R8, R176.reuse, R182, R8 ;  /* 0x000000b6b008723c */ /* 0x040fe80000041808 */
[----:B------:R-:W-:Y:S03]  /*af70*/  @P6 IMAD R180, R180, c[0x0][0x1e0], RZ ;  /* 0x00007800b4b46a24 */ /* 0x000fe600078e02ff */
[----:B------:R-:W-:Y:S01]  /*af80*/  @P6 MOV R182, c[0x0][0x1e0] ;  /* 0x0000780000b66a02 */ /* 0x000fe20000000f00 */
[C---:B--2---:R-:W-:Y:S01]  /*af90*/  HMMA.16816.F32.BF16 R12, R176.reuse, R172, R12 ;  /* 0x000000acb00c723c */ /* 0x044fe2000004180c */
[----:B------:R-:W-:Y:S03]  /*afa0*/  @P6 MOV R183, c[0x0][0x1e4] ;  /* 0x0000790000b76a02 */ /* 0x000fe60000000f00 */
[----:B------:R-:W-:Y:S04]  /*afb0*/  @P6 IMAD R180, R200, c[0x0][0x1e4], R180 ;  /* 0x00007900c8b46a24 */ /* 0x000fe800078e02b4 */
[C---:B------:R-:W-:Y:S04]  /*afc0*/  HMMA.16816.F32.BF16 R16, R176.reuse, R174, R16 ;  /* 0x000000aeb010723c */ /* 0x040fe80000041810 */
[----:B------:R-:W-:Y:S04]  /*afd0*/  FMNMX.FTZ R0, R4, R165, !PT ;  /* 0x000000a504007209 */ /* 0x000fe80007810000 */
[C---:B---3--:R-:W-:Y:S04]  /*afe0*/  HMMA.16816.F32.BF16 R20, R176.reuse, R168, R20 ;  /* 0x000000a8b014723c */ /* 0x048fe80000041814 */
[----:B------:R-:W-:Y:S02]  /*aff0*/  FMNMX.FTZ R167, R5, R0, !PT ;  /* 0x0000000005a77209 */ /* 0x000fe40007810000 */
[----:B------:R-:W-:Y:S02]  /*b000*/  FMNMX.FTZ R0, R6, R3, !PT ;  /* 0x0000000306007209 */ /* 0x000fe40007810000 */
[C---:B------:R-:W-:Y:S04]  /*b010*/  HMMA.16816.F32.BF16 R24, R176.reuse, R170, R24 ;  /* 0x000000aab018723c */ /* 0x040fe80000041818 */
[----:B------:R-:W-:Y:S02]  /*b020*/  FMNMX.FTZ R2, R8, R167, !PT ;  /* 0x000000a708027209 */ /* 0x000fe40007810000 */
[----:B------:R-:W-:Y:S02]  /*b030*/  FMNMX.FTZ R169, R7, R0, !PT ;  /* 0x0000000007a97209 */ /* 0x000fe40007810000 */
[C---:B----4-:R-:W-:Y:S04]  /*b040*/  HMMA.16816.F32.BF16 R28, R176.reuse, R184, R28 ;  /* 0x000000b8b01c723c */ /* 0x050fe8000004181c */
        /* <DEDUP_REMOVED lines=23> */
[----:B------:R-:W-:Y:S01]  /*b1c0*/  FMNMX.FTZ R164, R30, R171, !PT ;  /* 0x000000ab1ea47209 */ /* 0x000fe20007810000 */
[----:B------:R-:W-:Y:S01]  /*b1d0*/  @P6 IMAD.WIDE.U32 R170, R200, c[0x0][0x1e0], RZ ;  /* 0x00007800c8aa6a25 */ /* 0x000fe200078e00ff */
[----:B------:R-:W-:Y:S02]  /*b1e0*/  FMNMX.FTZ R2, R33, R0, !PT ;  /* 0x0000000021027209 */ /* 0x000fe40007810000 */
[----:B------:R-:W-:Y:S02]  /*b1f0*/  FMNMX.FTZ R167, R31, R164, !PT ;  /* 0x000000a41fa77209 */ /* 0x000fe40007810000 */
[----:B------:R-:W-:Y:S01]  /*b200*/  @P6 SHF.L.U32 R175, R170, 0x6, RZ ;  /* 0x00000006aaaf6819 */ /* 0x000fe200000006ff */
[----:B------:R-:W1:Y:S01]  /*b210*/  SHFL.BFLY PT, R173, R2, 0x2, 0x1f ;  /* 0x0c401f0002ad7f89 */ /* 0x000e6200000e0000 */
[----:B------:R-:W-:Y:S02]  /*b220*/  FMNMX.FTZ R0, R34, R167, !PT ;  /* 0x000000a722007209 */ /* 0x000fe40007810000 */
[----:B------:R-:W-:Y:S02]  /*b230*/  @P6 IADD3 R180, R171, R180, RZ ;  /* 0x000000b4abb46210 */ /* 0x000fe40007ffe0ff */
[----:B------:R-:W-:Y:S02]  /*b240*/  FMNMX.FTZ R169, R35, R0, !PT ;  /* 0x0000000023a97209 */ /* 0x000fe40007810000 */
[----:B------:R-:W-:Y:S03]  /*b250*/  @P6 SHF.L.U64.HI R180, R170, 0x6, R180 ;  /* 0x00000006aab46819 */ /* 0x000fe600000102b4 */
[----:B------:R-:W2:Y:S01]  /*b260*/  SHFL.BFLY PT, R0, R169, 0x2, 0x1f ;  /* 0x0c401f00a9007f89 */ /* 0x000ea200000e0000 */
[----:B-1----:R-:W-:Y:S05]  /*b270*/  FMNMX.FTZ R173, R2, R173, !PT ;  /* 0x000000ad02ad7209 */ /* 0x002fea0007810000 */
[----:B------:R-:W1:Y:S01]  /*b280*/  SHFL.BFLY PT, R164, R173, 0x1, 0x1f ;  /* 0x0c201f00ada47f89 */ /* 0x000e6200000e0000 */
[----:B--2---:R-:W-:Y:S02]  /*b290*/  FMNMX.FTZ R167, R169, R0, !PT ;  /* 0x00000000a9a77209 */ /* 0x004fe40007810000 */
[----:B-----5:R-:W-:Y:S03]  /*b2a0*/  @P6 IADD3 R169, P0, R175, R198, RZ ;  /* 0x000000c6afa96210 */ /* 0x020fe60007f1e0ff */
[----:B------:R-:W2:Y:S01]  /*b2b0*/  SHFL.BFLY PT, R2, R167, 0x1, 0x1f ;  /* 0x0c201f00a7027f89 */ /* 0x000ea200000e0000 */
[C---:B------:R-:W-:Y:S02]  /*b2c0*/  @P6 LEA R178, P1, R169.reuse, c[0x0][0x1c8], 0x1 ;  /* 0x00007200a9b26a11 */ /* 0x040fe400078208ff */
[-C--:B------:R-:W-:Y:S02]  /*b2d0*/  @P6 IADD3.X R0, R180, R196.reuse, RZ, P0, !PT ;  /* 0x000000c4b4006210 */ /* 0x080fe400007fe4ff */
[C---:B------:R-:W-:Y:S02]  /*b2e0*/  @P6 IADD3 R174, P0, R198.reuse, 0x40, RZ ;  /* 0x00000040c6ae6810 */ /* 0x040fe40007f1e0ff */
[----:B------:R-:W-:Y:S02]  /*b2f0*/  @P6 LEA.HI.X R179, R169, c[0x0][0x1cc], R0, 0x1, P1 ;  /* 0x00007300a9b36a11 */ /* 0x000fe400008f0c00 */
[----:B------:R-:W-:Y:S02]  /*b300*/  @P6 IADD3.X R171, RZ, R196, RZ, P0, !PT ;  /* 0x000000c4ffab6210 */ /* 0x000fe400007fe4ff */
[----:B------:R-:W-:Y:S01]  /*b310*/  @P6 IADD3 R177, P0, R175, R174, RZ ;  /* 0x000000aeafb16210 */ /* 0x000fe20007f1e0ff */
[----:B------:R3:W-:Y:S01]  /*b320*/  @P6 LDGSTS.E.BYPASS.LTC128B.128 [R249+0x8100], [R178.64], !P5 ;  /* 0x08100000b2f96fae */ /* 0x0007e2000e901d46 */
[----:B------:R-:W-:Y:S02]  /*b330*/  @P6 IADD3 R169, P1, R198, 0x80, RZ ;  /* 0x00000080c6a96810 */ /* 0x000fe40007f3e0ff */
[----:B-1----:R-:W-:Y:S02]  /*b340*/  FMNMX.FTZ R0, R173, R164, !PT ;  /* 0x000000a4ad007209 */ /* 0x002fe40007810000 */
[----:B------:R-:W-:Y:S02]  /*b350*/  @P6 IADD3.X R166, R180, R171, RZ, P0, !PT ;  /* 0x000000abb4a66210 */ /* 0x000fe400007fe4ff */
[C---:B------:R-:W-:Y:S01]  /*b360*/  @P6 LEA R176, P0, R177.reuse, c[0x0][0x1c8], 0x1 ;  /* 0x00007200b1b06a11 */ /* 0x040fe200078008ff */
[C---:B------:R-:W-:Y:S01]  /*b370*/  FADD.FTZ R164, -R0.reuse, R165 ;  /* 0x000000a500a47221 */ /* 0x040fe20000010100 */
[----:B------:R-:W-:Y:S01]  /*b380*/  @P6 IADD3.X R168, RZ, R196, RZ, P1, !PT ;  /* 0x000000c4ffa86210 */ /* 0x000fe20000ffe4ff */
[----:B------:R-:W-:Y:S01]  /*b390*/  FMUL.FTZ R190, R0, c[0x0][0x2d0] ;  /* 0x0000b40000be7a20 */ /* 0x000fe20000410000 */
[----:B------:R-:W-:Y:S01]  /*b3a0*/  @P6 LEA.HI.X R177, R177, c[0x0][0x1cc], R166, 0x1, P0 ;  /* 0x00007300b1b16a11 */ /* 0x000fe200000f0ca6 */
[----:B------:R-:W-:Y:S01]  /*b3b0*/  FMUL.FTZ R166, R164, c[0x0][0x2d0] ;  /* 0x0000b400a4a67a20 */ /* 0x000fe20000410000 */
[----:B------:R-:W-:Y:S01]  /*b3c0*/  @P6 IADD3 R181, P1, R175, R169, RZ ;  /* 0x000000a9afb56210 */ /* 0x000fe20007f3e0ff */
[----:B------:R-:W-:Y:S01]  /*b3d0*/  FFMA.FTZ R187, R4, c[0x0][0x2d0], -R190 ;  /* 0x0000b40004bb7a23 */ /* 0x000fe200000108be */
[----:B--2---:R-:W-:Y:S01]  /*b3e0*/  FMNMX.FTZ R2, R167, R2, !PT ;  /* 0x00000002a7027209 */ /* 0x004fe20007810000 */
[----:B------:R1:W2:Y:S01]  /*b3f0*/  MUFU.EX2 R164, R166 ;  /* 0x000000a600a47308 */ /* 0x0002a20000000800 */
[----:B------:R-:W-:Y:S01]  /*b400*/  @P6 IADD3.X R170, R180, R168, RZ, P1, !PT ;  /* 0x000000a8b4aa6210 */ /* 0x000fe20000ffe4ff */
[----:B------:R3:W-:Y:S01]  /*b410*/  @P6 LDGSTS.E.BYPASS.LTC128B.128 [R249+0xa100], [R176.64], !P4 ;  /* 0x0a100000b0f96fae */ /* 0x0007e2000e101d46 */
[C---:B------:R-:W-:Y:S01]  /*b420*/  @P6 LEA R172, P1, R181.reuse, c[0x0][0x1c8], 0x1 ;  /* 0x00007200b5ac6a11 */ /* 0x040fe200078208ff */
[C---:B------:R-:W-:Y:S02]  /*b430*/  FADD.FTZ R165, -R2.reuse, R3 ;  /* 0x0000000302a57221 */ /* 0x040fe40000010100 */
[----:B------:R-:W-:Y:S01]  /*b440*/  FMUL.FTZ R189, R2, c[0x0][0x2d0] ;  /* 0x0000b40002bd7a20 */ /* 0x000fe20000410000 */
[----:B------:R-:W-:Y:S01]  /*b450*/  @P6 LEA.HI.X R173, R181, c[0x0][0x1cc], R170, 0x1, P1 ;  /* 0x00007300b5ad6a11 */ /* 0x000fe200008f0caa */
[----:B------:R-:W-:Y:S01]  /*b460*/  FMUL.FTZ R3, R165, c[0x0][0x2d0] ;  /* 0x0000b400a5037a20 */ /* 0x000fe20000410000 */
[----:B------:R-:W-:Y:S01]  /*b470*/  @P6 IADD3 R170, P0, R198, 0xc0, RZ ;  /* 0x000000c0c6aa6810 */ /* 0x000fe20007f1e0ff */
[----:B------:R-:W-:Y:S01]  /*b480*/  MUFU.EX2 R187, R187 ;  /* 0x000000bb00bb7308 */ /* 0x000fe20000000800 */
[--C-:B------:R-:W-:Y:S01]  /*b490*/  FFMA.FTZ R186, R17, c[0x0][0x2d0], -R190.reuse ;  /* 0x0000b40011ba7a23 */ /* 0x100fe200000108be */
[----:B------:R4:W-:Y:S01]  /*b4a0*/  @P6 LDGSTS.E.BYPASS.LTC128B.128 [R249+0xc100], [R172.64], !P3 ;  /* 0x0c100000acf96fae */ /* 0x0009e2000d901d46 */
[----:B------:R-:W-:Y:S01]  /*b4b0*/  @P6 IADD3.X R167, RZ, R196, RZ, P0, !PT ;  /* 0x000000c4ffa76210 */ /* 0x000fe200007fe4ff */
[--C-:B------:R-:W-:Y:S01]  /*b4c0*/  FFMA.FTZ R185, R18, c[0x0][0x2d0], -R189.reuse ;  /* 0x0000b40012b97a23 */ /* 0x100fe200000108bd */
[----:B------:R-:W-:Y:S01]  /*b4d0*/  @P6 IADD3 R181, P1, R175, R170, RZ ;  /* 0x000000aaafb56210 */ /* 0x000fe20007f3e0ff */
[----:B------:R-:W-:Y:S01]  /*b4e0*/  FFMA.FTZ R188, R19, c[0x0][0x2d0], -R189 ;  /* 0x0000b40013bc7a23 */ /* 0x000fe200000108bd */
[----:B------:R-:W-:Y:S02]  /*b4f0*/  @P6 LEA R175, P0, R182, R175, 0x5 ;  /* 0x000000afb6af6211 */ /* 0x000fe400078028ff */
[----:B------:R-:W-:Y:S01]  /*b500*/  @P6 IADD3.X R184, R180, R167, RZ, P1, !PT ;  /* 0x000000a7b4b86210 */ /* 0x000fe20000ffe4ff */
[----:B------:R-:W5:Y:S01]  /*b510*/  MUFU.EX2 R3, R3 ;  /* 0x0000000300037308 */ /* 0x000f620000000800 */
[----:B------:R-:W-:Y:S02]  /*b520*/  @P6 LEA R192, P1, R181, c[0x0][0x1c8], 0x1 ;  /* 0x00007200b5c06a11 */ /* 0x000fe400078208ff */
[----:B------:R-:W-:Y:S01]  /*b530*/  @P6 LEA.HI.X R180, R182, R180, R183, 0x5, P0 ;  /* 0x000000b4b6b46211 */ /* 0x000fe200000f2cb7 */
[----:B------:R-:W-:Y:S01]  /*b540*/  FFMA.FTZ R182, R5, c[0x0][0x2d0], -R190 ;  /* 0x0000b40005b67a23 */ /* 0x000fe200000108be */
[----:B------:R-:W-:Y:S01]  /*b550*/  @P6 LEA.HI.X R193, R181, c[0x0][0x1cc], R184, 0x1, P1 ;  /* 0x00007300b5c16a11 */ /* 0x000fe200008f0cb8 */
[--C-:B------:R-:W-:Y:S01]  /*b560*/  FFMA.FTZ R181, R11, c[0x0][0x2d0], -R189.reuse ;  /* 0x0000b4000bb57a23 */ /* 0x100fe200000108bd */
[----:B------:R-:W-:Y:S01]  /*b570*/  @P6 IADD3 R165, P1, R175, R198, RZ ;  /* 0x000000c6afa56210 */ /* 0x000fe20007f3e0ff */
[----:B------:R-:W-:Y:S02]  /*b580*/  FFMA.FTZ R184, R6, c[0x0][0x2d0], -R189 ;  /* 0x0000b40006b87a23 */ /* 0x000fe400000108bd */
[----:B------:R3:W-:Y:S01]  /*b590*/  @P6 LDGSTS.E.BYPASS.LTC128B.128 [R249+0xe100], [R192.64], !P2 ;  /* 0x0e100000c0f96fae */ /* 0x0007e2000d101d46 */
[----:B------:R-:W-:Y:S01]  /*b5a0*/  @P6 LEA R194, P0, R165, c[0x0][0x1c8], 0x1 ;  /* 0x00007200a5c26a11 */ /* 0x000fe200078008ff */
[----:B------:R-:W4:Y:S01]  /*b5b0*/  MUFU.EX2 R182, R182 ;  /* 0x000000b600b67308 */ /* 0x000f220000000800 */
[----:B-1----:R-:W-:Y:S01]  /*b5c0*/  @P6 IADD3.X R166, R180, R196, RZ, P1, !PT ;  /* 0x000000c4b4a66210 */ /* 0x002fe20000ffe4ff */
[C---:B--2---:R-:W-:Y:S01]  /*b5d0*/  FMUL.FTZ R4, R164.reuse, R160 ;  /* 0x000000a0a4047220 */ /* 0x044fe20000410000 */
[----:B------:R-:W-:Y:S01]  /*b5e0*/  @P6 IADD3 R174, P1, R175, R174, RZ ;  /* 0x000000aeafae6210 */ /* 0x000fe20007f3e0ff */
[----:B------:R-:W-:Y:S01]  /*b5f0*/  FMUL.FTZ R5, R164, R161 ;  /* 0x000000a1a4057220 */ /* 0x000fe20000410000 */
[----:B------:R-:W-:Y:S01]  /*b600*/  @P6 LEA.HI.X R195, R165, c[0x0][0x1cc], R166, 0x1, P0 ;  /* 0x00007300a5c36a11 */ /* 0x000fe200000f0ca6 */
[--C-:B------:R-:W-:Y:S01]  /*b610*/  FFMA.FTZ R165, R8, c[0x0][0x2d0], -R190.reuse ;  /* 0x0000b40008a57a23 */ /* 0x100fe200000108be */
[----:B------:R-:W-:Y:S01]  /*b620*/  @P6 IADD3.X R171, R180, R171, RZ, P1, !PT ;  /* 0x000000abb4ab6210 */ /* 0x000fe20000ffe4ff */
[----:B------:R-:W-:Y:S01]  /*b630*/  FFMA.FTZ R166, R9, c[0x0][0x2d0], -R190 ;  /* 0x0000b40009a67a23 */ /* 0x000fe200000108be */
[C---:B------:R-:W-:Y:S01]  /*b640*/  @P6 LEA R196, P0, R174.reuse, c[0x0][0x1c8], 0x1 ;  /* 0x00007200aec46a11 */ /* 0x040fe200078008ff */
[----:B------:R1:W-:Y:S01]  /*b650*/  @P6 LDGSTS.E.BYPASS.LTC128B.128 [R249+0x9100], [R194.64], !P5 ;  /* 0x09100000c2f96fae */ /* 0x0003e2000e901d46 */
[----:B------:R-:W-:Y:S01]  /*b660*/  @P6 IADD3 R169, P1, R175, R169, RZ ;  /* 0x000000a9afa96210 */ /* 0x000fe20007f3e0ff */
[----:B------:R-:W-:Y:S01]  /*b670*/  MUFU.EX2 R165, R165 ;  /* 0x000000a500a57308 */ /* 0x000fe20000000800 */
[----:B------:R-:W-:Y:S01]  /*b680*/  @P6 LEA.HI.X R197, R174, c[0x0][0x1cc], R171, 0x1, P0 ;  /* 0x00007300aec56a11 */ /* 0x000fe200000f0cab */
[----:B-----5:R-:W-:Y:S01]  /*b690*/  FMUL.FTZ R6, R3, R162 ;  /* 0x000000a203067220 */ /* 0x020fe20000410000 */
[----:B------:R-:W-:Y:S01]  /*b6a0*/  @P6 IADD3 R170, P0, R175, R170, RZ ;  /* 0x000000aaafaa6210 */ /* 0x000fe20007f1e0ff */
[----:B------:R-:W-:Y:S01]  /*b6b0*/  FMUL.FTZ R11, R3, R159 ;  /* 0x0000009f030b7220 */ /* 0x000fe20000410000 */
[C---:B------:R-:W-:Y:S01]  /*b6c0*/  @P6 IADD3.X R168, R180.reuse, R168, RZ, P1, !PT ;  /* 0x000000a8b4a86210 */ /* 0x040fe20000ffe4ff */
[----:B------:R1:W-:Y:S01]  /*b6d0*/  @P6 LDGSTS.E.BYPASS.LTC128B.128 [R249+0xb100], [R196.64], !P4 ;  /* 0x0b100000c4f96fae */ /* 0x0003e2000e101d46 */
[----:B------:R-:W-:Y:S01]  /*b6e0*/  @P6 IADD3.X R167, R180, R167, RZ, P0, !PT ;  /* 0x000000a7b4a76210 */ /* 0x000fe200007fe4ff */
[----:B------:R-:W-:Y:S01]  /*b6f0*/  FFMA.FTZ R180, R10, c[0x0][0x2d0], -R189 ;  /* 0x0000b4000ab47a23 */ /* 0x000fe200000108bd */
[----:B------:R-:W-:Y:S01]  /*b700*/  @P6 LEA R8, P0, R169, c[0x0][0x1c8], 0x1 ;  /* 0x00007200a9086a11 */ /* 0x000fe200078008ff */
[----:B------:R-:W2:Y:S01]  /*b710*/  MUFU.EX2 R166, R166 ;  /* 0x000000a600a67308 */ /* 0x000ea20000000800 */
[----:B------:R-:W-:Y:S01]  /*b720*/  FMUL.FTZ R10, R3, R158 ;  /* 0x0000009e030a7220 */ /* 0x000fe20000410000 */
[----:B----4-:R-:W-:Y:S01]  /*b730*/  F2FP.BF16.PACK_AB R160, R182, R187 ;  /* 0x000000bbb6a0723e */ /* 0x010fe200000010ff */
[C---:B------:R-:W-:Y:S01]  /*b740*/  FMUL.FTZ R132, R164.reuse, R132 ;  /* 0x00000084a4847220 */ /* 0x040fe20000410000 */
[----:B------:R-:W-:Y:S01]  /*b750*/  @P6 LEA.HI.X R9, R169, c[0x0][0x1cc], R168, 0x1, P0 ;  /* 0x00007300a9096a11 */ /* 0x000fe200000f0ca8 */
[----:B------:R-:W-:Y:S01]  /*b760*/  FMUL.FTZ R133, R164, R133 ;  /* 0x00000085a4857220 */ /* 0x000fe20000410000 */
[C---:B------:R-:W-:Y:S01]  /*b770*/  @P6 LEA R198, P0, R170.reuse, c[0x0][0x1c8], 0x1 ;  /* 0x00007200aac66a11 */ /* 0x040fe200078008ff */
[----:B------:R-:W-:Y:S02]  /*b780*/  FMUL.FTZ R134, R3, R134 ;  /* 0x0000008603867220 */ /* 0x000fe40000410000 */
[----:B------:R4:W-:Y:S01]  /*b790*/  @P6 LDGSTS.E.BYPASS.LTC128B.128 [R249+0xd100], [R8.64], !P3 ;  /* 0x0d10000008f96fae */ /* 0x0009e2000d901d46 */
[----:B------:R-:W-:Y:S01]  /*b7a0*/  @P6 LEA.HI.X R199, R170, c[0x0][0x1cc], R167, 0x1, P0 ;  /* 0x00007300aac76a11 */ /* 0x000fe200000f0ca7 */
[--C-:B------:R-:W-:Y:S01]  /*b7b0*/  FFMA.FTZ R167, R7, c[0x0][0x2d0], -R189.reuse ;  /* 0x0000b40007a77a23 */ /* 0x100fe200000108bd */
[----:B------:R-:W-:Y:S01]  /*b7c0*/  MUFU.EX2 R184, R184 ;  /* 0x000000b800b87308 */ /* 0x000fe20000000800 */
[C---:B------:R-:W-:Y:S02]  /*b7d0*/  FMUL.FTZ R7, R3.reuse, R163 ;  /* 0x000000a303077220 */ /* 0x040fe40000410000 */
[----:B------:R1:W-:Y:S01]  /*b7e0*/  @P6 LDGSTS.E.BYPASS.LTC128B.128 [R249+0xf100], [R198.64], !P2 ;  /* 0x0f100000c6f96fae */ /* 0x0003e2000d101d46 */
[C---:B------:R-:W-:Y:S02]  /*b7f0*/  FMUL.FTZ R135, R3.reuse, R135 ;  /* 0x0000008703877220 */ /* 0x040fe40000410000 */
[C---:B------:R-:W-:Y:S02]  /*b800*/  FMUL.FTZ R136, R164.reuse, R136 ;  /* 0x00000088a4887220 */ /* 0x040fe40000410000 */
[----:B------:R-:W-:Y:S01]  /*b810*/  FMUL.FTZ R137, R164, R137 ;  /* 0x00000089a4897220 */ /* 0x000fe20000410000 */
[----:B------:R-:W5:Y:S01]  /*b820*/  LDSM.16.MT88.4 R168, [R227] ;  /* 0x00000000e3a8783b */ /* 0x000f620000004200 */
[----:B------:R-:W1:Y:S01]  /*b830*/  MUFU.EX2 R167, R167 ;  /* 0x000000a700a77308 */ /* 0x000e620000000800 */
[C---:B------:R-:W-:Y:S01]  /*b840*/  FMUL.FTZ R138, R3.reuse, R138 ;  /* 0x0000008a038a7220 */ /* 0x040fe20000410000 */
[----:B--2---:R-:W-:Y:S01]  /*b850*/  F2FP.BF16.PACK_AB R162, R166, R165 ;  /* 0x000000a5a6a2723e */ /* 0x004fe200000010ff */
[C---:B------:R-:W-:Y:S02]  /*b860*/  FMUL.FTZ R139, R3.reuse, R139 ;  /* 0x0000008b038b7220 */ /* 0x040fe40000410000 */
[----:B------:R-:W2:Y:S01]  /*b870*/  LDSM.16.MT88.4 R172, [R226] ;  /* 0x00000000e2ac783b */ /* 0x000ea20000004200 */
[C---:B------:R-:W-:Y:S02]  /*b880*/  FMUL.FTZ R140, R164.reuse, R140 ;  /* 0x0000008ca48c7220 */ /* 0x040fe40000410000 */
[C---:B------:R-:W-:Y:S02]  /*b890*/  FMUL.FTZ R141, R164.reuse, R141 ;  /* 0x0000008da48d7220 */ /* 0x040fe40000410000 */
[----:B------:R-:W-:Y:S01]  /*b8a0*/  MUFU.EX2 R180, R180 ;  /* 0x000000b400b47308 */ /* 0x000fe20000000800 */
[----:B---3--:R-:W3:Y:S01]  /*b8b0*/  LDSM.16.MT88.4 R176, [R225] ;  /* 0x00000000e1b0783b */ /* 0x008ee20000004200 */
[C---:B------:R-:W-:Y:S02]  /*b8c0*/  FMUL.FTZ R142, R3.reuse, R142 ;  /* 0x0000008e038e7220 */ /* 0x040fe40000410000 */
[C---:B----4-:R-:W-:Y:S02]  /*b8d0*/  FMUL.FTZ R8, R164.reuse, R156 ;  /* 0x0000009ca4087220 */ /* 0x050fe40000410000 */
[C---:B------:R-:W-:Y:S01]  /*b8e0*/  FMUL.FTZ R9, R164.reuse, R157 ;  /* 0x0000009da4097220 */ /* 0x040fe20000410000 */
[----:B------:R-:W0:Y:S01]  /*b8f0*/  LDGDEPBAR ;  /* 0x00000000000079af */ /* 0x000e220000000000 */
[----:B------:R-:W-:Y:S02]  /*b900*/  FMUL.FTZ R143, R3, R143 ;  /* 0x0000008f038f7220 */ /* 0x000fe40000410000 */
[----:B------:R-:W4:Y:S01]  /*b910*/  MUFU.EX2 R181, R181 ;  /* 0x000000b500b57308 */ /* 0x000f220000000800 */
[C---:B------:R-:W-:Y:S02]  /*b920*/  FMUL.FTZ R144, R164.reuse, R144 ;  /* 0x00000090a4907220 */ /* 0x040fe40000410000 */
[----:B------:R-:W2:Y:S01]  /*b930*/  LDSM.16.MT88.4 R156, [R224] ;  /* 0x00000000e09c783b */ /* 0x000ea20000004200 */
[----:B-1----:R-:W-:Y:S01]  /*b940*/  F2FP.BF16.PACK_AB R161, R167, R184 ;  /* 0x000000b8a7a1723e */ /* 0x002fe200000010ff */
[----:B------:R-:W-:Y:S02]  /*b950*/  FMUL.FTZ R145, R164, R145 ;  /* 0x00000091a4917220 */ /* 0x000fe40000410000 */
[C---:B------:R-:W-:Y:S02]  /*b960*/  FMUL.FTZ R146, R3.reuse, R146 ;  /* 0x0000009203927220 */ /* 0x040fe40000410000 */
[C---:B------:R-:W-:Y:S01]  /*b970*/  FMUL.FTZ R147, R3.reuse, R147 ;  /* 0x0000009303937220 */ /* 0x040fe20000410000 */
[----:B------:R-:W-:Y:S01]  /*b980*/  MUFU.EX2 R186, R186 ;  /* 0x000000ba00ba7308 */ /* 0x000fe20000000800 */
[--C-:B------:R-:W-:Y:S02]  /*b990*/  FFMA.FTZ R183, R16, c[0x0][0x2d0], -R190.reuse ;  /* 0x0000b40010b77a23 */ /* 0x100fe400000108be */
[----:B------:R-:W-:Y:S01]  /*b9a0*/  LDSM.16.MT88.4 R16, [R225+0x800] ;  /* 0x00080000e110783b */ /* 0x000fe20000004200 */
[C---:B------:R-:W-:Y:S02]  /*b9b0*/  FMUL.FTZ R148, R164.reuse, R148 ;  /* 0x00000094a4947220 */ /* 0x040fe40000410000 */
[C---:B------:R-:W-:Y:S02]  /*b9c0*/  FMUL.FTZ R149, R164.reuse, R149 ;  /* 0x00000095a4957220 */ /* 0x040fe40000410000 */
[C---:B------:R-:W-:Y:S02]  /*b9d0*/  FMUL.FTZ R150, R3.reuse, R150 ;  /* 0x0000009603967220 */ /* 0x040fe40000410000 */
[----:B------:R-:W-:Y:S01]  /*b9e0*/  FMUL.FTZ R151, R3, R151 ;  /* 0x0000009703977220 */ /* 0x000fe20000410000 */
[----:B------:R-:W1:Y:S01]  /*b9f0*/  MUFU.EX2 R183, R183 ;  /* 0x000000b700b77308 */ /* 0x000e620000000800 */
[C---:B------:R-:W-:Y:S01]  /*ba00*/  FMUL.FTZ R152, R164.reuse, R152 ;  /* 0x00000098a4987220 */ /* 0x040fe20000410000 */
[----:B----4-:R-:W-:Y:S01]  /*ba10*/  F2FP.BF16.PACK_AB R163, R181, R180 ;  /* 0x000000b4b5a3723e */ /* 0x010fe200000010ff */
[C---:B------:R-:W-:Y:S02]  /*ba20*/  FMUL.FTZ R153, R164.reuse, R153 ;  /* 0x00000099a4997220 */ /* 0x040fe40000410000 */
[C---:B------:R-:W-:Y:S02]  /*ba30*/  FMUL.FTZ R154, R3.reuse, R154 ;  /* 0x0000009a039a7220 */ /* 0x040fe40000410000 */
[C---:B------:R-:W-:Y:S02]  /*ba40*/  FMUL.FTZ R155, R3.reuse, R155 ;  /* 0x0000009b039b7220 */ /* 0x040fe40000410000 */
[C---:B-----5:R-:W-:Y:S01]  /*ba50*/  HMMA.16816.F32.BF16 R4, R160.reuse, R168, R4 ;  /* 0x000000a8a004723c */ /* 0x060fe20000041804 */
[----:B------:R-:W-:Y:S04]  /*ba60*/  MUFU.EX2 R185, R185 ;  /* 0x000000b900b97308 */ /* 0x000fe80000000800 */
[C---:B------:R-:W-:Y:S02]  /*ba70*/  FMUL.FTZ R36, R164.reuse, R36 ;  /* 0x00000024a4247220 */ /* 0x040fe40000410000 */
[C---:B------:R-:W-:Y:S01]  /*ba80*/  FMUL.FTZ R37, R164.reuse, R37 ;  /* 0x00000025a4257220 */ /* 0x040fe20000410000 */
[C---:B------:R-:W-:Y:S01]  /*ba90*/  HMMA.16816.F32.BF16 R8, R160.reuse, R170, R8 ;  /* 0x000000aaa008723c */ /* 0x040fe20000041808 */
[----:B------:R-:W4:Y:S02]  /*baa0*/  LDSM.16.MT88.4 R168, [R227+0x2000] ;  /* 0x00200000e3a8783b */ /* 0x000f240000004200 */
[----:B------:R-:W5:Y:S01]  /*bab0*/  MUFU.EX2 R188, R188 ;  /* 0x000000bc00bc7308 */ /* 0x000f620000000800 */
[C---:B------:R-:W-:Y:S02]  /*bac0*/  FMUL.FTZ R38, R3.reuse, R38 ;  /* 0x0000002603267220 */ /* 0x040fe40000410000 */
[C---:B------:R-:W-:Y:S02]  /*bad0*/  FMUL.FTZ R39, R3.reuse, R39 ;  /* 0x0000002703277220 */ /* 0x040fe40000410000 */
[C---:B--2---:R-:W-:Y:S04]  /*bae0*/  HMMA.16816.F32.BF16 R132, R160.reuse, R172, R132 ;  /* 0x000000aca084723c */ /* 0x044fe80000041884 */
        /* <DEDUP_REMOVED lines=8> */
[C---:B------:R-:W-:Y:S02]  /*bb70*/  FMUL.FTZ R45, R164.reuse, R45 ;  /* 0x0000002da42d7220 */ /* 0x040fe40000410000 */
[C---:B------:R-:W-:Y:S04]  /*bb80*/  HMMA.16816.F32.BF16 R144, R160.reuse, R178, R144 ;  /* 0x000000b2a090723c */ /* 0x040fe80000041890 */
        /* <DEDUP_REMOVED lines=23> */
[C---:B------:R-:W-:Y:S01]  /*bd00*/  FMUL.FTZ R60, R164.reuse, R60 ;  /* 0x0000003ca43c7220 */ /* 0x040fe20000410000 */
[C---:B---3--:R-:W-:Y:S03]  /*bd10*/  HMMA.16816.F32.BF16 R52, R160.reuse, R156, R52 ;  /* 0x0000009ca034723c */ /* 0x048fe60000041834 */
[C---:B------:R-:W-:Y:S02]  /*bd20*/  FMUL.FTZ R61, R164.reuse, R61 ;  /* 0x0000003da43d7220 */ /* 0x040fe40000410000 */
[C---:B------:R-:W-:Y:S02]  /*bd30*/  FMUL.FTZ R62, R3.reuse, R62 ;  /* 0x0000003e033e7220 */ /* 0x040fe40000410000 */
[C---:B------:R-:W-:Y:S01]  /*bd40*/  FMUL.FTZ R63, R3.reuse, R63 ;  /* 0x0000003f033f7220 */ /* 0x040fe20000410000 */
[C---:B------:R-:W-:Y:S01]  /*bd50*/  HMMA.16816.F32.BF16 R56, R160.reuse, R158, R56 ;  /* 0x0000009ea038723c */ /* 0x040fe20000041838 */
[----:B------:R-:W3:Y:S03]  /*bd60*/  LDSM.16.MT88.4 R156, [R226+0x4000] ;  /* 0x00400000e29c783b */ /* 0x000ee60000004200 */
[C---:B------:R-:W-:Y:S02]  /*bd70*/  FMUL.FTZ R64, R164.reuse, R64 ;  /* 0x00000040a4407220 */ /* 0x040fe40000410000 */
[C---:B------:R-:W-:Y:S02]  /*bd80*/  FMUL.FTZ R65, R164.reuse, R65 ;  /* 0x00000041a4417220 */ /* 0x040fe40000410000 */
[C---:B----4-:R-:W-:Y:S04]  /*bd90*/  HMMA.16816.F32.BF16 R60, R160.reuse, R168, R60 ;  /* 0x000000a8a03c723c */ /* 0x050fe8000004183c */
[C---:B------:R-:W-:Y:S02]  /*bda0*/  FMUL.FTZ R66, R3.reuse, R66 ;  /* 0x0000004203427220 */ /* 0x040fe40000410000 */
[C---:B------:R-:W-:Y:S02]  /*bdb0*/  FMUL.FTZ R67, R3.reuse, R67 ;  /* 0x0000004303437220 */ /* 0x040fe40000410000 */
[C---:B------:R-:W-:Y:S04]  /*bdc0*/  FMUL.FTZ R68, R164.reuse, R68 ;  /* 0x00000044a4447220 */ /* 0x040fe80000410000 */
[C---:B------:R-:W-:Y:S01]  /*bdd0*/  FMUL.FTZ R69, R164.reuse, R69 ;  /* 0x00000045a4457220 */ /* 0x040fe20000410000 */
[C---:B------:R-:W-:Y:S01]  /*bde0*/  HMMA.16816.F32.BF16 R64, R160.reuse, R170, R64 ;  /* 0x000000aaa040723c */ /* 0x040fe20000041840 */
[----:B------:R-:W4:Y:S02]  /*bdf0*/  LDSM.16.MT88.4 R168, [R225+0x4000] ;  /* 0x00400000e1a8783b */ /* 0x000f240000004200 */
[C---:B------:R-:W-:Y:S02]  /*be00*/  FMUL.FTZ R70, R3.reuse, R70 ;  /* 0x0000004603467220 */ /* 0x040fe40000410000 */
[C---:B------:R-:W-:Y:S02]  /*be10*/  FMUL.FTZ R71, R3.reuse, R71 ;  /* 0x0000004703477220 */ /* 0x040fe40000410000 */
[C---:B------:R-:W-:Y:S02]  /*be20*/  FMUL.FTZ R72, R164.reuse, R72 ;  /* 0x00000048a4487220 */ /* 0x040fe40000410000 */
[C---:B------:R-:W-:Y:S03]  /*be30*/  FMUL.FTZ R73, R164.reuse, R73 ;  /* 0x00000049a4497220 */ /* 0x040fe60000410000 */
[C---:B--2---:R-:W-:Y:S03]  /*be40*/  HMMA.16816.F32.BF16 R68, R160.reuse, R172, R68 ;  /* 0x000000aca044723c */ /* 0x044fe60000041844 */
[C---:B------:R-:W-:Y:S02]  /*be50*/  FMUL.FTZ R74, R3.reuse, R74 ;  /* 0x0000004a034a7220 */ /* 0x040fe40000410000 */
[C---:B------:R-:W-:Y:S02]  /*be60*/  FMUL.FTZ R75, R3.reuse, R75 ;  /* 0x0000004b034b7220 */ /* 0x040fe40000410000 */
[C---:B------:R-:W-:Y:S02]  /*be70*/  FMUL.FTZ R76, R164.reuse, R76 ;  /* 0x0000004ca44c7220 */ /* 0x040fe40000410000 */
[C---:B------:R-:W-:Y:S03]  /*be80*/  FMUL.FTZ R77, R164.reuse, R77 ;  /* 0x0000004da44d7220 */ /* 0x040fe60000410000 */
[C---:B------:R-:W-:Y:S01]  /*be90*/  HMMA.16816.F32.BF16 R72, R160.reuse, R174, R72 ;  /* 0x000000aea048723c */ /* 0x040fe20000041848 */
[----:B------:R-:W2:Y:S02]  /*bea0*/  LDSM.16.MT88.4 R172, [R224+0x4000] ;  /* 0x00400000e0ac783b */ /* 0x000ea40000004200 */
[C---:B------:R-:W-:Y:S02]  /*beb0*/  FMUL.FTZ R78, R3.reuse, R78 ;  /* 0x0000004e034e7220 */ /* 0x040fe40000410000 */
[C---:B------:R-:W-:Y:S02]  /*bec0*/  FMUL.FTZ R79, R3.reuse, R79 ;  /* 0x0000004f034f7220 */ /* 0x040fe40000410000 */
[C---:B------:R-:W-:Y:S02]  /*bed0*/  FMUL.FTZ R80, R164.reuse, R80 ;  /* 0x00000050a4507220 */ /* 0x040fe40000410000 */
[C---:B------:R-:W-:Y:S03]  /*bee0*/  FMUL.FTZ R81, R164.reuse, R81 ;  /* 0x00000051a4517220 */ /* 0x040fe60000410000 */
[C---:B---3--:R-:W-:Y:S03]  /*bef0*/  HMMA.16816.F32.BF16 R76, R160.reuse, R156, R76 ;  /* 0x0000009ca04c723c */ /* 0x048fe6000004184c */
[C---:B------:R-:W-:Y:S02]  /*bf00*/  FMUL.FTZ R82, R3.reuse, R82 ;  /* 0x0000005203527220 */ /* 0x040fe40000410000 */
[C---:B------:R-:W-:Y:S02]  /*bf10*/  FMUL.FTZ R83, R3.reuse, R83 ;  /* 0x0000005303537220 */ /* 0x040fe40000410000 */
[C---:B------:R-:W-:Y:S02]  /*bf20*/  FMUL.FTZ R84, R164.reuse, R84 ;  /* 0x00000054a4547220 */ /* 0x040fe40000410000 */
[C---:B------:R-:W-:Y:S03]  /*bf30*/  FMUL.FTZ R85, R164.reuse, R85 ;  /* 0x00000055a4557220 */ /* 0x040fe60000410000 */
[C---:B------:R-:W-:Y:S01]  /*bf40*/  HMMA.16816.F32.BF16 R80, R160.reuse, R158, R80 ;  /* 0x0000009ea050723c */ /* 0x040fe20000041850 */
[----:B------:R-:W3:Y:S02]  /*bf50*/  LDSM.16.MT88.4 R156, [R227+0x6000] ;  /* 0x00600000e39c783b */ /* 0x000ee40000004200 */
[C---:B------:R-:W-:Y:S02]  /*bf60*/  FMUL.FTZ R86, R3.reuse, R86 ;  /* 0x0000005603567220 */ /* 0x040fe40000410000 */
[C---:B------:R-:W-:Y:S02]  /*bf70*/  FMUL.FTZ R87, R3.reuse, R87 ;  /* 0x0000005703577220 */ /* 0x040fe40000410000 */
[C---:B------:R-:W-:Y:S02]  /*bf80*/  FMUL.FTZ R88, R164.reuse, R88 ;  /* 0x00000058a4587220 */ /* 0x040fe40000410000 */
[C---:B------:R-:W-:Y:S03]  /*bf90*/  FMUL.FTZ R89, R164.reuse, R89 ;  /* 0x00000059a4597220 */ /* 0x040fe60000410000 */
[C---:B----4-:R-:W-:Y:S03]  /*bfa0*/  HMMA.16816.F32.BF16 R84, R160.reuse, R168, R84 ;  /* 0x000000a8a054723c */ /* 0x050fe60000041854 */
[C---:B------:R-:W-:Y:S02]  /*bfb0*/  FMUL.FTZ R90, R3.reuse, R90 ;  /* 0x0000005a035a7220 */ /* 0x040fe40000410000 */
[C---:B------:R-:W-:Y:S02]  /*bfc0*/  FMUL.FTZ R91, R3.reuse, R91 ;  /* 0x0000005b035b7220 */ /* 0x040fe40000410000 */
[C---:B------:R-:W-:Y:S02]  /*bfd0*/  FMUL.FTZ R92, R164.reuse, R92 ;  /* 0x0000005ca45c7220 */ /* 0x040fe40000410000 */
[C---:B------:R-:W-:Y:S03]  /*bfe0*/  FMUL.FTZ R93, R164.reuse, R93 ;  /* 0x0000005da45d7220 */ /* 0x040fe60000410000 */
        /* <DEDUP_REMOVED lines=32> */
[----:B------:R-:W-:Y:S03]  /*c1f0*/  FMUL.FTZ R117, R164, R117 ;  /* 0x00000075a4757220 */ /* 0x000fe60000410000 */
[C---:B------:R-:W-:Y:S01]  /*c200*/  HMMA.16816.F32.BF16 R112, R160.reuse, R170, R112 ;  /* 0x000000aaa070723c */ /* 0x040fe20000041870 */
[----:B------:R-:W4:Y:S02]  /*c210*/  LDSM.16.MT88.4 R168, [R227+0x800] ;  /* 0x00080000e3a8783b */ /* 0x000f240000004200 */
[C---:B------:R-:W-:Y:S02]  /*c220*/  FMUL.FTZ R118, R3.reuse, R118 ;  /* 0x0000007603767220 */ /* 0x040fe40000410000 */
[----:B------:R-:W-:Y:S02]  /*c230*/  FMUL.FTZ R119, R3, R119 ;  /* 0x0000007703777220 */ /* 0x000fe40000410000 */
[--C-:B------:R-:W-:Y:S02]  /*c240*/  FFMA.FTZ R176, R12, c[0x0][0x2d0], -R190.reuse ;  /* 0x0000b4000cb07a23 */ /* 0x100fe400000108be */
[--C-:B------:R-:W-:Y:S03]  /*c250*/  FFMA.FTZ R177, R13, c[0x0][0x2d0], -R190.reuse ;  /* 0x0000b4000db17a23 */ /* 0x100fe600000108be */
[C---:B--2---:R-:W-:Y:S01]  /*c260*/  HMMA.16816.F32.BF16 R116, R160.reuse, R172, R116 ;  /* 0x000000aca074723c */ /* 0x044fe20000041874 */
[----:B------:R-:W-:Y:S02]  /*c270*/  MUFU.EX2 R176, R176 ;  /* 0x000000b000b07308 */ /* 0x000fe40000000800 */
[--C-:B------:R-:W-:Y:S01]  /*c280*/  FFMA.FTZ R178, R14, c[0x0][0x2d0], -R189.reuse ;  /* 0x0000b4000eb27a23 */ /* 0x100fe200000108bd */
[----:B-1----:R-:W-:Y:S01]  /*c290*/  F2FP.BF16.PACK_AB R14, R186, R183 ;  /* 0x000000b7ba0e723e */ /* 0x002fe200000010ff */
[----:B------:R-:W-:Y:S01]  /*c2a0*/  FFMA.FTZ R179, R15, c[0x0][0x2d0], -R189 ;  /* 0x0000b4000fb37a23 */ /* 0x000fe200000108bd */
[----:B-----5:R-:W-:Y:S01]  /*c2b0*/  F2FP.BF16.PACK_AB R15, R188, R185 ;  /* 0x000000b9bc0f723e */ /* 0x020fe200000010ff */
[C---:B------:R-:W-:Y:S02]  /*c2c0*/  FMUL.FTZ R120, R164.reuse, R120 ;  /* 0x00000078a4787220 */ /* 0x040fe40000410000 */
[C---:B------:R-:W-:Y:S02]  /*c2d0*/  FMUL.FTZ R121, R164.reuse, R121 ;  /* 0x00000079a4797220 */ /* 0x040fe40000410000 */
[----:B------:R-:W1:Y:S01]  /*c2e0*/  MUFU.EX2 R177, R177 ;  /* 0x000000b100b17308 */ /* 0x000e620000000800 */
[C---:B------:R-:W-:Y:S02]  /*c2f0*/  FMUL.FTZ R122, R3.reuse, R122 ;  /* 0x0000007a037a7220 */ /* 0x040fe40000410000 */
[C---:B------:R-:W-:Y:S02]  /*c300*/  FMUL.FTZ R123, R3.reuse, R123 ;  /* 0x0000007b037b7220 */ /* 0x040fe40000410000 */
[C---:B------:R-:W-:Y:S02]  /*c310*/  FMUL.FTZ R124, R164.reuse, R124 ;  /* 0x0000007ca47c7220 */ /* 0x040fe40000410000 */
[C---:B------:R-:W-:Y:S02]  /*c320*/  FMUL.FTZ R125, R164.reuse, R125 ;  /* 0x0000007da47d7220 */ /* 0x040fe40000410000 */
[C---:B------:R-:W-:Y:S01]  /*c330*/  FMUL.FTZ R126, R3.reuse, R126 ;  /* 0x0000007e037e7220 */ /* 0x040fe20000410000 */
[C---:B------:R-:W-:Y:S01]  /*c340*/  HMMA.16816.F32.BF16 R120, R160.reuse, R174, R120 ;  /* 0x000000aea078723c */ /* 0x040fe20000041878 */
[----:B------:R-:W-:Y:S01]  /*c350*/  MUFU.EX2 R178, R178 ;  /* 0x000000b200b27308 */ /* 0x000fe20000000800 */
[----:B------:R-:W2:Y:S01]  /*c360*/  LDSM.16.MT88.4 R172, [R226+0x800] ;  /* 0x00080000e2ac783b */ /* 0x000ea20000004200 */
[C---:B------:R-:W-:Y:S02]  /*c370*/  FMUL.FTZ R127, R3.reuse, R127 ;  /* 0x0000007f037f7220 */ /* 0x040fe40000410000 */
[C---:B------:R-:W-:Y:S02]  /*c380*/  FMUL.FTZ R128, R164.reuse, R128 ;  /* 0x00000080a4807220 */ /* 0x040fe40000410000 */
[C---:B------:R-:W-:Y:S02]  /*c390*/  FMUL.FTZ R129, R164.reuse, R129 ;  /* 0x00000081a4817220 */ /* 0x040fe40000410000 */
[C---:B------:R-:W-:Y:S01]  /*c3a0*/  FMUL.FTZ R130, R3.reuse, R130 ;  /* 0x0000008203827220 */ /* 0x040fe20000410000 */
[C---:B---3--:R-:W-:Y:S01]  /*c3b0*/  HMMA.16816.F32.BF16 R124, R160.reuse, R156, R124 ;  /* 0x0000009ca07c723c */ /* 0x048fe2000004187c */
[----:B------:R-:W3:Y:S02]  /*c3c0*/  MUFU.EX2 R179, R179 ;  /* 0x000000b300b37308 */ /* 0x000ee40000000800 */
[----:B------:R-:W-:Y:S01]  /*c3d0*/  FMUL.FTZ R131, R3, R131 ;  /* 0x0000008303837220 */ /* 0x000fe20000410000 */
[----:B-1----:R-:W-:Y:S01]  /*c3e0*/  F2FP.BF16.PACK_AB R12, R177, R176 ;  /* 0x000000b0b10c723e */ /* 0x002fe200000010ff */
[----:B------:R-:W-:Y:S02]  /*c3f0*/  FFMA.FTZ R187, R164, R191, R187 ;  /* 0x000000bfa4bb7223 */ /* 0x000fe400000100bb */
[----:B------:R-:W-:Y:S02]  /*c400*/  FFMA.FTZ R192, R34, c[0x0][0x2d0], -R189 ;  /* 0x0000b40022c07a23 */ /* 0x000fe400000108bd */
[----:B------:R-:W-:Y:S01]  /*c410*/  FADD.FTZ R182, R182, R187 ;  /* 0x000000bbb6b67221 */ /* 0x000fe20000010000 */
[----:B------:R-:W-:Y:S01]  /*c420*/  HMMA.16816.F32.BF16 R128, R160, R158, R128 ;  /* 0x0000009ea080723c */ /* 0x000fe20000041880 */
[----:B------:R-:W1:Y:S02]  /*c430*/  LDSM.16.MT88.4 R156, [R224+0x800] ;  /* 0x00080000e09c783b */ /* 0x000e640000004200 */
[----:B------:R-:W-:Y:S04]  /*c440*/  MUFU.EX2 R192, R192 ;  /* 0x000000c000c07308 */ /* 0x000fe80000000800 */
[----:B------:R-:W5:Y:S01]  /*c450*/  LDSM.16.MT88.4 R160, [R227+0x2800] ;  /* 0x00280000e3a0783b */ /* 0x000f620000004200 */
[----:B---3--:R-:W-:Y:S07]  /*c460*/  F2FP.BF16.PACK_AB R13, R179, R178 ;  /* 0x000000b2b30d723e */ /* 0x008fee00000010ff */
[C---:B----4-:R-:W-:Y:S07]  /*c470*/  HMMA.16816.F32.BF16 R4, R12.reuse, R168, R4 ;  /* 0x000000a80c04723c */ /* 0x050fee0000041804 */
[--C-:B------:R-:W-:Y:S01]  /*c480*/  FFMA.FTZ R168, R20, c[0x0][0x2d0], -R190.reuse ;  /* 0x0000b40014a87a23 */ /* 0x100fe200000108be */
[C---:B------:R-:W-:Y:S04]  /*c490*/  HMMA.16816.F32.BF16 R8, R12.reuse, R170, R8 ;  /* 0x000000aa0c08723c */ /* 0x040fe80000041808 */
[--C-:B------:R-:W-:Y:S01]  /*c4a0*/  FFMA.FTZ R169, R21, c[0x0][0x2d0], -R190.reuse ;  /* 0x0000b40015a97a23 */ /* 0x100fe200000108be */
[----:B------:R-:W-:Y:S02]  /*c4b0*/  MUFU.EX2 R168, R168 ;  /* 0x000000a800a87308 */ /* 0x000fe40000000800 */
[--C-:B------:R-:W-:Y:S01]  /*c4c0*/  FFMA.FTZ R170, R22, c[0x0][0x2d0], -R189.reuse ;  /* 0x0000b40016aa7a23 */ /* 0x100fe200000108bd */
[C---:B--2---:R-:W-:Y:S04]  /*c4d0*/  HMMA.16816.F32.BF16 R132, R12.reuse, R172, R132 ;  /* 0x000000ac0c84723c */ /* 0x044fe80000041884 */
[--C-:B------:R-:W-:Y:S02]  /*c4e0*/  FFMA.FTZ R171, R23, c[0x0][0x2d0], -R189.reuse ;  /* 0x0000b40017ab7a23 */ /* 0x100fe400000108bd */
[----:B------:R-:W-:Y:S01]  /*c4f0*/  LDSM.16.MT88.4 R20, [R226+0x1000] ;  /* 0x00100000e214783b */ /* 0x000fe20000004200 */
[--C-:B------:R-:W-:Y:S01]  /*c500*/  FFMA.FTZ R172, R24, c[0x0][0x2d0], -R190.reuse ;  /* 0x0000b40018ac7a23 */ /* 0x100fe200000108be */
[C---:B------:R-:W-:Y:S01]  /*c510*/  HMMA.16816.F32.BF16 R136, R12.reuse, R174, R136 ;  /* 0x000000ae0c88723c */ /* 0x040fe20000041888 */
[----:B------:R-:W2:Y:S03]  /*c520*/  MUFU.EX2 R169, R169 ;  /* 0x000000a900a97308 */ /* 0x000ea60000000800 */
[--C-:B------:R-:W-:Y:S03]  /*c530*/  FFMA.FTZ R173, R25, c[0x0][0x2d0], -R190.reuse ;  /* 0x0000b40019ad7a23 */ /* 0x100fe600000108be */
[--C-:B------:R-:W-:Y:S01]  /*c540*/  FFMA.FTZ R174, R26, c[0x0][0x2d0], -R189.reuse ;  /* 0x0000b4001aae7a23 */ /* 0x100fe200000108bd */
[C---:B------:R-:W-:Y:S03]  /*c550*/  HMMA.16816.F32.BF16 R140, R12.reuse, R16, R140 ;  /* 0x000000100c8c723c */ /* 0x040fe6000004188c */
[----:B------:R-:W-:Y:S01]  /*c560*/  MUFU.EX2 R170, R170 ;  /* 0x000000aa00aa7308 */ /* 0x000fe20000000800 */
[--C-:B------:R-:W-:Y:S02]  /*c570*/  FFMA.FTZ R175, R27, c[0x0][0x2d0], -R189.reuse ;  /* 0x0000b4001baf7a23 */ /* 0x100fe400000108bd */
[----:B------:R-:W-:Y:S02]  /*c580*/  LDSM.16.MT88.4 R24, [R225+0x1000] ;  /* 0x00100000e118783b */ /* 0x000fe40000004200 */
[C---:B------:R-:W-:Y:S04]  /*c590*/  HMMA.16816.F32.BF16 R144, R12.reuse, R18, R144 ;  /* 0x000000120c90723c */ /* 0x040fe80000041890 */
[----:B------:R-:W3:Y:S01]  /*c5a0*/  LDSM.16.MT88.4 R16, [R226+0x2800] ;  /* 0x00280000e210783b */ /* 0x000ee20000004200 */
[----:B------:R-:W4:Y:S03]  /*c5b0*/  MUFU.EX2 R171, R171 ;  /* 0x000000ab00ab7308 */ /* 0x000f260000000800 */
[C---:B-1----:R-:W-:Y:S07]  /*c5c0*/  HMMA.16816.F32.BF16 R148, R12.reuse, R156, R148 ;  /* 0x0000009c0c94723c */ /* 0x042fee0000041894 */
[----:B------:R-:W-:Y:S01]  /*c5d0*/  MUFU.EX2 R172, R172 ;  /* 0x000000ac00ac7308 */ /* 0x000fe20000000800 */
[C---:B------:R-:W-:Y:S01]  /*c5e0*/  HMMA.16816.F32.BF16 R152, R12.reuse, R158, R152 ;  /* 0x0000009e0c98723c */ /* 0x040fe20000041898 */
[----:B------:R-:W1:Y:S07]  /*c5f0*/  LDSM.16.MT88.4 R156, [R225+0x2800] ;  /* 0x00280000e19c783b */ /* 0x000e6e0000004200 */
[C---:B-----5:R-:W-:Y:S01]  /*c600*/  HMMA.16816.F32.BF16 R36, R12.reuse, R160, R36 ;  /* 0x000000a00c24723c */ /* 0x060fe20000041824 */
[----:B------:R-:W5:Y:S07]  /*c610*/  MUFU.EX2 R173, R173 ;  /* 0x000000ad00ad7308 */ /* 0x000f6e0000000800 */
[C---:B------:R-:W-:Y:S01]  /*c620*/  HMMA.16816.F32.BF16 R40, R12.reuse, R162, R40 ;  /* 0x000000a20c28723c */ /* 0x040fe20000041828 */
[----:B------:R-:W2:Y:S02]  /*c630*/  LDSM.16.MT88.4 R160, [R224+0x2800] ;  /* 0x00280000e0a0783b */ /* 0x000ea40000004200 */
[----:B------:R-:W-:Y:S05]  /*c640*/  MUFU.EX2 R174, R174 ;  /* 0x000000ae00ae7308 */ /* 0x000fea0000000800 */
[C---:B---3--:R-:W-:Y:S05]  /*c650*/  HMMA.16816.F32.BF16 R44, R12.reuse, R16, R44 ;  /* 0x000000100c2c723c */ /* 0x048fea000004182c */
[----:B------:R-:W3:Y:S03]  /*c660*/  MUFU.EX2 R175, R175 ;  /* 0x000000af00af7308 */ /* 0x000ee60000000800 */
        /* <DEDUP_REMOVED lines=25> */
[C---:B------:R-:W-:Y:S01]  /*c800*/  HMMA.16816.F32.BF16 R112, R12.reuse, R162, R112 ;  /* 0x000000a20c70723c */ /* 0x040fe20000041870 */
[----:B------:R-:W2:Y:S03]  /*c810*/  LDL.LU R162, [R1+0x58] ;  /* 0x0000580001a27983 */ /* 0x000ea60000300800 */
[--C-:B------:R-:W-:Y:S02]  /*c820*/  FFMA.FTZ R160, R32, c[0x0][0x2d0], -R190.reuse ;  /* 0x0000b40020a07a23 */ /* 0x100fe400000108be */
[--C-:B------:R-:W-:Y:S02]  /*c830*/  FFMA.FTZ R32, R31, c[0x0][0x2d0], -R189.reuse ;  /* 0x0000b4001f207a23 */ /* 0x100fe400000108bd */
[----:B------:R-:W-:Y:S01]  /*c840*/  MUFU.EX2 R34, R160 ;  /* 0x000000a000227308 */ /* 0x000fe20000000800 */
[C---:B---3--:R-:W-:Y:S08]  /*c850*/  HMMA.16816.F32.BF16 R116, R12.reuse, R16, R116 ;  /* 0x000000100c74723c */ /* 0x048ff00000041874 */
[C---:B------:R-:W-:Y:S01]  /*c860*/  HMMA.16816.F32.BF16 R120, R12.reuse, R18, R120 ;  /* 0x000000120c78723c */ /* 0x040fe20000041878 */
[----:B------:R-:W3:Y:S01]  /*c870*/  LDSM.16.MT88.4 R16, [R227+0x1000] ;  /* 0x00100000e310783b */ /* 0x000ee20000004200 */
[----:B------:R-:W-:Y:S06]  /*c880*/  MUFU.EX2 R32, R32 ;  /* 0x0000002000207308 */ /* 0x000fec0000000800 */
[C---:B-1----:R-:W-:Y:S07]  /*c890*/  HMMA.16816.F32.BF16 R124, R12.reuse, R156, R124 ;  /* 0x0000009c0c7c723c */ /* 0x042fee000004187c */
[--C-:B------:R-:W-:Y:S01]  /*c8a0*/  FFMA.FTZ R156, R28, c[0x0][0x2d0], -R190.reuse ;  /* 0x0000b4001c9c7a23 */ /* 0x100fe200000108be */
[----:B------:R-:W-:Y:S03]  /*c8b0*/  HMMA.16816.F32.BF16 R128, R12, R158, R128 ;  /* 0x0000009e0c80723c */ /* 0x000fe60000041880 */
[----:B------:R1:W-:Y:S01]  /*c8c0*/  MUFU.EX2 R164, R156 ;  /* 0x0000009c00a47308 */ /* 0x0003e20000000800 */
[----:B------:R-:W-:Y:S02]  /*c8d0*/  FFMA.FTZ R190, R33, c[0x0][0x2d0], -R190 ;  /* 0x0000b40021be7a23 */ /* 0x000fe400000108be */
[--C-:B------:R-:W-:Y:S01]  /*c8e0*/  FFMA.FTZ R33, R30, c[0x0][0x2d0], -R189.reuse ;  /* 0x0000b4001e217a23 */ /* 0x100fe200000108bd */
[----:B------:R-:W-:Y:S01]  /*c8f0*/  F2FP.BF16.PACK_AB R12, R169, R168 ;  /* 0x000000a8a90c723e */ /* 0x000fe200000010ff */
[----:B------:R-:W1:Y:S01]  /*c900*/  LDSM.16.MT88.4 R28, [R224+0x1000] ;  /* 0x00100000e01c783b */ /* 0x000e620000004200 */
[----:B----4-:R-:W-:Y:S03]  /*c910*/  F2FP.BF16.PACK_AB R13, R171, R170 ;  /* 0x000000aaab0d723e */ /* 0x010fe600000010ff */
[----:B-----5:R-:W-:Y:S01]  /*c920*/  F2FP.BF16.PACK_AB R14, R173, R172 ;  /* 0x000000acad0e723e */ /* 0x020fe200000010ff */
[----:B------:R-:W-:Y:S01]  /*c930*/  MUFU.EX2 R191, R190 ;  /* 0x000000be00bf7308 */ /* 0x000fe20000000800 */
[----:B------:R-:W-:Y:S01]  /*c940*/  F2FP.BF16.PACK_AB R15, R175, R174 ;  /* 0x000000aeaf0f723e */ /* 0x000fe200000010ff */
[----:B------:R-:W-:Y:S08]  /*c950*/  FFMA.FTZ R189, R35, c[0x0][0x2d0], -R189 ;  /* 0x0000b40023bd7a23 */ /* 0x000ff000000108bd */
[----:B------:R-:W4:Y:S01]  /*c960*/  MUFU.EX2 R35, R161 ;  /* 0x000000a100237308 */ /* 0x000f220000000800 */
[C---:B---3--:R-:W-:Y:S01]  /*c970*/  HMMA.16816.F32.BF16 R4, R12.reuse, R16, R4 ;  /* 0x000000100c04723c */ /* 0x048fe20000041804 */
[----:B-1----:R-:W-:Y:S07]  /*c980*/  LDSM.16.MT88.4 R156, [R227+0x1800] ;  /* 0x00180000e39c783b */ /* 0x002fee0000004200 */
[C---:B------:R-:W-:Y:S01]  /*c990*/  HMMA.16816.F32.BF16 R8, R12.reuse, R18, R8 ;  /* 0x000000120c08723c */ /* 0x040fe20000041808 */
[----:B------:R-:W1:Y:S01]  /*c9a0*/  LDSM.16.MT88.4 R16, [R227+0x3000] ;  /* 0x00300000e310783b */ /* 0x000e620000004200 */
[----:B------:R-:W-:Y:S06]  /*c9b0*/  MUFU.EX2 R189, R189 ;  /* 0x000000bd00bd7308 */ /* 0x000fec0000000800 */
[C---:B------:R-:W-:Y:S04]  /*c9c0*/  HMMA.16816.F32.BF16 R132, R12.reuse, R20, R132 ;  /* 0x000000140c84723c */ /* 0x040fe80000041884 */
[----:B------:R-:W3:Y:S04]  /*c9d0*/  MUFU.EX2 R33, R33 ;  /* 0x0000002100217308 */ /* 0x000ee80000000800 */
[C---:B------:R-:W-:Y:S01]  /*c9e0*/  HMMA.16816.F32.BF16 R136, R12.reuse, R22, R136 ;  /* 0x000000160c88723c */ /* 0x040fe20000041888 */
[----:B------:R-:W5:Y:S07]  /*c9f0*/  LDSM.16.MT88.4 R20, [R226+0x3000] ;  /* 0x00300000e214783b */ /* 0x000f6e0000004200 */
[C---:B------:R-:W-:Y:S08]  /*ca00*/  HMMA.16816.F32.BF16 R140, R12.reuse, R24, R140 ;  /* 0x000000180c8c723c */ /* 0x040ff0000004188c */
[C---:B------:R-:W-:Y:S01]  /*ca10*/  HMMA.16816.F32.BF16 R144, R12.reuse, R26, R144 ;  /* 0x0000001a0c90723c */ /* 0x040fe20000041890 */
[----:B------:R-:W3:Y:S07]  /*ca20*/  LDSM.16.MT88.4 R24, [R225+0x3000] ;  /* 0x00300000e118783b */ /* 0x000eee0000004200 */
[C---:B------:R-:W-:Y:S08]  /*ca30*/  HMMA.16816.F32.BF16 R148, R12.reuse, R28, R148 ;  /* 0x0000001c0c94723c */ /* 0x040ff00000041894 */
[C---:B------:R-:W-:Y:S01]  /*ca40*/  HMMA.16816.F32.BF16 R152, R12.reuse, R30, R152 ;  /* 0x0000001e0c98723c */ /* 0x040fe20000041898 */
[----:B------:R-:W-:Y:S07]  /*ca50*/  LDSM.16.MT88.4 R28, [R227+0x5000] ;  /* 0x00500000e31c783b */ /* 0x000fee0000004200 */
[C---:B-1----:R-:W-:Y:S08]  /*ca60*/  HMMA.16816.F32.BF16 R36, R12.reuse, R16, R36 ;  /* 0x000000100c24723c */ /* 0x042ff00000041824 */
[C---:B------:R-:W-:Y:S01]  /*ca70*/  HMMA.16816.F32.BF16 R40, R12.reuse, R18, R40 ;  /* 0x000000120c28723c */ /* 0x040fe20000041828 */
[----:B------:R-:W1:Y:S07]  /*ca80*/  LDSM.16.MT88.4 R16, [R224+0x3000] ;  /* 0x00300000e010783b */ /* 0x000e6e0000004200 */
[C---:B-----5:R-:W-:Y:S08]  /*ca90*/  HMMA.16816.F32.BF16 R44, R12.reuse, R20, R44 ;  /* 0x000000140c2c723c */ /* 0x060ff0000004182c */
[C---:B------:R-:W-:Y:S01]  /*caa0*/  HMMA.16816.F32.BF16 R48, R12.reuse, R22, R48 ;  /* 0x000000160c30723c */ /* 0x040fe20000041830 */
[----:B------:R-:W5:Y:S07]  /*cab0*/  LDSM.16.MT88.4 R20, [R226+0x5000] ;  /* 0x00500000e214783b */ /* 0x000f6e0000004200 */
        /* <DEDUP_REMOVED lines=9> */
[C---:B-----5:R-:W-:Y:S08]  /*cb50*/  HMMA.16816.F32.BF16 R76, R12.reuse, R20, R76 ;  /* 0x000000140c4c723c */ /* 0x060ff0000004184c */
[C---:B------:R-:W-:Y:S01]  /*cb60*/  HMMA.16816.F32.BF16 R80, R12.reuse, R22, R80 ;  /* 0x000000160c50723c */ /* 0x040fe20000041850 */
[----:B------:R-:W-:Y:S07]  /*cb70*/  LDSM.16.MT88.4 R20, [R225+0x7000] ;  /* 0x00700000e114783b */ /* 0x000fee0000004200 */
[C---:B-1----:R-:W-:Y:S08]  /*cb80*/  HMMA.16816.F32.BF16 R84, R12.reuse, R16, R84 ;  /* 0x000000100c54723c */ /* 0x042ff00000041854 */
[C---:B------:R-:W-:Y:S01]  /*cb90*/  HMMA.16816.F32.BF16 R88, R12.reuse, R18, R88 ;  /* 0x000000120c58723c */ /* 0x040fe20000041858 */
[----:B------:R-:W1:Y:S07]  /*cba0*/  LDSM.16.MT88.4 R16, [R226+0x7000] ;  /* 0x00700000e210783b */ /* 0x000e6e0000004200 */
[C---:B------:R-:W-:Y:S08]  /*cbb0*/  HMMA.16816.F32.BF16 R92, R12.reuse, R24, R92 ;  /* 0x000000180c5c723c */ /* 0x040ff0000004185c */
        /* <DEDUP_REMOVED lines=11> */
[C---:B-----5:R-:W-:Y:S04]  /*cc70*/  HMMA.16816.F32.BF16 R124, R12.reuse, R24, R124 ;  /* 0x000000180c7c723c */ /* 0x060fe8000004187c */
[----:B--2---:R-:W-:Y:S02]  /*cc80*/  FFMA.FTZ R184, R3, R162, R184 ;  /* 0x000000a203b87223 */ /* 0x004fe400000100b8 */
[----:B------:R-:W-:Y:S01]  /*cc90*/  FADD.FTZ R3, R165, R182 ;  /* 0x000000b6a5037221 */ /* 0x000fe20000010000 */
[----:B------:R-:W-:Y:S01]  /*cca0*/  MOV R165, R0 ;  /* 0x0000000000a57202 */ /* 0x000fe20000000f00 */
[----:B------:R-:W-:Y:S01]  /*ccb0*/  HMMA.16816.F32.BF16 R128, R12, R26, R128 ;  /* 0x0000001a0c80723c */ /* 0x000fe20000041880 */
[----:B------:R-:W2:Y:S03]  /*ccc0*/  LDSM.16.MT88.4 R24, [R227+0x3800] ;  /* 0x00380000e318783b */ /* 0x000ea60000004200 */
[----:B------:R-:W-:Y:S02]  /*ccd0*/  FADD.FTZ R3, R166, R3 ;  /* 0x00000003a6037221 */ /* 0x000fe40000010000 */
[----:B------:R-:W-:Y:S01]  /*cce0*/  FADD.FTZ R167, R167, R184 ;  /* 0x000000b8a7a77221 */ /* 0x000fe20000010000 */
[----:B----4-:R-:W-:Y:S02]  /*ccf0*/  F2FP.BF16.PACK_AB R12, R35, R164 ;  /* 0x000000a4230c723e */ /* 0x010fe400000010ff */
[----:B------:R-:W-:Y:S03]  /*cd00*/  F2FP.BF16.PACK_AB R13, R32, R33 ;  /* 0x00000021200d723e */ /* 0x000fe600000010ff */
[----:B------:R-:W-:Y:S01]  /*cd10*/  F2FP.BF16.PACK_AB R14, R191, R34 ;  /* 0x00000022bf0e723e */ /* 0x000fe200000010ff */
[----:B------:R-:W-:Y:S01]  /*cd20*/  FADD.FTZ R180, R180, R167 ;  /* 0x000000a7b4b47221 */ /* 0x000fe20000010000 */
[----:B------:R-:W-:Y:S03]  /*cd30*/  F2FP.BF16.PACK_AB R15, R189, R192 ;  /* 0x000000c0bd0f723e */ /* 0x000fe600000010ff */
[----:B------:R-:W-:Y:S04]  /*cd40*/  FADD.FTZ R181, R181, R180 ;  /* 0x000000b4b5b57221 */ /* 0x000fe80000010000 */
[C---:B------:R-:W-:Y:S01]  /*cd50*/  HMMA.16816.F32.BF16 R160, R12.reuse, R156, R4 ;  /* 0x0000009c0ca0723c */ /* 0x040fe20000041804 */
[----:B------:R-:W4:Y:S07]  /*cd60*/  LDSM.16.MT88.4 R4, [R226+0x3800] ;  /* 0x00380000e204783b */ /* 0x000f2e0000004200 */
[C---:B------:R-:W-:Y:S01]  /*cd70*/  HMMA.16816.F32.BF16 R156, R12.reuse, R158, R8 ;  /* 0x0000009e0c9c723c */ /* 0x040fe20000041808 */
[----:B------:R-:W5:Y:S07]  /*cd80*/  LDSM.16.MT88.4 R8, [R225+0x3800] ;  /* 0x00380000e108783b */ /* 0x000f6e0000004200 */
[C---:B-1----:R-:W-:Y:S08]  /*cd90*/  HMMA.16816.F32.BF16 R132, R12.reuse, R16, R132 ;  /* 0x000000100c84723c */ /* 0x042ff00000041884 */
[C---:B------:R-:W-:Y:S01]  /*cda0*/  HMMA.16816.F32.BF16 R136, R12.reuse, R18, R136 ;  /* 0x000000120c88723c */ /* 0x040fe20000041888 */
[----:B------:R-:W1:Y:S07]  /*cdb0*/  LDSM.16.MT88.4 R16, [R224+0x3800] ;  /* 0x00380000e010783b */ /* 0x000e6e0000004200 */
[C---:B---3--:R-:W-:Y:S08]  /*cdc0*/  HMMA.16816.F32.BF16 R140, R12.reuse, R20, R140 ;  /* 0x000000140c8c723c */ /* 0x048ff0000004188c */
[C---:B------:R-:W-:Y:S01]  /*cdd0*/  HMMA.16816.F32.BF16 R144, R12.reuse, R22, R144 ;  /* 0x000000160c90723c */ /* 0x040fe20000041890 */
[----:B------:R-:W3:Y:S07]  /*cde0*/  LDSM.16.MT88.4 R20, [R227+0x5800] ;  /* 0x00580000e314783b */ /* 0x000eee0000004200 */
[C---:B------:R-:W-:Y:S08]  /*cdf0*/  HMMA.16816.F32.BF16 R148, R12.reuse, R28, R148 ;  /* 0x0000001c0c94723c */ /* 0x040ff00000041894 */
[C---:B------:R-:W-:Y:S01]  /*ce00*/  HMMA.16816.F32.BF16 R152, R12.reuse, R30, R152 ;  /* 0x0000001e0c98723c */ /* 0x040fe20000041898 */
[----:B------:R-:W1:Y:S07]  /*ce10*/  LDSM.16.MT88.4 R28, [R226+0x5800] ;  /* 0x00580000e21c783b */ /* 0x000e6e0000004200 */
[C---:B--2---:R-:W-:Y:S08]  /*ce20*/  HMMA.16816.F32.BF16 R36, R12.reuse, R24, R36 ;  /* 0x000000180c24723c */ /* 0x044ff00000041824 */
[C---:B------:R-:W-:Y:S01]  /*ce30*/  HMMA.16816.F32.BF16 R40, R12.reuse, R26, R40 ;  /* 0x0000001a0c28723c */ /* 0x040fe20000041828 */
[----:B------:R-:W-:Y:S07]  /*ce40*/  LDSM.16.MT88.4 R24, [R225+0x7800] ;  /* 0x00780000e118783b */ /* 0x000fee0000004200 */
[C---:B----4-:R-:W-:Y:S08]  /*ce50*/  HMMA.16816.F32.BF16 R44, R12.reuse, R4, R44 ;  /* 0x000000040c2c723c */ /* 0x050ff0000004182c */
[C---:B------:R-:W-:Y:S01]  /*ce60*/  HMMA.16816.F32.BF16 R48, R12.reuse, R6, R48 ;  /* 0x000000060c30723c */ /* 0x040fe20000041830 */
[----:B------:R-:W2:Y:S07]  /*ce70*/  LDSM.16.MT88.4 R4, [R225+0x5800] ;  /* 0x00580000e104783b */ /* 0x000eae0000004200 */
[C---:B-----5:R-:W-:Y:S08]  /*ce80*/  HMMA.16816.F32.BF16 R52, R12.reuse, R8, R52 ;  /* 0x000000080c34723c */ /* 0x060ff00000041834 */
[C---:B------:R-:W-:Y:S01]  /*ce90*/  HMMA.16816.F32.BF16 R56, R12.reuse, R10, R56 ;  /* 0x0000000a0c38723c */ /* 0x040fe20000041838 */
[----:B------:R-:W4:Y:S07]  /*cea0*/  LDSM.16.MT88.4 R8, [R224+0x5800] ;  /* 0x00580000e008783b */ /* 0x000f2e0000004200 */
        /* <DEDUP_REMOVED lines=8> */
[----:B------:R-:W5:Y:S07]  /*cf30*/  LDSM.16.MT88.4 R28, [R224+0x7800] ;  /* 0x00780000e01c783b */ /* 0x000f6e0000004200 */
[C---:B--2---:R-:W-:Y:S07]  /*cf40*/  HMMA.16816.F32.BF16 R84, R12.reuse, R4, R84 ;  /* 0x000000040c54723c */ /* 0x044fee0000041854 */
[----:B------:R-:W-:Y:S01]  /*cf50*/  FADD.FTZ R4, R176, R3 ;  /* 0x00000003b0047221 */ /* 0x000fe20000010000 */
[C---:B------:R-:W-:Y:S04]  /*cf60*/  HMMA.16816.F32.BF16 R88, R12.reuse, R6, R88 ;  /* 0x000000060c58723c */ /* 0x040fe80000041858 */
[----:B------:R-:W-:Y:S03]  /*cf70*/  FADD.FTZ R4, R177, R4 ;  /* 0x00000004b1047221 */ /* 0x000fe60000010000 */
[----:B------:R-:W-:Y:S01]  /*cf80*/  FADD.FTZ R6, R178, R181 ;  /* 0x000000b5b2067221 */ /* 0x000fe20000010000 */
[C---:B----4-:R-:W-:Y:S04]  /*cf90*/  HMMA.16816.F32.BF16 R92, R12.reuse, R8, R92 ;  /* 0x000000080c5c723c */ /* 0x050fe8000004185c */
[----:B------:R-:W-:Y:S02]  /*cfa0*/  FADD.FTZ R3, R183, R4 ;  /* 0x00000004b7037221 */ /* 0x000fe40000010000 */
[----:B------:R-:W-:Y:S02]  /*cfb0*/  FADD.FTZ R6, R179, R6 ;  /* 0x00000006b3067221 */ /* 0x000fe40000010000 */
[C---:B------:R-:W-:Y:S04]  /*cfc0*/  HMMA.16816.F32.BF16 R96, R12.reuse, R10, R96 ;  /* 0x0000000a0c60723c */ /* 0x040fe80000041860 */
[----:B------:R-:W-:Y:S02]  /*cfd0*/  FADD.FTZ R3, R186, R3 ;  /* 0x00000003ba037221 */ /* 0x000fe40000010000 */
[----:B------:R-:W-:Y:S02]  /*cfe0*/  FADD.FTZ R5, R185, R6 ;  /* 0x00000006b9057221 */ /* 0x000fe40000010000 */
[C---:B-1----:R-:W-:Y:S04]  /*cff0*/  HMMA.16816.F32.BF16 R100, R12.reuse, R16, R100 ;  /* 0x000000100c64723c */ /* 0x042fe80000041864 */
[----:B------:R-:W-:Y:S02]  /*d000*/  FADD.FTZ R168, R168, R3 ;  /* 0x00000003a8a87221 */ /* 0x000fe40000010000 */
[----:B------:R-:W-:Y:S02]  /*d010*/  FADD.FTZ R5, R188, R5 ;  /* 0x00000005bc057221 */ /* 0x000fe40000010000 */
        /* <DEDUP_REMOVED lines=15> */
[C---:B-----5:R-:W-:Y:S04]  /*d110*/  HMMA.16816.F32.BF16 R124, R12.reuse, R28, R124 ;  /* 0x0000001c0c7c723c */ /* 0x060fe8000004187c */
[----:B------:R-:W-:Y:S02]  /*d120*/  FADD.FTZ R34, R34, R35 ;  /* 0x0000002322227221 */ /* 0x000fe40000010000 */
[----:B------:R-:W-:Y:S02]  /*d130*/  FADD.FTZ R33, R32, R33 ;  /* 0x0000002120217221 */ /* 0x000fe40000010000 */
[----:B------:R-:W-:Y:S01]  /*d140*/  FADD.FTZ R3, R191, R34 ;  /* 0x00000022bf037221 */ /* 0x000fe20000010000 */
[----:B------:R-:W-:Y:S03]  /*d150*/  HMMA.16816.F32.BF16 R128, R12, R30, R128 ;  /* 0x0000001e0c80723c */ /* 0x000fe60000041880 */
[----:B------:R-:W-:Y:S01]  /*d160*/  FADD.FTZ R192, R192, R33 ;  /* 0x00000021c0c07221 */ /* 0x000fe20000010000 */
[----:B------:R1:W-:Y:S03]  /*d170*/  STL [R1+0x70], R3 ;  /* 0x0000700301007387 */ /* 0x0003e60000100800 */
[----:B------:R-:W-:Y:S05]  /*d180*/  FADD.FTZ R4, R189, R192 ;  /* 0x000000c0bd047221 */ /* 0x000fea0000010000 */
[----:B------:R2:W-:Y:S01]  /*d190*/  STL [R1+0x58], R4 ;  /* 0x0000580401007387 */ /* 0x0005e20000100800 */
[----:B-1----:R-:W-:Y:S01]  /*d1a0*/  MOV R3, R2 ;  /* 0x0000000200037202 */ /* 0x002fe20000000f00 */
[----:B------:R-:W-:-:S05]  /*d1b0*/  @P6 BRA `(.L_x_2232) ;  /* 0xffffcc7000006947 */ /* 0x000fca000383ffff */
.L_x_2231:
[----:B--2---:R-:W-:Y:S02]  /*d1c0*/  MOV R4, 0x1f ;  /* 0x0000001f00047802 */ /* 0x004fe40000000f00 */
[----:B------:R-:W-:Y:S01]  /*d1d0*/  MOV R3, 0xffffffff ;  /* 0xffffffff00037802 */ /* 0x000fe20000000f00 */
[----:B------:R-:W-:Y:S05]  /*d1e0*/  BRA.DIV ~URZ, `(.L_x_2233) ;  /* 0x000062627f007947 */ /* 0x000fea000b800000 */
[----:B------:R-:W2:Y:S04]  /*d1f0*/  LDL R6, [R1+0x70] ;  /* 0x0000700001067983 */ /* 0x000ea80000100800 */
[----:B--2---:R1:W2:Y:S02]  /*d200*/  SHFL.BFLY PT, R5, R6, 0x2, 0x1f ;  /* 0x0c401f0006057f89 */ /* 0x0042a400000e0000 */
.L_x_2306:
        /* <DEDUP_REMOVED lines=9> */
.L_x_2307:
[----:B--2---:R-:W-:Y:S01]  /*d2a0*/  FADD.FTZ R5, R5, R8 ;  /* 0x0000000805057221 */ /* 0x004fe20000010000 */
[----:B------:R-:W-:Y:S02]  /*d2b0*/  FSETP.NE.FTZ.AND P1, PT, R7, RZ, PT ;  /* 0x000000ff0700720b */ /* 0x000fe40003f35000 */
[----:B------:R-:W-:Y:S02]  /*d2c0*/  MOV R6, RZ ;  /* 0x000000ff00067202 */ /* 0x000fe40000000f00 */
[----:B------:R-:W-:Y:S02]  /*d2d0*/  FSETP.NE.FTZ.AND P0, PT, R5, RZ, PT ;  /* 0x000000ff0500720b */ /* 0x000fe40003f15000 */
[----:B------:R-:W-:Y:S02]  /*d2e0*/  MOV R3, RZ ;  /* 0x000000ff00037202 */ /* 0x000fe40000000f00 */
[----:B------:R-:W-:-:S05]  /*d2f0*/  MOV R4, 0xff800000 ;  /* 0xff80000000047802 */ /* 0x000fca0000000f00 */
[----:B------:R-:W2:Y:S01]  /*d300*/  @P1 MUFU.LG2 R9, R7 ;  /* 0x0000000700091308 */ /* 0x000ea20000000c00 */
[----:B-1----:R-:W-:-:S05]  /*d310*/  @P1 MOV R8, 0x3f317218 ;  /* 0x3f31721800081802 */ /* 0x002fca0000000f00 */
[----:B------:R-:W-:Y:S02]  /*d320*/  @P1 FMUL.FTZ R8, R8, c[0x0][0x2d0] ;  /* 0x0000b40008081a20 */ /* 0x000fe40000410000 */
[----:B------:R1:W3:Y:S08]  /*d330*/  @P1 MUFU.RCP R6, R7 ;  /* 0x0000000700061308 */ /* 0x0002f00000001000 */
[----:B------:R-:W-:Y:S01]  /*d340*/  @P0 MUFU.RCP R3, R5 ;  /* 0x0000000500030308 */ /* 0x000fe20000001000 */
[----:B--2---:R-:W-:-:S04]  /*d350*/  @P1 FMUL.FTZ R9, R9, 0.69314718246459960938 ;  /* 0x3f31721809091820 */ /* 0x004fc80000410000 */
[----:B------:R-:W-:Y:S01]  /*d360*/  @P1 FFMA.FTZ R4, R8, R0, R9 ;  /* 0x0000000008041223 */ /* 0x000fe20000010009 */
[----:B------:R-:W-:Y:S02]  /*d370*/  MOV R0, 0xff800000 ;  /* 0xff80000000007802 */ /* 0x000fe40000000f00 */
[----:B------:R-:W2:Y:S01]  /*d380*/  @P0 MUFU.LG2 R5, R5 ;  /* 0x0000000500050308 */ /* 0x000ea20000000c00 */
[----:B-1----:R-:W-:Y:S01]  /*d390*/  @P0 MOV R7, 0x3f317218 ;  /* 0x3f31721800070802 */ /* 0x002fe20000000f00 */
[C---:B---3--:R-:W-:Y:S02]  /*d3a0*/  FMUL.FTZ R160, R6.reuse, R160 ;  /* 0x000000a006a07220 */ /* 0x048fe40000410000 */
        /* <DEDUP_REMOVED lines=63> */
[----:B--2---:R-:W-:Y:S02]  /*d7a0*/  @P0 FMUL.FTZ R6, R5, 0.69314718246459960938 ;  /* 0x3f31721805060820 */ /* 0x004fe40000410000 */
[----:B------:R-:W-:Y:S01]  /*d7b0*/  @P0 FMUL.FTZ R5, R7, c[0x0][0x2d0] ;  /* 0x0000b40007050a20 */ /* 0x000fe20000410000 */
[----:B------:R-:W-:Y:S01]  /*d7c0*/  MOV R7, 0x1 ;  /* 0x0000000100077802 */ /* 0x000fe20000000f00 */
        /* <DEDUP_REMOVED lines=64> */
[----:B------:R-:W-:Y:S02]  /*dbd0*/  @P0 FFMA.FTZ R0, R5, R2, R6 ;  /* 0x0000000205000223 */ /* 0x000fe40000010006 */
.L_x_2214:
[----:B-1----:R-:W-:Y:S01]  /*dbe0*/  LOP3.LUT P0, RZ, R246, 0xff, RZ, 0xc0, !PT ;  /* 0x000000fff6ff7812 */ /* 0x002fe2000780c0ff */
[----:B------:R-:W-:-:S12]  /*dbf0*/  BSSY B0, `(.L_x_2235) ;  /* 0x000000f000007945 */ /* 0x000fd80003800000 */
[----:B------:R-:W-:Y:S05]  /*dc00*/  @P0 BRA `(.L_x_2236) ;  /* 0x000000d000000947 */ /* 0x000fea0003800000 */
[----:B------:R-:W1:Y:S01]  /*dc10*/  S2R R3, SR_LANEID ;  /* 0x0000000000037919 */ /* 0x000e620000000000 */
[----:B------:R-:W-:Y:S01]  /*dc20*/  VOTEU.ANY UR4, UPT, PT ;  /* 0x0000000000047886 */ /* 0x000fe200038e0100 */
[----:B------:R-:W-:Y:S01]  /*dc30*/  IMAD.MOV.U32 R8, RZ, RZ, c[0x0][0x560] ;  /* 0x00015800ff087624 */ /* 0x000fe200078e00ff */
[----:B------:R-:W1:Y:S01]  /*dc40*/  FLO.U32 R6, UR4 ;  /* 0x0000000400067d00 */ /* 0x000e6200080e0000 */
[----:B------:R-:W-:-:S07]  /*dc50*/  IMAD.MOV.U32 R9, RZ, RZ, c[0x0][0x564] ;  /* 0x00015900ff097624 */ /* 0x000fce00078e00ff */
[----:B------:R-:W2:Y:S01]  /*dc60*/  POPC R5, UR4 ;  /* 0x0000000400057d09 */ /* 0x000ea20008000000 */
[----:B-1----:R-:W-:-:S13]  /*dc70*/  ISETP.EQ.U32.AND P0, PT, R6, R3, PT ;  /* 0x000000030600720c */ /* 0x002fda0003f02070 */
[----:B--2---:R-:W2:Y:S04]  /*dc80*/  @P0 ATOMG.E.ADD.STRONG.GPU PT, R3, [R8.64], R5 ;  /* 0x00000005080309a8 */ /* 0x004ea800081ee1c6 */
[----:B------:R-:W1:Y:S02]  /*dc90*/  S2R R2, SR_LTMASK ;  /* 0x0000000000027919 */ /* 0x000e640000003900 */
[----:B-1----:R-:W-:-:S04]  /*dca0*/  LOP3.LUT R2, R2, UR4, RZ, 0xc0, !PT ;  /* 0x0000000402027c12 */ /* 0x002fc8000f8ec0ff */
[----:B------:R-:W1:Y:S01]  /*dcb0*/  POPC R236, R2 ;  /* 0x0000000200ec7309 */ /* 0x000e620000000000 */
[----:B--2---:R-:W1:Y:S02]  /*dcc0*/  SHFL.IDX PT, R3, R3, R6, 0x1f ;  /* 0x00001f0603037589 */ /* 0x004e6400000e0000 */
[----:B-1----:R-:W-:-:S05]  /*dcd0*/  IADD3 R236, R3, c[0x0][0xc], R236 ;  /* 0x0000030003ec7a10 */ /* 0x002fca0007ffe0ec */
.L_x_2236:
[----:B------:R-:W-:Y:S05]  /*dce0*/  BSYNC B0 ;  /* 0x0000000000007941 */ /* 0x000fea0003800000 */
.L_x_2235:
        /* <DEDUP_REMOVED lines=19> */
[----:B------:R-:W4:Y:S01]  /*de20*/  LDL R20, [R1+0x3c] ;  /* 0x00003c0001147983 */ /* 0x000f220000100800 */
[----:B------:R-:W-:Y:S02]  /*de30*/  F2FP.BF16.PACK_AB R3, R133, R132 ;  /* 0x000000848503723e */ /* 0x000fe400000010ff */
[----:B------:R-:W-:Y:S02]  /*de40*/  F2FP.BF16.PACK_AB R10, R135, R134 ;  /* 0x00000086870a723e */ /* 0x000fe400000010ff */
[----:B------:R-:W-:-:S02]  /*de50*/  F2FP.BF16.PACK_AB R9, R137, R136 ;  /* 0x000000888909723e */ /* 0x000fc400000010ff */
[----:B------:R-:W-:Y:S01]  /*de60*/  F2FP.BF16.PACK_AB R8, R139, R138 ;  /* 0x0000008a8b08723e */ /* 0x000fe200000010ff */
[----:B--2---:R1:W-:Y:S04]  /*de70*/  STS [R16], R7 ;  /* 0x0000000710007388 */ /* 0x0043e80000000800 */
[----:B------:R2:W-:Y:S04]  /*de80*/  STS [R16+0x400], R6 ;  /* 0x0004000610007388 */ /* 0x0005e80000000800 */
[----:B---3--:R3:W-:Y:S04]  /*de90*/  STS [R19], R5 ;  /* 0x0000000513007388 */ /* 0x0087e80000000800 */
[----:B------:R4:W-:Y:S04]  /*dea0*/  STS [R19+0x400], R11 ;  /* 0x0004000b13007388 */ /* 0x0009e80000000800 */
[----:B----4-:R4:W-:Y:S04]  /*deb0*/  STS [R15], R3 ;  /* 0x000000030f007388 */ /* 0x0109e80000000800 */
[----:B------:R4:W-:Y:S04]  /*dec0*/  STS [R15+0x400], R10 ;  /* 0x0004000a0f007388 */ /* 0x0009e80000000800 */
[----:B------:R4:W-:Y:S01]  /*ded0*/  STS [R14], R9 ;  /* 0x000000090e007388 */ /* 0x0009e20000000800 */
[----:B-1----:R-:W-:-:S03]  /*dee0*/  F2FP.BF16.PACK_AB R7, R141, R140 ;  /* 0x0000008c8d07723e */ /* 0x002fc600000010ff */
[----:B------:R1:W-:Y:S01]  /*def0*/  STS [R14+0x400], R8 ;  /* 0x000400080e007388 */ /* 0x0003e20000000800 */
[----:B--2---:R-:W-:-:S03]  /*df00*/  F2FP.BF16.PACK_AB R6, R143, R142 ;  /* 0x0000008e8f06723e */ /* 0x004fc600000010ff */
[----:B------:R2:W-:Y:S01]  /*df10*/  STS [R13], R7 ;  /* 0x000000070d007388 */ /* 0x0005e20000000800 */
[----:B---3--:R-:W-:-:S03]  /*df20*/  F2FP.BF16.PACK_AB R5, R145, R144 ;  /* 0x000000909105723e */ /* 0x008fc600000010ff */
[----:B------:R3:W-:Y:S01]  /*df30*/  STS [R13+0x400], R6 ;  /* 0x000400060d007388 */ /* 0x0007e20000000800 */
[----:B------:R-:W-:-:S03]  /*df40*/  F2FP.BF16.PACK_AB R11, R147, R146 ;  /* 0x00000092930b723e */ /* 0x000fc600000010ff */
[----:B------:R3:W-:Y:S01]  /*df50*/  STS [R12], R5 ;  /* 0x000000050c007388 */ /* 0x0007e20000000800 */
[----:B----4-:R-:W-:-:S03]  /*df60*/  F2FP.BF16.PACK_AB R3, R149, R148 ;  /* 0x000000949503723e */ /* 0x010fc600000010ff */
[----:B------:R4:W-:Y:S01]  /*df70*/  STS [R12+0x400], R11 ;  /* 0x0004000b0c007388 */ /* 0x0009e20000000800 */
[----:B------:R-:W-:-:S03]  /*df80*/  F2FP.BF16.PACK_AB R10, R151, R150 ;  /* 0x00000096970a723e */ /* 0x000fc600000010ff */
[----:B------:R4:W-:Y:S01]  /*df90*/  STS [R18], R3 ;  /* 0x0000000312007388 */ /* 0x0009e20000000800 */
[----:B------:R-:W-:-:S03]  /*dfa0*/  F2FP.BF16.PACK_AB R9, R153, R152 ;  /* 0x000000989909723e */ /* 0x000fc600000010ff */
[----:B------:R4:W-:Y:S01]  /*dfb0*/  STS [R18+0x400], R10 ;  /* 0x0004000a12007388 */ /* 0x0009e20000000800 */
[----:B-1----:R-:W-:-:S03]  /*dfc0*/  F2FP.BF16.PACK_AB R8, R155, R154 ;  /* 0x0000009a9b08723e */ /* 0x002fc600000010ff */
[----:B------:R1:W-:Y:S01]  /*dfd0*/  STS [R17], R9 ;  /* 0x0000000911007388 */ /* 0x0003e20000000800 */
[----:B--2---:R-:W-:-:S03]  /*dfe0*/  F2FP.BF16.PACK_AB R7, R37, R36 ;  /* 0x000000242507723e */ /* 0x004fc600000010ff */
[----:B------:R2:W-:Y:S01]  /*dff0*/  STS [R17+0x400], R8 ;  /* 0x0004000811007388 */ /* 0x0005e20000000800 */
[----:B---3--:R-:W-:-:S03]  /*e000*/  F2FP.BF16.PACK_AB R6, R39, R38 ;  /* 0x000000262706723e */ /* 0x008fc600000010ff */
[----:B------:R3:W-:Y:S01]  /*e010*/  STS [R16+0x4000], R7 ;  /* 0x0040000710007388 */ /* 0x0007e20000000800 */
[----:B------:R-:W-:-:S03]  /*e020*/  F2FP.BF16.PACK_AB R5, R41, R40 ;  /* 0x000000282905723e */ /* 0x000fc600000010ff */
[----:B------:R3:W-:Y:S01]  /*e030*/  STS [R16+0x4400], R6 ;  /* 0x0044000610007388 */ /* 0x0007e20000000800 */
[----:B----4-:R-:W-:-:S03]  /*e040*/  F2FP.BF16.PACK_AB R11, R43, R42 ;  /* 0x0000002a2b0b723e */ /* 0x010fc600000010ff */
[----:B------:R4:W-:Y:S01]  /*e050*/  STS [R19+0x4000], R5 ;  /* 0x0040000513007388 */ /* 0x0009e20000000800 */
[----:B------:R-:W-:-:S03]  /*e060*/  F2FP.BF16.PACK_AB R3, R45, R44 ;  /* 0x0000002c2d03723e */ /* 0x000fc600000010ff */
[----:B------:R4:W-:Y:S01]  /*e070*/  STS [R19+0x4400], R11 ;  /* 0x0044000b13007388 */ /* 0x0009e20000000800 */
[----:B------:R-:W-:-:S03]  /*e080*/  F2FP.BF16.PACK_AB R10, R47, R46 ;  /* 0x0000002e2f0a723e */ /* 0x000fc600000010ff */
[----:B------:R4:W-:Y:S01]  /*e090*/  STS [R15+0x4000], R3 ;  /* 0x004000030f007388 */ /* 0x0009e20000000800 */
[----:B-1----:R-:W-:-:S03]  /*e0a0*/  F2FP.BF16.PACK_AB R9, R49, R48 ;  /* 0x000000303109723e */ /* 0x002fc600000010ff */
[----:B------:R1:W-:Y:S01]  /*e0b0*/  STS [R15+0x4400], R10 ;  /* 0x0044000a0f007388 */ /* 0x0003e20000000800 */
        /* <DEDUP_REMOVED lines=45> */
[----:B------:R-:W-:Y:S01]  /*e390*/  STS [R18+0x8000], R3 ;  /* 0x0080000312007388 */ /* 0x000fe20000000800 */
[----:B------:R-:W-:-:S03]  /*e3a0*/  F2FP.BF16.PACK_AB R9, R97, R96 ;  /* 0x000000606109723e */ /* 0x000fc600000010ff */
[----:B------:R-:W-:Y:S01]  /*e3b0*/  STS [R18+0x8400], R10 ;  /* 0x0084000a12007388 */ /* 0x000fe20000000800 */
[----:B----4-:R-:W-:-:S03]  /*e3c0*/  F2FP.BF16.PACK_AB R8, R99, R98 ;  /* 0x000000626308723e */ /* 0x010fc600000010ff */
[----:B------:R-:W-:Y:S01]  /*e3d0*/  STS [R17+0x8000], R9 ;  /* 0x0080000911007388 */ /* 0x000fe20000000800 */
[----:B------:R-:W-:-:S03]  /*e3e0*/  F2FP.BF16.PACK_AB R7, R101, R100 ;  /* 0x000000646507723e */ /* 0x000fc600000010ff */
[----:B------:R-:W-:Y:S01]  /*e3f0*/  STS [R17+0x8400], R8 ;  /* 0x0084000811007388 */ /* 0x000fe20000000800 */
[----:B------:R-:W-:-:S03]  /*e400*/  F2FP.BF16.PACK_AB R6, R103, R102 ;  /* 0x000000666706723e */ /* 0x000fc600000010ff */
[----:B------:R-:W-:Y:S01]  /*e410*/  STS [R16+0xc000], R7 ;  /* 0x00c0000710007388 */ /* 0x000fe20000000800 */
[----:B-1----:R-:W-:-:S03]  /*e420*/  F2FP.BF16.PACK_AB R5, R105, R104 ;  /* 0x000000686905723e */ /* 0x002fc600000010ff */
[----:B------:R1:W-:Y:S01]  /*e430*/  STS [R16+0xc400], R6 ;  /* 0x00c4000610007388 */ /* 0x0003e20000000800 */
[----:B--2---:R-:W-:-:S03]  /*e440*/  F2FP.BF16.PACK_AB R11, R107, R106 ;  /* 0x0000006a6b0b723e */ /* 0x004fc600000010ff */
[----:B-1----:R-:W2:Y:S01]  /*e450*/  LDL R16, [R1+0x38] ;  /* 0x0000380001107983 */ /* 0x002ea20000100800 */
[----:B------:R-:W-:Y:S02]  /*e460*/  F2FP.BF16.PACK_AB R3, R109, R108 ;  /* 0x0000006c6d03723e */ /* 0x000fe400000010ff */
[----:B------:R-:W-:Y:S01]  /*e470*/  F2FP.BF16.PACK_AB R10, R111, R110 ;  /* 0x0000006e6f0a723e */ /* 0x000fe200000010ff */
[----:B------:R1:W-:Y:S01]  /*e480*/  STS [R19+0xc000], R5 ;  /* 0x00c0000513007388 */ /* 0x0003e20000000800 */
[----:B------:R-:W-:Y:S02]  /*e490*/  F2FP.BF16.PACK_AB R9, R113, R112 ;  /* 0x000000707109723e */ /* 0x000fe400000010ff */
[----:B------:R-:W-:Y:S01]  /*e4a0*/  F2FP.BF16.PACK_AB R8, R115, R114 ;  /* 0x000000727308723e */ /* 0x000fe200000010ff */
[----:B------:R-:W-:Y:S01]  /*e4b0*/  STS [R19+0xc400], R11 ;  /* 0x00c4000b13007388 */ /* 0x000fe20000000800 */
[----:B------:R-:W-:Y:S02]  /*e4c0*/  F2FP.BF16.PACK_AB R7, R117, R116 ;  /* 0x000000747507723e */ /* 0x000fe400000010ff */
[----:B------:R-:W-:Y:S01]  /*e4d0*/  F2FP.BF16.PACK_AB R6, R119, R118 ;  /* 0x000000767706723e */ /* 0x000fe200000010ff */
[----:B------:R3:W-:Y:S04]  /*e4e0*/  STS [R15+0xc000], R3 ;  /* 0x00c000030f007388 */ /* 0x0007e80000000800 */
[----:B------:R4:W-:Y:S04]  /*e4f0*/  STS [R15+0xc400], R10 ;  /* 0x00c4000a0f007388 */ /* 0x0009e80000000800 */
[----:B------:R-:W-:Y:S04]  /*e500*/  STS [R14+0xc000], R9 ;  /* 0x00c000090e007388 */ /* 0x000fe80000000800 */
[----:B------:R4:W-:Y:S01]  /*e510*/  STS [R14+0xc400], R8 ;  /* 0x00c400080e007388 */ /* 0x0009e20000000800 */
[----:B-1----:R-:W-:-:S03]  /*e520*/  F2FP.BF16.PACK_AB R5, R121, R120 ;  /* 0x000000787905723e */ /* 0x002fc600000010ff */
[----:B------:R1:W-:Y:S04]  /*e530*/  STS [R13+0xc000], R7 ;  /* 0x00c000070d007388 */ /* 0x0003e80000000800 */
[----:B------:R1:W-:Y:S01]  /*e540*/  STS [R13+0xc400], R6 ;  /* 0x00c400060d007388 */ /* 0x0003e20000000800 */
[----:B---3--:R-:W-:-:S03]  /*e550*/  F2FP.BF16.PACK_AB R3, R123, R122 ;  /* 0x0000007a7b03723e */ /* 0x008fc600000010ff */
[----:B------:R3:W-:Y:S04]  /*e560*/  STS [R12+0xc000], R5 ;  /* 0x00c000050c007388 */ /* 0x0007e80000000800 */
[----:B------:R3:W-:Y:S01]  /*e570*/  STS [R12+0xc400], R3 ;  /* 0x00c400030c007388 */ /* 0x0007e20000000800 */
[----:B------:R-:W-:Y:S02]  /*e580*/  ISETP.NE.U32.AND P2, PT, RZ, c[0x0][0x508], PT ;  /* 0x00014200ff007a0c */ /* 0x000fe40003f45070 */
[----:B------:R-:W-:Y:S01]  /*e590*/  ISETP.NE.U32.AND P1, PT, RZ, c[0x0][0x500], PT ;  /* 0x00014000ff007a0c */ /* 0x000fe20003f25070 */
[----:B----4-:R-:W4:Y:S01]  /*e5a0*/  LDL.LU R15, [R1+0x50] ;  /* 0x00005000010f7983 */ /* 0x010f220000300800 */
[----:B------:R-:W-:Y:S02]  /*e5b0*/  ISETP.NE.AND.EX P2, PT, RZ, c[0x0][0x50c], PT, P2 ;  /* 0x00014300ff007a0c */ /* 0x000fe40003f45320 */
[----:B------:R-:W-:-:S02]  /*e5c0*/  F2FP.BF16.PACK_AB R14, R125, R124 ;  /* 0x0000007c7d0e723e */ /* 0x000fc400000010ff */
[----:B------:R-:W-:-:S03]  /*e5d0*/  ISETP.NE.AND.EX P1, PT, RZ, c[0x0][0x504], PT, P1 ;  /* 0x00014100ff007a0c */ /* 0x000fc60003f25310 */
[----:B------:R2:W-:Y:S01]  /*e5e0*/  STS [R18+0xc000], R14 ;  /* 0x00c0000e12007388 */ /* 0x0005e20000000800 */
[----:B-1----:R-:W-:Y:S02]  /*e5f0*/  F2FP.BF16.PACK_AB R7, R131, R130 ;  /* 0x000000828307723e */ /* 0x002fe400000010ff */
[----:B------:R-:W-:Y:S01]  /*e600*/  F2FP.BF16.PACK_AB R13, R127, R126 ;  /* 0x0000007e7f0d723e */ /* 0x000fe200000010ff */
[----:B------:R-:W-:Y:S02]  /*e610*/  IMAD.MOV.U32 R6, RZ, RZ, 0x4 ;  /* 0x00000004ff067424 */ /* 0x000fe400078e00ff */
[C---:B------:R-:W-:Y:S01]  /*e620*/  @P2 LEA R8, P0, R20.reuse, c[0x0][0x508], 0x2 ;  /* 0x0001420014082a11 */ /* 0x040fe200078010ff */
[----:B---3--:R-:W-:Y:S01]  /*e630*/  IMAD.MOV.U32 R5, RZ, RZ, RZ ;  /* 0x000000ffff057224 */ /* 0x008fe200078e00ff */
[----:B------:R1:W-:Y:S01]  /*e640*/  STS [R18+0xc400], R13 ;  /* 0x00c4000d12007388 */ /* 0x0003e20000000800 */
[----:B------:R-:W-:Y:S01]  /*e650*/  IMAD.WIDE R10, R20, R6, c[0x0][0x500] ;  /* 0x00014000140a7625 */ /* 0x000fe200078e0206 */
[----:B------:R-:W-:-:S03]  /*e660*/  F2FP.BF16.PACK_AB R12, R129, R128 ;  /* 0x00000080810c723e */ /* 0x000fc600000010ff */
[----:B------:R-:W-:Y:S02]  /*e670*/  IMAD.MOV.U32 R3, RZ, RZ, c[0x0][0x388] ;  /* 0x0000e200ff037624 */ /* 0x000fe400078e00ff */
[----:B------:R1:W-:Y:S04]  /*e680*/  STS [R17+0xc000], R12 ;  /* 0x00c0000c11007388 */ /* 0x0003e80000000800 */
[----:B------:R1:W-:Y:S04]  /*e690*/  STS [R17+0xc400], R7 ;  /* 0x00c4000711007388 */ /* 0x0003e80000000800 */
[----:B------:R-:W-:Y:S06]  /*e6a0*/  BAR.SYNC.DEFER_BLOCKING 0x1, 0x100 ;  /* 0x0044000000007b1d */ /* 0x000fec0000010000 */
[----:B------:R1:W5:Y:S01]  /*e6b0*/  @P1 LDG.E R5, [R10.64] ;  /* 0x000000060a051981 */ /* 0x000362000c1e1900 */
[----:B--2---:R-:W-:-:S05]  /*e6c0*/  @P2 LEA.HI.X R9, R20, c[0x0][0x50c], R16, 0x2, P0 ;  /* 0x0001430014092a11 */ /* 0x004fca00000f1410 */
[----:B------:R1:W5:Y:S01]  /*e6d0*/  @P2 LDG.E R3, [R8.64] ;  /* 0x0000000608032981 */ /* 0x000362000c1e1900 */
[----:B----4-:R-:W-:-:S04]  /*e6e0*/  ISETP.NE.AND P0, PT, R15, RZ, PT ;  /* 0x000000ff0f00720c */ /* 0x010fc80003f05270 */
[----:B------:R-:W-:Y:S01]  /*e6f0*/  SEL R6, R15, c[0x0][0x3d4], P0 ;  /* 0x0000f5000f067a07 */ /* 0x000fe20000000000 */
[----:B------:R-:W-:Y:S05]  /*e700*/  @P2 BRA `(.L_x_2239) ;  /* 0x0000004000002947 */ /* 0x000fea0003800000 */
[----:B-1----:R-:W-:Y:S05]  /*e710*/  @!P1 BRA `(.L_x_2239) ;  /* 0x0000003000009947 */ /* 0x002fea0003800000 */
[----:B-----5:R-:W2:Y:S04]  /*e720*/  LDG.E R3, [R10.64] ;  /* 0x000000060a037981 */ /* 0x020ea8000c1e1900 */
[----:B------:R-:W2:Y:S02]  /*e730*/  LDG.E R8, [R10.64+0x4] ;  /* 0x000004060a087981 */ /* 0x000ea4000c1e1900 */
[----:B--2---:R-:W-:Y:S02]  /*e740*/  IADD3 R3, -R3, R8, RZ ;  /* 0x0000000803037210 */ /* 0x004fe40007ffe1ff */
.L_x_2239:
[----:B-1----:R-:W2:Y:S04]  /*e750*/  LDL R23, [R1+0x40] ;  /* 0x0000400001177983 */ /* 0x002ea80000100800 */
[----:B------:R-:W3:Y:S04]  /*e760*/  LDL R17, [R1+0x54] ;  /* 0x0000540001117983 */ /* 0x000ee80000100800 */
[----:B------:R-:W4:Y:S01]  /*e770*/  LDL R24, [R1] ;  /* 0x0000000001187983 */ /* 0x000f220000100800 */
[----:B------:R-:W-:Y:S01]  /*e780*/  IMAD.MOV.U32 R22, RZ, RZ, 0x368 ;  /* 0x00000368ff167424 */ /* 0x000fe200078e00ff */
[----:B------:R-:W-:-:S04]  /*e790*/  ISETP.GT.AND P3, PT, R6, 0x1, PT ;  /* 0x000000010600780c */ /* 0x000fc80003f64270 */
[----:B------:R-:W-:-:S04]  /*e7a0*/  SEL R22, R22, 0x328, P3 ;  /* 0x0000032816167807 */ /* 0x000fc80001800000 */
[----:B------:R-:W1:Y:S08]  /*e7b0*/  LDC.64 R14, c[0x0][R22+0x170] ;  /* 0x00005c00160e7b82 */ /* 0x000e700000000a00 */
[----:B------:R1:W2:Y:S08]  /*e7c0*/  LDC.64 R10, c[0x0][R22+0x168] ;  /* 0x00005a00160a7b82 */ /* 0x0002b00000000a00 */
[----:B------:R1:W2:Y:S08]  /*e7d0*/  LDC.64 R18, c[0x0][R22+0x178] ;  /* 0x00005e0016127b82 */ /* 0x0002b00000000a00 */
[----:B------:R1:W2:Y:S01]  /*e7e0*/  LDC.64 R12, c[0x0][R22+0x160] ;  /* 0x00005800160c7b82 */ /* 0x0002a20000000a00 */
[----:B------:R-:W-:Y:S01]  /*e7f0*/  ISETP.NE.U32.AND P0, PT, RZ, c[0x0][0x500], PT ;  /* 0x00014000ff007a0c */ /* 0x000fe20003f05070 */
[----:B------:R-:W-:-:S03]  /*e800*/  IMAD.MOV.U32 R6, RZ, RZ, c[0x0][0x4e8] ;  /* 0x00013a00ff067624 */ /* 0x000fc600078e00ff */
[----:B------:R-:W-:Y:S02]  /*e810*/  ISETP.NE.AND.EX P0, PT, RZ, c[0x0][0x504], PT, P0 ;  /* 0x00014100ff007a0c */ /* 0x000fe40003f05300 */
[----:B------:R-:W-:Y:S02]  /*e820*/  ISETP.NE.AND P2, PT, R6, 0x1, PT ;  /* 0x000000010600780c */ /* 0x000fe40003f45270 */
[----:B------:R-:W-:Y:S02]  /*e830*/  SEL R7, R20, RZ, !P0 ;  /* 0x000000ff14077207 */ /* 0x000fe40004000000 */
[----:B------:R-:W-:Y:S01]  /*e840*/  SEL R8, R16, RZ, !P0 ;  /* 0x000000ff10087207 */ /* 0x000fe20004000000 */
[----:B------:R-:W-:Y:S02]  /*e850*/  IMAD.IADD R6, R252, 0x1, R237 ;  /* 0x00000001fc067824 */ /* 0x000fe400078e02ed */
[----:B-1----:R-:W-:-:S04]  /*e860*/  IMAD R9, R15, R7, RZ ;  /* 0x000000070f097224 */ /* 0x002fc800078e02ff */
[----:B------:R-:W-:Y:S02]  /*e870*/  IMAD R9, R14, R8, R9 ;  /* 0x000000080e097224 */ /* 0x000fe400078e0209 */
[----:B------:R-:W-:-:S04]  /*e880*/  @P2 IMAD.HI.U32 R8, R6, c[0x0][0x4ec], RZ ;  /* 0x00013b0006082a27 */ /* 0x000fc800078e00ff */
[----:B------:R-:W-:-:S04]  /*e890*/  IMAD.WIDE.U32 R14, R14, R7, RZ ;  /* 0x000000070e0e7225 */ /* 0x000fc800078e00ff */
[----:B------:R-:W-:Y:S01]  /*e8a0*/  IMAD.MOV.U32 R16, RZ, RZ, R6 ;  /* 0x000000ffff107224 */ /* 0x000fe200078e0006 */
[----:B------:R-:W-:Y:S01]  /*e8b0*/  @P2 SHF.R.U32.HI R16, RZ, c[0x0][0x4f0], R8 ;  /* 0x00013c00ff102a19 */ /* 0x000fe20000011608 */
[----:B------:R-:W-:Y:S01]  /*e8c0*/  IMAD.IADD R9, R15, 0x1, R9 ;  /* 0x000000010f097824 */ /* 0x000fe200078e0209 */
[----:B-----5:R-:W-:Y:S02]  /*e8d0*/  SHF.R.S32.HI R8, RZ, 0x1f, R5 ;  /* 0x0000001fff087819 */ /* 0x020fe40000011405 */
[----:B------:R-:W-:-:S04]  /*e8e0*/  SHF.R.S32.HI R22, RZ, 0x1f, R246 ;  /* 0x0000001fff167819 */ /* 0x000fc800000114f6 */
[----:B------:R-:W-:-:S04]  /*e8f0*/  LEA.HI R22, R22, R246, RZ, 0x5 ;  /* 0x000000f616167211 */ /* 0x000fc800078f28ff */
[----:B------:R-:W-:Y:S01]  /*e900*/  LOP3.LUT R22, R22, 0xffffffe0, RZ, 0xc0, !PT ;  /* 0xffffffe016167812 */ /* 0x000fe200078ec0ff */
[----:B------:R-:W-:-:S04]  /*e910*/  IMAD R3, R3, c[0x0][0x4e8], RZ ;  /* 0x00013a0003037a24 */ /* 0x000fc800078e02ff */
[----:B------:R-:W-:Y:S02]  /*e920*/  IMAD.IADD R22, R246, 0x1, -R22 ;  /* 0x00000001f6167824 */ /* 0x000fe400078e0a16 */
[----:B--2---:R-:W-:Y:S01]  /*e930*/  IMAD.WIDE.U32 R20, R10, R23, RZ ;  /* 0x000000170a147225 */ /* 0x004fe200078e00ff */
[----:B---3--:R-:W-:-:S03]  /*e940*/  SEL R17, R17, RZ, P3 ;  /* 0x000000ff11117207 */ /* 0x008fc60001800000 */
[----:B------:R-:W-:Y:S01]  /*e950*/  IMAD R10, R11, R23, RZ ;  /* 0x000000170b0a7224 */ /* 0x000fe200078e02ff */
[----:B------:R-:W-:Y:S01]  /*e960*/  IADD3 R15, P1, P0, R14, R20, R5 ;  /* 0x000000140e0f7210 */ /* 0x000fe2000783e005 */
[----:B------:R-:W-:Y:S02]  /*e970*/  IMAD.MOV R11, RZ, RZ, -R16 ;  /* 0x000000ffff0b7224 */ /* 0x000fe400078e0a10 */
[----:B------:R-:W-:Y:S02]  /*e980*/  IMAD.IADD R10, R21, 0x1, R10 ;  /* 0x00000001150a7824 */ /* 0x000fe400078e020a */
[-C--:B------:R-:W-:Y:S02]  /*e990*/  IMAD R14, R19, R17.reuse, RZ ;  /* 0x00000011130e7224 */ /* 0x080fe400078e02ff */
[----:B------:R-:W-:Y:S01]  /*e9a0*/  IMAD.WIDE.U32 R18, R18, R17, RZ ;  /* 0x0000001112127225 */ /* 0x000fe200078e00ff */
[----:B------:R-:W-:Y:S02]  /*e9b0*/  IADD3.X R9, R9, R10, R8, P1, P0 ;  /* 0x0000000a09097210 */ /* 0x000fe40000fe0408 */
[----:B------:R-:W-:Y:S01]  /*e9c0*/  SHF.R.S32.HI R10, RZ, 0x1f, R16 ;  /* 0x0000001fff0a7819 */ /* 0x000fe20000011410 */
[----:B------:R-:W-:Y:S01]  /*e9d0*/  IMAD R11, R11, c[0x0][0x4e8], R6 ;  /* 0x00013a000b0b7a24 */ /* 0x000fe200078e0206 */
[----:B------:R-:W-:Y:S01]  /*e9e0*/  IADD3 R18, P1, P0, R16, R15, R18 ;  /* 0x0000000f10127210 */ /* 0x000fe2000783e012 */
[----:B------:R-:W-:-:S02]  /*e9f0*/  IMAD.IADD R14, R19, 0x1, R14 ;  /* 0x00000001130e7824 */ /* 0x000fc400078e020e */
[----:B------:R-:W-:Y:S01]  /*ea00*/  IMAD R13, R13, R11, RZ ;  /* 0x0000000b0d0d7224 */ /* 0x000fe200078e02ff */
[----:B------:R-:W-:Y:S02]  /*ea10*/  SHF.R.S32.HI R15, RZ, 0x1f, R11 ;  /* 0x0000001fff0f7819 */ /* 0x000fe4000001140b */
[----:B------:R-:W-:Y:S01]  /*ea20*/  IADD3.X R19, R10, R9, R14, P1, P0 ;  /* 0x000000090a137210 */ /* 0x000fe20000fe040e */
[----:B------:R-:W-:Y:S02]  /*ea30*/  IMAD.MOV.U32 R9, RZ, RZ, c[0x0][0x4a8] ;  /* 0x00012a00ff097624 */ /* 0x000fe400078e00ff */
[C---:B------:R-:W-:Y:S02]  /*ea40*/  IMAD R13, R12.reuse, R15, R13 ;  /* 0x0000000f0c0d7224 */ /* 0x040fe400078e020d */
[----:B------:R-:W-:Y:S01]  /*ea50*/  IMAD.WIDE.U32 R18, R12, R11, R18 ;  /* 0x0000000b0c127225 */ /* 0x000fe200078e0012 */
[----:B------:R-:W-:-:S03]  /*ea60*/  SEL R9, R9, c[0x0][0x450], P3 ;  /* 0x0001140009097a07 */ /* 0x000fc60001800000 */
[----:B------:R-:W-:Y:S01]  /*ea70*/  IMAD.MOV.U32 R10, RZ, RZ, c[0x0][0x4ac] ;  /* 0x00012b00ff0a7624 */ /* 0x000fe200078e00ff */
[----:B------:R-:W-:Y:S01]  /*ea80*/  LEA R9, P0, R18, R9, 0x2 ;  /* 0x0000000912097211 */ /* 0x000fe200078010ff */
[----:B------:R-:W-:-:S03]  /*ea90*/  IMAD.IADD R13, R19, 0x1, R13 ;  /* 0x00000001130d7824 */ /* 0x000fc600078e020d */
[----:B------:R-:W-:-:S04]  /*eaa0*/  SEL R10, R10, c[0x0][0x454], P3 ;  /* 0x000115000a0a7a07 */ /* 0x000fc80001800000 */
[----:B------:R-:W-:Y:S01]  /*eab0*/  LEA.HI.X R18, R18, R10, R13, 0x2, P0 ;  /* 0x0000000a12127211 */ /* 0x000fe200000f140d */
[----:B------:R-:W-:Y:S01]  /*eac0*/  SHFL.IDX PT, R12, R9, RZ, 0x1c1f ;  /* 0x001c1fff090c7589 */ /* 0x000fe200000e0000 */
[----:B----4-:R-:W-:-:S03]  /*ead0*/  IMAD.IADD R10, R24, 0x1, R237 ;  /* 0x00000001180a7824 */ /* 0x010fc600078e02ed */
[----:B------:R-:W1:Y:S04]  /*eae0*/  SHFL.IDX PT, R13, R18, RZ, 0x1c1f ;  /* 0x001c1fff120d7589 */ /* 0x000e6800000e0000 */
[----:B------:R-:W-:Y:S04]  /*eaf0*/  SHFL.IDX PT, R16, R9, 0x1, 0x1c1f ;  /* 0x003c1f0009107f89 */ /* 0x000fe800000e0000 */
[----:B------:R-:W2:Y:S01]  /*eb00*/  SHFL.IDX PT, R17, R18, 0x1, 0x1c1f ;  /* 0x003c1f0012117f89 */ /* 0x000ea200000e0000 */
[----:B------:R-:W-:Y:S02]  /*eb10*/  LOP3.LUT P0, RZ, R22, 0x3, RZ, 0xc0, !PT ;  /* 0x0000000316ff7812 */ /* 0x000fe4000780c0ff */
[----:B------:R-:W-:-:S02]  /*eb20*/  IADD3 R14, R10, 0x8, RZ ;  /* 0x000000080a0e7810 */ /* 0x000fc40007ffe0ff */
[-C--:B------:R-:W-:Y:S02]  /*eb30*/  ISETP.GE.OR P1, PT, R10, R3.reuse, P0 ;  /* 0x000000030a00720c */ /* 0x080fe40000726670 */
[----:B------:R-:W-:-:S11]  /*eb40*/  ISETP.GE.OR P0, PT, R14, R3, P0 ;  /* 0x000000030e00720c */ /* 0x000fd60000706670 */
[----:B-1----:R1:W-:Y:S01]  /*eb50*/  @!P1 ST.E [R12.64], R4 ;  /* 0x000000040c009985 */ /* 0x0023e2000c101906 */
[----:B------:R-:W-:-:S03]  /*eb60*/  ISETP.GE.AND P1, PT, R10, R3, PT ;  /* 0x000000030a00720c */ /* 0x000fc60003f26270 */
[----:B--2---:R1:W-:Y:S01]  /*eb70*/  @!P0 ST.E [R16.64], R0 ;  /* 0x0000000010008985 */ /* 0x0043e2000c101906 */
[----:B------:R-:W-:Y:S01]  /*eb80*/  ISETP.GE.AND P0, PT, R14, R3, PT ;  /* 0x000000030e00720c */ /* 0x000fe20003f06270 */
[----:B------:R-:W-:Y:S05]  /*eb90*/  @P3 BRA `(.L_x_2240) ;  /* 0x0000097000003947 */ /* 0x000fea0003800000 */
[----:B------:R-:W2:Y:S01]  /*eba0*/  LDL R22, [R1+0x4] ;  /* 0x0000040001167983 */ /* 0x000ea20000100800 */
[----:B-1----:R-:W-:Y:S01]  /*ebb0*/  IMAD R0, R8, c[0x0][0x3a0], RZ ;  /* 0x0000e80008007a24 */ /* 0x002fe200078e02ff */
[----:B------:R-:W-:Y:S01]  /*ebc0*/  SHF.R.S32.HI R6, RZ, 0x1f, R7 ;  /* 0x0000001fff067819 */ /* 0x000fe20000011407 */
[C---:B------:R-:W-:Y:S01]  /*ebd0*/  IMAD.WIDE.U32 R8, R5.reuse, c[0x0][0x3a0], RZ ;  /* 0x0000e80005087a25 */ /* 0x040fe200078e00ff */
[----:B------:R1:W3:Y:S01]  /*ebe0*/  LDS.128 R72, [R249+0x80] ;  /* 0x00008000f9487984 */ /* 0x0002e20000000c00 */
[----:B------:R-:W-:Y:S02]  /*ebf0*/  SHF.R.S32.HI R76, RZ, 0x1f, R246 ;  /* 0x0000001fff4c7819 */ /* 0x000fe400000114f6 */
[----:B------:R-:W-:Y:S01]  /*ec00*/  IMAD R5, R5, c[0x0][0x3a4], R0 ;  /* 0x0000e90005057a24 */ /* 0x000fe200078e0200 */
[----:B------:R1:W4:Y:S01]  /*ec10*/  LDS.128 R68, [R249+0x1080] ;  /* 0x00108000f9447984 */ /* 0x0003220000000c00 */
[----:B------:R-:W-:Y:S01]  /*ec20*/  IMAD R6, R6, c[0x0][0x3f0], RZ ;  /* 0x0000fc0006067a24 */ /* 0x000fe200078e02ff */
[----:B------:R-:W-:-:S02]  /*ec30*/  LEA.HI R76, R76, R246, RZ, 0x3 ;  /* 0x000000f64c4c7211 */ /* 0x000fc400078f18ff */
[----:B------:R-:W-:Y:S01]  /*ec40*/  IADD3 R9, R9, R5, RZ ;  /* 0x0000000509097210 */ /* 0x000fe20007ffe0ff */
[----:B------:R1:W1:Y:S01]  /*ec50*/  LDS.128 R64, [R249+0x2080] ;  /* 0x00208000f9407984 */ /* 0x0002620000000c00 */
[----:B------:R-:W-:-:S03]  /*ec60*/  SHF.R.S32.HI R76, RZ, 0x3, R76 ;  /* 0x00000003ff4c7819 */ /* 0x000fc6000001144c */
[C---:B------:R-:W-:Y:S01]  /*ec70*/  IMAD.WIDE.U32 R8, R23.reuse, c[0x0][0x3e8], R8 ;  /* 0x0000fa0017087a25 */ /* 0x040fe200078e0008 */
[----:B------:R1:W1:Y:S01]  /*ec80*/  LDS.128 R60, [R249+0x3080] ;  /* 0x00308000f93c7984 */ /* 0x0002620000000c00 */
[-C--:B------:R-:W-:Y:S02]  /*ec90*/  IADD3 R76, R76, R237.reuse, RZ ;  /* 0x000000ed4c4c7210 */ /* 0x080fe40007ffe0ff */
[----:B------:R-:W-:Y:S01]  /*eca0*/  IMAD R9, R23, c[0x0][0x3ec], R9 ;  /* 0x0000fb0017097a24 */ /* 0x000fe200078e0209 */
[----:B------:R1:W1:Y:S03]  /*ecb0*/  LDS.128 R56, [R249+0x4080] ;  /* 0x00408000f9387984 */ /* 0x0002660000000c00 */
[----:B------:R-:W-:Y:S01]  /*ecc0*/  IMAD.WIDE.U32 R8, R7, c[0x0][0x3f0], R8 ;  /* 0x0000fc0007087a25 */ /* 0x000fe200078e0008 */
        /* <DEDUP_REMOVED lines=9> */
[----:B------:R1:W1:Y:S01]  /*ed60*/  LDS.128 R12, [R249+0xf080] ;  /* 0x00f08000f90c7984 */ /* 0x0002620000000c00 */
[----:B--2---:R-:W-:-:S03]  /*ed70*/  IADD3 R0, R22, R237, RZ ;  /* 0x000000ed16007210 */ /* 0x004fc60007ffe0ff */
[----:B------:R2:W1:Y:S01]  /*ed80*/  LDS.128 R20, [R249+0xd080] ;  /* 0x00d08000f9147984 */ /* 0x0004620000000c00 */
        /* <DEDUP_REMOVED lines=20> */
[----:B-1234-:R1:W2:Y:S02]  /*eed0*/  SHFL.IDX PT, R77, R10, RZ, 0x181f ;  /* 0x00181fff0a4d7589 */ /* 0x01e2a400000e0000 */
.L_x_2308:
[----:B------:R-:W-:Y:S05]  /*eee0*/  BRA.DIV ~URZ, `(.L_x_2242) ;  /* 0x000047127f007947 */ /* 0x000fea000b800000 */
[----:B------:R3:W4:Y:S02]  /*eef0*/  SHFL.IDX PT, R5, R11, RZ, 0x181f ;  /* 0x00181fff0b057589 */ /* 0x00072400000e0000 */
.L_x_2309:
[----:B------:R-:W-:Y:S01]  /*ef00*/  ISETP.GE.AND P0, PT, R76, R3, PT ;  /* 0x000000034c00720c */ /* 0x000fe20003f06270 */
[----:B------:R-:W-:-:S12]  /*ef10*/  BSSY B0, `(.L_x_2243) ;  /* 0x0000013000007945 */ /* 0x000fd80003800000 */
[----:B------:R-:W-:Y:S05]  /*ef20*/  @P0 BRA `(.L_x_2244) ;  /* 0x0000011000000947 */ /* 0x000fea0003800000 */
[----:B------:R-:W5:Y:S01]  /*ef30*/  LDL.64 R78, [R1+0x10] ;  /* 0x00001000014e7983 */ /* 0x000f620000100a00 */
[----:B------:R-:W-:Y:S02]  /*ef40*/  ISETP.GE.AND P5, PT, R250, c[0x0][0x3c8], PT ;  /* 0x0000f200fa007a0c */ /* 0x000fe40003fa6270 */
[----:B------:R-:W-:Y:S02]  /*ef50*/  ISETP.GE.AND P4, PT, R247, c[0x0][0x3c8], PT ;  /* 0x0000f200f7007a0c */ /* 0x000fe40003f86270 */
[----:B------:R-:W-:-:S09]  /*ef60*/  ISETP.GE.AND P3, PT, R248, c[0x0][0x3c8], PT ;  /* 0x0000f200f8007a0c */ /* 0x000fd20003f66270 */
[CC--:B----4-:R-:W-:Y:S02]  /*ef70*/  @!P5 LEA R6, P2, R250.reuse, R5.reuse, 0x1 ;  /* 0x00000005fa06d211 */ /* 0x0d0fe400078408ff */
[----:B------:R-:W-:Y:S02]  /*ef80*/  @!P4 LEA R4, P1, R247, R5, 0x1 ;  /* 0x00000005f704c211 */ /* 0x000fe400078208ff */
[----:B--2---:R-:W-:Y:S02]  /*ef90*/  @!P5 LEA.HI.X R7, R250, R77, R243, 0x1, P2 ;  /* 0x0000004dfa07d211 */ /* 0x004fe400010f0cf3 */
[----:B-----5:R-:W-:-:S13]  /*efa0*/  ISETP.GE.AND P6, PT, R78, c[0x0][0x3c8], PT ;  /* 0x0000f2004e007a0c */ /* 0x020fda0003fc6270 */
[----:B------:R-:W-:-:S04]  /*efb0*/  @!P6 LEA R8, P0, R78, R5, 0x1 ;  /* 0x000000054e08e211 */ /* 0x000fc800078008ff */
[----:B------:R-:W-:Y:S02]  /*efc0*/  @!P6 LEA.HI.X R9, R78, R77, R79, 0x1, P0 ;  /* 0x0000004d4e09e211 */ /* 0x000fe400000f0c4f */
[C---:B------:R-:W-:Y:S02]  /*efd0*/  @!P3 LEA R78, P0, R248.reuse, R5, 0x1 ;  /* 0x00000005f84eb211 */ /* 0x040fe400078008ff */
[-C--:B------:R-:W-:Y:S01]  /*efe0*/  @!P4 LEA.HI.X R5, R247, R77.reuse, R242, 0x1, P1 ;  /* 0x0000004df705c211 */ /* 0x080fe200008f0cf2 */
[----:B------:R2:W-:Y:S01]  /*eff0*/  @!P6 ST.E.128 [R8.64], R72 ;  /* 0x000000480800e985 */ /* 0x0005e2000c101d06 */
[----:B------:R-:W-:-:S03]  /*f000*/  @!P3 LEA.HI.X R79, R248, R77, R241, 0x1, P0 ;  /* 0x0000004df84fb211 */ /* 0x000fc600000f0cf1 */
[----:B------:R2:W-:Y:S04]  /*f010*/  @!P5 ST.E.128 [R6.64], R56 ;  /* 0x000000380600d985 */ /* 0x0005e8000c101d06 */
[----:B------:R2:W-:Y:S04]  /*f020*/  @!P4 ST.E.128 [R4.64], R40 ;  /* 0x000000280400c985 */ /* 0x0005e8000c101d06 */
[----:B------:R2:W-:Y:S02]  /*f030*/  @!P3 ST.E.128 [R78.64], R24 ;  /* 0x000000184e00b985 */ /* 0x0005e4000c101d06 */
.L_x_2244:
[----:B------:R-:W-:Y:S05]  /*f040*/  BSYNC B0 ;  /* 0x0000000000007941 */ /* 0x000fea0003800000 */
.L_x_2243:
[----:B------:R-:W-:Y:S05]  /*f050*/  BRA.DIV ~URZ, `(.L_x_2245) ;  /* 0x000046027f007947 */ /* 0x000fea000b800000 */
[----:B--2---:R2:W1:Y:S04]  /*f060*/  SHFL.IDX PT, R24, R10, 0x1, 0x181f ;  /* 0x00381f000a187f89 */ /* 0x00446800000e0000 */
[----:B----4-:R2:W4:Y:S02]  /*f070*/  SHFL.IDX PT, R5, R11, 0x1, 0x181f ;  /* 0x00381f000b057f89 */ /* 0x01052400000e0000 */
.L_x_2310:
[----:B------:R-:W-:Y:S01]  /*f080*/  IADD3 R0, R76, 0x20, RZ ;  /* 0x000000204c007810 */ /* 0x000fe20007ffe0ff */
[----:B------:R-:W-:Y:S03]  /*f090*/  BSSY B0, `(.L_x_2246) ;  /* 0x0000014000007945 */ /* 0x000fe60003800000 */
[----:B------:R-:W-:-:S13]  /*f0a0*/  ISETP.GE.AND P0, PT, R0, R3, PT ;  /* 0x000000030000720c */ /* 0x000fda0003f06270 */
[----:B------:R-:W-:Y:S05]  /*f0b0*/  @P0 BRA `(.L_x_2247) ;  /* 0x0000011000000947 */ /* 0x000fea0003800000 */
[----:B------:R-:W5:Y:S01]  /*f0c0*/  LDL.64 R26, [R1+0x10] ;  /* 0x00001000011a7983 */ /* 0x000f620000100a00 */
[----:B------:R-:W-:Y:S02]  /*f0d0*/  ISETP.GE.AND P2, PT, R250, c[0x0][0x3c8], PT ;  /* 0x0000f200fa007a0c */ /* 0x000fe40003f46270 */
[----:B------:R-:W-:Y:S02]  /*f0e0*/  ISETP.GE.AND P1, PT, R247, c[0x0][0x3c8], PT ;  /* 0x0000f200f7007a0c */ /* 0x000fe40003f26270 */
[----:B------:R-:W-:-:S09]  /*f0f0*/  ISETP.GE.AND P0, PT, R248, c[0x0][0x3c8], PT ;  /* 0x0000f200f8007a0c */ /* 0x000fd20003f06270 */
[CC--:B----4-:R-:W-:Y:S02]  /*f100*/  @!P2 LEA R6, P6, R250.reuse, R5.reuse, 0x1 ;  /* 0x00000005fa06a211 */ /* 0x0d0fe400078c08ff */
[----:B------:R-:W-:Y:S02]  /*f110*/  @!P1 LEA R4, P5, R247, R5, 0x1 ;  /* 0x00000005f7049211 */ /* 0x000fe400078a08ff */
[----:B-1----:R-:W-:Y:S02]  /*f120*/  @!P2 LEA.HI.X R7, R250, R24, R243, 0x1, P6 ;  /* 0x00000018fa07a211 */ /* 0x002fe400030f0cf3 */
[----:B-----5:R-:W-:-:S13]  /*f130*/  ISETP.GE.AND P3, PT, R26, c[0x0][0x3c8], PT ;  /* 0x0000f2001a007a0c */ /* 0x020fda0003f66270 */
[----:B------:R-:W-:-:S04]  /*f140*/  @!P3 LEA R8, P4, R26, R5, 0x1 ;  /* 0x000000051a08b211 */ /* 0x000fc800078808ff */
[-C--:B------:R-:W-:Y:S02]  /*f150*/  @!P3 LEA.HI.X R9, R26, R24.reuse, R27, 0x1, P4 ;  /* 0x000000181a09b211 */ /* 0x080fe400020f0c1b */
[C---:B------:R-:W-:Y:S02]  /*f160*/  @!P0 LEA R26, P4, R248.reuse, R5, 0x1 ;  /* 0x00000005f81a8211 */ /* 0x040fe400078808ff */
[-C--:B------:R-:W-:Y:S01]  /*f170*/  @!P1 LEA.HI.X R5, R247, R24.reuse, R242, 0x1, P5 ;  /* 0x00000018f7059211 */ /* 0x080fe200028f0cf2 */
[----:B------:R1:W-:Y:S01]  /*f180*/  @!P3 ST.E.128 [R8.64], R68 ;  /* 0x000000440800b985 */ /* 0x0003e2000c101d06 */
[----:B------:R-:W-:-:S03]  /*f190*/  @!P0 LEA.HI.X R27, R248, R24, R241, 0x1, P4 ;  /* 0x00000018f81b8211 */ /* 0x000fc600020f0cf1 */
[----:B------:R1:W-:Y:S04]  /*f1a0*/  @!P2 ST.E.128 [R6.64], R52 ;  /* 0x000000340600a985 */ /* 0x0003e8000c101d06 */
[----:B------:R1:W-:Y:S04]  /*f1b0*/  @!P1 ST.E.128 [R4.64], R36 ;  /* 0x0000002404009985 */ /* 0x0003e8000c101d06 */
[----:B------:R1:W-:Y:S02]  /*f1c0*/  @!P0 ST.E.128 [R26.64], R20 ;  /* 0x000000141a008985 */ /* 0x0003e4000c101d06 */
.L_x_2247:
[----:B------:R-:W-:Y:S05]  /*f1d0*/  BSYNC B0 ;  /* 0x0000000000007941 */ /* 0x000fea0003800000 */
.L_x_2246:
[----:B------:R-:W-:Y:S05]  /*f1e0*/  BRA.DIV ~URZ, `(.L_x_2248) ;  /* 0x000045327f007947 */ /* 0x000fea000b800000 */
[----:B-1----:R1:W2:Y:S02]  /*f1f0*/  SHFL.IDX PT, R20, R10, 0x2, 0x181f ;  /* 0x00581f000a147f89 */ /* 0x0022a400000e0000 */
.L_x_2311:
[----:B------:R-:W-:Y:S05]  /*f200*/  BRA.DIV ~URZ, `(.L_x_2249) ;  /* 0x000045827f007947 */ /* 0x000fea000b800000 */
[----:B----4-:R4:W1:Y:S02]  /*f210*/  SHFL.IDX PT, R5, R11, 0x2, 0x181f ;  /* 0x00581f000b057f89 */ /* 0x01086400000e0000 */
.L_x_2312:
        /* <DEDUP_REMOVED lines=8> */
[CC--:B-1----:R-:W-:Y:S02]  /*f2a0*/  @!P2 LEA R6, P6, R250.reuse, R5.reuse, 0x1 ;  /* 0x00000005fa06a211 */ /* 0x0c2fe400078c08ff */
[----:B------:R-:W-:Y:S02]  /*f2b0*/  @!P1 LEA R4, P5, R247, R5, 0x1 ;  /* 0x00000005f7049211 */ /* 0x000fe400078a08ff */
[----:B--2---:R-:W-:Y:S02]  /*f2c0*/  @!P2 LEA.HI.X R7, R250, R20, R243, 0x1, P6 ;  /* 0x00000014fa07a211 */ /* 0x004fe400030f0cf3 */
        /* <DEDUP_REMOVED lines=10> */
.L_x_2251:
[----:B------:R-:W-:Y:S05]  /*f370*/  BSYNC B0 ;  /* 0x0000000000007941 */ /* 0x000fea0003800000 */
.L_x_2250:
[----:B------:R-:W-:Y:S05]  /*f380*/  BRA.DIV ~URZ, `(.L_x_2252) ;  /* 0x000044627f007947 */ /* 0x000fea000b800000 */
[----:B-12---:R-:W1:Y:S04]  /*f390*/  SHFL.IDX PT, R10, R10, 0x3, 0x181f ;  /* 0x00781f000a0a7f89 */ /* 0x006e6800000e0000 */
[----:B------:R2:W3:Y:S02]  /*f3a0*/  SHFL.IDX PT, R5, R11, 0x3, 0x181f ;  /* 0x00781f000b057f89 */ /* 0x0004e400000e0000 */
.L_x_2313:
[----:B------:R-:W-:-:S04]  /*f3b0*/  IADD3 R76, R76, 0x60, RZ ;  /* 0x000000604c4c7810 */ /* 0x000fc80007ffe0ff */
[----:B------:R-:W-:-:S13]  /*f3c0*/  ISETP.GE.AND P0, PT, R76, R3, PT ;  /* 0x000000034c00720c */ /* 0x000fda0003f06270 */
[----:B------:R-:W-:Y:S05]  /*f3d0*/  @P0 BRA `(.L_x_2253) ;  /* 0x00002ab000000947 */ /* 0x000fea0003800000 */
[----:B------:R-:W5:Y:S01]  /*f3e0*/  LDL.64 R18, [R1+0x10] ;  /* 0x0000100001127983 */ /* 0x000f620000100a00 */
[----:B------:R-:W-:Y:S02]  /*f3f0*/  ISETP.GE.AND P1, PT, R250, c[0x0][0x3c8], PT ;  /* 0x0000f200fa007a0c */ /* 0x000fe40003f26270 */
[----:B------:R-:W-:-:S11]  /*f400*/  ISETP.GE.AND P0, PT, R247, c[0x0][0x3c8], PT ;  /* 0x0000f200f7007a0c */ /* 0x000fd60003f06270 */
[CC--:B---3--:R-:W-:Y:S02]  /*f410*/  @!P1 LEA R8, P4, R250.reuse, R5.reuse, 0x1 ;  /* 0x00000005fa089211 */ /* 0x0c8fe400078808ff */
[C---:B------:R-:W-:Y:S02]  /*f420*/  @!P0 LEA R6, P3, R247.reuse, R5, 0x1 ;  /* 0x00000005f7068211 */ /* 0x040fe400078608ff */
[-C--:B-1----:R-:W-:Y:S02]  /*f430*/  @!P1 LEA.HI.X R9, R250, R10.reuse, R243, 0x1, P4 ;  /* 0x0000000afa099211 */ /* 0x082fe400020f0cf3 */
[----:B------:R-:W-:Y:S02]  /*f440*/  @!P0 LEA.HI.X R7, R247, R10, R242, 0x1, P3 ;  /* 0x0000000af7078211 */ /* 0x000fe400018f0cf2 */
[----:B-----5:R-:W-:-:S13]  /*f450*/  ISETP.GE.AND P2, PT, R18, c[0x0][0x3c8], PT ;  /* 0x0000f20012007a0c */ /* 0x020fda0003f46270 */
[----:B------:R-:W-:-:S04]  /*f460*/  @!P2 LEA R16, P5, R18, R5, 0x1 ;  /* 0x000000051210a211 */ /* 0x000fc800078a08ff */
[----:B------:R-:W-:-:S05]  /*f470*/  @!P2 LEA.HI.X R17, R18, R10, R19, 0x1, P5 ;  /* 0x0000000a1211a211 */ /* 0x000fca00028f0c13 */
[----:B------:R1:W-:Y:S04]  /*f480*/  @!P2 ST.E.128 [R16.64], R60 ;  /* 0x0000003c1000a985 */ /* 0x0003e8000c101d06 */
        /* <DEDUP_REMOVED lines=8> */
.L_x_2240:
[----:B------:R-:W2:Y:S04]  /*f510*/  LDL.LU R3, [R1+0x40] ;  /* 0x0000400001037983 */ /* 0x000ea80000300800 */
[----:B-1----:R-:W3:Y:S01]  /*f520*/  LDL.LU R12, [R1+0x54] ;  /* 0x00005400010c7983 */ /* 0x002ee20000300800 */
[----:B------:R-:W-:Y:S01]  /*f530*/  IMAD R8, R8, c[0x0][0x408], RZ ;  /* 0x0001020008087a24 */ /* 0x000fe200078e02ff */
[----:B------:R-:W-:Y:S01]  /*f540*/  SHF.R.S32.HI R0, RZ, 0x1f, R7 ;  /* 0x0000001fff007819 */ /* 0x000fe20000011407 */
[----:B------:R-:W-:-:S04]  /*f550*/  IMAD.WIDE.U32 R10, R5, c[0x0][0x408], RZ ;  /* 0x00010200050a7a25 */ /* 0x000fc800078e00ff */
[----:B------:R-:W-:Y:S02]  /*f560*/  IMAD R5, R5, c[0x0][0x40c], R8 ;  /* 0x0001030005057a24 */ /* 0x000fe400078e0208 */
[----:B------:R-:W-:-:S03]  /*f570*/  IMAD R0, R0, c[0x0][0x440], RZ ;  /* 0x0001100000007a24 */ /* 0x000fc600078e02ff */
[----:B------:R-:W-:Y:S01]  /*f580*/  IADD3 R11, R11, R5, RZ ;  /* 0x000000050b0b7210 */ /* 0x000fe20007ffe0ff */
[----:B------:R-:W-:-:S04]  /*f590*/  IMAD R0, R7, c[0x0][0x444], R0 ;  /* 0x0001110007007a24 */ /* 0x000fc800078e0200 */
[----:B--2---:R-:W-:-:S04]  /*f5a0*/  IMAD.WIDE.U32 R4, R3, c[0x0][0x438], R10 ;  /* 0x00010e0003047a25 */ /* 0x004fc800078e000a */
[----:B------:R-:W-:Y:S02]  /*f5b0*/  IMAD R5, R3, c[0x0][0x43c], R5 ;  /* 0x00010f0003057a24 */ /* 0x000fe400078e0205 */
[----:B------:R-:W-:-:S04]  /*f5c0*/  @P2 IMAD.HI.U32 R3, R6, c[0x0][0x4ec], RZ ;  /* 0x00013b0006032a27 */ /* 0x000fc800078e00ff */
        /* <DEDUP_REMOVED lines=22> */
.L_x_2314:
[----:B------:R-:W-:Y:S05]  /*f730*/  BRA.DIV ~URZ, `(.L_x_2255) ;  /* 0x000041e27f007947 */ /* 0x000fea000b800000 */
[----:B------:R3:W4:Y:S02]  /*f740*/  SHFL.IDX PT, R5, R10, RZ, 0x1c1f ;  /* 0x001c1fff0a057589 */ /* 0x00072400000e0000 */
.L_x_2315:
        /* <DEDUP_REMOVED lines=8> */
[----:B------:R-:W-:Y:S01]  /*f7d0*/  IADD3 R0, R251, 0x20, RZ ;  /* 0x00000020fb007810 */ /* 0x000fe20007ffe0ff */
[----:B----4-:R-:W-:Y:S01]  /*f7e0*/  @!P1 IMAD.MOV.U32 R6, RZ, RZ, R5 ;  /* 0x000000ffff069224 */ /* 0x010fe200078e0005 */
[----:B------:R-:W-:Y:S01]  /*f7f0*/  ISETP.GE.AND P5, PT, R9, c[0x0][0x3c8], PT ;  /* 0x0000f20009007a0c */ /* 0x000fe20003fa6270 */
[----:B--2---:R-:W-:Y:S01]  /*f800*/  @!P1 IMAD.MOV.U32 R7, RZ, RZ, R11 ;  /* 0x000000ffff079224 */ /* 0x004fe200078e000b */
[----:B------:R-:W-:Y:S02]  /*f810*/  ISETP.GE.AND P6, PT, R0, c[0x0][0x3c8], PT ;  /* 0x0000f20000007a0c */ /* 0x000fe40003fc6270 */
[----:B------:R-:W-:Y:S01]  /*f820*/  SHF.R.S32.HI R8, RZ, 0x1f, R16 ;  /* 0x0000001fff087819 */ /* 0x000fe20000011410 */
[----:B------:R-:W-:Y:S01]  /*f830*/  @!P1 IMAD.WIDE R14, R251, 0x4, R6 ;  /* 0x00000004fb0e9825 */ /* 0x000fe200078e0206 */
[----:B------:R-:W-:-:S02]  /*f840*/  SHF.R.S32.HI R7, RZ, 0x1f, R4 ;  /* 0x0000001fff077819 */ /* 0x000fc40000011404 */
[----:B------:R-:W-:Y:S02]  /*f850*/  IADD3 R6, R251, 0x28, RZ ;  /* 0x00000028fb067810 */ /* 0x000fe40007ffe0ff */
[----:B------:R2:W-:Y:S01]  /*f860*/  @!P1 ST.E.64 [R14.64], R160 ;  /* 0x000000a00e009985 */ /* 0x0005e2000c101b06 */
[-C--:B------:R-:W-:Y:S02]  /*f870*/  @!P4 LEA R12, P1, R4, R5.reuse, 0x2 ;  /* 0x00000005040cc211 */ /* 0x080fe400078210ff */
[----:B------:R-:W-:Y:S02]  /*f880*/  @!P2 LEA R18, P3, R16, R5, 0x2 ;  /* 0x000000051012a211 */ /* 0x000fe400078610ff */
[-C--:B------:R-:W-:Y:S02]  /*f890*/  @!P4 LEA.HI.X R13, R4, R11.reuse, R7, 0x2, P1 ;  /* 0x0000000b040dc211 */ /* 0x080fe400008f1407 */
[----:B------:R-:W-:Y:S02]  /*f8a0*/  ISETP.GE.AND P1, PT, R6, c[0x0][0x3c8], PT ;  /* 0x0000f20006007a0c */ /* 0x000fe40003f26270 */
[----:B------:R-:W-:-:S02]  /*f8b0*/  @!P2 LEA.HI.X R19, R16, R11, R8, 0x2, P3 ;  /* 0x0000000b1013a211 */ /* 0x000fc400018f1408 */
[----:B------:R-:W-:Y:S02]  /*f8c0*/  SHF.R.S32.HI R8, RZ, 0x1f, R9 ;  /* 0x0000001fff087819 */ /* 0x000fe40000011409 */
[----:B------:R-:W-:Y:S01]  /*f8d0*/  SHF.R.S32.HI R7, RZ, 0x1f, R0 ;  /* 0x0000001fff077819 */ /* 0x000fe20000011400 */
[----:B------:R4:W-:Y:S01]  /*f8e0*/  @!P2 ST.E.64 [R18.64], R156 ;  /* 0x0000009c1200a985 */ /* 0x0009e2000c101b06 */
[----:B------:R-:W-:Y:S02]  /*f8f0*/  @!P5 LEA R16, P3, R9, R5, 0x2 ;  /* 0x000000050910d211 */ /* 0x000fe400078610ff */
[----:B------:R-:W-:Y:S02]  /*f900*/  IADD3 R4, R251, 0x30, RZ ;  /* 0x00000030fb047810 */ /* 0x000fe40007ffe0ff */
[----:B------:R-:W-:Y:S02]  /*f910*/  @!P5 LEA.HI.X R17, R9, R11, R8, 0x2, P3 ;  /* 0x0000000b0911d211 */ /* 0x000fe400018f1408 */
[----:B------:R-:W-:-:S02]  /*f920*/  ISETP.GE.AND P3, PT, R4, c[0x0][0x3c8], PT ;  /* 0x0000f20004007a0c */ /* 0x000fc40003f66270 */
[C---:B------:R-:W-:Y:S01]  /*f930*/  IADD3 R29, R251.reuse, 0xb0, RZ ;  /* 0x000000b0fb1d7810 */ /* 0x040fe20007ffe0ff */
[----:B------:R-:W-:Y:S01]  /*f940*/  @!P5 ST.E.64 [R16.64], R132 ;  /* 0x000000841000d985 */ /* 0x000fe2000c101b06 */
[C---:B------:R-:W-:Y:S02]  /*f950*/  IADD3 R27, R251.reuse, 0xb8, RZ ;  /* 0x000000b8fb1b7810 */ /* 0x040fe40007ffe0ff */
[C---:B------:R-:W-:Y:S01]  /*f960*/  IADD3 R25, R251.reuse, 0xc0, RZ ;  /* 0x000000c0fb197810 */ /* 0x040fe20007ffe0ff */
[----:B------:R5:W-:Y:S01]  /*f970*/  @!P4 ST.E.64 [R12.64], R136 ;  /* 0x000000880c00c985 */ /* 0x000be2000c101b06 */
[C---:B--2---:R-:W-:Y:S02]  /*f980*/  @!P6 LEA R14, P2, R0.reuse, R5, 0x2 ;  /* 0x00000005000ee211 */ /* 0x044fe400078410ff */
[----:B------:R-:W-:Y:S02]  /*f990*/  IADD3 R26, R251, 0xc8, RZ ;  /* 0x000000c8fb1a7810 */ /* 0x000fe40007ffe0ff */
[----:B------:R-:W-:-:S02]  /*f9a0*/  @!P6 LEA.HI.X R15, R0, R11, R7, 0x2, P2 ;  /* 0x0000000b000fe211 */ /* 0x000fc400010f1407 */
[----:B------:R-:W-:Y:S02]  /*f9b0*/  SHF.R.S32.HI R0, RZ, 0x1f, R6 ;  /* 0x0000001fff007819 */ /* 0x000fe40000011406 */
[C---:B------:R-:W-:Y:S01]  /*f9c0*/  @!P1 LEA R8, P2, R6.reuse, R5, 0x2 ;  /* 0x0000000506089211 */ /* 0x040fe200078410ff */
[----:B------:R-:W-:Y:S01]  /*f9d0*/  @!P6 ST.E.64 [R14.64], R140 ;  /* 0x0000008c0e00e985 */ /* 0x000fe2000c101b06 */
[----:B------:R-:W-:Y:S02]  /*f9e0*/  SHF.R.S32.HI R7, RZ, 0x1f, R4 ;  /* 0x0000001fff077819 */ /* 0x000fe40000011404 */
[----:B------:R-:W-:Y:S02]  /*f9f0*/  @!P1 LEA.HI.X R9, R6, R11, R0, 0x2, P2 ;  /* 0x0000000b06099211 */ /* 0x000fe400010f1400 */
[C---:B------:R-:W-:Y:S02]  /*fa00*/  IADD3 R0, R251.reuse, 0x38, RZ ;  /* 0x00000038fb007810 */ /* 0x040fe40007ffe0ff */
[----:B----4-:R-:W-:Y:S01]  /*fa10*/  IADD3 R18, R251, 0x40, RZ ;  /* 0x00000040fb127810 */ /* 0x010fe20007ffe0ff */
[----:B------:R2:W-:Y:S01]  /*fa20*/  @!P1 ST.E.64 [R8.64], R144 ;  /* 0x0000009008009985 */ /* 0x0005e2000c101b06 */
[----:B------:R-:W-:-:S02]  /*fa30*/  ISETP.GE.AND P5, PT, R0, c[0x0][0x3c8], PT ;  /* 0x0000f20000007a0c */ /* 0x000fc40003fa6270 */
[----:B------:R-:W-:Y:S02]  /*fa40*/  ISETP.GE.AND P4, PT, R18, c[0x0][0x3c8], PT ;  /* 0x0000f20012007a0c */ /* 0x000fe40003f86270 */
[C---:B------:R-:W-:Y:S02]  /*fa50*/  @!P3 LEA R20, P2, R4.reuse, R5, 0x2 ;  /* 0x000000050414b211 */ /* 0x040fe400078410ff */
[----:B------:R-:W-:Y:S02]  /*fa60*/  IADD3 R6, R251, 0x48, RZ ;  /* 0x00000048fb067810 */ /* 0x000fe40007ffe0ff */
[----:B------:R-:W-:Y:S02]  /*fa70*/  @!P3 LEA.HI.X R21, R4, R11, R7, 0x2, P2 ;  /* 0x0000000b0415b211 */ /* 0x000fe400010f1407 */
[----:B------:R-:W-:Y:S02]  /*fa80*/  ISETP.GE.AND P6, PT, R6, c[0x0][0x3c8], PT ;  /* 0x0000f20006007a0c */ /* 0x000fe40003fc6270 */
[----:B-----5:R-:W-:Y:S01]  /*fa90*/  SHF.R.S32.HI R12, RZ, 0x1f, R0 ;  /* 0x0000001fff0c7819 */ /* 0x020fe20000011400 */
[----:B------:R4:W-:Y:S01]  /*faa0*/  @!P3 ST.E.64 [R20.64], R148 ;  /* 0x000000941400b985 */ /* 0x0009e2000c101b06 */
[----:B------:R-:W-:-:S02]  /*fab0*/  @!P5 LEA R22, P1, R0, R5, 0x2 ;  /* 0x000000050016d211 */ /* 0x000fc400078210ff */
[C---:B------:R-:W-:Y:S02]  /*fac0*/  IADD3 R4, R251.reuse, 0x50, RZ ;  /* 0x00000050fb047810 */ /* 0x040fe40007ffe0ff */
[----:B------:R-:W-:Y:S02]  /*fad0*/  @!P5 LEA.HI.X R23, R0, R11, R12, 0x2, P1 ;  /* 0x0000000b0017d211 */ /* 0x000fe400008f140c */
[----:B------:R-:W-:Y:S02]  /*fae0*/  ISETP.GE.AND P1, PT, R4, c[0x0][0x3c8], PT ;  /* 0x0000f20004007a0c */ /* 0x000fe40003f26270 */
[----:B------:R-:W-:Y:S01]  /*faf0*/  SHF.R.S32.HI R7, RZ, 0x1f, R18 ;  /* 0x0000001fff077819 */ /* 0x000fe20000011412 */
[----:B------:R-:W-:Y:S01]  /*fb00*/  @!P5 ST.E.64 [R22.64], R152 ;  /* 0x000000981600d985 */ /* 0x000fe2000c101b06 */
[----:B------:R-:W-:Y:S02]  /*fb10*/  @!P4 LEA R16, P2, R18, R5, 0x2 ;  /* 0x000000051210c211 */ /* 0x000fe400078410ff */
[----:B------:R-:W-:-:S02]  /*fb20*/  IADD3 R0, R251, 0x58, RZ ;  /* 0x00000058fb007810 */ /* 0x000fc40007ffe0ff */
[----:B------:R-:W-:Y:S02]  /*fb30*/  @!P4 LEA.HI.X R17, R18, R11, R7, 0x2, P2 ;  /* 0x0000000b1211c211 */ /* 0x000fe400010f1407 */
[----:B------:R-:W-:Y:S02]  /*fb40*/  SHF.R.S32.HI R7, RZ, 0x1f, R6 ;  /* 0x0000001fff077819 */ /* 0x000fe40000011406 */
[----:B------:R-:W-:Y:S01]  /*fb50*/  @!P6 LEA R12, P2, R6, R5, 0x2 ;  /* 0x00000005060ce211 */ /* 0x000fe200078410ff */
[----:B------:R5:W-:Y:S01]  /*fb60*/  @!P4 ST.E.64 [R16.64], R36 ;  /* 0x000000241000c985 */ /* 0x000be2000c101b06 */
[----:B------:R-:W-:Y:S02]  /*fb70*/  ISETP.GE.AND P3, PT, R0, c[0x0][0x3c8], PT ;  /* 0x0000f20000007a0c */ /* 0x000fe40003f66270 */
[----:B------:R-:W-:Y:S02]  /*fb80*/  @!P6 LEA.HI.X R13, R6, R11, R7, 0x2, P2 ;  /* 0x0000000b060de211 */ /* 0x000fe400010f1407 */
[----:B------:R-:W-:-:S02]  /*fb90*/  SHF.R.S32.HI R6, RZ, 0x1f, R4 ;  /* 0x0000001fff067819 */ /* 0x000fc40000011404 */
[C---:B--2---:R-:W-:Y:S01]  /*fba0*/  @!P1 LEA R8, P2, R4.reuse, R5, 0x2 ;  /* 0x0000000504089211 */ /* 0x044fe200078410ff */
[----:B------:R2:W-:Y:S01]  /*fbb0*/  @!P6 ST.E.64 [R12.64], R40 ;  /* 0x000000280c00e985 */ /* 0x0005e2000c101b06 */
[C---:B------:R-:W-:Y:S02]  /*fbc0*/  IADD3 R14, R251.reuse, 0x68, RZ ;  /* 0x00000068fb0e7810 */ /* 0x040fe40007ffe0ff */
[----:B------:R-:W-:Y:S02]  /*fbd0*/  @!P1 LEA.HI.X R9, R4, R11, R6, 0x2, P2 ;  /* 0x0000000b04099211 */ /* 0x000fe400010f1406 */
[----:B------:R-:W-:Y:S02]  /*fbe0*/  IADD3 R4, R251, 0x60, RZ ;  /* 0x00000060fb047810 */ /* 0x000fe40007ffe0ff */
[----:B------:R-:W-:Y:S01]  /*fbf0*/  SHF.R.S32.HI R7, RZ, 0x1f, R0 ;  /* 0x0000001fff077819 */ /* 0x000fe20000011400 */
[----:B------:R1:W-:Y:S01]  /*fc00*/  @!P1 ST.E.64 [R8.64], R44 ;  /* 0x0000002c08009985 */ /* 0x0003e2000c101b06 */
[----:B------:R-:W-:-:S02]  /*fc10*/  ISETP.GE.AND P5, PT, R4, c[0x0][0x3c8], PT ;  /* 0x0000f20004007a0c */ /* 0x000fc40003fa6270 */
[----:B------:R-:W-:Y:S02]  /*fc20*/  @!P3 LEA R18, P2, R0, R5, 0x2 ;  /* 0x000000050012b211 */ /* 0x000fe400078410ff */
[----:B------:R-:W-:Y:S02]  /*fc30*/  ISETP.GE.AND P4, PT, R14, c[0x0][0x3c8], PT ;  /* 0x0000f2000e007a0c */ /* 0x000fe40003f86270 */
[----:B------:R-:W-:Y:S02]  /*fc40*/  IADD3 R6, R251, 0x70, RZ ;  /* 0x00000070fb067810 */ /* 0x000fe40007ffe0ff */
[----:B------:R-:W-:Y:S02]  /*fc50*/  @!P3 LEA.HI.X R19, R0, R11, R7, 0x2, P2 ;  /* 0x0000000b0013b211 */ /* 0x000fe400010f1407 */
[----:B------:R-:W-:Y:S02]  /*fc60*/  ISETP.GE.AND P6, PT, R6, c[0x0][0x3c8], PT ;  /* 0x0000f20006007a0c */ /* 0x000fe40003fc6270 */
[----:B------:R-:W-:Y:S01]  /*fc70*/  SHF.R.S32.HI R15, RZ, 0x1f, R4 ;  /* 0x0000001fff0f7819 */ /* 0x000fe20000011404 */
[----:B------:R3:W-:Y:S01]  /*fc80*/  @!P3 ST.E.64 [R18.64], R48 ;  /* 0x000000301200b985 */ /* 0x0007e2000c101b06 */
[----:B----4-:R-:W-:-:S02]  /*fc90*/  @!P5 LEA R20, P2, R4, R5, 0x2 ;  /* 0x000000050414d211 */ /* 0x010fc400078410ff */
[C---:B------:R-:W-:Y:S02]  /*fca0*/  IADD3 R0, R251.reuse, 0x78, RZ ;  /* 0x00000078fb007810 */ /* 0x040fe40007ffe0ff */
[----:B------:R-:W-:Y:S02]  /*fcb0*/  @!P5 LEA.HI.X R21, R4, R11, R15, 0x2, P2 ;  /* 0x0000000b0415d211 */ /* 0x000fe400010f140f */
[----:B------:R-:W-:Y:S02]  /*fcc0*/  ISETP.GE.AND P2, PT, R0, c[0x0][0x3c8], PT ;  /* 0x0000f20000007a0c */ /* 0x000fe40003f46270 */
[----:B------:R-:W-:Y:S01]  /*fcd0*/  SHF.R.S32.HI R7, RZ, 0x1f, R14 ;  /* 0x0000001fff077819 */ /* 0x000fe2000001140e */
[----:B------:R4:W-:Y:S01]  /*fce0*/  @!P5 ST.E.64 [R20.64], R52 ;  /* 0x000000341400d985 */ /* 0x0009e2000c101b06 */
[----:B-----5:R-:W-:Y:S02]  /*fcf0*/  @!P4 LEA R16, P1, R14, R5, 0x2 ;  /* 0x000000050e10c211 */ /* 0x020fe400078210ff */
[----:B------:R-:W-:-:S02]  /*fd00*/  IADD3 R4, R251, 0x80, RZ ;  /* 0x00000080fb047810 */ /* 0x000fc40007ffe0ff */
[----:B------:R-:W-:Y:S02]  /*fd10*/  @!P4 LEA.HI.X R17, R14, R11, R7, 0x2, P1 ;  /* 0x0000000b0e11c211 */ /* 0x000fe400008f1407 */
[----:B------:R-:W-:Y:S02]  /*fd20*/  SHF.R.S32.HI R7, RZ, 0x1f, R6 ;  /* 0x0000001fff077819 */ /* 0x000fe40000011406 */
[----:B--2---:R-:W-:Y:S01]  /*fd30*/  @!P6 LEA R12, P1, R6, R5, 0x2 ;  /* 0x00000005060ce211 */ /* 0x004fe200078210ff */
[----:B------:R2:W-:Y:S01]  /*fd40*/  @!P4 ST.E.64 [R16.64], R56 ;  /* 0x000000381000c985 */ /* 0x0005e2000c101b06 */
[----:B------:R-:W-:Y:S02]  /*fd50*/  ISETP.GE.AND P3, PT, R4, c[0x0][0x3c8], PT ;  /* 0x0000f20004007a0c */ /* 0x000fe40003f66270 */
[----:B------:R-:W-:Y:S02]  /*fd60*/  @!P6 LEA.HI.X R13, R6, R11, R7, 0x2, P1 ;  /* 0x0000000b060de211 */ /* 0x000fe400008f1407 */
[----:B------:R-:W-:-:S02]  /*fd70*/  SHF.R.S32.HI R6, RZ, 0x1f, R0 ;  /* 0x0000001fff067819 */ /* 0x000fc40000011400 */
[C---:B-1----:R-:W-:Y:S01]  /*fd80*/  @!P2 LEA R8, P1, R0.reuse, R5, 0x2 ;  /* 0x000000050008a211 */ /* 0x042fe200078210ff */
[----:B------:R1:W-:Y:S01]  /*fd90*/  @!P6 ST.E.64 [R12.64], R60 ;  /* 0x0000003c0c00e985 */ /* 0x0003e2000c101b06 */
[C---:B------:R-:W-:Y:S02]  /*fda0*/  IADD3 R14, R251.reuse, 0x90, RZ ;  /* 0x00000090fb0e7810 */ /* 0x040fe40007ffe0ff */
[----:B------:R-:W-:Y:S02]  /*fdb0*/  @!P2 LEA.HI.X R9, R0, R11, R6, 0x2, P1 ;  /* 0x0000000b0009a211 */ /* 0x000fe400008f1406 */
[----:B------:R-:W-:Y:S02]  /*fdc0*/  IADD3 R0, R251, 0x88, RZ ;  /* 0x00000088fb007810 */ /* 0x000fe40007ffe0ff */
[----:B------:R-:W-:Y:S01]  /*fdd0*/  ISETP.GE.AND P1, PT, R14, c[0x0][0x3c8], PT ;  /* 0x0000f2000e007a0c */ /* 0x000fe20003f26270 */
[----:B------:R5:W-:Y:S01]  /*fde0*/  @!P2 ST.E.64 [R8.64], R64 ;  /* 0x000000400800a985 */ /* 0x000be2000c101b06 */
[----:B------:R-:W-:-:S02]  /*fdf0*/  ISETP.GE.AND P5, PT, R0, c[0x0][0x3c8], PT ;  /* 0x0000f20000007a0c */ /* 0x000fc40003fa6270 */
[----:B------:R-:W-:Y:S02]  /*fe00*/  IADD3 R6, R251, 0x98, RZ ;  /* 0x00000098fb067810 */ /* 0x000fe40007ffe0ff */
[----:B------:R-:W-:Y:S02]  /*fe10*/  SHF.R.S32.HI R7, RZ, 0x1f, R4 ;  /* 0x0000001fff077819 */ /* 0x000fe40000011404 */
[----:B------:R-:W-:Y:S02]  /*fe20*/  ISETP.GE.AND P6, PT, R6, c[0x0][0x3c8], PT ;  /* 0x0000f20006007a0c */ /* 0x000fe40003fc6270 */
[C---:B---3--:R-:W-:Y:S02]  /*fe30*/  @!P3 LEA R18, P4, R4.reuse, R5, 0x2 ;  /* 0x000000050412b211 */ /* 0x048fe400078810ff */
[----:B------:R-:W-:Y:S02]  /*fe40*/  SHF.R.S32.HI R15, RZ, 0x1f, R0 ;  /* 0x0000001fff0f7819 */ /* 0x000fe40000011400 */
[----:B------:R-:W-:-:S02]  /*fe50*/  @!P3 LEA.HI.X R19, R4, R11, R7, 0x2, P4 ;  /* 0x0000000b0413b211 */ /* 0x000fc400020f1407 */
[-C--:B----4-:R-:W-:Y:S02]  /*fe60*/  @!P5 LEA R20, P4, R0, R5.reuse, 0x2 ;  /* 0x000000050014d211 */ /* 0x090fe400078810ff */
[----:B------:R-:W-:Y:S01]  /*fe70*/  SHF.R.S32.HI R7, RZ, 0x1f, R14 ;  /* 0x0000001fff077819 */ /* 0x000fe2000001140e */
[----:B------:R-:W-:Y:S01]  /*fe80*/  @!P3 ST.E.64 [R18.64], R68 ;  /* 0x000000441200b985 */ /* 0x000fe2000c101b06 */
[----:B--2---:R-:W-:Y:S02]  /*fe90*/  @!P1 LEA R16, P2, R14, R5, 0x2 ;  /* 0x000000050e109211 */ /* 0x004fe400078410ff */
[----:B------:R-:W-:Y:S02]  /*fea0*/  IADD3 R4, R251, 0xa0, RZ ;  /* 0x000000a0fb047810 */ /* 0x000fe40007ffe0ff */
[-C--:B------:R-:W-:Y:S02]  /*feb0*/  @!P5 LEA.HI.X R21, R0, R11.reuse, R15, 0x2, P4 ;  /* 0x0000000b0015d211 */ /* 0x080fe400020f140f */
[----:B------:R-:W-:-:S02]  /*fec0*/  @!P1 LEA.HI.X R17, R14, R11, R7, 0x2, P2 ;  /* 0x0000000b0e119211 */ /* 0x000fc400010f1407 */
[----:B------:R-:W-:Y:S01]  /*fed0*/  ISETP.GE.AND P4, PT, R4, c[0x0][0x3c8], PT ;  /* 0x0000f20004007a0c */ /* 0x000fe20003f86270 */
[----:B------:R-:W-:Y:S01]  /*fee0*/  @!P5 ST.E.64 [R20.64], R72 ;  /* 0x000000481400d985 */ /* 0x000fe2000c101b06 */
[----:B------:R-:W-:Y:S02]  /*fef0*/  SHF.R.S32.HI R7, RZ, 0x1f, R6 ;  /* 0x0000001fff077819 */ /* 0x000fe40000011406 */
[C---:B-1----:R-:W-:Y:S01]  /*ff00*/  @!P6 LEA R12, P2, R6.reuse, R5, 0x2 ;  /* 0x00000005060ce211 */ /* 0x042fe200078410ff */
[----:B------:R1:W-:Y:S01]  /*ff10*/  @!P1 ST.E.64 [R16.64], R76 ;  /* 0x0000004c10009985 */ /* 0x0003e2000c101b06 */
[----:B------:R-:W-:Y:S02]  /*ff20*/  IADD3 R0, R251, 0xa8, RZ ;  /* 0x000000a8fb007810 */ /* 0x000fe40007ffe0ff */
[----:B------:R-:W-:Y:S02]  /*ff30*/  @!P6 LEA.HI.X R13, R6, R11, R7, 0x2, P2 ;  /* 0x0000000b060de211 */ /* 0x000fe400010f1407 */
[----:B------:R-:W-:-:S02]  /*ff40*/  ISETP.GE.AND P2, PT, R0, c[0x0][0x3c8], PT ;  /* 0x0000f20000007a0c */ /* 0x000fc40003f46270 */
[----:B------:R-:W-:Y:S01]  /*ff50*/  SHF.R.S32.HI R6, RZ, 0x1f, R4 ;  /* 0x0000001fff067819 */ /* 0x000fe20000011404 */
[----:B------:R2:W-:Y:S01]  /*ff60*/  @!P6 ST.E.64 [R12.64], R80 ;  /* 0x000000500c00e985 */ /* 0x0005e2000c101b06 */
[C---:B-----5:R-:W-:Y:S02]  /*ff70*/  @!P4 LEA R8, P3, R4.reuse, R5, 0x2 ;  /* 0x000000050408c211 */ /* 0x060fe400078610ff */
[----:B------:R-:W-:Y:S02]  /*ff80*/  ISETP.GE.AND P5, PT, R29, c[0x0][0x3c8], PT ;  /* 0x0000f2001d007a0c */ /* 0x000fe40003fa6270 */
[----:B------:R-:W-:Y:S02]  /*ff90*/  ISETP.GE.AND P1, PT, R27, c[0x0][0x3c8], PT ;  /* 0x0000f2001b007a0c */ /* 0x000fe40003f26270 */
[----:B------:R-:W-:Y:S02]  /*ffa0*/  @!P4 LEA.HI.X R9, R4, R11, R6, 0x2, P3 ;  /* 0x0000000b0409c211 */ /* 0x000fe400018f1406 */
[----:B------:R-:W-:-:S02]  /*ffb0*/  SHF.R.S32.HI R4, RZ, 0x1f, R0 ;  /* 0x0000001fff047819 */ /* 0x000fc40000011400 */
[C---:B------:R-:W-:Y:S01]  /*ffc0*/  @!P2 LEA R6, P3, R0.reuse, R5, 0x2 ;  /* 0x000000050006a211 */ /* 0x040fe200078610ff */
[----:B------:R3:W-:Y:S01]  /*ffd0*/  @!P4 ST.E.64 [R8.64], R84 ;  /* 0x000000540800c985 */ /* 0x0007e2000c101b06 */
[----:B------:R-:W-:Y:S02]  /*ffe0*/  IADD3 R30, R251, 0xb0, RZ ;  /* 0x000000b0fb1e7810 */ /* 0x000fe40007ffe0ff */
[----:B------:R-:W-:Y:S02]  /*fff0*/  @!P2 LEA.HI.X R7, R0, R11, R4, 0x2, P3 ;  /* 0x0000000b0007a211 */ /* 0x000fe400018f1404 */
[----:B------:R-:W-:Y:S02]  /*10000*/  ISETP.GE.AND P6, PT, R25, c[0x0][0x3c8], PT ;  /* 0x0000f20019007a0c */ /* 0x000fe40003fc6270 */
[----:B------:R-:W-:Y:S01]  /*10010*/  ISETP.GE.AND P4, PT, R26, c[0x0][0x3c8], PT ;  /* 0x0000f2001a007a0c */ /* 0x000fe20003f86270 */
[----:B------:R4:W-:Y:S01]  /*10020*/  @!P2 ST.E.64 [R6.64], R88 ;  /* 0x000000580600a985 */ /* 0x0009e2000c101b06 */
[----:B------:R-:W-:-:S02]  /*10030*/  IADD3 R28, R251, 0xb8, RZ ;  /* 0x000000b8fb1c7810 */ /* 0x000fc40007ffe0ff */
[-C--:B------:R-:W-:Y:S02]  /*10040*/  @!P5 LEA R14, P3, R29, R5.reuse, 0x2 ;  /* 0x000000051d0ed211 */ /* 0x080fe400078610ff */
[----:B------:R-:W-:Y:S02]  /*10050*/  SHF.R.S32.HI R30, RZ, 0x1f, R30 ;  /* 0x0000001fff1e7819 */ /* 0x000fe4000001141e */
[----:B------:R-:W-:Y:S02]  /*10060*/  SHF.R.S32.HI R28, RZ, 0x1f, R28 ;  /* 0x0000001fff1c7819 */ /* 0x000fe4000001141c */
[----:B-1----:R-:W-:Y:S02]  /*10070*/  @!P1 LEA R16, P2, R27, R5, 0x2 ;  /* 0x000000051b109211 */ /* 0x002fe400078410ff */
[----:B------:R-:W-:Y:S02]  /*10080*/  IADD3 R24, R251, 0xd0, RZ ;  /* 0x000000d0fb187810 */ /* 0x000fe40007ffe0ff */
[----:B------:R-:W-:-:S02]  /*10090*/  @!P5 LEA.HI.X R15, R29, R11, R30, 0x2, P3 ;  /* 0x0000000b1d0fd211 */ /* 0x000fc400018f141e */
[----:B------:R-:W-:Y:S02]  /*100a0*/  @!P1 LEA.HI.X R17, R27, R11, R28, 0x2, P2 ;  /* 0x0000000b1b119211 */ /* 0x000fe400010f141c */
[----:B------:R-:W-:Y:S01]  /*100b0*/  ISETP.GE.AND P3, PT, R24, c[0x0][0x3c8], PT ;  /* 0x0000f20018007a0c */ /* 0x000fe20003f66270 */
[----:B------:R1:W-:Y:S01]  /*100c0*/  @!P5 ST.E.64 [R14.64], R92 ;  /* 0x0000005c0e00d985 */ /* 0x0003e2000c101b06 */
[C---:B------:R-:W-:Y:S02]  /*100d0*/  IADD3 R29, R251.reuse, 0xc0, RZ ;  /* 0x000000c0fb1d7810 */ /* 0x040fe40007ffe0ff */
[C---:B------:R-:W-:Y:S01]  /*100e0*/  IADD3 R27, R251.reuse, 0xc8, RZ ;  /* 0x000000c8fb1b7810 */ /* 0x040fe20007ffe0ff */
[----:B------:R5:W-:Y:S01]  /*100f0*/  @!P1 ST.E.64 [R16.64], R96 ;  /* 0x0000006010009985 */ /* 0x000be2000c101b06 */
[----:B------:R-:W-:Y:S02]  /*10100*/  IADD3 R28, R251, 0xd8, RZ ;  /* 0x000000d8fb1c7810 */ /* 0x000fe40007ffe0ff */
[----:B--2---:R-:W-:-:S02]  /*10110*/  @!P6 LEA R12, P2, R25, R5, 0x2 ;  /* 0x00000005190ce211 */ /* 0x004fc400078410ff */
[----:B------:R-:W-:Y:S02]  /*10120*/  SHF.R.S32.HI R29, RZ, 0x1f, R29 ;  /* 0x0000001fff1d7819 */ /* 0x000fe4000001141d */
[----:B---3--:R-:W-:Y:S02]  /*10130*/  @!P4 LEA R8, P5, R26, R5, 0x2 ;  /* 0x000000051a08c211 */ /* 0x008fe400078a10ff */
[----:B------:R-:W-:Y:S02]  /*10140*/  SHF.R.S32.HI R27, RZ, 0x1f, R27 ;  /* 0x0000001fff1b7819 */ /* 0x000fe4000001141b */
[----:B------:R-:W-:Y:S02]  /*10150*/  ISETP.GE.AND P1, PT, R28, c[0x0][0x3c8], PT ;  /* 0x0000f2001c007a0c */ /* 0x000fe40003f26270 */
[-C--:B------:R-:W-:Y:S02]  /*10160*/  @!P6 LEA.HI.X R13, R25, R11.reuse, R29, 0x2, P2 ;  /* 0x0000000b190de211 */ /* 0x080fe400010f141d */
[----:B------:R-:W-:-:S02]  /*10170*/  @!P4 LEA.HI.X R9, R26, R11, R27, 0x2, P5 ;  /* 0x0000000b1a09c211 */ /* 0x000fc400028f141b */
[C---:B------:R-:W-:Y:S01]  /*10180*/  IADD3 R26, R251.reuse, 0xd0, RZ ;  /* 0x000000d0fb1a7810 */ /* 0x040fe20007ffe0ff */
[----:B------:R2:W-:Y:S01]  /*10190*/  @!P6 ST.E.64 [R12.64], R100 ;  /* 0x000000640c00e985 */ /* 0x0005e2000c101b06 */
[----:B------:R-:W-:Y:S02]  /*101a0*/  IADD3 R25, R251, 0xe0, RZ ;  /* 0x000000e0fb197810 */ /* 0x000fe40007ffe0ff */
[----:B----4-:R-:W-:Y:S01]  /*101b0*/  @!P3 LEA R6, P2, R24, R5, 0x2 ;  /* 0x000000051806b211 */ /* 0x010fe200078410ff */
[----:B------:R3:W-:Y:S01]  /*101c0*/  @!P4 ST.E.64 [R8.64], R104 ;  /* 0x000000680800c985 */ /* 0x0007e2000c101b06 */
[----:B------:R-:W-:Y:S02]  /*101d0*/  SHF.R.S32.HI R26, RZ, 0x1f, R26 ;  /* 0x0000001fff1a7819 */ /* 0x000fe4000001141a */
[----:B------:R-:W-:Y:S02]  /*101e0*/  ISETP.GE.AND P6, PT, R25, c[0x0][0x3c8], PT ;  /* 0x0000f20019007a0c */ /* 0x000fe40003fc6270 */
[----:B------:R-:W-:-:S02]  /*101f0*/  IADD3 R27, R251, 0xe8, RZ ;  /* 0x000000e8fb1b7810 */ /* 0x000fc40007ffe0ff */
[C---:B------:R-:W-:Y:S02]  /*10200*/  IADD3 R29, R251.reuse, 0xd8, RZ ;  /* 0x000000d8fb1d7810 */ /* 0x040fe40007ffe0ff */
[----:B------:R-:W-:Y:S02]  /*10210*/  @!P3 LEA.HI.X R7, R24, R11, R26, 0x2, P2 ;  /* 0x0000000b1807b211 */ /* 0x000fe400010f141a */
[----:B------:R-:W-:Y:S02]  /*10220*/  IADD3 R26, R251, 0xf0, RZ ;  /* 0x000000f0fb1a7810 */ /* 0x000fe40007ffe0ff */
[----:B------:R-:W-:Y:S01]  /*10230*/  ISETP.GE.AND P5, PT, R27, c[0x0][0x3c8], PT ;  /* 0x0000f2001b007a0c */ /* 0x000fe20003fa6270 */
[----:B------:R4:W-:Y:S01]  /*10240*/  @!P3 ST.E.64 [R6.64], R108 ;  /* 0x0000006c0600b985 */ /* 0x0009e2000c101b06 */
[----:B------:R-:W-:Y:S02]  /*10250*/  SHF.R.S32.HI R29, RZ, 0x1f, R29 ;  /* 0x0000001fff1d7819 */ /* 0x000fe4000001141d */
[----:B-1----:R-:W-:-:S02]  /*10260*/  @!P1 LEA R14, P2, R28, R5, 0x2 ;  /* 0x000000051c0e9211 */ /* 0x002fc400078410ff */
[C---:B------:R-:W-:Y:S02]  /*10270*/  IADD3 R24, R251.reuse, 0xf8, RZ ;  /* 0x000000f8fb187810 */ /* 0x040fe40007ffe0ff */
[----:B------:R-:W-:Y:S02]  /*10280*/  ISETP.GE.AND P4, PT, R26, c[0x0][0x3c8], PT ;  /* 0x0000f2001a007a0c */ /* 0x000fe40003f86270 */
[----:B------:R-:W-:Y:S02]  /*10290*/  @!P1 LEA.HI.X R15, R28, R11, R29, 0x2, P2 ;  /* 0x0000000b1c0f9211 */ /* 0x000fe400010f141d */
[----:B------:R-:W-:Y:S02]  /*102a0*/  ISETP.GE.AND P3, PT, R24, c[0x0][0x3c8], PT ;  /* 0x0000f20018007a0c */ /* 0x000fe40003f66270 */
[----:B------:R-:W-:Y:S01]  /*102b0*/  IADD3 R28, R251, 0xe0, RZ ;  /* 0x000000e0fb1c7810 */ /* 0x000fe20007ffe0ff */
[----:B------:R4:W-:Y:S01]  /*102c0*/  @!P1 ST.E.64 [R14.64], R112 ;  /* 0x000000700e009985 */ /* 0x0009e2000c101b06 */
[----:B-----5:R-:W-:-:S02]  /*102d0*/  @!P6 LEA R16, P2, R25, R5, 0x2 ;  /* 0x000000051910e211 */ /* 0x020fc400078410ff */
[----:B------:R-:W-:Y:S02]  /*102e0*/  SHF.R.S32.HI R28, RZ, 0x1f, R28 ;  /* 0x0000001fff1c7819 */ /* 0x000fe4000001141c */
[----:B------:R-:W-:Y:S02]  /*102f0*/  IADD3 R18, R251, 0xe8, RZ ;  /* 0x000000e8fb127810 */ /* 0x000fe40007ffe0ff */
[----:B--2---:R-:W-:Y:S02]  /*10300*/  @!P5 LEA R12, P1, R27, R5, 0x2 ;  /* 0x000000051b0cd211 */ /* 0x004fe400078210ff */
[----:B------:R-:W-:Y:S02]  /*10310*/  @!P6 LEA.HI.X R17, R25, R11, R28, 0x2, P2 ;  /* 0x0000000b1911e211 */ /* 0x000fe400010f141c */
[----:B------:R-:W-:Y:S02]  /*10320*/  SHF.R.S32.HI R18, RZ, 0x1f, R18 ;  /* 0x0000001fff127819 */ /* 0x000fe40000011412 */
[C---:B------:R-:W-:Y:S01]  /*10330*/  IADD3 R0, R251.reuse, 0xf0, RZ ;  /* 0x000000f0fb007810 */ /* 0x040fe20007ffe0ff */
[----:B------:R4:W-:Y:S01]  /*10340*/  @!P6 ST.E.64 [R16.64], R116 ;  /* 0x000000741000e985 */ /* 0x0009e2000c101b06 */
[----:B------:R-:W-:-:S02]  /*10350*/  IADD3 R25, R251, 0xf8, RZ ;  /* 0x000000f8fb197810 */ /* 0x000fc40007ffe0ff */
[----:B------:R-:W-:Y:S02]  /*10360*/  @!P4 LEA R4, P2, R26, R5, 0x2 ;  /* 0x000000051a04c211 */ /* 0x000fe400078410ff */
[----:B------:R-:W-:Y:S02]  /*10370*/  SHF.R.S32.HI R0, RZ, 0x1f, R0 ;  /* 0x0000001fff007819 */ /* 0x000fe40000011400 */
[----:B------:R-:W-:Y:S02]  /*10380*/  @!P5 LEA.HI.X R13, R27, R11, R18, 0x2, P1 ;  /* 0x0000000b1b0dd211 */ /* 0x000fe400008f1412 */
[----:B------:R-:W-:Y:S02]  /*10390*/  SHF.R.S32.HI R25, RZ, 0x1f, R25 ;  /* 0x0000001fff197819 */ /* 0x000fe40000011419 */
[----:B---3--:R-:W-:Y:S01]  /*103a0*/  @!P3 LEA R8, P1, R24, R5, 0x2 ;  /* 0x000000051808b211 */ /* 0x008fe200078210ff */
[----:B------:R4:W-:Y:S01]  /*103b0*/  @!P5 ST.E.64 [R12.64], R120 ;  /* 0x000000780c00d985 */ /* 0x0009e2000c101b06 */
[----:B------:R-:W-:-:S02]  /*103c0*/  @!P4 LEA.HI.X R5, R26, R11, R0, 0x2, P2 ;  /* 0x0000000b1a05c211 */ /* 0x000fc400010f1400 */
[----:B------:R-:W-:-:S03]  /*103d0*/  @!P3 LEA.HI.X R9, R24, R11, R25, 0x2, P1 ;  /* 0x0000000b1809b211 */ /* 0x000fc600008f1419 */
[----:B------:R4:W-:Y:S04]  /*103e0*/  @!P4 ST.E.64 [R4.64], R124 ;  /* 0x0000007c0400c985 */ /* 0x0009e8000c101b06 */
[----:B------:R4:W-:Y:S02]  /*103f0*/  @!P3 ST.E.64 [R8.64], R128 ;  /* 0x000000800800b985 */ /* 0x0009e4000c101b06 */
.L_x_2257:
[----:B------:R-:W-:Y:S05]  /*10400*/  BSYNC B0 ;  /* 0x0000000000007941 */ /* 0x000fea0003800000 */
.L_x_2256:
[----:B------:R-:W-:Y:S05]  /*10410*/  BRA.DIV ~URZ, `(.L_x_2258) ;  /* 0x000035627f007947 */ /* 0x000fea000b800000 */
[----:B-1----:R-:W1:Y:S04]  /*10420*/  SHFL.IDX PT, R3, R3, 0x1, 0x1c1f ;  /* 0x003c1f0003037f89 */ /* 0x002e6800000e0000 */
[----:B----4-:R4:W3:Y:S02]  /*10430*/  SHFL.IDX PT, R5, R10, 0x1, 0x1c1f ;  /* 0x003c1f000a057f89 */ /* 0x0108e400000e0000 */
.L_x_2316:
[----:B------:R-:W-:Y:S05]  /*10440*/  @P0 BRA `(.L_x_2253) ;  /* 0x00001a4000000947 */ /* 0x000fea0003800000 */
[C---:B------:R-:W-:Y:S02]  /*10450*/  ISETP.GE.AND P1, PT, R251.reuse, c[0x0][0x3c8], PT ;  /* 0x0000f200fb007a0c */ /* 0x040fe40003f26270 */
[----:B--2---:R-:W-:-:S02]  /*10460*/  IADD3 R11, R251, 0x8, RZ ;  /* 0x00000008fb0b7810 */ /* 0x004fc40007ffe0ff */
[----:B------:R-:W-:Y:S02]  /*10470*/  IADD3 R0, R251, 0x18, RZ ;  /* 0x00000018fb007810 */ /* 0x000fe40007ffe0ff */
[----:B------:R-:W-:Y:S02]  /*10480*/  ISETP.GE.AND P4, PT, R11, c[0x0][0x3c8], PT ;  /* 0x0000f2000b007a0c */ /* 0x000fe40003f86270 */
[----:B------:R-:W-:Y:S02]  /*10490*/  ISETP.GE.AND P3, PT, R0, c[0x0][0x3c8], PT ;  /* 0x0000f20000007a0c */ /* 0x000fe40003f66270 */
[C---:B------:R-:W-:Y:S02]  /*104a0*/  IADD3 R4, R251.reuse, 0x20, RZ ;  /* 0x00000020fb047810 */ /* 0x040fe40007ffe0ff */
[----:B------:R-:W-:Y:S01]  /*104b0*/  IADD3 R9, R251, 0x10, RZ ;  /* 0x00000010fb097810 */ /* 0x000fe20007ffe0ff */
[----:B---3--:R-:W-:Y:S01]  /*104c0*/  @!P1 IMAD.MOV.U32 R6, RZ, RZ, R5 ;  /* 0x000000ffff069224 */ /* 0x008fe200078e0005 */
[----:B------:R-:W-:Y:S01]  /*104d0*/  ISETP.GE.AND P2, PT, R4, c[0x0][0x3c8], PT ;  /* 0x0000f20004007a0c */ /* 0x000fe20003f46270 */
[----:B-1----:R-:W-:Y:S01]  /*104e0*/  @!P1 IMAD.MOV.U32 R7, RZ, RZ, R3 ;  /* 0x000000ffff079224 */ /* 0x002fe200078e0003 */
[----:B------:R-:W-:-:S02]  /*104f0*/  ISETP.GE.AND P0, PT, R9, c[0x0][0x3c8], PT ;  /* 0x0000f20009007a0c */ /* 0x000fc40003f06270 */
[C---:B----4-:R-:W-:Y:S01]  /*10500*/  IADD3 R10, R251.reuse, 0x28, RZ ;  /* 0x00000028fb0a7810 */ /* 0x050fe20007ffe0ff */
[----:B------:R-:W-:Y:S01]  /*10510*/  @!P1 IMAD.WIDE R16, R251, 0x4, R6 ;  /* 0x00000004fb109825 */ /* 0x000fe200078e0206 */
[----:B------:R-:W-:Y:S02]  /*10520*/  SHF.R.S32.HI R6, RZ, 0x1f, R0 ;  /* 0x0000001fff067819 */ /* 0x000fe40000011400 */
[-C--:B------:R-:W-:Y:S02]  /*10530*/  @!P3 LEA R12, P5, R0, R5.reuse, 0x2 ;  /* 0x00000005000cb211 */ /* 0x080fe400078a10ff */
[----:B------:R1:W-:Y:S01]  /*10540*/  @!P1 ST.E.64 [R16.64], R162 ;  /* 0x000000a210009985 */ /* 0x0003e2000c101b06 */
[----:B------:R-:W-:Y:S02]  /*10550*/  ISETP.GE.AND P1, PT, R10, c[0x0][0x3c8], PT ;  /* 0x0000f2000a007a0c */ /* 0x000fe40003f26270 */
[----:B------:R-:W-:Y:S02]  /*10560*/  SHF.R.S32.HI R8, RZ, 0x1f, R11 ;  /* 0x0000001fff087819 */ /* 0x000fe4000001140b */
[----:B------:R-:W-:-:S02]  /*10570*/  @!P4 LEA R14, P6, R11, R5, 0x2 ;  /* 0x000000050b0ec211 */ /* 0x000fc400078c10ff */
[-C--:B------:R-:W-:Y:S02]  /*10580*/  @!P3 LEA.HI.X R13, R0, R3.reuse, R6, 0x2, P5 ;  /* 0x00000003000db211 */ /* 0x080fe400028f1406 */
[----:B------:R-:W-:Y:S02]  /*10590*/  @!P4 LEA.HI.X R15, R11, R3, R8, 0x2, P6 ;  /* 0x000000030b0fc211 */ /* 0x000fe400030f1408 */
[----:B------:R-:W-:Y:S02]  /*105a0*/  SHF.R.S32.HI R6, RZ, 0x1f, R9 ;  /* 0x0000001fff067819 */ /* 0x000fe40000011409 */
[----:B------:R-:W-:Y:S01]  /*105b0*/  SHF.R.S32.HI R0, RZ, 0x1f, R4 ;  /* 0x0000001fff007819 */ /* 0x000fe20000011404 */
[----:B------:R-:W-:Y:S01]  /*105c0*/  @!P4 ST.E.64 [R14.64], R158 ;  /* 0x0000009e0e00c985 */ /* 0x000fe2000c101b06 */
[----:B------:R-:W-:Y:S02]  /*105d0*/  @!P0 LEA R18, P6, R9, R5, 0x2 ;  /* 0x0000000509128211 */ /* 0x000fe400078c10ff */
[----:B------:R-:W-:-:S02]  /*105e0*/  IADD3 R8, R251, 0x30, RZ ;  /* 0x00000030fb087810 */ /* 0x000fc40007ffe0ff */
[----:B------:R-:W-:Y:S02]  /*105f0*/  @!P0 LEA.HI.X R19, R9, R3, R6, 0x2, P6 ;  /* 0x0000000309138211 */ /* 0x000fe400030f1406 */
[-C--:B------:R-:W-:Y:S02]  /*10600*/  @!P1 LEA R6, P6, R10, R5.reuse, 0x2 ;  /* 0x000000050a069211 */ /* 0x080fe400078c10ff */
[C---:B------:R-:W-:Y:S01]  /*10610*/  IADD3 R20, R251.reuse, 0x40, RZ ;  /* 0x00000040fb147810 */ /* 0x040fe20007ffe0ff */
[----:B------:R2:W-:Y:S01]  /*10620*/  @!P0 ST.E.64 [R18.64], R134 ;  /* 0x0000008612008985 */ /* 0x0005e2000c101b06 */
[----:B------:R-:W-:Y:S02]  /*10630*/  IADD3 R29, R251, 0xb0, RZ ;  /* 0x000000b0fb1d7810 */ /* 0x000fe40007ffe0ff */
[----:B------:R-:W-:Y:S01]  /*10640*/  ISETP.GE.AND P4, PT, R20, c[0x0][0x3c8], PT ;  /* 0x0000f20014007a0c */ /* 0x000fe20003f86270 */
[----:B------:R3:W-:Y:S01]  /*10650*/  @!P3 ST.E.64 [R12.64], R138 ;  /* 0x0000008a0c00b985 */ /* 0x0007e2000c101b06 */
[----:B-1----:R-:W-:-:S02]  /*10660*/  @!P2 LEA R16, P5, R4, R5, 0x2 ;  /* 0x000000050410a211 */ /* 0x002fc400078a10ff */
[C---:B------:R-:W-:Y:S02]  /*10670*/  IADD3 R24, R251.reuse, 0xc0, RZ ;  /* 0x000000c0fb187810 */ /* 0x040fe40007ffe0ff */
[-C--:B------:R-:W-:Y:S02]  /*10680*/  @!P2 LEA.HI.X R17, R4, R3.reuse, R0, 0x2, P5 ;  /* 0x000000030411a211 */ /* 0x080fe400028f1400 */
[----:B------:R-:W-:Y:S02]  /*10690*/  SHF.R.S32.HI R0, RZ, 0x1f, R10 ;  /* 0x0000001fff007819 */ /* 0x000fe4000001140a */
[----:B------:R-:W-:Y:S01]  /*106a0*/  ISETP.GE.AND P5, PT, R8, c[0x0][0x3c8], PT ;  /* 0x0000f20008007a0c */ /* 0x000fe20003fa6270 */
[----:B------:R1:W-:Y:S01]  /*106b0*/  @!P2 ST.E.64 [R16.64], R142 ;  /* 0x0000008e1000a985 */ /* 0x0003e2000c101b06 */
[----:B------:R-:W-:Y:S02]  /*106c0*/  @!P1 LEA.HI.X R7, R10, R3, R0, 0x2, P6 ;  /* 0x000000030a079211 */ /* 0x000fe400030f1400 */
[----:B------:R-:W-:-:S02]  /*106d0*/  IADD3 R0, R251, 0x38, RZ ;  /* 0x00000038fb007810 */ /* 0x000fc40007ffe0ff */
[----:B------:R-:W-:Y:S01]  /*106e0*/  SHF.R.S32.HI R4, RZ, 0x1f, R8 ;  /* 0x0000001fff047819 */ /* 0x000fe20000011408 */
[----:B------:R4:W-:Y:S01]  /*106f0*/  @!P1 ST.E.64 [R6.64], R146 ;  /* 0x0000009206009985 */ /* 0x0009e2000c101b06 */
[----:B------:R-:W-:Y:S02]  /*10700*/  ISETP.GE.AND P0, PT, R0, c[0x0][0x3c8], PT ;  /* 0x0000f20000007a0c */ /* 0x000fe40003f06270 */
[----:B------:R-:W-:Y:S02]  /*10710*/  IADD3 R10, R251, 0x48, RZ ;  /* 0x00000048fb0a7810 */ /* 0x000fe40007ffe0ff */
[----:B------:R-:W-:Y:S02]  /*10720*/  SHF.R.S32.HI R9, RZ, 0x1f, R0 ;  /* 0x0000001fff097819 */ /* 0x000fe40000011400 */
[----:B------:R-:W-:Y:S02]  /*10730*/  @!P5 LEA R22, P6, R8, R5, 0x2 ;  /* 0x000000050816d211 */ /* 0x000fe400078c10ff */
[----:B------:R-:W-:-:S02]  /*10740*/  ISETP.GE.AND P3, PT, R10, c[0x0][0x3c8], PT ;  /* 0x0000f2000a007a0c */ /* 0x000fc40003f66270 */
[----:B------:R-:W-:Y:S02]  /*10750*/  @!P5 LEA.HI.X R23, R8, R3, R4, 0x2, P6 ;  /* 0x000000030817d211 */ /* 0x000fe400030f1404 */
[----:B------:R-:W-:Y:S02]  /*10760*/  IADD3 R4, R251, 0x50, RZ ;  /* 0x00000050fb047810 */ /* 0x000fe40007ffe0ff */
[C---:B--2---:R-:W-:Y:S01]  /*10770*/  @!P0 LEA R18, P2, R0.reuse, R5, 0x2 ;  /* 0x0000000500128211 */ /* 0x044fe200078410ff */
[----:B------:R2:W-:Y:S01]  /*10780*/  @!P5 ST.E.64 [R22.64], R150 ;  /* 0x000000961600d985 */ /* 0x0005e2000c101b06 */
[----:B------:R-:W-:Y:S02]  /*10790*/  SHF.R.S32.HI R8, RZ, 0x1f, R20 ;  /* 0x0000001fff087819 */ /* 0x000fe40000011414 */
[----:B------:R-:W-:Y:S02]  /*107a0*/  @!P0 LEA.HI.X R19, R0, R3, R9, 0x2, P2 ;  /* 0x0000000300138211 */ /* 0x000fe400010f1409 */
[----:B------:R-:W-:-:S02]  /*107b0*/  ISETP.GE.AND P2, PT, R4, c[0x0][0x3c8], PT ;  /* 0x0000f20004007a0c */ /* 0x000fc40003f46270 */
[C---:B------:R-:W-:Y:S01]  /*107c0*/  @!P4 LEA R14, P6, R20.reuse, R5, 0x2 ;  /* 0x00000005140ec211 */ /* 0x040fe200078c10ff */
[----:B------:R5:W-:Y:S01]  /*107d0*/  @!P0 ST.E.64 [R18.64], R154 ;  /* 0x0000009a12008985 */ /* 0x000be2000c101b06 */
[----:B------:R-:W-:Y:S02]  /*107e0*/  IADD3 R0, R251, 0x58, RZ ;  /* 0x00000058fb007810 */ /* 0x000fe40007ffe0ff */
[----:B------:R-:W-:Y:S02]  /*107f0*/  @!P4 LEA.HI.X R15, R20, R3, R8, 0x2, P6 ;  /* 0x00000003140fc211 */ /* 0x000fe400030f1408 */
[----:B------:R-:W-:Y:S02]  /*10800*/  SHF.R.S32.HI R8, RZ, 0x1f, R10 ;  /* 0x0000001fff087819 */ /* 0x000fe4000001140a */
[----:B---3--:R-:W-:Y:S01]  /*10810*/  @!P3 LEA R12, P6, R10, R5, 0x2 ;  /* 0x000000050a0cb211 */ /* 0x008fe200078c10ff */
[----:B------:R-:W-:Y:S01]  /*10820*/  @!P4 ST.E.64 [R14.64], R38 ;  /* 0x000000260e00c985 */ /* 0x000fe2000c101b06 */
[----:B------:R-:W-:-:S02]  /*10830*/  ISETP.GE.AND P1, PT, R0, c[0x0][0x3c8], PT ;  /* 0x0000f20000007a0c */ /* 0x000fc40003f26270 */
[----:B------:R-:W-:Y:S02]  /*10840*/  @!P3 LEA.HI.X R13, R10, R3, R8, 0x2, P6 ;  /* 0x000000030a0db211 */ /* 0x000fe400030f1408 */
[----:B------:R-:W-:Y:S02]  /*10850*/  SHF.R.S32.HI R8, RZ, 0x1f, R4 ;  /* 0x0000001fff087819 */ /* 0x000fe40000011404 */
[C---:B------:R-:W-:Y:S01]  /*10860*/  @!P2 LEA R10, P6, R4.reuse, R5, 0x2 ;  /* 0x00000005040aa211 */ /* 0x040fe200078c10ff */
[----:B------:R3:W-:Y:S01]  /*10870*/  @!P3 ST.E.64 [R12.64], R42 ;  /* 0x0000002a0c00b985 */ /* 0x0007e2000c101b06 */
[C---:B-1----:R-:W-:Y:S02]  /*10880*/  IADD3 R16, R251.reuse, 0x68, RZ ;  /* 0x00000068fb107810 */ /* 0x042fe40007ffe0ff */
[----:B------:R-:W-:Y:S02]  /*10890*/  @!P2 LEA.HI.X R11, R4, R3, R8, 0x2, P6 ;  /* 0x00000003040ba211 */ /* 0x000fe400030f1408 */
[----:B------:R-:W-:-:S02]  /*108a0*/  IADD3 R4, R251, 0x60, RZ ;  /* 0x00000060fb047810 */ /* 0x000fc40007ffe0ff */
[----:B------:R-:W-:Y:S01]  /*108b0*/  SHF.R.S32.HI R8, RZ, 0x1f, R0 ;  /* 0x0000001fff087819 */ /* 0x000fe20000011400 */
[----:B------:R1:W-:Y:S01]  /*108c0*/  @!P2 ST.E.64 [R10.64], R46 ;  /* 0x0000002e0a00a985 */ /* 0x0003e2000c101b06 */
[----:B------:R-:W-:Y:S02]  /*108d0*/  ISETP.GE.AND P0, PT, R4, c[0x0][0x3c8], PT ;  /* 0x0000f20004007a0c */ /* 0x000fe40003f06270 */
[----:B------:R-:W-:Y:S02]  /*108e0*/  @!P1 LEA R20, P6, R0, R5, 0x2 ;  /* 0x0000000500149211 */ /* 0x000fe400078c10ff */
[----:B------:R-:W-:Y:S02]  /*108f0*/  ISETP.GE.AND P5, PT, R16, c[0x0][0x3c8], PT ;  /* 0x0000f20010007a0c */ /* 0x000fe40003fa6270 */
[----:B----4-:R-:W-:Y:S02]  /*10900*/  IADD3 R6, R251, 0x70, RZ ;  /* 0x00000070fb067810 */ /* 0x010fe40007ffe0ff */
[----:B------:R-:W-:-:S02]  /*10910*/  @!P1 LEA.HI.X R21, R0, R3, R8, 0x2, P6 ;  /* 0x0000000300159211 */ /* 0x000fc400030f1408 */
[----:B------:R-:W-:Y:S02]  /*10920*/  ISETP.GE.AND P4, PT, R6, c[0x0][0x3c8], PT ;  /* 0x0000f20006007a0c */ /* 0x000fe40003f86270 */
[----:B------:R-:W-:Y:S01]  /*10930*/  SHF.R.S32.HI R8, RZ, 0x1f, R4 ;  /* 0x0000001fff087819 */ /* 0x000fe20000011404 */
[----:B------:R4:W-:Y:S01]  /*10940*/  @!P1 ST.E.64 [R20.64], R50 ;  /* 0x0000003214009985 */ /* 0x0009e2000c101b06 */
[C---:B--2---:R-:W-:Y:S02]  /*10950*/  @!P0 LEA R22, P3, R4.reuse, R5, 0x2 ;  /* 0x0000000504168211 */ /* 0x044fe400078610ff */
[----:B------:R-:W-:Y:S02]  /*10960*/  IADD3 R0, R251, 0x78, RZ ;  /* 0x00000078fb007810 */ /* 0x000fe40007ffe0ff */
[----:B------:R-:W-:Y:S02]  /*10970*/  @!P0 LEA.HI.X R23, R4, R3, R8, 0x2, P3 ;  /* 0x0000000304178211 */ /* 0x000fe400018f1408 */
[----:B------:R-:W-:-:S02]  /*10980*/  ISETP.GE.AND P3, PT, R0, c[0x0][0x3c8], PT ;  /* 0x0000f20000007a0c */ /* 0x000fc40003f66270 */
[----:B------:R-:W-:Y:S01]  /*10990*/  SHF.R.S32.HI R7, RZ, 0x1f, R16 ;  /* 0x0000001fff077819 */ /* 0x000fe20000011410 */
[----:B------:R-:W-:Y:S01]  /*109a0*/  @!P0 ST.E.64 [R22.64], R54 ;  /* 0x0000003616008985 */ /* 0x000fe2000c101b06 */
[C---:B-----5:R-:W-:Y:S02]  /*109b0*/  @!P5 LEA R18, P6, R16.reuse, R5, 0x2 ;  /* 0x000000051012d211 */ /* 0x060fe400078c10ff */
[----:B------:R-:W-:Y:S02]  /*109c0*/  IADD3 R4, R251, 0x80, RZ ;  /* 0x00000080fb047810 */ /* 0x000fe40007ffe0ff */
[----:B------:R-:W-:Y:S02]  /*109d0*/  @!P5 LEA.HI.X R19, R16, R3, R7, 0x2, P6 ;  /* 0x000000031013d211 */ /* 0x000fe400030f1407 */
[----:B------:R-:W-:Y:S02]  /*109e0*/  SHF.R.S32.HI R7, RZ, 0x1f, R6 ;  /* 0x0000001fff077819 */ /* 0x000fe40000011406 */
[----:B------:R-:W-:Y:S01]  /*109f0*/  @!P4 LEA R8, P6, R6, R5, 0x2 ;  /* 0x000000050608c211 */ /* 0x000fe200078c10ff */
[----:B------:R-:W-:Y:S01]  /*10a00*/  @!P5 ST.E.64 [R18.64], R58 ;  /* 0x0000003a1200d985 */ /* 0x000fe2000c101b06 */
[----:B------:R-:W-:-:S02]  /*10a10*/  ISETP.GE.AND P2, PT, R4, c[0x0][0x3c8], PT ;  /* 0x0000f20004007a0c */ /* 0x000fc40003f46270 */
[----:B------:R-:W-:Y:S02]  /*10a20*/  @!P4 LEA.HI.X R9, R6, R3, R7, 0x2, P6 ;  /* 0x000000030609c211 */ /* 0x000fe400030f1407 */
[----:B------:R-:W-:Y:S02]  /*10a30*/  SHF.R.S32.HI R6, RZ, 0x1f, R0 ;  /* 0x0000001fff067819 */ /* 0x000fe40000011400 */
[C---:B---3--:R-:W-:Y:S01]  /*10a40*/  @!P3 LEA R12, P6, R0.reuse, R5, 0x2 ;  /* 0x00000005000cb211 */ /* 0x048fe200078c10ff */
[----:B------:R2:W-:Y:S01]  /*10a50*/  @!P4 ST.E.64 [R8.64], R62 ;  /* 0x0000003e0800c985 */ /* 0x0005e2000c101b06 */
[C---:B------:R-:W-:Y:S02]  /*10a60*/  IADD3 R14, R251.reuse, 0x90, RZ ;  /* 0x00000090fb0e7810 */ /* 0x040fe40007ffe0ff */
[----:B------:R-:W-:Y:S02]  /*10a70*/  @!P3 LEA.HI.X R13, R0, R3, R6, 0x2, P6 ;  /* 0x00000003000db211 */ /* 0x000fe400030f1406 */
[----:B------:R-:W-:-:S02]  /*10a80*/  IADD3 R0, R251, 0x88, RZ ;  /* 0x00000088fb007810 */ /* 0x000fc40007ffe0ff */
[----:B------:R-:W-:Y:S01]  /*10a90*/  ISETP.GE.AND P0, PT, R14, c[0x0][0x3c8], PT ;  /* 0x0000f2000e007a0c */ /* 0x000fe20003f06270 */
[----:B------:R-:W-:Y:S01]  /*10aa0*/  @!P3 ST.E.64 [R12.64], R66 ;  /* 0x000000420c00b985 */ /* 0x000fe2000c101b06 */
[----:B------:R-:W-:Y:S02]  /*10ab0*/  ISETP.GE.AND P1, PT, R0, c[0x0][0x3c8], PT ;  /* 0x0000f20000007a0c */ /* 0x000fe40003f26270 */
[----:B------:R-:W-:Y:S02]  /*10ac0*/  IADD3 R6, R251, 0x98, RZ ;  /* 0x00000098fb067810 */ /* 0x000fe40007ffe0ff */
[----:B------:R-:W-:Y:S02]  /*10ad0*/  SHF.R.S32.HI R7, RZ, 0x1f, R4 ;  /* 0x0000001fff077819 */ /* 0x000fe40000011404 */
[----:B------:R-:W-:Y:S02]  /*10ae0*/  ISETP.GE.AND P5, PT, R6, c[0x0][0x3c8], PT ;  /* 0x0000f20006007a0c */ /* 0x000fe40003fa6270 */
[----:B-1----:R-:W-:-:S02]  /*10af0*/  @!P2 LEA R10, P6, R4, R5, 0x2 ;  /* 0x00000005040aa211 */ /* 0x002fc400078c10ff */
[----:B------:R-:W-:Y:S02]  /*10b00*/  SHF.R.S32.HI R15, RZ, 0x1f, R0 ;  /* 0x0000001fff0f7819 */ /* 0x000fe40000011400 */
[----:B------:R-:W-:Y:S02]  /*10b10*/  @!P2 LEA.HI.X R11, R4, R3, R7, 0x2, P6 ;  /* 0x00000003040ba211 */ /* 0x000fe400030f1407 */
[-C--:B----4-:R-:W-:Y:S02]  /*10b20*/  @!P1 LEA R20, P4, R0, R5.reuse, 0x2 ;  /* 0x0000000500149211 */ /* 0x090fe400078810ff */
[----:B------:R-:W-:Y:S01]  /*10b30*/  SHF.R.S32.HI R7, RZ, 0x1f, R14 ;  /* 0x0000001fff077819 */ /* 0x000fe2000001140e */
[----:B------:R1:W-:Y:S01]  /*10b40*/  @!P2 ST.E.64 [R10.64], R70 ;  /* 0x000000460a00a985 */ /* 0x0003e2000c101b06 */
[----:B------:R-:W-:Y:S02]  /*10b50*/  @!P0 LEA R16, P6, R14, R5, 0x2 ;  /* 0x000000050e108211 */ /* 0x000fe400078c10ff */
[----:B------:R-:W-:-:S02]  /*10b60*/  @!P1 LEA.HI.X R21, R0, R3, R15, 0x2, P4 ;  /* 0x0000000300159211 */ /* 0x000fc400020f140f */
[----:B------:R-:W-:Y:S02]  /*10b70*/  @!P0 LEA.HI.X R17, R14, R3, R7, 0x2, P6 ;  /* 0x000000030e118211 */ /* 0x000fe400030f1407 */
[----:B------:R-:W-:Y:S01]  /*10b80*/  IADD3 R4, R251, 0xa0, RZ ;  /* 0x000000a0fb047810 */ /* 0x000fe20007ffe0ff */
[----:B------:R-:W-:Y:S01]  /*10b90*/  @!P1 ST.E.64 [R20.64], R74 ;  /* 0x0000004a14009985 */ /* 0x000fe2000c101b06 */
[----:B------:R-:W-:Y:S02]  /*10ba0*/  SHF.R.S32.HI R0, RZ, 0x1f, R6 ;  /* 0x0000001fff007819 */ /* 0x000fe40000011406 */
[----:B------:R-:W-:Y:S01]  /*10bb0*/  @!P5 LEA R14, P6, R6, R5, 0x2 ;  /* 0x00000005060ed211 */ /* 0x000fe200078c10ff */
[----:B------:R-:W-:Y:S01]  /*10bc0*/  @!P0 ST.E.64 [R16.64], R78 ;  /* 0x0000004e10008985 */ /* 0x000fe2000c101b06 */
[----:B------:R-:W-:Y:S02]  /*10bd0*/  ISETP.GE.AND P4, PT, R4, c[0x0][0x3c8], PT ;  /* 0x0000f20004007a0c */ /* 0x000fe40003f86270 */
[----:B------:R-:W-:-:S02]  /*10be0*/  @!P5 LEA.HI.X R15, R6, R3, R0, 0x2, P6 ;  /* 0x00000003060fd211 */ /* 0x000fc400030f1400 */
[----:B------:R-:W-:Y:S02]  /*10bf0*/  IADD3 R0, R251, 0xa8, RZ ;  /* 0x000000a8fb007810 */ /* 0x000fe40007ffe0ff */
[----:B------:R-:W-:Y:S01]  /*10c00*/  ISETP.GE.AND P2, PT, R29, c[0x0][0x3c8], PT ;  /* 0x0000f2001d007a0c */ /* 0x000fe20003f46270 */
[----:B------:R-:W-:Y:S01]  /*10c10*/  @!P5 ST.E.64 [R14.64], R82 ;  /* 0x000000520e00d985 */ /* 0x000fe2000c101b06 */
[----:B------:R-:W-:Y:S02]  /*10c20*/  ISETP.GE.AND P3, PT, R0, c[0x0][0x3c8], PT ;  /* 0x0000f20000007a0c */ /* 0x000fe40003f66270 */
[----:B------:R-:W-:Y:S02]  /*10c30*/  IADD3 R26, R251, 0xb8, RZ ;  /* 0x000000b8fb1a7810 */ /* 0x000fe40007ffe0ff */
[----:B------:R-:W-:Y:S02]  /*10c40*/  SHF.R.S32.HI R6, RZ, 0x1f, R4 ;  /* 0x0000001fff067819 */ /* 0x000fe40000011404 */
[----:B--2---:R-:W-:-:S02]  /*10c50*/  @!P4 LEA R8, P6, R4, R5, 0x2 ;  /* 0x000000050408c211 */ /* 0x004fc400078c10ff */
[----:B------:R-:W-:Y:S02]  /*10c60*/  ISETP.GE.AND P0, PT, R24, c[0x0][0x3c8], PT ;  /* 0x0000f20018007a0c */ /* 0x000fe40003f06270 */
[----:B------:R-:W-:Y:S02]  /*10c70*/  ISETP.GE.AND P1, PT, R26, c[0x0][0x3c8], PT ;  /* 0x0000f2001a007a0c */ /* 0x000fe40003f26270 */
[----:B------:R-:W-:Y:S02]  /*10c80*/  @!P4 LEA.HI.X R9, R4, R3, R6, 0x2, P6 ;  /* 0x000000030409c211 */ /* 0x000fe400030f1406 */
[----:B------:R-:W-:Y:S02]  /*10c90*/  SHF.R.S32.HI R4, RZ, 0x1f, R0 ;  /* 0x0000001fff047819 */ /* 0x000fe40000011400 */
[----:B------:R-:W-:Y:S01]  /*10ca0*/  @!P3 LEA R6, P6, R0, R5, 0x2 ;  /* 0x000000050006b211 */ /* 0x000fe200078c10ff */
[----:B------:R2:W-:Y:S01]  /*10cb0*/  @!P4 ST.E.64 [R8.64], R86 ;  /* 0x000000560800c985 */ /* 0x0005e2000c101b06 */
[----:B------:R-:W-:-:S02]  /*10cc0*/  IADD3 R31, R251, 0xb0, RZ ;  /* 0x000000b0fb1f7810 */ /* 0x000fc40007ffe0ff */
[----:B------:R-:W-:Y:S02]  /*10cd0*/  @!P3 LEA.HI.X R7, R0, R3, R4, 0x2, P6 ;  /* 0x000000030007b211 */ /* 0x000fe400030f1404 */
[----:B------:R-:W-:Y:S02]  /*10ce0*/  IADD3 R30, R251, 0xc8, RZ ;  /* 0x000000c8fb1e7810 */ /* 0x000fe40007ffe0ff */
[----:B------:R-:W-:Y:S01]  /*10cf0*/  @!P2 LEA R18, P5, R29, R5, 0x2 ;  /* 0x000000051d12a211 */ /* 0x000fe200078a10ff */
[----:B------:R3:W-:Y:S01]  /*10d00*/  @!P3 ST.E.64 [R6.64], R90 ;  /* 0x0000005a0600b985 */ /* 0x0007e2000c101b06 */
[----:B------:R-:W-:Y:S02]  /*10d10*/  SHF.R.S32.HI R31, RZ, 0x1f, R31 ;  /* 0x0000001fff1f7819 */ /* 0x000fe4000001141f */
[C---:B------:R-:W-:Y:S02]  /*10d20*/  IADD3 R27, R251.reuse, 0xd0, RZ ;  /* 0x000000d0fb1b7810 */ /* 0x040fe40007ffe0ff */
[----:B------:R-:W-:-:S02]  /*10d30*/  IADD3 R25, R251, 0xc0, RZ ;  /* 0x000000c0fb197810 */ /* 0x000fc40007ffe0ff */
[----:B------:R-:W-:Y:S02]  /*10d40*/  IADD3 R28, R251, 0xb8, RZ ;  /* 0x000000b8fb1c7810 */ /* 0x000fe40007ffe0ff */
[----:B------:R-:W-:Y:S02]  /*10d50*/  ISETP.GE.AND P4, PT, R30, c[0x0][0x3c8], PT ;  /* 0x0000f2001e007a0c */ /* 0x000fe40003f86270 */
[----:B------:R-:W-:Y:S02]  /*10d60*/  @!P2 LEA.HI.X R19, R29, R3, R31, 0x2, P5 ;  /* 0x000000031d13a211 */ /* 0x000fe400028f141f */
[----:B-1----:R-:W-:Y:S02]  /*10d70*/  @!P0 LEA R10, P3, R24, R5, 0x2 ;  /* 0x00000005180a8211 */ /* 0x002fe400078610ff */
[----:B------:R-:W-:Y:S01]  /*10d80*/  SHF.R.S32.HI R25, RZ, 0x1f, R25 ;  /* 0x0000001fff197819 */ /* 0x000fe20000011419 */
[----:B------:R-:W-:Y:S01]  /*10d90*/  @!P2 ST.E.64 [R18.64], R94 ;  /* 0x0000005e1200a985 */ /* 0x000fe2000c101b06 */
[----:B------:R-:W-:-:S02]  /*10da0*/  ISETP.GE.AND P5, PT, R27, c[0x0][0x3c8], PT ;  /* 0x0000f2001b007a0c */ /* 0x000fc40003fa6270 */
[----:B------:R-:W-:Y:S02]  /*10db0*/  @!P1 LEA R12, P6, R26, R5, 0x2 ;  /* 0x000000051a0c9211 */ /* 0x000fe400078c10ff */
[----:B------:R-:W-:Y:S02]  /*10dc0*/  SHF.R.S32.HI R28, RZ, 0x1f, R28 ;  /* 0x0000001fff1c7819 */ /* 0x000fe4000001141c */
[-C--:B------:R-:W-:Y:S02]  /*10dd0*/  @!P0 LEA.HI.X R11, R24, R3.reuse, R25, 0x2, P3 ;  /* 0x00000003180b8211 */ /* 0x080fe400018f1419 */
[----:B------:R-:W-:Y:S02]  /*10de0*/  @!P1 LEA.HI.X R13, R26, R3, R28, 0x2, P6 ;  /* 0x000000031a0d9211 */ /* 0x000fe400030f141c */
[C---:B------:R-:W-:Y:S02]  /*10df0*/  IADD3 R25, R251.reuse, 0xd8, RZ ;  /* 0x000000d8fb197810 */ /* 0x040fe40007ffe0ff */
[----:B------:R-:W-:Y:S01]  /*10e00*/  IADD3 R31, R251, 0xc8, RZ ;  /* 0x000000c8fb1f7810 */ /* 0x000fe20007ffe0ff */
[----:B------:R1:W-:Y:S01]  /*10e10*/  @!P1 ST.E.64 [R12.64], R98 ;  /* 0x000000620c009985 */ /* 0x0003e2000c101b06 */
[----:B------:R-:W-:-:S02]  /*10e20*/  ISETP.GE.AND P3, PT, R25, c[0x0][0x3c8], PT ;  /* 0x0000f20019007a0c */ /* 0x000fc40003f66270 */
[C---:B------:R-:W-:Y:S01]  /*10e30*/  IADD3 R29, R251.reuse, 0xd0, RZ ;  /* 0x000000d0fb1d7810 */ /* 0x040fe20007ffe0ff */
[----:B------:R4:W-:Y:S01]  /*10e40*/  @!P0 ST.E.64 [R10.64], R102 ;  /* 0x000000660a008985 */ /* 0x0009e2000c101b06 */
[-C--:B--2---:R-:W-:Y:S02]  /*10e50*/  @!P4 LEA R8, P0, R30, R5.reuse, 0x2 ;  /* 0x000000051e08c211 */ /* 0x084fe400078010ff */
[----:B------:R-:W-:Y:S02]  /*10e60*/  SHF.R.S32.HI R31, RZ, 0x1f, R31 ;  /* 0x0000001fff1f7819 */ /* 0x000fe4000001141f */
[----:B------:R-:W-:Y:S02]  /*10e70*/  IADD3 R28, R251, 0xe0, RZ ;  /* 0x000000e0fb1c7810 */ /* 0x000fe40007ffe0ff */
[----:B------:R-:W-:Y:S02]  /*10e80*/  SHF.R.S32.HI R29, RZ, 0x1f, R29 ;  /* 0x0000001fff1d7819 */ /* 0x000fe4000001141d */
[----:B---3--:R-:W-:-:S02]  /*10e90*/  @!P5 LEA R6, P6, R27, R5, 0x2 ;  /* 0x000000051b06d211 */ /* 0x008fc400078c10ff */
[C---:B------:R-:W-:Y:S02]  /*10ea0*/  IADD3 R26, R251.reuse, 0xe8, RZ ;  /* 0x000000e8fb1a7810 */ /* 0x040fe40007ffe0ff */
[----:B------:R-:W-:Y:S02]  /*10eb0*/  IADD3 R24, R251, 0xf0, RZ ;  /* 0x000000f0fb187810 */ /* 0x000fe40007ffe0ff */
[-C--:B------:R-:W-:Y:S02]  /*10ec0*/  @!P4 LEA.HI.X R9, R30, R3.reuse, R31, 0x2, P0 ;  /* 0x000000031e09c211 */ /* 0x080fe400000f141f */
[----:B------:R-:W-:Y:S02]  /*10ed0*/  ISETP.GE.AND P2, PT, R28, c[0x0][0x3c8], PT ;  /* 0x0000f2001c007a0c */ /* 0x000fe40003f46270 */
[----:B------:R-:W-:Y:S01]  /*10ee0*/  @!P5 LEA.HI.X R7, R27, R3, R29, 0x2, P6 ;  /* 0x000000031b07d211 */ /* 0x000fe200030f141d */
[----:B------:R2:W-:Y:S01]  /*10ef0*/  @!P4 ST.E.64 [R8.64], R106 ;  /* 0x0000006a0800c985 */ /* 0x0005e2000c101b06 */
[----:B------:R-:W-:-:S02]  /*10f00*/  ISETP.GE.AND P1, PT, R26, c[0x0][0x3c8], PT ;  /* 0x0000f2001a007a0c */ /* 0x000fc40003f26270 */
[----:B------:R-:W-:Y:S01]  /*10f10*/  IADD3 R27, R251, 0xd8, RZ ;  /* 0x000000d8fb1b7810 */ /* 0x000fe20007ffe0ff */
[----:B------:R2:W-:Y:S01]  /*10f20*/  @!P5 ST.E.64 [R6.64], R110 ;  /* 0x0000006e0600d985 */ /* 0x0005e2000c101b06 */
[----:B------:R-:W-:Y:S02]  /*10f30*/  ISETP.GE.AND P0, PT, R24, c[0x0][0x3c8], PT ;  /* 0x0000f20018007a0c */ /* 0x000fe40003f06270 */
[----:B-1----:R-:W-:Y:S02]  /*10f40*/  @!P3 LEA R12, P4, R25, R5, 0x2 ;  /* 0x00000005190cb211 */ /* 0x002fe400078810ff */
[----:B------:R-:W-:Y:S02]  /*10f50*/  SHF.R.S32.HI R27, RZ, 0x1f, R27 ;  /* 0x0000001fff1b7819 */ /* 0x000fe4000001141b */
[----:B------:R-:W-:Y:S02]  /*10f60*/  IADD3 R29, R251, 0xe0, RZ ;  /* 0x000000e0fb1d7810 */ /* 0x000fe40007ffe0ff */
[----:B------:R-:W-:-:S02]  /*10f70*/  @!P3 LEA.HI.X R13, R25, R3, R27, 0x2, P4 ;  /* 0x00000003190db211 */ /* 0x000fc400020f141b */
[C---:B------:R-:W-:Y:S02]  /*10f80*/  IADD3 R27, R251.reuse, 0xe8, RZ ;  /* 0x000000e8fb1b7810 */ /* 0x040fe40007ffe0ff */
[----:B------:R-:W-:Y:S01]  /*10f90*/  IADD3 R25, R251, 0xf0, RZ ;  /* 0x000000f0fb197810 */ /* 0x000fe20007ffe0ff */
[----:B------:R2:W-:Y:S01]  /*10fa0*/  @!P3 ST.E.64 [R12.64], R114 ;  /* 0x000000720c00b985 */ /* 0x0005e2000c101b06 */
[-C--:B------:R-:W-:Y:S02]  /*10fb0*/  @!P2 LEA R16, P6, R28, R5.reuse, 0x2 ;  /* 0x000000051c10a211 */ /* 0x080fe400078c10ff */
[----:B------:R-:W-:Y:S02]  /*10fc0*/  SHF.R.S32.HI R29, RZ, 0x1f, R29 ;  /* 0x0000001fff1d7819 */ /* 0x000fe4000001141d */
[----:B------:R-:W-:Y:S02]  /*10fd0*/  @!P1 LEA R14, P5, R26, R5, 0x2 ;  /* 0x000000051a0e9211 */ /* 0x000fe400078a10ff */
[----:B------:R-:W-:-:S02]  /*10fe0*/  SHF.R.S32.HI R27, RZ, 0x1f, R27 ;  /* 0x0000001fff1b7819 */ /* 0x000fc4000001141b */
[----:B------:R-:W-:Y:S02]  /*10ff0*/  SHF.R.S32.HI R25, RZ, 0x1f, R25 ;  /* 0x0000001fff197819 */ /* 0x000fe40000011419 */
[----:B----4-:R-:W-:Y:S02]  /*11000*/  @!P0 LEA R10, P4, R24, R5, 0x2 ;  /* 0x00000005180a8211 */ /* 0x010fe400078810ff */
[-C--:B------:R-:W-:Y:S02]  /*11010*/  @!P2 LEA.HI.X R17, R28, R3.reuse, R29, 0x2, P6 ;  /* 0x000000031c11a211 */ /* 0x080fe400030f141d */
[-C--:B------:R-:W-:Y:S02]  /*11020*/  @!P1 LEA.HI.X R15, R26, R3.reuse, R27, 0x2, P5 ;  /* 0x000000031a0f9211 */ /* 0x080fe400028f141b */
[----:B------:R-:W-:Y:S01]  /*11030*/  @!P0 LEA.HI.X R11, R24, R3, R25, 0x2, P4 ;  /* 0x00000003180b8211 */ /* 0x000fe200020f1419 */
[----:B------:R2:W-:Y:S01]  /*11040*/  @!P2 ST.E.64 [R16.64], R118 ;  /* 0x000000761000a985 */ /* 0x0005e2000c101b06 */
[----:B------:R-:W-:-:S03]  /*11050*/  IADD3 R24, R251, 0xf8, RZ ;  /* 0x000000f8fb187810 */ /* 0x000fc60007ffe0ff */
[----:B------:R2:W-:Y:S04]  /*11060*/  @!P1 ST.E.64 [R14.64], R122 ;  /* 0x0000007a0e009985 */ /* 0x0005e8000c101b06 */
[----:B------:R2:W-:Y:S01]  /*11070*/  @!P0 ST.E.64 [R10.64], R126 ;  /* 0x0000007e0a008985 */ /* 0x0005e2000c101b06 */
[----:B------:R-:W-:-:S13]  /*11080*/  ISETP.GE.AND P0, PT, R24, c[0x0][0x3c8], PT ;  /* 0x0000f20018007a0c */ /* 0x000fda0003f06270 */
[----:B------:R-:W-:Y:S05]  /*11090*/  @P0 BRA `(.L_x_2253) ;  /* 0x00000df000000947 */ /* 0x000fea0003800000 */
[----:B------:R-:W-:Y:S02]  /*110a0*/  IADD3 R0, R251, 0xf8, RZ ;  /* 0x000000f8fb007810 */ /* 0x000fe40007ffe0ff */
[----:B------:R-:W-:Y:S02]  /*110b0*/  LEA R4, P0, R24, R5, 0x2 ;  /* 0x0000000518047211 */ /* 0x000fe400078010ff */
[----:B------:R-:W-:-:S04]  /*110c0*/  SHF.R.S32.HI R0, RZ, 0x1f, R0 ;  /* 0x0000001fff007819 */ /* 0x000fc80000011400 */
[----:B------:R-:W-:-:S05]  /*110d0*/  LEA.HI.X R5, R24, R3, R0, 0x2, P0 ;  /* 0x0000000318057211 */ /* 0x000fca00000f1400 */
[----:B------:R1:W-:Y:S01]  /*110e0*/  ST.E.64 [R4.64], R130 ;  /* 0x0000008204007985 */ /* 0x0003e2000c101b06 */
[----:B------:R-:W-:Y:S05]  /*110f0*/  BRA `(.L_x_2253) ;  /* 0x00000d9000007947 */ /* 0x000fea0003800000 */
.L_x_2238:
[----:B------:R-:W2:Y:S04]  /*11100*/  LDL.LU R4, [R1+0x50] ;  /* 0x0000500001047983 */ /* 0x000ea80000300800 */
[----:B------:R-:W3:Y:S04]  /*11110*/  LDL R5, [R1+0x3c] ;  /* 0x00003c0001057983 */ /* 0x000ee80000100800 */
[----:B------:R-:W4:Y:S01]  /*11120*/  LDL R10, [R1+0x38] ;  /* 0x00003800010a7983 */ /* 0x000f220000100800 */
        /* <DEDUP_REMOVED lines=16> */
[----:B-----5:R-:W2:Y:S04]  /*11230*/  LDG.E R3, [R6.64] ;  /* 0x0000000606037981 */ /* 0x020ea8000c1e1900 */
[----:B-1----:R-:W2:Y:S02]  /*11240*/  LDG.E R8, [R6.64+0x4] ;  /* 0x0000040606087981 */ /* 0x002ea4000c1e1900 */
[----:B--2---:R-:W-:Y:S02]  /*11250*/  IADD3 R3, -R3, R8, RZ ;  /* 0x0000000803037210 */ /* 0x004fe40007ffe1ff */
.L_x_2259:
[----:B------:R-:W-:Y:S01]  /*11260*/  ISETP.GT.AND P0, PT, R246, 0x7f, PT ;  /* 0x0000007ff600780c */ /* 0x000fe20003f04270 */
[----:B------:R-:W-:Y:S01]  /*11270*/  BSSY B0, `(.L_x_2260) ;  /* 0x0000036000007945 */ /* 0x000fe20003800000 */
[----:B------:R-:W-:Y:S02]  /*11280*/  SEL R5, R5, RZ, !P2 ;  /* 0x000000ff05057207 */ /* 0x000fe40005000000 */
[----:B-1----:R-:W-:-:S02]  /*11290*/  SEL R7, R10, RZ, !P2 ;  /* 0x000000ff0a077207 */ /* 0x002fc40005000000 */
[----:B-----5:R-:W-:-:S07]  /*112a0*/  SHF.R.S32.HI R8, RZ, 0x1f, R0 ;  /* 0x0000001fff087819 */ /* 0x020fce0000011400 */
        /* <DEDUP_REMOVED lines=8> */
[----:B------:R-:W-:Y:S01]  /*11330*/  ISETP.GT.AND P2, PT, R4, 0x1, PT ;  /* 0x000000010400780c */ /* 0x000fe20003f44270 */
[----:B------:R-:W-:Y:S01]  /*11340*/  IMAD.MOV.U32 R9, RZ, RZ, c[0x0][0x4e8] ;  /* 0x00013a00ff097624 */ /* 0x000fe200078e00ff */
[----:B------:R-:W-:Y:S02]  /*11350*/  MOV R12, R6 ;  /* 0x00000006000c7202 */ /* 0x000fe40000000f00 */
[----:B------:R-:W-:-:S02]  /*11360*/  SEL R26, R26, 0x328, P2 ;  /* 0x000003281a1a7807 */ /* 0x000fc40001000000 */
[----:B------:R-:W-:Y:S02]  /*11370*/  ISETP.NE.AND P0, PT, R9, 0x1, PT ;  /* 0x000000010900780c */ /* 0x000fe40003f05270 */
[----:B------:R-:W1:Y:S08]  /*11380*/  LDC.64 R24, c[0x0][R26+0x170] ;  /* 0x00005c001a187b82 */ /* 0x000e700000000a00 */
[----:B------:R-:W2:Y:S03]  /*11390*/  LDC.64 R18, c[0x0][R26+0x168] ;  /* 0x00005a001a127b82 */ /* 0x000ea60000000a00 */
[----:B------:R-:W-:-:S05]  /*113a0*/  @P0 IMAD.HI.U32 R11, R6, c[0x0][0x4ec], RZ ;  /* 0x00013b00060b0a27 */ /* 0x000fca00078e00ff */
[----:B------:R-:W4:Y:S01]  /*113b0*/  LDC.64 R22, c[0x0][R26+0x178] ;  /* 0x00005e001a167b82 */ /* 0x000f220000000a00 */
[----:B------:R-:W-:-:S07]  /*113c0*/  @P0 SHF.R.U32.HI R12, RZ, c[0x0][0x4f0], R11 ;  /* 0x00013c00ff0c0a19 */ /* 0x000fce000001160b */
[----:B------:R-:W5:Y:S01]  /*113d0*/  LDC.64 R20, c[0x0][R26+0x160] ;  /* 0x000058001a147b82 */ /* 0x000f620000000a00 */
[-C--:B-1----:R-:W-:Y:S02]  /*113e0*/  IMAD R14, R25, R5.reuse, RZ ;  /* 0x00000005190e7224 */ /* 0x082fe400078e02ff */
[----:B------:R-:W-:-:S04]  /*113f0*/  IMAD.WIDE.U32 R16, R24, R5, RZ ;  /* 0x0000000518107225 */ /* 0x000fc800078e00ff */
[----:B------:R-:W-:-:S05]  /*11400*/  IMAD R9, R24, R7, R14 ;  /* 0x0000000718097224 */ /* 0x000fca00078e020e */
[----:B------:R-:W-:Y:S01]  /*11410*/  IADD3 R9, R17, R9, RZ ;  /* 0x0000000911097210 */ /* 0x000fe20007ffe0ff */
[-C--:B--2---:R-:W-:Y:S02]  /*11420*/  IMAD R10, R19, R15.reuse, RZ ;  /* 0x0000000f130a7224 */ /* 0x084fe400078e02ff */
[----:B------:R-:W-:Y:S01]  /*11430*/  IMAD.WIDE.U32 R18, R18, R15, RZ ;  /* 0x0000000f12127225 */ /* 0x000fe200078e00ff */
[----:B---3--:R-:W-:-:S03]  /*11440*/  SEL R11, R13, RZ, P2 ;  /* 0x000000ff0d0b7207 */ /* 0x008fc60001000000 */
[----:B------:R-:W-:Y:S01]  /*11450*/  IMAD.IADD R13, R19, 0x1, R10 ;  /* 0x00000001130d7824 */ /* 0x000fe200078e020a */
[----:B------:R-:W-:Y:S01]  /*11460*/  IADD3 R19, P1, P0, R16, R18, R0 ;  /* 0x0000001210137210 */ /* 0x000fe2000783e000 */
[----:B------:R-:W-:Y:S02]  /*11470*/  IMAD.MOV R15, RZ, RZ, -R12 ;  /* 0x000000ffff0f7224 */ /* 0x000fe400078e0a0c */
[----:B----4-:R-:W-:Y:S01]  /*11480*/  IMAD R10, R23, R11, RZ ;  /* 0x0000000b170a7224 */ /* 0x010fe200078e02ff */
[----:B------:R-:W-:Y:S01]  /*11490*/  IADD3.X R9, R9, R13, R8, P1, P0 ;  /* 0x0000000d09097210 */ /* 0x000fe20000fe0408 */
[----:B------:R-:W-:-:S04]  /*114a0*/  IMAD.WIDE.U32 R22, R22, R11, RZ ;  /* 0x0000000b16167225 */ /* 0x000fc800078e00ff */
[----:B------:R-:W-:Y:S01]  /*114b0*/  IMAD R15, R15, c[0x0][0x4e8], R6 ;  /* 0x00013a000f0f7a24 */ /* 0x000fe200078e0206 */
[----:B------:R-:W-:Y:S02]  /*114c0*/  IADD3 R22, P1, P0, R12, R19, R22 ;  /* 0x000000130c167210 */ /* 0x000fe4000783e016 */
[----:B------:R-:W-:Y:S01]  /*114d0*/  IADD3 R10, R23, R10, RZ ;  /* 0x0000000a170a7210 */ /* 0x000fe20007ffe0ff */
[----:B-----5:R-:W-:Y:S01]  /*114e0*/  IMAD R11, R21, R15, RZ ;  /* 0x0000000f150b7224 */ /* 0x020fe200078e02ff */
[----:B------:R-:W-:Y:S02]  /*114f0*/  SHF.R.S32.HI R12, RZ, 0x1f, R12 ;  /* 0x0000001fff0c7819 */ /* 0x000fe4000001140c */
[----:B------:R-:W-:Y:S02]  /*11500*/  SHF.R.S32.HI R6, RZ, 0x1f, R15 ;  /* 0x0000001fff067819 */ /* 0x000fe4000001140f */
[----:B------:R-:W-:Y:S01]  /*11510*/  IADD3.X R23, R12, R9, R10, P1, P0 ;  /* 0x000000090c177210 */ /* 0x000fe20000fe040a */
[----:B------:R-:W-:Y:S01]  /*11520*/  IMAD.MOV.U32 R9, RZ, RZ, c[0x0][0x4a8] ;  /* 0x00012a00ff097624 */ /* 0x000fe200078e00ff */
[----:B------:R-:W-:Y:S01]  /*11530*/  MOV R10, c[0x0][0x4ac] ;  /* 0x00012b00000a7a02 */ /* 0x000fe20000000f00 */
[----:B------:R-:W-:-:S02]  /*11540*/  IMAD R6, R20, R6, R11 ;  /* 0x0000000614067224 */ /* 0x000fc400078e020b */
[----:B------:R-:W-:Y:S01]  /*11550*/  IMAD.WIDE.U32 R22, R20, R15, R22 ;  /* 0x0000000f14167225 */ /* 0x000fe200078e0016 */
[----:B------:R-:W-:Y:S02]  /*11560*/  SEL R9, R9, c[0x0][0x450], P2 ;  /* 0x0001140009097a07 */ /* 0x000fe40001000000 */
[----:B------:R-:W-:Y:S01]  /*11570*/  SEL R10, R10, c[0x0][0x454], P2 ;  /* 0x000115000a0a7a07 */ /* 0x000fe20001000000 */
[----:B------:R-:W-:Y:S01]  /*11580*/  IMAD.IADD R11, R23, 0x1, R6 ;  /* 0x00000001170b7824 */ /* 0x000fe200078e0206 */
[C---:B------:R-:W-:Y:S02]  /*11590*/  LEA R12, P0, R22.reuse, R9, 0x2 ;  /* 0x00000009160c7211 */ /* 0x040fe400078010ff */
[----:B------:R-:W-:Y:S02]  /*115a0*/  MOV R9, 0xff800000 ;  /* 0xff80000000097802 */ /* 0x000fe40000000f00 */
[----:B------:R-:W-:-:S05]  /*115b0*/  LEA.HI.X R13, R22, R10, R11, 0x2, P0 ;  /* 0x0000000a160d7211 */ /* 0x000fca00000f140b */
[----:B------:R1:W-:Y:S04]  /*115c0*/  STG.E [R12.64], R9 ;  /* 0x000000090c007986 */ /* 0x0003e8000c101906 */
.L_x_2261:
[----:B------:R-:W-:Y:S05]  /*115d0*/  BSYNC B0 ;  /* 0x0000000000007941 */ /* 0x000fea0003800000 */
.L_x_2260:
[----:B------:R-:W-:-:S13]  /*115e0*/  ISETP.GT.AND P0, PT, R4, 0x1, PT ;  /* 0x000000010400780c */ /* 0x000fda0003f04270 */
[----:B------:R-:W-:Y:S05]  /*115f0*/  @P0 BRA `(.L_x_2253) ;  /* 0x0000089000000947 */ /* 0x000fea0003800000 */
[----:B-1----:R-:W2:Y:S04]  /*11600*/  LDL.LU R9, [R1+0x40] ;  /* 0x0000400001097983 */ /* 0x002ea80000300800 */
[----:B------:R-:W3:Y:S01]  /*11610*/  LDL R6, [R1+0x4] ;  /* 0x0000040001067983 */ /* 0x000ee20000100800 */
[----:B------:R-:W-:Y:S01]  /*11620*/  MOV R4, c[0x0][0x4e8] ;  /* 0x00013a0000047a02 */ /* 0x000fe20000000f00 */
[----:B------:R-:W-:-:S03]  /*11630*/  IMAD R11, R8, c[0x0][0x3a0], RZ ;  /* 0x0000e800080b7a24 */ /* 0x000fc600078e02ff */
[----:B------:R-:W-:Y:S01]  /*11640*/  ISETP.NE.AND P0, PT, R4, 0x1, PT ;  /* 0x000000010400780c */ /* 0x000fe20003f05270 */
[C---:B------:R-:W-:Y:S01]  /*11650*/  IMAD R11, R0.reuse, c[0x0][0x3a4], R11 ;  /* 0x0000e900000b7a24 */ /* 0x040fe200078e020b */
[----:B--2---:R-:W-:Y:S01]  /*11660*/  MOV R12, R9 ;  /* 0x00000009000c7202 */ /* 0x004fe20000000f00 */
[----:B------:R-:W-:Y:S01]  /*11670*/  IMAD.WIDE.U32 R8, R0, c[0x0][0x3a0], RZ ;  /* 0x0000e80000087a25 */ /* 0x000fe200078e00ff */
[----:B---3--:R-:W-:-:S04]  /*11680*/  IADD3 R0, R6, R237, RZ ;  /* 0x000000ed06007210 */ /* 0x008fc80007ffe0ff */
[----:B------:R-:W-:Y:S02]  /*11690*/  IADD3 R9, R9, R11, RZ ;  /* 0x0000000b09097210 */ /* 0x000fe40007ffe0ff */
[----:B------:R-:W-:-:S03]  /*116a0*/  MOV R6, R0 ;  /* 0x0000000000067202 */ /* 0x000fc60000000f00 */
[----:B------:R-:W-:-:S04]  /*116b0*/  @P0 IMAD.HI.U32 R4, R0, c[0x0][0x4ec], RZ ;  /* 0x00013b0000040a27 */ /* 0x000fc800078e00ff */
[----:B------:R-:W-:Y:S01]  /*116c0*/  IMAD.WIDE.U32 R10, R12, c[0x0][0x3e8], R8 ;  /* 0x0000fa000c0a7a25 */ /* 0x000fe200078e0008 */
[----:B------:R-:W-:-:S03]  /*116d0*/  @P0 SHF.R.U32.HI R6, RZ, c[0x0][0x4f0], R4 ;  /* 0x00013c00ff060a19 */ /* 0x000fc60000011604 */
[----:B------:R-:W-:Y:S01]  /*116e0*/  IMAD R8, R7, c[0x0][0x3f0], RZ ;  /* 0x0000fc0007087a24 */ /* 0x000fe200078e02ff */
[----:B------:R-:W-:Y:S01]  /*116f0*/  SHF.R.S32.HI R4, RZ, 0x1f, R6 ;  /* 0x0000001fff047819 */ /* 0x000fe20000011406 */
[----:B------:R-:W-:Y:S01]  /*11700*/  IMAD R11, R12, c[0x0][0x3ec], R11 ;  /* 0x0000fb000c0b7a24 */ /* 0x000fe200078e020b */
[----:B------:R-:W-:Y:S01]  /*11710*/  SHF.R.S32.HI R12, RZ, 0x1f, R246 ;  /* 0x0000001fff0c7819 */ /* 0x000fe200000114f6 */
[C---:B------:R-:W-:Y:S02]  /*11720*/  IMAD R8, R5.reuse, c[0x0][0x3f4], R8 ;  /* 0x0000fd0005087a24 */ /* 0x040fe400078e0208 */
[----:B------:R-:W-:Y:S01]  /*11730*/  IMAD.WIDE.U32 R10, R5, c[0x0][0x3f0], R10 ;  /* 0x0000fc00050a7a25 */ /* 0x000fe200078e000a */
[----:B------:R-:W-:Y:S02]  /*11740*/  IADD3 R5, -R6, RZ, RZ ;  /* 0x000000ff06057210 */ /* 0x000fe40007ffe1ff */
[----:B------:R-:W-:Y:S01]  /*11750*/  LEA.HI R12, R12, R246, RZ, 0x3 ;  /* 0x000000f60c0c7211 */ /* 0x000fe200078f18ff */
[----:B------:R-:W-:Y:S01]  /*11760*/  IMAD R7, R4, c[0x0][0x3e0], RZ ;  /* 0x0000f80004077a24 */ /* 0x000fe200078e02ff */
[----:B------:R-:W-:Y:S01]  /*11770*/  IADD3 R11, R11, R8, RZ ;  /* 0x000000080b0b7210 */ /* 0x000fe20007ffe0ff */
[----:B------:R-:W-:Y:S01]  /*11780*/  IMAD R5, R5, c[0x0][0x4e8], R0 ;  /* 0x00013a0005057a24 */ /* 0x000fe200078e0200 */
[----:B------:R-:W-:Y:S01]  /*11790*/  SHF.R.S32.HI R12, RZ, 0x3, R12 ;  /* 0x00000003ff0c7819 */ /* 0x000fe2000001140c */
[----:B------:R-:W-:-:S02]  /*117a0*/  IMAD R7, R6, c[0x0][0x3e4], R7 ;  /* 0x0000f90006077a24 */ /* 0x000fc400078e0207 */
[----:B------:R-:W-:Y:S01]  /*117b0*/  IMAD.WIDE.U32 R10, R6, c[0x0][0x3e0], R10 ;  /* 0x0000f800060a7a25 */ /* 0x000fe200078e000a */
[----:B------:R-:W-:Y:S02]  /*117c0*/  SHF.R.S32.HI R0, RZ, 0x1f, R5 ;  /* 0x0000001fff007819 */ /* 0x000fe40000011405 */
        /* <DEDUP_REMOVED lines=10> */
.L_x_2317:
[----:B------:R-:W-:Y:S05]  /*11870*/  BRA.DIV ~URZ, `(.L_x_2263) ;  /* 0x000022327f007947 */ /* 0x000fea000b800000 */
[----:B------:R3:W4:Y:S02]  /*11880*/  SHFL.IDX PT, R5, R10, RZ, 0x181f ;  /* 0x00181fff0a057589 */ /* 0x00072400000e0000 */
.L_x_2318:
[----:B------:R-:W-:Y:S01]  /*11890*/  IMAD R14, R3, c[0x0][0x4e8], RZ ;  /* 0x00013a00030e7a24 */ /* 0x000fe200078e02ff */
[----:B------:R-:W-:Y:S04]  /*118a0*/  BSSY B0, `(.L_x_2264) ;  /* 0x0000014000007945 */ /* 0x000fe80003800000 */
        /* <DEDUP_REMOVED lines=11> */
[-C--:B------:R-:W-:Y:S02]  /*11960*/  @!P3 LEA.HI.X R9, R16, R12.reuse, R17, 0x1, P4 ;  /* 0x0000000c1009b211 */ /* 0x080fe400020f0c11 */
[C---:B------:R-:W-:Y:S02]  /*11970*/  @!P0 LEA R16, P4, R248.reuse, R5, 0x1 ;  /* 0x00000005f8108211 */ /* 0x040fe400078808ff */
[-C--:B------:R-:W-:Y:S01]  /*11980*/  @!P1 LEA.HI.X R5, R247, R12.reuse, R242, 0x1, P5 ;  /* 0x0000000cf7059211 */ /* 0x080fe200028f0cf2 */
[----:B------:R2:W-:Y:S01]  /*11990*/  @!P3 ST.E.128 [R8.64], RZ ;  /* 0x000000ff0800b985 */ /* 0x0005e2000c101d06 */
[----:B------:R-:W-:-:S03]  /*119a0*/  @!P0 LEA.HI.X R17, R248, R12, R241, 0x1, P4 ;  /* 0x0000000cf8118211 */ /* 0x000fc600020f0cf1 */
[----:B------:R2:W-:Y:S04]  /*119b0*/  @!P2 ST.E.128 [R6.64], RZ ;  /* 0x000000ff0600a985 */ /* 0x0005e8000c101d06 */
[----:B------:R2:W-:Y:S04]  /*119c0*/  @!P1 ST.E.128 [R4.64], RZ ;  /* 0x000000ff04009985 */ /* 0x0005e8000c101d06 */
[----:B------:R2:W-:Y:S02]  /*119d0*/  @!P0 ST.E.128 [R16.64], RZ ;  /* 0x000000ff10008985 */ /* 0x0005e4000c101d06 */
.L_x_2265:
[----:B------:R-:W-:Y:S05]  /*119e0*/  BSYNC B0 ;  /* 0x0000000000007941 */ /* 0x000fea0003800000 */
.L_x_2264:
[----:B------:R-:W-:Y:S05]  /*119f0*/  BRA.DIV ~URZ, `(.L_x_2266) ;  /* 0x000021127f007947 */ /* 0x000fea000b800000 */
[----:B------:R1:W3:Y:S04]  /*11a00*/  SHFL.IDX PT, R3, R11, 0x1, 0x181f ;  /* 0x00381f000b037f89 */ /* 0x0002e800000e0000 */
[----:B--2-4-:R1:W2:Y:S02]  /*11a10*/  SHFL.IDX PT, R5, R10, 0x1, 0x181f ;  /* 0x00381f000a057f89 */ /* 0x0142a400000e0000 */
.L_x_2319:
[----:B------:R-:W-:Y:S01]  /*11a20*/  IADD3 R7, R237, 0x20, RZ ;  /* 0x00000020ed077810 */ /* 0x000fe20007ffe0ff */
[----:B------:R-:W-:Y:S03]  /*11a30*/  BSSY B0, `(.L_x_2267) ;  /* 0x0000014000007945 */ /* 0x000fe60003800000 */
[----:B------:R-:W-:-:S13]  /*11a40*/  ISETP.GE.AND P0, PT, R7, R14, PT ;  /* 0x0000000e0700720c */ /* 0x000fda0003f06270 */
[----:B------:R-:W-:Y:S05]  /*11a50*/  @P0 BRA `(.L_x_2268) ;  /* 0x0000011000000947 */ /* 0x000fea0003800000 */
[----:B------:R-:W4:Y:S01]  /*11a60*/  LDL.64 R12, [R1+0x10] ;  /* 0x00001000010c7983 */ /* 0x000f220000100a00 */
[----:B------:R-:W-:Y:S02]  /*11a70*/  ISETP.GE.AND P2, PT, R250, c[0x0][0x3c8], PT ;  /* 0x0000f200fa007a0c */ /* 0x000fe40003f46270 */
[----:B------:R-:W-:Y:S02]  /*11a80*/  ISETP.GE.AND P1, PT, R247, c[0x0][0x3c8], PT ;  /* 0x0000f200f7007a0c */ /* 0x000fe40003f26270 */
[----:B------:R-:W-:-:S09]  /*11a90*/  ISETP.GE.AND P0, PT, R248, c[0x0][0x3c8], PT ;  /* 0x0000f200f8007a0c */ /* 0x000fd20003f06270 */
[CC--:B--2---:R-:W-:Y:S02]  /*11aa0*/  @!P2 LEA R6, P6, R250.reuse, R5.reuse, 0x1 ;  /* 0x00000005fa06a211 */ /* 0x0c4fe400078c08ff */
[----:B------:R-:W-:Y:S02]  /*11ab0*/  @!P1 LEA R4, P5, R247, R5, 0x1 ;  /* 0x00000005f7049211 */ /* 0x000fe400078a08ff */
[----:B---3--:R-:W-:Y:S02]  /*11ac0*/  @!P2 LEA.HI.X R7, R250, R3, R243, 0x1, P6 ;  /* 0x00000003fa07a211 */ /* 0x008fe400030f0cf3 */
[----:B----4-:R-:W-:-:S13]  /*11ad0*/  ISETP.GE.AND P3, PT, R12, c[0x0][0x3c8], PT ;  /* 0x0000f2000c007a0c */ /* 0x010fda0003f66270 */
[----:B------:R-:W-:-:S04]  /*11ae0*/  @!P3 LEA R8, P4, R12, R5, 0x1 ;  /* 0x000000050c08b211 */ /* 0x000fc800078808ff */
[----:B------:R-:W-:Y:S02]  /*11af0*/  @!P3 LEA.HI.X R9, R12, R3, R13, 0x1, P4 ;  /* 0x000000030c09b211 */ /* 0x000fe400020f0c0d */
[C---:B------:R-:W-:Y:S02]  /*11b00*/  @!P0 LEA R12, P4, R248.reuse, R5, 0x1 ;  /* 0x00000005f80c8211 */ /* 0x040fe400078808ff */
[-C--:B------:R-:W-:Y:S01]  /*11b10*/  @!P1 LEA.HI.X R5, R247, R3.reuse, R242, 0x1, P5 ;  /* 0x00000003f7059211 */ /* 0x080fe200028f0cf2 */
[----:B------:R2:W-:Y:S01]  /*11b20*/  @!P3 ST.E.128 [R8.64], RZ ;  /* 0x000000ff0800b985 */ /* 0x0005e2000c101d06 */
[----:B------:R-:W-:-:S03]  /*11b30*/  @!P0 LEA.HI.X R13, R248, R3, R241, 0x1, P4 ;  /* 0x00000003f80d8211 */ /* 0x000fc600020f0cf1 */
[----:B------:R2:W-:Y:S04]  /*11b40*/  @!P2 ST.E.128 [R6.64], RZ ;  /* 0x000000ff0600a985 */ /* 0x0005e8000c101d06 */
[----:B------:R2:W-:Y:S04]  /*11b50*/  @!P1 ST.E.128 [R4.64], RZ ;  /* 0x000000ff04009985 */ /* 0x0005e8000c101d06 */
[----:B------:R2:W-:Y:S02]  /*11b60*/  @!P0 ST.E.128 [R12.64], RZ ;  /* 0x000000ff0c008985 */ /* 0x0005e4000c101d06 */
.L_x_2268:
[----:B------:R-:W-:Y:S05]  /*11b70*/  BSYNC B0 ;  /* 0x0000000000007941 */ /* 0x000fea0003800000 */
.L_x_2267:
[----:B------:R-:W-:Y:S05]  /*11b80*/  BRA.DIV ~URZ, `(.L_x_2269) ;  /* 0x000020427f007947 */ /* 0x000fea000b800000 */
[----:B---3--:R3:W4:Y:S02]  /*11b90*/  SHFL.IDX PT, R3, R11, 0x2, 0x181f ;  /* 0x00581f000b037f89 */ /* 0x00872400000e0000 */
.L_x_2320:
[----:B------:R-:W-:Y:S05]  /*11ba0*/  BRA.DIV ~URZ, `(.L_x_2270) ;  /* 0x000020927f007947 */ /* 0x000fea000b800000 */
[----:B--2---:R2:W1:Y:S02]  /*11bb0*/  SHFL.IDX PT, R5, R10, 0x2, 0x181f ;  /* 0x00581f000a057f89 */ /* 0x00446400000e0000 */
.L_x_2321:
        /* <DEDUP_REMOVED lines=10> */
[----:B----4-:R-:W-:Y:S02]  /*11c60*/  @!P2 LEA.HI.X R7, R250, R3, R243, 0x1, P6 ;  /* 0x00000003fa07a211 */ /* 0x010fe400030f0cf3 */
[----:B-----5:R-:W-:-:S13]  /*11c70*/  ISETP.GE.AND P3, PT, R12, c[0x0][0x3c8], PT ;  /* 0x0000f2000c007a0c */ /* 0x020fda0003f66270 */
        /* <DEDUP_REMOVED lines=9> */
.L_x_2272:
[----:B------:R-:W-:Y:S05]  /*11d10*/  BSYNC B0 ;  /* 0x0000000000007941 */ /* 0x000fea0003800000 */
.L_x_2271:
[----:B------:R-:W-:Y:S05]  /*11d20*/  BRA.DIV ~URZ, `(.L_x_2273) ;  /* 0x00001f727f007947 */ /* 0x000fea000b800000 */
[----:B-1-3--:R-:W1:Y:S04]  /*11d30*/  SHFL.IDX PT, R11, R11, 0x3, 0x181f ;  /* 0x00781f000b0b7f89 */ /* 0x00ae6800000e0000 */
[----:B------:R3:W2:Y:S02]  /*11d40*/  SHFL.IDX PT, R5, R10, 0x3, 0x181f ;  /* 0x00781f000a057f89 */ /* 0x0006a400000e0000 */
.L_x_2322:
[----:B------:R-:W-:-:S04]  /*11d50*/  IADD3 R237, R237, 0x60, RZ ;  /* 0x00000060eded7810 */ /* 0x000fc80007ffe0ff */
[----:B------:R-:W-:-:S13]  /*11d60*/  ISETP.GE.AND P0, PT, R237, R14, PT ;  /* 0x0000000eed00720c */ /* 0x000fda0003f06270 */
[----:B------:R-:W-:Y:S05]  /*11d70*/  @P0 BRA `(.L_x_2253) ;  /* 0x0000011000000947 */ /* 0x000fea0003800000 */
[----:B------:R-:W5:Y:S01]  /*11d80*/  LDL.64 R12, [R1+0x10] ;  /* 0x00001000010c7983 */ /* 0x000f620000100a00 */
[----:B------:R-:W-:Y:S02]  /*11d90*/  ISETP.GE.AND P2, PT, R250, c[0x0][0x3c8], PT ;  /* 0x0000f200fa007a0c */ /* 0x000fe40003f46270 */
[----:B------:R-:W-:Y:S02]  /*11da0*/  ISETP.GE.AND P1, PT, R247, c[0x0][0x3c8], PT ;  /* 0x0000f200f7007a0c */ /* 0x000fe40003f26270 */
[----:B------:R-:W-:-:S09]  /*11db0*/  ISETP.GE.AND P0, PT, R248, c[0x0][0x3c8], PT ;  /* 0x0000f200f8007a0c */ /* 0x000fd20003f06270 */
[CC--:B--2---:R-:W-:Y:S02]  /*11dc0*/  @!P2 LEA R6, P6, R250.reuse, R5.reuse, 0x1 ;  /* 0x00000005fa06a211 */ /* 0x0c4fe400078c08ff */
[----:B------:R-:W-:Y:S02]  /*11dd0*/  @!P1 LEA R4, P5, R247, R5, 0x1 ;  /* 0x00000005f7049211 */ /* 0x000fe400078a08ff */
[----:B-1----:R-:W-:Y:S02]  /*11de0*/  @!P2 LEA.HI.X R7, R250, R11, R243, 0x1, P6 ;  /* 0x0000000bfa07a211 */ /* 0x002fe400030f0cf3 */
[----:B-----5:R-:W-:-:S13]  /*11df0*/  ISETP.GE.AND P3, PT, R12, c[0x0][0x3c8], PT ;  /* 0x0000f2000c007a0c */ /* 0x020fda0003f66270 */
[----:B------:R-:W-:-:S04]  /*11e00*/  @!P3 LEA R8, P4, R12, R5, 0x1 ;  /* 0x000000050c08b211 */ /* 0x000fc800078808ff */
[----:B------:R-:W-:Y:S02]  /*11e10*/  @!P3 LEA.HI.X R9, R12, R11, R13, 0x1, P4 ;  /* 0x0000000b0c09b211 */ /* 0x000fe400020f0c0d */
[C---:B---3--:R-:W-:Y:S02]  /*11e20*/  @!P0 LEA R10, P4, R248.reuse, R5, 0x1 ;  /* 0x00000005f80a8211 */ /* 0x048fe400078808ff */
[-C--:B------:R-:W-:Y:S01]  /*11e30*/  @!P1 LEA.HI.X R5, R247, R11.reuse, R242, 0x1, P5 ;  /* 0x0000000bf7059211 */ /* 0x080fe200028f0cf2 */
[----:B------:R1:W-:Y:S01]  /*11e40*/  @!P3 ST.E.128 [R8.64], RZ ;  /* 0x000000ff0800b985 */ /* 0x0003e2000c101d06 */
[----:B------:R-:W-:-:S03]  /*11e50*/  @!P0 LEA.HI.X R11, R248, R11, R241, 0x1, P4 ;  /* 0x0000000bf80b8211 */ /* 0x000fc600020f0cf1 */
[----:B------:R1:W-:Y:S04]  /*11e60*/  @!P2 ST.E.128 [R6.64], RZ ;  /* 0x000000ff0600a985 */ /* 0x0003e8000c101d06 */
[----:B------:R1:W-:Y:S04]  /*11e70*/  @!P1 ST.E.128 [R4.64], RZ ;  /* 0x000000ff04009985 */ /* 0x0003e8000c101d06 */
[----:B------:R1:W-:Y:S02]  /*11e80*/  @!P0 ST.E.128 [R10.64], RZ ;  /* 0x000000ff0a008985 */ /* 0x0003e4000c101d06 */
.L_x_2253:
[----:B------:R-:W-:Y:S05]  /*11e90*/  BSYNC B1 ;  /* 0x0000000000017941 */ /* 0x000fea0003800000 */
.L_x_2237:
[----:B------:R-:W5:Y:S02]  /*11ea0*/  LDL R0, [R1+0x8] ;  /* 0x0000080001007983 */ /* 0x000f640000100800 */
[----:B-----5:R-:W-:-:S13]  /*11eb0*/  ISETP.NE.AND P0, PT, R0, RZ, PT ;  /* 0x000000ff0000720c */ /* 0x020fda0003f05270 */
[----:B------:R-:W-:Y:S01]  /*11ec0*/  @P0 WARPSYNC 0xffffffff ;  /* 0xffffffff00000948 */ /* 0x000fe20003800000 */
[----:B------:R-:W-:Y:S06]  /*11ed0*/  @P0 BAR.SYNC.DEFER_BLOCKING 0x5, 0x100 ;  /* 0x0144000000000b1d */ /* 0x000fec0000010000 */
[----:B------:R-:W4:Y:S04]  /*11ee0*/  @P0 LDS.128 R236, [0x20100] ;  /* 0x02010000ffec0984 */ /* 0x000f280000000c00 */
[----:B------:R-:W-:Y:S06]  /*11ef0*/  @P0 BAR.ARV 0x4, 0x100 ;  /* 0x0104000000000b1d */ /* 0x000fec0000002000 */
[----:B------:R-:W-:Y:S05]  /*11f00*/  @P0 BRA `(.L_x_2274) ;  /* 0x00000ea000000947 */ /* 0x000fea0003800000 */
[----:B-1234-:R-:W-:Y:S01]  /*11f10*/  LOP3.LUT R10, R246, 0x1f, RZ, 0xc0, !PT ;  /* 0x0000001ff60a7812 */ /* 0x01efe200078ec0ff */
[----:B------:R-:W-:-:S03]  /*11f20*/  IMAD.MOV.U32 R12, RZ, RZ, RZ ;  /* 0x000000ffff0c7224 */ /* 0x000fc600078e00ff */
[----:B------:R-:W-:Y:S01]  /*11f30*/  ISETP.NE.AND P5, PT, R10, 0x1f, PT ;  /* 0x0000001f0a00780c */ /* 0x000fe20003fa5270 */
[----:B------:R-:W-:Y:S10]  /*11f40*/  BRA.DIV ~URZ, `(.L_x_2275) ;  /* 0x00001e127f007947 */ /* 0x000ff4000b800000 */
[----:B------:R1:W2:Y:S02]  /*11f50*/  SHFL.IDX PT, R3, R2, RZ, 0x1f ;  /* 0x00001fff02037589 */ /* 0x0002a400000e0000 */
.L_x_2323:
[----:B------:R-:W-:Y:S05]  /*11f60*/  BRA.DIV ~URZ, `(.L_x_2276) ;  /* 0x00001e627f007947 */ /* 0x000fea000b800000 */
[----:B-1----:R-:W1:Y:S02]  /*11f70*/  SHFL.IDX PT, R2, R2, 0x1, 0x1f ;  /* 0x00201f0002027f89 */ /* 0x002e6400000e0000 */
.L_x_2324:
[----:B------:R-:W-:Y:S02]  /*11f80*/  IMAD.IADD R5, R239, 0x1, R10 ;  /* 0x00000001ef057824 */ /* 0x000fe400078e020a */
[----:B------:R-:W-:-:S03]  /*11f90*/  IMAD.MOV.U32 R237, RZ, RZ, RZ ;  /* 0x000000ffffed7224 */ /* 0x000fc600078e00ff */
        /* <DEDUP_REMOVED lines=16> */
.L_x_2325:
        /* <DEDUP_REMOVED lines=16> */
.L_x_2326:
[----:B----4-:R-:W-:Y:S01]  /*121a0*/  IMAD R5, R5, c[0x0][0x538], RZ ;  /* 0x00014e0005057a24 */ /* 0x010fe200078e02ff */
[----:B------:R-:W-:Y:S04]  /*121b0*/  BSSY B1, `(.L_x_2279) ;  /* 0x00000ba000017945 */ /* 0x000fe80003800000 */
[----:B-1----:R-:W-:-:S04]  /*121c0*/  IADD3 R236, R5, R2, RZ ;  /* 0x0000000205ec7210 */ /* 0x002fc80007ffe0ff */
[----:B--2---:R-:W-:-:S13]  /*121d0*/  ISETP.GT.AND P6, PT, R236, R3, PT ;  /* 0x00000003ec00720c */ /* 0x004fda0003fc4270 */
[----:B------:R-:W-:Y:S05]  /*121e0*/  @P6 BRA `(.L_x_2280) ;  /* 0x0000024000006947 */ /* 0x000fea0003800000 */
.L_x_2284:
        /* <DEDUP_REMOVED lines=16> */
.L_x_2327:
        /* <DEDUP_REMOVED lines=12> */
[----:B---3--:R-:W1:Y:S02]  /*123b0*/  SHFL.UP PT, R13, R0, 0x10, RZ ;  /* 0x06000000000d7989 */ /* 0x008e6400000e00ff */
[----:B-1----:R-:W-:-:S05]  /*123c0*/  SEL R13, R13, RZ, P4 ;  /* 0x000000ff0d0d7207 */ /* 0x002fca0002000000 */
[----:B------:R-:W-:-:S05]  /*123d0*/  IMAD.IADD R13, R0, 0x1, R13 ;  /* 0x00000001000d7824 */ /* 0x000fca00078e020d */
[----:B------:R1:W2:Y:S02]  /*123e0*/  SHFL.IDX PT, R5, R13, 0x1f, 0x1f ;  /* 0x03e01f000d057f89 */ /* 0x0002a400000e0000 */
.L_x_2328:
[----:B--2---:R-:W-:-:S05]  /*123f0*/  IMAD R5, R5, c[0x0][0x538], RZ ;  /* 0x00014e0005057a24 */ /* 0x004fca00078e02ff */
[----:B------:R-:W-:-:S04]  /*12400*/  IADD3 R236, R5, R236, RZ ;  /* 0x000000ec05ec7210 */ /* 0x000fc80007ffe0ff */
[----:B------:R-:W-:-:S13]  /*12410*/  ISETP.GT.AND P6, PT, R236, R3, PT ;  /* 0x00000003ec00720c */ /* 0x000fda0003fc4270 */
[----:B-1----:R-:W-:Y:S05]  /*12420*/  @!P6 BRA `(.L_x_2284) ;  /* 0xfffffdc00000e947 */ /* 0x002fea000383ffff */
.L_x_2280:
[----:B------:R-:W-:-:S05]  /*12430*/  IADD3 R236, -R5, R236, RZ ;  /* 0x000000ec05ec7210 */ /* 0x000fca0007ffe1ff */
[----:B------:R-:W-:-:S05]  /*12440*/  IMAD R0, R13, c[0x0][0x538], R236 ;  /* 0x00014e000d007a24 */ /* 0x000fca00078e02ec */
[----:B------:R-:W-:Y:S01]  /*12450*/  ISETP.GT.AND P0, PT, R0, R3, PT ;  /* 0x000000030000720c */ /* 0x000fe20003f04270 */
[----:B------:R-:W-:-:S12]  /*12460*/  BRA.DIV ~URZ, `(.L_x_2285) ;  /* 0x00001db27f007947 */ /* 0x000fd8000b800000 */
[----:B------:R-:W-:-:S04]  /*12470*/  VOTE.ANY R11, PT, !P0 ;  /* 0x00000000000b7806 */ /* 0x000fc800040e0100 */
.L_x_2329:
[----:B------:R-:W1:Y:S02]  /*12480*/  POPC R4, R11 ;  /* 0x0000000b00047309 */ /* 0x000e640000000000 */
[----:B-1----:R-:W-:Y:S01]  /*12490*/  IADD3 R239, R4, R239, RZ ;  /* 0x000000ef04ef7210 */ /* 0x002fe20007ffe0ff */
[----:B------:R-:W-:Y:S05]  /*124a0*/  BRA.DIV ~URZ, `(.L_x_2286) ;  /* 0x00001db27f007947 */ /* 0x000fea000b800000 */
[----:B------:R1:W2:Y:S04]  /*124b0*/  SHFL.IDX PT, R237, R237, R4, 0x1f ;  /* 0x00001f04eded7589 */ /* 0x0002a800000e0000 */
[----:B------:R1:W4:Y:S02]  /*124c0*/  SHFL.IDX PT, R2, R12, R4, 0x1f ;  /* 0x00001f040c027589 */ /* 0x00032400000e0000 */
.L_x_2330:
[----:B------:R-:W-:Y:S01]  /*124d0*/  ISETP.NE.AND P0, PT, R11, RZ, PT ;  /* 0x000000ff0b00720c */ /* 0x000fe20003f05270 */
[----:B------:R-:W-:-:S12]  /*124e0*/  BSSY B0, `(.L_x_2287) ;  /* 0x0000005000007945 */ /* 0x000fd80003800000 */
[----:B------:R-:W-:Y:S05]  /*124f0*/  @!P0 BRA `(.L_x_2288) ;  /* 0x0000003000008947 */ /* 0x000fea0003800000 */
[----:B-1----:R-:W-:Y:S01]  /*12500*/  IADD3 R4, R4, -0x1, RZ ;  /* 0xffffffff04047810 */ /* 0x002fe20007ffe0ff */
[----:B------:R-:W-:Y:S05]  /*12510*/  BRA.DIV ~URZ, `(.L_x_2289) ;  /* 0x00001df27f007947 */ /* 0x000fea000b800000 */
[----:B------:R1:W3:Y:S02]  /*12520*/  SHFL.IDX PT, R15, R13, R4, 0x1f ;  /* 0x00001f040d0f7589 */ /* 0x0002e400000e0000 */
.L_x_2288:
[----:B------:R-:W-:Y:S05]  /*12530*/  BSYNC B0 ;  /* 0x0000000000007941 */ /* 0x000fea0003800000 */
.L_x_2287:
[----:B----4-:R-:W-:Y:S01]  /*12540*/  ISETP.NE.AND P0, PT, R2, 0x1, PT ;  /* 0x000000010200780c */ /* 0x010fe20003f05270 */
[----:B---3--:R-:W-:Y:S01]  /*12550*/  IMAD R236, R15, c[0x0][0x538], R236 ;  /* 0x00014e000fec7a24 */ /* 0x008fe200078e02ec */
[----:B------:R-:W-:Y:S04]  /*12560*/  BSSY B0, `(.L_x_2290) ;  /* 0x0000077000007945 */ /* 0x000fe80003800000 */
[----:B------:R-:W-:-:S07]  /*12570*/  IADD3 R6, -R236, R3, RZ ;  /* 0x00000003ec067210 */ /* 0x000fce0007ffe1ff */
[----:B------:R-:W-:Y:S05]  /*12580*/  @!P0 BRA `(.L_x_2291) ;  /* 0x0000037000008947 */ /* 0x000fea0003800000 */
[-C--:B-12---:R-:W-:Y:S02]  /*12590*/  IABS R4, R237.reuse ;  /* 0x000000ed00047213 */ /* 0x086fe40000000000 */
        /* <DEDUP_REMOVED lines=12> */
[----:B------:R-:W-:-:S06]  /*12660*/  IMAD.HI.U32 R8, R13, R8, R12 ;  /* 0x000000080d087227 */ /* 0x000fcc00078e000c */
[----:B------:R-:W-:Y:S02]  /*12670*/  IMAD.HI.U32 R5, R8, R3, RZ ;  /* 0x0000000308057227 */ /* 0x000fe400078e00ff */
[----:B------:R-:W1:Y:S02]  /*12680*/  MUFU.RCP R8, R11 ;  /* 0x0000000b00087308 */ /* 0x000e640000001000 */
[----:B------:R-:W-:Y:S01]  /*12690*/  IMAD R3, R5, R0, R3 ;  /* 0x0000000005037224 */ /* 0x000fe200078e0203 */
[----:B------:R-:W-:-:S04]  /*126a0*/  LOP3.LUT R0, R6, R237, RZ, 0x3c, !PT ;  /* 0x000000ed06007212 */ /* 0x000fc800078e3cff */
[----:B------:R-:W-:Y:S02]  /*126b0*/  ISETP.GT.U32.AND P1, PT, R4, R3, PT ;  /* 0x000000030400720c */ /* 0x000fe40003f24070 */
[----:B------:R-:W-:Y:S02]  /*126c0*/  ISETP.GE.AND P0, PT, R0, RZ, PT ;  /* 0x000000ff0000720c */ /* 0x000fe40003f06270 */
[----:B------:R-:W-:Y:S02]  /*126d0*/  IABS R0, R2 ;  /* 0x0000000200007213 */ /* 0x000fe40000000000 */
[----:B-1----:R-:W-:-:S03]  /*126e0*/  IADD3 R8, R8, 0xffffffe, RZ ;  /* 0x0ffffffe08087810 */ /* 0x002fc60007ffe0ff */
[----:B------:R-:W-:-:S04]  /*126f0*/  IMAD.MOV R0, RZ, RZ, -R0 ;  /* 0x000000ffff007224 */ /* 0x000fc800078e0a00 */
[----:B------:R-:W-:Y:S01]  /*12700*/  @!P1 IMAD.IADD R3, R3, 0x1, -R4 ;  /* 0x0000000103039824 */ /* 0x000fe200078e0a04 */
[----:B------:R-:W1:Y:S01]  /*12710*/  F2I.FTZ.U32.TRUNC.NTZ R9, R8 ;  /* 0x0000000800097305 */ /* 0x000e62000021f000 */
[----:B------:R-:W-:Y:S02]  /*12720*/  @!P1 IADD3 R5, R5, 0x1, RZ ;  /* 0x0000000105059810 */ /* 0x000fe40007ffe0ff */
[----:B------:R-:W-:Y:S02]  /*12730*/  ISETP.NE.AND P1, PT, R237, RZ, PT ;  /* 0x000000ffed00720c */ /* 0x000fe40003f25270 */
[----:B------:R-:W-:Y:S01]  /*12740*/  ISETP.GE.U32.AND P2, PT, R3, R4, PT ;  /* 0x000000040300720c */ /* 0x000fe20003f46070 */
[----:B-1----:R-:W-:-:S12]  /*12750*/  IMAD.MOV R4, RZ, RZ, -R9 ;  /* 0x000000ffff047224 */ /* 0x002fd800078e0a09 */
[----:B------:R-:W-:Y:S01]  /*12760*/  @P2 IADD3 R5, R5, 0x1, RZ ;  /* 0x0000000105052810 */ /* 0x000fe20007ffe0ff */
[----:B------:R-:W-:Y:S02]  /*12770*/  IMAD.MOV.U32 R8, RZ, RZ, RZ ;  /* 0x000000ffff087224 */ /* 0x000fe400078e00ff */
[----:B------:R-:W-:Y:S02]  /*12780*/  IMAD R4, R4, R7, RZ ;  /* 0x0000000704047224 */ /* 0x000fe400078e02ff */
[----:B------:R-:W-:Y:S01]  /*12790*/  @!P0 IMAD.MOV R5, RZ, RZ, -R5 ;  /* 0x000000ffff058224 */ /* 0x000fe200078e0a05 */
[----:B------:R-:W-:Y:S01]  /*127a0*/  @!P1 LOP3.LUT R5, RZ, R237, RZ, 0x33, !PT ;  /* 0x000000edff059212 */ /* 0x000fe200078e33ff */
[----:B------:R-:W-:-:S03]  /*127b0*/  IMAD.HI.U32 R4, R9, R4, R8 ;  /* 0x0000000409047227 */ /* 0x000fc600078e0008 */
[----:B------:R-:W-:-:S05]  /*127c0*/  IABS R3, R5 ;  /* 0x0000000500037213 */ /* 0x000fca0000000000 */
        /* <DEDUP_REMOVED lines=16> */
[----:B------:R-:W-:-:S04]  /*128d0*/  IMAD R5, R2, 0x1000000, R4 ;  /* 0x0100000002057824 */ /* 0x000fc800078e0204 */
[----:B------:R-:W-:Y:S01]  /*128e0*/  IMAD R238, R0, 0x10000, R5 ;  /* 0x0001000000ee7824 */ /* 0x000fe200078e0205 */
[----:B------:R-:W-:Y:S05]  /*128f0*/  BRA `(.L_x_2292) ;  /* 0x000003d000007947 */ /* 0x000fea0003800000 */
.L_x_2291:
[----:B------:R-:W-:-:S04]  /*12900*/  IMAD.MOV.U32 R0, RZ, RZ, 0x4 ;  /* 0x00000004ff007424 */ /* 0x000fc800078e00ff */
[----:B-1----:R-:W-:-:S05]  /*12910*/  IMAD.WIDE R12, R239, R0, c[0x0][0x590] ;  /* 0x00016400ef0c7625 */ /* 0x002fca00078e0200 */
        /* <DEDUP_REMOVED lines=33> */
[----:B------:R-:W-:Y:S01]  /*12b30*/  IABS R7, R3 ;  /* 0x0000000300077213 */ /* 0x000fe20000000000 */
[----:B------:R-:W-:Y:S01]  /*12b40*/  IMAD.MOV R238, RZ, RZ, -R3 ;  /* 0x000000ffffee7224 */ /* 0x000fe200078e0a03 */
[----:B------:R-:W-:Y:S02]  /*12b50*/  IADD3 R4, R4, 0x1000000, R5 ;  /* 0x0100000004047810 */ /* 0x000fe40007ffe005 */
[----:B------:R-:W1:Y:S08]  /*12b60*/  I2F.RP R11, R7 ;  /* 0x00000007000b7306 */ /* 0x000e700000209400 */
[----:B-1----:R-:W1:Y:S02]  /*12b70*/  MUFU.RCP R8, R11 ;  /* 0x0000000b00087308 */ /* 0x002e640000001000 */
[----:B-1----:R-:W-:-:S06]  /*12b80*/  IADD3 R8, R8, 0xffffffe, RZ ;  /* 0x0ffffffe08087810 */ /* 0x002fcc0007ffe0ff */
[----:B------:R-:W1:Y:S02]  /*12b90*/  F2I.FTZ.U32.TRUNC.NTZ R9, R8 ;  /* 0x0000000800097305 */ /* 0x000e64000021f000 */
[----:B-1----:R-:W-:Y:S02]  /*12ba0*/  IMAD.MOV R0, RZ, RZ, -R9 ;  /* 0x000000ffff007224 */ /* 0x002fe400078e0a09 */
[----:B------:R-:W-:Y:S02]  /*12bb0*/  IMAD.MOV.U32 R8, RZ, RZ, RZ ;  /* 0x000000ffff087224 */ /* 0x000fe400078e00ff */
        /* <DEDUP_REMOVED lines=17> */
.L_x_2292:
[----:B------:R-:W-:Y:S05]  /*12cd0*/  BSYNC B0 ;  /* 0x0000000000007941 */ /* 0x000fea0003800000 */
.L_x_2290:
[----:B------:R-:W-:-:S04]  /*12ce0*/  LOP3.LUT R0, RZ, R9, RZ, 0x33, !PT ;  /* 0x00000009ff007212 */ /* 0x000fc800078e33ff */
[----:B------:R-:W-:Y:S01]  /*12cf0*/  IADD3 R237, R0, R237, RZ ;  /* 0x000000ed00ed7210 */ /* 0x000fe20007ffe0ff */
[----:B------:R-:W-:Y:S05]  /*12d00*/  BRA `(.L_x_2293) ;  /* 0x0000004000007947 */ /* 0x000fea0003800000 */
.L_x_2281:
[----:B------:R-:W-:Y:S01]  /*12d10*/  IMAD.MOV.U32 R236, RZ, RZ, R3 ;  /* 0x000000ffffec7224 */ /* 0x000fe200078e0003 */
[----:B------:R-:W-:Y:S01]  /*12d20*/  MOV R238, RZ ;  /* 0x000000ff00ee7202 */ /* 0x000fe20000000f00 */
[----:B------:R-:W-:Y:S01]  /*12d30*/  IMAD.MOV.U32 R237, RZ, RZ, RZ ;  /* 0x000000ffffed7224 */ /* 0x000fe200078e00ff */
[----:B------:R-:W-:Y:S02]  /*12d40*/  MOV R239, c[0x0][0x53c] ;  /* 0x00014f0000ef7a02 */ /* 0x000fe40000000f00 */
.L_x_2293:
[----:B------:R-:W-:Y:S05]  /*12d50*/  BSYNC B1 ;  /* 0x0000000000017941 */ /* 0x000fea0003800000 */
.L_x_2279:
[----:B------:R-:W-:Y:S01]  /*12d60*/  WARPSYNC 0xffffffff ;  /* 0xffffffff00007948 */ /* 0x000fe20003800000 */
[----:B------:R-:W-:Y:S01]  /*12d70*/  BAR.SYNC.DEFER_BLOCKING 0x4, 0x100 ;  /* 0x0104000000007b1d */ /* 0x000fe20000010000 */
[----:B------:R-:W-:-:S13]  /*12d80*/  ISETP.NE.AND P0, PT, R10, RZ, PT ;  /* 0x000000ff0a00720c */ /* 0x000fda0003f05270 */
[----:B------:R1:W-:Y:S04]  /*12d90*/  @!P0 STS.128 [0x20100], R236 ;  /* 0x020100ecff008388 */ /* 0x0003e80000000c00 */
[----:B------:R-:W-:Y:S06]  /*12da0*/  BAR.ARV 0x5, 0x100 ;  /* 0x0144000000007b1d */ /* 0x000fec0000002000 */
.L_x_2274:
[----:B----4-:R-:W-:-:S13]  /*12db0*/  ISETP.GE.AND P0, PT, R239, c[0x0][0x53c], PT ;  /* 0x00014f00ef007a0c */ /* 0x010fda0003f06270 */
[----:B-123--:R-:W-:Y:S01]  /*12dc0*/  @P0 CALL.REL.NOINC `(.L_x_2294) ;  /* 0x0000001000000944 */ /* 0x00efe20003c00000 */
[----:B------:R-:W-:Y:S05]  /*12dd0*/  BRA `(.L_x_2295) ;  /* 0xfffeebe000007947 */ /* 0x000fea000383ffff */
.L_x_2294:
[----:B------:R-:W-:Y:S05]  /*12de0*/  EXIT ;  /* 0x000000000000794d */ /* 0x000fea0003800000 */
.L_x_2197:
[----:B------:R-:W-:Y:S02]  /*12df0*/  MOV R4, 0x1 ;  /* 0x0000000100047802 */ /* 0x000fe40000000f00 */
[----:B------:R-:W-:Y:S02]  /*12e00*/  MOV R0, 0x12e20 ;  /* 0x00012e2000007802 */ /* 0x000fe40000000f00 */
[----:B--2---:R-:W-:Y:S05]  /*12e10*/  CALL.REL.NOINC `($__internal_46_$__cuda_sm70_shflsync_up_p) ;  /* 0x000015f000007944 */ /* 0x004fea0003c00000 */
[----:B-12---:R-:W-:Y:S05]  /*12e20*/  BRA `(.L_x_2296) ;  /* 0xfffed66000007947 */ /* 0x006fea000383ffff */
.L_x_2198:
[----:B------:R-:W-:Y:S02]  /*12e30*/  MOV R4, 0x2 ;  /* 0x0000000200047802 */ /* 0x000fe40000000f00 */
[----:B------:R-:W-:Y:S02]  /*12e40*/  MOV R0, 0x12e60 ;  /* 0x00012e6000007802 */ /* 0x000fe40000000f00 */
[----:B--2---:R-:W-:Y:S05]  /*12e50*/  CALL.REL.NOINC `($__internal_46_$__cuda_sm70_shflsync_up_p) ;  /* 0x000015b000007944 */ /* 0x004fea0003c00000 */
[----:B--2---:R-:W-:Y:S02]  /*12e60*/  SEL R4, R4, RZ, P4 ;  /* 0x000000ff04047207 */ /* 0x004fe40002000000 */
[----:B------:R-:W-:-:S03]  /*12e70*/  MOV R0, 0x12eb0 ;  /* 0x00012eb000007802 */ /* 0x000fc60000000f00 */
[----:B-1----:R-:W-:Y:S02]  /*12e80*/  IMAD.IADD R13, R13, 0x1, R4 ;  /* 0x000000010d0d7824 */ /* 0x002fe400078e0204 */
[----:B------:R-:W-:Y:S02]  /*12e90*/  IMAD.MOV.U32 R4, RZ, RZ, 0x4 ;  /* 0x00000004ff047424 */ /* 0x000fe400078e00ff */
[----:B------:R-:W-:Y:S05]  /*12ea0*/  CALL.REL.NOINC `($__internal_46_$__cuda_sm70_shflsync_up_p) ;  /* 0x0000156000007944 */ /* 0x000fea0003c00000 */
        /* <DEDUP_REMOVED lines=11> */
[----:B------:R-:W-:Y:S02]  /*12f60*/  MOV R5, 0x1f ;  /* 0x0000001f00057802 */ /* 0x000fe40000000f00 */
[----:B------:R-:W-:Y:S01]  /*12f70*/  MOV R0, 0x12fc0 ;  /* 0x00012fc000007802 */ /* 0x000fe20000000f00 */
[----:B-1----:R-:W-:Y:S02]  /*12f80*/  IMAD.IADD R13, R13, 0x1, R4 ;  /* 0x000000010d0d7824 */ /* 0x002fe400078e0204 */
[----:B------:R-:W-:Y:S02]  /*12f90*/  IMAD.MOV.U32 R4, RZ, RZ, 0x1f ;  /* 0x0000001fff047424 */ /* 0x000fe400078e00ff */
[----:B------:R-:W-:-:S02]  /*12fa0*/  IMAD.MOV.U32 R7, RZ, RZ, R13 ;  /* 0x000000ffff077224 */ /* 0x000fc400078e000d */
[----:B------:R-:W-:Y:S05]  /*12fb0*/  CALL.REL.NOINC `($__internal_45_$__cuda_sm70_shflsync_idx_p) ;  /* 0x0000140000007944 */ /* 0x000fea0003c00000 */
[----:B-12---:R-:W-:Y:S05]  /*12fc0*/  BRA `(.L_x_2297) ;  /* 0xfffed5c000007947 */ /* 0x006fea000383ffff */
.L_x_2200:
[----:B------:R-:W-:Y:S02]  /*12fd0*/  SEL R2, RZ, 0x1, P0 ;  /* 0x00000001ff027807 */ /* 0x000fe40000000000 */
[----:B------:R-:W-:-:S02]  /*12fe0*/  MOV R0, 0x13000 ;  /* 0x0001300000007802 */ /* 0x000fc40000000f00 */
[----:B------:R-:W-:Y:S05]  /*12ff0*/  CALL.REL.NOINC `($__internal_47_$__cuda_sm70_votesync_ballot) ;  /* 0x0000146000007944 */ /* 0x000fea0003c00000 */
[----:B------:R-:W-:Y:S05]  /*13000*/  BRA `(.L_x_2298) ;  /* 0xfffed61000007947 */ /* 0x000fea000383ffff */
.L_x_2201:
[----:B------:R-:W-:Y:S01]  /*13010*/  IMAD.MOV.U32 R7, RZ, RZ, R15 ;  /* 0x000000ffff077224 */ /* 0x000fe200078e000f */
[----:B------:R-:W-:-:S02]  /*13020*/  MOV R5, 0x1f ;  /* 0x0000001f00057802 */ /* 0x000fc40000000f00 */
[----:B------:R-:W-:Y:S02]  /*13030*/  MOV R0, 0x13050 ;  /* 0x0001305000007802 */ /* 0x000fe40000000f00 */
[----:B------:R-:W-:Y:S05]  /*13040*/  CALL.REL.NOINC `($__internal_45_$__cuda_sm70_shflsync_idx_p) ;  /* 0x0000137000007944 */ /* 0x000fea0003c00000 */
[----:B--2---:R-:W-:Y:S01]  /*13050*/  IMAD.MOV.U32 R15, RZ, RZ, R5 ;  /* 0x000000ffff0f7224 */ /* 0x004fe200078e0005 */
[----:B------:R-:W-:Y:S01]  /*13060*/  MOV R17, RZ ;  /* 0x000000ff00117202 */ /* 0x000fe20000000f00 */
[----:B-1----:R-:W-:Y:S01]  /*13070*/  IMAD.MOV.U32 R7, RZ, RZ, R10 ;  /* 0x000000ffff077224 */ /* 0x002fe200078e000a */
[----:B------:R-:W-:Y:S02]  /*13080*/  MOV R5, 0x1f ;  /* 0x0000001f00057802 */ /* 0x000fe40000000f00 */
[----:B------:R-:W-:Y:S02]  /*13090*/  MOV R0, 0x130b0 ;  /* 0x000130b000007802 */ /* 0x000fe40000000f00 */
[----:B------:R-:W-:Y:S05]  /*130a0*/  CALL.REL.NOINC `($__internal_45_$__cuda_sm70_shflsync_idx_p) ;  /* 0x0000131000007944 */ /* 0x000fea0003c00000 */
[----:B--2---:R-:W-:Y:S01]  /*130b0*/  MOV R10, R5 ;  /* 0x00000005000a7202 */ /* 0x004fe20000000f00 */
[----:B-1----:R-:W-:Y:S05]  /*130c0*/  BRA `(.L_x_2299) ;  /* 0xfffed5b000007947 */ /* 0x002fea000383ffff */
.L_x_2204:
[----:B------:R-:W-:Y:S01]  /*130d0*/  IMAD.MOV.U32 R7, RZ, RZ, R13 ;  /* 0x000000ffff077224 */ /* 0x000fe200078e000d */
[----:B------:R-:W-:Y:S02]  /*130e0*/  MOV R5, 0x1f ;  /* 0x0000001f00057802 */ /* 0x000fe40000000f00 */
[----:B------:R-:W-:Y:S02]  /*130f0*/  MOV R0, 0x13110 ;  /* 0x0001311000007802 */ /* 0x000fe40000000f00 */
[----:B--23--:R-:W-:Y:S05]  /*13100*/  CALL.REL.NOINC `($__internal_45_$__cuda_sm70_shflsync_idx_p) ;  /* 0x000012b000007944 */ /* 0x00cfea0003c00000 */
[----:B--2---:R-:W-:Y:S01]  /*13110*/  MOV R17, R5 ;  /* 0x0000000500117202 */ /* 0x004fe20000000f00 */
[----:B-1----:R-:W-:Y:S05]  /*13120*/  BRA `(.L_x_2203) ;  /* 0xfffed5b000007947 */ /* 0x002fea000383ffff */
.L_x_2215:
[----:B------:R-:W-:Y:S01]  /*13130*/  IMAD.MOV.U32 R7, RZ, RZ, R12 ;  /* 0x000000ffff077224 */ /* 0x000fe200078e000c */
[----:B-1----:R-:W-:Y:S01]  /*13140*/  MOV R4, RZ ;  /* 0x000000ff00047202 */ /* 0x002fe20000000f00 */
[----:B------:R-:W-:Y:S01]  /*13150*/  IMAD.MOV.U32 R5, RZ, RZ, 0x181f ;  /* 0x0000181fff057424 */ /* 0x000fe200078e00ff */
[----:B------:R-:W-:-:S02]  /*13160*/  MOV R0, 0x13180 ;  /* 0x0001318000007802 */ /* 0x000fc40000000f00 */
[----:B------:R-:W-:Y:S05]  /*13170*/  CALL.REL.NOINC `($__internal_45_$__cuda_sm70_shflsync_idx_p) ;  /* 0x0000124000007944 */ /* 0x000fea0003c00000 */
[----:B--2---:R-:W-:Y:S01]  /*13180*/  MOV R14, R5 ;  /* 0x00000005000e7202 */ /* 0x004fe20000000f00 */
[----:B-1----:R-:W-:Y:S05]  /*13190*/  BRA `(.L_x_2300) ;  /* 0xfffefa1000007947 */ /* 0x002fea000383ffff */
.L_x_2216:
[----:B------:R-:W-:Y:S01]  /*131a0*/  IMAD.MOV.U32 R7, RZ, RZ, R13 ;  /* 0x000000ffff077224 */ /* 0x000fe200078e000d */
[----:B------:R-:W-:Y:S01]  /*131b0*/  MOV R4, RZ ;  /* 0x000000ff00047202 */ /* 0x000fe20000000f00 */
[----:B------:R-:W-:Y:S01]  /*131c0*/  IMAD.MOV.U32 R5, RZ, RZ, 0x181f ;  /* 0x0000181fff057424 */ /* 0x000fe200078e00ff */
[----:B------:R-:W-:-:S02]  /*131d0*/  MOV R0, 0x131f0 ;  /* 0x000131f000007802 */ /* 0x000fc40000000f00 */
[----:B-12---:R-:W-:Y:S05]  /*131e0*/  CALL.REL.NOINC `($__internal_45_$__cuda_sm70_shflsync_idx_p) ;  /* 0x000011d000007944 */ /* 0x006fea0003c00000 */
[----:B-12---:R-:W-:Y:S05]  /*131f0*/  BRA `(.L_x_2301) ;  /* 0xfffef9d000007947 */ /* 0x006fea000383ffff */
.L_x_2219:
[----:B--2---:R-:W-:Y:S01]  /*13200*/  IMAD.MOV.U32 R7, RZ, RZ, R12 ;  /* 0x000000ffff077224 */ /* 0x004fe200078e000c */
[----:B------:R-:W-:Y:S01]  /*13210*/  MOV R4, 0x1 ;  /* 0x0000000100047802 */ /* 0x000fe20000000f00 */
[----:B----4-:R-:W-:Y:S01]  /*13220*/  IMAD.MOV.U32 R5, RZ, RZ, 0x181f ;  /* 0x0000181fff057424 */ /* 0x010fe200078e00ff */
[----:B------:R-:W-:-:S02]  /*13230*/  MOV R0, 0x13250 ;  /* 0x0001325000007802 */ /* 0x000fc40000000f00 */
[----:B-1-3--:R-:W-:Y:S05]  /*13240*/  CALL.REL.NOINC `($__internal_45_$__cuda_sm70_shflsync_idx_p) ;  /* 0x0000117000007944 */ /* 0x00afea0003c00000 */
[----:B--2---:R-:W-:Y:S01]  /*13250*/  IMAD.MOV.U32 R14, RZ, RZ, R5 ;  /* 0x000000ffff0e7224 */ /* 0x004fe200078e0005 */
[----:B-1----:R-:W-:Y:S01]  /*13260*/  MOV R4, 0x1 ;  /* 0x0000000100047802 */ /* 0x002fe20000000f00 */
[----:B------:R-:W-:Y:S01]  /*13270*/  IMAD.MOV.U32 R7, RZ, RZ, R13 ;  /* 0x000000ffff077224 */ /* 0x000fe200078e000d */
[----:B------:R-:W-:-:S02]  /*13280*/  MOV R5, 0x181f ;  /* 0x0000181f00057802 */ /* 0x000fc40000000f00 */
[----:B------:R-:W-:Y:S02]  /*13290*/  MOV R0, 0x132b0 ;  /* 0x000132b000007802 */ /* 0x000fe40000000f00 */
[----:B------:R-:W-:Y:S05]  /*132a0*/  CALL.REL.NOINC `($__internal_45_$__cuda_sm70_shflsync_idx_p) ;  /* 0x0000111000007944 */ /* 0x000fea0003c00000 */
[----:B-12---:R-:W-:Y:S05]  /*132b0*/  BRA `(.L_x_2302) ;  /* 0xfffefb3000007947 */ /* 0x006fea000383ffff */
.L_x_2222:
[----:B-1----:R-:W-:Y:S01]  /*132c0*/  IMAD.MOV.U32 R7, RZ, RZ, R12 ;  /* 0x000000ffff077224 */ /* 0x002fe200078e000c */
[----:B------:R-:W-:Y:S01]  /*132d0*/  MOV R4, 0x2 ;  /* 0x0000000200047802 */ /* 0x000fe20000000f00 */
[----:B----4-:R-:W-:Y:S01]  /*132e0*/  IMAD.MOV.U32 R5, RZ, RZ, 0x181f ;  /* 0x0000181fff057424 */ /* 0x010fe200078e00ff */
[----:B------:R-:W-:Y:S02]  /*132f0*/  MOV R0, 0x13310 ;  /* 0x0001331000007802 */ /* 0x000fe40000000f00 */
[----:B--23--:R-:W-:Y:S05]  /*13300*/  CALL.REL.NOINC `($__internal_45_$__cuda_sm70_shflsync_idx_p) ;  /* 0x000010b000007944 */ /* 0x00cfea0003c00000 */
[----:B--2---:R-:W-:Y:S01]  /*13310*/  MOV R14, R5 ;  /* 0x00000005000e7202 */ /* 0x004fe20000000f00 */
[----:B-1----:R-:W-:Y:S05]  /*13320*/  BRA `(.L_x_2303) ;  /* 0xfffefcc000007947 */ /* 0x002fea000383ffff */
.L_x_2223:
[----:B------:R-:W-:Y:S01]  /*13330*/  IMAD.MOV.U32 R7, RZ, RZ, R13 ;  /* 0x000000ffff077224 */ /* 0x000fe200078e000d */
[----:B------:R-:W-:Y:S01]  /*13340*/  MOV R4, 0x2 ;  /* 0x0000000200047802 */ /* 0x000fe20000000f00 */
[----:B----4-:R-:W-:Y:S01]  /*13350*/  IMAD.MOV.U32 R5, RZ, RZ, 0x181f ;  /* 0x0000181fff057424 */ /* 0x010fe200078e00ff */
[----:B------:R-:W-:Y:S02]  /*13360*/  MOV R0, 0x13380 ;  /* 0x0001338000007802 */ /* 0x000fe40000000f00 */
[----:B-123--:R-:W-:Y:S05]  /*13370*/  CALL.REL.NOINC `($__internal_45_$__cuda_sm70_shflsync_idx_p) ;  /* 0x0000104000007944 */ /* 0x00efea0003c00000 */
[----:B-12---:R-:W-:Y:S05]  /*13380*/  BRA `(.L_x_2304) ;  /* 0xfffefc8000007947 */ /* 0x006fea000383ffff */
.L_x_2226:
[----:B-1----:R-:W-:Y:S01]  /*13390*/  IMAD.MOV.U32 R7, RZ, RZ, R12 ;  /* 0x000000ffff077224 */ /* 0x002fe200078e000c */
[----:B------:R-:W-:Y:S01]  /*133a0*/  MOV R4, 0x3 ;  /* 0x0000000300047802 */ /* 0x000fe20000000f00 */
[----:B------:R-:W-:Y:S01]  /*133b0*/  IMAD.MOV.U32 R5, RZ, RZ, 0x181f ;  /* 0x0000181fff057424 */ /* 0x000fe200078e00ff */
[----:B------:R-:W-:-:S02]  /*133c0*/  MOV R0, 0x133e0 ;  /* 0x000133e000007802 */ /* 0x000fc40000000f00 */
[----:B--234-:R-:W-:Y:S05]  /*133d0*/  CALL.REL.NOINC `($__internal_45_$__cuda_sm70_shflsync_idx_p) ;  /* 0x00000fe000007944 */ /* 0x01cfea0003c00000 */
[----:B--2---:R-:W-:Y:S01]  /*133e0*/  IMAD.MOV.U32 R12, RZ, RZ, R5 ;  /* 0x000000ffff0c7224 */ /* 0x004fe200078e0005 */
[----:B-1----:R-:W-:Y:S01]  /*133f0*/  MOV R4, 0x3 ;  /* 0x0000000300047802 */ /* 0x002fe20000000f00 */
[----:B------:R-:W-:Y:S01]  /*13400*/  IMAD.MOV.U32 R7, RZ, RZ, R13 ;  /* 0x000000ffff077224 */ /* 0x000fe200078e000d */
[----:B------:R-:W-:-:S02]  /*13410*/  MOV R5, 0x181f ;  /* 0x0000181f00057802 */ /* 0x000fc40000000f00 */
[----:B------:R-:W-:Y:S02]  /*13420*/  MOV R0, 0x13440 ;  /* 0x0001344000007802 */ /* 0x000fe40000000f00 */
[----:B------:R-:W-:Y:S05]  /*13430*/  CALL.REL.NOINC `($__internal_45_$__cuda_sm70_shflsync_idx_p) ;  /* 0x00000f8000007944 */ /* 0x000fea0003c00000 */
[----:B-12---:R-:W-:Y:S05]  /*13440*/  BRA `(.L_x_2305) ;  /* 0xfffefdd000007947 */ /* 0x006fea000383ffff */
.L_x_2233:
[----:B------:R1:W5:Y:S01]  /*13450*/  LDL R8, [R1+0x70] ;  /* 0x0000700001087983 */ /* 0x0003620000100800 */
[----:B------:R-:W-:Y:S02]  /*13460*/  MOV R5, 0x2 ;  /* 0x0000000200057802 */ /* 0x000fe40000000f00 */
[----:B------:R-:W-:Y:S02]  /*13470*/  MOV R6, 0x13490 ;  /* 0x0001349000067802 */ /* 0x000fe40000000f00 */
[----:B-1---5:R-:W-:Y:S05]  /*13480*/  CALL.REL.NOINC `($__internal_44_$__cuda_sm70_shflsync_bfly_p) ;  /* 0x00000ee000007944 */ /* 0x022fea0003c00000 */
[----:B-12---:R-:W-:Y:S05]  /*13490*/  BRA `(.L_x_2306) ;  /* 0xffff9d7000007947 */ /* 0x006fea000383ffff */
.L_x_2234:
[----:B------:R-:W-:Y:S01]  /*134a0*/  IMAD.MOV.U32 R8, RZ, RZ, R10 ;  /* 0x000000ffff087224 */ /* 0x000fe200078e000a */
[----:B------:R-:W-:Y:S02]  /*134b0*/  MOV R5, 0x1 ;  /* 0x0000000100057802 */ /* 0x000fe40000000f00 */
[----:B------:R-:W-:Y:S02]  /*134c0*/  MOV R6, 0x134e0 ;  /* 0x000134e000067802 */ /* 0x000fe40000000f00 */
[----:B------:R-:W-:Y:S05]  /*134d0*/  CALL.REL.NOINC `($__internal_44_$__cuda_sm70_shflsync_bfly_p) ;  /* 0x00000e9000007944 */ /* 0x000fea0003c00000 */
[----:B-1----:R1:W5:Y:S01]  /*134e0*/  LDL R8, [R1+0x58] ;  /* 0x0000580001087983 */ /* 0x0023620000100800 */
[----:B--2---:R-:W-:Y:S01]  /*134f0*/  FADD.FTZ R7, R10, R5 ;  /* 0x000000050a077221 */ /* 0x004fe20000010000 */
[----:B------:R-:W-:Y:S02]  /*13500*/  MOV R5, 0x2 ;  /* 0x0000000200057802 */ /* 0x000fe40000000f00 */
[----:B------:R-:W-:-:S02]  /*13510*/  MOV R6, 0x13530 ;  /* 0x0001353000067802 */ /* 0x000fc40000000f00 */
[----:B-1---5:R-:W-:Y:S05]  /*13520*/  CALL.REL.NOINC `($__internal_44_$__cuda_sm70_shflsync_bfly_p) ;  /* 0x00000e4000007944 */ /* 0x022fea0003c00000 */
[----:B------:R-:W3:Y:S02]  /*13530*/  LDL.LU R6, [R1+0x58] ;  /* 0x0000580001067983 */ /* 0x000ee40000300800 */
[----:B-123--:R-:W-:Y:S01]  /*13540*/  FADD.FTZ R8, R6, R5 ;  /* 0x0000000506087221 */ /* 0x00efe20000010000 */
[----:B------:R-:W-:-:S02]  /*13550*/  MOV R5, 0x1 ;  /* 0x0000000100057802 */ /* 0x000fc40000000f00 */
[----:B------:R-:W-:Y:S02]  /*13560*/  MOV R6, 0x13580 ;  /* 0x0001358000067802 */ /* 0x000fe40000000f00 */
[----:B------:R-:W-:Y:S05]  /*13570*/  CALL.REL.NOINC `($__internal_44_$__cuda_sm70_shflsync_bfly_p) ;  /* 0x00000df000007944 */ /* 0x000fea0003c00000 */
[----:B-12---:R-:W-:Y:S05]  /*13580*/  BRA `(.L_x_2307) ;  /* 0xffff9d1000007947 */ /* 0x006fea000383ffff */
.L_x_2241:
[----:B-1234-:R-:W-:Y:S01]  /*13590*/  IMAD.MOV.U32 R7, RZ, RZ, R10 ;  /* 0x000000ffff077224 */ /* 0x01efe200078e000a */
[----:B------:R-:W-:Y:S01]  /*135a0*/  MOV R4, RZ ;  /* 0x000000ff00047202 */ /* 0x000fe20000000f00 */
[----:B------:R-:W-:Y:S01]  /*135b0*/  IMAD.MOV.U32 R5, RZ, RZ, 0x181f ;  /* 0x0000181fff057424 */ /* 0x000fe200078e00ff */
[----:B------:R-:W-:Y:S02]  /*135c0*/  MOV R0, 0x135e0 ;  /* 0x000135e000007802 */ /* 0x000fe40000000f00 */
[----:B------:R-:W-:Y:S05]  /*135d0*/  CALL.REL.NOINC `($__internal_45_$__cuda_sm70_shflsync_idx_p) ;  /* 0x00000de000007944 */ /* 0x000fea0003c00000 */
[----:B--2---:R-:W-:Y:S01]  /*135e0*/  MOV R77, R5 ;  /* 0x00000005004d7202 */ /* 0x004fe20000000f00 */
[----:B-1----:R-:W-:Y:S05]  /*135f0*/  BRA `(.L_x_2308) ;  /* 0xffffb8e000007947 */ /* 0x002fea000383ffff */
.L_x_2242:
[----:B------:R-:W-:Y:S01]  /*13600*/  IMAD.MOV.U32 R7, RZ, RZ, R11 ;  /* 0x000000ffff077224 */ /* 0x000fe200078e000b */
[----:B------:R-:W-:Y:S01]  /*13610*/  MOV R4, RZ ;  /* 0x000000ff00047202 */ /* 0x000fe20000000f00 */
[----:B------:R-:W-:Y:S01]  /*13620*/  IMAD.MOV.U32 R5, RZ, RZ, 0x181f ;  /* 0x0000181fff057424 */ /* 0x000fe200078e00ff */
[----:B------:R-:W-:Y:S02]  /*13630*/  MOV R0, 0x13650 ;  /* 0x0001365000007802 */ /* 0x000fe40000000f00 */
[----:B-12---:R-:W-:Y:S05]  /*13640*/  CALL.REL.NOINC `($__internal_45_$__cuda_sm70_shflsync_idx_p) ;  /* 0x00000d7000007944 */ /* 0x006fea0003c00000 */
[----:B-12---:R-:W-:Y:S05]  /*13650*/  BRA `(.L_x_2309) ;  /* 0xffffb8a000007947 */ /* 0x006fea000383ffff */
.L_x_2245:
        /* <DEDUP_REMOVED lines=12> */
.L_x_2248:
[----:B-1----:R-:W-:Y:S01]  /*13720*/  IMAD.MOV.U32 R7, RZ, RZ, R10 ;  /* 0x000000ffff077224 */ /* 0x002fe200078e000a */
[----:B------:R-:W-:Y:S01]  /*13730*/  MOV R4, 0x2 ;  /* 0x0000000200047802 */ /* 0x000fe20000000f00 */
[----:B----4-:R-:W-:Y:S01]  /*13740*/  IMAD.MOV.U32 R5, RZ, RZ, 0x181f ;  /* 0x0000181fff057424 */ /* 0x010fe200078e00ff */
[----:B------:R-:W-:Y:S02]  /*13750*/  MOV R0, 0x13770 ;  /* 0x0001377000007802 */ /* 0x000fe40000000f00 */
[----:B--23--:R-:W-:Y:S05]  /*13760*/  CALL.REL.NOINC `($__internal_45_$__cuda_sm70_shflsync_idx_p) ;  /* 0x00000c5000007944 */ /* 0x00cfea0003c00000 */
[----:B--2---:R-:W-:Y:S01]  /*13770*/  MOV R20, R5 ;  /* 0x0000000500147202 */ /* 0x004fe20000000f00 */
[----:B-1----:R-:W-:Y:S05]  /*13780*/  BRA `(.L_x_2311) ;  /* 0xffffba7000007947 */ /* 0x002fea000383ffff */
.L_x_2249:
[----:B------:R-:W-:Y:S01]  /*13790*/  IMAD.MOV.U32 R7, RZ, RZ, R11 ;  /* 0x000000ffff077224 */ /* 0x000fe200078e000b */
[----:B------:R-:W-:Y:S01]  /*137a0*/  MOV R4, 0x2 ;  /* 0x0000000200047802 */ /* 0x000fe20000000f00 */
[----:B----4-:R-:W-:Y:S01]  /*137b0*/  IMAD.MOV.U32 R5, RZ, RZ, 0x181f ;  /* 0x0000181fff057424 */ /* 0x010fe200078e00ff */
[----:B------:R-:W-:Y:S02]  /*137c0*/  MOV R0, 0x137e0 ;  /* 0x000137e000007802 */ /* 0x000fe40000000f00 */
[----:B-123--:R-:W-:Y:S05]  /*137d0*/  CALL.REL.NOINC `($__internal_45_$__cuda_sm70_shflsync_idx_p) ;  /* 0x00000be000007944 */ /* 0x00efea0003c00000 */
[----:B-12---:R-:W-:Y:S05]  /*137e0*/  BRA `(.L_x_2312) ;  /* 0xffffba3000007947 */ /* 0x006fea000383ffff */
.L_x_2252:
        /* <DEDUP_REMOVED lines=12> */
.L_x_2254:
[----:B------:R-:W-:Y:S01]  /*138b0*/  IMAD.MOV.U32 R7, RZ, RZ, R3 ;  /* 0x000000ffff077224 */ /* 0x000fe200078e0003 */
[----:B------:R-:W-:Y:S01]  /*138c0*/  MOV R4, RZ ;  /* 0x000000ff00047202 */ /* 0x000fe20000000f00 */
[----:B------:R-:W-:Y:S01]  /*138d0*/  IMAD.MOV.U32 R5, RZ, RZ, 0x1c1f ;  /* 0x00001c1fff057424 */ /* 0x000fe200078e00ff */
[----:B------:R-:W-:Y:S02]  /*138e0*/  MOV R0, 0x13900 ;  /* 0x0001390000007802 */ /* 0x000fe40000000f00 */
[----:B------:R-:W-:Y:S05]  /*138f0*/  CALL.REL.NOINC `($__internal_45_$__cuda_sm70_shflsync_idx_p) ;  /* 0x00000ac000007944 */ /* 0x000fea0003c00000 */
[----:B--2---:R-:W-:Y:S01]  /*13900*/  MOV R11, R5 ;  /* 0x00000005000b7202 */ /* 0x004fe20000000f00 */
[----:B-1----:R-:W-:Y:S05]  /*13910*/  BRA `(.L_x_2314) ;  /* 0xffffbe1000007947 */ /* 0x002fea000383ffff */
.L_x_2255:
[----:B------:R-:W-:Y:S01]  /*13920*/  IMAD.MOV.U32 R7, RZ, RZ, R10 ;  /* 0x000000ffff077224 */ /* 0x000fe200078e000a */
[----:B------:R-:W-:Y:S01]  /*13930*/  MOV R4, RZ ;  /* 0x000000ff00047202 */ /* 0x000fe20000000f00 */
[----:B------:R-:W-:Y:S01]  /*13940*/  IMAD.MOV.U32 R5, RZ, RZ, 0x1c1f ;  /* 0x00001c1fff057424 */ /* 0x000fe200078e00ff */
[----:B------:R-:W-:Y:S02]  /*13950*/  MOV R0, 0x13970 ;  /* 0x0001397000007802 */ /* 0x000fe40000000f00 */
[----:B-12---:R-:W-:Y:S05]  /*13960*/  CALL.REL.NOINC `($__internal_45_$__cuda_sm70_shflsync_idx_p) ;  /* 0x00000a5000007944 */ /* 0x006fea0003c00000 */
[----:B-12---:R-:W-:Y:S05]  /*13970*/  BRA `(.L_x_2315) ;  /* 0xffffbdd000007947 */ /* 0x006fea000383ffff */
.L_x_2258:
[----:B----4-:R-:W-:Y:S01]  /*13980*/  IMAD.MOV.U32 R7, RZ, RZ, R3 ;  /* 0x000000ffff077224 */ /* 0x010fe200078e0003 */
[----:B------:R-:W-:Y:S01]  /*13990*/  MOV R4, 0x1 ;  /* 0x0000000100047802 */ /* 0x000fe20000000f00 */
[----:B------:R-:W-:Y:S01]  /*139a0*/  IMAD.MOV.U32 R5, RZ, RZ, 0x1c1f ;  /* 0x00001c1fff057424 */ /* 0x000fe200078e00ff */
[----:B------:R-:W-:-:S02]  /*139b0*/  MOV R0, 0x139d0 ;  /* 0x000139d000007802 */ /* 0x000fc40000000f00 */
[----:B-123--:R-:W-:Y:S05]  /*139c0*/  CALL.REL.NOINC `($__internal_45_$__cuda_sm70_shflsync_idx_p) ;  /* 0x000009f000007944 */ /* 0x00efea0003c00000 */
[----:B--2---:R-:W-:Y:S01]  /*139d0*/  IMAD.MOV.U32 R3, RZ, RZ, R5 ;  /* 0x000000ffff037224 */ /* 0x004fe200078e0005 */
[----:B-1----:R-:W-:Y:S01]  /*139e0*/  MOV R4, 0x1 ;  /* 0x0000000100047802 */ /* 0x002fe20000000f00 */
[----:B------:R-:W-:Y:S01]  /*139f0*/  IMAD.MOV.U32 R7, RZ, RZ, R10 ;  /* 0x000000ffff077224 */ /* 0x000fe200078e000a */
[----:B------:R-:W-:-:S02]  /*13a00*/  MOV R5, 0x1c1f ;  /* 0x00001c1f00057802 */ /* 0x000fc40000000f00 */
[----:B------:R-:W-:Y:S02]  /*13a10*/  MOV R0, 0x13a30 ;  /* 0x00013a3000007802 */ /* 0x000fe40000000f00 */
[----:B------:R-:W-:Y:S05]  /*13a20*/  CALL.REL.NOINC `($__internal_45_$__cuda_sm70_shflsync_idx_p) ;  /* 0x0000099000007944 */ /* 0x000fea0003c00000 */
[----:B-12---:R-:W-:Y:S05]  /*13a30*/  BRA `(.L_x_2316) ;  /* 0xffffca0000007947 */ /* 0x006fea000383ffff */
.L_x_2262:
[----:B------:R-:W-:Y:S01]  /*13a40*/  IMAD.MOV.U32 R7, RZ, RZ, R11 ;  /* 0x000000ffff077224 */ /* 0x000fe200078e000b */
[----:B------:R-:W-:Y:S01]  /*13a50*/  MOV R4, RZ ;  /* 0x000000ff00047202 */ /* 0x000fe20000000f00 */
[----:B------:R-:W-:Y:S01]  /*13a60*/  IMAD.MOV.U32 R5, RZ, RZ, 0x181f ;  /* 0x0000181fff057424 */ /* 0x000fe200078e00ff */
[----:B------:R-:W-:Y:S02]  /*13a70*/  MOV R0, 0x13a90 ;  /* 0x00013a9000007802 */ /* 0x000fe40000000f00 */
[----:B------:R-:W-:Y:S05]  /*13a80*/  CALL.REL.NOINC `($__internal_45_$__cuda_sm70_shflsync_idx_p) ;  /* 0x0000093000007944 */ /* 0x000fea0003c00000 */
[----:B--2---:R-:W-:Y:S01]  /*13a90*/  MOV R12, R5 ;  /* 0x00000005000c7202 */ /* 0x004fe20000000f00 */
[----:B-1----:R-:W-:Y:S05]  /*13aa0*/  BRA `(.L_x_2317) ;  /* 0xffffddc000007947 */ /* 0x002fea000383ffff */
.L_x_2263:
[----:B------:R-:W-:Y:S01]  /*13ab0*/  IMAD.MOV.U32 R7, RZ, RZ, R10 ;  /* 0x000000ffff077224 */ /* 0x000fe200078e000a */
[----:B------:R-:W-:Y:S01]  /*13ac0*/  MOV R4, RZ ;  /* 0x000000ff00047202 */ /* 0x000fe20000000f00 */
[----:B------:R-:W-:Y:S01]  /*13ad0*/  IMAD.MOV.U32 R5, RZ, RZ, 0x181f ;  /* 0x0000181fff057424 */ /* 0x000fe200078e00ff */
[----:B------:R-:W-:Y:S02]  /*13ae0*/  MOV R0, 0x13b00 ;  /* 0x00013b0000007802 */ /* 0x000fe40000000f00 */
[----:B-12---:R-:W-:Y:S05]  /*13af0*/  CALL.REL.NOINC `($__internal_45_$__cuda_sm70_shflsync_idx_p) ;  /* 0x000008c000007944 */ /* 0x006fea0003c00000 */
[----:B-12---:R-:W-:Y:S05]  /*13b00*/  BRA `(.L_x_2318) ;  /* 0xffffdd8000007947 */ /* 0x006fea000383ffff */
.L_x_2266:
        /* <DEDUP_REMOVED lines=12> */
.L_x_2269:
[----:B--2---:R-:W-:Y:S01]  /*13bd0*/  IMAD.MOV.U32 R7, RZ, RZ, R11 ;  /* 0x000000ffff077224 */ /* 0x004fe200078e000b */
[----:B------:R-:W-:Y:S01]  /*13be0*/  MOV R4, 0x2 ;  /* 0x0000000200047802 */ /* 0x000fe20000000f00 */
[----:B------:R-:W-:Y:S01]  /*13bf0*/  IMAD.MOV.U32 R5, RZ, RZ, 0x181f ;  /* 0x0000181fff057424 */ /* 0x000fe200078e00ff */
[----:B------:R-:W-:Y:S02]  /*13c00*/  MOV R0, 0x13c20 ;  /* 0x00013c2000007802 */ /* 0x000fe40000000f00 */
[----:B-1-3--:R-:W-:Y:S05]  /*13c10*/  CALL.REL.NOINC `($__internal_45_$__cuda_sm70_shflsync_idx_p) ;  /* 0x000007a000007944 */ /* 0x00afea0003c00000 */
[----:B--2---:R-:W-:Y:S01]  /*13c20*/  MOV R3, R5 ;  /* 0x0000000500037202 */ /* 0x004fe20000000f00 */
[----:B-1----:R-:W-:Y:S05]  /*13c30*/  BRA `(.L_x_2320) ;  /* 0xffffdf6000007947 */ /* 0x002fea000383ffff */
.L_x_2270:
[----:B--2---:R-:W-:Y:S01]  /*13c40*/  IMAD.MOV.U32 R7, RZ, RZ, R10 ;  /* 0x000000ffff077224 */ /* 0x004fe200078e000a */
[----:B------:R-:W-:Y:S01]  /*13c50*/  MOV R4, 0x2 ;  /* 0x0000000200047802 */ /* 0x000fe20000000f00 */
[----:B------:R-:W-:Y:S01]  /*13c60*/  IMAD.MOV.U32 R5, RZ, RZ, 0x181f ;  /* 0x0000181fff057424 */ /* 0x000fe200078e00ff */
[----:B------:R-:W-:Y:S02]  /*13c70*/  MOV R0, 0x13c90 ;  /* 0x00013c9000007802 */ /* 0x000fe40000000f00 */
[----:B-1-34-:R-:W-:Y:S05]  /*13c80*/  CALL.REL.NOINC `($__internal_45_$__cuda_sm70_shflsync_idx_p) ;  /* 0x0000073000007944 */ /* 0x01afea0003c00000 */
[----:B-12---:R-:W-:Y:S05]  /*13c90*/  BRA `(.L_x_2321) ;  /* 0xffffdf2000007947 */ /* 0x006fea000383ffff */
.L_x_2273:
        /* <DEDUP_REMOVED lines=12> */
.L_x_2275:
[----:B------:R-:W-:Y:S01]  /*13d60*/  IMAD.MOV.U32 R7, RZ, RZ, R2 ;  /* 0x000000ffff077224 */ /* 0x000fe200078e0002 */
[----:B------:R-:W-:Y:S01]  /*13d70*/  MOV R4, RZ ;  /* 0x000000ff00047202 */ /* 0x000fe20000000f00 */
[----:B------:R-:W-:Y:S01]  /*13d80*/  IMAD.MOV.U32 R5, RZ, RZ, 0x1f ;  /* 0x0000001fff057424 */ /* 0x000fe200078e00ff */
[----:B------:R-:W-:Y:S02]  /*13d90*/  MOV R0, 0x13db0 ;  /* 0x00013db000007802 */ /* 0x000fe40000000f00 */
[----:B------:R-:W-:Y:S05]  /*13da0*/  CALL.REL.NOINC `($__internal_45_$__cuda_sm70_shflsync_idx_p) ;  /* 0x0000061000007944 */ /* 0x000fea0003c00000 */
[----:B--2---:R-:W-:Y:S01]  /*13db0*/  MOV R3, R5 ;  /* 0x0000000500037202 */ /* 0x004fe20000000f00 */
[----:B-1----:R-:W-:Y:S05]  /*13dc0*/  BRA `(.L_x_2323) ;  /* 0xffffe19000007947 */ /* 0x002fea000383ffff */
.L_x_2276:
[----:B------:R-:W-:Y:S01]  /*13dd0*/  IMAD.MOV.U32 R7, RZ, RZ, R2 ;  /* 0x000000ffff077224 */ /* 0x000fe200078e0002 */
[----:B------:R-:W-:Y:S01]  /*13de0*/  MOV R4, 0x1 ;  /* 0x0000000100047802 */ /* 0x000fe20000000f00 */
[----:B------:R-:W-:Y:S01]  /*13df0*/  IMAD.MOV.U32 R5, RZ, RZ, 0x1f ;  /* 0x0000001fff057424 */ /* 0x000fe200078e00ff */
[----:B------:R-:W-:Y:S02]  /*13e00*/  MOV R0, 0x13e20 ;  /* 0x00013e2000007802 */ /* 0x000fe40000000f00 */
[----:B-12---:R-:W-:Y:S05]  /*13e10*/  CALL.REL.NOINC `($__internal_45_$__cuda_sm70_shflsync_idx_p) ;  /* 0x000005a000007944 */ /* 0x006fea0003c00000 */
[----:B--2---:R-:W-:Y:S01]  /*13e20*/  MOV R2, R5 ;  /* 0x0000000500027202 */ /* 0x004fe20000000f00 */
[----:B-1----:R-:W-:Y:S05]  /*13e30*/  BRA `(.L_x_2324) ;  /* 0xffffe14000007947 */ /* 0x002fea000383ffff */
.L_x_2277:
[----:B------:R-:W-:Y:S02]  /*13e40*/  MOV R4, 0x1 ;  /* 0x0000000100047802 */ /* 0x000fe40000000f00 */
[----:B------:R-:W-:-:S02]  /*13e50*/  MOV R0, 0x13e70 ;  /* 0x00013e7000007802 */ /* 0x000fc40000000f00 */
[----:B-12---:R-:W-:Y:S05]  /*13e60*/  CALL.REL.NOINC `($__internal_46_$__cuda_sm70_shflsync_up_p) ;  /* 0x000005a000007944 */ /* 0x006fea0003c00000 */
[----:B-12---:R-:W-:Y:S05]  /*13e70*/  BRA `(.L_x_2325) ;  /* 0xffffe22000007947 */ /* 0x006fea000383ffff */
.L_x_2278:
[----:B------:R-:W-:Y:S02]  /*13e80*/  MOV R4, 0x2 ;  /* 0x0000000200047802 */ /* 0x000fe40000000f00 */
[----:B------:R-:W-:-:S02]  /*13e90*/  MOV R0, 0x13eb0 ;  /* 0x00013eb000007802 */ /* 0x000fc40000000f00 */
[----:B-12---:R-:W-:Y:S05]  /*13ea0*/  CALL.REL.NOINC `($__internal_46_$__cuda_sm70_shflsync_up_p) ;  /* 0x0000056000007944 */ /* 0x006fea0003c00000 */
        /* <DEDUP_REMOVED lines=23> */
.L_x_2282:
[----:B---3--:R-:W-:Y:S01]  /*14020*/  IMAD.MOV.U32 R13, RZ, RZ, R2 ;  /* 0x000000ffff0d7224 */ /* 0x008fe200078e0002 */
[----:B------:R-:W-:-:S02]  /*14030*/  MOV R4, 0x1 ;  /* 0x0000000100047802 */ /* 0x000fc40000000f00 */
[----:B------:R-:W-:Y:S02]  /*14040*/  MOV R0, 0x14060 ;  /* 0x0001406000007802 */ /* 0x000fe40000000f00 */
[----:B------:R-:W-:Y:S05]  /*14050*/  CALL.REL.NOINC `($__internal_46_$__cuda_sm70_shflsync_up_p) ;  /* 0x000003b000007944 */ /* 0x000fea0003c00000 */
[----:B-12---:R-:W-:Y:S05]  /*14060*/  BRA `(.L_x_2327) ;  /* 0xffffe28000007947 */ /* 0x006fea000383ffff */
.L_x_2283:
[----:B---3--:R-:W-:Y:S01]  /*14070*/  IMAD.MOV.U32 R13, RZ, RZ, R2 ;  /* 0x000000ffff0d7224 */ /* 0x008fe200078e0002 */
[----:B------:R-:W-:Y:S02]  /*14080*/  MOV R4, 0x2 ;  /* 0x0000000200047802 */ /* 0x000fe40000000f00 */
[----:B------:R-:W-:Y:S02]  /*14090*/  MOV R0, 0x140b0 ;  /* 0x000140b000007802 */ /* 0x000fe40000000f00 */
[----:B------:R-:W-:Y:S05]  /*140a0*/  CALL.REL.NOINC `($__internal_46_$__cuda_sm70_shflsync_up_p) ;  /* 0x0000036000007944 */ /* 0x000fea0003c00000 */
[----:B-12---:R-:W-:Y:S01]  /*140b0*/  SEL R13, R4, RZ, P1 ;  /* 0x000000ff040d7207 */ /* 0x006fe20000800000 */
[----:B------:R-:W-:Y:S01]  /*140c0*/  IMAD.MOV.U32 R4, RZ, RZ, 0x4 ;  /* 0x00000004ff047424 */ /* 0x000fe200078e00ff */
[----:B------:R-:W-:-:S03]  /*140d0*/  MOV R0, 0x14100 ;  /* 0x0001410000007802 */ /* 0x000fc60000000f00 */
[----:B------:R-:W-:Y:S02]  /*140e0*/  IMAD.IADD R13, R2, 0x1, R13 ;  /* 0x00000001020d7824 */ /* 0x000fe400078e020d */
        /* <DEDUP_REMOVED lines=19> */
.L_x_2285:
[----:B------:R-:W-:Y:S02]  /*14220*/  SEL R2, RZ, 0x1, P0 ;  /* 0x00000001ff027807 */ /* 0x000fe40000000000 */
[----:B------:R-:W-:-:S02]  /*14230*/  MOV R0, 0x14250 ;  /* 0x0001425000007802 */ /* 0x000fc40000000f00 */
[----:B---3--:R-:W-:Y:S05]  /*14240*/  CALL.REL.NOINC `($__internal_47_$__cuda_sm70_votesync_ballot) ;  /* 0x0000021000007944 */ /* 0x008fea0003c00000 */
[----:B------:R-:W-:Y:S05]  /*14250*/  BRA `(.L_x_2329) ;  /* 0xffffe22000007947 */ /* 0x000fea000383ffff */
.L_x_2286:
[----:B------:R-:W-:Y:S01]  /*14260*/  IMAD.MOV.U32 R7, RZ, RZ, R237 ;  /* 0x000000ffff077224 */ /* 0x000fe200078e00ed */
[----:B------:R-:W-:-:S02]  /*14270*/  MOV R5, 0x1f ;  /* 0x0000001f00057802 */ /* 0x000fc40000000f00 */
[----:B------:R-:W-:Y:S02]  /*14280*/  MOV R0, 0x142a0 ;  /* 0x000142a000007802 */ /* 0x000fe40000000f00 */
[----:B---3--:R-:W-:Y:S05]  /*14290*/  CALL.REL.NOINC `($__internal_45_$__cuda_sm70_shflsync_idx_p) ;  /* 0x0000012000007944 */ /* 0x008fea0003c00000 */
[----:B--2---:R-:W-:Y:S01]  /*142a0*/  IMAD.MOV.U32 R237, RZ, RZ, R5 ;  /* 0x000000ffffed7224 */ /* 0x004fe200078e0005 */
[----:B-1----:R-:W-:Y:S01]  /*142b0*/  MOV R7, R12 ;  /* 0x0000000c00077202 */ /* 0x002fe20000000f00 */
[----:B------:R-:W-:Y:S01]  /*142c0*/  IMAD.MOV.U32 R5, RZ, RZ, 0x1f ;  /* 0x0000001fff057424 */ /* 0x000fe200078e00ff */
[----:B------:R-:W-:Y:S02]  /*142d0*/  MOV R0, 0x142f0 ;  /* 0x000142f000007802 */ /* 0x000fe40000000f00 */
[----:B------:R-:W-:Y:S05]  /*142e0*/  CALL.REL.NOINC `($__internal_45_$__cuda_sm70_shflsync_idx_p) ;  /* 0x000000d000007944 */ /* 0x000fea0003c00000 */
[----:B--2---:R-:W-:Y:S01]  /*142f0*/  MOV R2, R5 ;  /* 0x0000000500027202 */ /* 0x004fe20000000f00 */
[----:B-1----:R-:W-:Y:S05]  /*14300*/  BRA `(.L_x_2330) ;  /* 0xffffe1c000007947 */ /* 0x002fea000383ffff */
.L_x_2289:
[----:B------:R-:W-:Y:S01]  /*14310*/  IMAD.MOV.U32 R7, RZ, RZ, R13 ;  /* 0x000000ffff077224 */ /* 0x000fe200078e000d */
[----:B------:R-:W-:Y:S02]  /*14320*/  MOV R5, 0x1f ;  /* 0x0000001f00057802 */ /* 0x000fe40000000f00 */
[----:B------:R-:W-:Y:S02]  /*14330*/  MOV R0, 0x14350 ;  /* 0x0001435000007802 */ /* 0x000fe40000000f00 */
[----:B--234-:R-:W-:Y:S05]  /*14340*/  CALL.REL.NOINC `($__internal_45_$__cuda_sm70_shflsync_idx_p) ;  /* 0x0000007000007944 */ /* 0x01cfea0003c00000 */
[----:B--2---:R-:W-:Y:S01]  /*14350*/  MOV R15, R5 ;  /* 0x00000005000f7202 */ /* 0x004fe20000000f00 */
[----:B-1----:R-:W-:Y:S05]  /*14360*/  BRA `(.L_x_2288) ;  /* 0xffffe1c000007947 */ /* 0x002fea000383ffff */
        .weak           $__internal_44_$__cuda_sm70_shflsync_bfly_p
        .type           $__internal_44_$__cuda_sm70_shflsync_bfly_p,@function
        .size           $__internal_44_$__cuda_sm70_shflsync_bfly_p,($__internal_45_$__cuda_sm70_shflsync_idx_p - $__internal_44_$__cuda_sm70_shflsync_bfly_p)
$__internal_44_$__cuda_sm70_shflsync_bfly_p:
[----:B------:R-:W-:Y:S01]  /*14370*/  MOV R12, R6 ;  /* 0x00000006000c7202 */ /* 0x000fe20000000f00 */
[----:B------:R-:W-:Y:S04]  /*14380*/  WARPSYNC R3 ;  /* 0x0000000300007348 */ /* 0x000fe80003800000 */
[----:B------:R-:W-:Y:S01]  /*14390*/  MOV R13, 0x0 ;  /* 0x00000000000d7802 */ /* 0x000fe20000000f00 */
[----:B------:R1:W2:Y:S03]  /*143a0*/  SHFL.BFLY PT, R5, R8, R5, R4 ;  /* 0x0c00000508057389 */ /* 0x0002a600000e0004 */
[----:B------:R-:W-:Y:S05]  /*143b0*/  RET.REL.NODEC R12 `(_ZN7cutlass13device_kernelIN5flash19enable_sm80_to_sm89INS1_16FlashAttnFwdSm80INS1_25CollectiveMainloopFwdSm80ILi8ELi1ELb0EN4cute5tupleIJNS5_1CILi128EEENS7_ILi64EEENS7_ILi256EEEEEELi256ENS_10bfloat16_tEfNS_4arch4Sm80ELb1ELb0ELb0ELb1ELb0ELb0ELb1ELb1EEENS1_21CollectiveEpilogueFwdINS6_IJS8_SA_S9_EEENS6_IJNS7_ILi1EEESI_SI_EEESC_SE_Li256ELb1ELb1ELb1ELb0EEENS1_36VarlenDynamicPersistentTileSchedulerILi128ELi64ELi256ELi256ELb1ELb1ELb0ELb1ELb1ELb1EEEEEEEEEvNT_6ParamsE) ;  /* 0xfffebc400c007950 */ /* 0x000fea0003c3ffff */
        .weak           $__internal_45_$__cuda_sm70_shflsync_idx_p
        .type           $__internal_45_$__cuda_sm70_shflsync_idx_p,@function
        .size           $__internal_45_$__cuda_sm70_shflsync_idx_p,($__internal_46_$__cuda_sm70_shflsync_up_p - $__internal_45_$__cuda_sm70_shflsync_idx_p)
$__internal_45_$__cuda_sm70_shflsync_idx_p:
[----:B------:R-:W-:Y:S01]  /*143c0*/  MOV R8, R0 ;  /* 0x0000000000087202 */ /* 0x000fe20000000f00 */
[----:B------:R-:W-:Y:S04]  /*143d0*/  WARPSYNC R240 ;  /* 0x000000f000007348 */ /* 0x000fe80003800000 */
[----:B------:R-:W-:Y:S01]  /*143e0*/  MOV R9, 0x0 ;  /* 0x0000000000097802 */ /* 0x000fe20000000f00 */
[----:B------:R1:W2:Y:S03]  /*143f0*/  SHFL.IDX PT, R5, R7, R4, R5 ;  /* 0x0000000407057389 */ /* 0x0002a600000e0005 */
[----:B------:R-:W-:Y:S05]  /*14400*/  RET.REL.NODEC R8 `(_ZN7cutlass13device_kernelIN5flash19enable_sm80_to_sm89INS1_16FlashAttnFwdSm80INS1_25CollectiveMainloopFwdSm80ILi8ELi1ELb0EN4cute5tupleIJNS5_1CILi128EEENS7_ILi64EEENS7_ILi256EEEEEELi256ENS_10bfloat16_tEfNS_4arch4Sm80ELb1ELb0ELb0ELb1ELb0ELb0ELb1ELb1EEENS1_21CollectiveEpilogueFwdINS6_IJS8_SA_S9_EEENS6_IJNS7_ILi1EEESI_SI_EEESC_SE_Li256ELb1ELb1ELb1ELb0EEENS1_36VarlenDynamicPersistentTileSchedulerILi128ELi64ELi256ELi256ELb1ELb1ELb0ELb1ELb1ELb1EEEEEEEEEvNT_6ParamsE) ;  /* 0xfffebbf008007950 */ /* 0x000fea0003c3ffff */
        .weak           $__internal_46_$__cuda_sm70_shflsync_up_p
        .type           $__internal_46_$__cuda_sm70_shflsync_up_p,@function
        .size           $__internal_46_$__cuda_sm70_shflsync_up_p,($__internal_47_$__cuda_sm70_votesync_ballot - $__internal_46_$__cuda_sm70_shflsync_up_p)
$__internal_46_$__cuda_sm70_shflsync_up_p:
[----:B------:R-:W-:Y:S01]  /*14410*/  MOV R6, R0 ;  /* 0x0000000000067202 */ /* 0x000fe20000000f00 */
[----:B------:R-:W-:Y:S04]  /*14420*/  WARPSYNC R244 ;  /* 0x000000f400007348 */ /* 0x000fe80003800000 */
[----:B------:R-:W-:Y:S01]  /*14430*/  MOV R7, 0x0 ;  /* 0x0000000000077802 */ /* 0x000fe20000000f00 */
[----:B------:R1:W2:Y:S03]  /*14440*/  SHFL.UP PT, R4, R13, R4, R245 ;  /* 0x040000040d047389 */ /* 0x0002a600000e00f5 */
[----:B------:R-:W-:Y:S05]  /*14450*/  RET.REL.NODEC R6 `(_ZN7cutlass13device_kernelIN5flash19enable_sm80_to_sm89INS1_16FlashAttnFwdSm80INS1_25CollectiveMainloopFwdSm80ILi8ELi1ELb0EN4cute5tupleIJNS5_1CILi128EEENS7_ILi64EEENS7_ILi256EEEEEELi256ENS_10bfloat16_tEfNS_4arch4Sm80ELb1ELb0ELb0ELb1ELb0ELb0ELb1ELb1EEENS1_21CollectiveEpilogueFwdINS6_IJS8_SA_S9_EEENS6_IJNS7_ILi1EEESI_SI_EEESC_SE_Li256ELb1ELb1ELb1ELb0EEENS1_36VarlenDynamicPersistentTileSchedulerILi128ELi64ELi256ELi256ELb1ELb1ELb0ELb1ELb1ELb1EEEEEEEEEvNT_6ParamsE) ;  /* 0xfffebba006007950 */ /* 0x000fea0003c3ffff */
        .weak           $__internal_47_$__cuda_sm70_votesync_ballot
        .type           $__internal_47_$__cuda_sm70_votesync_ballot,@function
        .size           $__internal_47_$__cuda_sm70_votesync_ballot,(.L_x_2645 - $__internal_47_$__cuda_sm70_votesync_ballot)
$__internal_47_$__cuda_sm70_votesync_ballot:
[----:B------:R-:W-:Y:S01]  /*14460*/  ISETP.NE.U32.AND P0, PT, R2, 0x1, PT ;  /* 0x000000010200780c */ /* 0x000fe20003f05070 */
[----:B------:R-:W-:Y:S01]  /*14470*/  IMAD.MOV.U32 R4, RZ, RZ, R0 ;  /* 0x000000ffff047224 */ /* 0x000fe200078e0000 */
[----:B------:R-:W-:Y:S04]  /*14480*/  WARPSYNC R235 ;  /* 0x000000eb00007348 */ /* 0x000fe80003800000 */
[----:B------:R-:W-:-:S07]  /*14490*/  IMAD.MOV.U32 R5, RZ, RZ, 0x0 ;  /* 0x00000000ff057424 */ /* 0x000fce00078e00ff */
[----:B------:R-:W-:-:S04]  /*144a0*/  VOTE.ANY R2, PT, !P0 ;  /* 0x0000000000027806 */ /* 0x000fc800040e0100 */
[----:B------:R-:W-:Y:S01]  /*144b0*/  LOP3.LUT R11, R2, R235, RZ, 0xc0, !PT ;  /* 0x000000eb020b7212 */ /* 0x000fe200078ec0ff */
[----:B------:R-:W-:Y:S06]  /*144c0*/  RET.REL.NODEC R4 `(_ZN7cutlass13device_kernelIN5flash19enable_sm80_to_sm89INS1_16FlashAttnFwdSm80INS1_25CollectiveMainloopFwdSm80ILi8ELi1ELb0EN4cute5tupleIJNS5_1CILi128EEENS7_ILi64EEENS7_ILi256EEEEEELi256ENS_10bfloat16_tEfNS_4arch4Sm80ELb1ELb0ELb0ELb1ELb0ELb0ELb1ELb1EEENS1_21CollectiveEpilogueFwdINS6_IJS8_SA_S9_EEENS6_IJNS7_ILi1EEESI_SI_EEESC_SE_Li256ELb1ELb1ELb1ELb0EEENS1_36VarlenDynamicPersistentTileSchedulerILi128ELi64ELi256ELi256ELb1ELb1ELb0ELb1ELb1ELb1EEEEEEEEEvNT_6ParamsE) ;  /* 0xfffebb3004007950 */ /* 0x000fec0003c3ffff */
.L_x_2331:
        /* <DEDUP_REMOVED lines=11> */
.L_x_2645:


//--------------------- .text._ZN7cutlass13device_kernelIN5flash19enable_sm80_to_sm89INS1_16FlashAttnFwdSm80INS1_25CollectiveMainloopFwdSm80ILi8ELi1ELb0EN4cute5tupleIJNS5_1CILi128EEENS7_ILi48EEENS7_ILi256EEEEEELi256ENS_10bfloat16_tEfNS_4arch4Sm80ELb1ELb0ELb0ELb1ELb0ELb1ELb1ELb1EEENS1_21CollectiveEpilogueFwdINS6_IJS8_SA_S9_EEENS6_IJNS7_ILi1EEESI_SI_EEESC_SE_Li256ELb1ELb1ELb1ELb0EEENS1_36VarlenDynamicPersistentTileSchedulerILi128ELi48ELi256ELi256ELb1ELb1ELb0ELb1ELb1ELb1EEEEEEEEEvNT_6ParamsE --------------------------
	.section	.text._ZN7cutlass13device_kernelIN5flash19enable_sm80_to_sm89INS1_16FlashAttnFwdSm80INS1_25CollectiveMainloopFwdSm80ILi8ELi1ELb0EN4cute5tupleIJNS5_1CILi128EEENS7_ILi48EEENS7_ILi256EEEEEELi256ENS_10bfloat16_tEfNS_4arch4Sm80ELb1ELb0ELb0ELb1ELb0ELb1ELb1ELb1EEENS1_21CollectiveEpilogueFwdINS6_IJS8_SA_S9_EEENS6_IJNS7_ILi1EEESI_SI_EEESC_SE_Li256ELb1ELb1ELb1ELb0EEENS1_36VarlenDynamicPersistentTileSchedulerILi128ELi48ELi256ELi256ELb1ELb1ELb0ELb1ELb1ELb1EEEEEEEEEvNT_6ParamsE,"ax",@progbits
	.sectioninfo	@"SHI_REGISTERS=255"
	.align	128
.text._ZN7cutlass13device_kernelIN5flash19enable_sm80_to_sm89INS1_16FlashAttnFwdSm80INS1_25CollectiveMainloopFwdSm80ILi8ELi1ELb0EN4cute5tupleIJNS5_1CILi128EEENS7_ILi48EEENS7_ILi256EEEEEELi256ENS_10bfloat16_tEfNS_4arch4Sm80ELb1ELb0ELb0ELb1ELb0ELb1ELb1ELb1EEENS1_21CollectiveEpilogueFwdINS6_IJS8_SA_S9_EEENS6_IJNS7_ILi1EEESI_SI_EEESC_SE_Li256ELb1ELb1ELb1ELb0EEENS1_36VarlenDynamicPersistentTileSchedulerILi128ELi48ELi256ELi256ELb1ELb1ELb0ELb1ELb1ELb1EEEEEEEEEvNT_6ParamsE:
        .type           _ZN7cutlass13device_kernelIN5flash19enable_sm80_to_sm89INS1_16FlashAttnFwdSm80INS1_25CollectiveMainloopFwdSm80ILi8ELi1ELb0EN4cute5tupleIJNS5_1CILi128EEENS7_ILi48EEENS7_ILi256EEEEEELi256ENS_10bfloat16_tEfNS_4arch4Sm80ELb1ELb0ELb0ELb1ELb0ELb1ELb1ELb1EEENS1_21CollectiveEpilogueFwdINS6_IJS8_SA_S9_EEENS6_IJNS7_ILi1EEESI_SI_EEESC_SE_Li256ELb1ELb1ELb1ELb0EEENS1_36VarlenDynamicPersistentTileSchedulerILi128ELi48ELi256ELi256ELb1ELb1ELb0ELb1ELb1ELb1EEEEEEEEEvNT_6ParamsE,@function
        .size           _ZN7cutlass13device_kernelIN5flash19enable_sm80_to_sm89INS1_16FlashAttnFwdSm80INS1_25CollectiveMainloopFwdSm80ILi8ELi1ELb0EN4cute5tupleIJNS5_1CILi128EEENS7_ILi48EEENS7_ILi256EEEEEELi256ENS_10bfloat16_tEfNS_4arch4Sm80ELb1ELb0ELb0ELb1ELb0ELb1ELb1ELb1EEENS1_21CollectiveEpilogueFwdINS6_IJS8_SA_S9_EEENS6_IJNS7_ILi1EEESI_SI_EEESC_SE_Li256ELb1ELb1ELb1ELb0EEENS1_36VarlenDynamicPersistentTileSchedulerILi128ELi48ELi256ELi256ELb1ELb1ELb0ELb1ELb1ELb1EEEEEEEEEvNT_6ParamsE,(.L_x_2650 - _ZN7cutlass13device_kernelIN5flash19enable_sm80_to_sm89INS1_16FlashAttnFwdSm80INS1_25CollectiveMainloopFwdSm80ILi8ELi1ELb0EN4cute5tupleIJNS5_1CILi128EEENS7_ILi48EEENS7_ILi256EEEEEELi256ENS_10bfloat16_tEfNS_4arch4Sm80ELb1ELb0ELb0ELb1ELb0ELb1ELb1ELb1EEENS1_21CollectiveEpilogueFwdINS6_IJS8_SA_S9_EEENS6_IJNS7_ILi1EEESI_SI_EEESC_SE_Li256ELb1ELb1ELb1ELb0EEENS1_36VarlenDynamicPersistentTileSchedulerILi128ELi48ELi256ELi256ELb1ELb1ELb0ELb1ELb1ELb1EEEEEEEEEvNT_6ParamsE)
        .other          _ZN7cutlass13device_kernelIN5flash19enable_sm80_to_sm89INS1_16FlashAttnFwdSm80INS1_25CollectiveMainloopFwdSm80ILi8ELi1ELb0EN4cute5tupleIJNS5_1CILi128EEENS7_ILi48EEENS7_ILi256EEEEEELi256ENS_10bfloat16_tEfNS_4arch4Sm80ELb1ELb0ELb0ELb1ELb0ELb1ELb1ELb1EEENS1_21CollectiveEpilogueFwdINS6_IJS8_SA_S9_EEENS6_IJNS7_ILi1EEESI_SI_EEESC_SE_Li256ELb1ELb1ELb1ELb0EEENS1_36VarlenDynamicPersistentTileSchedulerILi128ELi48ELi256ELi256ELb1ELb1ELb0ELb1ELb1ELb1EEEEEEEEEvNT_6ParamsE,@"STO_CUDA_ENTRY STV_DEFAULT"
_ZN7cutlass13device_kernelIN5flash19enable_sm80_to_sm89INS1_16FlashAttnFwdSm80INS1_25CollectiveMainloopFwdSm80ILi8ELi1ELb0EN4cute5tupleIJNS5_1CILi128EEENS7_ILi48EEENS7_ILi256EEEEEELi256ENS_10bfloat16_tEfNS_4arch4Sm80ELb1ELb0ELb0ELb1ELb0ELb1ELb1ELb1EEENS1_21CollectiveEpilogueFwdINS6_IJS8_SA_S9_EEENS6_IJNS7_ILi1EEESI_SI_EEESC_SE_Li256ELb1ELb1ELb1ELb0EEENS1_36VarlenDynamicPersistentTileSchedulerILi128ELi48ELi256ELi256ELb1ELb1ELb0ELb1ELb1ELb1EEEEEEEEEvNT_6ParamsE:
        /* <DEDUP_REMOVED lines=15> */
[----:B------:R-:W-:-:S02]  /*00f0*/  IMAD.MOV.U32 R10, RZ, RZ, RZ ;  /* 0x000000ffff0a7224 */ /* 0x000fc400078e00ff */
[----:B------:R-:W-:Y:S01]  /*0100*/  IMAD.MOV.U32 R8, RZ, RZ, RZ ;  /* 0x000000ffff087224 */ /* 0x000fe200078e00ff */
        /* <DEDUP_REMOVED lines=13> */
[----:B------:R-:W-:Y:S02]  /*01e0*/  ISETP.GE.U32.AND P1, PT, R14, 0x10, PT ;  /* 0x000000100e00780c */ /* 0x000fe40003f26070 */
[----:B------:R-:W-:Y:S01]  /*01f0*/  MOV R7, RZ ;  /* 0x000000ff00077202 */ /* 0x000fe20000000f00 */
[----:B--2---:R-:W-:-:S05]  /*0200*/  IMAD R4, R10, R8, RZ ;  /* 0x000000080a047224 */ /* 0x004fca00078e02ff */
[----:B------:R-:W2:Y:S02]  /*0210*/  SHFL.UP PT, R0, R4, 0x1, RZ ;  /* 0x0420000004007989 */ /* 0x000ea400000e00ff */
[----:B--2---:R-:W-:-:S05]  /*0220*/  SEL R0, R0, RZ, P5 ;  /* 0x000000ff00007207 */ /* 0x004fca0002800000 */
[----:B------:R-:W-:-:S05]  /*0230*/  IMAD.IADD R4, R4, 0x1, R0 ;  /* 0x0000000104047824 */ /* 0x000fca00078e0200 */
[----:B------:R-:W2:Y:S02]  /*0240*/  SHFL.UP PT, R0, R4, 0x2, RZ ;  /* 0x0440000004007989 */ /* 0x000ea400000e00ff */
[----:B--2---:R-:W-:-:S04]  /*0250*/  SEL R0, R0, RZ, P4 ;  /* 0x000000ff00007207 */ /* 0x004fc80002000000 */
[----:B------:R-:W-:-:S05]  /*0260*/  IADD3 R4, R4, R0, RZ ;  /* 0x0000000004047210 */ /* 0x000fca0007ffe0ff */
        /* <DEDUP_REMOVED lines=16> */
.L_x_2337:
        /* <DEDUP_REMOVED lines=17> */
.L_x_2548:
        /* <DEDUP_REMOVED lines=16> */
.L_x_2549:
[----:B--2---:R-:W-:-:S05]  /*0580*/  IMAD R0, R0, c[0x0][0x538], RZ ;  /* 0x00014e0000007a24 */ /* 0x004fca00078e02ff */
[----:B------:R-:W-:-:S04]  /*0590*/  IADD3 R6, R0, R6, RZ ;  /* 0x0000000600067210 */ /* 0x000fc80007ffe0ff */
[----:B------:R-:W-:-:S13]  /*05a0*/  ISETP.GT.AND P0, PT, R6, UR4, PT ;  /* 0x0000000406007c0c */ /* 0x000fda000bf04270 */
[----:B-1----:R-:W-:Y:S05]  /*05b0*/  @!P0 BRA `(.L_x_2337) ;  /* 0xfffffdb000008947 */ /* 0x002fea000383ffff */
.L_x_2333:
[----:B------:R-:W-:-:S05]  /*05c0*/  IADD3 R12, -R0, R6, RZ ;  /* 0x00000006000c7210 */ /* 0x000fca0007ffe1ff */
[----:B------:R-:W-:-:S05]  /*05d0*/  IMAD R0, R4, c[0x0][0x538], R12 ;  /* 0x00014e0004007a24 */ /* 0x000fca00078e020c */
[----:B------:R-:W-:Y:S01]  /*05e0*/  ISETP.GT.AND P0, PT, R0, UR4, PT ;  /* 0x0000000400007c0c */ /* 0x000fe2000bf04270 */
[----:B------:R-:W-:-:S12]  /*05f0*/  BRA.DIV ~URZ, `(.L_x_2338) ;  /* 0x000213f27f007947 */ /* 0x000fd8000b800000 */
[----:B------:R-:W-:-:S04]  /*0600*/  VOTE.ANY R11, PT, !P0 ;  /* 0x00000000000b7806 */ /* 0x000fc800040e0100 */
.L_x_2550:
[----:B------:R-:W1:Y:S02]  /*0610*/  POPC R0, R11 ;  /* 0x0000000b00007309 */ /* 0x000e640000000000 */
[----:B-1----:R-:W-:-:S05]  /*0620*/  IADD3 R2, R0, R7, RZ ;  /* 0x0000000700027210 */ /* 0x002fca0007ffe0ff */
[----:B------:R1:W-:Y:S01]  /*0630*/  STL [R1+0xc], R2 ;  /* 0x00000c0201007387 */ /* 0x0003e20000100800 */
[----:B------:R-:W-:Y:S05]  /*0640*/  BRA.DIV ~URZ, `(.L_x_2339) ;  /* 0x000213f27f007947 */ /* 0x000fea000b800000 */
[----:B------:R2:W3:Y:S01]  /*0650*/  SHFL.IDX PT, R13, R10, R0, 0x1f ;  /* 0x00001f000a0d7589 */ /* 0x0004e200000e0000 */
[----:B------:R-:W-:-:S03]  /*0660*/  MOV R6, RZ ;  /* 0x000000ff00067202 */ /* 0x000fc60000000f00 */
[----:B------:R2:W4:Y:S04]  /*0670*/  SHFL.IDX PT, R10, R8, R0, 0x1f ;  /* 0x00001f00080a7589 */ /* 0x00052800000e0000 */
.L_x_2551:
[----:B------:R-:W-:Y:S01]  /*0680*/  ISETP.NE.AND P0, PT, R11, RZ, PT ;  /* 0x000000ff0b00720c */ /* 0x000fe20003f05270 */
[----:B------:R-:W-:-:S12]  /*0690*/  BSSY B0, `(.L_x_2340) ;  /* 0x0000005000007945 */ /* 0x000fd80003800000 */
[----:B------:R-:W-:Y:S05]  /*06a0*/  @!P0 BRA `(.L_x_2341) ;  /* 0x0000003000008947 */ /* 0x000fea0003800000 */
[----:B------:R-:W-:Y:S01]  /*06b0*/  IADD3 R5, R0, -0x1, RZ ;  /* 0xffffffff00057810 */ /* 0x000fe20007ffe0ff */
[----:B------:R-:W-:Y:S05]  /*06c0*/  BRA.DIV ~URZ, `(.L_x_2342) ;  /* 0x000214527f007947 */ /* 0x000fea000b800000 */
[----:B------:R1:W2:Y:S02]  /*06d0*/  SHFL.IDX PT, R6, R4, R5, 0x1f ;  /* 0x00001f0504067589 */ /* 0x0002a400000e0000 */
.L_x_2341:
[----:B------:R-:W-:Y:S05]  /*06e0*/  BSYNC B0 ;  /* 0x0000000000007941 */ /* 0x000fea0003800000 */
.L_x_2340:
[----:B--2---:R-:W-:Y:S01]  /*06f0*/  IMAD R0, R6, c[0x0][0x538], R12 ;  /* 0x00014e0006007a24 */ /* 0x004fe200078e020c */
[----:B----4-:R-:W-:Y:S01]  /*0700*/  ISETP.NE.AND P0, PT, R10, 0x1, PT ;  /* 0x000000010a00780c */ /* 0x010fe20003f05270 */
[----:B------:R-:W-:Y:S03]  /*0710*/  BSSY B0, `(.L_x_2343) ;  /* 0x0000089000007945 */ /* 0x000fe60003800000 */
[----:B------:R2:W-:Y:S01]  /*0720*/  STL [R1], R0 ;  /* 0x0000000001007387 */ /* 0x0005e20000100800 */
[----:B------:R-:W-:-:S08]  /*0730*/  IADD3 R9, -R0, UR4, RZ ;  /* 0x0000000400097c10 */ /* 0x000fd0000fffe1ff */
[----:B------:R-:W-:Y:S05]  /*0740*/  @!P0 BRA `(.L_x_2344) ;  /* 0x000003f000008947 */ /* 0x000fea0003800000 */
[-C--:B--23--:R-:W-:Y:S02]  /*0750*/  IABS R0, R13.reuse ;  /* 0x0000000d00007213 */ /* 0x08cfe40000000000 */
[----:B------:R-:W-:-:S03]  /*0760*/  IABS R6, R13 ;  /* 0x0000000d00067213 */ /* 0x000fc60000000000 */
[----:B-1----:R-:W-:Y:S01]  /*0770*/  IMAD.MOV.U32 R5, RZ, RZ, R0 ;  /* 0x000000ffff057224 */ /* 0x002fe200078e0000 */
        /* <DEDUP_REMOVED lines=60> */
.L_x_2344:
[----:B------:R-:W4:Y:S01]  /*0b40*/  LDL R3, [R1+0xc] ;  /* 0x00000c0001037983 */ /* 0x000f220000100800 */
[----:B-1----:R-:W-:-:S04]  /*0b50*/  IMAD.MOV.U32 R2, RZ, RZ, 0x4 ;  /* 0x00000004ff027424 */ /* 0x002fc800078e00ff */
[----:B----4-:R-:W-:-:S05]  /*0b60*/  IMAD.WIDE R2, R3, R2, c[0x0][0x590] ;  /* 0x0001640003027625 */ /* 0x010fca00078e0202 */
[----:B------:R-:W4:Y:S02]  /*0b70*/  LDG.E R7, [R2.64] ;  /* 0x0000000602077981 */ /* 0x000f24000c1e1900 */
[----:B---34-:R-:W-:-:S05]  /*0b80*/  IMAD R11, R7, R13, RZ ;  /* 0x0000000d070b7224 */ /* 0x018fca00078e02ff */
[-C--:B--2---:R-:W-:Y:S02]  /*0b90*/  IABS R0, R11.reuse ;  /* 0x0000000b00007213 */ /* 0x084fe40000000000 */
        /* <DEDUP_REMOVED lines=64> */
.L_x_2345:
[----:B------:R-:W-:Y:S05]  /*0fa0*/  BSYNC B0 ;  /* 0x0000000000007941 */ /* 0x000fea0003800000 */
.L_x_2343:
[----:B------:R-:W-:-:S04]  /*0fb0*/  LOP3.LUT R0, RZ, R0, RZ, 0x33, !PT ;  /* 0x00000000ff007212 */ /* 0x000fc800078e33ff */
[----:B------:R-:W-:-:S05]  /*0fc0*/  IADD3 R0, R0, R13, RZ ;  /* 0x0000000d00007210 */ /* 0x000fca0007ffe0ff */
[----:B------:R2:W-:Y:S01]  /*0fd0*/  STL [R1+0x4], R0 ;  /* 0x0000040001007387 */ /* 0x0005e20000100800 */
[----:B------:R-:W-:Y:S05]  /*0fe0*/  BRA `(.L_x_2346) ;  /* 0x0000006000007947 */ /* 0x000fea0003800000 */
.L_x_2334:
[----:B------:R-:W-:Y:S01]  /*0ff0*/  MOV R0, UR4 ;  /* 0x0000000400007c02 */ /* 0x000fe20008000f00 */
[----:B------:R-:W-:Y:S04]  /*1000*/  STL [R1+0x4], RZ ;  /* 0x000004ff01007387 */ /* 0x000fe80000100800 */
[----:B------:R-:W-:Y:S04]  /*1010*/  STL [R1+0x8], RZ ;  /* 0x000008ff01007387 */ /* 0x000fe80000100800 */
[----:B------:R1:W-:Y:S02]  /*1020*/  STL [R1], R0 ;  /* 0x0000000001007387 */ /* 0x0003e40000100800 */
[----:B-1----:R-:W-:-:S05]  /*1030*/  MOV R0, c[0x0][0x53c] ;  /* 0x00014f0000007a02 */ /* 0x002fca0000000f00 */
[----:B------:R1:W-:Y:S02]  /*1040*/  STL [R1+0xc], R0 ;  /* 0x00000c0001007387 */ /* 0x0003e40000100800 */
.L_x_2346:
[----:B------:R-:W3:Y:S04]  /*1050*/  LDL R4, [R1] ;  /* 0x0000000001047983 */ /* 0x000ee80000100800 */
[----:B------:R-:W3:Y:S04]  /*1060*/  LDL R5, [R1+0x4] ;  /* 0x0000040001057983 */ /* 0x000ee80000100800 */
[----:B------:R-:W3:Y:S04]  /*1070*/  LDL R6, [R1+0x8] ;  /* 0x0000080001067983 */ /* 0x000ee80000100800 */
[----:B------:R-:W3:Y:S01]  /*1080*/  LDL R7, [R1+0xc] ;  /* 0x00000c0001077983 */ /* 0x000ee20000100800 */
[----:B------:R-:W-:Y:S01]  /*1090*/  ISETP.NE.AND P0, PT, R14, RZ, PT ;  /* 0x000000ff0e00720c */ /* 0x000fe20003f05270 */
[----:B------:R-:W-:-:S12]  /*10a0*/  WARPSYNC 0xffffffff ;  /* 0xffffffff00007948 */ /* 0x000fd80003800000 */
[----:B---3--:R3:W-:Y:S04]  /*10b0*/  @!P0 STS.128 [0x20080], R4 ;  /* 0x02008004ff008388 */ /* 0x0087e80000000c00 */
[----:B------:R-:W-:Y:S06]  /*10c0*/  BAR.ARV 0x5, 0x100 ;  /* 0x0144000000007b1d */ /* 0x000fec0000002000 */
.L_x_2332:
        /* <DEDUP_REMOVED lines=10> */
[----:B---3--:R-:W-:-:S02]  /*1170*/  LOP3.LUT R4, R8, 0xfffffff8, RZ, 0xc0, !PT ;  /* 0xfffffff808047812 */ /* 0x008fc400078ec0ff */
[----:B------:R-:W-:Y:S02]  /*1180*/  LOP3.LUT R0, R0, 0xfffffffe, RZ, 0xc0, !PT ;  /* 0xfffffffe00007812 */ /* 0x000fe400078ec0ff */
[----:B------:R-:W-:Y:S01]  /*1190*/  SHF.R.S32.HI R218, RZ, 0x3, R8 ;  /* 0x00000003ffda7819 */ /* 0x000fe20000011408 */
[----:B------:R-:W-:Y:S01]  /*11a0*/  IMAD.IADD R10, R15, 0x1, -R4 ;  /* 0x000000010f0a7824 */ /* 0x000fe200078e0a04 */
[----:B------:R-:W-:Y:S01]  /*11b0*/  SHF.R.S32.HI R6, RZ, 0x2, R14 ;  /* 0x00000002ff067819 */ /* 0x000fe2000001140e */
        /* <DEDUP_REMOVED lines=34> */
[C---:B------:R-:W-:Y:S01]  /*13e0*/  IMAD.IADD R0, R15.reuse, 0x1, -R5 ;  /* 0x000000010f007824 */ /* 0x040fe200078e0a05 */
        /* <DEDUP_REMOVED lines=29> */
[----:B------:R-:W-:Y:S01]  /*15c0*/  IMAD.MOV.U32 R7, RZ, RZ, 0x20 ;  /* 0x00000020ff077424 */ /* 0x000fe200078e00ff */
[----:B------:R-:W-:Y:S01]  /*15d0*/  LOP3.LUT R2, R3, R0, RZ, 0x3c, !PT ;  /* 0x0000000003027212 */ /* 0x000fe200078e3cff */
[----:B------:R-:W-:Y:S01]  /*15e0*/  IMAD R0, R12, 0x200, R13 ;  /* 0x000002000c007824 */ /* 0x000fe200078e020d */
[----:B------:R-:W-:Y:S01]  /*15f0*/  LOP3.LUT R4, R4, 0xfffffe00, RZ, 0xc0, !PT ;  /* 0xfffffe0004047812 */ /* 0x000fe200078ec0ff */
[----:B------:R-:W-:Y:S01]  /*1600*/  IMAD.MOV.U32 R8, RZ, RZ, 0x40 ;  /* 0x00000040ff087424 */ /* 0x000fe200078e00ff */
[----:B------:R-:W-:Y:S01]  /*1610*/  IADD3 R5, R16, 0x80, RZ ;  /* 0x0000008010057810 */ /* 0x000fe20007ffe0ff */
[----:B------:R1:W-:Y:S01]  /*1620*/  STL [R1+0x50], R17 ;  /* 0x0000501101007387 */ /* 0x0003e20000100800 */
[----:B------:R-:W-:-:S02]  /*1630*/  IADD3 R3, R2, R4, R6 ;  /* 0x0000000402037210 */ /* 0x000fc40007ffe006 */
[----:B------:R-:W-:Y:S01]  /*1640*/  LOP3.LUT R4, R2, R4, RZ, 0xfc, !PT ;  /* 0x0000000402047212 */ /* 0x000fe200078efcff */
[----:B------:R-:W-:Y:S01]  /*1650*/  STL [R1+0x20], R16 ;  /* 0x0000201001007387 */ /* 0x000fe20000100800 */
[----:B------:R-:W-:Y:S02]  /*1660*/  IADD3 R2, R218, 0x20, RZ ;  /* 0x00000020da027810 */ /* 0x000fe40007ffe0ff */
[----:B------:R-:W-:Y:S01]  /*1670*/  LOP3.LUT R2, R9, 0x7ffffffc, RZ, 0xc0, !PT ;  /* 0x7ffffffc09027812 */ /* 0x000fe200078ec0ff */
[----:B------:R-:W-:Y:S01]  /*1680*/  IMAD R9, R14, 0x8, R17 ;  /* 0x000000080e097824 */ /* 0x000fe200078e0211 */
[----:B------:R-:W-:Y:S02]  /*1690*/  SEL R6, R7, 0xffffffe0, !P1 ;  /* 0xffffffe007067807 */ /* 0x000fe40004800000 */
[----:B------:R-:W-:Y:S01]  /*16a0*/  IADD3 R15, R16, 0x70, RZ ;  /* 0x00000070100f7810 */ /* 0x000fe20007ffe0ff */
[----:B------:R-:W-:Y:S01]  /*16b0*/  IMAD.IADD R2, R18, 0x1, -R2 ;  /* 0x0000000112027824 */ /* 0x000fe200078e0a02 */
[----:B------:R-:W-:-:S02]  /*16c0*/  @P0 IADD3 R15, R5, 0x10, RZ ;  /* 0x00000010050f0810 */ /* 0x000fc40007ffe0ff */
[----:B------:R-:W-:Y:S01]  /*16d0*/  SEL R5, R8, 0xffffffc0, !P2 ;  /* 0xffffffc008057807 */ /* 0x000fe20005000000 */
[----:B------:R-:W-:Y:S01]  /*16e0*/  IMAD.SHL.U32 R231, R2, 0x2, RZ ;  /* 0x0000000202e77824 */ /* 0x000fe200078e00ff */
[----:B------:R-:W-:Y:S01]  /*16f0*/  SEL R2, R7, 0xffffffe0, !P4 ;  /* 0xffffffe007027807 */ /* 0x000fe20006000000 */
[----:B------:R-:W-:Y:S01]  /*1700*/  STL [R1+0x24], R15 ;  /* 0x0000240f01007387 */ /* 0x000fe20000100800 */
[----:B------:R-:W-:Y:S02]  /*1710*/  LEA R163, R0, 0xa080, 0x1 ;  /* 0x0000a08000a37811 */ /* 0x000fe400078e08ff */
[C---:B------:R-:W-:Y:S01]  /*1720*/  IADD3 R18, R231.reuse, 0x10, RZ ;  /* 0x00000010e7127810 */ /* 0x040fe20007ffe0ff */
[----:B------:R2:W-:Y:S01]  /*1730*/  STL [R1+0x48], R9 ;  /* 0x0000480901007387 */ /* 0x0005e20000100800 */
[C---:B------:R-:W-:Y:S02]  /*1740*/  IADD3 R13, R231.reuse, 0x20, RZ ;  /* 0x00000020e70d7810 */ /* 0x040fe40007ffe0ff */
[----:B------:R-:W-:-:S02]  /*1750*/  IADD3 R7, R231, 0x48, RZ ;  /* 0x00000048e7077810 */ /* 0x000fc40007ffe0ff */
[C---:B------:R-:W-:Y:S02]  /*1760*/  IADD3 R19, R231.reuse, 0x8, RZ ;  /* 0x00000008e7137810 */ /* 0x040fe40007ffe0ff */
[----:B------:R-:W-:Y:S02]  /*1770*/  SHF.R.S32.HI R7, RZ, 0x1f, R18 ;  /* 0x0000001fff077819 */ /* 0x000fe40000011412 */
[C---:B-1----:R-:W-:Y:S02]  /*1780*/  IADD3 R17, R231.reuse, 0x18, RZ ;  /* 0x00000018e7117810 */ /* 0x042fe40007ffe0ff */
[----:B------:R-:W-:Y:S01]  /*1790*/  SHF.R.S32.HI R7, RZ, 0x1f, R13 ;  /* 0x0000001fff077819 */ /* 0x000fe2000001140d */
[----:B------:R-:W-:Y:S01]  /*17a0*/  IMAD.IADD R7, R16, 0x1, R6 ;  /* 0x0000000110077824 */ /* 0x000fe200078e0206 */
[----:B------:R-:W-:Y:S01]  /*17b0*/  IADD3 R11, R231, 0x30, RZ ;  /* 0x00000030e70b7810 */ /* 0x000fe20007ffe0ff */
[----:B------:R-:W-:Y:S01]  /*17c0*/  IMAD.IADD R6, R6, 0x1, R15 ;  /* 0x0000000106067824 */ /* 0x000fe200078e020f */
[----:B------:R-:W-:-:S02]  /*17d0*/  SEL R0, R8, 0xffffffc0, !P3 ;  /* 0xffffffc008007807 */ /* 0x000fc40005800000 */
[----:B------:R-:W-:Y:S01]  /*17e0*/  SHF.R.S32.HI R8, RZ, 0x1f, R19 ;  /* 0x0000001fff087819 */ /* 0x000fe20000011413 */
[----:B------:R1:W-:Y:S01]  /*17f0*/  STL [R1+0x2c], R7 ;  /* 0x00002c0701007387 */ /* 0x0003e20000100800 */
[----:B------:R-:W-:Y:S02]  /*1800*/  SHF.R.S32.HI R8, RZ, 0x1f, R17 ;  /* 0x0000001fff087819 */ /* 0x000fe40000011411 */
[----:B------:R-:W-:Y:S01]  /*1810*/  LEA R196, R3, 0x10080, 0x1 ;  /* 0x0001008003c47811 */ /* 0x000fe200078e08ff */
[----:B------:R-:W-:Y:S01]  /*1820*/  IMAD.IADD R3, R5, 0x1, R15 ;  /* 0x0000000105037824 */ /* 0x000fe200078e020f */
[----:B------:R-:W-:Y:S02]  /*1830*/  LEA R192, R4, 0x4080, 0x1 ;  /* 0x0000408004c07811 */ /* 0x000fe400078e08ff */
[----:B------:R-:W-:Y:S01]  /*1840*/  SHF.R.S32.HI R8, RZ, 0x1f, R11 ;  /* 0x0000001fff087819 */ /* 0x000fe2000001140b */
[--C-:B------:R-:W-:Y:S01]  /*1850*/  IMAD.IADD R8, R16, 0x1, R5.reuse ;  /* 0x0000000110087824 */ /* 0x100fe200078e0205 */
[----:B------:R-:W-:Y:S01]  /*1860*/  IADD3 R158, R156, 0x40, RZ ;  /* 0x000000409c9e7810 */ /* 0x000fe20007ffe0ff */
[----:B------:R-:W-:Y:S01]  /*1870*/  IMAD.IADD R197, R196, 0x1, R2 ;  /* 0x00000001c4c57824 */ /* 0x000fe200078e0202 */
[C---:B------:R-:W-:Y:S01]  /*1880*/  IADD3 R12, R231.reuse, 0x28, RZ ;  /* 0x00000028e70c7810 */ /* 0x040fe20007ffe0ff */
[----:B------:R-:W-:Y:S01]  /*1890*/  IMAD.IADD R193, R2, 0x1, R192 ;  /* 0x0000000102c17824 */ /* 0x000fe200078e02c0 */
[----:B------:R3:W-:Y:S01]  /*18a0*/  STL [R1+0x3c], R8 ;  /* 0x00003c0801007387 */ /* 0x0007e20000100800 */
[----:B------:R-:W-:Y:S01]  /*18b0*/  IMAD.IADD R2, R6, 0x1, R5 ;  /* 0x0000000106027824 */ /* 0x000fe200078e0205 */
[C---:B------:R-:W-:Y:S01]  /*18c0*/  IADD3 R10, R231.reuse, 0x38, RZ ;  /* 0x00000038e70a7810 */ /* 0x040fe20007ffe0ff */
[----:B------:R-:W-:Y:S01]  /*18d0*/  IMAD.IADD R152, R156, 0x1, R158 ;  /* 0x000000019c987824 */ /* 0x000fe200078e029e */
[----:B--2---:R-:W-:Y:S01]  /*18e0*/  IADD3 R9, R231, 0x40, RZ ;  /* 0x00000040e7097810 */ /* 0x004fe20007ffe0ff */
[----:B------:R-:W-:Y:S01]  /*18f0*/  IMAD.IADD R199, R196, 0x1, R0 ;  /* 0x00000001c4c77824 */ /* 0x000fe200078e0200 */
[----:B------:R-:W-:Y:S01]  /*1900*/  IADD3 R160, R156, 0x20, RZ ;  /* 0x000000209ca07810 */ /* 0x000fe20007ffe0ff */
[----:B------:R-:W-:Y:S01]  /*1910*/  IMAD.IADD R195, R0, 0x1, R192 ;  /* 0x0000000100c37824 */ /* 0x000fe200078e02c0 */
[----:B------:R-:W-:Y:S01]  /*1920*/  IADD3 R159, R156, 0x60, RZ ;  /* 0x000000609c9f7810 */ /* 0x000fe20007ffe0ff */
[----:B------:R-:W-:Y:S01]  /*1930*/  IMAD.IADD R198, R197, 0x1, R0 ;  /* 0x00000001c5c67824 */ /* 0x000fe200078e0200 */
[----:B------:R-:W-:Y:S01]  /*1940*/  IADD3 R220, R150, 0xc0, RZ ;  /* 0x000000c096dc7810 */ /* 0x000fe20007ffe0ff */
[----:B------:R-:W-:Y:S01]  /*1950*/  IMAD.IADD R194, R0, 0x1, R193 ;  /* 0x0000000100c27824 */ /* 0x000fe200078e02c1 */
[----:B------:R-:W-:Y:S01]  /*1960*/  SHF.R.S32.HI R12, RZ, 0x1f, R12 ;  /* 0x0000001fff0c7819 */ /* 0x000fe2000001140c */
[----:B-1----:R-:W-:Y:S01]  /*1970*/  IMAD.IADD R7, R5, 0x1, R7 ;  /* 0x0000000105077824 */ /* 0x002fe200078e0207 */
[----:B------:R-:W-:-:S02]  /*1980*/  SHF.R.S32.HI R10, RZ, 0x1f, R10 ;  /* 0x0000001fff0a7819 */ /* 0x000fc4000001140a */
[----:B------:R-:W-:Y:S02]  /*1990*/  SHF.R.S32.HI R9, RZ, 0x1f, R9 ;  /* 0x0000001fff097819 */ /* 0x000fe40000011409 */
[----:B------:R3:W-:Y:S04]  /*19a0*/  STL [R1+0x38], R7 ;  /* 0x0000380701007387 */ /* 0x0007e80000100800 */
[----:B------:R3:W-:Y:S04]  /*19b0*/  STL [R1+0x34], R3 ;  /* 0x0000340301007387 */ /* 0x0007e80000100800 */
[----:B------:R3:W-:Y:S04]  /*19c0*/  STL [R1+0x28], R6 ;  /* 0x0000280601007387 */ /* 0x0007e80000100800 */
[----:B------:R3:W-:Y:S02]  /*19d0*/  STL [R1+0x30], R2 ;  /* 0x0000300201007387 */ /* 0x0007e40000100800 */
.L_x_2547:
[----:B------:R-:W2:Y:S01]  /*19e0*/  LDL R0, [R1+0xc] ;  /* 0x00000c0001007983 */ /* 0x000ea20000100800 */
[----:B------:R-:W-:Y:S01]  /*19f0*/  IMAD.MOV.U32 R14, RZ, RZ, 0x4 ;  /* 0x00000004ff0e7424 */ /* 0x000fe200078e00ff */
[----:B------:R-:W-:-:S02]  /*1a00*/  ISETP.NE.U32.AND P4, PT, RZ, c[0x0][0x360], PT ;  /* 0x0000d800ff007a0c */ /* 0x000fc40003f85070 */
[----:B------:R-:W4:Y:S02]  /*1a10*/  LDL R9, [R1+0x8] ;  /* 0x0000080001097983 */ /* 0x000f240000100800 */
[----:B------:R-:W-:Y:S01]  /*1a20*/  ISETP.NE.AND.EX P4, PT, RZ, c[0x0][0x364], PT, P4 ;  /* 0x0000d900ff007a0c */ /* 0x000fe20003f85340 */
[----:B--23--:R-:W-:-:S05]  /*1a30*/  IMAD.WIDE R2, R0, R14, c[0x0][0x588] ;  /* 0x0001620000027625 */ /* 0x00cfca00078e020e */
[----:B------:R-:W2:Y:S01]  /*1a40*/  LDG.E R252, [R2.64] ;  /* 0x0000000602fc7981 */ /* 0x000ea2000c1e1900 */
[----:B------:R-:W-:Y:S01]  /*1a50*/  ISETP.NE.U32.AND P0, PT, RZ, c[0x0][0x370], PT ;  /* 0x0000dc00ff007a0c */ /* 0x000fe20003f05070 */
[----:B------:R-:W-:Y:S01]  /*1a60*/  IMAD.MOV.U32 R168, RZ, RZ, RZ ;  /* 0x000000ffffa87224 */ /* 0x000fe200078e00ff */
[----:B------:R-:W-:Y:S02]  /*1a70*/  ISETP.NE.U32.AND P3, PT, RZ, c[0x0][0x348], PT ;  /* 0x0000d200ff007a0c */ /* 0x000fe40003f65070 */
[----:B------:R-:W-:Y:S02]  /*1a80*/  ISETP.NE.AND.EX P2, PT, RZ, c[0x0][0x374], PT, P0 ;  /* 0x0000dd00ff007a0c */ /* 0x000fe40003f45300 */
        /* <DEDUP_REMOVED lines=8> */
[C---:B------:R-:W-:Y:S01]  /*1b10*/  @P2 LEA R4, P1, R252.reuse, c[0x0][0x370], 0x2 ;  /* 0x0000dc00fc042a11 */ /* 0x040fe200078210ff */
[----:B------:R1:W-:Y:S01]  /*1b20*/  STL [R1+0x1c], R15 ;  /* 0x00001c0f01007387 */ /* 0x0003e20000100800 */
[C-C-:B------:R-:W-:Y:S02]  /*1b30*/  @P4 LEA.HI.X R3, R252.reuse, c[0x0][0x364], R15.reuse, 0x2, P0 ;  /* 0x0000d900fc034a11 */ /* 0x140fe400000f140f */
[----:B------:R-:W-:-:S03]  /*1b40*/  @P2 LEA.HI.X R5, R252, c[0x0][0x374], R15, 0x2, P1 ;  /* 0x0000dd00fc052a11 */ /* 0x000fc600008f140f */
[----:B------:R2:W3:Y:S01]  /*1b50*/  @P4 LDG.E R0, [R2.64] ;  /* 0x0000000602004981 */ /* 0x0004e2000c1e1900 */
[----:B------:R-:W-:-:S03]  /*1b60*/  ISETP.NE.U32.AND P0, PT, RZ, c[0x0][0x350], PT ;  /* 0x0000d400ff007a0c */ /* 0x000fc60003f05070 */
[----:B------:R1:W5:Y:S01]  /*1b70*/  @P2 LDG.E R168, [R4.64] ;  /* 0x0000000604a82981 */ /* 0x000362000c1e1900 */
[----:B------:R-:W-:Y:S02]  /*1b80*/  ISETP.NE.AND.EX P6, PT, RZ, c[0x0][0x354], PT, P0 ;  /* 0x0000d500ff007a0c */ /* 0x000fe40003fc5300 */
[----:B------:R-:W-:-:S04]  /*1b90*/  LEA R6, P2, R252, c[0x0][0x348], 0x2 ;  /* 0x0000d200fc067a11 */ /* 0x000fc800078410ff */
[----:B------:R-:W-:-:S05]  /*1ba0*/  LEA.HI.X R7, R252, c[0x0][0x34c], R15, 0x2, P2 ;  /* 0x0000d300fc077a11 */ /* 0x000fca00010f140f */
[----:B------:R3:W5:Y:S01]  /*1bb0*/  @P3 LDG.E R161, [R6.64] ;  /* 0x0000000606a13981 */ /* 0x000762000c1e1900 */
[C---:B--2---:R-:W-:Y:S02]  /*1bc0*/  LEA R2, P0, R252.reuse, c[0x0][0x358], 0x2 ;  /* 0x0000d600fc027a11 */ /* 0x044fe400078010ff */
[C---:B-1----:R-:W-:Y:S02]  /*1bd0*/  LEA R4, P1, R252.reuse, c[0x0][0x350], 0x2 ;  /* 0x0000d400fc047a11 */ /* 0x042fe400078210ff */
[C-C-:B------:R-:W-:Y:S02]  /*1be0*/  LEA.HI.X R3, R252.reuse, c[0x0][0x35c], R15.reuse, 0x2, P0 ;  /* 0x0000d700fc037a11 */ /* 0x140fe400000f140f */
[----:B------:R-:W-:-:S03]  /*1bf0*/  LEA.HI.X R5, R252, c[0x0][0x354], R15, 0x2, P1 ;  /* 0x0000d500fc057a11 */ /* 0x000fc600008f140f */
[----:B------:R1:W5:Y:S04]  /*1c00*/  @P5 LDG.E R12, [R2.64] ;  /* 0x00000006020c5981 */ /* 0x000368000c1e1900 */
[----:B------:R1:W5:Y:S01]  /*1c10*/  @P6 LDG.E R162, [R4.64] ;  /* 0x0000000604a26981 */ /* 0x000362000c1e1900 */
[----:B----4-:R-:W-:-:S05]  /*1c20*/  LOP3.LUT R25, R9, 0xffff, RZ, 0xc0, !PT ;  /* 0x0000ffff09197812 */ /* 0x010fca00078ec0ff */
[----:B------:R1:W-:Y:S01]  /*1c30*/  STL [R1+0x14], R25 ;  /* 0x0000141901007387 */ /* 0x0003e20000100800 */
[----:B------:R-:W-:Y:S01]  /*1c40*/  YIELD ;  /* 0x0000000000007946 */ /* 0x000fe20003800000 */
[----:B------:R-:W-:Y:S02]  /*1c50*/  P2R R13, PR, RZ, 0x40 ;  /* 0x00000040ff0d7803 */ /* 0x000fe40000000000 */
        /* <DEDUP_REMOVED lines=9> */
.L_x_2347:
[----:B------:R-:W-:-:S04]  /*1cf0*/  ISETP.NE.U32.AND P0, PT, RZ, c[0x0][0x368], PT ;  /* 0x0000da00ff007a0c */ /* 0x000fc80003f05070 */
[----:B------:R-:W-:-:S13]  /*1d00*/  ISETP.NE.AND.EX P0, PT, RZ, c[0x0][0x36c], PT, P0 ;  /* 0x0000db00ff007a0c */ /* 0x000fda0003f05300 */
[----:B------:R-:W-:Y:S05]  /*1d10*/  @!P0 BRA `(.L_x_2348) ;  /* 0x0000004000008947 */ /* 0x000fea0003800000 */
[----:B-1----:R-:W-:-:S04]  /*1d20*/  LEA R4, P0, R252, c[0x0][0x368], 0x2 ;  /* 0x0000da00fc047a11 */ /* 0x002fc800078010ff */
[----:B------:R-:W-:-:S05]  /*1d30*/  LEA.HI.X R5, R252, c[0x0][0x36c], R15, 0x2, P0 ;  /* 0x0000db00fc057a11 */ /* 0x000fca00000f140f */
[----:B------:R1:W5:Y:S01]  /*1d40*/  LDG.E R11, [R4.64] ;  /* 0x00000006040b7981 */ /* 0x000362000c1e1900 */
[----:B------:R-:W-:Y:S05]  /*1d50*/  BRA `(.L_x_2349) ;  /* 0x0000005000007947 */ /* 0x000fea0003800000 */
.L_x_2348:
[----:B------:R-:W-:Y:S01]  /*1d60*/  MOV R11, c[0x0][0x1d0] ;  /* 0x00007400000b7a02 */ /* 0x000fe20000000f00 */
[----:B------:R-:W-:Y:S05]  /*1d70*/  @!P6 BRA `(.L_x_2349) ;  /* 0x000000300000e947 */ /* 0x000fea0003800000 */
[----:B------:R-:W2:Y:S04]  /*1d80*/  LDG.E R6, [R4.64] ;  /* 0x0000000604067981 */ /* 0x000ea8000c1e1900 */
[----:B-1----:R-:W2:Y:S02]  /*1d90*/  LDG.E R0, [R4.64+0x4] ;  /* 0x0000040604007981 */ /* 0x002ea4000c1e1900 */
[----:B--2---:R-:W-:Y:S02]  /*1da0*/  IADD3 R11, -R6, R0, RZ ;  /* 0x00000000060b7210 */ /* 0x004fe40007ffe1ff */
.L_x_2349:
[----:B-1----:R-:W2:Y:S04]  /*1db0*/  LDL R4, [R1+0x10] ;  /* 0x0000100001047983 */ /* 0x002ea80000100800 */
[----:B------:R-:W3:Y:S04]  /*1dc0*/  LDL.LU R0, [R1+0x4] ;  /* 0x0000040001007983 */ /* 0x000ee80000300800 */
[----:B------:R1:W4:Y:S01]  /*1dd0*/  @P5 LDG.E R5, [R2.64] ;  /* 0x0000000602055981 */ /* 0x000322000c1e1900 */
[----:B------:R-:W-:-:S04]  /*1de0*/  ISETP.NE.U32.AND P0, PT, RZ, c[0x0][0x378], PT ;  /* 0x0000de00ff007a0c */ /* 0x000fc80003f05070 */
[----:B------:R-:W-:Y:S01]  /*1df0*/  ISETP.NE.AND.EX P1, PT, RZ, c[0x0][0x37c], PT, P0 ;  /* 0x0000df00ff007a0c */ /* 0x000fe20003f25300 */
[----:B--2---:R-:W-:Y:S02]  /*1e00*/  IMAD.MOV.U32 R8, RZ, RZ, R4 ;  /* 0x000000ffff087224 */ /* 0x004fe400078e0004 */
[----:B------:R1:W4:Y:S01]  /*1e10*/  @P5 LDG.E R4, [R2.64+0x4] ;  /* 0x0000040602045981 */ /* 0x000322000c1e1900 */
[----:B-----5:R-:W-:Y:S02]  /*1e20*/  IMAD.MOV.U32 R146, RZ, RZ, R11 ;  /* 0x000000ffff927224 */ /* 0x020fe400078e000b */
[----:B------:R-:W-:-:S05]  /*1e30*/  IMAD.MOV.U32 R6, RZ, RZ, c[0x0][0x2c4] ;  /* 0x0000b100ff067624 */ /* 0x000fca00078e00ff */
[----:B------:R-:W-:Y:S02]  /*1e40*/  ISETP.NE.AND P2, PT, R6, 0x1, PT ;  /* 0x000000010600780c */ /* 0x000fe40003f45270 */
[----:B-1----:R-:W-:-:S04]  /*1e50*/  @P1 LEA R2, P0, R252, c[0x0][0x378], 0x2 ;  /* 0x0000de00fc021a11 */ /* 0x002fc800078010ff */
[----:B------:R-:W-:-:S05]  /*1e60*/  @P1 LEA.HI.X R3, R252, c[0x0][0x37c], R15, 0x2, P0 ;  /* 0x0000df00fc031a11 */ /* 0x000fca00000f140f */
[----:B------:R3:W5:Y:S01]  /*1e70*/  @P1 LDG.E R146, [R2.64] ;  /* 0x0000000602921981 */ /* 0x000762000c1e1900 */
[----:B------:R-:W-:Y:S02]  /*1e80*/  IMAD.IADD R7, R11, 0x1, -R168 ;  /* 0x000000010b077824 */ /* 0x000fe400078e0aa8 */
[----:B---3--:R-:W-:Y:S02]  /*1e90*/  IMAD.SHL.U32 R2, R0, 0x80, RZ ;  /* 0x0000008000027824 */ /* 0x008fe400078e00ff */
[----:B------:R-:W-:-:S03]  /*1ea0*/  IMAD.MOV.U32 R0, RZ, RZ, c[0x0][0x228] ;  /* 0x00008a00ff007624 */ /* 0x000fc600078e00ff */
[----:B------:R1:W-:Y:S02]  /*1eb0*/  STL [R1+0x18], R2 ;  /* 0x0000180201007387 */ /* 0x0003e40000100800 */
[----:B-1----:R-:W-:-:S05]  /*1ec0*/  IADD3 R2, R2, 0x7f, RZ ;  /* 0x0000007f02027810 */ /* 0x002fca0007ffe0ff */
[----:B------:R-:W-:-:S05]  /*1ed0*/  @P2 IMAD.HI.U32 R3, R2, c[0x0][0x2c8], RZ ;  /* 0x0000b20002032a27 */ /* 0x000fca00078e00ff */
[----:B------:R-:W-:Y:S01]  /*1ee0*/  @P2 SHF.R.U32.HI R2, RZ, c[0x0][0x2cc], R3 ;  /* 0x0000b300ff022a19 */ /* 0x000fe20000011603 */
[----:B------:R-:W-:Y:S01]  /*1ef0*/  BSSY B0, `(.L_x_2350) ;  /* 0x000003a000007945 */ /* 0x000fe20003800000 */
[----:B------:R-:W-:-:S04]  /*1f00*/  LOP3.LUT R217, R217, 0xffffffbf, RZ, 0xc0, !PT ;  /* 0xffffffbfd9d97812 */ /* 0x000fc800078ec0ff */
[----:B------:R-:W-:Y:S01]  /*1f10*/  @P2 LOP3.LUT R217, R217, 0x40, RZ, 0xfc, !PT ;  /* 0x00000040d9d92812 */ /* 0x000fe200078efcff */
[----:B----4-:R-:W-:-:S04]  /*1f20*/  @P5 IMAD.IADD R0, R4, 0x1, -R5 ;  /* 0x0000000104005824 */ /* 0x010fc800078e0a05 */
[----:B------:R-:W-:-:S05]  /*1f30*/  IMAD.IADD R6, R7, 0x1, R0 ;  /* 0x0000000107067824 */ /* 0x000fca00078e0200 */
[C---:B------:R-:W-:Y:S02]  /*1f40*/  IADD3 R171, R6.reuse, 0x30, -R8 ;  /* 0x0000003006ab7810 */ /* 0x040fe40007ffe808 */
[----:B------:R-:W-:Y:S02]  /*1f50*/  IADD3 R4, R6, 0x2f, RZ ;  /* 0x0000002f06047810 */ /* 0x000fe40007ffe0ff */
[----:B------:R-:W-:Y:S01]  /*1f60*/  LOP3.LUT R5, R9, 0xff000000, RZ, 0xc0, !PT ;  /* 0xff00000009057812 */ /* 0x000fe200078ec0ff */
[----:B------:R-:W-:Y:S01]  /*1f70*/  IMAD.IADD R3, R171, 0x1, R2 ;  /* 0x00000001ab037824 */ /* 0x000fe200078e0202 */
[----:B------:R1:W-:Y:S01]  /*1f80*/  STL [R1+0x4], R6 ;  /* 0x0000040601007387 */ /* 0x0003e20000100800 */
[----:B------:R-:W-:Y:S01]  /*1f90*/  IMAD.HI R2, R4, 0x2aaaaaab, RZ ;  /* 0x2aaaaaab04027827 */ /* 0x000fe200078e02ff */
[----:B------:R-:W-:-:S04]  /*1fa0*/  SHF.R.U32.HI R8, RZ, 0x8, R5 ;  /* 0x00000008ff087819 */ /* 0x000fc80000011605 */
[----:B------:R-:W-:-:S04]  /*1fb0*/  SHF.R.U32.HI R4, RZ, 0x1f, R2 ;  /* 0x0000001fff047819 */ /* 0x000fc80000011602 */
[----:B------:R-:W-:Y:S01]  /*1fc0*/  LEA.HI.SX32 R170, R2, R4, 0x1d ;  /* 0x0000000402aa7211 */ /* 0x000fe200078feaff */
[----:B-1----:R-:W-:Y:S01]  /*1fd0*/  IMAD.HI R6, R3, 0x2aaaaaab, RZ ;  /* 0x2aaaaaab03067827 */ /* 0x002fe200078e02ff */
[----:B------:R-:W-:-:S04]  /*1fe0*/  LOP3.LUT R3, R9, 0xff0000, RZ, 0xc0, !PT ;  /* 0x00ff000009037812 */ /* 0x000fc800078ec0ff */
[----:B------:R-:W-:Y:S02]  /*1ff0*/  LEA.HI R3, R3, R8, RZ, 0x10 ;  /* 0x0000000803037211 */ /* 0x000fe400078f80ff */
[----:B------:R-:W-:Y:S02]  /*2000*/  SHF.R.U32.HI R5, RZ, 0x1f, R6 ;  /* 0x0000001fff057819 */ /* 0x000fe40000011606 */
[----:B------:R-:W-:Y:S02]  /*2010*/  SHF.R.U32.HI R9, RZ, 0x10, R3 ;  /* 0x00000010ff097819 */ /* 0x000fe40000011603 */
[----:B------:R-:W-:Y:S02]  /*2020*/  LOP3.LUT R16, R3, 0xff, RZ, 0xc0, !PT ;  /* 0x000000ff03107812 */ /* 0x000fe400078ec0ff */
[----:B------:R-:W-:Y:S01]  /*2030*/  LEA.HI.SX32 R2, R6, R5, 0x1d ;  /* 0x0000000506027211 */ /* 0x000fe200078feaff */
[----:B------:R1:W-:Y:S03]  /*2040*/  STL [R1+0x40], R9 ;  /* 0x0000400901007387 */ /* 0x0003e60000100800 */
[----:B------:R-:W-:Y:S01]  /*2050*/  IMNMX R5, R170, R2, PT ;  /* 0x00000002aa057217 */ /* 0x000fe20003800200 */
[----:B------:R1:W-:Y:S03]  /*2060*/  STL [R1+0x44], R16 ;  /* 0x0000441001007387 */ /* 0x0003e60000100800 */
[----:B------:R-:W-:-:S02]  /*2070*/  ISETP.GE.AND P0, PT, R5, 0x1, PT ;  /* 0x000000010500780c */ /* 0x000fc40003f06270 */
[----:B------:R-:W-:Y:S01]  /*2080*/  ISETP.NE.AND P1, PT, R9, RZ, PT ;  /* 0x000000ff0900720c */ /* 0x000fe20003f25270 */
[----:B------:R-:W-:-:S03]  /*2090*/  IMAD.MOV.U32 R2, RZ, RZ, RZ ;  /* 0x000000ffff027224 */ /* 0x000fc600078e00ff */
[----:B------:R-:W-:-:S07]  /*20a0*/  SEL R142, R9, c[0x0][0x338], P1 ;  /* 0x0000ce00098e7a07 */ /* 0x000fce0000800000 */
[----:B------:R-:W-:Y:S05]  /*20b0*/  @!P0 BRA `(.L_x_2351) ;  /* 0x000001d000008947 */ /* 0x000fea0003800000 */
[----:B------:R-:W-:Y:S02]  /*20c0*/  IABS R2, R142 ;  /* 0x0000008e00027213 */ /* 0x000fe40000000000 */
[----:B------:R-:W-:-:S03]  /*20d0*/  IADD3 R6, R142, -0x1, R5 ;  /* 0xffffffff8e067810 */ /* 0x000fc60007ffe005 */
[----:B------:R-:W-:Y:S01]  /*20e0*/  IMAD.MOV.U32 R4, RZ, RZ, R2 ;  /* 0x000000ffff047224 */ /* 0x000fe200078e0002 */
[----:B------:R-:W-:-:S03]  /*20f0*/  IABS R10, R6 ;  /* 0x00000006000a7213 */ /* 0x000fc60000000000 */
[----:B------:R-:W2:Y:S08]  /*2100*/  I2F.RP R2, R4 ;  /* 0x0000000400027306 */ /* 0x000eb00000209400 */
[----:B--2---:R-:W2:Y:S02]  /*2110*/  MUFU.RCP R2, R2 ;  /* 0x0000000200027308 */ /* 0x004ea40000001000 */
[----:B--2---:R-:W-:-:S06]  /*2120*/  IADD3 R2, R2, 0xffffffe, RZ ;  /* 0x0ffffffe02027810 */ /* 0x004fcc0007ffe0ff */
[----:B------:R-:W2:Y:S02]  /*2130*/  F2I.FTZ.U32.TRUNC.NTZ R3, R2 ;  /* 0x0000000200037305 */ /* 0x000ea4000021f000 */
[----:B--2---:R-:W-:-:S04]  /*2140*/  IMAD.MOV R2, RZ, RZ, -R3 ;  /* 0x000000ffff027224 */ /* 0x004fc800078e0a03 */
[----:B------:R-:W-:Y:S01]  /*2150*/  IMAD.MOV.U32 R8, RZ, RZ, R2 ;  /* 0x000000ffff087224 */ /* 0x000fe200078e0002 */
[----:B------:R-:W-:-:S03]  /*2160*/  IABS R2, R142 ;  /* 0x0000008e00027213 */ /* 0x000fc60000000000 */
[----:B------:R-:W-:Y:S02]  /*2170*/  IMAD R8, R8, R4, RZ ;  /* 0x0000000408087224 */ /* 0x000fe400078e02ff */
[----:B-1----:R-:W-:Y:S02]  /*2180*/  IMAD.MOV R9, RZ, RZ, -R2 ;  /* 0x000000ffff097224 */ /* 0x002fe400078e0a02 */
        /* <DEDUP_REMOVED lines=16> */
.L_x_2351:
[----:B------:R-:W-:Y:S05]  /*2290*/  BSYNC B0 ;  /* 0x0000000000007941 */ /* 0x000fea0003800000 */
.L_x_2350:
[----:B------:R-:W-:Y:S01]  /*22a0*/  IMAD R3, R16, R2, RZ ;  /* 0x0000000210037224 */ /* 0x000fe200078e02ff */
[----:B------:R-:W2:Y:S01]  /*22b0*/  S2R R6, SR_TID.X ;  /* 0x0000000000067919 */ /* 0x000ea20000002100 */
[----:B------:R-:W-:Y:S02]  /*22c0*/  IADD3 R24, R218, 0x20, RZ ;  /* 0x00000020da187810 */ /* 0x000fe40007ffe0ff */
[C---:B------:R-:W-:Y:S01]  /*22d0*/  IMAD.IADD R2, R3.reuse, 0x1, R2 ;  /* 0x0000000103027824 */ /* 0x040fe200078e0202 */
[----:B------:R-:W-:Y:S01]  /*22e0*/  SHF.R.S32.HI R151, RZ, 0x1f, R150 ;  /* 0x0000001fff977819 */ /* 0x000fe20000011496 */
        /* <DEDUP_REMOVED lines=9> */
[----:B--2---:R-:W-:Y:S02]  /*2380*/  SHF.R.S32.HI R187, RZ, 0x1f, R6 ;  /* 0x0000001fffbb7819 */ /* 0x004fe40000011406 */
        /* <DEDUP_REMOVED lines=30> */
[----:B------:R-:W-:Y:S01]  /*2570*/  IMAD R4, R21, c[0x0][0x248], RZ ;  /* 0x0000920015047a24 */ /* 0x000fe200078e02ff */
[----:B------:R-:W-:Y:S01]  /*2580*/  MOV R176, c[0x0][0x238] ;  /* 0x00008e0000b07a02 */ /* 0x000fe20000000f00 */
[----:B------:R-:W-:Y:S01]  /*2590*/  IMAD R3, R130, c[0x0][0x23c], R3 ;  /* 0x00008f0082037a24 */ /* 0x000fe200078e0203 */
[----:B------:R-:W-:Y:S01]  /*25a0*/  ISETP.GE.AND P4, PT, R150, c[0x0][0x1d4], PT ;  /* 0x0000750096007a0c */ /* 0x000fe20003f86270 */
[----:B------:R-:W-:Y:S01]  /*25b0*/  IMAD.WIDE.U32 R144, R154, c[0x0][0x238], RZ ;  /* 0x00008e009a907a25 */ /* 0x000fe200078e00ff */
[----:B------:R-:W-:Y:S02]  /*25c0*/  ISETP.GE.AND P6, PT, R152, c[0x0][0x1d4], PT ;  /* 0x0000750098007a0c */ /* 0x000fe40003fc6270 */
[----:B------:R-:W-:Y:S01]  /*25d0*/  IADD3 R3, R5, R3, RZ ;  /* 0x0000000305037210 */ /* 0x000fe20007ffe0ff */
[----:B------:R-:W-:Y:S01]  /*25e0*/  IMAD R5, R34, -0x30, R0 ;  /* 0xffffffd022057824 */ /* 0x000fe200078e0200 */
[----:B------:R-:W-:Y:S01]  /*25f0*/  P2R R119, PR, RZ, 0x10 ;  /* 0x00000010ff777803 */ /* 0x000fe20000000000 */
[----:B------:R-:W-:Y:S01]  /*2600*/  IMAD.IADD R175, R145, 0x1, R175 ;  /* 0x0000000191af7824 */ /* 0x000fe200078e02af */
[----:B------:R-:W-:Y:S01]  /*2610*/  ISETP.GE.AND P5, PT, R219, c[0x0][0x1d4], PT ;  /* 0x00007500db007a0c */ /* 0x000fe20003fa6270 */
[----:B------:R-:W-:Y:S01]  /*2620*/  IMAD.WIDE.U32 R2, R25, c[0x0][0x240], R2 ;  /* 0x0000900019027a25 */ /* 0x000fe200078e0002 */
[----:B------:R-:W-:-:S02]  /*2630*/  IMNMX R6, R5, 0x30, PT ;  /* 0x0000003005067817 */ /* 0x000fc40003800200 */
[----:B------:R-:W-:Y:S01]  /*2640*/  ISETP.GE.AND P4, PT, R220, c[0x0][0x1d4], PT ;  /* 0x00007500dc007a0c */ /* 0x000fe20003f86270 */
[----:B------:R-:W-:Y:S02]  /*2650*/  IMAD R3, R25, c[0x0][0x244], R3 ;  /* 0x0000910019037a24 */ /* 0x000fe400078e0203 */
[----:B------:R-:W-:Y:S01]  /*2660*/  IMAD R5, R20, c[0x0][0x24c], R4 ;  /* 0x0000930014057a24 */ /* 0x000fe200078e0204 */
[----:B------:R-:W-:Y:S01]  /*2670*/  IADD3 R4, -R218, R6, RZ ;  /* 0x00000006da047210 */ /* 0x000fe20007ffe1ff */
[----:B------:R-:W-:Y:S01]  /*2680*/  IMAD.WIDE.U32 R124, R20, c[0x0][0x248], R2 ;  /* 0x00009200147c7a25 */ /* 0x000fe200078e0002 */
[----:B------:R-:W-:Y:S02]  /*2690*/  SHF.R.S32.HI R3, RZ, 0x1f, R34 ;  /* 0x0000001fff037819 */ /* 0x000fe40000011422 */
[C---:B------:R-:W-:Y:S01]  /*26a0*/  ISETP.GT.AND P0, PT, R4.reuse, 0x20, PT ;  /* 0x000000200400780c */ /* 0x040fe20003f04270 */
[----:B------:R-:W-:Y:S01]  /*26b0*/  IMAD R2, R175, R34, RZ ;  /* 0x00000022af027224 */ /* 0x000fe200078e02ff */
[----:B------:R-:W-:Y:S01]  /*26c0*/  MOV R122, R124 ;  /* 0x0000007c007a7202 */ /* 0x000fe20000000f00 */
[----:B------:R-:W-:Y:S01]  /*26d0*/  IMAD.IADD R123, R125, 0x1, R5 ;  /* 0x000000017d7b7824 */ /* 0x000fe200078e0205 */
[----:B------:R-:W-:Y:S01]  /*26e0*/  ISETP.GE.AND P1, PT, R4, 0x1, PT ;  /* 0x000000010400780c */ /* 0x000fe20003f26270 */
[----:B------:R-:W-:-:S02]  /*26f0*/  IMAD R3, R3, R144, R2 ;  /* 0x0000009003037224 */ /* 0x000fc400078e0202 */
[----:B------:R-:W-:-:S04]  /*2700*/  IMAD.WIDE.U32 R6, R34, R144, R122 ;  /* 0x0000009022067225 */ /* 0x000fc800078e007a */
[C---:B------:R-:W-:Y:S01]  /*2710*/  IMAD.SHL.U32 R185, R176.reuse, 0x20, RZ ;  /* 0x00000020b0b97824 */ /* 0x040fe200078e00ff */
[----:B------:R-:W-:Y:S02]  /*2720*/  IADD3 R3, R7, R3, RZ ;  /* 0x0000000307037210 */ /* 0x000fe40007ffe0ff */
[----:B------:R-:W-:Y:S02]  /*2730*/  SHF.L.U64.HI R176, R176, R169, c[0x0][0x23c] ;  /* 0x00008f00b0b07619 */ /* 0x000fe400000102a9 */
[----:B------:R-:W-:Y:S02]  /*2740*/  @P0 IADD3 R7, P2, R185, R6, RZ ;  /* 0x00000006b9070210 */ /* 0x000fe40007f5e0ff */
[----:B------:R-:W-:-:S03]  /*2750*/  @P1 LEA R4, P3, R6, c[0x0][0x220], 0x1 ;  /* 0x0000880006041a11 */ /* 0x000fc600078608ff */
[----:B------:R-:W-:Y:S01]  /*2760*/  @P0 IMAD.X R8, R3, 0x1, R176, P2 ;  /* 0x0000000103080824 */ /* 0x000fe200010e06b0 */
[C---:B------:R-:W-:Y:S02]  /*2770*/  @P0 LEA R2, P2, R7.reuse, c[0x0][0x220], 0x1 ;  /* 0x0000880007020a11 */ /* 0x040fe400078408ff */
[----:B------:R-:W-:Y:S02]  /*2780*/  @P1 LEA.HI.X R5, R6, c[0x0][0x224], R3, 0x1, P3 ;  /* 0x0000890006051a11 */ /* 0x000fe400018f0c03 */
[----:B------:R-:W-:Y:S02]  /*2790*/  @P0 LEA.HI.X R3, R7, c[0x0][0x224], R8, 0x1, P2 ;  /* 0x0000890007030a11 */ /* 0x000fe400010f0c08 */
[----:B------:R-:W-:Y:S02]  /*27a0*/  ISETP.NE.AND P2, PT, R119, RZ, PT ;  /* 0x000000ff7700720c */ /* 0x000fe40003f45270 */
[----:B------:R-:W-:-:S11]  /*27b0*/  ISETP.NE.AND P3, PT, R13, RZ, PT ;  /* 0x000000ff0d00720c */ /* 0x000fd60003f65270 */
        /* <DEDUP_REMOVED lines=11> */
[----:B------:R-:W-:-:S02]  /*2870*/  ISETP.NE.U32.AND P0, PT, RZ, c[0x0][0x340], PT ;  /* 0x0000d000ff007a0c */ /* 0x000fc40003f05070 */
[----:B------:R-:W-:Y:S02]  /*2880*/  IADD3 R13, R11, R162, RZ ;  /* 0x000000a20b0d7210 */ /* 0x000fe40007ffe0ff */
[----:B------:R-:W-:Y:S01]  /*2890*/  SHF.R.S32.HI R157, RZ, 0x1f, R156 ;  /* 0x0000001fff9d7819 */ /* 0x000fe2000001149c */
[C---:B------:R-:W-:Y:S01]  /*28a0*/  IMAD R12, R22.reuse, c[0x0][0x290], RZ ;  /* 0x0000a400160c7a24 */ /* 0x040fe200078e02ff */
[----:B------:R-:W-:Y:S01]  /*28b0*/  ISETP.NE.AND.EX P0, PT, RZ, c[0x0][0x344], PT, P0 ;  /* 0x0000d100ff007a0c */ /* 0x000fe20003f05300 */
[----:B------:R-:W-:Y:S02]  /*28c0*/  IMAD R17, R22, c[0x0][0x1e0], RZ ;  /* 0x0000780016117a24 */ /* 0x000fe400078e02ff */
[----:B------:R-:W-:Y:S01]  /*28d0*/  IMAD.WIDE.U32 R182, R218, c[0x0][0x1e0], RZ ;  /* 0x00007800dab67a25 */ /* 0x000fe200078e00ff */
[----:B------:R-:W-:Y:S01]  /*28e0*/  MOV R178, c[0x0][0x280] ;  /* 0x0000a00000b27a02 */ /* 0x000fe20000000f00 */
[----:B------:R-:W0:Y:S08]  /*28f0*/  LDGDEPBAR ;  /* 0x00000000000079af */ /* 0x000e300000000000 */
[----:B---3--:R-:W-:-:S05]  /*2900*/  @P0 IMAD.WIDE R2, R252, R14, c[0x0][0x340] ;  /* 0x0000d000fc020625 */ /* 0x008fca00078e020e */
[----:B------:R3:W4:Y:S01]  /*2910*/  @P0 LDG.E R6, [R2.64] ;  /* 0x0000000602060981 */ /* 0x000722000c1e1900 */
[----:B------:R-:W-:Y:S01]  /*2920*/  SHF.R.S32.HI R19, RZ, 0x1f, R13 ;  /* 0x0000001fff137819 */ /* 0x000fe2000001140d */
[----:B--2---:R-:W-:Y:S01]  /*2930*/  IMAD R5, R22, c[0x0][0x280], RZ ;  /* 0x0000a00016057a24 */ /* 0x004fe200078e02ff */
[----:B------:R-:W-:Y:S01]  /*2940*/  MOV R177, c[0x0][0x290] ;  /* 0x0000a40000b17a02 */ /* 0x000fe20000000f00 */
[----:B------:R-:W-:Y:S01]  /*2950*/  IMAD.WIDE.U32 R10, R218, c[0x0][0x290], R150 ;  /* 0x0000a400da0a7a25 */ /* 0x000fe200078e0096 */
[----:B------:R-:W-:Y:S01]  /*2960*/  WARPSYNC 0xffffffff ;  /* 0xffffffff00007948 */ /* 0x000fe20003800000 */
[-C--:B------:R-:W-:Y:S02]  /*2970*/  SHF.L.U64.HI R153, R178, R169.reuse, c[0x0][0x284] ;  /* 0x0000a100b2997619 */ /* 0x080fe400000102a9 */
[----:B------:R-:W-:Y:S01]  /*2980*/  IMAD R4, R19, c[0x0][0x1e0], RZ ;  /* 0x0000780013047a24 */ /* 0x000fe200078e02ff */
[----:B------:R-:W-:Y:S01]  /*2990*/  SHF.L.U64.HI R143, R177, R169, c[0x0][0x294] ;  /* 0x0000a500b18f7619 */ /* 0x000fe200000102a9 */
[----:B------:R-:W-:Y:S01]  /*29a0*/  IMAD R14, R218, c[0x0][0x284], R5 ;  /* 0x0000a100da0e7a24 */ /* 0x000fe200078e0205 */
[----:B------:R-:W-:Y:S01]  /*29b0*/  SHF.R.U32.HI R23, RZ, 0x3, R147 ;  /* 0x00000003ff177819 */ /* 0x000fe20000011693 */
[----:B------:R-:W-:Y:S01]  /*29c0*/  IMAD R4, R13, c[0x0][0x1e4], R4 ;  /* 0x000079000d047a24 */ /* 0x000fe200078e0204 */
[----:B------:R-:W-:Y:S01]  /*29d0*/  SHF.L.U32 R178, R178, 0x5, RZ ;  /* 0x00000005b2b27819 */ /* 0x000fe200000006ff */
[C---:B------:R-:W-:Y:S01]  /*29e0*/  IMAD R12, R218.reuse, c[0x0][0x294], R12 ;  /* 0x0000a500da0c7a24 */ /* 0x040fe200078e020c */
[----:B------:R-:W-:Y:S01]  /*29f0*/  SHF.L.U32 R177, R177, 0x5, RZ ;  /* 0x00000005b1b17819 */ /* 0x000fe200000006ff */
[----:B------:R-:W-:-:S02]  /*2a00*/  IMAD R17, R218, c[0x0][0x1e4], R17 ;  /* 0x00007900da117a24 */ /* 0x000fc400078e0211 */
[C---:B------:R-:W-:Y:S02]  /*2a10*/  IMAD R172, R154.reuse, c[0x0][0x1e4], RZ ;  /* 0x000079009aac7a24 */ /* 0x040fe400078e02ff */
[C---:B------:R-:W-:Y:S01]  /*2a20*/  IMAD R173, R154.reuse, c[0x0][0x284], RZ ;  /* 0x0000a1009aad7a24 */ /* 0x040fe200078e02ff */
[----:B------:R-:W-:Y:S01]  /*2a30*/  IADD3 R138, R183, R17, RZ ;  /* 0x00000011b78a7210 */ /* 0x000fe20007ffe0ff */
[C---:B------:R-:W-:Y:S02]  /*2a40*/  IMAD R174, R154.reuse, c[0x0][0x294], RZ ;  /* 0x0000a5009aae7a24 */ /* 0x040fe400078e02ff */
[----:B------:R-:W-:-:S04]  /*2a50*/  IMAD.WIDE.U32 R166, R154, c[0x0][0x1e0], RZ ;  /* 0x000078009aa67a25 */ /* 0x000fc800078e00ff */
[----:B---3--:R-:W-:Y:S01]  /*2a60*/  IMAD.WIDE.U32 R2, R13, c[0x0][0x1e0], RZ ;  /* 0x000078000d027a25 */ /* 0x008fe200078e00ff */
[----:B------:R-:W-:-:S03]  /*2a70*/  IADD3 R172, R167, R172, RZ ;  /* 0x000000aca7ac7210 */ /* 0x000fc60007ffe0ff */
[----:B------:R-:W-:Y:S02]  /*2a80*/  IMAD.IADD R3, R3, 0x1, R4 ;  /* 0x0000000103037824 */ /* 0x000fe400078e0204 */
[----:B------:R-:W-:-:S04]  /*2a90*/  IMAD.WIDE.U32 R4, R218, c[0x0][0x280], R156 ;  /* 0x0000a000da047a25 */ /* 0x000fc800078e009c */
[----:B------:R-:W-:Y:S01]  /*2aa0*/  IMAD.WIDE.U32 R2, R25, c[0x0][0x1e8], R2 ;  /* 0x00007a0019027a25 */ /* 0x000fe200078e0002 */
[----:B-1----:R-:W-:-:S03]  /*2ab0*/  IADD3 R9, R5, R14, RZ ;  /* 0x0000000e05097210 */ /* 0x002fc60007ffe0ff */
[----:B------:R-:W-:Y:S02]  /*2ac0*/  IMAD R3, R25, c[0x0][0x1ec], R3 ;  /* 0x00007b0019037a24 */ /* 0x000fe400078e0203 */
[----:B------:R-:W-:Y:S02]  /*2ad0*/  IMAD.MOV.U32 R8, RZ, RZ, R4 ;  /* 0x000000ffff087224 */ /* 0x000fe400078e0004 */
[----:B------:R-:W-:-:S04]  /*2ae0*/  IMAD.WIDE.U32 R164, R154, c[0x0][0x280], RZ ;  /* 0x0000a0009aa47a25 */ /* 0x000fc800078e00ff */
[----:B------:R-:W-:-:S04]  /*2af0*/  IMAD.WIDE.U32 R154, R154, c[0x0][0x290], RZ ;  /* 0x0000a4009a9a7a25 */ /* 0x000fc800078e00ff */
[----:B-----5:R-:W-:Y:S01]  /*2b00*/  IMAD.WIDE.U32 R106, R146, c[0x0][0x280], R8 ;  /* 0x0000a000926a7a25 */ /* 0x020fe200078e0008 */
[----:B------:R-:W-:-:S03]  /*2b10*/  IADD3 R174, R155, R174, RZ ;  /* 0x000000ae9bae7210 */ /* 0x000fc60007ffe0ff */
[----:B------:R-:W-:Y:S02]  /*2b20*/  IMAD.MOV.U32 R186, RZ, RZ, c[0x0][0x27c] ;  /* 0x00009f00ffba7624 */ /* 0x000fe400078e00ff */
[----:B------:R-:W-:Y:S01]  /*2b30*/  IMAD.IADD R173, R165, 0x1, R173 ;  /* 0x00000001a5ad7824 */ /* 0x000fe200078e02ad */
[----:B----4-:R-:W-:Y:S01]  /*2b40*/  @P0 SHF.R.S32.HI R5, RZ, 0x1f, R6 ;  /* 0x0000001fff050819 */ /* 0x010fe20000011406 */
[----:B------:R-:W-:Y:S01]  /*2b50*/  @!P0 IMAD.MOV.U32 R5, RZ, RZ, R15 ;  /* 0x000000ffff058224 */ /* 0x000fe200078e000f */
[----:B------:R-:W-:-:S04]  /*2b60*/  @!P0 MOV R6, R252 ;  /* 0x000000fc00068202 */ /* 0x000fc80000000f00 */
[----:B------:R-:W-:Y:S01]  /*2b70*/  SEL R15, R6, RZ, !P3 ;  /* 0x000000ff060f7207 */ /* 0x000fe20005800000 */
[----:B------:R-:W-:Y:S01]  /*2b80*/  IMAD.WIDE.U32 R6, R218, c[0x0][0x290], R156 ;  /* 0x0000a400da067a25 */ /* 0x000fe200078e009c */
[----:B------:R-:W-:-:S03]  /*2b90*/  SEL R18, R5, RZ, !P3 ;  /* 0x000000ff05127207 */ /* 0x000fc60005800000 */
[----:B------:R-:W-:Y:S01]  /*2ba0*/  IMAD.WIDE.U32 R90, R15, c[0x0][0x1f0], R2 ;  /* 0x00007c000f5a7a25 */ /* 0x000fe200078e0002 */
[----:B------:R-:W-:-:S03]  /*2bb0*/  IADD3 R7, R7, R12, RZ ;  /* 0x0000000c07077210 */ /* 0x000fc60007ffe0ff */
[----:B------:R-:W-:Y:S01]  /*2bc0*/  IMAD.WIDE.U32 R4, R218, c[0x0][0x280], R150 ;  /* 0x0000a000da047a25 */ /* 0x000fe200078e0096 */
[----:B------:R-:W-:-:S03]  /*2bd0*/  IADD3 R121, P1, P0, R90, R182, R150 ;  /* 0x000000b65a797210 */ /* 0x000fc6000783e096 */
[----:B------:R-:W-:Y:S01]  /*2be0*/  IMAD.MOV.U32 R2, RZ, RZ, R10 ;  /* 0x000000ffff027224 */ /* 0x000fe200078e000a */
[----:B------:R-:W-:Y:S01]  /*2bf0*/  SHF.R.S32.HI R10, RZ, 0x1f, R146 ;  /* 0x0000001fff0a7819 */ /* 0x000fe20000011492 */
[----:B------:R-:W-:Y:S01]  /*2c00*/  IMAD.IADD R3, R12, 0x1, R11 ;  /* 0x000000010c037824 */ /* 0x000fe200078e020b */
[----:B------:R-:W-:Y:S01]  /*2c10*/  SHF.R.S32.HI R11, RZ, 0x1f, R24 ;  /* 0x0000001fff0b7819 */ /* 0x000fe20000011418 */
[----:B------:R-:W-:Y:S01]  /*2c20*/  IMAD R16, R18, c[0x0][0x1f0], RZ ;  /* 0x00007c0012107a24 */ /* 0x000fe200078e02ff */
[----:B------:R-:W-:Y:S01]  /*2c30*/  IADD3 R5, R14, R5, RZ ;  /* 0x000000050e057210 */ /* 0x000fe20007ffe0ff */
[C---:B------:R-:W-:Y:S01]  /*2c40*/  IMAD R14, R10.reuse, c[0x0][0x280], RZ ;  /* 0x0000a0000a0e7a24 */ /* 0x040fe200078e02ff */
[----:B------:R-:W-:Y:S01]  /*2c50*/  LEA.HI R11, R11, R24, RZ, 0x3 ;  /* 0x000000180b0b7211 */ /* 0x000fe200078f18ff */
[----:B------:R-:W-:Y:S02]  /*2c60*/  IMAD R16, R15, c[0x0][0x1f4], R16 ;  /* 0x00007d000f107a24 */ /* 0x000fe400078e0210 */
[----:B------:R-:W-:Y:S01]  /*2c70*/  IMAD R10, R10, c[0x0][0x290], RZ ;  /* 0x0000a4000a0a7a24 */ /* 0x000fe200078e02ff */
[----:B------:R-:W-:Y:S01]  /*2c80*/  SHF.L.U32 R12, R11, 0x6, RZ ;  /* 0x000000060b0c7819 */ /* 0x000fe200000006ff */
[C---:B------:R-:W-:Y:S01]  /*2c90*/  IMAD R11, R146.reuse, c[0x0][0x284], R14 ;  /* 0x0000a100920b7a24 */ /* 0x040fe200078e020e */
[----:B------:R-:W-:Y:S01]  /*2ca0*/  IADD3 R89, R91, R16, RZ ;  /* 0x000000105b597210 */ /* 0x000fe20007ffe0ff */
[----:B------:R-:W-:-:S02]  /*2cb0*/  IMAD R10, R146, c[0x0][0x294], R10 ;  /* 0x0000a500920a7a24 */ /* 0x000fc400078e020a */
[----:B------:R-:W-:Y:S01]  /*2cc0*/  IMAD.WIDE.U32 R102, R146, c[0x0][0x290], R6 ;  /* 0x0000a40092667a25 */ /* 0x000fe200078e0006 */
[----:B------:R-:W-:Y:S02]  /*2cd0*/  IADD3.X R120, R89, R138, R151, P1, P0 ;  /* 0x0000008a59787210 */ /* 0x000fe40000fe0497 */
[----:B------:R-:W-:Y:S01]  /*2ce0*/  ISETP.GE.AND P1, PT, R150, c[0x0][0x27c], PT ;  /* 0x00009f0096007a0c */ /* 0x000fe20003f26270 */
[----:B------:R-:W-:Y:S01]  /*2cf0*/  IMAD.WIDE.U32 R100, R146, c[0x0][0x290], R2 ;  /* 0x0000a40092647a25 */ /* 0x000fe200078e0002 */
[----:B------:R-:W-:Y:S02]  /*2d00*/  LOP3.LUT R2, R12, 0xfffffe00, RZ, 0xc0, !PT ;  /* 0xfffffe000c027812 */ /* 0x000fe400078ec0ff */
[----:B------:R-:W-:Y:S01]  /*2d10*/  IADD3 R118, R107, R11, RZ ;  /* 0x0000000b6b767210 */ /* 0x000fe20007ffe0ff */
[----:B------:R-:W-:Y:S01]  /*2d20*/  IMAD.WIDE.U32 R104, R146, c[0x0][0x280], R4 ;  /* 0x0000a00092687a25 */ /* 0x000fe200078e0004 */
[----:B------:R-:W-:Y:S02]  /*2d30*/  IADD3 R117, R103, R10, RZ ;  /* 0x0000000a67757210 */ /* 0x000fe40007ffe0ff */
[----:B------:R-:W-:Y:S01]  /*2d40*/  IADD3 R115, R10, R101, RZ ;  /* 0x000000650a737210 */ /* 0x000fe20007ffe0ff */
[----:B------:R-:W-:-:S02]  /*2d50*/  IMAD.SHL.U32 R16, R186, 0x2, RZ ;  /* 0x00000002ba107824 */ /* 0x000fc400078e00ff */
[----:B------:R-:W-:Y:S02]  /*2d60*/  IMAD.IADD R116, R11, 0x1, R105 ;  /* 0x000000010b747824 */ /* 0x000fe400078e0269 */
[----:B------:R-:W-:Y:S01]  /*2d70*/  SEL R3, RZ, c[0x0][0x27c], !P1 ;  /* 0x00009f00ff037a07 */ /* 0x000fe20004800000 */
[C---:B------:R-:W-:Y:S01]  /*2d80*/  IMAD.WIDE.U32 R4, R25.reuse, c[0x0][0x260], R150 ;  /* 0x0000980019047a25 */ /* 0x040fe200078e0096 */
[----:B------:R-:W-:Y:S01]  /*2d90*/  IADD3 R141, P0, R218, R13, RZ ;  /* 0x0000000dda8d7210 */ /* 0x000fe20007f1e0ff */
[----:B------:R-:W-:Y:S01]  /*2da0*/  BAR.SYNC.DEFER_BLOCKING 0x0 ;  /* 0x0000000000007b1d */ /* 0x000fe20000010000 */
[----:B------:R-:W-:Y:S01]  /*2db0*/  IADD3 R10, -R16, c[0x0][0x1d4], RZ ;  /* 0x00007500100a7a10 */ /* 0x000fe20007ffe1ff */
[----:B------:R-:W-:Y:S02]  /*2dc0*/  IMAD.IADD R3, R150, 0x1, R3 ;  /* 0x0000000196037824 */ /* 0x000fe400078e0203 */
[C---:B------:R-:W-:Y:S01]  /*2dd0*/  IMAD R9, R25.reuse, c[0x0][0x264], R5 ;  /* 0x0000990019097a24 */ /* 0x040fe200078e0205 */
[-C--:B------:R-:W-:Y:S01]  /*2de0*/  SEL R11, R16, R10.reuse, !P1 ;  /* 0x0000000a100b7207 */ /* 0x080fe20004800000 */
[----:B------:R-:W-:Y:S01]  /*2df0*/  IMAD.X R140, R22, 0x1, R19, P0 ;  /* 0x00000001168c7824 */ /* 0x000fe200000e0613 */
[----:B------:R-:W-:Y:S01]  /*2e00*/  SHF.R.S32.HI R5, RZ, 0x1f, R3 ;  /* 0x0000001fff057819 */ /* 0x000fe20000011403 */
[----:B------:R-:W-:Y:S01]  /*2e10*/  IMAD.MOV.U32 R8, RZ, RZ, R4 ;  /* 0x000000ffff087224 */ /* 0x000fe200078e0004 */
[----:B------:R-:W-:Y:S01]  /*2e20*/  ISETP.GE.AND P0, PT, R152, c[0x0][0x27c], PT ;  /* 0x00009f0098007a0c */ /* 0x000fe20003f06270 */
[----:B------:R-:W-:Y:S01]  /*2e30*/  IMAD.WIDE.U32 R6, R25, c[0x0][0x210], R150 ;  /* 0x0000840019067a25 */ /* 0x000fe200078e0096 */
[CC--:B------:R-:W-:Y:S01]  /*2e40*/  LEA.HI R4, R5.reuse, R3.reuse, RZ, 0x3 ;  /* 0x0000000305047211 */ /* 0x0c0fe200078f18ff */
[----:B------:R-:W-:Y:S01]  /*2e50*/  ULDC.U8 UR4, c[0x0][0x298] ;  /* 0x0000a60000047ab9 */ /* 0x000fe20000000000 */
[----:B------:R-:W-:Y:S01]  /*2e60*/  LEA.HI R14, R5, R3, RZ, 0x6 ;  /* 0x00000003050e7211 */ /* 0x000fe200078f30ff */
[----:B------:R-:W-:Y:S01]  /*2e70*/  IMAD R7, R25, c[0x0][0x214], R7 ;  /* 0x0000850019077a24 */ /* 0x000fe200078e0207 */
[----:B------:R-:W-:Y:S01]  /*2e80*/  SEL R3, RZ, c[0x0][0x27c], !P0 ;  /* 0x00009f00ff037a07 */ /* 0x000fe20004000000 */
[----:B------:R-:W-:Y:S01]  /*2e90*/  IMAD R5, R18, c[0x0][0x218], RZ ;  /* 0x0000860012057a24 */ /* 0x000fe200078e02ff */
[----:B------:R-:W-:Y:S01]  /*2ea0*/  SEL R10, R16, R10, !P0 ;  /* 0x0000000a100a7207 */ /* 0x000fe20004000000 */
[----:B------:R-:W-:Y:S01]  /*2eb0*/  IMAD.WIDE.U32 R98, R20, c[0x0][0x268], R8 ;  /* 0x00009a0014627a25 */ /* 0x000fe200078e0008 */
[----:B------:R-:W-:-:S02]  /*2ec0*/  SHF.R.S32.HI R8, RZ, 0x6, R14 ;  /* 0x00000006ff087819 */ /* 0x000fc4000001140e */
[----:B------:R-:W-:Y:S01]  /*2ed0*/  SHF.R.S32.HI R13, RZ, 0x1f, R10 ;  /* 0x0000001fff0d7819 */ /* 0x000fe2000001140a */
[----:B------:R-:W-:Y:S01]  /*2ee0*/  IMAD.IADD R3, R152, 0x1, R3 ;  /* 0x0000000198037824 */ /* 0x000fe200078e0203 */
[----:B------:R-:W-:Y:S01]  /*2ef0*/  SHF.R.S32.HI R12, RZ, 0x1f, R11 ;  /* 0x0000001fff0c7819 */ /* 0x000fe2000001140b */
[----:B------:R-:W-:Y:S01]  /*2f00*/  IMAD.WIDE.U32 R96, R15, c[0x0][0x218], R6 ;  /* 0x000086000f607a25 */ /* 0x000fe200078e0006 */
[--C-:B------:R-:W-:Y:S02]  /*2f10*/  LOP3.LUT R7, R148, 0x38, R4.reuse, 0xf8, !PT ;  /* 0x0000003894077812 */ /* 0x100fe400078ef804 */
[----:B------:R-:W-:Y:S01]  /*2f20*/  LOP3.LUT R6, R147, 0x38, R4, 0xf8, !PT ;  /* 0x0000003893067812 */ /* 0x000fe200078ef804 */
[----:B------:R-:W-:Y:S01]  /*2f30*/  IMAD R17, R15, c[0x0][0x21c], R5 ;  /* 0x000087000f117a24 */ /* 0x000fe200078e0205 */
[----:B------:R-:W-:Y:S01]  /*2f40*/  SHF.R.S32.HI R5, RZ, 0x1f, R3 ;  /* 0x0000001fff057819 */ /* 0x000fe20000011403 */
[C---:B------:R-:W-:Y:S01]  /*2f50*/  IMAD R9, R8.reuse, 0xc00, R2 ;  /* 0x00000c0008097824 */ /* 0x040fe200078e0202 */
[----:B------:R-:W-:Y:S01]  /*2f60*/  LEA.HI R13, R13, R10, RZ, 0x4 ;  /* 0x0000000a0d0d7211 */ /* 0x000fe200078f20ff */
[----:B------:R-:W-:Y:S01]  /*2f70*/  IMAD R10, R8, 0xc00, R149 ;  /* 0x00000c00080a7824 */ /* 0x000fe200078e0295 */
[----:B------:R-:W-:Y:S01]  /*2f80*/  LOP3.LUT R8, R7, R179, RZ, 0x3c, !PT ;  /* 0x000000b307087212 */ /* 0x000fe200078e3cff */
[----:B------:R-:W-:Y:S01]  /*2f90*/  IMAD.MOV.U32 R184, RZ, RZ, c[0x0][0x1e0] ;  /* 0x00007800ffb87624 */ /* 0x000fe200078e00ff */
[----:B------:R-:W-:Y:S01]  /*2fa0*/  LOP3.LUT R6, R6, R23, RZ, 0x3c, !PT ;  /* 0x0000001706067212 */ /* 0x000fe200078e3cff */
[----:B------:R-:W-:Y:S01]  /*2fb0*/  IMAD.WIDE.U32 R180, R24, c[0x0][0x1e0], RZ ;  /* 0x0000780018b47a25 */ /* 0x000fe200078e00ff */
[----:B------:R-:W-:-:S02]  /*2fc0*/  LEA.HI R7, R5, R3, RZ, 0x6 ;  /* 0x0000000305077211 */ /* 0x000fc400078f30ff */
[----:B------:R-:W-:Y:S01]  /*2fd0*/  LEA.HI R3, R5, R3, RZ, 0x3 ;  /* 0x0000000305037211 */ /* 0x000fe200078f18ff */
[----:B------:R-:W-:Y:S01]  /*2fe0*/  IMAD.IADD R15, R9, 0x1, R6 ;  /* 0x00000001090f7824 */ /* 0x000fe200078e0206 */
[----:B------:R-:W-:Y:S01]  /*2ff0*/  LEA.HI R12, R12, R11, RZ, 0x4 ;  /* 0x0000000b0c0c7211 */ /* 0x000fe200078f20ff */
[----:B------:R-:W-:Y:S01]  /*3000*/  IMAD R11, R21, c[0x0][0x268], RZ ;  /* 0x00009a00150b7a24 */ /* 0x000fe200078e02ff */
[----:B------:R-:W-:Y:S01]  /*3010*/  SHF.R.S32.HI R5, RZ, 0x6, R7 ;  /* 0x00000006ff057819 */ /* 0x000fe20000011407 */
[----:B------:R-:W-:Y:S01]  /*3020*/  IMAD.IADD R16, R10, 0x1, R8 ;  /* 0x000000010a107824 */ /* 0x000fe200078e0208 */
[----:B------:R-:W-:Y:S01]  /*3030*/  LOP3.LUT R7, R148, 0x38, R3, 0xf8, !PT ;  /* 0x0000003894077812 */ /* 0x000fe200078ef803 */
[----:B------:R-:W-:Y:S01]  /*3040*/  IMAD R18, R20, c[0x0][0x26c], R11 ;  /* 0x00009b0014127a24 */ /* 0x000fe200078e020b */
[----:B------:R-:W-:Y:S01]  /*3050*/  LOP3.LUT R6, R147, 0x38, R3, 0xf8, !PT ;  /* 0x0000003893067812 */ /* 0x000fe200078ef803 */
[----:B------:R-:W-:Y:S01]  /*3060*/  IMAD R11, R5, 0xc00, R2 ;  /* 0x00000c00050b7824 */ /* 0x000fe200078e0202 */
[----:B------:R-:W-:Y:S01]  /*3070*/  SHF.R.S32.HI R10, RZ, 0x4, R13 ;  /* 0x00000004ff0a7819 */ /* 0x000fe2000001140d */
[----:B------:R-:W-:Y:S01]  /*3080*/  IMAD.IADD R108, R99, 0x1, R18 ;  /* 0x00000001636c7824 */ /* 0x000fe200078e0212 */
[----:B------:R-:W-:Y:S01]  /*3090*/  SHF.R.S32.HI R8, RZ, 0x4, R12 ;  /* 0x00000004ff087819 */ /* 0x000fe2000001140c */
[----:B------:R-:W-:Y:S01]  /*30a0*/  IMAD R12, R5, 0xc00, R149 ;  /* 0x00000c00050c7824 */ /* 0x000fe200078e0295 */
[----:B------:R-:W-:Y:S01]  /*30b0*/  LOP3.LUT R9, R7, R179, RZ, 0x3c, !PT ;  /* 0x000000b307097212 */ /* 0x000fe200078e3cff */
[----:B------:R-:W-:Y:S01]  /*30c0*/  IMAD.IADD R95, R97, 0x1, R17 ;  /* 0x00000001615f7824 */ /* 0x000fe200078e0211 */
[----:B------:R-:W-:Y:S01]  /*30d0*/  LOP3.LUT R7, R6, R23, RZ, 0x3c, !PT ;  /* 0x0000001706077212 */ /* 0x000fe200078e3cff */
[----:B------:R-:W-:Y:S01]  /*30e0*/  IMAD.SHL.U32 R134, R16, 0x2, RZ ;  /* 0x0000000210867824 */ /* 0x000fe200078e00ff */
        /* <DEDUP_REMOVED lines=15> */
[----:B------:R-:W-:Y:S02]  /*31e0*/  LOP3.LUT R7, R148, 0x38, R93, 0xf8, !PT ;  /* 0x0000003894077812 */ /* 0x000fe400078ef85d */
[----:B------:R-:W-:Y:S02]  /*31f0*/  SHF.R.S32.HI R6, RZ, 0x3, R6 ;  /* 0x00000003ff067819 */ /* 0x000fe40000011406 */
[----:B------:R-:W-:Y:S02]  /*3200*/  SHF.R.S32.HI R5, RZ, 0x3, R5 ;  /* 0x00000003ff057819 */ /* 0x000fe40000011405 */
[-C--:B------:R-:W-:Y:S01]  /*3210*/  LOP3.LUT R11, R9, R23.reuse, RZ, 0x3c, !PT ;  /* 0x00000017090b7212 */ /* 0x080fe200078e3cff */
[----:B------:R-:W-:Y:S01]  /*3220*/  IMAD R8, R6, 0xc00, R2 ;  /* 0x00000c0006087824 */ /* 0x000fe200078e0202 */
[----:B------:R-:W-:Y:S01]  /*3230*/  LOP3.LUT R9, R148, 0x38, R94, 0xf8, !PT ;  /* 0x0000003894097812 */ /* 0x000fe200078ef85e */
[----:B------:R-:W-:Y:S01]  /*3240*/  IMAD R6, R6, 0xc00, R149 ;  /* 0x00000c0006067824 */ /* 0x000fe200078e0295 */
[----:B------:R-:W-:-:S02]  /*3250*/  LOP3.LUT R12, R10, R23, RZ, 0x3c, !PT ;  /* 0x000000170a0c7212 */ /* 0x000fc400078e3cff */
[-C--:B------:R-:W-:Y:S01]  /*3260*/  LOP3.LUT R10, R7, R179.reuse, RZ, 0x3c, !PT ;  /* 0x000000b3070a7212 */ /* 0x080fe200078e3cff */
[----:B------:R-:W-:Y:S01]  /*3270*/  IMAD R7, R5, 0xc00, R2 ;  /* 0x00000c0005077824 */ /* 0x000fe200078e0202 */
[----:B------:R-:W-:Y:S01]  /*3280*/  LOP3.LUT R2, R9, R179, RZ, 0x3c, !PT ;  /* 0x000000b309027212 */ /* 0x000fe200078e3cff */
[----:B------:R-:W-:Y:S01]  /*3290*/  IMAD R5, R5, 0xc00, R149 ;  /* 0x00000c0005057824 */ /* 0x000fe200078e0295 */
[----:B------:R-:W-:Y:S01]  /*32a0*/  SHF.R.S32.HI R19, RZ, 0x1f, R24 ;  /* 0x0000001fff137819 */ /* 0x000fe20000011418 */
[----:B------:R-:W-:Y:S01]  /*32b0*/  IMAD.IADD R8, R8, 0x1, R12 ;  /* 0x0000000108087824 */ /* 0x000fe200078e020c */
[----:B------:R-:W-:Y:S01]  /*32c0*/  ISETP.NE.AND P0, PT, RZ, UR4, PT ;  /* 0x00000004ff007c0c */ /* 0x000fe2000bf05270 */
[----:B------:R-:W-:Y:S01]  /*32d0*/  IMAD.IADD R5, R5, 0x1, R2 ;  /* 0x0000000105057824 */ /* 0x000fe200078e0202 */
[----:B------:R-:W-:Y:S01]  /*32e0*/  LOP3.LUT R110, R4, 0xfffffff8, RZ, 0xc0, !PT ;  /* 0xfffffff8046e7812 */ /* 0x000fe200078ec0ff */
[----:B------:R-:W-:Y:S01]  /*32f0*/  IMAD R2, R19, c[0x0][0x1e0], RZ ;  /* 0x0000780013027a24 */ /* 0x000fe200078e02ff */
[----:B------:R-:W-:Y:S01]  /*3300*/  LOP3.LUT R109, R3, 0xfffffff8, RZ, 0xc0, !PT ;  /* 0xfffffff8036d7812 */ /* 0x000fe200078ec0ff */
[----:B------:R-:W-:Y:S01]  /*3310*/  IMAD.IADD R7, R7, 0x1, R11 ;  /* 0x0000000107077824 */ /* 0x000fe200078e020b */
[----:B------:R-:W-:Y:S01]  /*3320*/  SHF.L.U64.HI R169, R184, R169, c[0x0][0x1e4] ;  /* 0x00007900b8a97619 */ /* 0x000fe200000102a9 */
[----:B------:R-:W-:Y:S01]  /*3330*/  IMAD.IADD R6, R6, 0x1, R10 ;  /* 0x0000000106067824 */ /* 0x000fe200078e020a */
[----:B------:R-:W-:Y:S01]  /*3340*/  P2R R136, PR, RZ, 0x1 ;  /* 0x00000001ff887803 */ /* 0x000fe20000000000 */
[----:B------:R-:W-:Y:S01]  /*3350*/  IMAD R2, R24, c[0x0][0x1e4], R2 ;  /* 0x0000790018027a24 */ /* 0x000fe200078e0202 */
        /* <DEDUP_REMOVED lines=8> */
[----:B------:R-:W-:Y:S01]  /*33e0*/  ISETP.GE.AND P0, PT, R186, 0x1, PT ;  /* 0x00000001ba00780c */ /* 0x000fe20003f06270 */
[----:B------:R-:W-:-:S02]  /*33f0*/  IMAD.SHL.U32 R127, R6, 0x2, RZ ;  /* 0x00000002067f7824 */ /* 0x000fc400078e00ff */
[----:B------:R-:W-:Y:S02]  /*3400*/  IMAD.SHL.U32 R126, R5, 0x2, RZ ;  /* 0x00000002057e7824 */ /* 0x000fe400078e00ff */
.L_x_2393:
        /* <DEDUP_REMOVED lines=76> */
.L_x_2357:
[----:B------:R-:W-:Y:S05]  /*38d0*/  BSYNC B0 ;  /* 0x0000000000007941 */ /* 0x000fea0003800000 */
.L_x_2356:
        /* <DEDUP_REMOVED lines=66> */
.L_x_2359:
[----:B------:R-:W-:Y:S05]  /*3d00*/  BSYNC B0 ;  /* 0x0000000000007941 */ /* 0x000fea0003800000 */
.L_x_2358:
        /* <DEDUP_REMOVED lines=82> */
.L_x_2363:
[----:B------:R-:W-:Y:S05]  /*4230*/  BSYNC B0 ;  /* 0x0000000000007941 */ /* 0x000fea0003800000 */
.L_x_2362:
        /* <DEDUP_REMOVED lines=56> */
.L_x_2365:
[----:B------:R-:W-:Y:S05]  /*45c0*/  BSYNC B0 ;  /* 0x0000000000007941 */ /* 0x000fea0003800000 */
.L_x_2364:
        /* <DEDUP_REMOVED lines=56> */
.L_x_2367:
[----:B------:R-:W-:Y:S05]  /*4950*/  BSYNC B0 ;  /* 0x0000000000007941 */ /* 0x000fea0003800000 */
.L_x_2366:
        /* <DEDUP_REMOVED lines=55> */
.L_x_2361:
[----:B------:R-:W-:Y:S05]  /*4cd0*/  BSYNC B1 ;  /* 0x0000000000017941 */ /* 0x000fea0003800000 */
.L_x_2360:
        /* <DEDUP_REMOVED lines=57> */
.L_x_2370:
[----:B------:R-:W-:Y:S05]  /*5070*/  BSYNC B0 ;  /* 0x0000000000007941 */ /* 0x000fea0003800000 */
.L_x_2369:
        /* <DEDUP_REMOVED lines=56> */
.L_x_2372:
[----:B------:R-:W-:Y:S05]  /*5400*/  BSYNC B0 ;  /* 0x0000000000007941 */ /* 0x000fea0003800000 */
.L_x_2371:
        /* <DEDUP_REMOVED lines=56> */
.L_x_2374:
[----:B------:R-:W-:Y:S05]  /*5790*/  BSYNC B0 ;  /* 0x0000000000007941 */ /* 0x000fea0003800000 */
.L_x_2373:
        /* <DEDUP_REMOVED lines=56> */
.L_x_2355:
        /* <DEDUP_REMOVED lines=36> */
.L_x_2376:
[----:B------:R-:W-:Y:S05]  /*5d60*/  BSYNC B0 ;  /* 0x0000000000007941 */ /* 0x000fea0003800000 */
.L_x_2375:
        /* <DEDUP_REMOVED lines=30> */
[----:B------:R-:W-:Y:S01]  /*5f50*/  PRMT R43, R9, 0x7610, R43 ;  /* 0x00007610092b7816 */ /* 0x000fe2000000002b */
[----:B------:R-:W-:Y:S01]  /*5f60*/  CS2R R60, SRZ ;  /* 0x00000000003c7805 */ /* 0x000fe2000001ff00 */
        /* <DEDUP_REMOVED lines=27> */
.L_x_2378:
[----:B------:R-:W-:Y:S05]  /*6120*/  BSYNC B0 ;  /* 0x0000000000007941 */ /* 0x000fea0003800000 */
.L_x_2377:
        /* <DEDUP_REMOVED lines=34> */
[CC--:B------:R-:W-:Y:S04]  /*6350*/  IADD3 R2, P1, P0, R90.reuse, R71.reuse, R110 ;  /* 0x000000475a027210 */ /* 0x0c0fe8000783e06e */
[CC--:B------:R-:W-:Y:S03]  /*6360*/  IADD3.X R8, R89.reuse, R72.reuse, R114, P1, P0 ;  /* 0x0000004859087210 */ /* 0x0c0fe60000fe0472 */
        /* <DEDUP_REMOVED lines=9> */
[----:B------:R-:W-:Y:S02]  /*6400*/  @!P0 SHF.R.U32.HI R3, RZ, 0x10, R7 ;  /* 0x00000010ff038819 */ /* 0x000fe40000011607 */
[----:B------:R-:W-:Y:S02]  /*6410*/  @!P0 SHF.R.U64 R8, R36, 0x10, R37 ;  /* 0x0000001024088819 */ /* 0x000fe40000001225 */
[----:B------:R-:W-:Y:S01]  /*6420*/  @!P0 SHF.R.U64 R36, R38, 0x10, R39 ;  /* 0x0000001026248819 */ /* 0x000fe20000001227 */
[C---:B-1----:R-:W-:Y:S01]  /*6430*/  @!P0 IMAD.U32 R42, R54.reuse, 0x10000, RZ ;  /* 0x00010000362a8824 */ /* 0x042fe200078e00ff */
[----:B------:R-:W-:Y:S01]  /*6440*/  @!P0 LOP3.LUT R44, R54, 0xffff0000, RZ, 0xc0, !PT ;  /* 0xffff0000362c8812 */ /* 0x000fe200078ec0ff */
[C---:B------:R-:W-:Y:S01]  /*6450*/  @!P0 IMAD.U32 R46, R55.reuse, 0x10000, RZ ;  /* 0x00010000372e8824 */ /* 0x040fe200078e00ff */
[----:B------:R-:W-:Y:S02]  /*6460*/  @!P0 LOP3.LUT R48, R55, 0xffff0000, RZ, 0xc0, !PT ;  /* 0xffff000037308812 */ /* 0x000fe400078ec0ff */
[----:B------:R-:W-:Y:S02]  /*6470*/  @!P0 PRMT R43, R43, 0x5410, R36 ;  /* 0x000054102b2b8816 */ /* 0x000fe40000000024 */
[----:B------:R-:W-:Y:S02]  /*6480*/  @!P0 LOP3.LUT R36, R52, 0xffff0000, RZ, 0xc0, !PT ;  /* 0xffff000034248812 */ /* 0x000fe400078ec0ff */
[--C-:B------:R-:W-:Y:S01]  /*6490*/  @!P0 SHF.R.U64 R2, R4, 0x10, R5.reuse ;  /* 0x0000001004028819 */ /* 0x100fe20000001205 */
[----:B------:R-:W-:Y:S01]  /*64a0*/  @!P0 IMAD.U32 R41, R43, 0x10000, RZ ;  /* 0x000100002b298824 */ /* 0x000fe200078e00ff */
[----:B------:R-:W-:Y:S02]  /*64b0*/  @!P0 SHF.R.U32.HI R4, RZ, 0x10, R5 ;  /* 0x00000010ff048819 */ /* 0x000fe40000011605 */
[----:B------:R-:W-:Y:S02]  /*64c0*/  @!P0 PRMT R35, R35, 0x5410, R8 ;  /* 0x0000541023238816 */ /* 0x000fe40000000008 */
[----:B------:R-:W-:Y:S02]  /*64d0*/  @!P0 SHF.R.U32.HI R9, RZ, 0x10, R37 ;  /* 0x00000010ff098819 */ /* 0x000fe40000011625 */
[----:B------:R-:W-:Y:S02]  /*64e0*/  @!P0 PRMT R2, R10, 0x5432, R2 ;  /* 0x000054320a028816 */ /* 0x000fe40000000002 */
[----:B------:R-:W-:Y:S02]  /*64f0*/  @!P0 SHF.R.U32.HI R38, RZ, 0x10, R39 ;  /* 0x00000010ff268819 */ /* 0x000fe40000011627 */
[C---:B------:R-:W-:Y:S01]  /*6500*/  @!P0 PRMT R39, R40.reuse, 0x5410, R9 ;  /* 0x0000541028278816 */ /* 0x040fe20000000009 */
[C---:B------:R-:W-:Y:S01]  /*6510*/  @!P0 IMAD.U32 R9, R35.reuse, 0x10000, RZ ;  /* 0x0001000023098824 */ /* 0x040fe200078e00ff */
[----:B------:R-:W-:Y:S02]  /*6520*/  @!P0 LOP3.LUT R35, R35, 0xffff0000, RZ, 0xc0, !PT ;  /* 0xffff000023238812 */ /* 0x000fe400078ec0ff */
[----:B------:R-:W-:Y:S02]  /*6530*/  @!P0 PRMT R47, R40, 0x5432, R38 ;  /* 0x00005432282f8816 */ /* 0x000fe40000000026 */
[----:B------:R-:W-:Y:S02]  /*6540*/  @!P0 LOP3.LUT R40, R53, 0xffff0000, RZ, 0xc0, !PT ;  /* 0xffff000035288812 */ /* 0x000fe400078ec0ff */
[----:B------:R-:W-:Y:S01]  /*6550*/  @!P0 SHF.R.U64 R5, R6, 0x10, R7 ;  /* 0x0000001006058819 */ /* 0x000fe20000001207 */
[----:B------:R-:W-:Y:S01]  /*6560*/  @!P0 IMAD.U32 R7, R2, 0x10000, RZ ;  /* 0x0001000002078824 */ /* 0x000fe200078e00ff */
[----:B------:R-:W-:Y:S02]  /*6570*/  @!P0 PRMT R6, R10, 0x5410, R4 ;  /* 0x000054100a068816 */ /* 0x000fe40000000004 */
[C---:B------:R-:W-:Y:S02]  /*6580*/  @!P0 LOP3.LUT R4, R12.reuse, 0xffff0000, RZ, 0xc0, !PT ;  /* 0xffff00000c048812 */ /* 0x040fe400078ec0ff */
[C---:B------:R-:W-:Y:S01]  /*6590*/  @!P0 PRMT R10, R11.reuse, 0x5410, R3 ;  /* 0x000054100b0a8816 */ /* 0x040fe20000000003 */
[----:B------:R-:W-:Y:S01]  /*65a0*/  @!P0 IMAD.U32 R3, R12, 0x10000, RZ ;  /* 0x000100000c038824 */ /* 0x000fe200078e00ff */
[----:B------:R-:W-:Y:S01]  /*65b0*/  @!P0 PRMT R8, R11, 0x5432, R5 ;  /* 0x000054320b088816 */ /* 0x000fe20000000005 */
[----:B------:R-:W-:Y:S01]  /*65c0*/  @!P0 IMAD.U32 R11, R52, 0x10000, RZ ;  /* 0x00010000340b8824 */ /* 0x000fe200078e00ff */
[----:B------:R-:W-:Y:S01]  /*65d0*/  @!P0 LOP3.LUT R5, R2, 0xffff0000, RZ, 0xc0, !PT ;  /* 0xffff000002058812 */ /* 0x000fe200078ec0ff */
[----:B------:R-:W-:Y:S01]  /*65e0*/  @!P0 FMUL.FTZ R37, R3, R9 ;  /* 0x0000000903258220 */ /* 0x000fe20000410000 */
[----:B------:R-:W-:Y:S01]  /*65f0*/  @!P0 LOP3.LUT R43, R43, 0xffff0000, RZ, 0xc0, !PT ;  /* 0xffff00002b2b8812 */ /* 0x000fe200078ec0ff */
[C---:B------:R-:W-:Y:S02]  /*6600*/  @!P0 FMUL.FTZ R38, R4.reuse, R35 ;  /* 0x0000002304268220 */ /* 0x040fe40000410000 */
[-C--:B------:R-:W-:Y:S01]  /*6610*/  @!P0 FFMA.FTZ R86, R11, R7.reuse, -R37 ;  /* 0x000000070b568223 */ /* 0x080fe20000010825 */
[----:B------:R-:W-:Y:S01]  /*6620*/  @!P0 SHF.L.U32 R37, R39, 0x10, RZ ;  /* 0x0000001027258819 */ /* 0x000fe200000006ff */
[----:B------:R-:W-:Y:S01]  /*6630*/  @!P0 FMUL.FTZ R2, R3, R7 ;  /* 0x0000000703028220 */ /* 0x000fe20000410000 */
[----:B------:R-:W-:Y:S01]  /*6640*/  @!P0 LOP3.LUT R39, R39, 0xffff0000, RZ, 0xc0, !PT ;  /* 0xffff000027278812 */ /* 0x000fe200078ec0ff */
[-C--:B------:R-:W-:Y:S02]  /*6650*/  @!P0 FMUL.FTZ R3, R4, R5.reuse ;  /* 0x0000000504038220 */ /* 0x080fe40000410000 */
[----:B------:R-:W-:Y:S01]  /*6660*/  @!P0 FFMA.FTZ R85, R36, R5, -R38 ;  /* 0x0000000524558223 */ /* 0x000fe20000010826 */
[C---:B------:R-:W-:Y:S01]  /*6670*/  @!P0 LOP3.LUT R5, R13.reuse, 0xffff0000, RZ, 0xc0, !PT ;  /* 0xffff00000d058812 */ /* 0x040fe200078ec0ff */
[----:B------:R-:W-:Y:S02]  /*6680*/  @!P0 IMAD.U32 R4, R13, 0x10000, RZ ;  /* 0x000100000d048824 */ /* 0x000fe400078e00ff */
[----:B------:R-:W-:Y:S02]  /*6690*/  @!P0 FFMA.FTZ R2, R9, R11, R2 ;  /* 0x0000000b09028223 */ /* 0x000fe40000010002 */
[----:B------:R-:W-:Y:S02]  /*66a0*/  @!P0 IMAD.U32 R38, R53, 0x10000, RZ ;  /* 0x0001000035268824 */ /* 0x000fe400078e00ff */
[C---:B------:R-:W-:Y:S01]  /*66b0*/  @!P0 IMAD.U32 R7, R6.reuse, 0x10000, RZ ;  /* 0x0001000006078824 */ /* 0x040fe200078e00ff */
[----:B------:R-:W-:Y:S01]  /*66c0*/  @!P0 LOP3.LUT R6, R6, 0xffff0000, RZ, 0xc0, !PT ;  /* 0xffff000006068812 */ /* 0x000fe200078ec0ff */
[C---:B------:R-:W-:Y:S02]  /*66d0*/  @!P0 FMUL.FTZ R9, R4.reuse, R37 ;  /* 0x0000002504098220 */ /* 0x040fe40000410000 */
[C---:B------:R-:W-:Y:S02]  /*66e0*/  @!P0 FMUL.FTZ R11, R5.reuse, R39 ;  /* 0x00000027050b8220 */ /* 0x040fe40000410000 */
[-C--:B------:R-:W-:Y:S02]  /*66f0*/  @!P0 FMUL.FTZ R4, R4, R7.reuse ;  /* 0x0000000704048220 */ /* 0x080fe40000410000 */
[----:B------:R-:W-:Y:S01]  /*6700*/  @!P0 FFMA.FTZ R84, R38, R7, -R9 ;  /* 0x0000000726548223 */ /* 0x000fe20000010809 */
[----:B------:R-:W-:Y:S01]  /*6710*/  @!P0 LOP3.LUT R7, R14, 0xffff0000, RZ, 0xc0, !PT ;  /* 0xffff00000e078812 */ /* 0x000fe200078ec0ff */
[-C--:B------:R-:W-:Y:S01]  /*6720*/  @!P0 FMUL.FTZ R5, R5, R6.reuse ;  /* 0x0000000605058220 */ /* 0x080fe20000410000 */
[----:B------:R-:W-:Y:S01]  /*6730*/  @!P0 SHF.L.U32 R9, R8, 0x10, RZ ;  /* 0x0000001008098819 */ /* 0x000fe200000006ff */
[----:B------:R-:W-:Y:S01]  /*6740*/  @!P0 FFMA.FTZ R83, R40, R6, -R11 ;  /* 0x0000000628538223 */ /* 0x000fe2000001080b */
[----:B------:R-:W-:Y:S01]  /*6750*/  @!P0 LOP3.LUT R8, R8, 0xffff0000, RZ, 0xc0, !PT ;  /* 0xffff000008088812 */ /* 0x000fe200078ec0ff */
[----:B------:R-:W-:Y:S02]  /*6760*/  @!P0 IMAD.U32 R6, R14, 0x10000, RZ ;  /* 0x000100000e068824 */ /* 0x000fe400078e00ff */
[----:B------:R-:W-:Y:S02]  /*6770*/  @!P0 FMUL.FTZ R45, R7, R43 ;  /* 0x0000002b072d8220 */ /* 0x000fe40000410000 */
[C---:B------:R-:W-:Y:S02]  /*6780*/  @!P0 FMUL.FTZ R11, R6.reuse, R41 ;  /* 0x00000029060b8220 */ /* 0x040fe40000410000 */
[-C--:B------:R-:W-:Y:S02]  /*6790*/  @!P0 FMUL.FTZ R6, R6, R9.reuse ;  /* 0x0000000906068220 */ /* 0x080fe40000410000 */
        /* <DEDUP_REMOVED lines=11> */
[----:B------:R-:W-:Y:S01]  /*6850*/  @!P0 FFMA.FTZ R3, R35, R36, R3 ;  /* 0x0000002423038223 */ /* 0x000fe20000010003 */
[----:B------:R-:W-:Y:S01]  /*6860*/  @!P0 F2FP.BF16.PACK_AB R35, R81, R82 ;  /* 0x000000525123823e */ /* 0x000fe200000010ff */
[----:B------:R-:W-:Y:S01]  /*6870*/  @!P0 FFMA.FTZ R4, R37, R38, R4 ;  /* 0x0000002625048223 */ /* 0x000fe20000010004 */
[----:B------:R-:W-:Y:S01]  /*6880*/  @!P0 F2FP.BF16.PACK_AB R36, R85, R86 ;  /* 0x000000565524823e */ /* 0x000fe200000010ff */
[-C--:B------:R-:W-:Y:S02]  /*6890*/  @!P0 FMUL.FTZ R8, R8, R11.reuse ;  /* 0x0000000b08088220 */ /* 0x080fe40000410000 */
[----:B------:R-:W-:Y:S01]  /*68a0*/  @!P0 FFMA.FTZ R11, R46, R11, -R73 ;  /* 0x0000000b2e0b8223 */ /* 0x000fe20000010849 */
[----:B------:R-:W-:Y:S01]  /*68b0*/  @!P0 MOV R52, R36 ;  /* 0x0000002400348202 */ /* 0x000fe20000000f00 */
[----:B------:R-:W-:Y:S01]  /*68c0*/  @!P0 FFMA.FTZ R80, R48, R10, -R80 ;  /* 0x0000000a30508223 */ /* 0x000fe20000010850 */
[----:B------:R-:W-:Y:S01]  /*68d0*/  @!P0 F2FP.BF16.PACK_AB R73, R83, R84 ;  /* 0x000000545349823e */ /* 0x000fe200000010ff */
[----:B------:R-:W-:Y:S02]  /*68e0*/  @!P0 FFMA.FTZ R5, R39, R40, R5 ;  /* 0x0000002827058223 */ /* 0x000fe40000010005 */
[----:B------:R-:W-:Y:S01]  /*68f0*/  @!P0 FFMA.FTZ R6, R41, R42, R6 ;  /* 0x0000002a29068223 */ /* 0x000fe20000010006 */
[----:B------:R-:W-:Y:S01]  /*6900*/  @!P0 F2FP.BF16.PACK_AB R11, R80, R11 ;  /* 0x0000000b500b823e */ /* 0x000fe200000010ff */
[----:B------:R-:W-:Y:S01]  /*6910*/  @!P0 FMUL.FTZ R9, R9, R10 ;  /* 0x0000000a09098220 */ /* 0x000fe20000410000 */
        /* <DEDUP_REMOVED lines=16> */
.L_x_2382:
[----:B------:R-:W-:Y:S05]  /*6a20*/  BSYNC B0 ;  /* 0x0000000000007941 */ /* 0x000fea0003800000 */
.L_x_2381:
[----:B------:R-:W-:Y:S11]  /*6a30*/  ISETP.GE.AND P0, PT, R152, c[0x0][0x1d4], PT ;  /* 0x0000750098007a0c */ /* 0x000ff60003f06270 */
[----:B------:R-:W-:Y:S02]  /*6a40*/  @!UPT UIADD3 URZ, URZ, URZ, URZ ;  /* 0x0000003f3f3ff290 */ /* 0x000fe4000fffe03f */
[----:B------:R-:W-:-:S05]  /*6a50*/  @P0 BRA `(.L_x_2380) ;  /* 0x000006f000000947 */ /* 0x000fca0003800000 */
[----:B------:R-:W-:Y:S01]  /*6a60*/  ISETP.GE.AND P2, PT, R94, c[0x0][0x1d4], PT ;  /* 0x000075005e007a0c */ /* 0x000fe20003f46270 */
[----:B-1----:R-:W-:Y:S01]  /*6a70*/  LDS.128 R12, [R126+0xa080] ;  /* 0x00a080007e0c7984 */ /* 0x002fe20000000c00 */
        /* <DEDUP_REMOVED lines=12> */
[--C-:B------:R-:W-:Y:S02]  /*6b40*/  @!P0 SHF.R.U64 R4, R18, 0x10, R19.reuse ;  /* 0x0000001012048819 */ /* 0x100fe40000001213 */
[----:B------:R-:W-:Y:S01]  /*6b50*/  @!P0 SHF.R.U32.HI R3, RZ, 0x10, R19 ;  /* 0x00000010ff038819 */ /* 0x000fe20000011613 */
[----:B-1----:R-:W-:Y:S01]  /*6b60*/  @!P0 IMAD.U32 R11, R44, 0x10000, RZ ;  /* 0x000100002c0b8824 */ /* 0x002fe200078e00ff */
[C---:B------:R-:W-:Y:S01]  /*6b70*/  @!P0 LOP3.LUT R38, R46.reuse, 0xffff0000, RZ, 0xc0, !PT ;  /* 0xffff00002e268812 */ /* 0x040fe200078ec0ff */
[----:B------:R-:W-:Y:S01]  /*6b80*/  @!P0 IMAD.U32 R36, R46, 0x10000, RZ ;  /* 0x000100002e248824 */ /* 0x000fe200078e00ff */
[C---:B------:R-:W-:Y:S01]  /*6b90*/  @!P0 LOP3.LUT R42, R47.reuse, 0xffff0000, RZ, 0xc0, !PT ;  /* 0xffff00002f2a8812 */ /* 0x040fe200078ec0ff */
[----:B------:R-:W-:Y:S01]  /*6ba0*/  @!P0 IMAD.U32 R40, R47, 0x10000, RZ ;  /* 0x000100002f288824 */ /* 0x000fe200078e00ff */
[----:B------:R-:W-:Y:S01]  /*6bb0*/  @!P0 PRMT R10, R29, 0x5410, R3 ;  /* 0x000054101d0a8816 */ /* 0x000fe20000000003 */
[----:B------:R-:W-:Y:S01]  /*6bc0*/  @!P0 IMAD.U32 R3, R12, 0x10000, RZ ;  /* 0x000100000c038824 */ /* 0x000fe200078e00ff */
[----:B------:R-:W-:Y:S02]  /*6bd0*/  @!P0 SHF.R.U32.HI R6, RZ, 0x10, R17 ;  /* 0x00000010ff068819 */ /* 0x000fe40000011611 */
[----:B------:R-:W-:Y:S02]  /*6be0*/  @!P0 LOP3.LUT R17, R44, 0xffff0000, RZ, 0xc0, !PT ;  /* 0xffff00002c118812 */ /* 0x000fe400078ec0ff */
[----:B------:R-:W-:Y:S02]  /*6bf0*/  @!P0 SHF.R.U64 R5, R56, 0x10, R57 ;  /* 0x0000001038058819 */ /* 0x000fe40000001239 */
[----:B------:R-:W-:Y:S02]  /*6c00*/  @!P0 SHF.R.U64 R8, R58, 0x10, R59 ;  /* 0x000000103a088819 */ /* 0x000fe4000000123b */
[----:B------:R-:W-:Y:S02]  /*6c10*/  @!P0 PRMT R5, R49, 0x5410, R5 ;  /* 0x0000541031058816 */ /* 0x000fe40000000005 */
[----:B------:R-:W-:Y:S02]  /*6c20*/  @!P0 SHF.R.U32.HI R9, RZ, 0x10, R59 ;  /* 0x00000010ff098819 */ /* 0x000fe4000001163b */
[----:B------:R-:W-:Y:S02]  /*6c30*/  @!P0 LOP3.LUT R16, R5, 0xffff0000, RZ, 0xc0, !PT ;  /* 0xffff000005108812 */ /* 0x000fe400078ec0ff */
[----:B------:R-:W-:Y:S02]  /*6c40*/  @!P0 PRMT R2, R28, 0x5432, R2 ;  /* 0x000054321c028816 */ /* 0x000fe40000000002 */
[----:B------:R-:W-:Y:S02]  /*6c50*/  @!P0 SHF.R.U32.HI R7, RZ, 0x10, R57 ;  /* 0x00000010ff078819 */ /* 0x000fe40000011639 */
[----:B------:R-:W-:Y:S02]  /*6c60*/  @!P0 PRMT R37, R50, 0x5410, R8 ;  /* 0x0000541032258816 */ /* 0x000fe40000000008 */
[----:B------:R-:W-:Y:S02]  /*6c70*/  @!P0 PRMT R8, R29, 0x5432, R4 ;  /* 0x000054321d088816 */ /* 0x000fe40000000004 */
[----:B------:R-:W-:Y:S02]  /*6c80*/  @!P0 LOP3.LUT R4, R12, 0xffff0000, RZ, 0xc0, !PT ;  /* 0xffff00000c048812 */ /* 0x000fe400078ec0ff */
[----:B------:R-:W-:Y:S02]  /*6c90*/  @!P0 LOP3.LUT R29, R45, 0xffff0000, RZ, 0xc0, !PT ;  /* 0xffff00002d1d8812 */ /* 0x000fe400078ec0ff */
[----:B------:R-:W-:Y:S01]  /*6ca0*/  @!P0 PRMT R41, R50, 0x5432, R9 ;  /* 0x0000543232298816 */ /* 0x000fe20000000009 */
[----:B------:R-:W-:Y:S01]  /*6cb0*/  @!P0 IMAD.U32 R9, R5, 0x10000, RZ ;  /* 0x0001000005098824 */ /* 0x000fe200078e00ff */
[----:B------:R-:W-:Y:S01]  /*6cc0*/  @!P0 LOP3.LUT R5, R2, 0xffff0000, RZ, 0xc0, !PT ;  /* 0xffff000002058812 */ /* 0x000fe200078ec0ff */
[----:B------:R-:W-:Y:S01]  /*6cd0*/  @!P0 FMUL.FTZ R19, R4, R16 ;  /* 0x0000001004138220 */ /* 0x000fe20000410000 */
[----:B------:R-:W-:Y:S01]  /*6ce0*/  @!P0 PRMT R35, R49, 0x5432, R7 ;  /* 0x0000543231238816 */ /* 0x000fe20000000007 */
[----:B------:R-:W-:Y:S01]  /*6cf0*/  @!P0 IMAD.U32 R7, R2, 0x10000, RZ ;  /* 0x0001000002078824 */ /* 0x000fe200078e00ff */
[----:B------:R-:W-:Y:S01]  /*6d00*/  @!P0 PRMT R6, R28, 0x5410, R6 ;  /* 0x000054101c068816 */ /* 0x000fe20000000006 */
[----:B------:R-:W-:Y:S01]  /*6d10*/  @!P0 FMUL.FTZ R18, R3, R9 ;  /* 0x0000000903128220 */ /* 0x000fe20000410000 */
[----:B------:R-:W-:Y:S01]  /*6d20*/  @!P0 LOP3.LUT R28, R35, 0xffff0000, RZ, 0xc0, !PT ;  /* 0xffff0000231c8812 */ /* 0x000fe200078ec0ff */
[-C--:B------:R-:W-:Y:S02]  /*6d30*/  @!P0 FMUL.FTZ R2, R3, R7.reuse ;  /* 0x0000000703028220 */ /* 0x080fe40000410000 */
[----:B------:R-:W-:Y:S01]  /*6d40*/  @!P0 FFMA.FTZ R59, R11, R7, -R18 ;  /* 0x000000070b3b8223 */ /* 0x000fe20000010812 */
[----:B------:R-:W-:Y:S01]  /*6d50*/  @!P0 SHF.L.U32 R18, R35, 0x10, RZ ;  /* 0x0000001023128819 */ /* 0x000fe200000006ff */
        /* <DEDUP_REMOVED lines=15> */
[-C--:B------:R-:W-:Y:S01]  /*6e50*/  @!P0 FMUL.FTZ R5, R5, R6.reuse ;  /* 0x0000000605058220 */ /* 0x080fe20000410000 */
[C---:B------:R-:W-:Y:S01]  /*6e60*/  @!P0 SHF.L.U32 R9, R8.reuse, 0x10, RZ ;  /* 0x0000001008098819 */ /* 0x040fe200000006ff */
        /* <DEDUP_REMOVED lines=15> */
[----:B------:R-:W-:Y:S02]  /*6f60*/  @!P0 FMUL.FTZ R43, R8, R39 ;  /* 0x00000027082b8220 */ /* 0x000fe40000410000 */
        /* <DEDUP_REMOVED lines=30> */
.L_x_2380:
[----:B------:R-:W-:Y:S05]  /*7150*/  BSYNC B1 ;  /* 0x0000000000017941 */ /* 0x000fea0003800000 */
.L_x_2379:
        /* <DEDUP_REMOVED lines=118> */
.L_x_2384:
[----:B------:R-:W-:Y:S05]  /*78c0*/  BSYNC B0 ;  /* 0x0000000000007941 */ /* 0x000fea0003800000 */
.L_x_2383:
        /* <DEDUP_REMOVED lines=11> */
[--C-:B------:R-:W-:Y:S02]  /*7980*/  @!P0 SHF.R.U64 R2, R24, 0x10, R25.reuse ;  /* 0x0000001018028819 */ /* 0x100fe40000001219 */
[----:B------:R-:W-:Y:S02]  /*7990*/  @!P0 SHF.R.U32.HI R3, RZ, 0x10, R25 ;  /* 0x00000010ff038819 */ /* 0x000fe40000011619 */
[--C-:B------:R-:W-:Y:S02]  /*79a0*/  @!P0 SHF.R.U64 R4, R26, 0x10, R27.reuse ;  /* 0x000000101a048819 */ /* 0x100fe4000000121b */
[----:B------:R-:W-:Y:S02]  /*79b0*/  @!P0 SHF.R.U32.HI R6, RZ, 0x10, R27 ;  /* 0x00000010ff068819 */ /* 0x000fe4000001161b */
[----:B------:R-:W-:Y:S02]  /*79c0*/  @!P0 SHF.R.U64 R5, R64, 0x10, R65 ;  /* 0x0000001040058819 */ /* 0x000fe40000001241 */
[----:B------:R-:W-:Y:S02]  /*79d0*/  @!P0 SHF.R.U32.HI R9, RZ, 0x10, R67 ;  /* 0x00000010ff098819 */ /* 0x000fe40000011643 */
[----:B------:R-:W-:Y:S02]  /*79e0*/  @!P0 PRMT R17, R69, 0x5410, R5 ;  /* 0x0000541045118816 */ /* 0x000fe40000000005 */
[----:B------:R-:W-:Y:S01]  /*79f0*/  @!P0 PRMT R7, R32, 0x5432, R2 ;  /* 0x0000543220078816 */ /* 0x000fe20000000002 */
[----:B-1----:R-:W-:Y:S01]  /*7a00*/  @!P0 IMAD.U32 R2, R12, 0x10000, RZ ;  /* 0x000100000c028824 */ /* 0x002fe200078e00ff */
[----:B------:R-:W-:Y:S02]  /*7a10*/  @!P0 PRMT R5, R32, 0x5410, R3 ;  /* 0x0000541020058816 */ /* 0x000fe40000000003 */
[----:B------:R-:W-:Y:S02]  /*7a20*/  @!P0 SHF.L.U32 R3, R13, 0x10, RZ ;  /* 0x000000100d038819 */ /* 0x000fe400000006ff */
[----:B------:R-:W-:Y:S01]  /*7a30*/  @!P0 PRMT R22, R70, 0x5410, R9 ;  /* 0x0000541046168816 */ /* 0x000fe20000000009 */
[----:B------:R-:W-:Y:S01]  /*7a40*/  @!P0 IMAD.U32 R9, R17, 0x10000, RZ ;  /* 0x0001000011098824 */ /* 0x000fe200078e00ff */
[----:B------:R-:W-:Y:S01]  /*7a50*/  @!P0 SHF.R.U32.HI R8, RZ, 0x10, R65 ;  /* 0x00000010ff088819 */ /* 0x000fe20000011641 */
[----:B--2---:R-:W-:Y:S01]  /*7a60*/  @!P0 IMAD.U32 R11, R36, 0x10000, RZ ;  /* 0x00010000240b8824 */ /* 0x004fe200078e00ff */
[C---:B------:R-:W-:Y:S01]  /*7a70*/  @!P0 SHF.L.U32 R27, R39.reuse, 0x10, RZ ;  /* 0x00000010271b8819 */ /* 0x040fe200000006ff */
[----:B------:R-:W-:Y:S01]  /*7a80*/  @!P0 FMUL.FTZ R20, R2, R9 ;  /* 0x0000000902148220 */ /* 0x000fe20000410000 */
[----:B------:R-:W-:Y:S01]  /*7a90*/  @!P0 LOP3.LUT R29, R39, 0xffff0000, RZ, 0xc0, !PT ;  /* 0xffff0000271d8812 */ /* 0x000fe200078ec0ff */
[----:B------:R-:W-:Y:S01]  /*7aa0*/  @!P0 IMAD.U32 R19, R37, 0x10000, RZ ;  /* 0x0001000025138824 */ /* 0x000fe200078e00ff */
[----:B------:R-:W-:Y:S01]  /*7ab0*/  @!P0 LOP3.LUT R25, R38, 0xffff0000, RZ, 0xc0, !PT ;  /* 0xffff000026198812 */ /* 0x000fe200078ec0ff */
[C---:B------:R-:W-:Y:S01]  /*7ac0*/  @!P0 IMAD.U32 R26, R22.reuse, 0x10000, RZ ;  /* 0x00010000161a8824 */ /* 0x040fe200078e00ff */
[----:B------:R-:W-:Y:S02]  /*7ad0*/  @!P0 PRMT R16, R69, 0x5432, R8 ;  /* 0x0000543245108816 */ /* 0x000fe40000000008 */
[----:B------:R-:W-:Y:S01]  /*7ae0*/  @!P0 PRMT R8, R33, 0x5410, R6 ;  /* 0x0000541021088816 */ /* 0x000fe20000000006 */
[----:B------:R-:W-:Y:S01]  /*7af0*/  @!P0 IMAD.U32 R6, R5, 0x10000, RZ ;  /* 0x0001000005068824 */ /* 0x000fe200078e00ff */
[----:B------:R-:W-:Y:S01]  /*7b00*/  @!P0 LOP3.LUT R28, R22, 0xffff0000, RZ, 0xc0, !PT ;  /* 0xffff0000161c8812 */ /* 0x000fe200078ec0ff */
[----:B------:R-:W-:Y:S01]  /*7b10*/  @!P0 IMAD.U32 R18, R16, 0x10000, RZ ;  /* 0x0001000010128824 */ /* 0x000fe200078e00ff */
[----:B------:R-:W-:Y:S03]  /*7b20*/  @!P0 SHF.R.U64 R10, R66, 0x10, R67 ;  /* 0x00000010420a8819 */ /* 0x000fe60000001243 */
[----:B------:R-:W-:Y:S01]  /*7b30*/  @!P0 FMUL.FTZ R21, R3, R18 ;  /* 0x0000001203158220 */ /* 0x000fe20000410000 */
[----:B------:R-:W-:Y:S02]  /*7b40*/  @!P0 PRMT R24, R70, 0x5432, R10 ;  /* 0x0000543246188816 */ /* 0x000fe4000000000a */
[----:B------:R-:W-:Y:S01]  /*7b50*/  @!P0 PRMT R10, R33, 0x5432, R4 ;  /* 0x00005432210a8816 */ /* 0x000fe20000000004 */
[C---:B------:R-:W-:Y:S01]  /*7b60*/  @!P0 IMAD.U32 R4, R7.reuse, 0x10000, RZ ;  /* 0x0001000007048824 */ /* 0x040fe200078e00ff */
[----:B------:R-:W-:Y:S01]  /*7b70*/  @!P0 LOP3.LUT R7, R7, 0xffff0000, RZ, 0xc0, !PT ;  /* 0xffff000007078812 */ /* 0x000fe200078ec0ff */
[----:B------:R-:W-:Y:S01]  /*7b80*/  @!P0 FFMA.FTZ R41, R19, R6, -R21 ;  /* 0x0000000613298223 */ /* 0x000fe20000010815 */
[----:B------:R-:W-:Y:S01]  /*7b90*/  @!P0 LOP3.LUT R21, R37, 0xffff0000, RZ, 0xc0, !PT ;  /* 0xffff000025158812 */ /* 0x000fe200078ec0ff */
[-C--:B------:R-:W-:Y:S02]  /*7ba0*/  @!P0 FMUL.FTZ R2, R2, R4.reuse ;  /* 0x0000000402028220 */ /* 0x080fe40000410000 */
[----:B------:R-:W-:Y:S01]  /*7bb0*/  @!P0 FFMA.FTZ R44, R11, R4, -R20 ;  /* 0x000000040b2c8223 */ /* 0x000fe20000010814 */
[----:B------:R-:W-:Y:S01]  /*7bc0*/  @!P0 LOP3.LUT R20, R16, 0xffff0000, RZ, 0xc0, !PT ;  /* 0xffff000010148812 */ /* 0x000fe200078ec0ff */
[----:B------:R-:W-:Y:S01]  /*7bd0*/  @!P0 FMUL.FTZ R4, R3, R6 ;  /* 0x0000000603048220 */ /* 0x000fe20000410000 */
[----:B------:R-:W-:Y:S01]  /*7be0*/  @!P0 LOP3.LUT R16, R17, 0xffff0000, RZ, 0xc0, !PT ;  /* 0xffff000011108812 */ /* 0x000fe200078ec0ff */
[----:B------:R-:W-:Y:S01]  /*7bf0*/  @!P0 FFMA.FTZ R2, R9, R11, R2 ;  /* 0x0000000b09028223 */ /* 0x000fe20000010002 */
[----:B------:R-:W-:Y:S02]  /*7c00*/  @!P0 LOP3.LUT R17, R36, 0xffff0000, RZ, 0xc0, !PT ;  /* 0xffff000024118812 */ /* 0x000fe400078ec0ff */
[----:B------:R-:W-:Y:S02]  /*7c10*/  @!P0 LOP3.LUT R6, R12, 0xffff0000, RZ, 0xc0, !PT ;  /* 0xffff00000c068812 */ /* 0x000fe400078ec0ff */
[----:B------:R-:W-:Y:S02]  /*7c20*/  @!P0 LOP3.LUT R9, R5, 0xffff0000, RZ, 0xc0, !PT ;  /* 0xffff000005098812 */ /* 0x000fe400078ec0ff */
[----:B------:R-:W-:Y:S01]  /*7c30*/  @!P0 LOP3.LUT R3, R13, 0xffff0000, RZ, 0xc0, !PT ;  /* 0xffff00000d038812 */ /* 0x000fe200078ec0ff */
[C---:B------:R-:W-:Y:S04]  /*7c40*/  @!P0 FMUL.FTZ R23, R6.reuse, R16 ;  /* 0x0000001006178220 */ /* 0x040fe80000410000 */
[C---:B------:R-:W-:Y:S02]  /*7c50*/  @!P0 FMUL.FTZ R11, R3.reuse, R20 ;  /* 0x00000014030b8220 */ /* 0x040fe40000410000 */
[----:B------:R-:W-:Y:S02]  /*7c60*/  @!P0 FMUL.FTZ R5, R3, R9 ;  /* 0x0000000903058220 */ /* 0x000fe40000410000 */
[----:B------:R-:W-:Y:S02]  /*7c70*/  @!P0 FMUL.FTZ R3, R6, R7 ;  /* 0x0000000706038220 */ /* 0x000fe40000410000 */
[----:B------:R-:W-:Y:S02]  /*7c80*/  @!P0 IMAD.U32 R6, R15, 0x10000, RZ ;  /* 0x000100000f068824 */ /* 0x000fe400078e00ff */
[----:B------:R-:W-:Y:S01]  /*7c90*/  @!P0 FFMA.FTZ R40, R21, R9, -R11 ;  /* 0x0000000915288223 */ /* 0x000fe2000001080b */
[C---:B------:R-:W-:Y:S01]  /*7ca0*/  @!P0 LOP3.LUT R11, R8.reuse, 0xffff0000, RZ, 0xc0, !PT ;  /* 0xffff0000080b8812 */ /* 0x040fe200078ec0ff */
[----:B------:R-:W-:Y:S01]  /*7cb0*/  @!P0 FFMA.FTZ R35, R17, R7, -R23 ;  /* 0x0000000711238223 */ /* 0x000fe20000010817 */
[----:B------:R-:W-:Y:S01]  /*7cc0*/  @!P0 LOP3.LUT R7, R15, 0xffff0000, RZ, 0xc0, !PT ;  /* 0xffff00000f078812 */ /* 0x000fe200078ec0ff */
[----:B------:R-:W-:Y:S02]  /*7cd0*/  @!P0 IMAD.U32 R9, R8, 0x10000, RZ ;  /* 0x0001000008098824 */ /* 0x000fe400078e00ff */
[C---:B------:R-:W-:Y:S02]  /*7ce0*/  @!P0 FMUL.FTZ R22, R6.reuse, R26 ;  /* 0x0000001a06168220 */ /* 0x040fe40000410000 */
[----:B------:R-:W-:Y:S02]  /*7cf0*/  @!P0 FMUL.FTZ R23, R7, R28 ;  /* 0x0000001c07178220 */ /* 0x000fe40000410000 */
[-C--:B------:R-:W-:Y:S02]  /*7d00*/  @!P0 FMUL.FTZ R8, R6, R9.reuse ;  /* 0x0000000906088220 */ /* 0x080fe40000410000 */
[----:B------:R-:W-:Y:S02]  /*7d10*/  @!P0 FFMA.FTZ R33, R27, R9, -R22 ;  /* 0x000000091b218223 */ /* 0x000fe40000010816 */
[-C--:B------:R-:W-:Y:S01]  /*7d20*/  @!P0 FMUL.FTZ R9, R7, R11.reuse ;  /* 0x0000000b07098220 */ /* 0x080fe20000410000 */
[----:B------:R-:W-:Y:S01]  /*7d30*/  @!P0 LOP3.LUT R7, R14, 0xffff0000, RZ, 0xc0, !PT ;  /* 0xffff00000e078812 */ /* 0x000fe200078ec0ff */
[C---:B------:R-:W-:Y:S01]  /*7d40*/  @!P0 IMAD.U32 R22, R24.reuse, 0x10000, RZ ;  /* 0x0001000018168824 */ /* 0x040fe200078e00ff */
[----:B------:R-:W-:Y:S01]  /*7d50*/  @!P0 LOP3.LUT R24, R24, 0xffff0000, RZ, 0xc0, !PT ;  /* 0xffff000018188812 */ /* 0x000fe200078ec0ff */
[----:B------:R-:W-:Y:S02]  /*7d60*/  @!P0 IMAD.U32 R6, R14, 0x10000, RZ ;  /* 0x000100000e068824 */ /* 0x000fe400078e00ff */
[----:B------:R-:W-:Y:S01]  /*7d70*/  @!P0 FFMA.FTZ R32, R29, R11, -R23 ;  /* 0x0000000b1d208223 */ /* 0x000fe20000010817 */
[----:B------:R-:W-:Y:S01]  /*7d80*/  @!P0 SHF.L.U32 R23, R38, 0x10, RZ ;  /* 0x0000001026178819 */ /* 0x000fe200000006ff */
[C---:B------:R-:W-:Y:S01]  /*7d90*/  @!P0 IMAD.U32 R11, R10.reuse, 0x10000, RZ ;  /* 0x000100000a0b8824 */ /* 0x040fe200078e00ff */
[----:B------:R-:W-:Y:S01]  /*7da0*/  @!P0 LOP3.LUT R10, R10, 0xffff0000, RZ, 0xc0, !PT ;  /* 0xffff00000a0a8812 */ /* 0x000fe200078ec0ff */
[----:B------:R-:W-:Y:S02]  /*7db0*/  @!P0 FMUL.FTZ R30, R6, R22 ;  /* 0x00000016061e8220 */ /* 0x000fe40000410000 */
[----:B------:R-:W-:Y:S02]  /*7dc0*/  @!P0 FMUL.FTZ R31, R7, R24 ;  /* 0x00000018071f8220 */ /* 0x000fe40000410000 */
[----:B------:R-:W-:Y:S01]  /*7dd0*/  @!P0 FFMA.FTZ R3, R16, R17, R3 ;  /* 0x0000001110038223 */ /* 0x000fe20000010003 */
[----:B------:R-:W-:Y:S01]  /*7de0*/  @!P0 F2FP.BF16.PACK_AB R17, R35, R44 ;  /* 0x0000002c2311823e */ /* 0x000fe200000010ff */
[----:B------:R-:W-:Y:S01]  /*7df0*/  @!P0 FMUL.FTZ R6, R6, R11 ;  /* 0x0000000b06068220 */ /* 0x000fe20000410000 */
[----:B------:R-:W-:Y:S01]  /*7e00*/  @!P0 F2FP.BF16.PACK_AB R16, R32, R33 ;  /* 0x000000212010823e */ /* 0x000fe200000010ff */
[----:B------:R-:W-:Y:S01]  /*7e10*/  @!P0 FFMA.FTZ R11, R23, R11, -R30 ;  /* 0x0000000b170b8223 */ /* 0x000fe2000001081e */
[----:B------:R-:W-:Y:S01]  /*7e20*/  @!P0 MOV R36, R17 ;  /* 0x0000001100248202 */ /* 0x000fe20000000f00 */
[----:B------:R-:W-:Y:S01]  /*7e30*/  @!P0 FFMA.FTZ R31, R25, R10, -R31 ;  /* 0x0000000a191f8223 */ /* 0x000fe2000001081f */
[----:B------:R-:W-:Y:S01]  /*7e40*/  @!P0 MOV R39, R16 ;  /* 0x0000001000278202 */ /* 0x000fe20000000f00 */
        /* <DEDUP_REMOVED lines=29> */
.L_x_2354:
        /* <DEDUP_REMOVED lines=22> */
.L_x_2386:
[----:B------:R-:W-:Y:S05]  /*8180*/  BSYNC B0 ;  /* 0x0000000000007941 */ /* 0x000fea0003800000 */
.L_x_2385:
        /* <DEDUP_REMOVED lines=19> */
.L_x_2368:
[----:B------:R-:W-:Y:S05]  /*82c0*/  BSYNC B2 ;  /* 0x0000000000027941 */ /* 0x000fea0003800000 */
.L_x_2353:
[----:B--2---:R-:W-:Y:S01]  /*82d0*/  IMAD.WIDE.U32 R2, R34, 0x30, RZ ;  /* 0x0000003022027825 */ /* 0x004fe200078e00ff */
[----:B------:R-:W-:Y:S01]  /*82e0*/  ISETP.NE.AND P3, PT, R119, RZ, PT ;  /* 0x000000ff7700720c */ /* 0x000fe20003f65270 */
[----:B------:R-:W-:Y:S02]  /*82f0*/  BSSY B0, `(.L_x_2387) ;  /* 0x0000046000007945 */ /* 0x000fe40003800000 */
[----:B-1----:R-:W-:Y:S01]  /*8300*/  IMAD R5, R92, 0x30, RZ ;  /* 0x000000305c057824 */ /* 0x002fe200078e02ff */
[-C--:B------:R-:W-:Y:S03]  /*8310*/  IADD3 R4, P0, R130, R2.reuse, RZ ;  /* 0x0000000282047210 */ /* 0x080fe60007f1e0ff */
[----:B------:R-:W-:Y:S04]  /*8320*/  IMAD.IADD R5, R3, 0x1, R5 ;  /* 0x0000000103057824 */ /* 0x000fe800078e0205 */
[----:B------:R-:W-:Y:S01]  /*8330*/  IMAD.X R3, R5, 0x1, R139, P0 ;  /* 0x0000000105037824 */ /* 0x000fe200000e068b */
[----:B------:R-:W-:Y:S01]  /*8340*/  IADD3 R16, P0, R141, R2, RZ ;  /* 0x000000028d107210 */ /* 0x000fe20007f1e0ff */
[----:B------:R-:W-:Y:S03]  /*8350*/  IMAD.IADD R2, R88, 0x1, -R218 ;  /* 0x0000000158027824 */ /* 0x000fe600078e0ada */
[----:B------:R-:W-:Y:S02]  /*8360*/  IADD3.X R17, R5, R140, RZ, P0, !PT ;  /* 0x0000008c05117210 */ /* 0x000fe400007fe4ff */
[----:B------:R-:W-:Y:S11]  /*8370*/  ISETP.GE.AND P0, PT, R2, 0x21, PT ;  /* 0x000000210200780c */ /* 0x000ff60003f06270 */
[----:B------:R-:W-:Y:S02]  /*8380*/  @!UPT UIADD3 URZ, URZ, URZ, URZ ;  /* 0x0000003f3f3ff290 */ /* 0x000fe4000fffe03f */
[----:B------:R-:W-:Y:S04]  /*8390*/  @P0 IADD3 R8, P1, R4, 0x20, RZ ;  /* 0x0000002004080810 */ /* 0x000fe80007f3e0ff */
[----:B------:R-:W-:Y:S02]  /*83a0*/  @P0 IADD3.X R9, RZ, R3, RZ, P1, !PT ;  /* 0x00000003ff090210 */ /* 0x000fe40000ffe4ff */
[----:B------:R-:W-:Y:S11]  /*83b0*/  ISETP.GE.AND P1, PT, R2, 0x1, PT ;  /* 0x000000010200780c */ /* 0x000ff60003f26270 */
[----:B------:R-:W-:Y:S02]  /*83c0*/  @!UPT UIADD3 URZ, URZ, URZ, URZ ;  /* 0x0000003f3f3ff290 */ /* 0x000fe4000fffe03f */
[----:B------:R-:W-:Y:S01]  /*83d0*/  @P1 IMAD R5, R3, c[0x0][0x258], RZ ;  /* 0x0000960003051a24 */ /* 0x000fe200078e02ff */
[----:B------:R-:W-:Y:S01]  /*83e0*/  @P1 MOV R3, R108 ;  /* 0x0000006c00031202 */ /* 0x000fe20000000f00 */
[----:B------:R-:W-:Y:S04]  /*83f0*/  @P1 IMAD.MOV.U32 R2, RZ, RZ, R98 ;  /* 0x000000ffff021224 */ /* 0x000fe800078e0062 */
[C---:B------:R-:W-:Y:S04]  /*8400*/  @P1 IMAD.WIDE.U32 R2, R4.reuse, c[0x0][0x258], R2 ;  /* 0x0000960004021a25 */ /* 0x040fe800078e0002 */
[----:B------:R-:W-:Y:S01]  /*8410*/  @P1 IMAD R4, R4, c[0x0][0x25c], R5 ;  /* 0x0000970004041a24 */ /* 0x000fe200078e0205 */
[C---:B------:R-:W-:Y:S01]  /*8420*/  @P1 LEA R6, P2, R2.reuse, c[0x0][0x250], 0x1 ;  /* 0x0000940002061a11 */ /* 0x040fe200078408ff */
[----:B------:R-:W-:Y:S02]  /*8430*/  @P0 IMAD.MOV.U32 R5, RZ, RZ, R108 ;  /* 0x000000ffff050224 */ /* 0x000fe400078e006c */
[----:B------:R-:W-:Y:S01]  /*8440*/  @P1 IMAD.IADD R3, R3, 0x1, R4 ;  /* 0x0000000103031824 */ /* 0x000fe200078e0204 */
[----:B------:R-:W-:Y:S04]  /*8450*/  @P0 MOV R4, R98 ;  /* 0x0000006200040202 */ /* 0x000fe80000000f00 */
[----:B------:R-:W-:Y:S01]  /*8460*/  @P1 LEA.HI.X R7, R2, c[0x0][0x254], R3, 0x1, P2 ;  /* 0x0000950002071a11 */ /* 0x000fe200010f0c03 */
[----:B------:R-:W-:Y:S02]  /*8470*/  @P0 IMAD R2, R9, c[0x0][0x258], RZ ;  /* 0x0000960009020a24 */ /* 0x000fe400078e02ff */
[C---:B------:R-:W-:Y:S02]  /*8480*/  @P0 IMAD.WIDE.U32 R4, R8.reuse, c[0x0][0x258], R4 ;  /* 0x0000960008040a25 */ /* 0x040fe400078e0004 */
[----:B------:R-:W-:Y:S01]  /*8490*/  @!PT LDS RZ, [RZ] ;  /* 0x00000000fffff984 */ /* 0x000fe20000000800 */
[----:B------:R-:W-:Y:S01]  /*84a0*/  @!PT LDS RZ, [RZ] ;  /* 0x00000000fffff984 */ /* 0x000fe20000000800 */
[----:B------:R-:W-:Y:S01]  /*84b0*/  @!PT LDS RZ, [RZ] ;  /* 0x00000000fffff984 */ /* 0x000fe20000000800 */
[----:B------:R1:W-:Y:S02]  /*84c0*/  @P1 LDGSTS.E.BYPASS.LTC128B.128 [R212+0x4080], [R6.64], !P3 ;  /* 0x0408000006d41fae */ /* 0x0003e4000d901d46 */
[----:B------:R-:W-:Y:S02]  /*84d0*/  @P0 IMAD R2, R8, c[0x0][0x25c], R2 ;  /* 0x0000970008020a24 */ /* 0x000fe400078e0202 */
[----:B------:R1:W-:Y:S03]  /*84e0*/  @P1 LDGSTS.E.BYPASS.LTC128B.128 [R212+0x5880], [R6.64+0x80], !P6 ;  /* 0x0588008006d41fae */ /* 0x0003e6000f101d46 */
[----:B------:R-:W-:Y:S01]  /*84f0*/  @P0 IADD3 R3, R5, R2, RZ ;  /* 0x0000000205030210 */ /* 0x000fe20007ffe0ff */
        /* <DEDUP_REMOVED lines=17> */
[----:B------:R-:W-:Y:S04]  /*8610*/  IMAD R2, R16, c[0x0][0x20c], R2 ;  /* 0x0000830010027a24 */ /* 0x000fe800078e0202 */
        /* <DEDUP_REMOVED lines=19> */
.L_x_2388:
[----:B-1----:R-:W-:Y:S05]  /*8750*/  BSYNC B0 ;  /* 0x0000000000007941 */ /* 0x002fea0003800000 */
.L_x_2387:
        /* <DEDUP_REMOVED lines=30> */
.L_x_2390:
[----:B------:R-:W-:Y:S05]  /*8940*/  BSYNC B0 ;  /* 0x0000000000007941 */ /* 0x000fea0003800000 */
.L_x_2389:
        /* <DEDUP_REMOVED lines=23> */
[----:B------:R-:W-:Y:S11]  /*8ac0*/  ISETP.NE.AND P2, PT, R119, RZ, PT ;  /* 0x000000ff7700720c */ /* 0x000ff60003f45270 */
        /* <DEDUP_REMOVED lines=12> */
.L_x_2392:
[----:B------:R-:W-:Y:S05]  /*8b90*/  BSYNC B0 ;  /* 0x0000000000007941 */ /* 0x000fea0003800000 */
.L_x_2391:
[----:B------:R-:W0:Y:S01]  /*8ba0*/  LDGDEPBAR ;  /* 0x00000000000079af */ /* 0x000e220000000000 */
[----:B------:R-:W-:Y:S01]  /*8bb0*/  IADD3 R34, R34, -0x1, RZ ;  /* 0xffffffff22227810 */ /* 0x000fe20007ffe0ff */
[----:B------:R-:W-:-:S05]  /*8bc0*/  @P3 BRA `(.L_x_2393) ;  /* 0xffffa84000003947 */ /* 0x000fca000383ffff */
[----:B------:R-:W-:Y:S01]  /*8bd0*/  WARPSYNC 0xffffffff ;  /* 0xffffffff00007948 */ /* 0x000fe20003800000 */
[----:B------:R-:W-:Y:S06]  /*8be0*/  BAR.SYNC.DEFER_BLOCKING 0x0 ;  /* 0x0000000000007b1d */ /* 0x000fec0000010000 */
.L_x_2352:
[----:B------:R-:W2:Y:S01]  /*8bf0*/  LDL R17, [R1+0x18] ;  /* 0x0000180001117983 */ /* 0x000ea20000100800 */
[----:B------:R-:W-:-:S05]  /*8c00*/  IMAD.MOV.U32 R0, RZ, RZ, c[0x0][0x2c4] ;  /* 0x0000b100ff007624 */ /* 0x000fca00078e00ff */
[----:B------:R-:W-:Y:S01]  /*8c10*/  ISETP.NE.AND P3, PT, R0, 0x1, PT ;  /* 0x000000010000780c */ /* 0x000fe20003f65270 */
[----:B------:R-:W-:Y:S01]  /*8c20*/  BSSY B0, `(.L_x_2394) ;  /* 0x000002a000007945 */ /* 0x000fe20003800000 */
[----:B------:R-:W-:Y:S01]  /*8c30*/  IMAD.IADD R10, R162, 0x1, R168 ;  /* 0x00000001a20a7824 */ /* 0x000fe200078e02a8 */
[----:B--2---:R-:W-:-:S10]  /*8c40*/  IADD3 R0, R17, 0x7f, RZ ;  /* 0x0000007f11007810 */ /* 0x004fd40007ffe0ff */
[----:B-1----:R-:W-:-:S05]  /*8c50*/  @P3 IMAD.HI.U32 R2, R0, c[0x0][0x2c8], RZ ;  /* 0x0000b20000023a27 */ /* 0x002fca00078e00ff */
[----:B------:R-:W-:-:S05]  /*8c60*/  @P3 SHF.R.U32.HI R0, RZ, c[0x0][0x2cc], R2 ;  /* 0x0000b300ff003a19 */ /* 0x000fca0000011602 */
[----:B------:R-:W-:-:S04]  /*8c70*/  IMAD.IADD R0, R171, 0x1, R0 ;  /* 0x00000001ab007824 */ /* 0x000fc800078e0200 */
[----:B------:R-:W-:-:S05]  /*8c80*/  IMAD.HI R0, R0, 0x2aaaaaab, RZ ;  /* 0x2aaaaaab00007827 */ /* 0x000fca00078e02ff */
[----:B------:R-:W-:-:S04]  /*8c90*/  SHF.R.U32.HI R2, RZ, 0x1f, R0 ;  /* 0x0000001fff027819 */ /* 0x000fc80000011600 */
[----:B------:R-:W-:-:S04]  /*8ca0*/  LEA.HI.SX32 R0, R0, R2, 0x1d ;  /* 0x0000000200007211 */ /* 0x000fc800078feaff */
[----:B------:R-:W-:-:S04]  /*8cb0*/  IMNMX R5, R170, R0, PT ;  /* 0x00000000aa057217 */ /* 0x000fc80003800200 */
[----:B------:R-:W-:Y:S01]  /*8cc0*/  ISETP.GE.AND P0, PT, R5, 0x1, PT ;  /* 0x000000010500780c */ /* 0x000fe20003f06270 */
[----:B------:R-:W-:-:S12]  /*8cd0*/  IMAD.MOV.U32 R0, RZ, RZ, RZ ;  /* 0x000000ffff007224 */ /* 0x000fd800078e00ff */
        /* <DEDUP_REMOVED lines=30> */
.L_x_2395:
[----:B------:R-:W-:Y:S05]  /*8ec0*/  BSYNC B0 ;  /* 0x0000000000007941 */ /* 0x000fea0003800000 */
.L_x_2394:
[----:B------:R-:W2:Y:S01]  /*8ed0*/  LDL R2, [R1+0x44] ;  /* 0x0000440001027983 */ /* 0x000ea20000100800 */
        /* <DEDUP_REMOVED lines=68> */
[----:B------:R-:W-:-:S04]  /*9320*/  IMNMX R18, R5, R2, PT ;  /* 0x0000000205127217 */ /* 0x000fc80003800200 */
[----:B------:R-:W-:Y:S01]  /*9330*/  ISETP.GT.AND P0, PT, R18, R230, PT ;  /* 0x000000e61200720c */ /* 0x000fe20003f04270 */
[----:B------:R1:W-:-:S12]  /*9340*/  STL [R1+0x8], R18 ;  /* 0x0000081201007387 */ /* 0x0003d80000100800 */
[----:B------:R-:W-:Y:S05]  /*9350*/  @!P0 BRA `(.L_x_2396) ;  /* 0x00012f3000008947 */ /* 0x000fea0003800000 */
[----:B------:R-:W2:Y:S04]  /*9360*/  LDL R114, [R1+0x1c] ;  /* 0x00001c0001727983 */ /* 0x000ea80000100800 */
[----:B------:R-:W3:Y:S01]  /*9370*/  LDL R19, [R1+0x14] ;  /* 0x0000140001137983 */ /* 0x000ee20000100800 */
[----:B------:R-:W-:-:S03]  /*9380*/  ISETP.NE.U32.AND P0, PT, RZ, c[0x0][0x340], PT ;  /* 0x0000d000ff007a0c */ /* 0x000fc60003f05070 */
[----:B------:R-:W4:Y:S01]  /*9390*/  S2R R6, SR_TID.X ;  /* 0x0000000000067919 */ /* 0x000f220000002100 */
[----:B------:R-:W-:-:S13]  /*93a0*/  ISETP.NE.AND.EX P2, PT, RZ, c[0x0][0x344], PT, P0 ;  /* 0x0000d100ff007a0c */ /* 0x000fda0003f45300 */
[----:B------:R-:W-:-:S04]  /*93b0*/  @P2 IMAD.MOV.U32 R2, RZ, RZ, 0x4 ;  /* 0x00000004ff022424 */ /* 0x000fc800078e00ff */
[----:B------:R-:W-:-:S05]  /*93c0*/  @P2 IMAD.WIDE R2, R252, R2, c[0x0][0x340] ;  /* 0x0000d000fc022625 */ /* 0x000fca00078e0202 */
[----:B------:R1:W3:Y:S01]  /*93d0*/  @P2 LDG.E R15, [R2.64] ;  /* 0x00000006020f2981 */ /* 0x0002e2000c1e1900 */
[----:B------:R-:W-:Y:S02]  /*93e0*/  SHF.R.S32.HI R0, RZ, 0x1f, R161 ;  /* 0x0000001fff007819 */ /* 0x000fe400000114a1 */
[----:B----4-:R-:W-:Y:S02]  /*93f0*/  LEA.HI R5, R187, R6, RZ, 0x3 ;  /* 0x00000006bb057211 */ /* 0x010fe400078f18ff */
[----:B------:R-:W-:Y:S01]  /*9400*/  ISETP.NE.U32.AND P1, PT, RZ, c[0x0][0x348], PT ;  /* 0x0000d200ff007a0c */ /* 0x000fe20003f25070 */
[----:B------:R-:W-:Y:S01]  /*9410*/  IMAD R0, R0, c[0x0][0x178], RZ ;  /* 0x00005e0000007a24 */ /* 0x000fe200078e02ff */
[----:B------:R-:W-:Y:S02]  /*9420*/  SHF.R.S32.HI R9, RZ, 0x1f, R218 ;  /* 0x0000001fff097819 */ /* 0x000fe400000114da */
[----:B------:R-:W-:Y:S01]  /*9430*/  ISETP.NE.AND.EX P1, PT, RZ, c[0x0][0x34c], PT, P1 ;  /* 0x0000d300ff007a0c */ /* 0x000fe20003f25310 */
[----:B------:R-:W-:Y:S01]  /*9440*/  IMAD R4, R161, c[0x0][0x17c], R0 ;  /* 0x00005f00a1047a24 */ /* 0x000fe200078e0200 */
[----:B------:R-:W-:-:S02]  /*9450*/  LOP3.LUT R0, R5, 0xfffffff8, RZ, 0xc0, !PT ;  /* 0xfffffff805007812 */ /* 0x000fc400078ec0ff */
[----:B------:R-:W-:Y:S02]  /*9460*/  LOP3.LUT R217, R217, 0xfffffffb, RZ, 0xc0, !PT ;  /* 0xfffffffbd9d97812 */ /* 0x000fe400078ec0ff */
[----:B------:R-:W-:Y:S01]  /*9470*/  IADD3 R116, R18, -0x1, RZ ;  /* 0xffffffff12747810 */ /* 0x000fe20007ffe0ff */
[----:B------:R-:W-:Y:S01]  /*9480*/  IMAD.IADD R96, R6, 0x1, -R0 ;  /* 0x0000000106607824 */ /* 0x000fe200078e0a00 */
[----:B------:R-:W-:Y:S02]  /*9490*/  SEL R6, R252, RZ, !P1 ;  /* 0x000000fffc067207 */ /* 0x000fe40004800000 */
[----:B------:R-:W-:Y:S02]  /*94a0*/  ISETP.GE.AND P4, PT, R219, c[0x0][0x198], PT ;  /* 0x00006600db007a0c */ /* 0x000fe40003f86270 */
[----:B------:R-:W-:Y:S01]  /*94b0*/  LEA R0, R96, R218, 0x5 ;  /* 0x000000da60007211 */ /* 0x000fe200078e28ff */
[----:B-1----:R-:W-:-:S04]  /*94c0*/  IMAD.WIDE.U32 R2, R161, c[0x0][0x178], RZ ;  /* 0x00005e00a1027a25 */ /* 0x002fc800078e00ff */
[----:B------:R-:W-:Y:S01]  /*94d0*/  IMAD.IADD R3, R3, 0x1, R4 ;  /* 0x0000000103037824 */ /* 0x000fe200078e0204 */
[----:B------:R-:W-:Y:S01]  /*94e0*/  IADD3 R4, P0, R218, R10, RZ ;  /* 0x0000000ada047210 */ /* 0x000fe20007f1e0ff */
[----:B------:R-:W-:-:S03]  /*94f0*/  IMAD.IADD R5, R17, 0x1, R0 ;  /* 0x0000000111057824 */ /* 0x000fc600078e0200 */
[----:B------:R-:W-:Y:S01]  /*9500*/  LEA.HI.X.SX32 R12, R10, R9, 0x1, P0 ;  /* 0x000000090a0c7211 */ /* 0x000fe200000f0eff */
[----:B------:R-:W-:Y:S01]  /*9510*/  @P3 IMAD.HI.U32 R8, R5, c[0x0][0x2c8], RZ ;  /* 0x0000b20005083a27 */ /* 0x000fe200078e00ff */
[----:B------:R-:W-:-:S03]  /*9520*/  ISETP.GE.AND P0, PT, R150, c[0x0][0x1d4], PT ;  /* 0x0000750096007a0c */ /* 0x000fc60003f06270 */
[----:B------:R-:W-:Y:S01]  /*9530*/  IMAD.MOV.U32 R0, RZ, RZ, R5 ;  /* 0x000000ffff007224 */ /* 0x000fe200078e0005 */
[----:B------:R-:W-:Y:S01]  /*9540*/  @P3 SHF.R.U32.HI R0, RZ, c[0x0][0x2cc], R8 ;  /* 0x0000b300ff003a19 */ /* 0x000fe20000011608 */
[C---:B------:R-:W-:Y:S01]  /*9550*/  IMAD R13, R12.reuse, c[0x0][0x1e0], RZ ;  /* 0x000078000c0d7a24 */ /* 0x040fe200078e02ff */
[----:B------:R-:W-:Y:S01]  /*9560*/  ISETP.GE.AND P3, PT, R219, c[0x0][0x1d4], PT ;  /* 0x00007500db007a0c */ /* 0x000fe20003f66270 */
[----:B------:R-:W-:Y:S02]  /*9570*/  IMAD R12, R12, c[0x0][0x208], RZ ;  /* 0x000082000c0c7a24 */ /* 0x000fe400078e02ff */
[----:B------:R-:W-:Y:S01]  /*9580*/  IMAD R16, R4, c[0x0][0x1e4], R13 ;  /* 0x0000790004107a24 */ /* 0x000fe200078e020d */
[----:B------:R-:W-:Y:S02]  /*9590*/  SHF.R.S32.HI R13, RZ, 0x1f, R0 ;  /* 0x0000001fff0d7819 */ /* 0x000fe40000011400 */
[----:B--2---:R-:W-:Y:S02]  /*95a0*/  SEL R7, R114, RZ, !P1 ;  /* 0x000000ff72077207 */ /* 0x004fe40004800000 */
[----:B------:R-:W-:Y:S01]  /*95b0*/  ISETP.GE.AND P1, PT, R152, c[0x0][0x1d4], PT ;  /* 0x0000750098007a0c */ /* 0x000fe20003f26270 */
[----:B---3--:R-:W-:-:S04]  /*95c0*/  IMAD.WIDE.U32 R2, R19, c[0x0][0x1b8], R2 ;  /* 0x00006e0013027a25 */ /* 0x008fc800078e0002 */
[----:B------:R-:W-:Y:S02]  /*95d0*/  IMAD R7, R7, c[0x0][0x1c0], RZ ;  /* 0x0000700007077a24 */ /* 0x000fe400078e02ff */
[----:B------:R-:W-:Y:S02]  /*95e0*/  IMAD R3, R19, c[0x0][0x1bc], R3 ;  /* 0x00006f0013037a24 */ /* 0x000fe400078e0203 */
[C---:B------:R-:W-:Y:S02]  /*95f0*/  IMAD R14, R6.reuse, c[0x0][0x1c4], R7 ;  /* 0x00007100060e7a24 */ /* 0x040fe400078e0207 */
[----:B------:R-:W-:Y:S01]  /*9600*/  IMAD.WIDE.U32 R6, R6, c[0x0][0x1c0], R2 ;  /* 0x0000700006067a25 */ /* 0x000fe200078e0002 */
[----:B------:R-:W-:Y:S02]  /*9610*/  MOV R3, R151 ;  /* 0x0000009700037202 */ /* 0x000fe40000000f00 */
[----:B------:R-:W-:Y:S01]  /*9620*/  @P1 LOP3.LUT R217, R217, 0x4, RZ, 0xfc, !PT ;  /* 0x00000004d9d91812 */ /* 0x000fe200078efcff */
[----:B------:R-:W-:-:S03]  /*9630*/  IMAD.MOV.U32 R2, RZ, RZ, R150 ;  /* 0x000000ffff027224 */ /* 0x000fc600078e0096 */
[----:B------:R-:W-:Y:S01]  /*9640*/  LOP3.LUT R217, R217, 0xfffffff7, RZ, 0xc0, !PT ;  /* 0xfffffff7d9d97812 */ /* 0x000fe200078ec0ff */
[----:B------:R-:W-:-:S03]  /*9650*/  IMAD.WIDE.U32 R10, R4, c[0x0][0x1e0], R2 ;  /* 0x00007800040a7a25 */ /* 0x000fc600078e0002 */
[----:B------:R-:W-:Y:S01]  /*9660*/  @P0 LOP3.LUT R217, R217, 0x8, RZ, 0xfc, !PT ;  /* 0x00000008d9d90812 */ /* 0x000fe200078efcff */
[----:B------:R-:W-:-:S03]  /*9670*/  IMAD.WIDE.U32 R8, R4, c[0x0][0x208], R2 ;  /* 0x0000820004087a25 */ /* 0x000fc600078e0002 */
[----:B------:R-:W-:Y:S01]  /*9680*/  LOP3.LUT R217, R217, 0xfffffffd, RZ, 0xc0, !PT ;  /* 0xfffffffdd9d97812 */ /* 0x000fe200078ec0ff */
[----:B------:R-:W-:Y:S02]  /*9690*/  IMAD.MOV R2, RZ, RZ, -R0 ;  /* 0x000000ffff027224 */ /* 0x000fe400078e0a00 */
[----:B------:R-:W-:Y:S01]  /*96a0*/  IMAD.IADD R3, R7, 0x1, R14 ;  /* 0x0000000107037824 */ /* 0x000fe200078e020e */
[----:B------:R-:W-:Y:S01]  /*96b0*/  @P3 LOP3.LUT R217, R217, 0x2, RZ, 0xfc, !PT ;  /* 0x00000002d9d93812 */ /* 0x000fe200078efcff */
[----:B------:R-:W-:Y:S02]  /*96c0*/  IMAD R14, R4, c[0x0][0x20c], R12 ;  /* 0x00008300040e7a24 */ /* 0x000fe400078e020c */
[----:B------:R-:W-:Y:S01]  /*96d0*/  IMAD R12, R2, c[0x0][0x2c4], R5 ;  /* 0x0000b100020c7a24 */ /* 0x000fe200078e0205 */
[----:B------:R-:W-:Y:S01]  /*96e0*/  SEL R5, RZ, 0xffffffff, P1 ;  /* 0xffffffffff057807 */ /* 0x000fe20000800000 */
[----:B------:R-:W-:Y:S01]  /*96f0*/  IMAD R4, R13, c[0x0][0x1b0], RZ ;  /* 0x00006c000d047a24 */ /* 0x000fe200078e02ff */
[----:B------:R-:W-:Y:S01]  /*9700*/  MOV R2, R6 ;  /* 0x0000000600027202 */ /* 0x000fe20000000f00 */
[----:B------:R-:W-:Y:S01]  /*9710*/  IMAD.IADD R7, R11, 0x1, R16 ;  /* 0x000000010b077824 */ /* 0x000fe200078e0210 */
[----:B------:R-:W-:Y:S01]  /*9720*/  SEL R6, RZ, 0x1, P0 ;  /* 0x00000001ff067807 */ /* 0x000fe20000000000 */
[----:B------:R-:W-:Y:S01]  /*9730*/  IMAD.SHL.U32 R13, R5, 0x2, RZ ;  /* 0x00000002050d7824 */ /* 0x000fe200078e00ff */
[----:B------:R-:W-:Y:S01]  /*9740*/  IADD3 R5, R9, R14, RZ ;  /* 0x0000000e09057210 */ /* 0x000fe20007ffe0ff */
[C---:B------:R-:W-:Y:S01]  /*9750*/  IMAD R4, R0.reuse, c[0x0][0x1b4], R4 ;  /* 0x00006d0000047a24 */ /* 0x040fe200078e0204 */
[----:B------:R-:W-:Y:S01]  /*9760*/  ISETP.NE.U32.AND P0, PT, RZ, c[0x0][0x350], PT ;  /* 0x0000d400ff007a0c */ /* 0x000fe20003f05070 */
[----:B------:R-:W-:Y:S01]  /*9770*/  IMAD.WIDE.U32 R2, R0, c[0x0][0x1b0], R2 ;  /* 0x00006c0000027a25 */ /* 0x000fe200078e0002 */
[----:B------:R-:W-:-:S02]  /*9780*/  LOP3.LUT R14, R13, 0x2, R6, 0xe2, !PT ;  /* 0x000000020d0e7812 */ /* 0x000fc400078ee206 */
[----:B------:R-:W-:Y:S01]  /*9790*/  SHF.R.S32.HI R0, RZ, 0x1f, R12 ;  /* 0x0000001fff007819 */ /* 0x000fe2000001140c */
[----:B------:R-:W-:Y:S01]  /*97a0*/  IMAD.MOV.U32 R6, RZ, RZ, R10 ;  /* 0x000000ffff067224 */ /* 0x000fe200078e000a */
[----:B------:R-:W-:Y:S01]  /*97b0*/  @P2 SHF.R.S32.HI R10, RZ, 0x1f, R15 ;  /* 0x0000001fff0a2819 */ /* 0x000fe2000001140f */
[----:B------:R-:W-:Y:S01]  /*97c0*/  IMAD.IADD R3, R3, 0x1, R4 ;  /* 0x0000000103037824 */ /* 0x000fe200078e0204 */
[----:B------:R-:W-:Y:S01]  /*97d0*/  MOV R4, R8 ;  /* 0x0000000800047202 */ /* 0x000fe20000000f00 */
[----:B------:R-:W-:Y:S01]  /*97e0*/  IMAD.WIDE.U32 R6, R19, c[0x0][0x1e8], R6 ;  /* 0x00007a0013067a25 */ /* 0x000fe200078e0006 */
[----:B------:R-:W-:Y:S02]  /*97f0*/  ISETP.NE.AND.EX P0, PT, RZ, c[0x0][0x354], PT, P0 ;  /* 0x0000d500ff007a0c */ /* 0x000fe40003f05300 */
[----:B------:R-:W-:Y:S01]  /*9800*/  ISETP.GE.AND P1, PT, R220, c[0x0][0x1d4], PT ;  /* 0x00007500dc007a0c */ /* 0x000fe20003f26270 */
[----:B------:R-:W-:Y:S01]  /*9810*/  @!P2 IMAD.MOV.U32 R10, RZ, RZ, R114 ;  /* 0x000000ffff0aa224 */ /* 0x000fe200078e0072 */
[----:B------:R-:W-:Y:S01]  /*9820*/  LOP3.LUT R217, R217, 0xfffffffe, RZ, 0xc0, !PT ;  /* 0xfffffffed9d97812 */ /* 0x000fe200078ec0ff */
[----:B------:R-:W-:Y:S01]  /*9830*/  IMAD.WIDE.U32 R8, R12, c[0x0][0x1a8], R2 ;  /* 0x00006a000c087a25 */ /* 0x000fe200078e0002 */
[----:B------:R-:W-:-:S03]  /*9840*/  SEL R11, RZ, 0x8, P1 ;  /* 0x00000008ff0b7807 */ /* 0x000fc60000800000 */
[----:B------:R-:W-:Y:S02]  /*9850*/  IMAD R0, R0, c[0x0][0x1a8], RZ ;  /* 0x00006a0000007a24 */ /* 0x000fe400078e02ff */
[----:B------:R-:W-:-:S04]  /*9860*/  IMAD.WIDE.U32 R2, R19, c[0x0][0x210], R4 ;  /* 0x0000840013027a25 */ /* 0x000fc800078e0004 */
[----:B------:R-:W-:Y:S01]  /*9870*/  @!P2 IMAD.MOV.U32 R15, RZ, RZ, R252 ;  /* 0x000000ffff0fa224 */ /* 0x000fe200078e00fc */
[----:B------:R-:W-:Y:S01]  /*9880*/  @P1 LOP3.LUT R217, R217, 0x1, RZ, 0xfc, !PT ;  /* 0x00000001d9d91812 */ /* 0x000fe200078efcff */
[----:B------:R-:W-:Y:S01]  /*9890*/  IMAD R5, R19, c[0x0][0x1ec], R7 ;  /* 0x00007b0013057a24 */ /* 0x000fe200078e0207 */
[----:B------:R-:W-:Y:S01]  /*98a0*/  SEL R7, R10, RZ, !P0 ;  /* 0x000000ff0a077207 */ /* 0x000fe20004000000 */
[----:B------:R-:W-:Y:S01]  /*98b0*/  IMAD R13, R12, c[0x0][0x1ac], R0 ;  /* 0x00006b000c0d7a24 */ /* 0x000fe200078e0200 */
[----:B------:R-:W-:Y:S01]  /*98c0*/  SEL R0, R15, RZ, !P0 ;  /* 0x000000ff0f007207 */ /* 0x000fe20004000000 */
[----:B------:R-:W-:Y:S01]  /*98d0*/  IMAD R3, R19, c[0x0][0x214], R3 ;  /* 0x0000850013037a24 */ /* 0x000fe200078e0203 */
[----:B------:R-:W-:Y:S01]  /*98e0*/  SEL R12, RZ, 0x4, P3 ;  /* 0x00000004ff0c7807 */ /* 0x000fe20001800000 */
[----:B------:R-:W-:Y:S01]  /*98f0*/  IMAD.MOV.U32 R4, RZ, RZ, R6 ;  /* 0x000000ffff047224 */ /* 0x000fe200078e0006 */
[----:B------:R-:W-:Y:S01]  /*9900*/  IADD3 R9, R9, R13, RZ ;  /* 0x0000000d09097210 */ /* 0x000fe20007ffe0ff */
[C---:B------:R-:W-:Y:S01]  /*9910*/  IMAD R6, R7.reuse, c[0x0][0x1f0], RZ ;  /* 0x00007c0007067a24 */ /* 0x040fe200078e02ff */
[----:B------:R-:W-:Y:S01]  /*9920*/  LEA R15, P0, R8, c[0x0][0x160], 0x1 ;  /* 0x00005800080f7a11 */ /* 0x000fe200078008ff */
[----:B------:R-:W-:Y:S01]  /*9930*/  IMAD R7, R7, c[0x0][0x218], RZ ;  /* 0x0000860007077a24 */ /* 0x000fe200078e02ff */
[----:B------:R-:W-:Y:S01]  /*9940*/  LOP3.LUT R120, R11, R14, R12, 0xfe, !PT ;  /* 0x0000000e0b787212 */ /* 0x000fe200078efe0c */
[----:B------:R-:W-:Y:S01]  /*9950*/  IMAD.WIDE.U32 R226, R0, c[0x0][0x218], R2 ;  /* 0x0000860000e27a25 */ /* 0x000fe200078e0002 */
[----:B------:R-:W-:-:S02]  /*9960*/  LEA.HI.X R12, R8, c[0x0][0x164], R9, 0x1, P0 ;  /* 0x00005900080c7a11 */ /* 0x000fc400000f0c09 */
[----:B------:R-:W-:Y:S01]  /*9970*/  ISETP.GE.AND P2, PT, R150, c[0x0][0x198], PT ;  /* 0x0000660096007a0c */ /* 0x000fe20003f46270 */
[----:B------:R-:W-:Y:S01]  /*9980*/  IMAD.WIDE.U32 R224, R0, c[0x0][0x1f0], R4 ;  /* 0x00007c0000e07a25 */ /* 0x000fe200078e0004 */
[----:B------:R-:W-:Y:S02]  /*9990*/  ISETP.GE.AND P1, PT, R152, c[0x0][0x198], PT ;  /* 0x0000660098007a0c */ /* 0x000fe40003f26270 */
[----:B------:R-:W-:Y:S01]  /*99a0*/  ISETP.GE.AND P3, PT, R220, c[0x0][0x198], PT ;  /* 0x00006600dc007a0c */ /* 0x000fe20003f66270 */
[C---:B------:R-:W-:Y:S02]  /*99b0*/  IMAD R2, R0.reuse, c[0x0][0x1f4], R6 ;  /* 0x00007d0000027a24 */ /* 0x040fe400078e0206 */
[----:B------:R-:W-:Y:S02]  /*99c0*/  IMAD R0, R0, c[0x0][0x21c], R7 ;  /* 0x0000870000007a24 */ /* 0x000fe400078e0207 */
[----:B------:R-:W-:Y:S01]  /*99d0*/  IMAD.IADD R16, R218, 0x1, R17 ;  /* 0x00000001da107824 */ /* 0x000fe200078e0211 */
[----:B------:R-:W-:Y:S01]  /*99e0*/  IADD3 R228, R225, R2, RZ ;  /* 0x00000002e1e47210 */ /* 0x000fe20007ffe0ff */
[----:B------:R-:W-:Y:S01]  /*99f0*/  IMAD.IADD R229, R227, 0x1, R0 ;  /* 0x00000001e3e57824 */ /* 0x000fe200078e0200 */
[----:B------:R-:W-:Y:S05]  /*9a00*/  BRA.DIV ~URZ, `(.L_x_2397) ;  /* 0x000181727f007947 */ /* 0x000fea000b800000 */
[----:B------:R1:W2:Y:S02]  /*9a10*/  SHFL.IDX PT, R4, R12, RZ, 0x181f ;  /* 0x00181fff0c047589 */ /* 0x0002a400000e0000 */
.L_x_2552:
[----:B------:R-:W-:Y:S05]  /*9a20*/  BRA.DIV ~URZ, `(.L_x_2398) ;  /* 0x000181c27f007947 */ /* 0x000fea000b800000 */
[----:B------:R3:W4:Y:S02]  /*9a30*/  SHFL.IDX PT, R2, R15, RZ, 0x181f ;  /* 0x00181fff0f027589 */ /* 0x00072400000e0000 */
.L_x_2553:
[----:B---3--:R-:W3:Y:S01]  /*9a40*/  LDL R0, [R1+0x10] ;  /* 0x0000100001007983 */ /* 0x008ee20000100800 */
[----:B------:R-:W-:Y:S01]  /*9a50*/  SHF.R.S32.HI R97, RZ, 0x1f, R152 ;  /* 0x0000001fff617819 */ /* 0x000fe20000011498 */
[----:B------:R-:W-:Y:S01]  /*9a60*/  BSSY B0, `(.L_x_2399) ;  /* 0x0000018000007945 */ /* 0x000fe20003800000 */
[----:B------:R-:W-:-:S02]  /*9a70*/  SHF.R.S32.HI R13, RZ, 0x1f, R219 ;  /* 0x0000001fff0d7819 */ /* 0x000fc400000114db */
[----:B------:R-:W-:Y:S02]  /*9a80*/  LEA.HI R59, R97, R152, RZ, 0x3 ;  /* 0x00000098613b7211 */ /* 0x000fe400078f18ff */
[----:B------:R-:W-:Y:S01]  /*9a90*/  SHF.R.S32.HI R14, RZ, 0x1f, R220 ;  /* 0x0000001fff0e7819 */ /* 0x000fe200000114dc */
[----:B---3--:R-:W-:Y:S01]  /*9aa0*/  IMAD R66, R0, c[0x0][0x2c4], RZ ;  /* 0x0000b10000427a24 */ /* 0x008fe200078e02ff */
[----:B------:R-:W-:-:S04]  /*9ab0*/  LOP3.LUT R0, R59, 0xfffffff8, RZ, 0xc0, !PT ;  /* 0xfffffff83b007812 */ /* 0x000fc800078ec0ff */
[----:B------:R-:W-:Y:S02]  /*9ac0*/  ISETP.GE.AND P6, PT, R16, R66, PT ;  /* 0x000000421000720c */ /* 0x000fe40003fc6270 */
[----:B------:R-:W-:-:S11]  /*9ad0*/  SHF.R.S32.HI R24, RZ, 0x1f, R0 ;  /* 0x0000001fff187819 */ /* 0x000fd60000011400 */
        /* <DEDUP_REMOVED lines=16> */
.L_x_2400:
[----:B------:R-:W-:Y:S05]  /*9be0*/  BSYNC B0 ;  /* 0x0000000000007941 */ /* 0x000fea0003800000 */
.L_x_2399:
[----:B------:R-:W-:Y:S05]  /*9bf0*/  BRA.DIV ~URZ, `(.L_x_2401) ;  /* 0x000180627f007947 */ /* 0x000fea000b800000 */
[----:B--2---:R2:W3:Y:S04]  /*9c00*/  SHFL.IDX PT, R4, R12, 0x1, 0x181f ;  /* 0x00381f000c047f89 */ /* 0x0044e800000e0000 */
[----:B----4-:R2:W4:Y:S02]  /*9c10*/  SHFL.IDX PT, R2, R15, 0x1, 0x181f ;  /* 0x00381f000f027f89 */ /* 0x01052400000e0000 */
.L_x_2554:
[----:B------:R-:W-:Y:S01]  /*9c20*/  IADD3 R3, R16, 0x20, RZ ;  /* 0x0000002010037810 */ /* 0x000fe20007ffe0ff */
[----:B------:R-:W-:Y:S01]  /*9c30*/  BSSY B0, `(.L_x_2402) ;  /* 0x0000014000007945 */ /* 0x000fe20003800000 */
[----:B------:R-:W-:Y:S02]  /*9c40*/  LOP3.LUT R217, R217, 0xffffffef, RZ, 0xc0, !PT ;  /* 0xffffffefd9d97812 */ /* 0x000fe400078ec0ff */
[----:B------:R-:W-:-:S13]  /*9c50*/  ISETP.GE.AND P0, PT, R3, R66, PT ;  /* 0x000000420300720c */ /* 0x000fda0003f06270 */
[----:B------:R-:W-:Y:S01]  /*9c60*/  @P0 LOP3.LUT R217, R217, 0x10, RZ, 0xfc, !PT ;  /* 0x00000010d9d90812 */ /* 0x000fe200078efcff */
[----:B------:R-:W-:Y:S05]  /*9c70*/  @P0 BRA `(.L_x_2403) ;  /* 0x000000f000000947 */ /* 0x000fea0003800000 */
[----:B----4-:R-:W-:-:S04]  /*9c80*/  LEA R10, P0, R150, R2, 0x1 ;  /* 0x00000002960a7211 */ /* 0x010fc800078008ff */
[----:B---3--:R-:W-:Y:S02]  /*9c90*/  LEA.HI.X R11, R150, R4, R151, 0x1, P0 ;  /* 0x00000004960b7211 */ /* 0x008fe400000f0c97 */
        /* <DEDUP_REMOVED lines=13> */
.L_x_2403:
[----:B------:R-:W-:Y:S05]  /*9d70*/  BSYNC B0 ;  /* 0x0000000000007941 */ /* 0x000fea0003800000 */
.L_x_2402:
[----:B------:R-:W-:Y:S05]  /*9d80*/  BRA.DIV ~URZ, `(.L_x_2404) ;  /* 0x00017fa27f007947 */ /* 0x000fea000b800000 */
[----:B---3--:R3:W1:Y:S02]  /*9d90*/  SHFL.IDX PT, R4, R12, 0x2, 0x181f ;  /* 0x00581f000c047f89 */ /* 0x00866400000e0000 */
.L_x_2555:
[----:B------:R-:W-:Y:S05]  /*9da0*/  BRA.DIV ~URZ, `(.L_x_2405) ;  /* 0x00017ff27f007947 */ /* 0x000fea000b800000 */
[----:B----4-:R4:W2:Y:S02]  /*9db0*/  SHFL.IDX PT, R2, R15, 0x2, 0x181f ;  /* 0x00581f000f027f89 */ /* 0x0108a400000e0000 */
.L_x_2556:
[----:B------:R-:W-:Y:S01]  /*9dc0*/  IADD3 R3, R16, 0x40, RZ ;  /* 0x0000004010037810 */ /* 0x000fe20007ffe0ff */
[----:B------:R-:W-:Y:S01]  /*9dd0*/  BSSY B0, `(.L_x_2406) ;  /* 0x0000014000007945 */ /* 0x000fe20003800000 */
[----:B------:R-:W-:Y:S02]  /*9de0*/  LOP3.LUT R217, R217, 0xffffffdf, RZ, 0xc0, !PT ;  /* 0xffffffdfd9d97812 */ /* 0x000fe400078ec0ff */
[----:B------:R-:W-:-:S13]  /*9df0*/  ISETP.GE.AND P0, PT, R3, R66, PT ;  /* 0x000000420300720c */ /* 0x000fda0003f06270 */
[----:B------:R-:W-:Y:S01]  /*9e00*/  @P0 LOP3.LUT R217, R217, 0x20, RZ, 0xfc, !PT ;  /* 0x00000020d9d90812 */ /* 0x000fe200078efcff */
[----:B------:R-:W-:Y:S05]  /*9e10*/  @P0 BRA `(.L_x_2407) ;  /* 0x000000f000000947 */ /* 0x000fea0003800000 */
[----:B--2---:R-:W-:-:S04]  /*9e20*/  LEA R10, P0, R150, R2, 0x1 ;  /* 0x00000002960a7211 */ /* 0x004fc800078008ff */
        /* <DEDUP_REMOVED lines=14> */
.L_x_2407:
[----:B------:R-:W-:Y:S05]  /*9f10*/  BSYNC B0 ;  /* 0x0000000000007941 */ /* 0x000fea0003800000 */
.L_x_2406:
[----:B------:R-:W-:Y:S05]  /*9f20*/  BRA.DIV ~URZ, `(.L_x_2408) ;  /* 0x00017ee27f007947 */ /* 0x000fea000b800000 */
[----:B-1----:R1:W3:Y:S04]  /*9f30*/  SHFL.IDX PT, R4, R12, 0x3, 0x181f ;  /* 0x00781f000c047f89 */ /* 0x0022e800000e0000 */
[----:B--2---:R1:W2:Y:S02]  /*9f40*/  SHFL.IDX PT, R2, R15, 0x3, 0x181f ;  /* 0x00781f000f027f89 */ /* 0x0042a400000e0000 */
.L_x_2557:
[----:B----4-:R-:W4:Y:S04]  /*9f50*/  LDL R130, [R1+0x8] ;  /* 0x0000080001827983 */ /* 0x010f280000100800 */
[----:B---3--:R-:W3:Y:S04]  /*9f60*/  LDL R131, [R1+0x4] ;  /* 0x0000040001837983 */ /* 0x008ee80000100800 */
[----:B------:R1:W5:Y:S01]  /*9f70*/  LDL R132, [R1+0x18] ;  /* 0x0000180001847983 */ /* 0x0003620000100800 */
[----:B------:R-:W-:-:S04]  /*9f80*/  IADD3 R3, R16, 0x60, RZ ;  /* 0x0000006010037810 */ /* 0x000fc80007ffe0ff */
[----:B------:R-:W-:-:S13]  /*9f90*/  ISETP.GE.AND P5, PT, R3, R66, PT ;  /* 0x000000420300720c */ /* 0x000fda0003fa6270 */
[----:B-12---:R-:W-:-:S04]  /*9fa0*/  @!P5 LEA R12, P0, R219, R2, 0x1 ;  /* 0x00000002db0cd211 */ /* 0x006fc800078008ff */
[----:B------:R-:W-:Y:S02]  /*9fb0*/  @!P5 LEA.HI.X R13, R219, R4, R13, 0x1, P0 ;  /* 0x00000004db0dd211 */ /* 0x000fe400000f0c0d */
[----:B------:R-:W-:-:S04]  /*9fc0*/  @!P5 LEA R8, P0, R150, R2, 0x1 ;  /* 0x000000029608d211 */ /* 0x000fc800078008ff */
[----:B------:R-:W-:Y:S02]  /*9fd0*/  @!P5 LEA.HI.X R9, R150, R4, R151, 0x1, P0 ;  /* 0x000000049609d211 */ /* 0x000fe400000f0c97 */
[C---:B------:R-:W-:Y:S01]  /*9fe0*/  @!P5 LEA R6, P0, R0.reuse, R2, 0x1 ;  /* 0x000000020006d211 */ /* 0x040fe200078008ff */
[----:B------:R-:W-:Y:S01]  /*9ff0*/  IMAD.MOV.U32 R127, RZ, RZ, 0x30 ;  /* 0x00000030ff7f7424 */ /* 0x000fe200078e00ff */
[----:B------:R-:W-:Y:S01]  /*a000*/  SHF.R.S32.HI R126, RZ, 0x1f, R116 ;  /* 0x0000001fff7e7819 */ /* 0x000fe20000011474 */
[----:B------:R-:W-:Y:S01]  /*a010*/  @!PT LDS RZ, [RZ] ;  /* 0x00000000fffff984 */ /* 0x000fe20000000800 */
[----:B------:R-:W-:Y:S01]  /*a020*/  @!PT LDS RZ, [RZ] ;  /* 0x00000000fffff984 */ /* 0x000fe20000000800 */
[----:B------:R-:W-:Y:S01]  /*a030*/  @!PT LDS RZ, [RZ] ;  /* 0x00000000fffff984 */ /* 0x000fe20000000800 */
[----:B------:R1:W-:Y:S01]  /*a040*/  @!P5 LDGSTS.E.BYPASS.LTC128B.128 [R215+0x13080], [R8.64], !P2 ;  /* 0x1308000008d7dfae */ /* 0x0003e2000d101d46 */
[----:B------:R-:W-:Y:S02]  /*a050*/  @!P5 LEA.HI.X R7, R0, R4, R24, 0x1, P0 ;  /* 0x000000040007d211 */ /* 0x000fe400000f0c18 */
[----:B------:R-:W-:-:S03]  /*a060*/  @!P5 LEA R10, P0, R220, R2, 0x1 ;  /* 0x00000002dc0ad211 */ /* 0x000fc600078008ff */
[----:B------:R2:W-:Y:S01]  /*a070*/  @!P5 LDGSTS.E.BYPASS.LTC128B.128 [R215+0x17080], [R6.64], !P1 ;  /* 0x1708000006d7dfae */ /* 0x0005e2000c901d46 */
[----:B------:R-:W-:Y:S01]  /*a080*/  @!P5 LEA.HI.X R11, R220, R4, R14, 0x1, P0 ;  /* 0x00000004dc0bd211 */ /* 0x000fe200000f0c0e */
[----:B------:R-:W-:Y:S02]  /*a090*/  IMAD R4, R126, c[0x0][0x1e0], RZ ;  /* 0x000078007e047a24 */ /* 0x000fe400078e02ff */
[C---:B------:R-:W-:Y:S01]  /*a0a0*/  IMAD.WIDE.U32 R2, R116.reuse, c[0x0][0x1e0], RZ ;  /* 0x0000780074027a25 */ /* 0x040fe200078e00ff */
[----:B------:R1:W-:Y:S03]  /*a0b0*/  @!P5 LDGSTS.E.BYPASS.LTC128B.128 [R215+0x1b080], [R12.64], !P4 ;  /* 0x1b0800000cd7dfae */ /* 0x0003e6000e101d46 */
[----:B------:R-:W-:Y:S01]  /*a0c0*/  IMAD R4, R116, c[0x0][0x1e4], R4 ;  /* 0x0000790074047a24 */ /* 0x000fe200078e0204 */
[----:B------:R3:W-:Y:S03]  /*a0d0*/  @!P5 LDGSTS.E.BYPASS.LTC128B.128 [R215+0x1f080], [R10.64], !P3 ;  /* 0x1f0800000ad7dfae */ /* 0x0007e6000d901d46 */
[----:B------:R-:W-:Y:S01]  /*a0e0*/  IMAD.IADD R4, R3, 0x1, R4 ;  /* 0x0000000103047824 */ /* 0x000fe200078e0204 */
[----:B------:R-:W0:Y:S03]  /*a0f0*/  LDGDEPBAR ;  /* 0x00000000000079af */ /* 0x000e260000000000 */
[----:B------:R-:W-:-:S02]  /*a100*/  IMAD R5, R4, 0x30, RZ ;  /* 0x0000003004057824 */ /* 0x000fc400078e02ff */
[----:B------:R-:W-:Y:S02]  /*a110*/  IMAD.MOV.U32 R128, RZ, RZ, R224 ;  /* 0x000000ffff807224 */ /* 0x000fe400078e00e0 */
[----:B------:R-:W-:Y:S02]  /*a120*/  IMAD.MOV.U32 R129, RZ, RZ, R228 ;  /* 0x000000ffff817224 */ /* 0x000fe400078e00e4 */
[----:B--2---:R-:W-:Y:S02]  /*a130*/  IMAD.MOV.U32 R7, RZ, RZ, 0x20 ;  /* 0x00000020ff077424 */ /* 0x004fe400078e00ff */
[----:B------:R-:W-:-:S04]  /*a140*/  IMAD.WIDE.U32 R2, R2, 0x30, R128 ;  /* 0x0000003002027825 */ /* 0x000fc800078e0080 */
[----:B-1----:R-:W-:Y:S02]  /*a150*/  IMAD R8, R7, c[0x0][0x1e4], RZ ;  /* 0x0000790007087a24 */ /* 0x002fe400078e02ff */
[----:B------:R-:W-:Y:S01]  /*a160*/  IMAD.IADD R3, R3, 0x1, R5 ;  /* 0x0000000103037824 */ /* 0x000fe200078e0205 */
[----:B------:R-:W-:Y:S01]  /*a170*/  WARPSYNC 0xffffffff ;  /* 0xffffffff00007948 */ /* 0x000fe20003800000 */
[----:B------:R-:W-:Y:S01]  /*a180*/  P2R R15, PR, RZ, 0x40 ;  /* 0x00000040ff0f7803 */ /* 0x000fe20000000000 */
[----:B------:R-:W-:Y:S01]  /*a190*/  BAR.SYNC.DEFER_BLOCKING 0x0 ;  /* 0x0000000000007b1d */ /* 0x000fe20000010000 */
[C---:B------:R-:W-:Y:S02]  /*a1a0*/  LOP3.LUT P6, RZ, R217.reuse, 0x8, RZ, 0xc0, !PT ;  /* 0x00000008d9ff7812 */ /* 0x040fe400078cc0ff */
[C---:B------:R-:W-:Y:S02]  /*a1b0*/  LOP3.LUT P3, RZ, R217.reuse, 0x2, RZ, 0xc0, !PT ;  /* 0x00000002d9ff7812 */ /* 0x040fe4000786c0ff */
[----:B------:R-:W-:Y:S01]  /*a1c0*/  LOP3.LUT P4, RZ, R217, 0x1, RZ, 0xc0, !PT ;  /* 0x00000001d9ff7812 */ /* 0x000fe2000788c0ff */
[----:B------:R-:W-:-:S02]  /*a1d0*/  IMAD.MOV.U32 R133, RZ, RZ, c[0x0][0x2c4] ;  /* 0x0000b100ff857624 */ /* 0x000fc400078e00ff */
[----:B----4-:R-:W-:-:S04]  /*a1e0*/  IMAD R127, R130, -0x30, R127 ;  /* 0xffffffd0827f7824 */ /* 0x010fc800078e027f */
[----:B---3--:R-:W-:-:S05]  /*a1f0*/  IMAD.IADD R125, R131, 0x1, R127 ;  /* 0x00000001837d7824 */ /* 0x008fca00078e027f */
[----:B------:R-:W-:-:S05]  /*a200*/  IMNMX R6, R125, 0x30, PT ;  /* 0x000000307d067817 */ /* 0x000fca0003800200 */
[----:B------:R-:W-:-:S05]  /*a210*/  IMAD.IADD R4, R6, 0x1, -R218 ;  /* 0x0000000106047824 */ /* 0x000fca00078e0ada */
[----:B------:R-:W-:Y:S01]  /*a220*/  ISETP.GE.AND P0, PT, R4, 0x21, PT ;  /* 0x000000210400780c */ /* 0x000fe20003f06270 */
[----:B------:R-:W-:-:S12]  /*a230*/  IMAD.WIDE.U32 R6, R7, c[0x0][0x1e0], RZ ;  /* 0x0000780007067a25 */ /* 0x000fd800078e00ff */
        /* <DEDUP_REMOVED lines=14> */
[----:B------:R1:W-:Y:S01]  /*a320*/  @P1 LDGSTS.E.BYPASS.LTC128B.128 [R212+0xe880], [R4.64+0x180], !P4 ;  /* 0x0e88018004d41fae */ /* 0x0003e2000e101d46 */
[----:B------:R-:W-:-:S13]  /*a330*/  LOP3.LUT P1, RZ, R217, 0x8, RZ, 0xc0, !PT ;  /* 0x00000008d9ff7812 */ /* 0x000fda000782c0ff */
[----:B------:R1:W-:Y:S04]  /*a340*/  @P0 LDGSTS.E.BYPASS.LTC128B.128 [R215+0xb080], [R2.64], !P1 ;  /* 0x0b08000002d70fae */ /* 0x0003e8000c901d46 */
[----:B------:R1:W-:Y:S04]  /*a350*/  @P0 LDGSTS.E.BYPASS.LTC128B.128 [R215+0xc880], [R2.64+0x80], !P2 ;  /* 0x0c88008002d70fae */ /* 0x0003e8000d101d46 */
[----:B------:R1:W-:Y:S04]  /*a360*/  @P0 LDGSTS.E.BYPASS.LTC128B.128 [R215+0xe080], [R2.64+0x100], !P3 ;  /* 0x0e08010002d70fae */ /* 0x0003e8000d901d46 */
[----:B------:R1:W-:Y:S01]  /*a370*/  @P0 LDGSTS.E.BYPASS.LTC128B.128 [R215+0xf880], [R2.64+0x180], !P4 ;  /* 0x0f88018002d70fae */ /* 0x0003e2000e101d46 */
[----:B------:R-:W-:-:S03]  /*a380*/  ISETP.LT.AND P0, PT, RZ, c[0x0][0x27c], PT ;  /* 0x00009f00ff007a0c */ /* 0x000fc60003f01270 */
[----:B------:R-:W0:Y:S01]  /*a390*/  LDGDEPBAR ;  /* 0x00000000000079af */ /* 0x000e220000000000 */
[----:B------:R-:W-:-:S09]  /*a3a0*/  ISETP.NE.AND P6, PT, R15, RZ, PT ;  /* 0x000000ff0f00720c */ /* 0x000fd20003fc5270 */
[----:B------:R-:W-:Y:S05]  /*a3b0*/  @P0 BRA `(.L_x_2409) ;  /* 0x0000002000000947 */ /* 0x000fea0003800000 */
[----:B------:R-:W-:-:S04]  /*a3c0*/  DEPBAR.LE SB0, 0x1 ;  /* 0x000080400000791a */ /* 0x000fc80000000000 */
[----:B------:R-:W-:Y:S05]  /*a3d0*/  BRA `(.L_x_2410) ;  /* 0x000095c000007947 */ /* 0x000fea0003800000 */
.L_x_2409:
[----:B------:R-:W-:Y:S01]  /*a3e0*/  ULDC.U8 UR4, c[0x0][0x298] ;  /* 0x0000a60000047ab9 */ /* 0x000fe20000000000 */
[----:B-1---5:R-:W-:Y:S01]  /*a3f0*/  SHF.R.S32.HI R2, RZ, 0x1f, R146 ;  /* 0x0000001fff027819 */ /* 0x022fe20000011492 */
[----:B------:R-:W-:Y:S01]  /*a400*/  IMAD.WIDE.U32 R6, R146, c[0x0][0x280], RZ ;  /* 0x0000a00092067a25 */ /* 0x000fe200078e00ff */
[----:B------:R-:W-:Y:S01]  /*a410*/  ISETP.NE.AND P0, PT, RZ, UR4, PT ;  /* 0x00000004ff007c0c */ /* 0x000fe2000bf05270 */
[----:B------:R-:W-:Y:S02]  /*a420*/  BSSY B2, `(.L_x_2410) ;  /* 0x0000957000027945 */ /* 0x000fe40003800000 */
[C---:B------:R-:W-:Y:S02]  /*a430*/  IMAD R3, R2.reuse, c[0x0][0x280], RZ ;  /* 0x0000a00002037a24 */ /* 0x040fe400078e02ff */
[----:B------:R-:W-:Y:S02]  /*a440*/  IMAD R2, R2, c[0x0][0x290], RZ ;  /* 0x0000a40002027a24 */ /* 0x000fe400078e02ff */
[----:B------:R-:W-:-:S02]  /*a450*/  IMAD R3, R146, c[0x0][0x284], R3 ;  /* 0x0000a10092037a24 */ /* 0x000fc400078e0203 */
[----:B------:R-:W-:Y:S01]  /*a460*/  IMAD R8, R146, c[0x0][0x294], R2 ;  /* 0x0000a50092087a24 */ /* 0x000fe200078e0202 */
[----:B------:R-:W-:Y:S01]  /*a470*/  LEA R2, R96, R16, 0x5 ;  /* 0x0000001060027211 */ /* 0x000fe200078e28ff */
[----:B------:R-:W-:Y:S01]  /*a480*/  IMAD.WIDE.U32 R4, R146, c[0x0][0x290], RZ ;  /* 0x0000a40092047a25 */ /* 0x000fe200078e00ff */
[----:B------:R-:W-:-:S04]  /*a490*/  IADD3 R3, R3, R7, RZ ;  /* 0x0000000703037210 */ /* 0x000fc80007ffe0ff */
[----:B------:R-:W-:Y:S01]  /*a4a0*/  IADD3 R8, R8, R5, RZ ;  /* 0x0000000508087210 */ /* 0x000fe20007ffe0ff */
[----:B------:R-:W-:Y:S05]  /*a4b0*/  @!P0 BRA `(.L_x_2411) ;  /* 0x0000494000008947 */ /* 0x000fea0003800000 */
[----:B------:R-:W-:Y:S01]  /*a4c0*/  ISETP.NE.AND P1, PT, R133, 0x1, PT ;  /* 0x000000018500780c */ /* 0x000fe20003f25270 */
[----:B------:R-:W-:Y:S01]  /*a4d0*/  IMAD.MOV.U32 R7, RZ, RZ, R3 ;  /* 0x000000ffff077224 */ /* 0x000fe200078e0003 */
[----:B------:R-:W-:Y:S01]  /*a4e0*/  BSSY B0, `(.L_x_2412) ;  /* 0x000004f000007945 */ /* 0x000fe20003800000 */
[----:B------:R-:W-:Y:S01]  /*a4f0*/  SHF.R.S32.HI R40, RZ, 0x1f, R159 ;  /* 0x0000001fff287819 */ /* 0x000fe2000001149f */
[----:B------:R-:W-:Y:S01]  /*a500*/  CS2R R64, SRZ ;  /* 0x0000000000407805 */ /* 0x000fe2000001ff00 */
        /* <DEDUP_REMOVED lines=8> */
[----:B------:R-:W-:Y:S01]  /*a590*/  @P1 IMAD.HI.U32 R0, R2, c[0x0][0x2c8], RZ ;  /* 0x0000b20002001a27 */ /* 0x000fe200078e00ff */
[----:B------:R-:W-:Y:S01]  /*a5a0*/  CS2R R36, SRZ ;  /* 0x0000000000247805 */ /* 0x000fe2000001ff00 */
[----:B------:R-:W-:Y:S01]  /*a5b0*/  CS2R R28, SRZ ;  /* 0x00000000001c7805 */ /* 0x000fe2000001ff00 */
[----:B------:R-:W-:-:S02]  /*a5c0*/  CS2R R24, SRZ ;  /* 0x0000000000187805 */ /* 0x000fc4000001ff00 */
[----:B------:R-:W-:-:S04]  /*a5d0*/  @P1 SHF.R.U32.HI R2, RZ, c[0x0][0x2cc], R0 ;  /* 0x0000b300ff021a19 */ /* 0x000fc80000011600 */
        /* <DEDUP_REMOVED lines=23> */
[----:B------:R-:W-:-:S09]  /*a750*/  ISETP.GE.AND P1, PT, R158, c[0x0][0x27c], PT ;  /* 0x00009f009e007a0c */ /* 0x000fd20003f26270 */
[C---:B------:R-:W-:Y:S01]  /*a760*/  @!P3 IMAD.SHL.U32 R6, R156.reuse, 0x2, RZ ;  /* 0x000000029c06b824 */ /* 0x040fe200078e00ff */
[----:B------:R-:W-:-:S04]  /*a770*/  @!P3 SHF.L.U64.HI R5, R156, 0x1, R38 ;  /* 0x000000019c05b819 */ /* 0x000fc80000010226 */
[----:B--2---:R-:W-:-:S05]  /*a780*/  @!P3 IADD3 R18, P0, R3, R6, RZ ;  /* 0x000000060312b210 */ /* 0x004fca0007f1e0ff */
[----:B----4-:R-:W-:Y:S01]  /*a790*/  @!P3 IMAD.X R19, R4, 0x1, R5, P0 ;  /* 0x000000010413b824 */ /* 0x010fe200000e0605 */
        /* <DEDUP_REMOVED lines=33> */
[----:B------:R-:W-:-:S05]  /*a9b0*/  @!P0 IMAD.X R5, R2, 0x1, R20, P4 ;  /* 0x0000000102058824 */ /* 0x000fca00020e0614 */
[----:B------:R1:W5:Y:S03]  /*a9c0*/  @!P0 LD.E.64 R44, [R4.64] ;  /* 0x00000006042c8980 */ /* 0x000366000c101b00 */
.L_x_2413:
[----:B------:R-:W-:Y:S05]  /*a9d0*/  BSYNC B0 ;  /* 0x0000000000007941 */ /* 0x000fea0003800000 */
.L_x_2412:
        /* <DEDUP_REMOVED lines=82> */
.L_x_2415:
[----:B------:R-:W-:Y:S05]  /*af00*/  BSYNC B0 ;  /* 0x0000000000007941 */ /* 0x000fea0003800000 */
.L_x_2414:
        /* <DEDUP_REMOVED lines=53> */
[----:B------:R1:W5:Y:S01]  /*b260*/  @!P3 LD.E.64 R60, [R18.64] ;  /* 0x00000006123cb980 */ /* 0x000362000c101b00 */
[----:B----4-:R-:W-:Y:S01]  /*b270*/  @!P3 IMAD.X R17, R2, 0x1, R6, P0 ;  /* 0x000000010211b824 */ /* 0x010fe200000e0606 */
[----:B------:R-:W-:Y:S02]  /*b280*/  @!P2 SHF.L.U64.HI R6, R160, 0x1, R21 ;  /* 0x00000001a006a819 */ /* 0x000fe40000010215 */
[-C--:B------:R-:W-:Y:S01]  /*b290*/  @!P2 IADD3 R14, P0, R3, R5.reuse, RZ ;  /* 0x00000005030ea210 */ /* 0x080fe20007f1e0ff */
[----:B------:R-:W-:Y:S01]  /*b2a0*/  CS2R R72, SRZ ;  /* 0x0000000000487805 */ /* 0x000fe2000001ff00 */
[----:B------:R-:W-:Y:S01]  /*b2b0*/  CS2R R74, SRZ ;  /* 0x00000000004a7805 */ /* 0x000fe2000001ff00 */
[----:B------:R-:W-:Y:S01]  /*b2c0*/  CS2R R76, SRZ ;  /* 0x00000000004c7805 */ /* 0x000fe2000001ff00 */
[----:B------:R2:W5:Y:S01]  /*b2d0*/  @!P3 LD.E.64 R62, [R16.64] ;  /* 0x00000006103eb980 */ /* 0x000562000c101b00 */
[----:B------:R-:W-:Y:S01]  /*b2e0*/  @!P2 IMAD.X R15, R4, 0x1, R6, P0 ;  /* 0x00000001040fa824 */ /* 0x000fe200000e0606 */
[----:B------:R-:W-:Y:S01]  /*b2f0*/  @!P2 IADD3 R12, P0, R0, R5, RZ ;  /* 0x00000005000ca210 */ /* 0x000fe20007f1e0ff */
[----:B------:R-:W-:-:S04]  /*b300*/  @!P1 IMAD.SHL.U32 R5, R158, 0x2, RZ ;  /* 0x000000029e059824 */ /* 0x000fc800078e00ff */
[----:B------:R-:W-:Y:S01]  /*b310*/  @!P2 IMAD.X R13, R2, 0x1, R6, P0 ;  /* 0x00000001020da824 */ /* 0x000fe200000e0606 */
[----:B------:R-:W-:Y:S02]  /*b320*/  @!P1 SHF.L.U64.HI R6, R158, 0x1, R31 ;  /* 0x000000019e069819 */ /* 0x000fe4000001021f */
[-C--:B------:R-:W-:Y:S02]  /*b330*/  @!P1 IADD3 R10, P0, R3, R5.reuse, RZ ;  /* 0x00000005030a9210 */ /* 0x080fe40007f1e0ff */
[----:B------:R2:W5:Y:S03]  /*b340*/  @!P2 LD.E.64 R68, [R12.64] ;  /* 0x000000060c44a980 */ /* 0x000566000c101b00 */
[----:B------:R-:W-:Y:S01]  /*b350*/  @!P1 IMAD.X R11, R4, 0x1, R6, P0 ;  /* 0x00000001040b9824 */ /* 0x000fe200000e0606 */
[----:B------:R-:W-:Y:S01]  /*b360*/  @!P1 IADD3 R8, P0, R0, R5, RZ ;  /* 0x0000000500089210 */ /* 0x000fe20007f1e0ff */
[----:B-1----:R-:W-:-:S03]  /*b370*/  CS2R R18, SRZ ;  /* 0x0000000000127805 */ /* 0x002fc6000001ff00 */
[----:B------:R2:W5:Y:S01]  /*b380*/  @!P1 LD.E.64 R70, [R10.64] ;  /* 0x000000060a469980 */ /* 0x000562000c101b00 */
[----:B------:R-:W-:Y:S01]  /*b390*/  @!P1 IMAD.X R9, R2, 0x1, R6, P0 ;  /* 0x0000000102099824 */ /* 0x000fe200000e0606 */
[C---:B------:R-:W-:Y:S02]  /*b3a0*/  ISETP.GE.AND P0, PT, R159.reuse, c[0x0][0x27c], PT ;  /* 0x00009f009f007a0c */ /* 0x040fe40003f06270 */
[----:B------:R2:W5:Y:S04]  /*b3b0*/  @!P2 LD.E.64 R18, [R14.64] ;  /* 0x000000060e12a980 */ /* 0x000568000c101b00 */
[----:B------:R2:W5:Y:S07]  /*b3c0*/  @!P1 LD.E.64 R72, [R8.64] ;  /* 0x0000000608489980 */ /* 0x00056e000c101b00 */
        /* <DEDUP_REMOVED lines=8> */
.L_x_2417:
[----:B------:R-:W-:Y:S05]  /*b450*/  BSYNC B0 ;  /* 0x0000000000007941 */ /* 0x000fea0003800000 */
.L_x_2416:
[----:B--2--5:R-:W-:Y:S01]  /*b460*/  IMAD.MOV.U32 R4, RZ, RZ, R70 ;  /* 0x000000ffff047224 */ /* 0x024fe200078e0046 */
[----:B---3--:R-:W-:Y:S01]  /*b470*/  MOV R3, R71 ;  /* 0x0000004700037202 */ /* 0x008fe20000000f00 */
[----:B----4-:R-:W-:Y:S01]  /*b480*/  IMAD.MOV.U32 R2, RZ, RZ, R74 ;  /* 0x000000ffff027224 */ /* 0x010fe200078e004a */
[----:B------:R-:W-:Y:S01]  /*b490*/  MOV R7, R68 ;  /* 0x0000004400077202 */ /* 0x000fe20000000f00 */
[----:B-1----:R-:W-:Y:S01]  /*b4a0*/  IMAD.MOV.U32 R0, RZ, RZ, R75 ;  /* 0x000000ffff007224 */ /* 0x002fe200078e004b */
        /* <DEDUP_REMOVED lines=8> */
[----:B------:R-:W1:Y:S01]  /*b530*/  SHFL.IDX PT, R3, R33, 0x3, 0x181f ;  /* 0x00781f0021037f89 */ /* 0x000e6200000e0000 */
[----:B------:R-:W-:Y:S01]  /*b540*/  IMAD.MOV.U32 R4, RZ, RZ, R73 ;  /* 0x000000ffff047224 */ /* 0x000fe200078e0049 */
[----:B------:R-:W-:Y:S01]  /*b550*/  BSSY B0, `(.L_x_2418) ;  /* 0x0000042000007945 */ /* 0x000fe20003800000 */
[----:B------:R-:W-:Y:S01]  /*b560*/  IMAD.MOV.U32 R6, RZ, RZ, R69 ;  /* 0x000000ffff067224 */ /* 0x000fe200078e0045 */
[----:B------:R-:W-:Y:S01]  /*b570*/  PRMT R108, R0, 0x5410, R2 ;  /* 0x00005410006c7816 */ /* 0x000fe20000000002 */
[----:B------:R-:W-:Y:S01]  /*b580*/  IMAD.MOV.U32 R2, RZ, RZ, R76 ;  /* 0x000000ffff027224 */ /* 0x000fe200078e004c */
[----:B------:R-:W-:Y:S01]  /*b590*/  MOV R0, R77 ;  /* 0x0000004d00007202 */ /* 0x000fe20000000f00 */
[----:B------:R2:W3:Y:S01]  /*b5a0*/  SHFL.IDX PT, R8, R30, 0x3, 0x181f ;  /* 0x00781f001e087f89 */ /* 0x0004e200000e0000 */
[----:B------:R-:W-:Y:S01]  /*b5b0*/  PRMT R109, R4, 0x5410, R5 ;  /* 0x00005410046d7816 */ /* 0x000fe20000000005 */
[----:B------:R-:W-:Y:S01]  /*b5c0*/  IMAD.MOV.U32 R5, RZ, RZ, R62 ;  /* 0x000000ffff057224 */ /* 0x000fe200078e003e */
[----:B------:R-:W-:Y:S01]  /*b5d0*/  PRMT R111, R0, 0x5410, R2 ;  /* 0x00005410006f7816 */ /* 0x000fe20000000002 */
[----:B------:R-:W-:Y:S01]  /*b5e0*/  CS2R R84, SRZ ;  /* 0x0000000000547805 */ /* 0x000fe2000001ff00 */
[----:B------:R-:W-:Y:S01]  /*b5f0*/  MOV R4, R63 ;  /* 0x0000003f00047202 */ /* 0x000fe20000000f00 */
[----:B------:R4:W1:Y:S01]  /*b600*/  SHFL.IDX PT, R2, R39, 0x3, 0x181f ;  /* 0x00781f0027027f89 */ /* 0x00086200000e0000 */
[----:B------:R-:W-:Y:S01]  /*b610*/  CS2R R80, SRZ ;  /* 0x0000000000507805 */ /* 0x000fe2000001ff00 */
[----:B------:R-:W-:Y:S01]  /*b620*/  CS2R R88, SRZ ;  /* 0x0000000000587805 */ /* 0x000fe2000001ff00 */
[----:B------:R-:W-:Y:S01]  /*b630*/  CS2R R86, SRZ ;  /* 0x0000000000567805 */ /* 0x000fe2000001ff00 */
[----:B------:R1:W3:Y:S01]  /*b640*/  SHFL.IDX PT, R0, R32, 0x3, 0x181f ;  /* 0x00781f0020007f89 */ /* 0x0002e200000e0000 */
[----:B------:R-:W-:Y:S01]  /*b650*/  CS2R R82, SRZ ;  /* 0x0000000000527805 */ /* 0x000fe2000001ff00 */
[----:B------:R-:W-:Y:S01]  /*b660*/  CS2R R78, SRZ ;  /* 0x00000000004e7805 */ /* 0x000fe2000001ff00 */
[----:B--2---:R-:W-:-:S02]  /*b670*/  PRMT R30, R4, 0x5410, R5 ;  /* 0x00005410041e7816 */ /* 0x004fc40000000005 */
[----:B----4-:R-:W-:Y:S01]  /*b680*/  PRMT R39, R6, 0x5410, R7 ;  /* 0x0000541006277816 */ /* 0x010fe20000000007 */
[----:B-1----:R-:W-:Y:S01]  /*b690*/  CS2R R32, SRZ ;  /* 0x0000000000207805 */ /* 0x002fe2000001ff00 */
[----:B------:R-:W-:Y:S05]  /*b6a0*/  @P5 BRA `(.L_x_2419) ;  /* 0x000002c000005947 */ /* 0x000fea0003800000 */
[----:B---3--:R-:W-:Y:S01]  /*b6b0*/  ISETP.GE.AND P1, PT, R160, c[0x0][0x27c], PT ;  /* 0x00009f00a0007a0c */ /* 0x008fe20003f26270 */
[----:B------:R-:W-:Y:S01]  /*b6c0*/  CS2R R80, SRZ ;  /* 0x0000000000507805 */ /* 0x000fe2000001ff00 */
[----:B------:R-:W-:-:S11]  /*b6d0*/  CS2R R82, SRZ ;  /* 0x0000000000527805 */ /* 0x000fd6000001ff00 */
[C---:B------:R-:W-:Y:S01]  /*b6e0*/  @!P1 IMAD.SHL.U32 R4, R160.reuse, 0x2, RZ ;  /* 0x00000002a0049824 */ /* 0x040fe200078e00ff */
[----:B------:R-:W-:-:S04]  /*b6f0*/  @!P1 SHF.L.U64.HI R5, R160, 0x1, R21 ;  /* 0x00000001a0059819 */ /* 0x000fc80000010215 */
[----:B------:R-:W-:-:S05]  /*b700*/  @!P1 IADD3 R6, P0, R2, R4, RZ ;  /* 0x0000000402069210 */ /* 0x000fca0007f1e0ff */
        /* <DEDUP_REMOVED lines=18> */
[----:B------:R-:W-:-:S04]  /*b830*/  CS2R R32, SRZ ;  /* 0x0000000000207805 */ /* 0x000fc8000001ff00 */
[----:B-1----:R-:W-:Y:S02]  /*b840*/  @!P1 IADD3 R6, P0, R2, R9, RZ ;  /* 0x0000000902069210 */ /* 0x002fe40007f1e0ff */
[----:B--2---:R-:W-:-:S05]  /*b850*/  @!P1 SHF.L.U64.HI R5, R156, 0x1, R38 ;  /* 0x000000019c059819 */ /* 0x004fca0000010226 */
[----:B------:R-:W-:Y:S01]  /*b860*/  @!P1 IMAD.X R7, R3, 0x1, R5, P0 ;  /* 0x0000000103079824 */ /* 0x000fe200000e0605 */
[----:B------:R-:W-:Y:S01]  /*b870*/  @!P1 IADD3 R4, P0, R0, R9, RZ ;  /* 0x0000000900049210 */ /* 0x000fe20007f1e0ff */
[----:B------:R-:W-:-:S03]  /*b880*/  CS2R R78, SRZ ;  /* 0x00000000004e7805 */ /* 0x000fc6000001ff00 */
[----:B------:R1:W5:Y:S01]  /*b890*/  @!P1 LD.E.64 R32, [R6.64] ;  /* 0x0000000606209980 */ /* 0x000362000c101b00 */
[----:B------:R-:W-:Y:S01]  /*b8a0*/  @!P1 IMAD.X R5, R8, 0x1, R5, P0 ;  /* 0x0000000108059824 */ /* 0x000fe200000e0605 */
[----:B------:R-:W-:-:S04]  /*b8b0*/  ISETP.GE.AND P0, PT, R159, c[0x0][0x27c], PT ;  /* 0x00009f009f007a0c */ /* 0x000fc80003f06270 */
[----:B------:R2:W5:Y:S01]  /*b8c0*/  @!P1 LD.E.64 R78, [R4.64] ;  /* 0x00000006044e9980 */ /* 0x000562000c101b00 */
[----:B------:R-:W-:Y:S01]  /*b8d0*/  CS2R R90, SRZ ;  /* 0x00000000005a7805 */ /* 0x000fe2000001ff00 */
[----:B------:R-:W-:-:S07]  /*b8e0*/  CS2R R88, SRZ ;  /* 0x0000000000587805 */ /* 0x000fce000001ff00 */
[C---:B-1----:R-:W-:Y:S01]  /*b8f0*/  @!P0 IMAD.SHL.U32 R6, R159.reuse, 0x2, RZ ;  /* 0x000000029f068824 */ /* 0x042fe200078e00ff */
[----:B------:R-:W-:-:S04]  /*b900*/  @!P0 SHF.L.U64.HI R7, R159, 0x1, R40 ;  /* 0x000000019f078819 */ /* 0x000fc80000010228 */
[----:B--2---:R-:W-:-:S05]  /*b910*/  @!P0 IADD3 R4, P1, R2, R6, RZ ;  /* 0x0000000602048210 */ /* 0x004fca0007f3e0ff */
[----:B------:R-:W-:Y:S01]  /*b920*/  @!P0 IMAD.X R5, R3, 0x1, R7, P1 ;  /* 0x0000000103058824 */ /* 0x000fe200008e0607 */
[----:B------:R-:W-:-:S04]  /*b930*/  @!P0 IADD3 R2, P1, R0, R6, RZ ;  /* 0x0000000600028210 */ /* 0x000fc80007f3e0ff */
[----:B------:R1:W5:Y:S01]  /*b940*/  @!P0 LD.E.64 R90, [R4.64] ;  /* 0x00000006045a8980 */ /* 0x000362000c101b00 */
[----:B------:R-:W-:-:S05]  /*b950*/  @!P0 IMAD.X R3, R8, 0x1, R7, P1 ;  /* 0x0000000108038824 */ /* 0x000fca00008e0607 */
[----:B------:R1:W5:Y:S03]  /*b960*/  @!P0 LD.E.64 R88, [R2.64] ;  /* 0x0000000602588980 */ /* 0x000366000c101b00 */
.L_x_2419:
[----:B---3--:R-:W-:Y:S05]  /*b970*/  BSYNC B0 ;  /* 0x0000000000007941 */ /* 0x008fea0003800000 */
.L_x_2418:
        /* <DEDUP_REMOVED lines=37> */
[--C-:B------:R-:W-:Y:S02]  /*bbd0*/  SHF.R.U64 R0, R22, 0x10, R23.reuse ;  /* 0x0000001016007819 */ /* 0x100fe40000001217 */
        /* <DEDUP_REMOVED lines=10> */
[----:B------:R-:W-:Y:S02]  /*bc80*/  LOP3.LUT R16, R8, 0xffff0000, RZ, 0xc0, !PT ;  /* 0xffff000008107812 */ /* 0x000fe400078ec0ff */
[C---:B-1----:R-:W-:Y:S01]  /*bc90*/  LOP3.LUT R9, R6.reuse, 0xffff0000, RZ, 0xc0, !PT ;  /* 0xffff000006097812 */ /* 0x042fe200078ec0ff */
[C---:B------:R-:W-:Y:S01]  /*bca0*/  IMAD.U32 R12, R7.reuse, 0x10000, RZ ;  /* 0x00010000070c7824 */ /* 0x040fe200078e00ff */
[----:B------:R-:W-:Y:S01]  /*bcb0*/  LOP3.LUT R2, R7, 0xffff0000, RZ, 0xc0, !PT ;  /* 0xffff000007027812 */ /* 0x000fe200078ec0ff */
[----:B------:R-:W-:Y:S01]  /*bcc0*/  IMAD.U32 R13, R6, 0x10000, RZ ;  /* 0x00010000060d7824 */ /* 0x000fe200078e00ff */
[C---:B------:R-:W-:Y:S01]  /*bcd0*/  SHF.L.U32 R6, R4.reuse, 0x10, RZ ;  /* 0x0000001004067819 */ /* 0x040fe200000006ff */
[----:B------:R-:W-:Y:S01]  /*bce0*/  FMUL.FTZ R7, R9, R14 ;  /* 0x0000000e09077220 */ /* 0x000fe20000410000 */
[----:B------:R-:W-:Y:S01]  /*bcf0*/  SHF.L.U32 R3, R5, 0x10, RZ ;  /* 0x0000001005037819 */ /* 0x000fe200000006ff */
[-C--:B------:R-:W-:Y:S01]  /*bd00*/  FMUL.FTZ R8, R9, R15.reuse ;  /* 0x0000000f09087220 */ /* 0x080fe20000410000 */
[----:B------:R-:W-:Y:S01]  /*bd10*/  LOP3.LUT R0, R5, 0xffff0000, RZ, 0xc0, !PT ;  /* 0xffff000005007812 */ /* 0x000fe200078ec0ff */
[----:B------:R-:W-:Y:S01]  /*bd20*/  FFMA.FTZ R9, R13, R15, R7 ;  /* 0x0000000f0d097223 */ /* 0x000fe20000010007 */
[----:B------:R-:W-:Y:S01]  /*bd30*/  LOP3.LUT R4, R4, 0xffff0000, RZ, 0xc0, !PT ;  /* 0xffff000004047812 */ /* 0x000fe200078ec0ff */
[----:B------:R-:W-:-:S02]  /*bd40*/  FMUL.FTZ R5, R2, R17 ;  /* 0x0000001102057220 */ /* 0x000fc40000410000 */
[----:B------:R-:W-:Y:S01]  /*bd50*/  FFMA.FTZ R14, R13, R14, -R8 ;  /* 0x0000000e0d0e7223 */ /* 0x000fe20000010808 */
[C---:B------:R-:W-:Y:S01]  /*bd60*/  SHF.L.U32 R13, R11.reuse, 0x10, RZ ;  /* 0x000000100b0d7819 */ /* 0x040fe200000006ff */
[C---:B------:R-:W-:Y:S01]  /*bd70*/  IMAD.U32 R15, R10.reuse, 0x10000, RZ ;  /* 0x000100000a0f7824 */ /* 0x040fe200078e00ff */
[----:B------:R-:W-:Y:S01]  /*bd80*/  LOP3.LUT R10, R10, 0xffff0000, RZ, 0xc0, !PT ;  /* 0xffff00000a0a7812 */ /* 0x000fe200078ec0ff */
[-C--:B------:R-:W-:Y:S01]  /*bd90*/  FMUL.FTZ R2, R2, R16.reuse ;  /* 0x0000001002027220 */ /* 0x080fe20000410000 */
[----:B------:R-:W-:Y:S01]  /*bda0*/  LOP3.LUT R11, R11, 0xffff0000, RZ, 0xc0, !PT ;  /* 0xffff00000b0b7812 */ /* 0x000fe200078ec0ff */
[C---:B------:R-:W-:Y:S02]  /*bdb0*/  FFMA.FTZ R8, R12.reuse, R16, -R5 ;  /* 0x000000100c087223 */ /* 0x040fe40000010805 */
[----:B------:R-:W-:Y:S02]  /*bdc0*/  FFMA.FTZ R7, R12, R17, R2 ;  /* 0x000000110c077223 */ /* 0x000fe40000010002 */
[----:B------:R-:W-:-:S02]  /*bdd0*/  FMUL.FTZ R5, R4, R15 ;  /* 0x0000000f04057220 */ /* 0x000fc40000410000 */
[----:B------:R-:W-:Y:S01]  /*bde0*/  FMUL.FTZ R4, R4, R13 ;  /* 0x0000000d04047220 */ /* 0x000fe20000410000 */
[----:B------:R-:W-:Y:S01]  /*bdf0*/  F2FP.BF16.PACK_AB R7, R7, R8 ;  /* 0x000000080707723e */ /* 0x000fe200000010ff */
[C---:B------:R-:W-:Y:S02]  /*be00*/  FMUL.FTZ R2, R0.reuse, R10 ;  /* 0x0000000a00027220 */ /* 0x040fe40000410000 */
        /* <DEDUP_REMOVED lines=9> */
.L_x_2423:
[----:B------:R-:W-:Y:S05]  /*bea0*/  BSYNC B0 ;  /* 0x0000000000007941 */ /* 0x000fea0003800000 */
.L_x_2422:
[----:B------:R-:W-:Y:S01]  /*beb0*/  ISETP.GE.AND P0, PT, R160, c[0x0][0x27c], PT ;  /* 0x00009f00a0007a0c */ /* 0x000fe20003f06270 */
[----:B------:R-:W-:-:S12]  /*bec0*/  BSSY B0, `(.L_x_2424) ;  /* 0x0000030000007945 */ /* 0x000fd80003800000 */
[----:B------:R-:W-:Y:S05]  /*bed0*/  @P0 BRA `(.L_x_2425) ;  /* 0x000002e000000947 */ /* 0x000fea0003800000 */
[----:B-1----:R-:W1:Y:S01]  /*bee0*/  LDS.128 R4, [R212+0x14080] ;  /* 0x01408000d4047984 */ /* 0x002e620000000c00 */
        /* <DEDUP_REMOVED lines=45> */
.L_x_2425:
[----:B------:R-:W-:Y:S05]  /*c1c0*/  BSYNC B0 ;  /* 0x0000000000007941 */ /* 0x000fea0003800000 */
.L_x_2424:
        /* <DEDUP_REMOVED lines=49> */
.L_x_2427:
[----:B------:R-:W-:Y:S05]  /*c4e0*/  BSYNC B0 ;  /* 0x0000000000007941 */ /* 0x000fea0003800000 */
.L_x_2426:
[----:B------:R-:W-:-:S13]  /*c4f0*/  ISETP.GE.AND P0, PT, R159, c[0x0][0x27c], PT ;  /* 0x00009f009f007a0c */ /* 0x000fda0003f06270 */
        /* <DEDUP_REMOVED lines=47> */
.L_x_2421:
[----:B------:R-:W-:Y:S05]  /*c7f0*/  BSYNC B1 ;  /* 0x0000000000017941 */ /* 0x000fea0003800000 */
.L_x_2420:
        /* <DEDUP_REMOVED lines=53> */
.L_x_2431:
[----:B------:R-:W-:Y:S05]  /*cb50*/  BSYNC B0 ;  /* 0x0000000000007941 */ /* 0x000fea0003800000 */
.L_x_2430:
        /* <DEDUP_REMOVED lines=49> */
.L_x_2433:
[----:B------:R-:W-:Y:S05]  /*ce70*/  BSYNC B0 ;  /* 0x0000000000007941 */ /* 0x000fea0003800000 */
.L_x_2432:
        /* <DEDUP_REMOVED lines=49> */
.L_x_2435:
[----:B------:R-:W-:Y:S05]  /*d190*/  BSYNC B0 ;  /* 0x0000000000007941 */ /* 0x000fea0003800000 */
.L_x_2434:
        /* <DEDUP_REMOVED lines=48> */
.L_x_2429:
[----:B------:R-:W-:Y:S05]  /*d4a0*/  BSYNC B1 ;  /* 0x0000000000017941 */ /* 0x000fea0003800000 */
.L_x_2428:
        /* <DEDUP_REMOVED lines=53> */
.L_x_2439:
[----:B------:R-:W-:Y:S05]  /*d800*/  BSYNC B0 ;  /* 0x0000000000007941 */ /* 0x000fea0003800000 */
.L_x_2438:
        /* <DEDUP_REMOVED lines=49> */
.L_x_2441:
[----:B------:R-:W-:Y:S05]  /*db20*/  BSYNC B0 ;  /* 0x0000000000007941 */ /* 0x000fea0003800000 */
.L_x_2440:
        /* <DEDUP_REMOVED lines=49> */
.L_x_2443:
[----:B------:R-:W-:Y:S05]  /*de40*/  BSYNC B0 ;  /* 0x0000000000007941 */ /* 0x000fea0003800000 */
.L_x_2442:
        /* <DEDUP_REMOVED lines=48> */
.L_x_2437:
[----:B------:R-:W-:Y:S05]  /*e150*/  BSYNC B1 ;  /* 0x0000000000017941 */ /* 0x000fea0003800000 */
.L_x_2436:
[----:B------:R-:W-:-:S04]  /*e160*/  IADD3 R0, R218, 0x60, RZ ;  /* 0x00000060da007810 */ /* 0x000fc80007ffe0ff */
        /* <DEDUP_REMOVED lines=51> */
.L_x_2446:
[----:B------:R-:W-:Y:S05]  /*e4a0*/  BSYNC B0 ;  /* 0x0000000000007941 */ /* 0x000fea0003800000 */
.L_x_2445:
        /* <DEDUP_REMOVED lines=49> */
.L_x_2448:
[----:B------:R-:W-:Y:S05]  /*e7c0*/  BSYNC B0 ;  /* 0x0000000000007941 */ /* 0x000fea0003800000 */
.L_x_2447:
        /* <DEDUP_REMOVED lines=49> */
.L_x_2450:
[----:B------:R-:W-:Y:S05]  /*eae0*/  BSYNC B0 ;  /* 0x0000000000007941 */ /* 0x000fea0003800000 */
.L_x_2449:
        /* <DEDUP_REMOVED lines=49> */
.L_x_2411:
[----:B------:R-:W-:Y:S01]  /*ee00*/  ISETP.NE.AND P0, PT, R133, 0x1, PT ;  /* 0x000000018500780c */ /* 0x000fe20003f05270 */
[----:B------:R-:W-:Y:S01]  /*ee10*/  IMAD.MOV.U32 R7, RZ, RZ, R3 ;  /* 0x000000ffff077224 */ /* 0x000fe200078e0003 */
        /* <DEDUP_REMOVED lines=9> */
[----:B------:R-:W-:-:S02]  /*eeb0*/  CS2R R20, SRZ ;  /* 0x0000000000147805 */ /* 0x000fc4000001ff00 */
        /* <DEDUP_REMOVED lines=47> */
.L_x_2452:
[----:B------:R-:W-:Y:S05]  /*f1b0*/  BSYNC B0 ;  /* 0x0000000000007941 */ /* 0x000fea0003800000 */
.L_x_2451:
[----:B-12--5:R-:W-:Y:S01]  /*f1c0*/  IMAD.MOV.U32 R3, RZ, RZ, R30 ;  /* 0x000000ffff037224 */ /* 0x026fe200078e001e */
[----:B------:R-:W-:Y:S01]  /*f1d0*/  LOP3.LUT P0, RZ, R217, 0x10, RZ, 0xc0, !PT ;  /* 0x00000010d9ff7812 */ /* 0x000fe2000780c0ff */
[----:B------:R-:W-:Y:S01]  /*f1e0*/  IMAD.MOV.U32 R2, RZ, RZ, R31 ;  /* 0x000000ffff027224 */ /* 0x000fe200078e001f */
[----:B------:R-:W-:Y:S01]  /*f1f0*/  MOV R4, R29 ;  /* 0x0000001d00047202 */ /* 0x000fe20000000f00 */
        /* <DEDUP_REMOVED lines=10> */
[----:B------:R-:W-:Y:S01]  /*f2a0*/  BSSY B0, `(.L_x_2453) ;  /* 0x0000032000007945 */ /* 0x000fe20003800000 */
[----:B------:R-:W-:Y:S01]  /*f2b0*/  PRMT R38, R2, 0x5410, R3 ;  /* 0x0000541002267816 */ /* 0x000fe20000000003 */
[----:B------:R-:W-:Y:S01]  /*f2c0*/  IMAD.MOV.U32 R3, RZ, RZ, R34 ;  /* 0x000000ffff037224 */ /* 0x000fe200078e0022 */
[----:B------:R-:W-:Y:S01]  /*f2d0*/  MOV R2, R35 ;  /* 0x0000002300027202 */ /* 0x000fe20000000f00 */
[----:B---3--:R1:W3:Y:S01]  /*f2e0*/  SHFL.IDX PT, R10, R14, 0x1, 0x181f ;  /* 0x00381f000e0a7f89 */ /* 0x0082e200000e0000 */
[----:B------:R-:W-:Y:S01]  /*f2f0*/  PRMT R27, R4, 0x5410, R5 ;  /* 0x00005410041b7816 */ /* 0x000fe20000000005 */
[----:B------:R-:W-:Y:S01]  /*f300*/  CS2R R52, SRZ ;  /* 0x0000000000347805 */ /* 0x000fe2000001ff00 */
[----:B------:R-:W-:Y:S01]  /*f310*/  PRMT R67, R2, 0x5410, R3 ;  /* 0x0000541002437816 */ /* 0x000fe20000000003 */
[----:B------:R-:W-:Y:S01]  /*f320*/  IMAD.MOV.U32 R3, RZ, RZ, R32 ;  /* 0x000000ffff037224 */ /* 0x000fe200078e0020 */
[----:B------:R1:W4:Y:S01]  /*f330*/  SHFL.IDX PT, R5, R15, 0x1, 0x181f ;  /* 0x00381f000f057f89 */ /* 0x00032200000e0000 */
[----:B------:R-:W-:Y:S01]  /*f340*/  IMAD.MOV.U32 R2, RZ, RZ, R33 ;  /* 0x000000ffff027224 */ /* 0x000fe200078e0021 */
[----:B------:R-:W-:Y:S01]  /*f350*/  PRMT R37, R6, 0x5410, R7 ;  /* 0x0000541006257816 */ /* 0x000fe20000000007 */
[----:B------:R-:W-:Y:S01]  /*f360*/  CS2R R42, SRZ ;  /* 0x00000000002a7805 */ /* 0x000fe2000001ff00 */
[----:B------:R1:W1:Y:S01]  /*f370*/  SHFL.IDX PT, R4, R25, 0x1, 0x181f ;  /* 0x00381f0019047f89 */ /* 0x00026200000e0000 */
        /* <DEDUP_REMOVED lines=36> */
.L_x_2454:
[----:B--2---:R-:W-:Y:S05]  /*f5c0*/  BSYNC B0 ;  /* 0x0000000000007941 */ /* 0x004fea0003800000 */
.L_x_2453:
[----:B-1---5:R-:W-:Y:S01]  /*f5d0*/  IMAD.MOV.U32 R3, RZ, RZ, R52 ;  /* 0x000000ffff037224 */ /* 0x022fe200078e0034 */
[----:B------:R-:W-:Y:S01]  /*f5e0*/  MOV R2, R53 ;  /* 0x0000003500027202 */ /* 0x000fe20000000f00 */
[----:B----4-:R-:W-:Y:S01]  /*f5f0*/  IMAD.MOV.U32 R5, RZ, RZ, R54 ;  /* 0x000000ffff057224 */ /* 0x010fe200078e0036 */
        /* <DEDUP_REMOVED lines=63> */
.L_x_2456:
[----:B--2---:R-:W-:Y:S05]  /*f9f0*/  BSYNC B0 ;  /* 0x0000000000007941 */ /* 0x004fea0003800000 */
.L_x_2455:
[----:B-1---5:R-:W-:Y:S01]  /*fa00*/  IMAD.MOV.U32 R3, RZ, RZ, R74 ;  /* 0x000000ffff037224 */ /* 0x022fe200078e004a */
[----:B------:R-:W-:Y:S01]  /*fa10*/  MOV R4, R73 ;  /* 0x0000004900047202 */ /* 0x000fe20000000f00 */
[----:B------:R-:W-:Y:S01]  /*fa20*/  IMAD.MOV.U32 R2, RZ, RZ, R75 ;  /* 0x000000ffff027224 */ /* 0x000fe200078e004b */
[----:B------:R-:W-:Y:S01]  /*fa30*/  MOV R7, R70 ;  /* 0x0000004600077202 */ /* 0x000fe20000000f00 */
[----:B----4-:R-:W-:Y:S01]  /*fa40*/  IMAD.MOV.U32 R5, RZ, RZ, R72 ;  /* 0x000000ffff057224 */ /* 0x010fe200078e0048 */
[----:B------:R1:W2:Y:S01]  /*fa50*/  SHFL.IDX PT, R11, R13, 0x3, 0x181f ;  /* 0x00781f000d0b7f89 */ /* 0x0002a200000e0000 */
[----:B------:R-:W-:Y:S01]  /*fa60*/  IMAD.MOV.U32 R6, RZ, RZ, R71 ;  /* 0x000000ffff067224 */ /* 0x000fe200078e0047 */
        /* <DEDUP_REMOVED lines=11> */
[----:B------:R-:W-:Y:S01]  /*fb20*/  CS2R R92, SRZ ;  /* 0x00000000005c7805 */ /* 0x000fe2000001ff00 */
        /* <DEDUP_REMOVED lines=17> */
[----:B------:R-:W-:Y:S05]  /*fc40*/  @P5 BRA `(.L_x_2458) ;  /* 0x000001a000005947 */ /* 0x000fea0003800000 */
[----:B--2---:R-:W-:Y:S01]  /*fc50*/  ISETP.GE.AND P1, PT, R150, c[0x0][0x27c], PT ;  /* 0x00009f0096007a0c */ /* 0x004fe20003f26270 */
[----:B------:R-:W-:Y:S01]  /*fc60*/  CS2R R82, SRZ ;  /* 0x0000000000527805 */ /* 0x000fe2000001ff00 */
[----:B------:R-:W-:-:S11]  /*fc70*/  CS2R R80, SRZ ;  /* 0x0000000000507805 */ /* 0x000fd6000001ff00 */
        /* <DEDUP_REMOVED lines=23> */
.L_x_2458:
[----:B--2---:R-:W-:Y:S05]  /*fdf0*/  BSYNC B0 ;  /* 0x0000000000007941 */ /* 0x004fea0003800000 */
.L_x_2457:
        /* <DEDUP_REMOVED lines=39> */
[----:B------:R-:W-:Y:S02]  /*10070*/  SHF.R.U64 R13, R18, 0x10, R19 ;  /* 0x00000010120d7819 */ /* 0x000fe40000001213 */
[----:B------:R-:W-:Y:S02]  /*10080*/  LEA.HI R0, R0, R96, RZ, 0x1d ;  /* 0x0000006000007211 */ /* 0x000fe400078fe8ff */
[----:B------:R-:W-:Y:S02]  /*10090*/  PRMT R14, R27, 0x5432, R14 ;  /* 0x000054321b0e7816 */ /* 0x000fe4000000000e */
[----:B------:R-:W-:Y:S01]  /*100a0*/  SHF.R.S32.HI R3, RZ, 0x1f, R0 ;  /* 0x0000001fff037819 */ /* 0x000fe20000011400 */
[----:B------:R-:W-:Y:S01]  /*100b0*/  IMAD.SHL.U32 R2, R0, 0x8, RZ ;  /* 0x0000000800027824 */ /* 0x000fe200078e00ff */
[----:B------:R-:W-:Y:S01]  /*100c0*/  SHF.R.U64 R15, R22, 0x10, R23 ;  /* 0x00000010160f7819 */ /* 0x000fe20000001217 */
[----:B------:R-:W-:Y:S01]  /*100d0*/  IMAD.U32 R39, R14, 0x10000, RZ ;  /* 0x000100000e277824 */ /* 0x000fe200078e00ff */
[----:B------:R-:W-:-:S02]  /*100e0*/  LEA.HI R0, R3, R0, RZ, 0x3 ;  /* 0x0000000003007211 */ /* 0x000fc400078f18ff */
[----:B------:R-:W-:Y:S02]  /*100f0*/  LOP3.LUT R2, R148, 0x38, R2, 0xf8, !PT ;  /* 0x0000003894027812 */ /* 0x000fe400078ef802 */
[----:B------:R-:W-:Y:S01]  /*10100*/  SHF.R.U64 R3, R20, 0x10, R21 ;  /* 0x0000001014037819 */ /* 0x000fe20000001215 */
[----:B------:R-:W-:Y:S01]  /*10110*/  IMAD.SHL.U32 R0, R0, 0x400, RZ ;  /* 0x0000040000007824 */ /* 0x000fe200078e00ff */
[----:B------:R-:W-:Y:S02]  /*10120*/  LOP3.LUT R2, R2, R179, RZ, 0x3c, !PT ;  /* 0x000000b302027212 */ /* 0x000fe400078e3cff */
[----:B------:R-:W-:Y:S02]  /*10130*/  SHF.R.U32.HI R16, RZ, 0x10, R23 ;  /* 0x00000010ff107819 */ /* 0x000fe40000011617 */
[----:B------:R-:W-:Y:S02]  /*10140*/  LOP3.LUT R0, R0, 0x7fffe000, RZ, 0xc0, !PT ;  /* 0x7fffe00000007812 */ /* 0x000fe400078ec0ff */
[----:B------:R-:W-:-:S02]  /*10150*/  SHF.R.U32.HI R12, RZ, 0x10, R21 ;  /* 0x00000010ff0c7819 */ /* 0x000fc40000011615 */
[----:B------:R-:W-:Y:S02]  /*10160*/  IADD3 R0, R2, R0, R149 ;  /* 0x0000000002007210 */ /* 0x000fe40007ffe095 */
[----:B------:R-:W-:Y:S02]  /*10170*/  SHF.R.U32.HI R2, RZ, 0x10, R19 ;  /* 0x00000010ff027819 */ /* 0x000fe40000011613 */
[----:B------:R-:W-:Y:S01]  /*10180*/  PRMT R23, R37, 0x5432, R15 ;  /* 0x0000543225177816 */ /* 0x000fe2000000000f */
[----:B------:R-:W-:Y:S01]  /*10190*/  IMAD.SHL.U32 R36, R0, 0x2, RZ ;  /* 0x0000000200247824 */ /* 0x000fe200078e00ff */
[----:B------:R-:W-:Y:S02]  /*101a0*/  SHF.R.U32.HI R0, RZ, 0x10, R17 ;  /* 0x00000010ff007819 */ /* 0x000fe40000011611 */
[----:B------:R-:W-:Y:S02]  /*101b0*/  PRMT R24, R38, 0x5410, R2 ;  /* 0x0000541026187816 */ /* 0x000fe40000000002 */
[----:B----4-:R-:W2:Y:S01]  /*101c0*/  LDS.128 R4, [R36+0x10080] ;  /* 0x0100800024047984 */ /* 0x010ea20000000c00 */
[----:B------:R-:W-:-:S02]  /*101d0*/  PRMT R18, R27, 0x5410, R0 ;  /* 0x000054101b127816 */ /* 0x000fc40000000000 */
[----:B------:R-:W-:Y:S01]  /*101e0*/  PRMT R27, R38, 0x5432, R13 ;  /* 0x00005432261b7816 */ /* 0x000fe2000000000d */
[----:B-1----:R-:W-:Y:S01]  /*101f0*/  IMAD.U32 R20, R10, 0x10000, RZ ;  /* 0x000100000a147824 */ /* 0x002fe200078e00ff */
[C---:B------:R-:W-:Y:S02]  /*10200*/  PRMT R13, R26.reuse, 0x5432, R3 ;  /* 0x000054321a0d7816 */ /* 0x040fe40000000003 */
[C---:B------:R-:W-:Y:S02]  /*10210*/  SHF.L.U32 R15, R9.reuse, 0x10, RZ ;  /* 0x00000010090f7819 */ /* 0x040fe400000006ff */
[----:B------:R-:W-:Y:S01]  /*10220*/  LOP3.LUT R19, R9, 0xffff0000, RZ, 0xc0, !PT ;  /* 0xffff000009137812 */ /* 0x000fe200078ec0ff */
[----:B------:R-:W-:Y:S01]  /*10230*/  IMAD.U32 R38, R13, 0x10000, RZ ;  /* 0x000100000d267824 */ /* 0x000fe200078e00ff */
[----:B------:R-:W-:Y:S01]  /*10240*/  PRMT R17, R26, 0x5410, R12 ;  /* 0x000054101a117816 */ /* 0x000fe2000000000c */
[----:B------:R-:W-:Y:S01]  /*10250*/  IMAD.U32 R12, R11, 0x10000, RZ ;  /* 0x000100000b0c7824 */ /* 0x000fe200078e00ff */
[----:B------:R-:W-:Y:S01]  /*10260*/  PRMT R22, R37, 0x5410, R16 ;  /* 0x0000541025167816 */ /* 0x000fe20000000010 */
[C---:B------:R-:W-:Y:S01]  /*10270*/  IMAD.U32 R16, R8.reuse, 0x10000, RZ ;  /* 0x0001000008107824 */ /* 0x040fe200078e00ff */
[----:B------:R-:W-:Y:S01]  /*10280*/  LOP3.LUT R25, R11, 0xffff0000, RZ, 0xc0, !PT ;  /* 0xffff00000b197812 */ /* 0x000fe200078ec0ff */
[----:B------:R-:W-:Y:S01]  /*10290*/  IMAD.U32 R57, R17, 0x10000, RZ ;  /* 0x0001000011397824 */ /* 0x000fe200078e00ff */
[----:B------:R-:W-:Y:S01]  /*102a0*/  LOP3.LUT R21, R8, 0xffff0000, RZ, 0xc0, !PT ;  /* 0xffff000008157812 */ /* 0x000fe200078ec0ff */
[----:B------:R-:W-:Y:S01]  /*102b0*/  IMAD.U32 R56, R22, 0x10000, RZ ;  /* 0x0001000016387824 */ /* 0x000fe200078e00ff */
[----:B------:R-:W-:-:S02]  /*102c0*/  LOP3.LUT R26, R10, 0xffff0000, RZ, 0xc0, !PT ;  /* 0xffff00000a1a7812 */ /* 0x000fc400078ec0ff */
        /* <DEDUP_REMOVED lines=17> */
[----:B------:R-:W-:Y:S01]  /*103e0*/  FFMA.FTZ R37, R15, R11, -R9 ;  /* 0x0000000b0f257223 */ /* 0x000fe20000010809 */
[----:B------:R-:W-:Y:S01]  /*103f0*/  LOP3.LUT R11, R17, 0xffff0000, RZ, 0xc0, !PT ;  /* 0xffff0000110b7812 */ /* 0x000fe200078ec0ff */
[----:B------:R-:W-:Y:S01]  /*10400*/  FMUL.FTZ R5, R0, R56 ;  /* 0x0000003800057220 */ /* 0x000fe20000410000 */
[----:B------:R-:W-:Y:S01]  /*10410*/  LOP3.LUT R9, R18, 0xffff0000, RZ, 0xc0, !PT ;  /* 0xffff000012097812 */ /* 0x000fe200078ec0ff */
[----:B------:R-:W-:Y:S01]  /*10420*/  FMUL.FTZ R0, R0, R16 ;  /* 0x0000001000007220 */ /* 0x000fe20000410000 */
[----:B------:R-:W-:Y:S01]  /*10430*/  LOP3.LUT R17, R27, 0xffff0000, RZ, 0xc0, !PT ;  /* 0xffff00001b117812 */ /* 0x000fe200078ec0ff */
[----:B------:R-:W-:Y:S01]  /*10440*/  FFMA.FTZ R15, R15, R57, R7 ;  /* 0x000000390f0f7223 */ /* 0x000fe20000010007 */
[----:B------:R-:W-:Y:S01]  /*10450*/  LOP3.LUT R7, R14, 0xffff0000, RZ, 0xc0, !PT ;  /* 0xffff00000e077812 */ /* 0x000fe200078ec0ff */
[----:B------:R-:W-:Y:S01]  /*10460*/  FFMA.FTZ R13, R12, R56, R0 ;  /* 0x000000380c0d7223 */ /* 0x000fe20000010000 */
[----:B------:R-:W-:Y:S01]  /*10470*/  LOP3.LUT R18, R22, 0xffff0000, RZ, 0xc0, !PT ;  /* 0xffff000016127812 */ /* 0x000fe200078ec0ff */
[----:B------:R-:W-:Y:S01]  /*10480*/  FFMA.FTZ R16, R12, R16, -R5 ;  /* 0x000000100c107223 */ /* 0x000fe20000010805 */
[----:B------:R-:W-:Y:S01]  /*10490*/  LOP3.LUT R14, R24, 0xffff0000, RZ, 0xc0, !PT ;  /* 0xffff0000180e7812 */ /* 0x000fe200078ec0ff */
[----:B------:R-:W-:-:S02]  /*104a0*/  FMUL.FTZ R0, R4, R58 ;  /* 0x0000003a04007220 */ /* 0x000fc40000410000 */
[----:B------:R-:W-:Y:S02]  /*104b0*/  FMUL.FTZ R5, R4, R7 ;  /* 0x0000000704057220 */ /* 0x000fe40000410000 */
[C---:B------:R-:W-:Y:S02]  /*104c0*/  FMUL.FTZ R4, R3.reuse, R11 ;  /* 0x0000000b03047220 */ /* 0x040fe40000410000 */
[----:B------:R-:W-:Y:S02]  /*104d0*/  FMUL.FTZ R3, R3, R9 ;  /* 0x0000000903037220 */ /* 0x000fe40000410000 */
[----:B------:R-:W-:Y:S02]  /*104e0*/  FFMA.FTZ R8, R21, R7, -R0 ;  /* 0x0000000715087223 */ /* 0x000fe40000010800 */
[----:B------:R-:W-:Y:S02]  /*104f0*/  IMAD.U32 R56, R23, 0x10000, RZ ;  /* 0x0001000017387824 */ /* 0x000fe400078e00ff */
[----:B------:R-:W-:Y:S01]  /*10500*/  IMAD.U32 R7, R27, 0x10000, RZ ;  /* 0x000100001b077824 */ /* 0x000fe200078e00ff */
[----:B------:R-:W-:Y:S01]  /*10510*/  F2FP.BF16.PACK_AB R8, R8, R39 ;  /* 0x000000270808723e */ /* 0x000fe200000010ff */
[----:B------:R-:W-:-:S02]  /*10520*/  FFMA.FTZ R12, R21, R58, R5 ;  /* 0x0000003a150c7223 */ /* 0x000fc40000010005 */
[C---:B------:R-:W-:Y:S02]  /*10530*/  FFMA.FTZ R9, R19.reuse, R9, -R4 ;  /* 0x0000000913097223 */ /* 0x040fe40000010804 */
[----:B------:R-:W-:Y:S01]  /*10540*/  FFMA.FTZ R5, R19, R11, R3 ;  /* 0x0000000b13057223 */ /* 0x000fe20000010003 */
[----:B------:R-:W-:Y:S01]  /*10550*/  LOP3.LUT R19, R23, 0xffff0000, RZ, 0xc0, !PT ;  /* 0xffff000017137812 */ /* 0x000fe200078ec0ff */
[CC--:B------:R-:W-:Y:S01]  /*10560*/  FMUL.FTZ R0, R2.reuse, R56.reuse ;  /* 0x0000003802007220 */ /* 0x0c0fe20000410000 */
[----:B------:R-:W-:Y:S01]  /*10570*/  F2FP.BF16.PACK_AB R9, R9, R37 ;  /* 0x000000250909723e */ /* 0x000fe200000010ff */
[----:B------:R-:W-:Y:S01]  /*10580*/  FMUL.FTZ R2, R2, R7 ;  /* 0x0000000702027220 */ /* 0x000fe20000410000 */
[----:B------:R-:W-:Y:S01]  /*10590*/  F2FP.BF16.PACK_AB R5, R5, R15 ;  /* 0x0000000f0505723e */ /* 0x000fe200000010ff */
[C---:B------:R-:W-:Y:S02]  /*105a0*/  FFMA.FTZ R11, R20.reuse, R7, -R0 ;  /* 0x00000007140b7223 */ /* 0x040fe40000010800 */
[----:B------:R-:W-:-:S02]  /*105b0*/  FFMA.FTZ R7, R20, R56, R2 ;  /* 0x0000003814077223 */ /* 0x000fc40000010002 */
[C---:B------:R-:W-:Y:S02]  /*105c0*/  FMUL.FTZ R4, R10.reuse, R19 ;  /* 0x000000130a047220 */ /* 0x040fe40000410000 */
[-C--:B------:R-:W-:Y:S02]  /*105d0*/  FMUL.FTZ R3, R10, R17.reuse ;  /* 0x000000110a037220 */ /* 0x080fe40000410000 */
        /* <DEDUP_REMOVED lines=13> */
.L_x_2462:
[----:B------:R-:W-:Y:S05]  /*106b0*/  BSYNC B0 ;  /* 0x0000000000007941 */ /* 0x000fea0003800000 */
.L_x_2461:
        /* <DEDUP_REMOVED lines=9> */
[----:B----4-:R-:W-:Y:S01]  /*10750*/  IMAD.SHL.U32 R5, R0, 0x8, RZ ;  /* 0x0000000800057824 */ /* 0x010fe200078e00ff */
        /* <DEDUP_REMOVED lines=12> */
[--C-:B------:R-:W-:Y:S02]  /*10820*/  SHF.R.U64 R14, R32, 0x10, R33.reuse ;  /* 0x00000010200e7819 */ /* 0x100fe40000001221 */
[----:B------:R-:W-:Y:S01]  /*10830*/  SHF.R.U32.HI R15, RZ, 0x10, R33 ;  /* 0x00000010ff0f7819 */ /* 0x000fe20000011621 */
[----:B------:R-:W-:Y:S01]  /*10840*/  IMAD.SHL.U32 R36, R0, 0x2, RZ ;  /* 0x0000000200247824 */ /* 0x000fe200078e00ff */
[----:B------:R-:W-:-:S02]  /*10850*/  SHF.R.U64 R0, R28, 0x10, R29 ;  /* 0x000000101c007819 */ /* 0x000fc4000000121d */
[----:B------:R-:W-:Y:S02]  /*10860*/  PRMT R24, R99, 0x5410, R12 ;  /* 0x0000541063187816 */ /* 0x000fe4000000000c */
[----:B------:R-:W2:Y:S01]  /*10870*/  LDS.128 R4, [R36+0x10080] ;  /* 0x0100800024047984 */ /* 0x000ea20000000c00 */
[C---:B------:R-:W-:Y:S02]  /*10880*/  PRMT R12, R65.reuse, 0x5432, R14 ;  /* 0x00005432410c7816 */ /* 0x040fe4000000000e */
[----:B------:R-:W-:Y:S02]  /*10890*/  SHF.R.U32.HI R18, RZ, 0x10, R35 ;  /* 0x00000010ff127819 */ /* 0x000fe40000011623 */
[----:B------:R-:W-:Y:S02]  /*108a0*/  PRMT R13, R98, 0x5432, R0 ;  /* 0x00005432620d7816 */ /* 0x000fe40000000000 */
[----:B------:R-:W-:Y:S02]  /*108b0*/  PRMT R17, R65, 0x5410, R15 ;  /* 0x0000541041117816 */ /* 0x000fe4000000000f */
[----:B------:R-:W-:Y:S01]  /*108c0*/  SHF.R.U32.HI R2, RZ, 0x10, R29 ;  /* 0x00000010ff027819 */ /* 0x000fe2000001161d */
[----:B------:R-:W-:Y:S01]  /*108d0*/  IMAD.U32 R29, R12, 0x10000, RZ ;  /* 0x000100000c1d7824 */ /* 0x000fe200078e00ff */
[----:B------:R-:W-:-:S02]  /*108e0*/  SHF.R.U64 R16, R34, 0x10, R35 ;  /* 0x0000001022107819 */ /* 0x000fc40000001223 */
[C---:B------:R-:W-:Y:S02]  /*108f0*/  PRMT R22, R67.reuse, 0x5410, R18 ;  /* 0x0000541043167816 */ /* 0x040fe40000000012 */
[----:B------:R-:W-:Y:S02]  /*10900*/  SHF.R.U64 R3, R30, 0x10, R31 ;  /* 0x000000101e037819 */ /* 0x000fe4000000121f */
[----:B------:R-:W-:Y:S02]  /*10910*/  PRMT R23, R67, 0x5432, R16 ;  /* 0x0000543243177816 */ /* 0x000fe40000000010 */
[----:B------:R-:W-:Y:S02]  /*10920*/  LOP3.LUT R12, R12, 0xffff0000, RZ, 0xc0, !PT ;  /* 0xffff00000c0c7812 */ /* 0x000fe400078ec0ff */
[----:B------:R-:W-:Y:S02]  /*10930*/  PRMT R27, R99, 0x5432, R3 ;  /* 0x00005432631b7816 */ /* 0x000fe40000000003 */
[----:B------:R-:W-:Y:S01]  /*10940*/  PRMT R21, R98, 0x5410, R2 ;  /* 0x0000541062157816 */ /* 0x000fe20000000002 */
[C---:B-1----:R-:W-:Y:S01]  /*10950*/  IMAD.U32 R15, R9.reuse, 0x10000, RZ ;  /* 0x00010000090f7824 */ /* 0x042fe200078e00ff */
[----:B------:R-:W-:Y:S01]  /*10960*/  LOP3.LUT R19, R9, 0xffff0000, RZ, 0xc0, !PT ;  /* 0xffff000009137812 */ /* 0x000fe200078ec0ff */
[C---:B------:R-:W-:Y:S01]  /*10970*/  IMAD.U32 R18, R11.reuse, 0x10000, RZ ;  /* 0x000100000b127824 */ /* 0x040fe200078e00ff */
[----:B------:R-:W-:Y:S01]  /*10980*/  LOP3.LUT R25, R11, 0xffff0000, RZ, 0xc0, !PT ;  /* 0xffff00000b197812 */ /* 0x000fe200078ec0ff */
[C---:B------:R-:W-:Y:S01]  /*10990*/  IMAD.U32 R20, R10.reuse, 0x10000, RZ ;  /* 0x000100000a147824 */ /* 0x040fe200078e00ff */
[----:B------:R-:W-:Y:S01]  /*109a0*/  LOP3.LUT R26, R10, 0xffff0000, RZ, 0xc0, !PT ;  /* 0xffff00000a1a7812 */ /* 0x000fe200078ec0ff */
[----:B------:R-:W-:Y:S01]  /*109b0*/  IMAD.U32 R11, R13, 0x10000, RZ ;  /* 0x000100000d0b7824 */ /* 0x000fe200078e00ff */
[C---:B------:R-:W-:Y:S01]  /*109c0*/  LOP3.LUT R16, R8.reuse, 0xffff0000, RZ, 0xc0, !PT ;  /* 0xffff000008107812 */ /* 0x040fe200078ec0ff */
[----:B------:R-:W-:-:S02]  /*109d0*/  IMAD.U32 R14, R8, 0x10000, RZ ;  /* 0x00010000080e7824 */ /* 0x000fc400078e00ff */
[C---:B--2---:R-:W-:Y:S01]  /*109e0*/  IMAD.U32 R9, R4.reuse, 0x10000, RZ ;  /* 0x0001000004097824 */ /* 0x044fe200078e00ff */
[----:B------:R-:W-:Y:S01]  /*109f0*/  LOP3.LUT R8, R4, 0xffff0000, RZ, 0xc0, !PT ;  /* 0xffff000004087812 */ /* 0x000fe200078ec0ff */
[C---:B------:R-:W-:Y:S01]  /*10a00*/  IMAD.U32 R4, R5.reuse, 0x10000, RZ ;  /* 0x0001000005047824 */ /* 0x040fe200078e00ff */
[----:B------:R-:W-:Y:S01]  /*10a10*/  LOP3.LUT R3, R5, 0xffff0000, RZ, 0xc0, !PT ;  /* 0xffff000005037812 */ /* 0x000fe200078ec0ff */
[C---:B------:R-:W-:Y:S01]  /*10a20*/  FMUL.FTZ R10, R9.reuse, R29 ;  /* 0x0000001d090a7220 */ /* 0x040fe20000410000 */
[C---:B------:R-:W-:Y:S01]  /*10a30*/  LOP3.LUT R5, R6.reuse, 0xffff0000, RZ, 0xc0, !PT ;  /* 0xffff000006057812 */ /* 0x040fe200078ec0ff */
[-C--:B------:R-:W-:Y:S02]  /*10a40*/  FMUL.FTZ R9, R9, R11.reuse ;  /* 0x0000000b09097220 */ /* 0x080fe40000410000 */
[----:B------:R-:W-:Y:S01]  /*10a50*/  IMAD.U32 R2, R6, 0x10000, RZ ;  /* 0x0001000006027824 */ /* 0x000fe200078e00ff */
[----:B------:R-:W-:Y:S01]  /*10a60*/  LOP3.LUT R6, R7, 0xffff0000, RZ, 0xc0, !PT ;  /* 0xffff000007067812 */ /* 0x000fe200078ec0ff */
[----:B------:R-:W-:Y:S01]  /*10a70*/  FFMA.FTZ R30, R14, R11, -R10 ;  /* 0x0000000b0e1e7223 */ /* 0x000fe2000001080a */
[----:B------:R-:W-:Y:S01]  /*10a80*/  LOP3.LUT R10, R13, 0xffff0000, RZ, 0xc0, !PT ;  /* 0xffff00000d0a7812 */ /* 0x000fe200078ec0ff */
[----:B------:R-:W-:-:S02]  /*10a90*/  IMAD.U32 R0, R7, 0x10000, RZ ;  /* 0x0001000007007824 */ /* 0x000fc400078e00ff */
[----:B------:R-:W-:Y:S02]  /*10aa0*/  FMUL.FTZ R7, R8, R12 ;  /* 0x0000000c08077220 */ /* 0x000fe40000410000 */
[----:B------:R-:W-:Y:S02]  /*10ab0*/  IMAD.U32 R11, R17, 0x10000, RZ ;  /* 0x00010000110b7824 */ /* 0x000fe400078e00ff */
[----:B------:R-:W-:Y:S02]  /*10ac0*/  FFMA.FTZ R29, R14, R29, R9 ;  /* 0x0000001d0e1d7223 */ /* 0x000fe40000010009 */
[----:B------:R-:W-:Y:S02]  /*10ad0*/  IMAD.U32 R9, R21, 0x10000, RZ ;  /* 0x0001000015097824 */ /* 0x000fe400078e00ff */
[----:B------:R-:W-:Y:S02]  /*10ae0*/  FFMA.FTZ R28, R16, R10, -R7 ;  /* 0x0000000a101c7223 */ /* 0x000fe40000010807 */
[----:B------:R-:W-:-:S02]  /*10af0*/  FMUL.FTZ R7, R4, R11 ;  /* 0x0000000b04077220 */ /* 0x000fc40000410000 */
[----:B------:R-:W-:Y:S02]  /*10b00*/  FMUL.FTZ R8, R8, R10 ;  /* 0x0000000a08087220 */ /* 0x000fe40000410000 */
[-C--:B------:R-:W-:Y:S02]  /*10b10*/  FMUL.FTZ R4, R4, R9.reuse ;  /* 0x0000000904047220 */ /* 0x080fe40000410000 */
[----:B------:R-:W-:Y:S02]  /*10b20*/  IMAD.U32 R10, R22, 0x10000, RZ ;  /* 0x00010000160a7824 */ /* 0x000fe400078e00ff */
[----:B------:R-:W-:Y:S01]  /*10b30*/  FFMA.FTZ R14, R15, R9, -R7 ;  /* 0x000000090f0e7223 */ /* 0x000fe20000010807 */
[----:B------:R-:W-:Y:S01]  /*10b40*/  LOP3.LUT R9, R21, 0xffff0000, RZ, 0xc0, !PT ;  /* 0xffff000015097812 */ /* 0x000fe200078ec0ff */
[----:B------:R-:W-:Y:S01]  /*10b50*/  FFMA.FTZ R15, R15, R11, R4 ;  /* 0x0000000b0f0f7223 */ /* 0x000fe20000010004 */
[----:B------:R-:W-:Y:S01]  /*10b60*/  LOP3.LUT R11, R17, 0xffff0000, RZ, 0xc0, !PT ;  /* 0xffff0000110b7812 */ /* 0x000fe200078ec0ff */
[----:B------:R-:W-:Y:S01]  /*10b70*/  IMAD.U32 R7, R24, 0x10000, RZ ;  /* 0x0001000018077824 */ /* 0x000fe200078e00ff */
[----:B------:R-:W-:Y:S01]  /*10b80*/  LOP3.LUT R17, R27, 0xffff0000, RZ, 0xc0, !PT ;  /* 0xffff00001b117812 */ /* 0x000fe200078ec0ff */
[----:B------:R-:W-:-:S02]  /*10b90*/  FMUL.FTZ R4, R0, R10 ;  /* 0x0000000a00047220 */ /* 0x000fc40000410000 */
[-C--:B------:R-:W-:Y:S02]  /*10ba0*/  FMUL.FTZ R0, R0, R7.reuse ;  /* 0x0000000700007220 */ /* 0x080fe40000410000 */
[----:B------:R-:W-:Y:S02]  /*10bb0*/  FFMA.FTZ R13, R18, R7, -R4 ;  /* 0x00000007120d7223 */ /* 0x000fe40000010804 */
[C---:B------:R-:W-:Y:S02]  /*10bc0*/  FMUL.FTZ R4, R3.reuse, R11 ;  /* 0x0000000b03047220 */ /* 0x040fe40000410000 */
[----:B------:R-:W-:Y:S02]  /*10bd0*/  FMUL.FTZ R3, R3, R9 ;  /* 0x0000000903037220 */ /* 0x000fe40000410000 */
[----:B------:R-:W-:Y:S02]  /*10be0*/  IMAD.U32 R21, R23, 0x10000, RZ ;  /* 0x0001000017157824 */ /* 0x000fe400078e00ff */
[----:B------:R-:W-:-:S02]  /*10bf0*/  IMAD.U32 R7, R27, 0x10000, RZ ;  /* 0x000100001b077824 */ /* 0x000fc400078e00ff */
[----:B------:R-:W-:Y:S01]  /*10c00*/  FFMA.FTZ R16, R16, R12, R8 ;  /* 0x0000000c10107223 */ /* 0x000fe20000010008 */
[----:B------:R-:W-:Y:S01]  /*10c10*/  LOP3.LUT R8, R24, 0xffff0000, RZ, 0xc0, !PT ;  /* 0xffff000018087812 */ /* 0x000fe200078ec0ff */
[----:B------:R-:W-:Y:S01]  /*10c20*/  FFMA.FTZ R12, R18, R10, R0 ;  /* 0x0000000a120c7223 */ /* 0x000fe20000010000 */
[----:B------:R-:W-:Y:S01]  /*10c30*/  LOP3.LUT R18, R22, 0xffff0000, RZ, 0xc0, !PT ;  /* 0xffff000016127812 */ /* 0x000fe200078ec0ff */
[C---:B------:R-:W-:Y:S02]  /*10c40*/  FFMA.FTZ R9, R19.reuse, R9, -R4 ;  /* 0x0000000913097223 */ /* 0x040fe40000010804 */
[----:B------:R-:W-:Y:S01]  /*10c50*/  FFMA.FTZ R11, R19, R11, R3 ;  /* 0x0000000b130b7223 */ /* 0x000fe20000010003 */
[----:B------:R-:W-:Y:S01]  /*10c60*/  LOP3.LUT R19, R23, 0xffff0000, RZ, 0xc0, !PT ;  /* 0xffff000017137812 */ /* 0x000fe200078ec0ff */
[C---:B------:R-:W-:Y:S01]  /*10c70*/  FMUL.FTZ R0, R2.reuse, R21 ;  /* 0x0000001502007220 */ /* 0x040fe20000410000 */
[----:B------:R-:W-:Y:S01]  /*10c80*/  F2FP.BF16.PACK_AB R9, R9, R14 ;  /* 0x0000000e0909723e */ /* 0x000fe200000010ff */
[----:B------:R-:W-:-:S02]  /*10c90*/  FMUL.FTZ R2, R2, R7 ;  /* 0x0000000702027220 */ /* 0x000fc40000410000 */
[C---:B------:R-:W-:Y:S02]  /*10ca0*/  FFMA.FTZ R10, R20.reuse, R7, -R0 ;  /* 0x00000007140a7223 */ /* 0x040fe40000010800 */
[----:B------:R-:W-:Y:S02]  /*10cb0*/  FFMA.FTZ R7, R20, R21, R2 ;  /* 0x0000001514077223 */ /* 0x000fe40000010002 */
[C---:B------:R-:W-:Y:S02]  /*10cc0*/  FMUL.FTZ R4, R5.reuse, R19 ;  /* 0x0000001305047220 */ /* 0x040fe40000410000 */
[----:B------:R-:W-:Y:S01]  /*10cd0*/  FMUL.FTZ R3, R5, R17 ;  /* 0x0000001105037220 */ /* 0x000fe20000410000 */
[----:B------:R-:W-:Y:S01]  /*10ce0*/  F2FP.BF16.PACK_AB R5, R11, R15 ;  /* 0x0000000f0b05723e */ /* 0x000fe200000010ff */
[C---:B------:R-:W-:Y:S02]  /*10cf0*/  FMUL.FTZ R2, R6.reuse, R18 ;  /* 0x0000001206027220 */ /* 0x040fe40000410000 */
[----:B------:R-:W-:-:S02]  /*10d00*/  FMUL.FTZ R0, R6, R8 ;  /* 0x0000000806007220 */ /* 0x000fc40000410000 */
[----:B------:R-:W-:Y:S01]  /*10d10*/  FFMA.FTZ R6, R26, R17, -R4 ;  /* 0x000000111a067223 */ /* 0x000fe20000010804 */
[----:B------:R-:W-:Y:S01]  /*10d20*/  F2FP.BF16.PACK_AB R4, R16, R29 ;  /* 0x0000001d1004723e */ /* 0x000fe200000010ff */
[----:B------:R-:W-:Y:S02]  /*10d30*/  FFMA.FTZ R3, R26, R19, R3 ;  /* 0x000000131a037223 */ /* 0x000fe40000010003 */
        /* <DEDUP_REMOVED lines=9> */
.L_x_2460:
[----:B------:R-:W-:Y:S05]  /*10dd0*/  BSYNC B1 ;  /* 0x0000000000017941 */ /* 0x000fea0003800000 */
.L_x_2459:
[----:B------:R-:W-:Y:S01]  /*10de0*/  IADD3 R2, R218, 0x20, RZ ;  /* 0x00000020da027810 */ /* 0x000fe20007ffe0ff */
[----:B------:R-:W-:Y:S01]  /*10df0*/  BSSY B1, `(.L_x_2463) ;  /* 0x00000e7000017945 */ /* 0x000fe20003800000 */
[----:B------:R-:W-:Y:S02]  /*10e00*/  SHF.R.S32.HI R39, RZ, 0x3, R59 ;  /* 0x00000003ff277819 */ /* 0x000fe4000001143b */
[----:B------:R-:W-:-:S13]  /*10e10*/  ISETP.GE.AND P0, PT, R2, R64, PT ;  /* 0x000000400200720c */ /* 0x000fda0003f06270 */
[----:B------:R-:W-:Y:S05]  /*10e20*/  @P0 BRA `(.L_x_2464) ;  /* 0x00000e3000000947 */ /* 0x000fea0003800000 */
[----:B------:R-:W-:Y:S01]  /*10e30*/  ISETP.GE.AND P0, PT, R150, c[0x0][0x27c], PT ;  /* 0x00009f0096007a0c */ /* 0x000fe20003f06270 */
[----:B------:R-:W-:Y:S01]  /*10e40*/  BSSY B0, `(.L_x_2465) ;  /* 0x0000071000007945 */ /* 0x000fe20003800000 */
[----:B------:R-:W-:Y:S02]  /*10e50*/  SHF.R.S32.HI R0, RZ, 0x1f, R2 ;  /* 0x0000001fff007819 */ /* 0x000fe40000011402 */
[----:B-1----:R-:W-:Y:S02]  /*10e60*/  SHF.R.U32.HI R37, RZ, 0x3, R147 ;  /* 0x00000003ff257819 */ /* 0x002fe40000011693 */
[----:B------:R-:W-:-:S05]  /*10e70*/  LEA.HI R0, R0, R2, RZ, 0x3 ;  /* 0x0000000200007211 */ /* 0x000fca00078f18ff */
[----:B------:R-:W-:-:S05]  /*10e80*/  IMAD.SHL.U32 R0, R0, 0x40, RZ ;  /* 0x0000004000007824 */ /* 0x000fca00078e00ff */
[----:B------:R-:W-:Y:S01]  /*10e90*/  LOP3.LUT R26, R0, 0xfffffe00, RZ, 0xc0, !PT ;  /* 0xfffffe00001a7812 */ /* 0x000fe200078ec0ff */
[----:B------:R-:W-:Y:S05]  /*10ea0*/  @P0 BRA `(.L_x_2466) ;  /* 0x000006a000000947 */ /* 0x000fea0003800000 */
[----:B------:R-:W-:Y:S01]  /*10eb0*/  IMAD.MOV.U32 R3, RZ, RZ, c[0x0][0x27c] ;  /* 0x00009f00ff037624 */ /* 0x000fe200078e00ff */
[----:B------:R-:W-:Y:S02]  /*10ec0*/  LOP3.LUT R0, R147, 0x38, R150, 0xf8, !PT ;  /* 0x0000003893007812 */ /* 0x000fe400078ef896 */
[----:B------:R-:W-:Y:S02]  /*10ed0*/  SHF.R.U64 R13, R44, 0x10, R45 ;  /* 0x000000102c0d7819 */ /* 0x000fe4000000122d */
        /* <DEDUP_REMOVED lines=8> */
[----:B------:R-:W-:Y:S01]  /*10f60*/  SHF.R.U32.HI R15, RZ, 0x10, R45 ;  /* 0x00000010ff0f7819 */ /* 0x000fe2000001162d */
        /* <DEDUP_REMOVED lines=10> */
[----:B------:R-:W-:Y:S01]  /*11010*/  PRMT R22, R101, 0x5410, R19 ;  /* 0x0000541065167816 */ /* 0x000fe20000000013 */
[----:B------:R-:W-:Y:S01]  /*11020*/  IMAD.U32 R36, R17, 0x10000, RZ ;  /* 0x0001000011247824 */ /* 0x000fe200078e00ff */
[----:B----4-:R-:W2:Y:S01]  /*11030*/  LDS.128 R4, [R29+0x10080] ;  /* 0x010080001d047984 */ /* 0x010ea20000000c00 */
[----:B------:R-:W-:-:S02]  /*11040*/  SHF.R.U64 R16, R46, 0x10, R47 ;  /* 0x000000102e107819 */ /* 0x000fc4000000122f */
[----:B------:R-:W-:Y:S02]  /*11050*/  PRMT R14, R102, 0x5432, R0 ;  /* 0x00005432660e7816 */ /* 0x000fe40000000000 */
[----:B------:R-:W-:Y:S02]  /*11060*/  SHF.L.U32 R33, R13, 0x10, RZ ;  /* 0x000000100d217819 */ /* 0x000fe400000006ff */
[----:B------:R-:W-:Y:S01]  /*11070*/  SHF.R.U32.HI R2, RZ, 0x10, R41 ;  /* 0x00000010ff027819 */ /* 0x000fe20000011629 */
[----:B------:R-:W-:Y:S01]  /*11080*/  IMAD.U32 R31, R14, 0x10000, RZ ;  /* 0x000100000e1f7824 */ /* 0x000fe200078e00ff */
[----:B------:R-:W-:Y:S02]  /*11090*/  SHF.R.U64 R3, R42, 0x10, R43 ;  /* 0x000000102a037819 */ /* 0x000fe4000000122b */
[----:B------:R-:W-:Y:S02]  /*110a0*/  PRMT R24, R103, 0x5410, R12 ;  /* 0x0000541067187816 */ /* 0x000fe4000000000c */
[----:B------:R-:W-:-:S02]  /*110b0*/  PRMT R23, R101, 0x5432, R16 ;  /* 0x0000543265177816 */ /* 0x000fc40000000010 */
        /* <DEDUP_REMOVED lines=9> */
[----:B------:R-:W-:-:S02]  /*11150*/  SHF.L.U32 R35, R22, 0x10, RZ ;  /* 0x0000001016237819 */ /* 0x000fc400000006ff */
[----:B------:R-:W-:Y:S02]  /*11160*/  LOP3.LUT R27, R10, 0xffff0000, RZ, 0xc0, !PT ;  /* 0xffff00000a1b7812 */ /* 0x000fe400078ec0ff */
[----:B------:R-:W-:Y:S01]  /*11170*/  LOP3.LUT R13, R13, 0xffff0000, RZ, 0xc0, !PT ;  /* 0xffff00000d0d7812 */ /* 0x000fe200078ec0ff */
[----:B--2---:R-:W-:Y:S01]  /*11180*/  IMAD.U32 R9, R4, 0x10000, RZ ;  /* 0x0001000004097824 */ /* 0x004fe200078e00ff */
[C---:B------:R-:W-:Y:S01]  /*11190*/  LOP3.LUT R3, R5.reuse, 0xffff0000, RZ, 0xc0, !PT ;  /* 0xffff000005037812 */ /* 0x040fe200078ec0ff */
[----:B------:R-:W-:Y:S01]  /*111a0*/  IMAD.U32 R8, R5, 0x10000, RZ ;  /* 0x0001000005087824 */ /* 0x000fe200078e00ff */
[----:B------:R-:W-:Y:S01]  /*111b0*/  LOP3.LUT R10, R6, 0xffff0000, RZ, 0xc0, !PT ;  /* 0xffff0000060a7812 */ /* 0x000fe200078ec0ff */
[C---:B------:R-:W-:Y:S01]  /*111c0*/  FMUL.FTZ R11, R9.reuse, R33 ;  /* 0x00000021090b7220 */ /* 0x040fe20000410000 */
[----:B------:R-:W-:Y:S01]  /*111d0*/  LOP3.LUT R4, R4, 0xffff0000, RZ, 0xc0, !PT ;  /* 0xffff000004047812 */ /* 0x000fe200078ec0ff */
[-C--:B------:R-:W-:Y:S02]  /*111e0*/  FMUL.FTZ R5, R9, R31.reuse ;  /* 0x0000001f09057220 */ /* 0x080fe40000410000 */
[----:B------:R-:W-:-:S02]  /*111f0*/  FFMA.FTZ R34, R16, R31, -R11 ;  /* 0x0000001f10227223 */ /* 0x000fc4000001080b */
[C---:B------:R-:W-:Y:S02]  /*11200*/  IMAD.U32 R0, R7.reuse, 0x10000, RZ ;  /* 0x0001000007007824 */ /* 0x040fe400078e00ff */
[----:B------:R-:W-:Y:S02]  /*11210*/  IMAD.U32 R11, R18, 0x10000, RZ ;  /* 0x00010000120b7824 */ /* 0x000fe400078e00ff */
[----:B------:R-:W-:Y:S02]  /*11220*/  IMAD.U32 R31, R24, 0x10000, RZ ;  /* 0x00010000181f7824 */ /* 0x000fe400078e00ff */
[----:B------:R-:W-:Y:S01]  /*11230*/  IMAD.U32 R2, R6, 0x10000, RZ ;  /* 0x0001000006027824 */ /* 0x000fe200078e00ff */
[----:B------:R-:W-:Y:S01]  /*11240*/  LOP3.LUT R6, R7, 0xffff0000, RZ, 0xc0, !PT ;  /* 0xffff000007067812 */ /* 0x000fe200078ec0ff */
[----:B------:R-:W-:Y:S02]  /*11250*/  FFMA.FTZ R33, R16, R33, R5 ;  /* 0x0000002110217223 */ /* 0x000fe40000010005 */
[----:B------:R-:W-:-:S02]  /*11260*/  FMUL.FTZ R9, R8, R36 ;  /* 0x0000002408097220 */ /* 0x000fc40000410000 */
[----:B------:R-:W-:Y:S02]  /*11270*/  FMUL.FTZ R7, R8, R11 ;  /* 0x0000000b08077220 */ /* 0x000fe40000410000 */
[C---:B------:R-:W-:Y:S02]  /*11280*/  FMUL.FTZ R5, R0.reuse, R35 ;  /* 0x0000002300057220 */ /* 0x040fe40000410000 */
[----:B------:R-:W-:Y:S02]  /*11290*/  FMUL.FTZ R0, R0, R31 ;  /* 0x0000001f00007220 */ /* 0x000fe40000410000 */
[----:B------:R-:W-:Y:S01]  /*112a0*/  FFMA.FTZ R32, R15, R11, -R9 ;  /* 0x0000000b0f207223 */ /* 0x000fe20000010809 */
        /* <DEDUP_REMOVED lines=31> */
[C---:B------:R-:W-:Y:S01]  /*114a0*/  FFMA.FTZ R6, R27.reuse, R14, -R4 ;  /* 0x0000000e1b067223 */ /* 0x040fe20000010804 */
        /* <DEDUP_REMOVED lines=10> */
.L_x_2466:
[----:B------:R-:W-:Y:S05]  /*11550*/  BSYNC B0 ;  /* 0x0000000000007941 */ /* 0x000fea0003800000 */
.L_x_2465:
        /* <DEDUP_REMOVED lines=8> */
[----:B----4-:R-:W-:Y:S01]  /*115e0*/  SHF.R.S32.HI R5, RZ, 0x1f, R0 ;  /* 0x0000001fff057819 */ /* 0x010fe20000011400 */
        /* <DEDUP_REMOVED lines=9> */
[----:B---3--:R-:W1:Y:S01]  /*11680*/  LDS.128 R8, [R30] ;  /* 0x000000001e087984 */ /* 0x008e620000000c00 */
[----:B------:R-:W-:-:S02]  /*11690*/  SHF.R.U32.HI R12, RZ, 0x10, R55 ;  /* 0x00000010ff0c7819 */ /* 0x000fc40000011637 */
[----:B------:R-:W-:Y:S02]  /*116a0*/  IADD3 R0, R3, R0, R26 ;  /* 0x0000000003007210 */ /* 0x000fe40007ffe01a */
[--C-:B------:R-:W-:Y:S02]  /*116b0*/  SHF.R.U64 R14, R48, 0x10, R49.reuse ;  /* 0x00000010300e7819 */ /* 0x100fe40000001231 */
[----:B------:R-:W-:Y:S01]  /*116c0*/  SHF.R.U32.HI R15, RZ, 0x10, R49 ;  /* 0x00000010ff0f7819 */ /* 0x000fe20000011631 */
[----:B------:R-:W-:Y:S01]  /*116d0*/  IMAD.SHL.U32 R28, R0, 0x2, RZ ;  /* 0x00000002001c7824 */ /* 0x000fe200078e00ff */
[----:B------:R-:W-:Y:S02]  /*116e0*/  SHF.R.U64 R0, R52, 0x10, R53 ;  /* 0x0000001034007819 */ /* 0x000fe40000001235 */
[----:B------:R-:W-:Y:S02]  /*116f0*/  PRMT R24, R107, 0x5410, R12 ;  /* 0x000054106b187816 */ /* 0x000fe4000000000c */
[----:B------:R-:W2:Y:S01]  /*11700*/  LDS.128 R4, [R28+0x10080] ;  /* 0x010080001c047984 */ /* 0x000ea20000000c00 */
[----:B------:R-:W-:-:S02]  /*11710*/  PRMT R12, R104, 0x5432, R14 ;  /* 0x00005432680c7816 */ /* 0x000fc4000000000e */
[----:B------:R-:W-:Y:S02]  /*11720*/  SHF.R.U32.HI R18, RZ, 0x10, R51 ;  /* 0x00000010ff127819 */ /* 0x000fe40000011633 */
[----:B------:R-:W-:Y:S01]  /*11730*/  PRMT R13, R106, 0x5432, R0 ;  /* 0x000054326a0d7816 */ /* 0x000fe20000000000 */
[----:B------:R-:W-:Y:S01]  /*11740*/  IMAD.U32 R31, R12, 0x10000, RZ ;  /* 0x000100000c1f7824 */ /* 0x000fe200078e00ff */
[----:B------:R-:W-:Y:S02]  /*11750*/  PRMT R17, R104, 0x5410, R15 ;  /* 0x0000541068117816 */ /* 0x000fe4000000000f */
[----:B------:R-:W-:Y:S02]  /*11760*/  SHF.R.U64 R16, R50, 0x10, R51 ;  /* 0x0000001032107819 */ /* 0x000fe40000001233 */
[----:B------:R-:W-:Y:S02]  /*11770*/  PRMT R22, R105, 0x5410, R18 ;  /* 0x0000541069167816 */ /* 0x000fe40000000012 */
[----:B------:R-:W-:-:S02]  /*11780*/  SHF.R.U64 R3, R54, 0x10, R55 ;  /* 0x0000001036037819 */ /* 0x000fc40000001237 */
[----:B------:R-:W-:Y:S02]  /*11790*/  SHF.R.U32.HI R2, RZ, 0x10, R53 ;  /* 0x00000010ff027819 */ /* 0x000fe40000011635 */
        /* <DEDUP_REMOVED lines=76> */
.L_x_2464:
[----:B------:R-:W-:Y:S05]  /*11c60*/  BSYNC B1 ;  /* 0x0000000000017941 */ /* 0x000fea0003800000 */
.L_x_2463:
        /* <DEDUP_REMOVED lines=19> */
[----:B----4-:R-:W-:Y:S01]  /*11da0*/  SHF.R.S32.HI R5, RZ, 0x1f, R4 ;  /* 0x0000001fff057819 */ /* 0x010fe20000011404 */
        /* <DEDUP_REMOVED lines=100> */
.L_x_2470:
[----:B------:R-:W-:Y:S05]  /*123f0*/  BSYNC B0 ;  /* 0x0000000000007941 */ /* 0x000fea0003800000 */
.L_x_2469:
[----:B------:R-:W-:-:S13]  /*12400*/  ISETP.GE.AND P0, PT, R152, c[0x0][0x27c], PT ;  /* 0x00009f0098007a0c */ /* 0x000fda0003f06270 */
[----:B------:R-:W-:Y:S05]  /*12410*/  @P0 BRA `(.L_x_2468) ;  /* 0x000006e000000947 */ /* 0x000fea0003800000 */
[----:B------:R-:W-:Y:S01]  /*12420*/  IMAD.MOV.U32 R2, RZ, RZ, c[0x0][0x27c] ;  /* 0x00009f00ff027624 */ /* 0x000fe200078e00ff */
[----:B------:R-:W-:Y:S02]  /*12430*/  LEA.HI R3, R97, R152, RZ, 0x6 ;  /* 0x0000009861037211 */ /* 0x000fe400078f30ff */
[----:B-1----:R-:W-:Y:S02]  /*12440*/  LOP3.LUT R4, R0, 0x38, R59, 0xf8, !PT ;  /* 0x0000003800047812 */ /* 0x002fe400078ef83b */
[----:B------:R-:W-:Y:S01]  /*12450*/  LEA.HI R2, R2, R39, RZ, 0x1d ;  /* 0x0000002702027211 */ /* 0x000fe200078fe8ff */
[----:B------:R-:W-:Y:S01]  /*12460*/  IMAD.SHL.U32 R3, R3, 0x80, RZ ;  /* 0x0000008003037824 */ /* 0x000fe200078e00ff */
[----:B----4-:R-:W-:Y:S02]  /*12470*/  LOP3.LUT R5, R4, R38, RZ, 0x3c, !PT ;  /* 0x0000002604057212 */ /* 0x010fe400078e3cff */
        /* <DEDUP_REMOVED lines=20> */
[----:B------:R-:W-:Y:S02]  /*125c0*/  SHF.R.U32.HI R18, RZ, 0x10, R79 ;  /* 0x00000010ff127819 */ /* 0x000fe4000001164f */
[----:B------:R-:W-:Y:S01]  /*125d0*/  PRMT R13, R114, 0x5432, R0 ;  /* 0x00005432720d7816 */ /* 0x000fe20000000000 */
[----:B------:R-:W-:Y:S01]  /*125e0*/  IMAD.U32 R31, R12, 0x10000, RZ ;  /* 0x000100000c1f7824 */ /* 0x000fe200078e00ff */
[----:B------:R-:W-:Y:S02]  /*125f0*/  PRMT R17, R112, 0x5410, R15 ;  /* 0x0000541070117816 */ /* 0x000fe4000000000f */
[----:B------:R-:W-:Y:S02]  /*12600*/  SHF.R.U64 R16, R78, 0x10, R79 ;  /* 0x000000104e107819 */ /* 0x000fe4000000124f */
[----:B------:R-:W-:-:S02]  /*12610*/  PRMT R22, R113, 0x5410, R18 ;  /* 0x0000541071167816 */ /* 0x000fc40000000012 */
[----:B------:R-:W-:Y:S02]  /*12620*/  SHF.R.U64 R3, R74, 0x10, R75 ;  /* 0x000000104a037819 */ /* 0x000fe4000000124b */
        /* <DEDUP_REMOVED lines=77> */
.L_x_2468:
[----:B------:R-:W-:Y:S05]  /*12b00*/  BSYNC B1 ;  /* 0x0000000000017941 */ /* 0x000fea0003800000 */
.L_x_2467:
        /* <DEDUP_REMOVED lines=119> */
.L_x_2472:
[----:B------:R-:W-:Y:S05]  /*13280*/  BSYNC B0 ;  /* 0x0000000000007941 */ /* 0x000fea0003800000 */
.L_x_2471:
        /* <DEDUP_REMOVED lines=9> */
[----:B----4-:R-:W-:Y:S01]  /*13320*/  IMAD.SHL.U32 R5, R2, 0x8, RZ ;  /* 0x0000000802057824 */ /* 0x010fe200078e00ff */
        /* <DEDUP_REMOVED lines=8> */
[--C-:B------:R-:W-:Y:S01]  /*133b0*/  SHF.R.U64 R13, R88, 0x10, R89.reuse ;  /* 0x00000010580d7819 */ /* 0x100fe20000001259 */
[----:B---3--:R-:W1:Y:S01]  /*133c0*/  LDS.128 R8, [R29] ;  /* 0x000000001d087984 */ /* 0x008e620000000c00 */
[----:B------:R-:W-:Y:S02]  /*133d0*/  IADD3 R0, R3, R0, R24 ;  /* 0x0000000003007210 */ /* 0x000fe40007ffe018 */
[----:B------:R-:W-:Y:S02]  /*133e0*/  SHF.R.U32.HI R15, RZ, 0x10, R89 ;  /* 0x00000010ff0f7819 */ /* 0x000fe40000011659 */
[----:B------:R-:W-:Y:S01]  /*133f0*/  SHF.R.U32.HI R19, RZ, 0x10, R91 ;  /* 0x00000010ff137819 */ /* 0x000fe2000001165b */
[----:B------:R-:W-:Y:S01]  /*13400*/  IMAD.SHL.U32 R28, R0, 0x2, RZ ;  /* 0x00000002001c7824 */ /* 0x000fe200078e00ff */
[----:B------:R-:W-:Y:S02]  /*13410*/  SHF.R.U64 R0, R92, 0x10, R93 ;  /* 0x000000105c007819 */ /* 0x000fe4000000125d */
[----:B------:R-:W-:-:S02]  /*13420*/  PRMT R13, R121, 0x5432, R13 ;  /* 0x00005432790d7816 */ /* 0x000fc4000000000d */
[----:B------:R-:W2:Y:S01]  /*13430*/  LDS.128 R4, [R28+0x10080] ;  /* 0x010080001c047984 */ /* 0x000ea20000000c00 */
[----:B------:R-:W-:Y:S02]  /*13440*/  SHF.R.U32.HI R12, RZ, 0x10, R95 ;  /* 0x00000010ff0c7819 */ /* 0x000fe4000001165f */
[----:B------:R-:W-:Y:S01]  /*13450*/  PRMT R17, R121, 0x5410, R15 ;  /* 0x0000541079117816 */ /* 0x000fe2000000000f */
[----:B------:R-:W-:Y:S01]  /*13460*/  IMAD.U32 R31, R13, 0x10000, RZ ;  /* 0x000100000d1f7824 */ /* 0x000fe200078e00ff */
[----:B------:R-:W-:Y:S02]  /*13470*/  PRMT R22, R122, 0x5410, R19 ;  /* 0x000054107a167816 */ /* 0x000fe40000000013 */
[----:B------:R-:W-:Y:S01]  /*13480*/  SHF.R.U64 R16, R90, 0x10, R91 ;  /* 0x000000105a107819 */ /* 0x000fe2000000125b */
[----:B------:R-:W-:Y:S01]  /*13490*/  IMAD.U32 R35, R17, 0x10000, RZ ;  /* 0x0001000011237824 */ /* 0x000fe200078e00ff */
[----:B------:R-:W-:Y:S01]  /*134a0*/  PRMT R14, R123, 0x5432, R0 ;  /* 0x000054327b0e7816 */ /* 0x000fe20000000000 */
[----:B------:R-:W-:Y:S01]  /*134b0*/  IMAD.U32 R34, R22, 0x10000, RZ ;  /* 0x0001000016227824 */ /* 0x000fe200078e00ff */
[----:B------:R-:W-:-:S02]  /*134c0*/  SHF.R.U32.HI R2, RZ, 0x10, R93 ;  /* 0x00000010ff027819 */ /* 0x000fc4000001165d */
[----:B------:R-:W-:Y:S01]  /*134d0*/  SHF.R.U64 R3, R94, 0x10, R95 ;  /* 0x000000105e037819 */ /* 0x000fe2000000125f */
[----:B------:R-:W-:Y:S01]  /*134e0*/  IMAD.U32 R30, R14, 0x10000, RZ ;  /* 0x000100000e1e7824 */ /* 0x000fe200078e00ff */
[----:B------:R-:W-:Y:S02]  /*134f0*/  PRMT R24, R124, 0x5410, R12 ;  /* 0x000054107c187816 */ /* 0x000fe4000000000c */
[----:B------:R-:W-:Y:S02]  /*13500*/  PRMT R23, R122, 0x5432, R16 ;  /* 0x000054327a177816 */ /* 0x000fe40000000010 */
[----:B------:R-:W-:Y:S02]  /*13510*/  PRMT R18, R123, 0x5410, R2 ;  /* 0x000054107b127816 */ /* 0x000fe40000000002 */
[----:B------:R-:W-:Y:S02]  /*13520*/  PRMT R27, R124, 0x5432, R3 ;  /* 0x000054327c1b7816 */ /* 0x000fe40000000003 */
        /* <DEDUP_REMOVED lines=19> */
[----:B------:R-:W-:Y:S02]  /*13660*/  IMAD.U32 R30, R24, 0x10000, RZ ;  /* 0x00010000181e7824 */ /* 0x000fe400078e00ff */
[----:B------:R-:W-:Y:S01]  /*13670*/  IMAD.U32 R2, R6, 0x10000, RZ ;  /* 0x0001000006027824 */ /* 0x000fe200078e00ff */
[----:B------:R-:W-:Y:S01]  /*13680*/  LOP3.LUT R6, R7, 0xffff0000, RZ, 0xc0, !PT ;  /* 0xffff000007067812 */ /* 0x000fe200078ec0ff */
[----:B------:R-:W-:-:S02]  /*13690*/  FFMA.FTZ R32, R16, R31, R5 ;  /* 0x0000001f10207223 */ /* 0x000fc40000010005 */
[C---:B------:R-:W-:Y:S02]  /*136a0*/  FMUL.FTZ R9, R8.reuse, R35 ;  /* 0x0000002308097220 */ /* 0x040fe40000410000 */
[-C--:B------:R-:W-:Y:S02]  /*136b0*/  FMUL.FTZ R7, R8, R11.reuse ;  /* 0x0000000b08077220 */ /* 0x080fe40000410000 */
        /* <DEDUP_REMOVED lines=33> */
[-C--:B------:R-:W-:Y:S02]  /*138d0*/  FMUL.FTZ R0, R6, R13.reuse ;  /* 0x0000000d06007220 */ /* 0x080fe40000410000 */
        /* <DEDUP_REMOVED lines=11> */
.L_x_2444:
[----:B------:R-:W-:Y:S05]  /*13990*/  BSYNC B2 ;  /* 0x0000000000027941 */ /* 0x000fea0003800000 */
.L_x_2410:
[----:B-1----:R-:W1:Y:S01]  /*139a0*/  S2R R4, SR_TID.X ;  /* 0x0000000000047919 */ /* 0x002e620000002100 */
[----:B------:R-:W-:Y:S01]  /*139b0*/  IMAD R0, R126, c[0x0][0x208], RZ ;  /* 0x000082007e007a24 */ /* 0x000fe200078e02ff */
[----:B------:R-:W-:-:S04]  /*139c0*/  DEPBAR.LE SB0, 0x0 ;  /* 0x000080000000791a */ /* 0x000fc80000000000 */
[C---:B------:R-:W-:Y:S01]  /*139d0*/  IMAD.WIDE.U32 R2, R116.reuse, c[0x0][0x208], RZ ;  /* 0x0000820074027a25 */ /* 0x040fe200078e00ff */
[----:B------:R-:W-:Y:S01]  /*139e0*/  BAR.SYNC.DEFER_BLOCKING 0x0 ;  /* 0x0000000000007b1d */ /* 0x000fe20000010000 */
[----:B------:R-:W-:Y:S02]  /*139f0*/  IADD3 R200, R163, 0x20, RZ ;  /* 0x00000020a3c87810 */ /* 0x000fe40007ffe0ff */
[----:B------:R-:W-:Y:S01]  /*13a00*/  IMAD R0, R116, c[0x0][0x20c], R0 ;  /* 0x0000830074007a24 */ /* 0x000fe200078e0200 */
[C---:B------:R-:W-:Y:S01]  /*13a10*/  LOP3.LUT P3, RZ, R120.reuse, 0x1, RZ, 0xc0, !PT ;  /* 0x0000000178ff7812 */ /* 0x040fe2000786c0ff */
[----:B----4-:R-:W-:Y:S01]  /*13a20*/  IMAD.MOV.U32 R5, RZ, RZ, R229 ;  /* 0x000000ffff057224 */ /* 0x010fe200078e00e5 */
[C---:B------:R-:W-:Y:S01]  /*13a30*/  LOP3.LUT P2, RZ, R120.reuse, 0x2, RZ, 0xc0, !PT ;  /* 0x0000000278ff7812 */ /* 0x040fe2000784c0ff */
[----:B------:R-:W-:Y:S01]  /*13a40*/  IMAD.IADD R0, R3, 0x1, R0 ;  /* 0x0000000103007824 */ /* 0x000fe200078e0200 */
[----:B------:R-:W-:Y:S01]  /*13a50*/  LOP3.LUT P1, RZ, R120, 0x4, RZ, 0xc0, !PT ;  /* 0x0000000478ff7812 */ /* 0x000fe2000782c0ff */
[----:B------:R-:W-:Y:S02]  /*13a60*/  BSSY B0, `(.L_x_2473) ;  /* 0x0000100000007945 */ /* 0x000fe40003800000 */
[----:B------:R-:W-:Y:S01]  /*13a70*/  IMAD R0, R0, 0x30, RZ ;  /* 0x0000003000007824 */ /* 0x000fe200078e02ff */
[----:B-1----:R-:W-:Y:S01]  /*13a80*/  ISETP.GT.AND P5, PT, R4, 0x7f, PT ;  /* 0x0000007f0400780c */ /* 0x002fe20003fa4270 */
[----:B------:R-:W-:-:S04]  /*13a90*/  IMAD.MOV.U32 R4, RZ, RZ, R226 ;  /* 0x000000ffff047224 */ /* 0x000fc800078e00e2 */
[----:B------:R-:W-:Y:S01]  /*13aa0*/  IMAD.WIDE.U32 R4, R2, 0x30, R4 ;  /* 0x0000003002047825 */ /* 0x000fe200078e0004 */
[----:B---3--:R-:W-:Y:S03]  /*13ab0*/  LDSM.16.M88.4 R8, [R196] ;  /* 0x00000000c408783b */ /* 0x008fe60000000200 */
[----:B------:R-:W-:Y:S01]  /*13ac0*/  IMAD.IADD R0, R5, 0x1, R0 ;  /* 0x0000000105007824 */ /* 0x000fe200078e0200 */
[C---:B------:R-:W-:Y:S01]  /*13ad0*/  LEA R2, P0, R4.reuse, c[0x0][0x1f8], 0x1 ;  /* 0x00007e0004027a11 */ /* 0x040fe200078008ff */
[----:B------:R-:W1:Y:S02]  /*13ae0*/  LDSM.16.M88.4 R20, [R163] ;  /* 0x00000000a314783b */ /* 0x000e640000000200 */
[----:B------:R-:W-:Y:S01]  /*13af0*/  @!P5 IMAD.MOV.U32 R5, RZ, RZ, c[0x0][0x208] ;  /* 0x00008200ff05d624 */ /* 0x000fe200078e00ff */
[----:B------:R-:W-:Y:S01]  /*13b00*/  LEA.HI.X R3, R4, c[0x0][0x1fc], R0, 0x1, P0 ;  /* 0x00007f0004037a11 */ /* 0x000fe200000f0c00 */
[----:B------:R-:W-:Y:S01]  /*13b10*/  @!P5 IMAD.MOV.U32 R6, RZ, RZ, c[0x0][0x20c] ;  /* 0x00008300ff06d624 */ /* 0x000fe200078e00ff */
[----:B------:R-:W2:Y:S01]  /*13b20*/  LDSM.16.M88.4 R16, [R163+0x800] ;  /* 0x00080000a310783b */ /* 0x000ea20000000200 */
[----:B------:R-:W-:Y:S01]  /*13b30*/  IMAD.MOV.U32 R0, RZ, RZ, 0x40 ;  /* 0x00000040ff007424 */ /* 0x000fe200078e00ff */
[----:B------:R-:W-:-:S02]  /*13b40*/  @!P5 LEA R4, P0, R5, R2, 0x6 ;  /* 0x000000020504d211 */ /* 0x000fc400078030ff */
[----:B------:R-:W3:Y:S02]  /*13b50*/  LDSM.16.M88.4 R24, [R163+0x1000] ;  /* 0x00100000a318783b */ /* 0x000ee40000000200 */
[----:B------:R-:W-:Y:S02]  /*13b60*/  @!P5 LEA.HI.X R5, R5, R3, R6, 0x6, P0 ;  /* 0x000000030505d211 */ /* 0x000fe400000f3406 */
[----:B------:R-:W-:Y:S01]  /*13b70*/  LOP3.LUT P0, RZ, R96, 0x2, RZ, 0xc0, !PT ;  /* 0x0000000260ff7812 */ /* 0x000fe2000780c0ff */
[----:B------:R-:W-:Y:S01]  /*13b80*/  LDSM.16.M88.4 R12, [R197] ;  /* 0x00000000c50c783b */ /* 0x000fe20000000200 */
[----:B------:R-:W-:-:S11]  /*13b90*/  IADD3 R6, R127, R131, -R218 ;  /* 0x000000837f067210 */ /* 0x000fd60007ffe8da */
[C---:B------:R-:W-:Y:S02]  /*13ba0*/  @P0 IADD3 R200, R163.reuse, -0x20, RZ ;  /* 0xffffffe0a3c80810 */ /* 0x040fe40007ffe0ff */
[----:B------:R-:W-:Y:S02]  /*13bb0*/  LOP3.LUT P0, RZ, R96, 0x4, RZ, 0xc0, !PT ;  /* 0x0000000460ff7812 */ /* 0x000fe4000780c0ff */
[----:B------:R-:W-:Y:S01]  /*13bc0*/  IADD3 R211, R200, 0x1000, RZ ;  /* 0x00001000c8d37810 */ /* 0x000fe20007ffe0ff */
[----:B------:R-:W4:Y:S01]  /*13bd0*/  LDSM.16.M88.4 R40, [R200] ;  /* 0x00000000c828783b */ /* 0x000f220000000200 */
[----:B------:R-:W-:Y:S02]  /*13be0*/  SEL R0, R0, 0xffffffc0, !P0 ;  /* 0xffffffc000007807 */ /* 0x000fe40004000000 */
[C---:B------:R-:W-:Y:S01]  /*13bf0*/  ISETP.LT.OR P0, PT, R6.reuse, 0x1, !P3 ;  /* 0x000000010600780c */ /* 0x040fe20005f01670 */
[----:B------:R-:W4:Y:S01]  /*13c00*/  LDSM.16.M88.4 R48, [R200+0x800] ;  /* 0x00080000c830783b */ /* 0x000f220000000200 */
[----:B------:R-:W-:Y:S01]  /*13c10*/  @!P5 ISETP.LT.OR P3, PT, R6, 0x21, !P3 ;  /* 0x000000210600d80c */ /* 0x000fe20005f61670 */
[--C-:B------:R-:W-:Y:S01]  /*13c20*/  IMAD.IADD R162, R163, 0x1, R0.reuse ;  /* 0x00000001a3a27824 */ /* 0x100fe200078e0200 */
[C---:B------:R-:W-:Y:S01]  /*13c30*/  IADD3 R210, R200.reuse, 0x800, RZ ;  /* 0x00000800c8d27810 */ /* 0x040fe20007ffe0ff */
[----:B------:R-:W4:Y:S01]  /*13c40*/  LDSM.16.M88.4 R56, [R200+0x1000] ;  /* 0x00100000c838783b */ /* 0x000f220000000200 */
[----:B-1----:R-:W-:Y:S01]  /*13c50*/  HMMA.16816.F32.BF16 R28, R8, R20, RZ ;  /* 0x00000014081c723c */ /* 0x002fe200000418ff */
[C---:B------:R-:W-:Y:S01]  /*13c60*/  IMAD.IADD R161, R200.reuse, 0x1, R0 ;  /* 0x00000001c8a17824 */ /* 0x040fe200078e0200 */
[----:B------:R-:W-:-:S02]  /*13c70*/  IADD3 R209, R200, 0x4800, RZ ;  /* 0x00004800c8d17810 */ /* 0x000fc40007ffe0ff */
[C---:B------:R-:W-:Y:S02]  /*13c80*/  IADD3 R208, R200.reuse, 0x5800, RZ ;  /* 0x00005800c8d07810 */ /* 0x040fe40007ffe0ff */
[----:B------:R-:W-:Y:S01]  /*13c90*/  IADD3 R207, R200, 0x5000, RZ ;  /* 0x00005000c8cf7810 */ /* 0x000fe20007ffe0ff */
[----:B------:R-:W-:Y:S01]  /*13ca0*/  @!PT LDS RZ, [RZ] ;  /* 0x00000000fffff984 */ /* 0x000fe20000000800 */
[----:B------:R-:W-:Y:S01]  /*13cb0*/  @!PT LDS RZ, [RZ] ;  /* 0x00000000fffff984 */ /* 0x000fe20000000800 */
[----:B------:R-:W-:Y:S01]  /*13cc0*/  @!PT LDS RZ, [RZ] ;  /* 0x00000000fffff984 */ /* 0x000fe20000000800 */
[----:B------:R1:W-:Y:S01]  /*13cd0*/  LDGSTS.E.BYPASS.LTC128B.128 [R212+0x4080], [R2.64], !P0 ;  /* 0x0408000002d47fae */ /* 0x0003e2000c101d46 */
[C---:B------:R-:W-:Y:S01]  /*13ce0*/  ISETP.LT.OR P0, PT, R6.reuse, 0x1, !P2 ;  /* 0x000000010600780c */ /* 0x040fe20005701670 */
[----:B------:R-:W-:Y:S01]  /*13cf0*/  HMMA.16816.F32.BF16 R20, R8, R22, RZ ;  /* 0x000000160814723c */ /* 0x000fe200000418ff */
[----:B------:R-:W-:Y:S02]  /*13d00*/  @!P5 ISETP.LT.OR P2, PT, R6, 0x21, !P2 ;  /* 0x000000210600d80c */ /* 0x000fe40005741670 */
[C---:B------:R-:W-:Y:S02]  /*13d10*/  IADD3 R206, R200.reuse, 0x3000, RZ ;  /* 0x00003000c8ce7810 */ /* 0x040fe40007ffe0ff */
[----:B------:R-:W-:-:S02]  /*13d20*/  IADD3 R205, R200, 0x4000, RZ ;  /* 0x00004000c8cd7810 */ /* 0x000fc40007ffe0ff */
[C---:B------:R-:W-:Y:S01]  /*13d30*/  IADD3 R204, R200.reuse, 0x3800, RZ ;  /* 0x00003800c8cc7810 */ /* 0x040fe20007ffe0ff */
[C---:B--2---:R-:W-:Y:S01]  /*13d40*/  HMMA.16816.F32.BF16 R32, R8.reuse, R16, RZ ;  /* 0x000000100820723c */ /* 0x044fe200000418ff */
[C---:B------:R-:W-:Y:S02]  /*13d50*/  IADD3 R203, R200.reuse, 0x1800, RZ ;  /* 0x00001800c8cb7810 */ /* 0x040fe40007ffe0ff */
[----:B------:R-:W-:Y:S01]  /*13d60*/  IADD3 R202, R200, 0x2800, RZ ;  /* 0x00002800c8ca7810 */ /* 0x000fe20007ffe0ff */
[----:B------:R1:W-:Y:S01]  /*13d70*/  LDGSTS.E.BYPASS.LTC128B.128 [R212+0x5880], [R2.64+0x80], !P0 ;  /* 0x0588008002d47fae */ /* 0x0003e2000c101d46 */
[C---:B------:R-:W-:Y:S02]  /*13d80*/  ISETP.LT.OR P0, PT, R6.reuse, 0x1, !P1 ;  /* 0x000000010600780c */ /* 0x040fe40004f01670 */
[----:B------:R-:W-:Y:S01]  /*13d90*/  @!P5 ISETP.LT.OR P1, PT, R6, 0x21, !P1 ;  /* 0x000000210600d80c */ /* 0x000fe20004f21670 */
[----:B------:R-:W-:Y:S01]  /*13da0*/  HMMA.16816.F32.BF16 R36, R8, R18, RZ ;  /* 0x000000120824723c */ /* 0x000fe200000418ff */
[----:B------:R-:W-:-:S07]  /*13db0*/  IADD3 R201, R200, 0x2000, RZ ;  /* 0x00002000c8c97810 */ /* 0x000fce0007ffe0ff */
[----:B---3--:R-:W-:Y:S02]  /*13dc0*/  HMMA.16816.F32.BF16 R44, R8, R24, RZ ;  /* 0x00000018082c723c */ /* 0x008fe400000418ff */
[----:B------:R1:W-:Y:S01]  /*13dd0*/  LDGSTS.E.BYPASS.LTC128B.128 [R212+0x7080], [R2.64+0x100], !P0 ;  /* 0x0708010002d47fae */ /* 0x0003e2000c101d46 */
[----:B------:R-:W-:-:S04]  /*13de0*/  LOP3.LUT P0, RZ, R120, 0x8, RZ, 0xc0, !PT ;  /* 0x0000000878ff7812 */ /* 0x000fc8000780c0ff */
[C---:B------:R-:W-:Y:S01]  /*13df0*/  ISETP.LT.OR P4, PT, R6.reuse, 0x1, !P0 ;  /* 0x000000010600780c */ /* 0x040fe20004781670 */
[----:B------:R-:W-:Y:S01]  /*13e00*/  HMMA.16816.F32.BF16 R8, R8, R26, RZ ;  /* 0x0000001a0808723c */ /* 0x000fe200000418ff */
[----:B------:R-:W-:-:S07]  /*13e10*/  @!P5 ISETP.LT.OR P0, PT, R6, 0x21, !P0 ;  /* 0x000000210600d80c */ /* 0x000fce0004701670 */
[C---:B----4-:R-:W-:Y:S04]  /*13e20*/  HMMA.16816.F32.BF16 R16, R12.reuse, R40, R28 ;  /* 0x000000280c10723c */ /* 0x050fe8000004181c */
[----:B------:R1:W-:Y:S04]  /*13e30*/  LDGSTS.E.BYPASS.LTC128B.128 [R212+0x8880], [R2.64+0x180], !P4 ;  /* 0x0888018002d47fae */ /* 0x0003e8000e101d46 */
[----:B------:R2:W-:Y:S01]  /*13e40*/  @!P5 LDGSTS.E.BYPASS.LTC128B.128 [R215+0x5080], [R4.64], !P3 ;  /* 0x0508000004d7dfae */ /* 0x0005e2000d901d46 */
[C---:B------:R-:W-:Y:S03]  /*13e50*/  HMMA.16816.F32.BF16 R24, R12.reuse, R42, R20 ;  /* 0x0000002a0c18723c */ /* 0x040fe60000041814 */
[----:B------:R2:W-:Y:S04]  /*13e60*/  @!P5 LDGSTS.E.BYPASS.LTC128B.128 [R215+0x6880], [R4.64+0x80], !P2 ;  /* 0x0688008004d7dfae */ /* 0x0005e8000d101d46 */
[----:B------:R2:W-:Y:S01]  /*13e70*/  @!P5 LDGSTS.E.BYPASS.LTC128B.128 [R215+0x8080], [R4.64+0x100], !P1 ;  /* 0x0808010004d7dfae */ /* 0x0005e2000c901d46 */
[----:B------:R-:W-:Y:S03]  /*13e80*/  HMMA.16816.F32.BF16 R28, R12, R48, R32 ;  /* 0x000000300c1c723c */ /* 0x000fe60000041820 */
[----:B------:R2:W-:Y:S01]  /*13e90*/  @!P5 LDGSTS.E.BYPASS.LTC128B.128 [R215+0x9880], [R4.64+0x180], !P0 ;  /* 0x0988018004d7dfae */ /* 0x0005e2000c101d46 */
[----:B------:R-:W-:-:S03]  /*13ea0*/  ISETP.GT.AND P0, PT, R116, R230, PT ;  /* 0x000000e67400720c */ /* 0x000fc60003f04270 */
[----:B------:R-:W-:Y:S01]  /*13eb0*/  LDSM.16.M88.4 R52, [R162] ;  /* 0x00000000a234783b */ /* 0x000fe20000000200 */
[C---:B------:R-:W-:Y:S03]  /*13ec0*/  HMMA.16816.F32.BF16 R32, R12.reuse, R50, R36 ;  /* 0x000000320c20723c */ /* 0x040fe60000041824 */
[----:B------:R-:W-:Y:S04]  /*13ed0*/  LDSM.16.M88.4 R60, [R162+0x800] ;  /* 0x00080000a23c783b */ /* 0x000fe80000000200 */
[----:B------:R-:W-:Y:S01]  /*13ee0*/  LDSM.16.M88.4 R64, [R162+0x1000] ;  /* 0x00100000a240783b */ /* 0x000fe20000000200 */
[C---:B------:R-:W-:Y:S03]  /*13ef0*/  HMMA.16816.F32.BF16 R36, R12.reuse, R56, R44 ;  /* 0x000000380c24723c */ /* 0x040fe6000004182c */
[----:B------:R-:W-:Y:S04]  /*13f00*/  LDSM.16.M88.4 R20, [R161] ;  /* 0x00000000a114783b */ /* 0x000fe80000000200 */
[----:B------:R-:W-:Y:S01]  /*13f10*/  LDSM.16.M88.4 R44, [R161+0x800] ;  /* 0x00080000a12c783b */ /* 0x000fe20000000200 */
[----:B------:R-:W-:Y:S03]  /*13f20*/  HMMA.16816.F32.BF16 R12, R12, R58, R8 ;  /* 0x0000003a0c0c723c */ /* 0x000fe60000041808 */
[----:B------:R-:W-:Y:S04]  /*13f30*/  LDSM.16.M88.4 R8, [R198] ;  /* 0x00000000c608783b */ /* 0x000fe80000000200 */
[----:B--2---:R-:W2:Y:S04]  /*13f40*/  LDSM.16.M88.4 R4, [R199] ;  /* 0x00000000c704783b */ /* 0x004ea80000000200 */
[----:B------:R-:W3:Y:S04]  /*13f50*/  LDSM.16.M88.4 R56, [R161+0x1000] ;  /* 0x00100000a138783b */ /* 0x000ee80000000200 */
[----:B------:R-:W-:Y:S04]  /*13f60*/  LDSM.16.M88.4 R40, [R163+0x1800] ;  /* 0x00180000a328783b */ /* 0x000fe80000000200 */
[----:B------:R-:W-:Y:S04]  /*13f70*/  LDSM.16.M88.4 R48, [R163+0x2000] ;  /* 0x00200000a330783b */ /* 0x000fe80000000200 */
[----:B------:R-:W0:Y:S01]  /*13f80*/  LDGDEPBAR ;  /* 0x00000000000079af */ /* 0x000e220000000000 */
        /* <DEDUP_REMOVED lines=9> */
[----:B------:R-:W-:Y:S03]  /*14020*/  LDSM.16.M88.4 R64, [R162+0x4000] ;  /* 0x00400000a240783b */ /* 0x000fe60000000200 */
        /* <DEDUP_REMOVED lines=8> */
[----:B------:R-:W3:Y:S04]  /*140b0*/  LDSM.16.M88.4 R8, [R197+0x4000] ;  /* 0x00400000c508783b */ /* 0x000ee80000000200 */
        /* <DEDUP_REMOVED lines=10> */
[----:B------:R-:W1:Y:S03]  /*14160*/  LDSM.16.M88.4 R52, [R162+0x2000] ;  /* 0x00200000a234783b */ /* 0x000e660000000200 */
[C---:B---3--:R-:W-:Y:S08]  /*14170*/  HMMA.16816.F32.BF16 R16, R8.reuse, R20, R16 ;  /* 0x000000140810723c */ /* 0x048ff00000041810 */
[C---:B------:R-:W-:Y:S01]  /*14180*/  HMMA.16816.F32.BF16 R24, R8.reuse, R22, R24 ;  /* 0x000000160818723c */ /* 0x040fe20000041818 */
[----:B------:R-:W-:Y:S07]  /*14190*/  LDSM.16.M88.4 R20, [R161+0x1800] ;  /* 0x00180000a114783b */ /* 0x000fee0000000200 */
[C---:B------:R-:W-:Y:S08]  /*141a0*/  HMMA.16816.F32.BF16 R28, R8.reuse, R44, R28 ;  /* 0x0000002c081c723c */ /* 0x040ff0000004181c */
[C---:B------:R-:W-:Y:S01]  /*141b0*/  HMMA.16816.F32.BF16 R32, R8.reuse, R46, R32 ;  /* 0x0000002e0820723c */ /* 0x040fe20000041820 */
[----:B------:R-:W-:Y:S07]  /*141c0*/  LDSM.16.M88.4 R44, [R163+0x3000] ;  /* 0x00300000a32c783b */ /* 0x000fee0000000200 */
[C---:B----4-:R-:W-:Y:S08]  /*141d0*/  HMMA.16816.F32.BF16 R36, R8.reuse, R56, R36 ;  /* 0x000000380824723c */ /* 0x050ff00000041824 */
[----:B------:R-:W-:Y:S01]  /*141e0*/  HMMA.16816.F32.BF16 R12, R8, R58, R12 ;  /* 0x0000003a080c723c */ /* 0x000fe2000004180c */
[----:B------:R-:W3:Y:S04]  /*141f0*/  LDSM.16.M88.4 R8, [R198+0x4000] ;  /* 0x00400000c608783b */ /* 0x000ee80000000200 */
[----:B------:R-:W4:Y:S03]  /*14200*/  LDSM.16.M88.4 R56, [R161+0x2800] ;  /* 0x00280000a138783b */ /* 0x000f260000000200 */
[C---:B--2---:R-:W-:Y:S08]  /*14210*/  HMMA.16816.F32.BF16 R16, R4.reuse, R40, R16 ;  /* 0x000000280410723c */ /* 0x044ff00000041810 */
        /* <DEDUP_REMOVED lines=8> */
[----:B------:R-:W2:Y:S03]  /*142a0*/  LDSM.16.M88.4 R60, [R163+0x4000] ;  /* 0x00400000a33c783b */ /* 0x000ea60000000200 */
[C---:B---3--:R-:W-:Y:S08]  /*142b0*/  HMMA.16816.F32.BF16 R16, R8.reuse, R20, R16 ;  /* 0x000000140810723c */ /* 0x048ff00000041810 */
[C---:B------:R-:W-:Y:S08]  /*142c0*/  HMMA.16816.F32.BF16 R24, R8.reuse, R22, R24 ;  /* 0x000000160818723c */ /* 0x040ff00000041818 */
[C---:B------:R-:W-:Y:S08]  /*142d0*/  HMMA.16816.F32.BF16 R28, R8.reuse, R48, R28 ;  /* 0x00000030081c723c */ /* 0x040ff0000004181c */
[C---:B------:R-:W-:Y:S01]  /*142e0*/  HMMA.16816.F32.BF16 R32, R8.reuse, R50, R32 ;  /* 0x000000320820723c */ /* 0x040fe20000041820 */
[----:B------:R-:W-:Y:S07]  /*142f0*/  LDSM.16.M88.4 R48, [R200+0x3800] ;  /* 0x00380000c830783b */ /* 0x000fee0000000200 */
[C---:B----4-:R-:W-:Y:S08]  /*14300*/  HMMA.16816.F32.BF16 R36, R8.reuse, R56, R36 ;  /* 0x000000380824723c */ /* 0x050ff00000041824 */
[----:B------:R-:W-:Y:S01]  /*14310*/  HMMA.16816.F32.BF16 R12, R8, R58, R12 ;  /* 0x0000003a080c723c */ /* 0x000fe2000004180c */
[----:B------:R-:W3:Y:S04]  /*14320*/  LDSM.16.M88.4 R8, [R197+0x8000] ;  /* 0x00800000c508783b */ /* 0x000ee80000000200 */
[----:B------:R-:W4:Y:S03]  /*14330*/  LDSM.16.M88.4 R56, [R200+0x4000] ;  /* 0x00400000c838783b */ /* 0x000f260000000200 */
[C---:B-1----:R-:W-:Y:S08]  /*14340*/  HMMA.16816.F32.BF16 R16, R4.reuse, R44, R16 ;  /* 0x0000002c0410723c */ /* 0x042ff00000041810 */
[C---:B------:R-:W-:Y:S01]  /*14350*/  HMMA.16816.F32.BF16 R24, R4.reuse, R46, R24 ;  /* 0x0000002e0418723c */ /* 0x040fe20000041818 */
[----:B------:R-:W-:Y:S07]  /*14360*/  LDSM.16.M88.4 R44, [R162+0x3000] ;  /* 0x00300000a22c783b */ /* 0x000fee0000000200 */
[C---:B------:R-:W-:Y:S08]  /*14370*/  HMMA.16816.F32.BF16 R28, R4.reuse, R52, R28 ;  /* 0x00000034041c723c */ /* 0x040ff0000004181c */
[C---:B------:R-:W-:Y:S01]  /*14380*/  HMMA.16816.F32.BF16 R32, R4.reuse, R54, R32 ;  /* 0x000000360420723c */ /* 0x040fe20000041820 */
[----:B------:R-:W-:Y:S07]  /*14390*/  LDSM.16.M88.4 R52, [R162+0x3800] ;  /* 0x00380000a234783b */ /* 0x000fee0000000200 */
[C---:B--2---:R-:W-:Y:S08]  /*143a0*/  HMMA.16816.F32.BF16 R36, R4.reuse, R60, R36 ;  /* 0x0000003c0424723c */ /* 0x044ff00000041824 */
[----:B------:R-:W-:Y:S01]  /*143b0*/  HMMA.16816.F32.BF16 R12, R4, R62, R12 ;  /* 0x0000003e040c723c */ /* 0x000fe2000004180c */
[----:B------:R-:W1:Y:S04]  /*143c0*/  LDSM.16.M88.4 R4, [R199+0x8000] ;  /* 0x00800000c704783b */ /* 0x000e680000000200 */
[----:B------:R-:W-:Y:S03]  /*143d0*/  LDSM.16.M88.4 R60, [R161+0x4000] ;  /* 0x00400000a13c783b */ /* 0x000fe60000000200 */
        /* <DEDUP_REMOVED lines=42> */
[C---:B------:R-:W-:Y:S08]  /*14680*/  HMMA.16816.F32.BF16 R20, R12.reuse, R54, R20 ;  /* 0x000000360c14723c */ /* 0x040ff00000041814 */
        /* <DEDUP_REMOVED lines=27> */
[C---:B------:R-:W-:Y:S01]  /*14840*/  LOP3.LUT P3, RZ, R217.reuse, 0x4, RZ, 0xc0, !PT ;  /* 0x00000004d9ff7812 */ /* 0x040fe2000786c0ff */
[----:B------:R-:W-:Y:S01]  /*14850*/  IMAD R2, R2, c[0x0][0x1e0], RZ ;  /* 0x0000780002027a24 */ /* 0x000fe200078e02ff */
[C---:B------:R-:W-:Y:S02]  /*14860*/  LOP3.LUT P4, RZ, R217.reuse, 0x2, RZ, 0xc0, !PT ;  /* 0x00000002d9ff7812 */ /* 0x040fe4000788c0ff */
[----:B------:R-:W-:Y:S01]  /*14870*/  LOP3.LUT P6, RZ, R217, 0x1, RZ, 0xc0, !PT ;  /* 0x00000001d9ff7812 */ /* 0x000fe200078cc0ff */
        /* <DEDUP_REMOVED lines=30> */
.L_x_2474:
[----:B------:R-:W-:Y:S05]  /*14a60*/  BSYNC B0 ;  /* 0x0000000000007941 */ /* 0x000fea0003800000 */
.L_x_2473:
[----:B------:R-:W2:Y:S04]  /*14a70*/  LDL R0, [R1+0x48] ;  /* 0x0000480001007983 */ /* 0x000ea80000100800 */
[----:B------:R-:W3:Y:S01]  /*14a80*/  LDL R95, [R1+0x10] ;  /* 0x00001000015f7983 */ /* 0x000ee20000100800 */
[----:B------:R-:W-:Y:S01]  /*14a90*/  ISETP.NE.AND P3, PT, R133, 0x1, PT ;  /* 0x000000018500780c */ /* 0x000fe20003f65270 */
[----:B-1----:R-:W-:Y:S01]  /*14aa0*/  IMAD.IADD R4, R125, 0x1, -R231 ;  /* 0x000000017d047824 */ /* 0x002fe200078e0ae7 */
[----:B------:R-:W-:Y:S01]  /*14ab0*/  IADD3 R3, -R231, 0x1, R125 ;  /* 0x00000001e7037810 */ /* 0x000fe20007ffe17d */
[----:B------:R-:W-:Y:S04]  /*14ac0*/  LDSM.16.MT88.4 R44, [R194] ;  /* 0x00000000c22c783b */ /* 0x000fe80000004200 */
[----:B------:R-:W-:Y:S04]  /*14ad0*/  LDSM.16.MT88.4 R52, [R194+0x800] ;  /* 0x00080000c234783b */ /* 0x000fe80000004200 */
        /* <DEDUP_REMOVED lines=8> */
[----:B------:R-:W0:Y:S01]  /*14b60*/  LDGDEPBAR ;  /* 0x00000000000079af */ /* 0x000e220000000000 */
[----:B--2--5:R-:W-:-:S04]  /*14b70*/  IMAD.IADD R0, R0, 0x1, R132 ;  /* 0x0000000100007824 */ /* 0x024fc800078e0284 */
[----:B------:R-:W-:-:S04]  /*14b80*/  @P3 IMAD.HI.U32 R2, R0, c[0x0][0x2c8], RZ ;  /* 0x0000b20000023a27 */ /* 0x000fc800078e00ff */
[----:B---3--:R-:W-:Y:S01]  /*14b90*/  IMAD.IADD R3, R3, 0x1, -R95 ;  /* 0x0000000103037824 */ /* 0x008fe200078e0a5f */
[----:B------:R-:W-:-:S05]  /*14ba0*/  @P3 SHF.R.U32.HI R0, RZ, c[0x0][0x2cc], R2 ;  /* 0x0000b300ff003a19 */ /* 0x000fca0000011602 */
[----:B------:R-:W1:Y:S04]  /*14bb0*/  SHFL.IDX PT, R2, R0, RZ, 0x1c1f ;  /* 0x001c1fff00027589 */ /* 0x000e6800000e0000 */
[----:B------:R-:W2:Y:S01]  /*14bc0*/  SHFL.IDX PT, R5, R0, 0x1, 0x1c1f ;  /* 0x003c1f0000057f89 */ /* 0x000ea200000e0000 */
        /* <DEDUP_REMOVED lines=10> */
[----:B------:R-:W-:Y:S02]  /*14c70*/  FMNMX.FTZ R0, R11, R12, !PT ;  /* 0x0000000c0b007209 */ /* 0x000fe40007810000 */
[----:B------:R-:W-:Y:S02]  /*14c80*/  ISETP.GT.AND P0, PT, R2, 0x10, PT ;  /* 0x000000100200780c */ /* 0x000fe40003f04270 */
        /* <DEDUP_REMOVED lines=11> */
[C---:B------:R-:W-:Y:S02]  /*14d40*/  ISETP.GT.AND P0, PT, R2.reuse, 0x20, PT ;  /* 0x000000200200780c */ /* 0x040fe40003f04270 */
[----:B------:R-:W-:Y:S02]  /*14d50*/  FSEL R13, R41, -INF , P1 ;  /* 0xff800000290d7808 */ /* 0x000fe40000800000 */
[----:B------:R-:W-:Y:S02]  /*14d60*/  FMNMX.FTZ R3, R15, R3, !PT ;  /* 0x000000030f037209 */ /* 0x000fe40007810000 */
[----:B------:R-:W-:-:S02]  /*14d70*/  ISETP.GT.AND P1, PT, R2, 0x21, PT ;  /* 0x000000210200780c */ /* 0x000fc40003f24270 */
[----:B------:R-:W-:Y:S02]  /*14d80*/  FSEL R94, R20, -INF , P0 ;  /* 0xff800000145e7808 */ /* 0x000fe40000000000 */
[----:B------:R-:W-:Y:S02]  /*14d90*/  ISETP.GT.AND P0, PT, R2, 0x28, PT ;  /* 0x000000280200780c */ /* 0x000fe40003f04270 */
[----:B------:R-:W-:Y:S02]  /*14da0*/  IMNMX R0, R4, R5, PT ;  /* 0x0000000504007217 */ /* 0x000fe40003800200 */
[----:B------:R-:W-:Y:S02]  /*14db0*/  FMNMX.FTZ R3, R13, R3, !PT ;  /* 0x000000030d037209 */ /* 0x000fe40007810000 */
[----:B------:R-:W-:Y:S02]  /*14dc0*/  FSEL R93, R21, -INF , P1 ;  /* 0xff800000155d7808 */ /* 0x000fe40000800000 */
[----:B------:R-:W-:-:S02]  /*14dd0*/  ISETP.GT.AND P1, PT, R2, 0x29, PT ;  /* 0x000000290200780c */ /* 0x000fc40003f24270 */
[----:B------:R-:W-:Y:S02]  /*14de0*/  FSEL R92, R36, -INF , P0 ;  /* 0xff800000245c7808 */ /* 0x000fe40000000000 */
[C---:B------:R-:W-:Y:S02]  /*14df0*/  ISETP.GT.AND P0, PT, R0.reuse, RZ, PT ;  /* 0x000000ff0000720c */ /* 0x040fe40003f04270 */
[----:B------:R-:W-:Y:S02]  /*14e00*/  ISETP.GT.AND P2, PT, R0, 0x1, PT ;  /* 0x000000010000780c */ /* 0x000fe40003f44270 */
[----:B------:R-:W-:Y:S02]  /*14e10*/  FMNMX.FTZ R2, R94, R3, !PT ;  /* 0x000000035e027209 */ /* 0x000fe40007810000 */
[----:B------:R-:W-:Y:S02]  /*14e20*/  FSEL R91, R37, -INF , P1 ;  /* 0xff800000255b7808 */ /* 0x000fe40000800000 */
[----:B------:R-:W-:-:S02]  /*14e30*/  FSEL R5, R34, -INF , P0 ;  /* 0xff80000022057808 */ /* 0x000fc40000000000 */
[C---:B------:R-:W-:Y:S02]  /*14e40*/  ISETP.GT.AND P1, PT, R0.reuse, 0x8, PT ;  /* 0x000000080000780c */ /* 0x040fe40003f24270 */
[----:B------:R-:W-:Y:S02]  /*14e50*/  FSEL R10, R35, -INF , P2 ;  /* 0xff800000230a7808 */ /* 0x000fe40001000000 */
[----:B------:R-:W-:Y:S01]  /*14e60*/  FMNMX.FTZ R2, R93, R2, !PT ;  /* 0x000000025d027209 */ /* 0x000fe20007810000 */
[----:B------:R-:W-:Y:S01]  /*14e70*/  LDSM.16.MT88.4 R32, [R193] ;  /* 0x00000000c120783b */ /* 0x000fe20000004200 */
[----:B------:R-:W-:Y:S02]  /*14e80*/  ISETP.GT.AND P0, PT, R0, 0x9, PT ;  /* 0x000000090000780c */ /* 0x000fe40003f04270 */
[----:B------:R-:W-:Y:S02]  /*14e90*/  FSEL R9, R30, -INF , P1 ;  /* 0xff8000001e097808 */ /* 0x000fe40000800000 */
[----:B------:R-:W-:-:S02]  /*14ea0*/  FMNMX.FTZ R3, R5, R10, !PT ;  /* 0x0000000a05037209 */ /* 0x000fc40007810000 */
[----:B------:R-:W-:Y:S02]  /*14eb0*/  FMNMX.FTZ R2, R92, R2, !PT ;  /* 0x000000025c027209 */ /* 0x000fe40007810000 */
[----:B------:R-:W-:Y:S02]  /*14ec0*/  FSEL R8, R31, -INF , P0 ;  /* 0xff8000001f087808 */ /* 0x000fe40000000000 */
[C---:B------:R-:W-:Y:S01]  /*14ed0*/  ISETP.GT.AND P1, PT, R0.reuse, 0x10, PT ;  /* 0x000000100000780c */ /* 0x040fe20003f24270 */
[----:B------:R-:W-:Y:S01]  /*14ee0*/  LDSM.16.MT88.4 R28, [R195] ;  /* 0x00000000c31c783b */ /* 0x000fe20000004200 */
[----:B------:R-:W-:Y:S02]  /*14ef0*/  FMNMX.FTZ R3, R9, R3, !PT ;  /* 0x0000000309037209 */ /* 0x000fe40007810000 */
[----:B------:R-:W-:Y:S02]  /*14f00*/  FMNMX.FTZ R2, R91, R2, !PT ;  /* 0x000000025b027209 */ /* 0x000fe40007810000 */
[----:B------:R-:W-:-:S02]  /*14f10*/  ISETP.GT.AND P0, PT, R0, 0x11, PT ;  /* 0x000000110000780c */ /* 0x000fc40003f04270 */
[----:B------:R-:W-:Y:S01]  /*14f20*/  FSEL R7, R26, -INF , P1 ;  /* 0xff8000001a077808 */ /* 0x000fe20000800000 */
[----:B------:R-:W1:Y:S01]  /*14f30*/  SHFL.BFLY PT, R4, R2, 0x2, 0x1f ;  /* 0x0c401f0002047f89 */ /* 0x000e6200000e0000 */
[----:B------:R-:W-:Y:S02]  /*14f40*/  FMNMX.FTZ R3, R8, R3, !PT ;  /* 0x0000000308037209 */ /* 0x000fe40007810000 */
[----:B------:R-:W-:Y:S02]  /*14f50*/  FSEL R6, R27, -INF , P0 ;  /* 0xff8000001b067808 */ /* 0x000fe40000000000 */
[C---:B------:R-:W-:Y:S01]  /*14f60*/  ISETP.GT.AND P1, PT, R0.reuse, 0x18, PT ;  /* 0x000000180000780c */ /* 0x040fe20003f24270 */
[----:B------:R-:W-:Y:S01]  /*14f70*/  LDSM.16.MT88.4 R24, [R192+0x800] ;  /* 0x00080000c018783b */ /* 0x000fe20000004200 */
[----:B------:R-:W-:Y:S02]  /*14f80*/  FMNMX.FTZ R3, R7, R3, !PT ;  /* 0x0000000307037209 */ /* 0x000fe40007810000 */
[----:B------:R-:W-:-:S02]  /*14f90*/  ISETP.GT.AND P0, PT, R0, 0x19, PT ;  /* 0x000000190000780c */ /* 0x000fc40003f04270 */
[----:B------:R-:W-:Y:S02]  /*14fa0*/  FSEL R21, R42, -INF , P1 ;  /* 0xff8000002a157808 */ /* 0x000fe40000800000 */
        /* <DEDUP_REMOVED lines=32> */
[----:B------:R1:W-:Y:S01]  /*151b0*/  MUFU.EX2 R83, R3 ;  /* 0x0000000300537308 */ /* 0x0003e20000000800 */
[----:B------:R-:W-:-:S07]  /*151c0*/  FSETP.NEU.FTZ.AND P0, PT, R149, -INF , PT ;  /* 0xff8000009500780b */ /* 0x000fce0003f1d000 */
[----:B------:R2:W-:Y:S01]  /*151d0*/  MUFU.EX2 R216, R0 ;  /* 0x0000000000d87308 */ /* 0x0005e20000000800 */
[----:B-1----:R-:W-:-:S07]  /*151e0*/  FFMA.FTZ R3, R14, c[0x0][0x2d0], -R2 ;  /* 0x0000b4000e037a23 */ /* 0x002fce0000010802 */
[----:B------:R1:W-:Y:S01]  /*151f0*/  MUFU.EX2 R86, R3 ;  /* 0x0000000300567308 */ /* 0x0003e20000000800 */
[----:B--2---:R-:W-:-:S05]  /*15200*/  FMUL.FTZ R0, R149, c[0x0][0x2d0] ;  /* 0x0000b40095007a20 */ /* 0x004fca0000410000 */
[----:B------:R-:W-:Y:S01]  /*15210*/  FSEL R0, R0, RZ, P0 ;  /* 0x000000ff00007208 */ /* 0x000fe20000000000 */
[----:B-1----:R-:W-:-:S04]  /*15220*/  FFMA.FTZ R3, R17, c[0x0][0x2d0], -R2 ;  /* 0x0000b40011037a23 */ /* 0x002fc80000010802 */
[----:B------:R1:W-:Y:S02]  /*15230*/  MUFU.EX2 R85, R3 ;  /* 0x0000000300557308 */ /* 0x0003e40000000800 */
[--C-:B-1----:R-:W-:Y:S02]  /*15240*/  FFMA.FTZ R3, R16, c[0x0][0x2d0], -R2.reuse ;  /* 0x0000b40010037a23 */ /* 0x102fe40000010802 */
[----:B------:R-:W1:Y:S04]  /*15250*/  LDSM.16.MT88.4 R16, [R192] ;  /* 0x00000000c010783b */ /* 0x000e680000004200 */
        /* <DEDUP_REMOVED lines=8> */
[----:B--2---:R-:W-:Y:S01]  /*152e0*/  FFMA.FTZ R3, R10, c[0x0][0x2d0], -R0 ;  /* 0x0000b4000a037a23 */ /* 0x004fe20000010800 */
[----:B------:R-:W-:-:S05]  /*152f0*/  F2FP.BF16.PACK_AB R10, R85, R86 ;  /* 0x00000056550a723e */ /* 0x000fca00000010ff */
[----:B------:R2:W3:Y:S02]  /*15300*/  MUFU.EX2 R81, R3 ;  /* 0x0000000300517308 */ /* 0x0004e40000000800 */
[----:B--2---:R-:W-:Y:S01]  /*15310*/  FFMA.FTZ R3, R9, c[0x0][0x2d0], -R0 ;  /* 0x0000b40009037a23 */ /* 0x004fe20000010800 */
[----:B---3--:R-:W-:-:S05]  /*15320*/  F2FP.BF16.PACK_AB R9, R81, R82 ;  /* 0x000000525109723e */ /* 0x008fca00000010ff */
[----:B------:R2:W-:Y:S02]  /*15330*/  MUFU.EX2 R80, R3 ;  /* 0x0000000300507308 */ /* 0x0005e40000000800 */
[----:B--2---:R-:W-:Y:S01]  /*15340*/  FFMA.FTZ R3, R8, c[0x0][0x2d0], -R0 ;  /* 0x0000b40008037a23 */ /* 0x004fe20000010800 */
[----:B------:R-:W-:-:S05]  /*15350*/  F2FP.BF16.PACK_AB R8, R83, R84 ;  /* 0x000000545308723e */ /* 0x000fca00000010ff */
[----:B------:R2:W3:Y:S02]  /*15360*/  MUFU.EX2 R148, R3 ;  /* 0x0000000300947308 */ /* 0x0004e40000000800 */
[----:B--2---:R-:W-:Y:S01]  /*15370*/  FFMA.FTZ R3, R7, c[0x0][0x2d0], -R0 ;  /* 0x0000b40007037a23 */ /* 0x004fe20000010800 */
[----:B---3--:R-:W-:-:S05]  /*15380*/  F2FP.BF16.PACK_AB R11, R148, R80 ;  /* 0x00000050940b723e */ /* 0x008fca00000010ff */
[----:B------:R2:W-:Y:S02]  /*15390*/  MUFU.EX2 R154, R3 ;  /* 0x00000003009a7308 */ /* 0x0005e40000000800 */
[----:B------:R-:W-:Y:S01]  /*153a0*/  HMMA.16816.F32.BF16 R12, R8, R32, RZ ;  /* 0x00000020080c723c */ /* 0x000fe200000418ff */
[----:B--2---:R-:W-:Y:S01]  /*153b0*/  FFMA.FTZ R3, R6, c[0x0][0x2d0], -R0 ;  /* 0x0000b40006037a23 */ /* 0x004fe20000010800 */
[----:B------:R-:W-:-:S04]  /*153c0*/  F2FP.BF16.PACK_AB R6, R222, R223 ;  /* 0x000000dfde06723e */ /* 0x000fc800000010ff */
        /* <DEDUP_REMOVED lines=8> */
[----:B-1----:R-:W-:Y:S11]  /*15450*/  F2FP.BF16.PACK_AB R7, R155, R214 ;  /* 0x000000d69b07723e */ /* 0x002ff600000010ff */
[----:B------:R-:W-:Y:S04]  /*15460*/  @!UPT UIADD3 URZ, URZ, URZ, URZ ;  /* 0x0000003f3f3ff290 */ /* 0x000fe8000fffe03f */
[C---:B------:R-:W-:Y:S08]  /*15470*/  HMMA.16816.F32.BF16 R168, R4.reuse, R24, R20 ;  /* 0x0000001804a8723c */ /* 0x040ff00000041814 */
[----:B------:R-:W-:Y:S01]  /*15480*/  HMMA.16816.F32.BF16 R144, R4, R26, R16 ;  /* 0x0000001a0490723c */ /* 0x000fe20000041810 */
[----:B------:R-:W1:Y:S07]  /*15490*/  LDSM.16.MT88.4 R24, [R195+0x800] ;  /* 0x00080000c318783b */ /* 0x000e6e0000004200 */
[----:B------:R-:W-:Y:S08]  /*154a0*/  HMMA.16816.F32.BF16 R20, R8, R28, RZ ;  /* 0x0000001c0814723c */ /* 0x000ff000000418ff */
[----:B------:R-:W-:Y:S08]  /*154b0*/  HMMA.16816.F32.BF16 R132, R4, R40, R12 ;  /* 0x000000280484723c */ /* 0x000ff0000004180c */
[C---:B------:R-:W-:Y:S01]  /*154c0*/  HMMA.16816.F32.BF16 R12, R8.reuse, R34, RZ ;  /* 0x00000022080c723c */ /* 0x040fe200000418ff */
[----:B------:R-:W2:Y:S07]  /*154d0*/  LDSM.16.MT88.4 R32, [R192+0x2000] ;  /* 0x00200000c020783b */ /* 0x000eae0000004200 */
[C---:B------:R-:W-:Y:S08]  /*154e0*/  HMMA.16816.F32.BF16 R16, R8.reuse, R30, RZ ;  /* 0x0000001e0810723c */ /* 0x040ff000000418ff */
[----:B------:R-:W-:Y:S08]  /*154f0*/  HMMA.16816.F32.BF16 R28, R8, R36, RZ ;  /* 0x00000024081c723c */ /* 0x000ff000000418ff */
[----:B-1----:R-:W-:Y:S08]  /*15500*/  HMMA.16816.F32.BF16 R56, R4, R24, R20 ;  /* 0x000000180438723c */ /* 0x002ff00000041814 */
[----:B------:R-:W-:Y:S08]  /*15510*/  HMMA.16816.F32.BF16 R20, R8, R46, RZ ;  /* 0x0000002e0814723c */ /* 0x000ff000000418ff */
[----:B------:R-:W-:Y:S01]  /*15520*/  HMMA.16816.F32.BF16 R140, R4, R42, R12 ;  /* 0x0000002a048c723c */ /* 0x000fe2000004180c */
[----:B------:R-:W-:Y:S07]  /*15530*/  LDSM.16.MT88.4 R40, [R192+0x3800] ;  /* 0x00380000c028783b */ /* 0x000fee0000004200 */
[----:B------:R-:W-:Y:S01]  /*15540*/  HMMA.16816.F32.BF16 R12, R8, R44, RZ ;  /* 0x0000002c080c723c */ /* 0x000fe200000418ff */
[----:B------:R-:W-:Y:S01]  /*15550*/  LDSM.16.MT88.4 R44, [R194+0x2000] ;  /* 0x00200000c22c783b */ /* 0x000fe20000004200 */
[----:B------:R-:W-:-:S02]  /*15560*/  IMAD.MOV.U32 R102, RZ, RZ, R56 ;  /* 0x000000ffff667224 */ /* 0x000fc400078e0038 */
[----:B------:R-:W-:Y:S02]  /*15570*/  IMAD.MOV.U32 R101, RZ, RZ, R57 ;  /* 0x000000ffff657224 */ /* 0x000fe400078e0039 */
[----:B------:R-:W-:Y:S02]  /*15580*/  IMAD.MOV.U32 R100, RZ, RZ, R58 ;  /* 0x000000ffff647224 */ /* 0x000fe400078e003a */
[----:B------:R-:W-:Y:S01]  /*15590*/  HMMA.16816.F32.BF16 R16, R4, R26, R16 ;  /* 0x0000001a0410723c */ /* 0x000fe20000041810 */
[----:B------:R-:W1:Y:S01]  /*155a0*/  LDSM.16.MT88.4 R24, [R195+0x1800] ;  /* 0x00180000c318783b */ /* 0x000e620000004200 */
[----:B------:R-:W-:-:S03]  /*155b0*/  IMAD.MOV.U32 R3, RZ, RZ, R59 ;  /* 0x000000ffff037224 */ /* 0x000fc600078e003b */
[----:B------:R-:W-:Y:S03]  /*155c0*/  LDSM.16.MT88.4 R56, [R193+0x2000] ;  /* 0x00200000c138783b */ /* 0x000fe60000004200 */
[C---:B------:R-:W-:Y:S01]  /*155d0*/  HMMA.16816.F32.BF16 R248, R4.reuse, R54, R20 ;  /* 0x0000003604f8723c */ /* 0x040fe20000041814 */
[----:B------:R-:W3:Y:S07]  /*155e0*/  LDSM.16.MT88.4 R20, [R194+0x1800] ;  /* 0x00180000c214783b */ /* 0x000eee0000004200 */
[C---:B------:R-:W-:Y:S01]  /*155f0*/  HMMA.16816.F32.BF16 R12, R4.reuse, R52, R12 ;  /* 0x00000034040c723c */ /* 0x040fe2000004180c */
[----:B------:R-:W4:Y:S07]  /*15600*/  LDSM.16.MT88.4 R52, [R195+0x2000] ;  /* 0x00200000c334783b */ /* 0x000f2e0000004200 */
[----:B------:R-:W-:Y:S01]  /*15610*/  IMAD.MOV.U32 R99, RZ, RZ, R16 ;  /* 0x000000ffff637224 */ /* 0x000fe200078e0010 */
[----:B--2---:R-:W-:Y:S01]  /*15620*/  HMMA.16816.F32.BF16 R28, R4, R32, R28 ;  /* 0x00000020041c723c */ /* 0x004fe2000004181c */
[----:B------:R-:W-:-:S02]  /*15630*/  IMAD.MOV.U32 R98, RZ, RZ, R17 ;  /* 0x000000ffff627224 */ /* 0x000fc400078e0011 */
[----:B------:R-:W-:Y:S02]  /*15640*/  IMAD.MOV.U32 R97, RZ, RZ, R18 ;  /* 0x000000ffff617224 */ /* 0x000fe400078e0012 */
[----:B------:R-:W-:-:S03]  /*15650*/  IMAD.MOV.U32 R96, RZ, RZ, R19 ;  /* 0x000000ffff607224 */ /* 0x000fc600078e0013 */
[C---:B------:R-:W-:Y:S07]  /*15660*/  HMMA.16816.F32.BF16 R16, R8.reuse, R38, RZ ;  /* 0x000000260810723c */ /* 0x040fee00000418ff */
[----:B------:R-:W-:Y:S01]  /*15670*/  IMAD.MOV.U32 R106, RZ, RZ, R12 ;  /* 0x000000ffff6a7224 */ /* 0x000fe200078e000c */
[----:B-1----:R-:W-:Y:S01]  /*15680*/  HMMA.16816.F32.BF16 R36, R8, R24, RZ ;  /* 0x000000180824723c */ /* 0x002fe200000418ff */
[----:B------:R-:W-:Y:S02]  /*15690*/  IMAD.MOV.U32 R105, RZ, RZ, R13 ;  /* 0x000000ffff697224 */ /* 0x000fe400078e000d */
[----:B------:R-:W-:-:S02]  /*156a0*/  IMAD.MOV.U32 R104, RZ, RZ, R14 ;  /* 0x000000ffff687224 */ /* 0x000fc400078e000e */
[----:B------:R-:W-:-:S03]  /*156b0*/  IMAD.MOV.U32 R103, RZ, RZ, R15 ;  /* 0x000000ffff677224 */ /* 0x000fc600078e000f */
[----:B------:R-:W-:Y:S01]  /*156c0*/  IMAD.MOV.U32 R110, RZ, RZ, R28 ;  /* 0x000000ffff6e7224 */ /* 0x000fe200078e001c */
[----:B------:R-:W-:Y:S01]  /*156d0*/  HMMA.16816.F32.BF16 R12, R8, R48, RZ ;  /* 0x00000030080c723c */ /* 0x000fe200000418ff */
[----:B------:R-:W-:Y:S02]  /*156e0*/  IMAD.MOV.U32 R109, RZ, RZ, R29 ;  /* 0x000000ffff6d7224 */ /* 0x000fe400078e001d */
[----:B------:R-:W-:Y:S02]  /*156f0*/  IMAD.MOV.U32 R108, RZ, RZ, R30 ;  /* 0x000000ffff6c7224 */ /* 0x000fe400078e001e */
[----:B------:R-:W-:-:S03]  /*15700*/  IMAD.MOV.U32 R107, RZ, RZ, R31 ;  /* 0x000000ffff6b7224 */ /* 0x000fc600078e001f */
[----:B------:R-:W-:Y:S08]  /*15710*/  HMMA.16816.F32.BF16 R16, R4, R34, R16 ;  /* 0x000000220410723c */ /* 0x000ff00000041810 */
[C---:B------:R-:W-:Y:S08]  /*15720*/  HMMA.16816.F32.BF16 R32, R8.reuse, R26, RZ ;  /* 0x0000001a0820723c */ /* 0x040ff000000418ff */
[C---:B---3--:R-:W-:Y:S08]  /*15730*/  HMMA.16816.F32.BF16 R28, R8.reuse, R20, RZ ;  /* 0x00000014081c723c */ /* 0x048ff000000418ff */
[----:B------:R-:W-:Y:S01]  /*15740*/  HMMA.16816.F32.BF16 R24, R8, R22, RZ ;  /* 0x000000160818723c */ /* 0x000fe200000418ff */
[----:B------:R-:W-:-:S02]  /*15750*/  IMAD.MOV.U32 R114, RZ, RZ, R16 ;  /* 0x000000ffff727224 */ /* 0x000fc400078e0010 */
[----:B------:R-:W-:Y:S02]  /*15760*/  IMAD.MOV.U32 R113, RZ, RZ, R17 ;  /* 0x000000ffff717224 */ /* 0x000fe400078e0011 */
[----:B------:R-:W-:Y:S02]  /*15770*/  IMAD.MOV.U32 R112, RZ, RZ, R18 ;  /* 0x000000ffff707224 */ /* 0x000fe400078e0012 */
[----:B------:R-:W-:Y:S01]  /*15780*/  IMAD.MOV.U32 R111, RZ, RZ, R19 ;  /* 0x000000ffff6f7224 */ /* 0x000fe200078e0013 */
        /* <DEDUP_REMOVED lines=10> */
[----:B------:R-:W-:-:S07]  /*15830*/  IMAD.MOV.U32 R46, RZ, RZ, R108 ;  /* 0x000000ffff2e7224 */ /* 0x000fce00078e006c */
[----:B------:R-:W-:Y:S01]  /*15840*/  HMMA.16816.F32.BF16 R232, R4, R54, R32 ;  /* 0x0000003604e8723c */ /* 0x000fe20000041820 */
[----:B------:R-:W2:Y:S06]  /*15850*/  LDSM.16.MT88.4 R32, [R192+0x4800] ;  /* 0x00480000c020783b */ /* 0x000eac0000004200 */
[----:B------:R-:W-:Y:S01]  /*15860*/  IMAD.MOV.U32 R54, RZ, RZ, R112 ;  /* 0x000000ffff367224 */ /* 0x000fe200078e0070 */
[----:B------:R-:W-:Y:S01]  /*15870*/  HMMA.16816.F32.BF16 R24, R8, R64, RZ ;  /* 0x000000400818723c */ /* 0x000fe200000418ff */
[----:B------:R-:W-:-:S06]  /*15880*/  IMAD.MOV.U32 R55, RZ, RZ, R111 ;  /* 0x000000ffff377224 */ /* 0x000fcc00078e006f */
[----:B------:R-:W-:Y:S01]  /*15890*/  IMAD.MOV.U32 R64, RZ, RZ, R106 ;  /* 0x000000ffff407224 */ /* 0x000fe200078e006a */
[----:B------:R-:W-:Y:S01]  /*158a0*/  HMMA.16816.F32.BF16 R20, R8, R66, RZ ;  /* 0x000000420814723c */ /* 0x000fe200000418ff */
[----:B------:R-:W-:-:S06]  /*158b0*/  IMAD.MOV.U32 R65, RZ, RZ, R105 ;  /* 0x000000ffff417224 */ /* 0x000fcc00078e0069 */
[----:B------:R-:W-:Y:S01]  /*158c0*/  IMAD.MOV.U32 R66, RZ, RZ, R104 ;  /* 0x000000ffff427224 */ /* 0x000fe200078e0068 */
[----:B------:R-:W-:Y:S01]  /*158d0*/  HMMA.16816.F32.BF16 R244, R4, R56, R12 ;  /* 0x0000003804f4723c */ /* 0x000fe2000004180c */
[----:B------:R-:W-:-:S07]  /*158e0*/  IMAD.MOV.U32 R67, RZ, RZ, R103 ;  /* 0x000000ffff437224 */ /* 0x000fce00078e0067 */
[----:B------:R-:W-:Y:S07]  /*158f0*/  HMMA.16816.F32.BF16 R12, R8, R68, RZ ;  /* 0x00000044080c723c */ /* 0x000fee00000418ff */
[----:B------:R-:W-:Y:S01]  /*15900*/  IMAD.MOV.U32 R69, RZ, RZ, R131 ;  /* 0x000000ffff457224 */ /* 0x000fe200078e0083 */
[----:B------:R-:W-:Y:S01]  /*15910*/  HMMA.16816.F32.BF16 R56, R4, R58, R48 ;  /* 0x0000003a0438723c */ /* 0x000fe20000041830 */
[----:B------:R-:W3:Y:S01]  /*15920*/  LDSM.16.MT88.4 R48, [R194+0x3800] ;  /* 0x00380000c230783b */ /* 0x000ee20000004200 */
[----:B------:R-:W-:-:S06]  /*15930*/  IMAD.MOV.U32 R68, RZ, RZ, R130 ;  /* 0x000000ffff447224 */ /* 0x000fcc00078e0082 */
        /* <DEDUP_REMOVED lines=9> */
[----:B------:R-:W-:Y:S07]  /*159d0*/  HMMA.16816.F32.BF16 R184, R4, R72, R12 ;  /* 0x0000004804b8723c */ /* 0x000fee000004180c */
[----:B------:R-:W-:Y:S01]  /*159e0*/  IMAD.MOV.U32 R72, RZ, RZ, R102 ;  /* 0x000000ffff487224 */ /* 0x000fe200078e0066 */
[----:B------:R-:W-:Y:S01]  /*159f0*/  HMMA.16816.F32.BF16 R16, R8, R76, RZ ;  /* 0x0000004c0810723c */ /* 0x000fe200000418ff */
[----:B------:R-:W-:-:S06]  /*15a00*/  IMAD.MOV.U32 R73, RZ, RZ, R101 ;  /* 0x000000ffff497224 */ /* 0x000fcc00078e0065 */
[----:B------:R-:W-:Y:S01]  /*15a10*/  IMAD.MOV.U32 R76, RZ, RZ, R99 ;  /* 0x000000ffff4c7224 */ /* 0x000fe200078e0063 */
[----:B------:R-:W-:Y:S01]  /*15a20*/  HMMA.16816.F32.BF16 R12, R8, R78, RZ ;  /* 0x0000004e080c723c */ /* 0x000fe200000418ff */
[----:B------:R-:W-:-:S06]  /*15a30*/  IMAD.MOV.U32 R77, RZ, RZ, R98 ;  /* 0x000000ffff4d7224 */ /* 0x000fcc00078e0062 */
[----:B------:R-:W-:Y:S01]  /*15a40*/  IMAD.MOV.U32 R78, RZ, RZ, R97 ;  /* 0x000000ffff4e7224 */ /* 0x000fe200078e0061 */
[----:B--2---:R-:W-:Y:S01]  /*15a50*/  HMMA.16816.F32.BF16 R24, R8, R32, RZ ;  /* 0x000000200818723c */ /* 0x004fe200000418ff */
[----:B------:R-:W-:-:S07]  /*15a60*/  IMAD.MOV.U32 R79, RZ, RZ, R96 ;  /* 0x000000ffff4f7224 */ /* 0x000fce00078e0060 */
[----:B------:R-:W-:Y:S01]  /*15a70*/  HMMA.16816.F32.BF16 R96, R4, R74, R28 ;  /* 0x0000004a0460723c */ /* 0x000fe2000004181c */
[----:B------:R-:W2:Y:S06]  /*15a80*/  LDSM.16.MT88.4 R28, [R193+0x5000] ;  /* 0x00500000c11c783b */ /* 0x000eac0000004200 */
[----:B------:R-:W-:Y:S01]  /*15a90*/  IMAD.MOV.U32 R74, RZ, RZ, R100 ;  /* 0x000000ffff4a7224 */ /* 0x000fe200078e0064 */
[----:B------:R-:W-:Y:S01]  /*15aa0*/  HMMA.16816.F32.BF16 R20, R8, R34, RZ ;  /* 0x000000220814723c */ /* 0x000fe200000418ff */
[----:B------:R-:W2:Y:S01]  /*15ab0*/  LDSM.16.MT88.4 R32, [R195+0x4800] ;  /* 0x00480000c320783b */ /* 0x000ea20000004200 */
[----:B------:R-:W-:-:S02]  /*15ac0*/  IMAD.MOV.U32 R75, RZ, RZ, R3 ;  /* 0x000000ffff4b7224 */ /* 0x000fc400078e0003 */
[----:B------:R-:W-:-:S04]  /*15ad0*/  FFMA.FTZ R3, R94, c[0x0][0x2d0], -R2 ;  /* 0x0000b4005e037a23 */ /* 0x000fc80000010802 */
[C---:B---3--:R-:W-:Y:S08]  /*15ae0*/  HMMA.16816.F32.BF16 R112, R4.reuse, R48, R16 ;  /* 0x000000300470723c */ /* 0x048ff00000041810 */
        /* <DEDUP_REMOVED lines=8> */
[C---:B--2---:R-:W-:Y:S08]  /*15b70*/  HMMA.16816.F32.BF16 R108, R4.reuse, R28, R16 ;  /* 0x0000001c046c723c */ /* 0x044ff00000041810 */
[----:B------:R-:W-:Y:S08]  /*15b80*/  HMMA.16816.F32.BF16 R24, R4, R30, R12 ;  /* 0x0000001e0418723c */ /* 0x000ff0000004180c */
[C---:B------:R-:W-:Y:S08]  /*15b90*/  HMMA.16816.F32.BF16 R16, R8.reuse, R32, RZ ;  /* 0x000000200810723c */ /* 0x040ff000000418ff */
        /* <DEDUP_REMOVED lines=10> */
[C---:B-1----:R-:W-:Y:S08]  /*15c40*/  HMMA.16816.F32.BF16 R124, R4.reuse, R12, R16 ;  /* 0x0000000c047c723c */ /* 0x042ff00000041810 */
[----:B------:R-:W-:Y:S01]  /*15c50*/  HMMA.16816.F32.BF16 R16, R4, R14, R8 ;  /* 0x0000000e0410723c */ /* 0x000fe20000041808 */
[----:B------:R1:W-:Y:S01]  /*15c60*/  MUFU.EX2 R11, R3 ;  /* 0x00000003000b7308 */ /* 0x0003e20000000800 */
[----:B------:R-:W-:Y:S01]  /*15c70*/  LDSM.16.MT88.4 R12, [R194+0x5800] ;  /* 0x00580000c20c783b */ /* 0x000fe20000004200 */
[----:B-1----:R-:W-:-:S06]  /*15c80*/  FFMA.FTZ R3, R93, c[0x0][0x2d0], -R2 ;  /* 0x0000b4005d037a23 */ /* 0x002fcc0000010802 */
        /* <DEDUP_REMOVED lines=17> */
[----:B------:R-:W2:Y:S01]  /*15da0*/  MUFU.EX2 R4, R0 ;  /* 0x0000000000047308 */ /* 0x000ea20000000800 */
[----:B-1----:R-:W-:-:S04]  /*15db0*/  FADD.FTZ R2, R82, R81 ;  /* 0x0000005152027221 */ /* 0x002fc80000010000 */
[----:B------:R-:W-:Y:S02]  /*15dc0*/  FADD.FTZ R2, R80, R2 ;  /* 0x0000000250027221 */ /* 0x000fe40000010000 */
[----:B------:R-:W-:Y:S01]  /*15dd0*/  LDSM.16.MT88.4 R80, [R193+0x4000] ;  /* 0x00400000c150783b */ /* 0x000fe20000004200 */
[----:B--2---:R-:W-:Y:S01]  /*15de0*/  F2FP.BF16.PACK_AB R131, R4, R5 ;  /* 0x000000050483723e */ /* 0x004fe200000010ff */
[----:B------:R-:W-:-:S06]  /*15df0*/  FADD.FTZ R0, R86, R3 ;  /* 0x0000000356007221 */ /* 0x000fcc0000010000 */
[----:B------:R-:W-:Y:S01]  /*15e00*/  HMMA.16816.F32.BF16 R28, R128, R32, R64 ;  /* 0x00000020801c723c */ /* 0x000fe20000041840 */
[----:B------:R-:W-:Y:S01]  /*15e10*/  LDSM.16.MT88.4 R64, [R194+0x2800] ;  /* 0x00280000c240783b */ /* 0x000fe20000004200 */
[----:B------:R-:W-:-:S06]  /*15e20*/  FADD.FTZ R0, R85, R0 ;  /* 0x0000000055007221 */ /* 0x000fcc0000010000 */
[C---:B------:R-:W-:Y:S01]  /*15e30*/  HMMA.16816.F32.BF16 R32, R128.reuse, R34, R248 ;  /* 0x000000228020723c */ /* 0x040fe200000418f8 */
[----:B------:R-:W2:Y:S06]  /*15e40*/  LDL R250, [R1+0x18] ;  /* 0x0000180001fa7983 */ /* 0x000eac0000100800 */
[----:B------:R-:W-:Y:S01]  /*15e50*/  IMAD.MOV.U32 R248, RZ, RZ, R95 ;  /* 0x000000fffff87224 */ /* 0x000fe200078e005f */
[C---:B------:R-:W-:Y:S08]  /*15e60*/  HMMA.16816.F32.BF16 R168, R128.reuse, R164, R168 ;  /* 0x000000a480a8723c */ /* 0x040ff000000418a8 */
[----:B------:R-:W-:Y:S01]  /*15e70*/  HMMA.16816.F32.BF16 R132, R128, R136, R132 ;  /* 0x000000888084723c */ /* 0x000fe20000041884 */
[----:B------:R-:W-:-:S02]  /*15e80*/  FADD.FTZ R3, R148, R2 ;  /* 0x0000000294037221 */ /* 0x000fc40000010000 */
[----:B------:R-:W-:Y:S02]  /*15e90*/  IMAD.MOV.U32 R249, RZ, RZ, R69 ;  /* 0x000000fffff97224 */ /* 0x000fe400078e0045 */
[----:B------:R-:W-:-:S03]  /*15ea0*/  IMAD.MOV.U32 R251, RZ, RZ, R68 ;  /* 0x000000fffffb7224 */ /* 0x000fc600078e0044 */
[C---:B------:R-:W-:Y:S01]  /*15eb0*/  HMMA.16816.F32.BF16 R164, R128.reuse, R166, R144 ;  /* 0x000000a680a4723c */ /* 0x040fe20000041890 */
[----:B------:R-:W1:Y:S07]  /*15ec0*/  LDSM.16.MT88.4 R144, [R195+0x1000] ;  /* 0x00100000c390783b */ /* 0x000e6e0000004200 */
[C---:B------:R-:W-:Y:S08]  /*15ed0*/  HMMA.16816.F32.BF16 R136, R128.reuse, R138, R140 ;  /* 0x0000008a8088723c */ /* 0x040ff0000004188c */
[C---:B------:R-:W-:Y:S08]  /*15ee0*/  HMMA.16816.F32.BF16 R36, R128.reuse, R40, R44 ;  /* 0x000000288024723c */ /* 0x040ff0000004182c */
[C---:B-1----:R-:W-:Y:S01]  /*15ef0*/  HMMA.16816.F32.BF16 R140, R128.reuse, R144, R72 ;  /* 0x00000090808c723c */ /* 0x042fe20000041848 */
[----:B------:R-:W-:Y:S07]  /*15f00*/  LDSM.16.MT88.4 R72, [R192+0x4000] ;  /* 0x00400000c048783b */ /* 0x000fee0000004200 */
[C---:B------:R-:W-:Y:S08]  /*15f10*/  HMMA.16816.F32.BF16 R144, R128.reuse, R146, R76 ;  /* 0x000000928090723c */ /* 0x040ff0000004184c */
[C---:B------:R-:W-:Y:S08]  /*15f20*/  HMMA.16816.F32.BF16 R76, R128.reuse, R80, R184 ;  /* 0x00000050804c723c */ /* 0x040ff000000418b8 */
[C---:B------:R-:W-:Y:S01]  /*15f30*/  HMMA.16816.F32.BF16 R80, R128.reuse, R82, R96 ;  /* 0x000000528050723c */ /* 0x040fe20000041860 */
[----:B------:R-:W1:Y:S07]  /*15f40*/  LDSM.16.MT88.4 R96, [R194+0x4000] ;  /* 0x00400000c260783b */ /* 0x000e6e0000004200 */
[C---:B------:R-:W-:Y:S08]  /*15f50*/  HMMA.16816.F32.BF16 R124, R128.reuse, R12, R124 ;  /* 0x0000000c807c723c */ /* 0x040ff0000004187c */
[C---:B------:R-:W-:Y:S08]  /*15f60*/  HMMA.16816.F32.BF16 R60, R128.reuse, R64, R60 ;  /* 0x00000040803c723c */ /* 0x040ff0000004183c */
[C---:B------:R-:W-:Y:S08]  /*15f70*/  HMMA.16816.F32.BF16 R40, R128.reuse, R42, R52 ;  /* 0x0000002a8028723c */ /* 0x040ff00000041834 */
[C---:B-1----:R-:W-:Y:S01]  /*15f80*/  HMMA.16816.F32.BF16 R92, R128.reuse, R96, R112 ;  /* 0x00000060805c723c */ /* 0x042fe20000041870 */
[----:B------:R-:W-:Y:S07]  /*15f90*/  LDSM.16.MT88.4 R112, [R193+0x5800] ;  /* 0x00580000c170783b */ /* 0x000fee0000004200 */
[----:B------:R-:W-:Y:S01]  /*15fa0*/  HMMA.16816.F32.BF16 R96, R128, R98, R104 ;  /* 0x000000628060723c */ /* 0x000fe20000041868 */
[----:B------:R-:W1:Y:S01]  /*15fb0*/  LDSM.16.MT88.4 R104, [R192+0x5800] ;  /* 0x00580000c068783b */ /* 0x000e620000004200 */
[----:B------:R-:W-:-:S06]  /*15fc0*/  FADD.FTZ R12, R221, R0 ;  /* 0x00000000dd0c7221 */ /* 0x000fcc0000010000 */
[C---:B------:R-:W-:Y:S08]  /*15fd0*/  HMMA.16816.F32.BF16 R44, R128.reuse, R48, R244 ;  /* 0x00000030802c723c */ /* 0x040ff000000418f4 */
[C---:B------:R-:W-:Y:S01]  /*15fe0*/  HMMA.16816.F32.BF16 R48, R128.reuse, R50, R56 ;  /* 0x000000328030723c */ /* 0x040fe20000041838 */
[----:B------:R-:W3:Y:S07]  /*15ff0*/  LDSM.16.MT88.4 R56, [R195+0x2800] ;  /* 0x00280000c338783b */ /* 0x000eee0000004200 */
[C---:B-1----:R-:W-:Y:S08]  /*16000*/  HMMA.16816.F32.BF16 R100, R128.reuse, R104, R100 ;  /* 0x000000688064723c */ /* 0x042ff00000041864 */
[C---:B------:R-:W-:Y:S01]  /*16010*/  HMMA.16816.F32.BF16 R104, R128.reuse, R106, R120 ;  /* 0x0000006a8068723c */ /* 0x040fe20000041878 */
[----:B------:R-:W1:Y:S07]  /*16020*/  LDSM.16.MT88.4 R120, [R195+0x5800] ;  /* 0x00580000c378783b */ /* 0x000e6e0000004200 */
[C---:B------:R-:W-:Y:S07]  /*16030*/  HMMA.16816.F32.BF16 R64, R128.reuse, R66, R180 ;  /* 0x000000428040723c */ /* 0x040fee00000418b4 */
[----:B------:R-:W-:Y:S01]  /*16040*/  IADD3 R180, R251, -0x2, RZ ;  /* 0xfffffffefbb47810 */ /* 0x000fe20007ffe0ff */
[C---:B---3--:R-:W-:Y:S08]  /*16050*/  HMMA.16816.F32.BF16 R52, R128.reuse, R56, R240 ;  /* 0x000000388034723c */ /* 0x048ff000000418f0 */
[C---:B------:R-:W-:Y:S08]  /*16060*/  HMMA.16816.F32.BF16 R68, R128.reuse, R72, R236 ;  /* 0x000000488044723c */ /* 0x040ff000000418ec */
[C---:B------:R-:W-:Y:S08]  /*16070*/  HMMA.16816.F32.BF16 R84, R128.reuse, R88, R176 ;  /* 0x000000588054723c */ /* 0x040ff000000418b0 */
[C---:B------:R-:W-:Y:S08]  /*16080*/  HMMA.16816.F32.BF16 R108, R128.reuse, R112, R108 ;  /* 0x00000070806c723c */ /* 0x040ff0000004186c */
[C---:B-1----:R-:W-:Y:S08]  /*16090*/  HMMA.16816.F32.BF16 R116, R128.reuse, R120, R116 ;  /* 0x000000788074723c */ /* 0x042ff00000041874 */
[C---:B------:R-:W-:Y:S08]  /*160a0*/  HMMA.16816.F32.BF16 R56, R128.reuse, R58, R232 ;  /* 0x0000003a8038723c */ /* 0x040ff000000418e8 */
[C---:B------:R-:W-:Y:S08]  /*160b0*/  HMMA.16816.F32.BF16 R72, R128.reuse, R74, R188 ;  /* 0x0000004a8048723c */ /* 0x040ff000000418bc */
[----:B------:R-:W-:Y:S01]  /*160c0*/  HMMA.16816.F32.BF16 R88, R128, R90, R172 ;  /* 0x0000005a8058723c */ /* 0x000fe200000418ac */
[----:B--2---:R-:W-:-:S04]  /*160d0*/  @P3 IMAD.HI.U32 R2, R250, c[0x0][0x2c8], RZ ;  /* 0x0000b200fa023a27 */ /* 0x004fc800078e00ff */
[----:B------:R-:W-:Y:S01]  /*160e0*/  IMAD.MOV.U32 R0, RZ, RZ, R250 ;  /* 0x000000ffff007224 */ /* 0x000fe200078e00fa */
[----:B------:R-:W-:Y:S01]  /*160f0*/  @P3 SHF.R.U32.HI R0, RZ, c[0x0][0x2cc], R2 ;  /* 0x0000b300ff003a19 */ /* 0x000fe20000011602 */
[----:B------:R-:W-:Y:S02]  /*16100*/  FADD.FTZ R2, R154, R3 ;  /* 0x000000039a027221 */ /* 0x000fe40000010000 */
[----:B------:R-:W-:Y:S01]  /*16110*/  FADD.FTZ R3, R216, R12 ;  /* 0x0000000cd8037221 */ /* 0x000fe20000010000 */
[----:B------:R-:W-:Y:S01]  /*16120*/  IADD3 R0, R0, R249, -R248 ;  /* 0x000000f900007210 */ /* 0x000fe20007ffe8f8 */
[----:B------:R-:W-:Y:S02]  /*16130*/  FADD.FTZ R2, R213, R2 ;  /* 0x00000002d5027221 */ /* 0x000fe40000010000 */
[----:B------:R-:W-:Y:S02]  /*16140*/  FADD.FTZ R3, R223, R3 ;  /* 0x00000003df037221 */ /* 0x000fe40000010000 */
[----:B------:R-:W-:-:S04]  /*16150*/  IMAD.HI R12, R0, 0x2aaaaaab, RZ ;  /* 0x2aaaaaab000c7827 */ /* 0x000fc800078e02ff */
[----:B------:R-:W-:Y:S02]  /*16160*/  FADD.FTZ R0, R214, R2 ;  /* 0x00000002d6007221 */ /* 0x000fe40000010000 */
[----:B------:R-:W-:Y:S01]  /*16170*/  FADD.FTZ R2, R222, R3 ;  /* 0x00000003de027221 */ /* 0x000fe20000010000 */
[----:B------:R-:W-:-:S04]  /*16180*/  SHF.R.U32.HI R3, RZ, 0x1f, R12 ;  /* 0x0000001fff037819 */ /* 0x000fc8000001160c */
[----:B------:R-:W-:Y:S01]  /*16190*/  LEA.HI.SX32 R3, R12, R3, 0x1d ;  /* 0x000000030c037211 */ /* 0x000fe200078feaff */
[----:B------:R-:W-:-:S03]  /*161a0*/  FADD.FTZ R0, R155, R0 ;  /* 0x000000009b007221 */ /* 0x000fc60000010000 */
[----:B------:R-:W-:Y:S01]  /*161b0*/  IMNMX R222, R230, R3, !PT ;  /* 0x00000003e6de7217 */ /* 0x000fe20007800200 */
[----:B------:R-:W-:-:S03]  /*161c0*/  FADD.FTZ R2, R11, R2 ;  /* 0x000000020b027221 */ /* 0x000fc60000010000 */
[----:B------:R-:W-:Y:S01]  /*161d0*/  ISETP.GE.AND P0, PT, R180, R222, PT ;  /* 0x000000deb400720c */ /* 0x000fe20003f06270 */
[----:B------:R-:W-:Y:S02]  /*161e0*/  FADD.FTZ R0, R7, R0 ;  /* 0x0000000007007221 */ /* 0x000fe40000010000 */
[----:B------:R-:W-:Y:S02]  /*161f0*/  FADD.FTZ R2, R10, R2 ;  /* 0x000000020a027221 */ /* 0x000fe40000010000 */
[----:B------:R-:W-:Y:S01]  /*16200*/  FADD.FTZ R0, R6, R0 ;  /* 0x0000000006007221 */ /* 0x000fe20000010000 */
[----:B------:R-:W-:Y:S01]  /*16210*/  HMMA.16816.F32.BF16 R112, R128, R114, R24 ;  /* 0x000000728070723c */ /* 0x000fe20000041818 */
[----:B------:R-:W-:Y:S02]  /*16220*/  FADD.FTZ R2, R9, R2 ;  /* 0x0000000209027221 */ /* 0x000fe40000010000 */
[----:B------:R-:W-:-:S05]  /*16230*/  FADD.FTZ R0, R5, R0 ;  /* 0x0000000005007221 */ /* 0x000fca0000010000 */
[----:B------:R-:W-:Y:S01]  /*16240*/  HMMA.16816.F32.BF16 R120, R128, R122, R20 ;  /* 0x0000007a8078723c */ /* 0x000fe20000041814 */
[----:B------:R-:W-:Y:S02]  /*16250*/  FADD.FTZ R214, R8, R2 ;  /* 0x0000000208d67221 */ /* 0x000fe40000010000 */
[----:B------:R-:W-:-:S05]  /*16260*/  FADD.FTZ R216, R4, R0 ;  /* 0x0000000004d87221 */ /* 0x000fca0000010000 */
[----:B------:R-:W-:Y:S01]  /*16270*/  HMMA.16816.F32.BF16 R128, R128, R14, R16 ;  /* 0x0000000e8080723c */ /* 0x000fe20000041810 */
[----:B------:R-:W-:Y:S07]  /*16280*/  @!P0 BRA `(.L_x_2475) ;  /* 0x00002d6000008947 */ /* 0x000fee0003800000 */
[----:B------:R-:W2:Y:S01]  /*16290*/  LDL R251, [R1+0x48] ;  /* 0x0000480001fb7983 */ /* 0x000ea20000100800 */
[----:B------:R-:W-:Y:S01]  /*162a0*/  IMAD.MOV.U32 R154, RZ, RZ, R149 ;  /* 0x000000ffff9a7224 */ /* 0x000fe200078e0095 */
[----:B------:R-:W-:Y:S02]  /*162b0*/  MOV R155, R153 ;  /* 0x00000099009b7202 */ /* 0x000fe40000000f00 */
[----:B------:R-:W-:Y:S01]  /*162c0*/  MOV R213, R180 ;  /* 0x000000b400d57202 */ /* 0x000fe20000000f00 */
[----:B--2---:R-:W-:-:S04]  /*162d0*/  IMAD.IADD R221, R251, 0x1, R250 ;  /* 0x00000001fbdd7824 */ /* 0x004fc800078e02fa */
[----:B------:R-:W-:-:S05]  /*162e0*/  @P3 IMAD.HI.U32 R0, R221, c[0x0][0x2c8], RZ ;  /* 0x0000b200dd003a27 */ /* 0x000fca00078e00ff */
[----:B------:R-:W-:Y:S02]  /*162f0*/  @P3 SHF.R.U32.HI R223, RZ, c[0x0][0x2cc], R0 ;  /* 0x0000b300ffdf3a19 */ /* 0x000fe40000011600 */
.L_x_2480:
[----:B------:R-:W-:Y:S04]  /*16300*/  DEPBAR.LE SB0, 0x0 ;  /* 0x000080000000791a */ /* 0x000fe80000000000 */
[----:B------:R-:W-:Y:S01]  /*16310*/  WARPSYNC 0xffffffff ;  /* 0xffffffff00007948 */ /* 0x000fe20003800000 */
[----:B------:R-:W-:Y:S01]  /*16320*/  BAR.SYNC.DEFER_BLOCKING 0x0 ;  /* 0x0000000000007b1d */ /* 0x000fe20000010000 */
[----:B------:R-:W-:Y:S02]  /*16330*/  ISETP.GT.AND P0, PT, R230, R213, PT ;  /* 0x000000d5e600720c */ /* 0x000fe40003f04270 */
        /* <DEDUP_REMOVED lines=13> */
[----:B------:R-:W5:Y:S01]  /*16410*/  S2R R2, SR_TID.X ;  /* 0x0000000000027919 */ /* 0x000f620000002100 */
[----:B------:R-:W-:Y:S02]  /*16420*/  SHF.R.S32.HI R0, RZ, 0x1f, R213 ;  /* 0x0000001fff007819 */ /* 0x000fe400000114d5 */
[----:B------:R-:W-:Y:S03]  /*16430*/  LOP3.LUT P3, RZ, R217, 0x8, RZ, 0xc0, !PT ;  /* 0x00000008d9ff7812 */ /* 0x000fe6000786c0ff */
[----:B------:R-:W-:Y:S04]  /*16440*/  IMAD R0, R0, c[0x0][0x208], RZ ;  /* 0x0000820000007a24 */ /* 0x000fe800078e02ff */
[C---:B------:R-:W-:Y:S01]  /*16450*/  IMAD R0, R213.reuse, c[0x0][0x20c], R0 ;  /* 0x00008300d5007a24 */ /* 0x040fe200078e0200 */
[----:B-----5:R-:W-:Y:S01]  /*16460*/  ISETP.GT.AND P2, PT, R2, 0x7f, PT ;  /* 0x0000007f0200780c */ /* 0x020fe20003f44270 */
[----:B------:R-:W-:Y:S04]  /*16470*/  IMAD.WIDE.U32 R2, R213, c[0x0][0x208], RZ ;  /* 0x00008200d5027a25 */ /* 0x000fe800078e00ff */
[----:B------:R-:W-:Y:S02]  /*16480*/  IMAD.IADD R0, R3, 0x1, R0 ;  /* 0x0000000103007824 */ /* 0x000fe400078e0200 */
[----:B------:R-:W-:Y:S04]  /*16490*/  IMAD.WIDE.U32 R2, R2, 0x30, RZ ;  /* 0x0000003002027825 */ /* 0x000fe800078e00ff */
[----:B------:R-:W-:Y:S01]  /*164a0*/  IMAD R0, R0, 0x30, RZ ;  /* 0x0000003000007824 */ /* 0x000fe200078e02ff */
[-C--:B------:R-:W-:Y:S01]  /*164b0*/  IADD3 R5, P1, R226, R2.reuse, RZ ;  /* 0x00000002e2057210 */ /* 0x080fe20007f3e0ff */
[----:B------:R-:W-:Y:S02]  /*164c0*/  @!P2 IMAD.MOV.U32 R4, RZ, RZ, c[0x0][0x208] ;  /* 0x00008200ff04a624 */ /* 0x000fe400078e00ff */
[----:B------:R-:W-:Y:S02]  /*164d0*/  IMAD.IADD R0, R3, 0x1, R0 ;  /* 0x0000000103007824 */ /* 0x000fe400078e0200 */
[----:B------:R-:W-:Y:S01]  /*164e0*/  @!P2 IMAD.MOV.U32 R3, RZ, RZ, c[0x0][0x20c] ;  /* 0x00008300ff03a624 */ /* 0x000fe200078e00ff */
[C---:B------:R-:W-:Y:S04]  /*164f0*/  @!P2 LEA R2, P0, R4.reuse, R2, 0x5 ;  /* 0x000000020402a211 */ /* 0x040fe800078028ff */
[----:B------:R-:W-:Y:S01]  /*16500*/  @!P2 LEA.HI.X R3, R4, R0, R3, 0x5, P0 ;  /* 0x000000000403a211 */ /* 0x000fe200000f2c03 */
[--C-:B------:R-:W-:Y:S01]  /*16510*/  IMAD.X R0, R0, 0x1, R229.reuse, P1 ;  /* 0x0000000100007824 */ /* 0x100fe200008e06e5 */
[C---:B------:R-:W-:Y:S04]  /*16520*/  LEA R4, P0, R5.reuse, c[0x0][0x1f8], 0x1 ;  /* 0x00007e0005047a11 */ /* 0x040fe800078008ff */
[----:B------:R-:W-:Y:S02]  /*16530*/  LEA.HI.X R5, R5, c[0x0][0x1fc], R0, 0x1, P0 ;  /* 0x00007f0005057a11 */ /* 0x000fe400000f0c00 */
[----:B------:R-:W-:Y:S03]  /*16540*/  @!P2 IADD3 R0, P0, R2, R226, RZ ;  /* 0x000000e20200a210 */ /* 0x000fe60007f1e0ff */
[----:B------:R-:W-:Y:S01]  /*16550*/  @!PT LDS RZ, [RZ] ;  /* 0x00000000fffff984 */ /* 0x000fe20000000800 */
[----:B------:R-:W-:Y:S01]  /*16560*/  @!PT LDS RZ, [RZ] ;  /* 0x00000000fffff984 */ /* 0x000fe20000000800 */
[----:B------:R-:W-:Y:S01]  /*16570*/  @!PT LDS RZ, [RZ] ;  /* 0x00000000fffff984 */ /* 0x000fe20000000800 */
[----:B------:R4:W-:Y:S02]  /*16580*/  LDGSTS.E.BYPASS.LTC128B.128 [R212+0x4080], [R4.64], !P3 ;  /* 0x0408000004d47fae */ /* 0x0009e4000d901d46 */
        /* <DEDUP_REMOVED lines=10> */
.L_x_2477:
[----:B------:R-:W-:Y:S05]  /*16630*/  BSYNC B0 ;  /* 0x0000000000007941 */ /* 0x000fea0003800000 */
.L_x_2476:
        /* <DEDUP_REMOVED lines=164> */
[----:B------:R-:W-:Y:S02]  /*17080*/  IMAD R148, R2, c[0x0][0x1e0], RZ ;  /* 0x0000780002947a24 */ /* 0x000fe400078e02ff */
[C---:B------:R-:W-:Y:S04]  /*17090*/  IMAD.WIDE.U32 R2, R0.reuse, c[0x0][0x1e0], RZ ;  /* 0x0000780000027a25 */ /* 0x040fe800078e00ff */
[----:B------:R-:W-:Y:S04]  /*170a0*/  IMAD R148, R0, c[0x0][0x1e4], R148 ;  /* 0x0000790000947a24 */ /* 0x000fe800078e0294 */
[----:B------:R-:W-:Y:S02]  /*170b0*/  IMAD.IADD R0, R3, 0x1, R148 ;  /* 0x0000000103007824 */ /* 0x000fe400078e0294 */
[----:B------:R-:W-:Y:S04]  /*170c0*/  IMAD.WIDE.U32 R2, R2, 0x30, RZ ;  /* 0x0000003002027825 */ /* 0x000fe800078e00ff */
[----:B------:R-:W-:Y:S01]  /*170d0*/  @P0 IMAD.MOV.U32 R148, RZ, RZ, c[0x0][0x1e0] ;  /* 0x00007800ff940624 */ /* 0x000fe200078e00ff */
[-C--:B------:R-:W-:Y:S01]  /*170e0*/  @P1 IADD3 R149, P3, R224, R2.reuse, RZ ;  /* 0x00000002e0951210 */ /* 0x080fe20007f7e0ff */
[----:B------:R-:W-:Y:S03]  /*170f0*/  IMAD R0, R0, 0x30, RZ ;  /* 0x0000003000007824 */ /* 0x000fe600078e02ff */
        /* <DEDUP_REMOVED lines=23> */
.L_x_2479:
[----:B------:R-:W-:Y:S05]  /*17270*/  BSYNC B0 ;  /* 0x0000000000007941 */ /* 0x000fea0003800000 */
.L_x_2478:
[----:B-1----:R-:W2:Y:S01]  /*17280*/  LDL R149, [R1+0x4] ;  /* 0x0000040001957983 */ /* 0x002ea20000100800 */
[----:B------:R-:W-:Y:S03]  /*17290*/  MOV R0, c[0x0][0x2c4] ;  /* 0x0000b10000007a02 */ /* 0x000fe60000000f00 */
[----:B------:R-:W2:Y:S01]  /*172a0*/  LDL R148, [R1+0x10] ;  /* 0x0000100001947983 */ /* 0x000ea20000100800 */
[----:B------:R-:W-:Y:S02]  /*172b0*/  ISETP.NE.AND P0, PT, R0, 0x1, PT ;  /* 0x000000010000780c */ /* 0x000fe40003f05270 */
[----:B------:R-:W-:Y:S01]  /*172c0*/  MOV R0, R221 ;  /* 0x000000dd00007202 */ /* 0x000fe20000000f00 */
[----:B------:R-:W0:Y:S10]  /*172d0*/  LDGDEPBAR ;  /* 0x00000000000079af */ /* 0x000e340000000000 */
[----:B------:R-:W-:Y:S05]  /*172e0*/  @P0 MOV R0, R223 ;  /* 0x000000df00000202 */ /* 0x000fea0000000f00 */
[----:B------:R-:W1:Y:S08]  /*172f0*/  SHFL.IDX PT, R3, R0, RZ, 0x1c1f ;  /* 0x001c1fff00037589 */ /* 0x000e7000000e0000 */
[----:B------:R3:W4:Y:S02]  /*17300*/  SHFL.IDX PT, R2, R0, 0x1, 0x1c1f ;  /* 0x003c1f0000027f89 */ /* 0x00072400000e0000 */
[----:B---3--:R-:W-:Y:S05]  /*17310*/  IMAD R0, R213, -0x30, RZ ;  /* 0xffffffd0d5007824 */ /* 0x008fea00078e02ff */
[----:B------:R-:W-:Y:S04]  /*17320*/  IADD3 R0, -R231, 0x1, R0 ;  /* 0x00000001e7007810 */ /* 0x000fe80007ffe100 */
[----:B--2---:R-:W-:Y:S04]  /*17330*/  IADD3 R0, -R148, R0, R149 ;  /* 0x0000000094007210 */ /* 0x004fe80007ffe195 */
[C---:B-1----:R-:W-:Y:S02]  /*17340*/  IADD3 R149, R0.reuse, R3, RZ ;  /* 0x0000000300957210 */ /* 0x042fe40007ffe0ff */
[----:B----4-:R-:W-:Y:S02]  /*17350*/  IADD3 R0, R0, R2, RZ ;  /* 0x0000000200007210 */ /* 0x010fe40007ffe0ff */
[----:B------:R-:W-:Y:S02]  /*17360*/  ISETP.GT.AND P6, PT, R149, 0x18, PT ;  /* 0x000000189500780c */ /* 0x000fe40003fc4270 */
[C---:B------:R-:W-:Y:S02]  /*17370*/  ISETP.GT.AND P0, PT, R0.reuse, RZ, PT ;  /* 0x000000ff0000720c */ /* 0x040fe40003f04270 */
[----:B------:R-:W-:Y:S02]  /*17380*/  ISETP.GT.AND P1, PT, R0, 0x1, PT ;  /* 0x000000010000780c */ /* 0x000fe40003f24270 */
[----:B------:R-:W-:Y:S02]  /*17390*/  FSEL R175, R6, -INF , P0 ;  /* 0xff80000006af7808 */ /* 0x000fe40000000000 */
[----:B------:R-:W-:Y:S02]  /*173a0*/  ISETP.GT.AND P0, PT, R0, 0x8, PT ;  /* 0x000000080000780c */ /* 0x000fe40003f04270 */
[----:B------:R-:W-:Y:S02]  /*173b0*/  FSEL R179, R7, -INF , P1 ;  /* 0xff80000007b37808 */ /* 0x000fe40000800000 */
[----:B------:R-:W-:Y:S02]  /*173c0*/  FSEL R178, R10, -INF , P0 ;  /* 0xff8000000ab27808 */ /* 0x000fe40000000000 */
[C---:B------:R-:W-:Y:S02]  /*173d0*/  ISETP.GT.AND P1, PT, R0.reuse, 0x9, PT ;  /* 0x000000090000780c */ /* 0x040fe40003f24270 */
        /* <DEDUP_REMOVED lines=8> */
[C---:B------:R-:W-:Y:S02]  /*17460*/  ISETP.GT.AND P0, PT, R0.reuse, 0x20, PT ;  /* 0x000000200000780c */ /* 0x040fe40003f04270 */
[----:B------:R-:W-:Y:S02]  /*17470*/  FSEL R172, R19, -INF , P1 ;  /* 0xff80000013ac7808 */ /* 0x000fe40000800000 */
[----:B------:R-:W-:Y:S02]  /*17480*/  ISETP.GT.AND P2, PT, R0, 0x21, PT ;  /* 0x000000210000780c */ /* 0x000fe40003f44270 */
[----:B------:R-:W-:Y:S02]  /*17490*/  FSEL R153, R22, -INF , P0 ;  /* 0xff80000016997808 */ /* 0x000fe40000000000 */
[C---:B------:R-:W-:Y:S02]  /*174a0*/  ISETP.GT.AND P1, PT, R0.reuse, 0x28, PT ;  /* 0x000000280000780c */ /* 0x040fe40003f24270 */
        /* <DEDUP_REMOVED lines=8> */
[C---:B------:R-:W-:Y:S02]  /*17530*/  ISETP.GT.AND P0, PT, R149.reuse, RZ, PT ;  /* 0x000000ff9500720c */ /* 0x040fe40003f04270 */
[----:B------:R-:W-:Y:S02]  /*17540*/  FMNMX.FTZ R0, R176, R0, !PT ;  /* 0x00000000b0007209 */ /* 0x000fe40007810000 */
[----:B------:R-:W-:Y:S02]  /*17550*/  FSEL R15, R4, -INF , P0 ;  /* 0xff800000040f7808 */ /* 0x000fe40000000000 */
[----:B------:R-:W-:Y:S02]  /*17560*/  FMNMX.FTZ R0, R174, R0, !PT ;  /* 0x00000000ae007209 */ /* 0x000fe40007810000 */
[----:B------:R-:W-:Y:S02]  /*17570*/  ISETP.GT.AND P0, PT, R149, 0x8, PT ;  /* 0x000000089500780c */ /* 0x000fe40003f04270 */
        /* <DEDUP_REMOVED lines=11> */
[C---:B------:R-:W-:Y:S02]  /*17630*/  ISETP.GT.AND P2, PT, R149.reuse, 0x9, PT ;  /* 0x000000099500780c */ /* 0x040fe40003f44270 */
[C---:B------:R-:W-:Y:S01]  /*17640*/  ISETP.GT.AND P1, PT, R149.reuse, 0x11, PT ;  /* 0x000000119500780c */ /* 0x040fe20003f24270 */
[----:B------:R-:W1:Y:S01]  /*17650*/  SHFL.BFLY PT, R2, R0, 0x2, 0x1f ;  /* 0x0c401f0000027f89 */ /* 0x000e6200000e0000 */
[----:B------:R-:W-:Y:S02]  /*17660*/  ISETP.GT.AND P5, PT, R149, 0x19, PT ;  /* 0x000000199500780c */ /* 0x000fe40003fa4270 */
[----:B------:R-:W-:Y:S02]  /*17670*/  FSEL R10, R13, -INF , P1 ;  /* 0xff8000000d0a7808 */ /* 0x000fe40000800000 */
[----:B------:R-:W-:Y:S02]  /*17680*/  FSEL R14, R9, -INF , P2 ;  /* 0xff800000090e7808 */ /* 0x000fe40001000000 */
[----:B------:R-:W-:Y:S02]  /*17690*/  FSEL R9, R16, -INF , P6 ;  /* 0xff80000010097808 */ /* 0x000fe40003000000 */
[----:B------:R-:W-:Y:S02]  /*176a0*/  FSEL R8, R17, -INF , P5 ;  /* 0xff80000011087808 */ /* 0x000fe40002800000 */
[C---:B------:R-:W-:Y:S02]  /*176b0*/  ISETP.GT.AND P4, PT, R149.reuse, 0x20, PT ;  /* 0x000000209500780c */ /* 0x040fe40003f84270 */
[C---:B------:R-:W-:Y:S02]  /*176c0*/  ISETP.GT.AND P3, PT, R149.reuse, 0x21, PT ;  /* 0x000000219500780c */ /* 0x040fe40003f64270 */
[----:B------:R-:W-:Y:S02]  /*176d0*/  FSEL R7, R20, -INF , P4 ;  /* 0xff80000014077808 */ /* 0x000fe40002000000 */
[----:B------:R-:W-:Y:S02]  /*176e0*/  ISETP.GT.AND P2, PT, R149, 0x28, PT ;  /* 0x000000289500780c */ /* 0x000fe40003f44270 */
[----:B------:R-:W-:Y:S02]  /*176f0*/  FSEL R6, R21, -INF , P3 ;  /* 0xff80000015067808 */ /* 0x000fe40001800000 */
[----:B------:R-:W-:Y:S02]  /*17700*/  ISETP.GT.AND P1, PT, R149, 0x29, PT ;  /* 0x000000299500780c */ /* 0x000fe40003f24270 */
[----:B------:R-:W-:Y:S02]  /*17710*/  FSEL R5, R24, -INF , P2 ;  /* 0xff80000018057808 */ /* 0x000fe40001000000 */
[----:B-1----:R-:W-:Y:S02]  /*17720*/  FMNMX.FTZ R0, R0, R2, !PT ;  /* 0x0000000200007209 */ /* 0x002fe40007810000 */
[----:B------:R-:W-:Y:S03]  /*17730*/  FSEL R4, R25, -INF , P1 ;  /* 0xff80000019047808 */ /* 0x000fe60000800000 */
[----:B------:R-:W1:Y:S02]  /*17740*/  SHFL.BFLY PT, R2, R0, 0x1, 0x1f ;  /* 0x0c201f0000027f89 */ /* 0x000e6400000e0000 */
[----:B-1----:R-:W-:Y:S04]  /*17750*/  FMNMX.FTZ R148, R0, R2, !PT ;  /* 0x0000000200947209 */ /* 0x002fe80007810000 */
[C---:B------:R-:W-:Y:S04]  /*17760*/  FSETP.NEU.FTZ.AND P0, PT, R148.reuse, -INF , PT ;  /* 0xff8000009400780b */ /* 0x040fe80003f1d000 */
[----:B------:R-:W-:Y:S05]  /*17770*/  FSEL R0, R148, RZ, P0 ;  /* 0x000000ff94007208 */ /* 0x000fea0000000000 */
[----:B------:R-:W-:Y:S02]  /*17780*/  FADD.FTZ R2, -R0, R154 ;  /* 0x0000009a00027221 */ /* 0x000fe40000010100 */
[----:B------:R-:W-:Y:S02]  /*17790*/  FMUL.FTZ R0, R148, c[0x0][0x2d0] ;  /* 0x0000b40094007a20 */ /* 0x000fe40000410000 */
[----:B------:R-:W-:Y:S03]  /*177a0*/  FMUL.FTZ R2, R2, c[0x0][0x2d0] ;  /* 0x0000b40002027a20 */ /* 0x000fe60000410000 */
[----:B------:R-:W-:Y:S03]  /*177b0*/  FSEL R0, R0, RZ, P0 ;  /* 0x000000ff00007208 */ /* 0x000fe60000000000 */
[----:B------:R-:W1:Y:S02]  /*177c0*/  MUFU.EX2 R2, R2 ;  /* 0x0000000200027308 */ /* 0x000e640000000800 */
        /* <DEDUP_REMOVED lines=13> */
[----:B------:R-:W-:Y:S01]  /*178a0*/  FFMA.FTZ R191, R3, c[0x0][0x2d0], -R0 ;  /* 0x0000b40003bf7a23 */ /* 0x000fe20000010800 */
[----:B------:R-:W-:Y:S01]  /*178b0*/  FMNMX.FTZ R0, R15, R155, !PT ;  /* 0x0000009b0f007209 */ /* 0x000fe20007810000 */
[C---:B-1----:R-:W-:Y:S02]  /*178c0*/  FMUL.FTZ R26, R2.reuse, R146 ;  /* 0x00000092021a7220 */ /* 0x042fe40000410000 */
[----:B------:R-:W-:Y:S01]  /*178d0*/  FMUL.FTZ R23, R2, R143 ;  /* 0x0000008f02177220 */ /* 0x000fe20000410000 */
[----:B------:R-:W-:Y:S01]  /*178e0*/  FMNMX.FTZ R0, R22, R0, !PT ;  /* 0x0000000016007209 */ /* 0x000fe20007810000 */
[C---:B------:R-:W-:Y:S01]  /*178f0*/  FMUL.FTZ R27, R2.reuse, R147 ;  /* 0x00000093021b7220 */ /* 0x040fe20000410000 */
[----:B------:R-:W-:Y:S01]  /*17900*/  MUFU.EX2 R175, R12 ;  /* 0x0000000c00af7308 */ /* 0x000fe20000000800 */
        /* <DEDUP_REMOVED lines=8> */
[C---:B------:R-:W-:Y:S01]  /*17990*/  FMUL.FTZ R39, R2.reuse, R39 ;  /* 0x0000002702277220 */ /* 0x040fe20000410000 */
[----:B------:R-:W-:Y:S01]  /*179a0*/  MUFU.EX2 R147, R180 ;  /* 0x000000b400937308 */ /* 0x000fe20000000800 */
        /* <DEDUP_REMOVED lines=53> */
[C---:B------:R-:W-:Y:S01]  /*17d00*/  FMUL.FTZ R126, R2.reuse, R126 ;  /* 0x0000007e027e7220 */ /* 0x040fe20000410000 */
[C---:B------:R-:W-:Y:S01]  /*17d10*/  FSETP.NEU.FTZ.AND P0, PT, R153.reuse, -INF , PT ;  /* 0xff8000009900780b */ /* 0x040fe20003f1d000 */
[C---:B------:R-:W-:Y:S02]  /*17d20*/  FMUL.FTZ R3, R153.reuse, c[0x0][0x2d0] ;  /* 0x0000b40099037a20 */ /* 0x040fe40000410000 */
[C---:B------:R-:W-:Y:S01]  /*17d30*/  FMUL.FTZ R127, R2.reuse, R127 ;  /* 0x0000007f027f7220 */ /* 0x040fe20000410000 */
[----:B------:R-:W-:Y:S01]  /*17d40*/  FSEL R0, R153, RZ, P0 ;  /* 0x000000ff99007208 */ /* 0x000fe20000000000 */
[C---:B------:R-:W-:Y:S01]  /*17d50*/  FMUL.FTZ R130, R2.reuse, R130 ;  /* 0x0000008202827220 */ /* 0x040fe20000410000 */
[----:B------:R-:W-:Y:S01]  /*17d60*/  FSEL R3, R3, RZ, P0 ;  /* 0x000000ff03037208 */ /* 0x000fe20000000000 */
[----:B------:R-:W-:Y:S01]  /*17d70*/  FMUL.FTZ R131, R2, R131 ;  /* 0x0000008302837220 */ /* 0x000fe20000410000 */
[----:B------:R-:W-:Y:S01]  /*17d80*/  ISETP.GT.AND P0, PT, R213, R222, PT ;  /* 0x000000ded500720c */ /* 0x000fe20003f04270 */
[----:B------:R-:W-:Y:S02]  /*17d90*/  FADD.FTZ R0, -R0, R155 ;  /* 0x0000009b00007221 */ /* 0x000fe40000010100 */
[--C-:B------:R-:W-:Y:S01]  /*17da0*/  FFMA.FTZ R19, R22, c[0x0][0x2d0], -R3.reuse ;  /* 0x0000b40016137a23 */ /* 0x100fe20000010803 */
[----:B------:R-:W-:Y:S01]  /*17db0*/  MUFU.EX2 R155, R13 ;  /* 0x0000000d009b7308 */ /* 0x000fe20000000800 */
[----:B------:R-:W-:Y:S02]  /*17dc0*/  FMUL.FTZ R0, R0, c[0x0][0x2d0] ;  /* 0x0000b40000007a20 */ /* 0x000fe40000410000 */
[--C-:B------:R-:W-:Y:S02]  /*17dd0*/  FFMA.FTZ R173, R18, c[0x0][0x2d0], -R3.reuse ;  /* 0x0000b40012ad7a23 */ /* 0x100fe40000010803 */
[----:B------:R-:W-:Y:S02]  /*17de0*/  FMUL.FTZ R18, R2, R138 ;  /* 0x0000008a02127220 */ /* 0x000fe40000410000 */
[--C-:B------:R-:W-:Y:S02]  /*17df0*/  FFMA.FTZ R15, R15, c[0x0][0x2d0], -R3.reuse ;  /* 0x0000b4000f0f7a23 */ /* 0x100fe40000010803 */
[--C-:B------:R-:W-:Y:S01]  /*17e00*/  FFMA.FTZ R174, R14, c[0x0][0x2d0], -R3.reuse ;  /* 0x0000b4000eae7a23 */ /* 0x100fe20000010803 */
[----:B------:R-:W1:Y:S01]  /*17e10*/  MUFU.EX2 R0, R0 ;  /* 0x0000000000007308 */ /* 0x000e620000000800 */
[--C-:B------:R-:W-:Y:S02]  /*17e20*/  FFMA.FTZ R177, R11, c[0x0][0x2d0], -R3.reuse ;  /* 0x0000b4000bb17a23 */ /* 0x100fe40000010803 */
[--C-:B------:R-:W-:Y:S02]  /*17e30*/  FFMA.FTZ R176, R10, c[0x0][0x2d0], -R3.reuse ;  /* 0x0000b4000ab07a23 */ /* 0x100fe40000010803 */
[--C-:B------:R-:W-:Y:S02]  /*17e40*/  FFMA.FTZ R179, R9, c[0x0][0x2d0], -R3.reuse ;  /* 0x0000b40009b37a23 */ /* 0x100fe40000010803 */
[----:B------:R-:W-:Y:S02]  /*17e50*/  FMUL.FTZ R14, R2, R134 ;  /* 0x00000086020e7220 */ /* 0x000fe40000410000 */
[--C-:B------:R-:W-:Y:S01]  /*17e60*/  FFMA.FTZ R178, R8, c[0x0][0x2d0], -R3.reuse ;  /* 0x0000b40008b27a23 */ /* 0x100fe20000010803 */
[----:B------:R2:W-:Y:S01]  /*17e70*/  MUFU.EX2 R172, R15 ;  /* 0x0000000f00ac7308 */ /* 0x0005e20000000800 */
[--C-:B------:R-:W-:Y:S02]  /*17e80*/  FFMA.FTZ R185, R7, c[0x0][0x2d0], -R3.reuse ;  /* 0x0000b40007b97a23 */ /* 0x100fe40000010803 */
[----:B------:R-:W-:Y:S02]  /*17e90*/  FMUL.FTZ R7, R2, R171 ;  /* 0x000000ab02077220 */ /* 0x000fe40000410000 */
[--C-:B------:R-:W-:Y:S02]  /*17ea0*/  FFMA.FTZ R186, R6, c[0x0][0x2d0], -R3.reuse ;  /* 0x0000b40006ba7a23 */ /* 0x100fe40000010803 */
[----:B------:R-:W-:Y:S02]  /*17eb0*/  FMUL.FTZ R6, R2, R170 ;  /* 0x000000aa02067220 */ /* 0x000fe40000410000 */
[--C-:B------:R-:W-:Y:S01]  /*17ec0*/  FFMA.FTZ R187, R5, c[0x0][0x2d0], -R3.reuse ;  /* 0x0000b40005bb7a23 */ /* 0x100fe20000010803 */
[----:B------:R-:W-:Y:S01]  /*17ed0*/  MUFU.EX2 R146, R174 ;  /* 0x000000ae00927308 */ /* 0x000fe20000000800 */
[----:B------:R-:W-:Y:S02]  /*17ee0*/  FFMA.FTZ R3, R4, c[0x0][0x2d0], -R3 ;  /* 0x0000b40004037a23 */ /* 0x000fe40000010803 */
[----:B------:R-:W-:Y:S02]  /*17ef0*/  FMUL.FTZ R10, R2, R166 ;  /* 0x000000a6020a7220 */ /* 0x000fe40000410000 */
[C---:B-1----:R-:W-:Y:S02]  /*17f00*/  FMUL.FTZ R21, R0.reuse, R141 ;  /* 0x0000008d00157220 */ /* 0x042fe40000410000 */
[C---:B------:R-:W-:Y:S02]  /*17f10*/  FMUL.FTZ R16, R0.reuse, R136 ;  /* 0x0000008800107220 */ /* 0x040fe40000410000 */
[C---:B------:R-:W-:Y:S01]  /*17f20*/  FMUL.FTZ R17, R0.reuse, R137 ;  /* 0x0000008900117220 */ /* 0x040fe20000410000 */
[----:B------:R1:W3:Y:S01]  /*17f30*/  MUFU.EX2 R141, R19 ;  /* 0x00000013008d7308 */ /* 0x0002e20000000800 */
[C---:B------:R-:W-:Y:S02]  /*17f40*/  FMUL.FTZ R20, R0.reuse, R140 ;  /* 0x0000008c00147220 */ /* 0x040fe40000410000 */
[C---:B------:R-:W-:Y:S02]  /*17f50*/  FMUL.FTZ R4, R0.reuse, R168 ;  /* 0x000000a800047220 */ /* 0x040fe40000410000 */
[C---:B------:R-:W-:Y:S02]  /*17f60*/  FMUL.FTZ R5, R0.reuse, R169 ;  /* 0x000000a900057220 */ /* 0x040fe40000410000 */
[C---:B------:R-:W-:Y:S02]  /*17f70*/  FMUL.FTZ R12, R0.reuse, R132 ;  /* 0x00000084000c7220 */ /* 0x040fe40000410000 */
[----:B------:R-:W-:Y:S01]  /*17f80*/  FMUL.FTZ R13, R0, R133 ;  /* 0x00000085000d7220 */ /* 0x000fe20000410000 */
[----:B------:R-:W4:Y:S01]  /*17f90*/  MUFU.EX2 R140, R173 ;  /* 0x000000ad008c7308 */ /* 0x000f220000000800 */
[----:B------:R-:W-:Y:S01]  /*17fa0*/  F2FP.BF16.PACK_AB R133, R154, R149 ;  /* 0x000000959a85723e */ /* 0x000fe200000010ff */
[----:B--2---:R-:W-:Y:S01]  /*17fb0*/  FMUL.FTZ R15, R2, R135 ;  /* 0x00000087020f7220 */ /* 0x004fe20000410000 */
[----:B------:R-:W-:Y:S01]  /*17fc0*/  F2FP.BF16.PACK_AB R135, R175, R155 ;  /* 0x0000009baf87723e */ /* 0x000fe200000010ff */
[----:B------:R-:W-:Y:S02]  /*17fd0*/  FMUL.FTZ R9, R0, R165 ;  /* 0x000000a500097220 */ /* 0x000fe40000410000 */
[----:B------:R-:W-:Y:S02]  /*17fe0*/  FMUL.FTZ R11, R2, R167 ;  /* 0x000000a7020b7220 */ /* 0x000fe40000410000 */
[----:B------:R-:W-:Y:S02]  /*17ff0*/  FMUL.FTZ R8, R0, R164 ;  /* 0x000000a400087220 */ /* 0x000fe40000410000 */
[----:B------:R-:W-:Y:S01]  /*18000*/  FMUL.FTZ R22, R2, R142 ;  /* 0x0000008e02167220 */ /* 0x000fe20000410000 */
[----:B------:R-:W-:Y:S01]  /*18010*/  MUFU.EX2 R183, R178 ;  /* 0x000000b200b77308 */ /* 0x000fe20000000800 */
[----:B------:R-:W-:Y:S02]  /*18020*/  FMUL.FTZ R24, R0, R144 ;  /* 0x0000009000187220 */ /* 0x000fe40000410000 */
[----:B-1----:R-:W-:Y:S01]  /*18030*/  FMUL.FTZ R19, R2, R139 ;  /* 0x0000008b02137220 */ /* 0x002fe20000410000 */
[----:B---3--:R-:W-:Y:S01]  /*18040*/  F2FP.BF16.PACK_AB R132, R141, R172 ;  /* 0x000000ac8d84723e */ /* 0x008fe200000010ff */
[----:B------:R-:W1:Y:S01]  /*18050*/  LDSM.16.MT88.4 R136, [R192] ;  /* 0x00000000c088783b */ /* 0x000e620000004200 */
[C---:B------:R-:W-:Y:S02]  /*18060*/  FMUL.FTZ R25, R0.reuse, R145 ;  /* 0x0000009100197220 */ /* 0x040fe40000410000 */
[C---:B------:R-:W-:Y:S02]  /*18070*/  FMUL.FTZ R28, R0.reuse, R28 ;  /* 0x0000001c001c7220 */ /* 0x040fe40000410000 */
[C---:B------:R-:W-:Y:S01]  /*18080*/  FMUL.FTZ R29, R0.reuse, R29 ;  /* 0x0000001d001d7220 */ /* 0x040fe20000410000 */
[----:B------:R-:W-:Y:S01]  /*18090*/  MUFU.EX2 R145, R177 ;  /* 0x000000b100917308 */ /* 0x000fe20000000800 */
[----:B------:R-:W-:Y:S01]  /*180a0*/  FMUL.FTZ R32, R0, R32 ;  /* 0x0000002000207220 */ /* 0x000fe20000410000 */
[----:B----4-:R-:W-:Y:S01]  /*180b0*/  F2FP.BF16.PACK_AB R134, R146, R140 ;  /* 0x0000008c9286723e */ /* 0x010fe200000010ff */
        /* <DEDUP_REMOVED lines=18> */
[C---:B------:R-:W-:Y:S01]  /*181e0*/  FMUL.FTZ R64, R0.reuse, R64 ;  /* 0x0000004000407220 */ /* 0x040fe20000410000 */
[C---:B-1----:R-:W-:Y:S05]  /*181f0*/  HMMA.16816.F32.BF16 R4, R132.reuse, R136, R4 ;  /* 0x000000888404723c */ /* 0x042fea0000041804 */
        /* <DEDUP_REMOVED lines=39> */
[----:B------:R-:W-:Y:S02]  /*18470*/  FFMA.FTZ R0, R2, R216, R149 ;  /* 0x000000d802007223 */ /* 0x000fe40000010095 */
[----:B------:R-:W-:Y:S02]  /*18480*/  MUFU.EX2 R149, R176 ;  /* 0x000000b000957308 */ /* 0x000fe40000000800 */
[----:B------:R-:W-:Y:S04]  /*18490*/  FADD.FTZ R0, R154, R0 ;  /* 0x000000009a007221 */ /* 0x000fe80000010000 */
[----:B------:R-:W-:Y:S02]  /*184a0*/  FADD.FTZ R154, R155, R0 ;  /* 0x000000009b9a7221 */ /* 0x000fe40000010000 */
[----:B------:R-:W-:Y:S02]  /*184b0*/  FADD.FTZ R0, R141, R144 ;  /* 0x000000908d007221 */ /* 0x000fe40000010000 */
[----:B------:R-:W-:Y:S01]  /*184c0*/  MUFU.EX2 R144, R182 ;  /* 0x000000b600907308 */ /* 0x000fe20000000800 */
[C---:B-1----:R-:W-:Y:S03]  /*184d0*/  HMMA.16816.F32.BF16 R20, R132.reuse, R136, R20 ;  /* 0x000000888414723c */ /* 0x042fe60000041814 */
[----:B------:R-:W-:Y:S02]  /*184e0*/  FADD.FTZ R0, R140, R0 ;  /* 0x000000008c007221 */ /* 0x000fe40000010000 */
[----:B------:R-:W-:Y:S01]  /*184f0*/  LDSM.16.MT88.4 R140, [R193+0x800] ;  /* 0x00080000c18c783b */ /* 0x000fe20000004200 */
[----:B------:R-:W-:Y:S02]  /*18500*/  FADD.FTZ R164, R175, R154 ;  /* 0x0000009aafa47221 */ /* 0x000fe40000010000 */
[C---:B------:R-:W-:Y:S01]  /*18510*/  HMMA.16816.F32.BF16 R24, R132.reuse, R138, R24 ;  /* 0x0000008a8418723c */ /* 0x040fe20000041818 */
[----:B------:R-:W1:Y:S03]  /*18520*/  MUFU.EX2 R2, R181 ;  /* 0x000000b500027308 */ /* 0x000e660000000800 */
[----:B------:R-:W-:Y:S01]  /*18530*/  FADD.FTZ R146, R146, R0 ;  /* 0x0000000092927221 */ /* 0x000fe20000010000 */
[----:B------:R-:W2:Y:S06]  /*18540*/  LDSM.16.MT88.4 R136, [R194] ;  /* 0x00000000c288783b */ /* 0x000eac0000004200 */
[----:B------:R-:W3:Y:S10]  /*18550*/  MUFU.EX2 R182, R184 ;  /* 0x000000b800b67308 */ /* 0x000ef40000000800 */
[----:B------:R-:W-:Y:S01]  /*18560*/  MUFU.EX2 R155, R179 ;  /* 0x000000b3009b7308 */ /* 0x000fe20000000800 */
[----:B-1----:R-:W-:Y:S02]  /*18570*/  FADD.FTZ R0, R2, R164 ;  /* 0x000000a402007221 */ /* 0x002fe40000010000 */
[----:B------:R-:W-:Y:S02]  /*18580*/  LDSM.16.MT88.4 R164, [R192+0x1000] ;  /* 0x00100000c0a4783b */ /* 0x000fe40000004200 */
[----:B------:R-:W-:Y:S05]  /*18590*/  FADD.FTZ R0, R147, R0 ;  /* 0x0000000093007221 */ /* 0x000fea0000010000 */
[----:B------:R-:W1:Y:S01]  /*185a0*/  MUFU.EX2 R179, R186 ;  /* 0x000000ba00b37308 */ /* 0x000e620000000800 */
[----:B------:R-:W-:Y:S04]  /*185b0*/  FADD.FTZ R0, R144, R0 ;  /* 0x0000000090007221 */ /* 0x000fe80000010000 */
[----:B---3--:R-:W-:Y:S05]  /*185c0*/  FADD.FTZ R0, R182, R0 ;  /* 0x00000000b6007221 */ /* 0x008fea0000010000 */
[----:B------:R-:W3:Y:S01]  /*185d0*/  MUFU.EX2 R154, R189 ;  /* 0x000000bd009a7308 */ /* 0x000ee20000000800 */
[C---:B--2---:R-:W-:Y:S09]  /*185e0*/  HMMA.16816.F32.BF16 R28, R132.reuse, R136, R28 ;  /* 0x00000088841c723c */ /* 0x044ff2000004181c */
[----:B------:R-:W2:Y:S01]  /*185f0*/  MUFU.EX2 R181, R3 ;  /* 0x0000000300b57308 */ /* 0x000ea20000000800 */
[C---:B------:R-:W-:Y:S01]  /*18600*/  HMMA.16816.F32.BF16 R32, R132.reuse, R138, R32 ;  /* 0x0000008a8420723c */ /* 0x040fe20000041820 */
[----:B------:R-:W4:Y:S02]  /*18610*/  LDSM.16.MT88.4 R136, [R192+0x1800] ;  /* 0x00180000c088783b */ /* 0x000f240000004200 */
[----:B-1----:R-:W-:Y:S06]  /*18620*/  F2FP.BF16.PACK_AB R172, R179, R177 ;  /* 0x000000b1b3ac723e */ /* 0x002fec00000010ff */
[----:B------:R-:W1:Y:S03]  /*18630*/  MUFU.EX2 R3, R190 ;  /* 0x000000be00037308 */ /* 0x000e660000000800 */
[----:B---3--:R-:W-:Y:S01]  /*18640*/  F2FP.BF16.PACK_AB R173, R178, R154 ;  /* 0x0000009ab2ad723e */ /* 0x008fe200000010ff */
[----:B------:R-:W-:Y:S01]  /*18650*/  FADD.FTZ R0, R154, R0 ;  /* 0x000000009a007221 */ /* 0x000fe20000010000 */
[----:B------:R-:W-:Y:S03]  /*18660*/  MOV R154, R148 ;  /* 0x00000094009a7202 */ /* 0x000fe60000000f00 */
[----:B------:R-:W-:Y:S02]  /*18670*/  FADD.FTZ R0, R178, R0 ;  /* 0x00000000b2007221 */ /* 0x000fe40000010000 */
[----:B------:R-:W3:Y:S01]  /*18680*/  MUFU.EX2 R176, R191 ;  /* 0x000000bf00b07308 */ /* 0x000ee20000000800 */
[----:B--2---:R-:W-:Y:S01]  /*18690*/  F2FP.BF16.PACK_AB R174, R181, R180 ;  /* 0x000000b4b5ae723e */ /* 0x004fe200000010ff */
[----:B-1----:R-:W-:Y:S01]  /*186a0*/  FADD.FTZ R0, R3, R0 ;  /* 0x0000000003007221 */ /* 0x002fe20000010000 */
[C---:B----4-:R-:W-:Y:S03]  /*186b0*/  HMMA.16816.F32.BF16 R36, R132.reuse, R136, R36 ;  /* 0x000000888424723c */ /* 0x050fe60000041824 */
[C---:B---3--:R-:W-:Y:S01]  /*186c0*/  F2FP.BF16.PACK_AB R175, R176.reuse, R3 ;  /* 0x00000003b0af723e */ /* 0x048fe200000010ff */
[----:B------:R-:W-:Y:S04]  /*186d0*/  FADD.FTZ R216, R176, R0 ;  /* 0x00000000b0d87221 */ /* 0x000fe80000010000 */
        /* <DEDUP_REMOVED lines=37> */
[----:B------:R-:W-:Y:S01]  /*18930*/  F2FP.BF16.PACK_AB R135, R182, R144 ;  /* 0x00000090b687723e */ /* 0x000fe200000010ff */
[----:B------:R-:W-:Y:S01]  /*18940*/  FADD.FTZ R2, R145, R146 ;  /* 0x0000009291027221 */ /* 0x000fe20000010000 */
[----:B------:R-:W-:Y:S01]  /*18950*/  F2FP.BF16.PACK_AB R134, R183, R155 ;  /* 0x0000009bb786723e */ /* 0x000fe200000010ff */
[----:B------:R-:W-:Y:S02]  /*18960*/  LDSM.16.MT88.4 R144, [R195+0x1000] ;  /* 0x00100000c390783b */ /* 0x000fe40000004200 */
[----:B------:R-:W-:Y:S01]  /*18970*/  FADD.FTZ R2, R149, R2 ;  /* 0x0000000295027221 */ /* 0x000fe20000010000 */
[----:B------:R-:W-:Y:S03]  /*18980*/  MOV R149, R148 ;  /* 0x0000009400957202 */ /* 0x000fe60000000f00 */
[----:B------:R-:W-:Y:S01]  /*18990*/  FADD.FTZ R2, R155, R2 ;  /* 0x000000029b027221 */ /* 0x000fe20000010000 */
[----:B------:R-:W-:Y:S03]  /*189a0*/  MOV R155, R153 ;  /* 0x00000099009b7202 */ /* 0x000fe60000000f00 */
[----:B------:R-:W-:Y:S04]  /*189b0*/  FADD.FTZ R2, R183, R2 ;  /* 0x00000002b7027221 */ /* 0x000fe80000010000 */
[----:B------:R-:W-:Y:S04]  /*189c0*/  FADD.FTZ R2, R177, R2 ;  /* 0x00000002b1027221 */ /* 0x000fe80000010000 */
[----:B------:R-:W-:Y:S04]  /*189d0*/  FADD.FTZ R2, R179, R2 ;  /* 0x00000002b3027221 */ /* 0x000fe80000010000 */
[----:B------:R-:W-:Y:S01]  /*189e0*/  FADD.FTZ R2, R180, R2 ;  /* 0x00000002b4027221 */ /* 0x000fe20000010000 */
[----:B------:R-:W-:Y:S01]  /*189f0*/  IADD3 R180, R213, -0x1, RZ ;  /* 0xffffffffd5b47810 */ /* 0x000fe20007ffe0ff */
[C---:B-1----:R-:W-:Y:S03]  /*18a00*/  HMMA.16816.F32.BF16 R4, R132.reuse, R136, R4 ;  /* 0x000000888404723c */ /* 0x042fe60000041804 */
[----:B------:R-:W-:Y:S01]  /*18a10*/  FADD.FTZ R214, R181, R2 ;  /* 0x00000002b5d67221 */ /* 0x000fe20000010000 */
[----:B------:R-:W-:Y:S04]  /*18a20*/  MOV R213, R180 ;  /* 0x000000b400d57202 */ /* 0x000fe80000000f00 */
        /* <DEDUP_REMOVED lines=92> */
.L_x_2475:
[----:B------:R-:W-:-:S13]  /*18ff0*/  ISETP.GE.AND P0, PT, R180, R230, PT ;  /* 0x000000e6b400720c */ /* 0x000fda0003f06270 */
[----:B------:R-:W-:Y:S05]  /*19000*/  @!P0 BRA `(.L_x_2481) ;  /* 0x0000287000008947 */ /* 0x000fea0003800000 */
.L_x_2484:
[----:B------:R-:W-:Y:S04]  /*19010*/  DEPBAR.LE SB0, 0x0 ;  /* 0x000080000000791a */ /* 0x000fe80000000000 */
[----:B------:R-:W-:Y:S01]  /*19020*/  WARPSYNC 0xffffffff ;  /* 0xffffffff00007948 */ /* 0x000fe20003800000 */
[----:B------:R-:W-:Y:S01]  /*19030*/  BAR.SYNC.DEFER_BLOCKING 0x0 ;  /* 0x0000000000007b1d */ /* 0x000fe20000010000 */
[----:B------:R-:W-:Y:S02]  /*19040*/  SHF.R.S32.HI R0, RZ, 0x1f, R180 ;  /* 0x0000001fff007819 */ /* 0x000fe400000114b4 */
[C---:B------:R-:W-:Y:S02]  /*19050*/  LOP3.LUT P3, RZ, R217.reuse, 0x8, RZ, 0xc0, !PT ;  /* 0x00000008d9ff7812 */ /* 0x040fe4000786c0ff */
[C---:B------:R-:W-:Y:S01]  /*19060*/  LOP3.LUT P6, RZ, R217.reuse, 0x4, RZ, 0xc0, !PT ;  /* 0x00000004d9ff7812 */ /* 0x040fe200078cc0ff */
[----:B------:R-:W-:Y:S01]  /*19070*/  IMAD R0, R0, c[0x0][0x208], RZ ;  /* 0x0000820000007a24 */ /* 0x000fe200078e02ff */
[C---:B------:R-:W-:Y:S02]  /*19080*/  LOP3.LUT P5, RZ, R217.reuse, 0x2, RZ, 0xc0, !PT ;  /* 0x00000002d9ff7812 */ /* 0x040fe400078ac0ff */
[----:B------:R-:W-:Y:S01]  /*19090*/  LOP3.LUT P4, RZ, R217, 0x1, RZ, 0xc0, !PT ;  /* 0x00000001d9ff7812 */ /* 0x000fe2000788c0ff */
[----:B------:R-:W-:Y:S01]  /*190a0*/  IMAD R0, R180, c[0x0][0x20c], R0 ;  /* 0x00008300b4007a24 */ /* 0x000fe200078e0200 */
[----:B------:R-:W-:Y:S01]  /*190b0*/  LDSM.16.M88.4 R24, [R196] ;  /* 0x00000000c418783b */ /* 0x000fe20000000200 */
[----:B------:R-:W-:Y:S03]  /*190c0*/  BSSY B0, `(.L_x_2482) ;  /* 0x00000eb000007945 */ /* 0x000fe60003800000 */
[----:B------:R-:W1:Y:S04]  /*190d0*/  LDSM.16.M88.4 R8, [R163] ;  /* 0x00000000a308783b */ /* 0x000e680000000200 */
[----:B------:R-:W2:Y:S04]  /*190e0*/  LDSM.16.M88.4 R16, [R163+0x800] ;  /* 0x00080000a310783b */ /* 0x000ea80000000200 */
[----:B------:R-:W3:Y:S04]  /*190f0*/  LDSM.16.M88.4 R172, [R163+0x1000] ;  /* 0x00100000a3ac783b */ /* 0x000ee80000000200 */
[----:B------:R-:W-:Y:S04]  /*19100*/  LDSM.16.M88.4 R176, [R197] ;  /* 0x00000000c5b0783b */ /* 0x000fe80000000200 */
[----:B------:R-:W4:Y:S01]  /*19110*/  S2R R2, SR_TID.X ;  /* 0x0000000000027919 */ /* 0x000f220000002100 */
[C---:B-1----:R-:W-:Y:S03]  /*19120*/  HMMA.16816.F32.BF16 R4, R24.reuse, R8, RZ ;  /* 0x000000081804723c */ /* 0x042fe600000418ff */
[----:B----4-:R-:W-:Y:S01]  /*19130*/  ISETP.GT.AND P2, PT, R2, 0x7f, PT ;  /* 0x0000007f0200780c */ /* 0x010fe20003f44270 */
[----:B------:R-:W-:Y:S04]  /*19140*/  IMAD.WIDE.U32 R2, R180, c[0x0][0x208], RZ ;  /* 0x00008200b4027a25 */ /* 0x000fe800078e00ff */
[C---:B------:R-:W-:Y:S01]  /*19150*/  HMMA.16816.F32.BF16 R8, R24.reuse, R10, RZ ;  /* 0x0000000a1808723c */ /* 0x040fe200000418ff */
[----:B------:R-:W-:Y:S03]  /*19160*/  IMAD.IADD R0, R3, 0x1, R0 ;  /* 0x0000000103007824 */ /* 0x000fe600078e0200 */
[----:B------:R-:W-:Y:S04]  /*19170*/  IMAD.WIDE.U32 R2, R2, 0x30, RZ ;  /* 0x0000003002027825 */ /* 0x000fe800078e00ff */
[C---:B--2---:R-:W-:Y:S01]  /*19180*/  HMMA.16816.F32.BF16 R12, R24.reuse, R16, RZ ;  /* 0x00000010180c723c */ /* 0x044fe200000418ff */
[----:B------:R-:W-:Y:S03]  /*19190*/  @!P2 IMAD.MOV.U32 R148, RZ, RZ, c[0x0][0x208] ;  /* 0x00008200ff94a624 */ /* 0x000fe600078e00ff */
[----:B------:R-:W-:Y:S02]  /*191a0*/  IMAD R0, R0, 0x30, RZ ;  /* 0x0000003000007824 */ /* 0x000fe400078e02ff */
[-C--:B------:R-:W-:Y:S02]  /*191b0*/  @!P2 LEA R154, P0, R148, R2.reuse, 0x5 ;  /* 0x00000002949aa211 */ /* 0x080fe400078028ff */
[C---:B------:R-:W-:Y:S01]  /*191c0*/  HMMA.16816.F32.BF16 R16, R24.reuse, R18, RZ ;  /* 0x000000121810723c */ /* 0x040fe200000418ff */
[----:B------:R-:W-:Y:S03]  /*191d0*/  IMAD.IADD R0, R3, 0x1, R0 ;  /* 0x0000000103007824 */ /* 0x000fe600078e0200 */
[----:B------:R-:W-:Y:S01]  /*191e0*/  IADD3 R3, P1, R226, R2, RZ ;  /* 0x00000002e2037210 */ /* 0x000fe20007f3e0ff */
[----:B------:R-:W-:Y:S03]  /*191f0*/  @!P2 IMAD.MOV.U32 R2, RZ, RZ, c[0x0][0x20c] ;  /* 0x00008300ff02a624 */ /* 0x000fe600078e00ff */
[C---:B---3--:R-:W-:Y:S04]  /*19200*/  HMMA.16816.F32.BF16 R20, R24.reuse, R172, RZ ;  /* 0x000000ac1814723c */ /* 0x048fe800000418ff */
[----:B------:R-:W-:Y:S01]  /*19210*/  @!P2 LEA.HI.X R155, R148, R0, R2, 0x5, P0 ;  /* 0x00000000949ba211 */ /* 0x000fe200000f2c02 */
[--C-:B------:R-:W-:Y:S01]  /*19220*/  IMAD.X R148, R0, 0x1, R229.reuse, P1 ;  /* 0x0000000100947824 */ /* 0x100fe200008e06e5 */
[C---:B------:R-:W-:Y:S02]  /*19230*/  LEA R2, P0, R3.reuse, c[0x0][0x1f8], 0x1 ;  /* 0x00007e0003027a11 */ /* 0x040fe400078008ff */
[----:B------:R-:W-:Y:S01]  /*19240*/  HMMA.16816.F32.BF16 R24, R24, R174, RZ ;  /* 0x000000ae1818723c */ /* 0x000fe200000418ff */
[----:B------:R-:W1:Y:S03]  /*19250*/  LDSM.16.M88.4 R172, [R200] ;  /* 0x00000000c8ac783b */ /* 0x000e660000000200 */
[----:B------:R-:W-:Y:S02]  /*19260*/  LEA.HI.X R3, R3, c[0x0][0x1fc], R148, 0x1, P0 ;  /* 0x00007f0003037a11 */ /* 0x000fe400000f0c94 */
[----:B------:R-:W-:Y:S06]  /*19270*/  @!P2 IADD3 R0, P1, R154, R226, RZ ;  /* 0x000000e29a00a210 */ /* 0x000fec0007f3e0ff */
[C---:B------:R-:W-:Y:S01]  /*19280*/  @!P2 LEA R154, P0, R0.reuse, c[0x0][0x1f8], 0x1 ;  /* 0x00007e00009aaa11 */ /* 0x040fe200078008ff */
[----:B------:R-:W-:Y:S05]  /*19290*/  @!P2 IMAD.X R148, R155, 0x1, R229, P1 ;  /* 0x000000019b94a824 */ /* 0x000fea00008e06e5 */
[----:B------:R-:W-:Y:S01]  /*192a0*/  @!P2 LEA.HI.X R155, R0, c[0x0][0x1fc], R148, 0x1, P0 ;  /* 0x00007f00009baa11 */ /* 0x000fe200000f0c94 */
[----:B------:R-:W-:Y:S01]  /*192b0*/  IMAD.MOV.U32 R148, RZ, RZ, R153 ;  /* 0x000000ffff947224 */ /* 0x000fe200078e0099 */
[C---:B-1----:R-:W-:Y:S08]  /*192c0*/  HMMA.16816.F32.BF16 R4, R176.reuse, R172, R4 ;  /* 0x000000acb004723c */ /* 0x042ff00000041804 */
[C---:B------:R-:W-:Y:S01]  /*192d0*/  HMMA.16816.F32.BF16 R8, R176.reuse, R174, R8 ;  /* 0x000000aeb008723c */ /* 0x040fe20000041808 */
[----:B------:R-:W1:Y:S07]  /*192e0*/  LDSM.16.M88.4 R172, [R210] ;  /* 0x00000000d2ac783b */ /* 0x000e6e0000000200 */
[C---:B-1----:R-:W-:Y:S08]  /*192f0*/  HMMA.16816.F32.BF16 R12, R176.reuse, R172, R12 ;  /* 0x000000acb00c723c */ /* 0x042ff0000004180c */
[C---:B------:R-:W-:Y:S01]  /*19300*/  HMMA.16816.F32.BF16 R16, R176.reuse, R174, R16 ;  /* 0x000000aeb010723c */ /* 0x040fe20000041810 */
[----:B------:R-:W1:Y:S04]  /*19310*/  LDSM.16.M88.4 R172, [R211] ;  /* 0x00000000d3ac783b */ /* 0x000e680000000200 */
[----:B------:R-:W-:Y:S01]  /*19320*/  @!PT LDS RZ, [RZ] ;  /* 0x00000000fffff984 */ /* 0x000fe20000000800 */
[----:B------:R-:W-:Y:S01]  /*19330*/  @!PT LDS RZ, [RZ] ;  /* 0x00000000fffff984 */ /* 0x000fe20000000800 */
[----:B------:R-:W-:Y:S01]  /*19340*/  @!PT LDS RZ, [RZ] ;  /* 0x00000000fffff984 */ /* 0x000fe20000000800 */
[----:B------:R2:W-:Y:S04]  /*19350*/  LDGSTS.E.BYPASS.LTC128B.128 [R215+0x4080], [R2.64], !P3 ;  /* 0x0408000002d77fae */ /* 0x0005e8000d901d46 */
[----:B------:R2:W-:Y:S04]  /*19360*/  LDGSTS.E.BYPASS.LTC128B.128 [R215+0x5880], [R2.64+0x80], !P6 ;  /* 0x0588008002d77fae */ /* 0x0005e8000f101d46 */
[----:B------:R2:W-:Y:S04]  /*19370*/  LDGSTS.E.BYPASS.LTC128B.128 [R215+0x7080], [R2.64+0x100], !P5 ;  /* 0x0708010002d77fae */ /* 0x0005e8000e901d46 */
[----:B------:R2:W-:Y:S04]  /*19380*/  LDGSTS.E.BYPASS.LTC128B.128 [R215+0x8880], [R2.64+0x180], !P4 ;  /* 0x0888018002d77fae */ /* 0x0005e8000e101d46 */
[----:B------:R2:W-:Y:S01]  /*19390*/  @!P2 LDGSTS.E.BYPASS.LTC128B.128 [R215+0x5080], [R154.64], !P3 ;  /* 0x050800009ad7afae */ /* 0x0005e2000d901d46 */
[----:B------:R-:W-:Y:S03]  /*193a0*/  ISETP.GT.AND P3, PT, R180, R230, PT ;  /* 0x000000e6b400720c */ /* 0x000fe60003f64270 */
[----:B------:R2:W-:Y:S04]  /*193b0*/  @!P2 LDGSTS.E.BYPASS.LTC128B.128 [R215+0x6880], [R154.64+0x80], !P6 ;  /* 0x068800809ad7afae */ /* 0x0005e8000f101d46 */
[----:B------:R2:W-:Y:S04]  /*193c0*/  @!P2 LDGSTS.E.BYPASS.LTC128B.128 [R215+0x8080], [R154.64+0x100], !P5 ;  /* 0x080801009ad7afae */ /* 0x0005e8000e901d46 */
[----:B------:R2:W-:Y:S04]  /*193d0*/  @!P2 LDGSTS.E.BYPASS.LTC128B.128 [R215+0x9880], [R154.64+0x180], !P4 ;  /* 0x098801809ad7afae */ /* 0x0005e8000e101d46 */
[----:B------:R-:W0:Y:S01]  /*193e0*/  LDGDEPBAR ;  /* 0x00000000000079af */ /* 0x000e220000000000 */
[C---:B-1----:R-:W-:Y:S08]  /*193f0*/  HMMA.16816.F32.BF16 R20, R176.reuse, R172, R20 ;  /* 0x000000acb014723c */ /* 0x042ff00000041814 */
[----:B------:R-:W-:Y:S01]  /*19400*/  HMMA.16816.F32.BF16 R24, R176, R174, R24 ;  /* 0x000000aeb018723c */ /* 0x000fe20000041818 */
[----:B------:R-:W-:Y:S04]  /*19410*/  LDSM.16.M88.4 R172, [R199] ;  /* 0x00000000c7ac783b */ /* 0x000fe80000000200 */
[----:B------:R-:W1:Y:S03]  /*19420*/  LDSM.16.M88.4 R176, [R162] ;  /* 0x00000000a2b0783b */ /* 0x000e660000000200 */
        /* <DEDUP_REMOVED lines=18> */
[----:B------:R-:W-:Y:S04]  /*19550*/  LDSM.16.M88.4 R172, [R196+0x4000] ;  /* 0x00400000c4ac783b */ /* 0x000fe80000000200 */
[----:B------:R-:W1:Y:S03]  /*19560*/  LDSM.16.M88.4 R176, [R163+0x1800] ;  /* 0x00180000a3b0783b */ /* 0x000e660000000200 */
        /* <DEDUP_REMOVED lines=9> */
[----:B------:R-:W1:Y:S03]  /*19600*/  LDSM.16.M88.4 R176, [R203] ;  /* 0x00000000cbb0783b */ /* 0x000e660000000200 */
        /* <DEDUP_REMOVED lines=105> */
[----:B------:R-:W1:Y:S01]  /*19ca0*/  LDSM.16.M88.4 R176, [R161+0x5800] ;  /* 0x00580000a1b0783b */ /* 0x000e620000000200 */
[----:B------:R-:W-:Y:S04]  /*19cb0*/  DEPBAR.LE SB0, 0x0 ;  /* 0x000080000000791a */ /* 0x000fe80000000000 */
[----:B------:R-:W-:Y:S02]  /*19cc0*/  BAR.SYNC.DEFER_BLOCKING 0x0 ;  /* 0x0000000000007b1d */ /* 0x000fe40000010000 */
[C---:B-1----:R-:W-:Y:S08]  /*19cd0*/  HMMA.16816.F32.BF16 R20, R172.reuse, R176, R20 ;  /* 0x000000b0ac14723c */ /* 0x042ff00000041814 */
[----:B------:R-:W-:Y:S01]  /*19ce0*/  HMMA.16816.F32.BF16 R24, R172, R178, R24 ;  /* 0x000000b2ac18723c */ /* 0x000fe20000041818 */
[----:B------:R-:W-:Y:S07]  /*19cf0*/  @!UPT UIADD3 URZ, URZ, URZ, URZ ;  /* 0x0000003f3f3ff290 */ /* 0x000fee000fffe03f */
[----:B------:R-:W-:-:S11]  /*19d00*/  @!P3 BRA `(.L_x_2483) ;  /* 0x000002600000b947 */ /* 0x000fd60003800000 */
[----:B--2---:R-:W-:Y:S02]  /*19d10*/  IADD3 R0, R180, -0x1, RZ ;  /* 0xffffffffb4007810 */ /* 0x004fe40007ffe0ff */
[----:B------:R-:W-:Y:S02]  /*19d20*/  IADD3 R154, -R218, 0x30, RZ ;  /* 0x00000030da9a7810 */ /* 0x000fe40007ffe1ff */
[----:B------:R-:W-:Y:S02]  /*19d30*/  SHF.R.S32.HI R2, RZ, 0x1f, R0 ;  /* 0x0000001fff027819 */ /* 0x000fe40000011400 */
[----:B------:R-:W-:Y:S03]  /*19d40*/  ISETP.GE.AND P0, PT, R154, 0x21, PT ;  /* 0x000000219a00780c */ /* 0x000fe60003f06270 */
[----:B------:R-:W-:Y:S02]  /*19d50*/  IMAD R155, R2, c[0x0][0x1e0], RZ ;  /* 0x00007800029b7a24 */ /* 0x000fe400078e02ff */
[C---:B------:R-:W-:Y:S04]  /*19d60*/  IMAD.WIDE.U32 R2, R0.reuse, c[0x0][0x1e0], RZ ;  /* 0x0000780000027a25 */ /* 0x040fe800078e00ff */
[----:B------:R-:W-:Y:S04]  /*19d70*/  IMAD R0, R0, c[0x0][0x1e4], R155 ;  /* 0x0000790000007a24 */ /* 0x000fe800078e029b */
[----:B------:R-:W-:Y:S02]  /*19d80*/  IMAD.IADD R0, R3, 0x1, R0 ;  /* 0x0000000103007824 */ /* 0x000fe400078e0200 */
[----:B------:R-:W-:Y:S02]  /*19d90*/  @P0 IMAD.MOV.U32 R155, RZ, RZ, c[0x0][0x1e0] ;  /* 0x00007800ff9b0624 */ /* 0x000fe400078e00ff */
[----:B------:R-:W-:Y:S04]  /*19da0*/  IMAD.WIDE.U32 R2, R2, 0x30, RZ ;  /* 0x0000003002027825 */ /* 0x000fe800078e00ff */
[----:B------:R-:W-:Y:S01]  /*19db0*/  IMAD R0, R0, 0x30, RZ ;  /* 0x0000003000007824 */ /* 0x000fe200078e02ff */
[----:B------:R-:W-:Y:S01]  /*19dc0*/  @P0 LEA R172, P1, R155, R2, 0x5 ;  /* 0x000000029bac0211 */ /* 0x000fe200078228ff */
[----:B------:R-:W-:Y:S02]  /*19dd0*/  @P0 IMAD.MOV.U32 R173, RZ, RZ, c[0x0][0x1e4] ;  /* 0x00007900ffad0624 */ /* 0x000fe400078e00ff */
[----:B------:R-:W-:Y:S05]  /*19de0*/  IMAD.IADD R0, R3, 0x1, R0 ;  /* 0x0000000103007824 */ /* 0x000fea00078e0200 */
[----:B------:R-:W-:Y:S02]  /*19df0*/  @P0 LEA.HI.X R3, R155, R0, R173, 0x5, P1 ;  /* 0x000000009b030211 */ /* 0x000fe400008f2cad */
[----:B------:R-:W-:Y:S11]  /*19e00*/  ISETP.GE.AND P1, PT, R154, 0x1, PT ;  /* 0x000000019a00780c */ /* 0x000ff60003f26270 */
[----:B------:R-:W-:Y:S02]  /*19e10*/  @!UPT UIADD3 URZ, URZ, URZ, URZ ;  /* 0x0000003f3f3ff290 */ /* 0x000fe4000fffe03f */
[----:B------:R-:W-:Y:S05]  /*19e20*/  @P1 IADD3 R2, P2, R224, R2, RZ ;  /* 0x00000002e0021210 */ /* 0x000fea0007f5e0ff */
[----:B------:R-:W-:Y:S01]  /*19e30*/  @P1 IMAD.X R0, R0, 0x1, R228, P2 ;  /* 0x0000000100001824 */ /* 0x000fe200010e06e4 */
[C---:B------:R-:W-:Y:S04]  /*19e40*/  @P1 LEA R154, P2, R2.reuse, c[0x0][0x1c8], 0x1 ;  /* 0x00007200029a1a11 */ /* 0x040fe800078408ff */
[----:B------:R-:W-:Y:S02]  /*19e50*/  @P1 LEA.HI.X R155, R2, c[0x0][0x1cc], R0, 0x1, P2 ;  /* 0x00007300029b1a11 */ /* 0x000fe400010f0c00 */
        /* <DEDUP_REMOVED lines=17> */
.L_x_2483:
[----:B--2---:R-:W-:Y:S05]  /*19f70*/  BSYNC B0 ;  /* 0x0000000000007941 */ /* 0x004fea0003800000 */
.L_x_2482:
[----:B-1----:R-:W-:Y:S01]  /*19f80*/  FMNMX.FTZ R3, R4, R153, !PT ;  /* 0x0000009904037209 */ /* 0x002fe20007810000 */
        /* <DEDUP_REMOVED lines=26> */
[----:B------:R-:W-:Y:S08]  /*1a130*/  SHFL.BFLY PT, R153, R3, 0x2, 0x1f ;  /* 0x0c401f0003997f89 */ /* 0x000ff000000e0000 */
[----:B------:R-:W1:Y:S02]  /*1a140*/  SHFL.BFLY PT, R2, R0, 0x2, 0x1f ;  /* 0x0c401f0000027f89 */ /* 0x000e6400000e0000 */
[----:B-1----:R-:W-:Y:S02]  /*1a150*/  FMNMX.FTZ R0, R0, R2, !PT ;  /* 0x0000000200007209 */ /* 0x002fe40007810000 */
[----:B------:R-:W-:Y:S04]  /*1a160*/  FMNMX.FTZ R153, R3, R153, !PT ;  /* 0x0000009903997209 */ /* 0x000fe80007810000 */
[----:B------:R-:W1:Y:S08]  /*1a170*/  SHFL.BFLY PT, R3, R0, 0x1, 0x1f ;  /* 0x0c201f0000037f89 */ /* 0x000e7000000e0000 */
[----:B------:R-:W2:Y:S01]  /*1a180*/  SHFL.BFLY PT, R154, R153, 0x1, 0x1f ;  /* 0x0c201f00999a7f89 */ /* 0x000ea200000e0000 */
[----:B-1----:R-:W-:Y:S02]  /*1a190*/  FMNMX.FTZ R3, R0, R3, !PT ;  /* 0x0000000300037209 */ /* 0x002fe40007810000 */
[----:B--2---:R-:W-:Y:S05]  /*1a1a0*/  FMNMX.FTZ R153, R153, R154, !PT ;  /* 0x0000009a99997209 */ /* 0x004fea0007810000 */
[C---:B------:R-:W-:Y:S02]  /*1a1b0*/  FMUL.FTZ R154, R153.reuse, c[0x0][0x2d0] ;  /* 0x0000b400999a7a20 */ /* 0x040fe40000410000 */
[----:B------:R-:W-:Y:S02]  /*1a1c0*/  FADD.FTZ R2, -R153, R148 ;  /* 0x0000009499027221 */ /* 0x000fe40000010100 */
[--C-:B------:R-:W-:Y:S02]  /*1a1d0*/  FFMA.FTZ R0, R4, c[0x0][0x2d0], -R154.reuse ;  /* 0x0000b40004007a23 */ /* 0x100fe4000001089a */
[--C-:B------:R-:W-:Y:S02]  /*1a1e0*/  FFMA.FTZ R4, R8, c[0x0][0x2d0], -R154.reuse ;  /* 0x0000b40008047a23 */ /* 0x100fe4000001089a */
[----:B------:R1:W-:Y:S01]  /*1a1f0*/  MUFU.EX2 R155, R0 ;  /* 0x00000000009b7308 */ /* 0x0003e20000000800 */
[--C-:B------:R-:W-:Y:S02]  /*1a200*/  FFMA.FTZ R5, R5, c[0x0][0x2d0], -R154.reuse ;  /* 0x0000b40005057a23 */ /* 0x100fe4000001089a */
[----:B------:R-:W-:Y:S02]  /*1a210*/  FMUL.FTZ R2, R2, c[0x0][0x2d0] ;  /* 0x0000b40002027a20 */ /* 0x000fe40000410000 */
[----:B------:R-:W-:Y:S02]  /*1a220*/  FMUL.FTZ R148, R3, c[0x0][0x2d0] ;  /* 0x0000b40003947a20 */ /* 0x000fe40000410000 */
[----:B------:R-:W-:Y:S02]  /*1a230*/  FFMA.FTZ R16, R16, c[0x0][0x2d0], -R154 ;  /* 0x0000b40010107a23 */ /* 0x000fe4000001089a */
[--C-:B------:R-:W-:Y:S01]  /*1a240*/  FFMA.FTZ R6, R6, c[0x0][0x2d0], -R148.reuse ;  /* 0x0000b40006067a23 */ /* 0x100fe20000010894 */
[----:B------:R2:W-:Y:S01]  /*1a250*/  MUFU.EX2 R190, R4 ;  /* 0x0000000400be7308 */ /* 0x0005e20000000800 */
[----:B------:R-:W-:Y:S02]  /*1a260*/  FFMA.FTZ R7, R7, c[0x0][0x2d0], -R148 ;  /* 0x0000b40007077a23 */ /* 0x000fe40000010894 */
[--C-:B------:R-:W-:Y:S02]  /*1a270*/  FFMA.FTZ R17, R17, c[0x0][0x2d0], -R154.reuse ;  /* 0x0000b40011117a23 */ /* 0x100fe4000001089a */
[--C-:B------:R-:W-:Y:S02]  /*1a280*/  FFMA.FTZ R176, R20, c[0x0][0x2d0], -R154.reuse ;  /* 0x0000b40014b07a23 */ /* 0x100fe4000001089a */
[--C-:B------:R-:W-:Y:S02]  /*1a290*/  FFMA.FTZ R177, R21, c[0x0][0x2d0], -R154.reuse ;  /* 0x0000b40015b17a23 */ /* 0x100fe4000001089a */
[--C-:B------:R-:W-:Y:S01]  /*1a2a0*/  FFMA.FTZ R13, R13, c[0x0][0x2d0], -R154.reuse ;  /* 0x0000b4000d0d7a23 */ /* 0x100fe2000001089a */
[----:B------:R3:W-:Y:S01]  /*1a2b0*/  MUFU.EX2 R181, R5 ;  /* 0x0000000500b57308 */ /* 0x0007e20000000800 */
[----:B------:R-:W-:Y:S02]  /*1a2c0*/  FFMA.FTZ R178, R24, c[0x0][0x2d0], -R154 ;  /* 0x0000b40018b27a23 */ /* 0x000fe4000001089a */
[----:B------:R-:W-:Y:S02]  /*1a2d0*/  FFMA.FTZ R26, R26, c[0x0][0x2d0], -R148 ;  /* 0x0000b4001a1a7a23 */ /* 0x000fe40000010894 */
[----:B-1----:R-:W-:Y:S02]  /*1a2e0*/  FADD.FTZ R0, -R3, R149 ;  /* 0x0000009503007221 */ /* 0x002fe40000010100 */
[--C-:B------:R-:W-:Y:S02]  /*1a2f0*/  FFMA.FTZ R149, R12, c[0x0][0x2d0], -R154.reuse ;  /* 0x0000b4000c957a23 */ /* 0x100fe4000001089a */
[----:B------:R-:W-:Y:S01]  /*1a300*/  FMUL.FTZ R0, R0, c[0x0][0x2d0] ;  /* 0x0000b40000007a20 */ /* 0x000fe20000410000 */
[----:B------:R-:W1:Y:S01]  /*1a310*/  MUFU.EX2 R2, R2 ;  /* 0x0000000200027308 */ /* 0x000e620000000800 */
[--C-:B--2---:R-:W-:Y:S02]  /*1a320*/  FFMA.FTZ R4, R9, c[0x0][0x2d0], -R154.reuse ;  /* 0x0000b40009047a23 */ /* 0x104fe4000001089a */
[----:B------:R-:W-:Y:S07]  /*1a330*/  FFMA.FTZ R154, R25, c[0x0][0x2d0], -R154 ;  /* 0x0000b400199a7a23 */ /* 0x000fee000001089a */
[----:B------:R2:W-:Y:S01]  /*1a340*/  MUFU.EX2 R213, R4 ;  /* 0x0000000400d57308 */ /* 0x0005e20000000800 */
[--C-:B---3--:R-:W-:Y:S09]  /*1a350*/  FFMA.FTZ R5, R11, c[0x0][0x2d0], -R148.reuse ;  /* 0x0000b4000b057a23 */ /* 0x108ff20000010894 */
[----:B------:R-:W3:Y:S01]  /*1a360*/  MUFU.EX2 R0, R0 ;  /* 0x0000000000007308 */ /* 0x000ee20000000800 */
[C---:B-1----:R-:W-:Y:S02]  /*1a370*/  FMUL.FTZ R8, R2.reuse, R164 ;  /* 0x000000a402087220 */ /* 0x042fe40000410000 */
[C---:B------:R-:W-:Y:S02]  /*1a380*/  FMUL.FTZ R9, R2.reuse, R165 ;  /* 0x000000a502097220 */ /* 0x040fe40000410000 */
[C---:B------:R-:W-:Y:S05]  /*1a390*/  FMUL.FTZ R132, R2.reuse, R132 ;  /* 0x0000008402847220 */ /* 0x040fea0000410000 */
        /* <DEDUP_REMOVED lines=11> */
[----:B------:R-:W3:Y:S01]  /*1a450*/  LDSM.16.MT88.4 R164, [R193] ;  /* 0x00000000c1a4783b */ /* 0x000ee20000004200 */
[----:B------:R4:W-:Y:S01]  /*1a460*/  MUFU.EX2 R191, R4 ;  /* 0x0000000400bf7308 */ /* 0x0009e20000000800 */
[C---:B------:R-:W-:Y:S02]  /*1a470*/  FMUL.FTZ R134, R0.reuse, R134 ;  /* 0x0000008600867220 */ /* 0x040fe40000410000 */
[C---:B------:R-:W-:Y:S02]  /*1a480*/  FMUL.FTZ R135, R0.reuse, R135 ;  /* 0x0000008700877220 */ /* 0x040fe40000410000 */
[C---:B-1----:R-:W-:Y:S01]  /*1a490*/  FMUL.FTZ R6, R0.reuse, R170 ;  /* 0x000000aa00067220 */ /* 0x042fe20000410000 */
[----:B------:R-:W-:Y:S01]  /*1a4a0*/  F2FP.BF16.PACK_AB R170, R213, R190 ;  /* 0x000000bed5aa723e */ /* 0x000fe200000010ff */
[C---:B------:R-:W-:Y:S02]  /*1a4b0*/  FMUL.FTZ R138, R0.reuse, R138 ;  /* 0x0000008a008a7220 */ /* 0x040fe40000410000 */
[C---:B------:R-:W-:Y:S01]  /*1a4c0*/  FMUL.FTZ R139, R0.reuse, R139 ;  /* 0x0000008b008b7220 */ /* 0x040fe20000410000 */
[----:B------:R-:W1:Y:S01]  /*1a4d0*/  MUFU.EX2 R189, R5 ;  /* 0x0000000500bd7308 */ /* 0x000e620000000800 */
[C---:B------:R-:W-:Y:S02]  /*1a4e0*/  FMUL.FTZ R142, R0.reuse, R142 ;  /* 0x0000008e008e7220 */ /* 0x040fe40000410000 */
[C---:B------:R-:W-:Y:S02]  /*1a4f0*/  FMUL.FTZ R143, R0.reuse, R143 ;  /* 0x0000008f008f7220 */ /* 0x040fe40000410000 */
[----:B--2---:R-:W-:Y:S02]  /*1a500*/  FMUL.FTZ R7, R0, R171 ;  /* 0x000000ab00077220 */ /* 0x004fe40000410000 */
[----:B------:R-:W-:Y:S02]  /*1a510*/  FMUL.FTZ R145, R2, R145 ;  /* 0x0000009102917220 */ /* 0x000fe40000410000 */
[C---:B------:R-:W-:Y:S01]  /*1a520*/  FMUL.FTZ R146, R0.reuse, R146 ;  /* 0x0000009200927220 */ /* 0x040fe20000410000 */
[----:B------:R-:W-:Y:S01]  /*1a530*/  MUFU.EX2 R186, R16 ;  /* 0x0000001000ba7308 */ /* 0x000fe20000000800 */
[----:B------:R-:W-:Y:S02]  /*1a540*/  FMUL.FTZ R147, R0, R147 ;  /* 0x0000009300937220 */ /* 0x000fe40000410000 */
[C---:B------:R-:W-:Y:S02]  /*1a550*/  FMUL.FTZ R28, R2.reuse, R28 ;  /* 0x0000001c021c7220 */ /* 0x040fe40000410000 */
[C---:B----4-:R-:W-:Y:S01]  /*1a560*/  FMUL.FTZ R4, R2.reuse, R168 ;  /* 0x000000a802047220 */ /* 0x050fe20000410000 */
[----:B------:R-:W-:Y:S01]  /*1a570*/  F2FP.BF16.PACK_AB R168, R181, R155 ;  /* 0x0000009bb5a8723e */ /* 0x000fe200000010ff */
[----:B------:R-:W-:Y:S02]  /*1a580*/  FMUL.FTZ R29, R2, R29 ;  /* 0x0000001d021d7220 */ /* 0x000fe40000410000 */
[C---:B------:R-:W-:Y:S01]  /*1a590*/  FMUL.FTZ R30, R0.reuse, R30 ;  /* 0x0000001e001e7220 */ /* 0x040fe20000410000 */
[----:B------:R-:W2:Y:S01]  /*1a5a0*/  MUFU.EX2 R183, R17 ;  /* 0x0000001100b77308 */ /* 0x000ea20000000800 */
[----:B------:R-:W-:Y:S02]  /*1a5b0*/  FMUL.FTZ R31, R0, R31 ;  /* 0x0000001f001f7220 */ /* 0x000fe40000410000 */
[C---:B------:R-:W-:Y:S01]  /*1a5c0*/  FMUL.FTZ R32, R2.reuse, R32 ;  /* 0x0000002002207220 */ /* 0x040fe20000410000 */
[----:B-1----:R-:W-:Y:S01]  /*1a5d0*/  F2FP.BF16.PACK_AB R171, R189, R191 ;  /* 0x000000bfbdab723e */ /* 0x002fe200000010ff */
[----:B------:R-:W-:Y:S01]  /*1a5e0*/  FMUL.FTZ R5, R2, R169 ;  /* 0x000000a902057220 */ /* 0x000fe20000410000 */
[----:B------:R-:W-:Y:S01]  /*1a5f0*/  F2FP.BF16.PACK_AB R169, R188, R179 ;  /* 0x000000b3bca9723e */ /* 0x000fe200000010ff */
[----:B------:R-:W-:Y:S02]  /*1a600*/  FMUL.FTZ R33, R2, R33 ;  /* 0x0000002102217220 */ /* 0x000fe40000410000 */
[C---:B------:R-:W-:Y:S01]  /*1a610*/  FMUL.FTZ R34, R0.reuse, R34 ;  /* 0x0000002200227220 */ /* 0x040fe20000410000 */
[----:B------:R-:W-:Y:S01]  /*1a620*/  MUFU.EX2 R187, R13 ;  /* 0x0000000d00bb7308 */ /* 0x000fe20000000800 */
[----:B------:R-:W-:Y:S02]  /*1a630*/  FMUL.FTZ R35, R0, R35 ;  /* 0x0000002300237220 */ /* 0x000fe40000410000 */
[C---:B------:R-:W-:Y:S05]  /*1a640*/  HMMA.16816.F32.BF16 R4, R168.reuse, R172, R4 ;  /* 0x000000aca804723c */ /* 0x040fea0000041804 */
[C---:B------:R-:W-:Y:S02]  /*1a650*/  FMUL.FTZ R36, R2.reuse, R36 ;  /* 0x0000002402247220 */ /* 0x040fe40000410000 */
[----:B------:R-:W-:Y:S01]  /*1a660*/  FMUL.FTZ R37, R2, R37 ;  /* 0x0000002502257220 */ /* 0x000fe20000410000 */
[C---:B------:R-:W-:Y:S01]  /*1a670*/  HMMA.16816.F32.BF16 R8, R168.reuse, R174, R8 ;  /* 0x000000aea808723c */ /* 0x040fe20000041808 */
[----:B------:R-:W1:Y:S03]  /*1a680*/  MUFU.EX2 R174, R149 ;  /* 0x0000009500ae7308 */ /* 0x000e660000000800 */
[C---:B------:R-:W-:Y:S02]  /*1a690*/  FMUL.FTZ R38, R0.reuse, R38 ;  /* 0x0000002600267220 */ /* 0x040fe40000410000 */
[----:B------:R-:W-:Y:S02]  /*1a6a0*/  FMUL.FTZ R39, R0, R39 ;  /* 0x0000002700277220 */ /* 0x000fe40000410000 */
[C---:B---3--:R-:W-:Y:S03]  /*1a6b0*/  HMMA.16816.F32.BF16 R132, R168.reuse, R164, R132 ;  /* 0x000000a4a884723c */ /* 0x048fe60000041884 */
[----:B------:R-:W-:Y:S01]  /*1a6c0*/  MUFU.EX2 R149, R176 ;  /* 0x000000b000957308 */ /* 0x000fe20000000800 */
[C---:B------:R-:W-:Y:S02]  /*1a6d0*/  FMUL.FTZ R40, R2.reuse, R40 ;  /* 0x0000002802287220 */ /* 0x040fe40000410000 */
[----:B------:R-:W-:Y:S02]  /*1a6e0*/  FMUL.FTZ R41, R2, R41 ;  /* 0x0000002902297220 */ /* 0x000fe40000410000 */
[C---:B------:R-:W-:Y:S01]  /*1a6f0*/  HMMA.16816.F32.BF16 R136, R168.reuse, R166, R136 ;  /* 0x000000a6a888723c */ /* 0x040fe20000041888 */
[----:B------:R-:W3:Y:S03]  /*1a700*/  LDSM.16.MT88.4 R164, [R195] ;  /* 0x00000000c3a4783b */ /* 0x000ee60000004200 */
[C---:B------:R-:W-:Y:S01]  /*1a710*/  FMUL.FTZ R42, R0.reuse, R42 ;  /* 0x0000002a002a7220 */ /* 0x040fe20000410000 */
[----:B------:R-:W-:Y:S01]  /*1a720*/  MUFU.EX2 R173, R177 ;  /* 0x000000b100ad7308 */ /* 0x000fe20000000800 */
[----:B------:R-:W-:Y:S02]  /*1a730*/  FMUL.FTZ R43, R0, R43 ;  /* 0x0000002b002b7220 */ /* 0x000fe40000410000 */
[C---:B------:R-:W-:Y:S04]  /*1a740*/  FMUL.FTZ R44, R2.reuse, R44 ;  /* 0x0000002c022c7220 */ /* 0x040fe80000410000 */
        /* <DEDUP_REMOVED lines=23> */
[----:B------:R-:W3:Y:S03]  /*1a8c0*/  LDSM.16.MT88.4 R164, [R194] ;  /* 0x00000000c2a4783b */ /* 0x000ee60000004200 */
        /* <DEDUP_REMOVED lines=18> */
[C---:B---3--:R-:W-:Y:S03]  /*1a9f0*/  HMMA.16816.F32.BF16 R28, R168.reuse, R164, R28 ;  /* 0x000000a4a81c723c */ /* 0x048fe6000004181c */
[----:B------:R-:W-:Y:S02]  /*1aa00*/  FMUL.FTZ R81, R2, R81 ;  /* 0x0000005102517220 */ /* 0x000fe40000410000 */
[C---:B------:R-:W-:Y:S02]  /*1aa10*/  FMUL.FTZ R82, R0.reuse, R82 ;  /* 0x0000005200527220 */ /* 0x040fe40000410000 */
[----:B------:R-:W-:Y:S01]  /*1aa20*/  FMUL.FTZ R83, R0, R83 ;  /* 0x0000005300537220 */ /* 0x000fe20000410000 */
[C---:B------:R-:W-:Y:S01]  /*1aa30*/  HMMA.16816.F32.BF16 R32, R168.reuse, R166, R32 ;  /* 0x000000a6a820723c */ /* 0x040fe20000041820 */
[----:B------:R-:W3:Y:S03]  /*1aa40*/  LDSM.16.MT88.4 R164, [R192+0x1800] ;  /* 0x00180000c0a4783b */ /* 0x000ee60000004200 */
        /* <DEDUP_REMOVED lines=45> */
[C---:B------:R-:W-:Y:S01]  /*1ad20*/  FMUL.FTZ R125, R2.reuse, R125 ;  /* 0x0000007d027d7220 */ /* 0x040fe20000410000 */
[C---:B------:R-:W-:Y:S01]  /*1ad30*/  HMMA.16816.F32.BF16 R48, R168.reuse, R166, R48 ;  /* 0x000000a6a830723c */ /* 0x040fe20000041830 */
[----:B------:R-:W3:Y:S03]  /*1ad40*/  LDSM.16.MT88.4 R164, [R195+0x1800] ;  /* 0x00180000c3a4783b */ /* 0x000ee60000004200 */
[C---:B------:R-:W-:Y:S02]  /*1ad50*/  FMUL.FTZ R128, R2.reuse, R128 ;  /* 0x0000008002807220 */ /* 0x040fe40000410000 */
[----:B------:R-:W-:Y:S02]  /*1ad60*/  FMUL.FTZ R129, R2, R129 ;  /* 0x0000008102817220 */ /* 0x000fe40000410000 */
[C---:B------:R-:W-:Y:S04]  /*1ad70*/  FMUL.FTZ R126, R0.reuse, R126 ;  /* 0x0000007e007e7220 */ /* 0x040fe80000410000 */
[C---:B------:R-:W-:Y:S02]  /*1ad80*/  FMUL.FTZ R127, R0.reuse, R127 ;  /* 0x0000007f007f7220 */ /* 0x040fe40000410000 */
[C---:B------:R-:W-:Y:S02]  /*1ad90*/  FMUL.FTZ R130, R0.reuse, R130 ;  /* 0x0000008200827220 */ /* 0x040fe40000410000 */
[C---:B------:R-:W-:Y:S02]  /*1ada0*/  FMUL.FTZ R131, R0.reuse, R131 ;  /* 0x0000008300837220 */ /* 0x040fe40000410000 */
[----:B------:R-:W-:Y:S02]  /*1adb0*/  FFMA.FTZ R24, R0, R216, R179 ;  /* 0x000000d800187223 */ /* 0x000fe400000100b3 */
[--C-:B------:R-:W-:Y:S02]  /*1adc0*/  FFMA.FTZ R0, R19, c[0x0][0x2d0], -R148.reuse ;  /* 0x0000b40013007a23 */ /* 0x100fe40000010894 */
[----:B------:R-:W-:Y:S02]  /*1add0*/  FFMA.FTZ R12, R2, R214, R155 ;  /* 0x000000d6020c7223 */ /* 0x000fe4000001009b */
[----:B------:R4:W-:Y:S01]  /*1ade0*/  MUFU.EX2 R175, R0 ;  /* 0x0000000000af7308 */ /* 0x0009e20000000800 */
[----:B------:R-:W-:Y:S01]  /*1adf0*/  FFMA.FTZ R2, R14, c[0x0][0x2d0], -R148 ;  /* 0x0000b4000e027a23 */ /* 0x000fe20000010894 */
[----:B--2---:R-:W-:Y:S01]  /*1ae00*/  F2FP.BF16.PACK_AB R14, R183, R186 ;  /* 0x000000bab70e723e */ /* 0x004fe200000010ff */
[----:B------:R-:W-:Y:S01]  /*1ae10*/  FADD.FTZ R25, R181, R12 ;  /* 0x0000000cb5197221 */ /* 0x000fe20000010000 */
[----:B-1----:R-:W-:Y:S06]  /*1ae20*/  F2FP.BF16.PACK_AB R12, R187, R174 ;  /* 0x000000aebb0c723e */ /* 0x002fec00000010ff */
[----:B------:R1:W-:Y:S01]  /*1ae30*/  MUFU.EX2 R185, R2 ;  /* 0x0000000200b97308 */ /* 0x0003e20000000800 */
[C---:B---3--:R-:W-:Y:S03]  /*1ae40*/  HMMA.16816.F32.BF16 R52, R168.reuse, R164, R52 ;  /* 0x000000a4a834723c */ /* 0x048fe60000041834 */
[--C-:B----4-:R-:W-:Y:S05]  /*1ae50*/  FFMA.FTZ R0, R23, c[0x0][0x2d0], -R148.reuse ;  /* 0x0000b40017007a23 */ /* 0x110fea0000010894 */
[C---:B------:R-:W-:Y:S01]  /*1ae60*/  HMMA.16816.F32.BF16 R56, R168.reuse, R166, R56 ;  /* 0x000000a6a838723c */ /* 0x040fe20000041838 */
[----:B------:R-:W2:Y:S01]  /*1ae70*/  LDSM.16.MT88.4 R164, [R194+0x1800] ;  /* 0x00180000c2a4783b */ /* 0x000ea20000004200 */
[----:B------:R3:W-:Y:S02]  /*1ae80*/  MUFU.EX2 R155, R0 ;  /* 0x00000000009b7308 */ /* 0x0007e40000000800 */
[----:B-1----:R-:W-:Y:S08]  /*1ae90*/  FFMA.FTZ R2, R15, c[0x0][0x2d0], -R148 ;  /* 0x0000b4000f027a23 */ /* 0x002ff00000010894 */
[----:B------:R1:W4:Y:S01]  /*1aea0*/  MUFU.EX2 R184, R2 ;  /* 0x0000000200b87308 */ /* 0x0003220000000800 */
[----:B---3--:R-:W-:Y:S04]  /*1aeb0*/  FADD.FTZ R0, R188, R24 ;  /* 0x00000018bc007221 */ /* 0x008fe80000010000 */
[----:B------:R-:W-:Y:S04]  /*1aec0*/  FADD.FTZ R0, R191, R0 ;  /* 0x00000000bf007221 */ /* 0x000fe80000010000 */
[----:B------:R-:W-:Y:S02]  /*1aed0*/  FADD.FTZ R0, R189, R0 ;  /* 0x00000000bd007221 */ /* 0x000fe40000010000 */
[----:B-1----:R-:W-:Y:S01]  /*1aee0*/  FFMA.FTZ R2, R18, c[0x0][0x2d0], -R148 ;  /* 0x0000b40012027a23 */ /* 0x002fe20000010894 */
[C---:B----4-:R-:W-:Y:S01]  /*1aef0*/  F2FP.BF16.PACK_AB R13, R184.reuse, R185 ;  /* 0x000000b9b80d723e */ /* 0x050fe200000010ff */
[----:B------:R-:W-:Y:S01]  /*1af00*/  LDSM.16.MT88.4 R16, [R195+0x800] ;  /* 0x00080000c310783b */ /* 0x000fe20000004200 */
[----:B------:R-:W-:Y:S01]  /*1af10*/  FADD.FTZ R0, R185, R0 ;  /* 0x00000000b9007221 */ /* 0x000fe20000010000 */
[C---:B--2---:R-:W-:Y:S01]  /*1af20*/  HMMA.16816.F32.BF16 R60, R168.reuse, R164, R60 ;  /* 0x000000a4a83c723c */ /* 0x044fe2000004183c */
[----:B------:R1:W2:Y:S02]  /*1af30*/  MUFU.EX2 R182, R2 ;  /* 0x0000000200b67308 */ /* 0x0002a40000000800 */
[----:B------:R-:W-:Y:S05]  /*1af40*/  FADD.FTZ R0, R184, R0 ;  /* 0x00000000b8007221 */ /* 0x000fea0000010000 */
[C---:B------:R-:W-:Y:S01]  /*1af50*/  HMMA.16816.F32.BF16 R64, R168.reuse, R166, R64 ;  /* 0x000000a6a840723c */ /* 0x040fe20000041840 */
[----:B------:R-:W3:Y:S03]  /*1af60*/  LDSM.16.MT88.4 R164, [R192+0x3000] ;  /* 0x00300000c0a4783b */ /* 0x000ee60000004200 */
[--C-:B-1----:R-:W-:Y:S01]  /*1af70*/  FFMA.FTZ R2, R22, c[0x0][0x2d0], -R148.reuse ;  /* 0x0000b40016027a23 */ /* 0x102fe20000010894 */
[----:B--2---:R-:W-:Y:S04]  /*1af80*/  F2FP.BF16.PACK_AB R15, R175, R182 ;  /* 0x000000b6af0f723e */ /* 0x004fe800000010ff */
[----:B------:R-:W-:Y:S03]  /*1af90*/  LDSM.16.MT88.4 R20, [R194+0x800] ;  /* 0x00080000c214783b */ /* 0x000fe60000004200 */
[----:B------:R-:W-:Y:S02]  /*1afa0*/  FFMA.FTZ R148, R27, c[0x0][0x2d0], -R148 ;  /* 0x0000b4001b947a23 */ /* 0x000fe40000010894 */
[----:B------:R1:W2:Y:S01]  /*1afb0*/  MUFU.EX2 R27, R2 ;  /* 0x00000002001b7308 */ /* 0x0002a20000000800 */
[----:B------:R-:W-:Y:S09]  /*1afc0*/  FADD.FTZ R0, R182, R0 ;  /* 0x00000000b6007221 */ /* 0x000ff20000010000 */
[----:B------:R-:W4:Y:S01]  /*1afd0*/  MUFU.EX2 R24, R148 ;  /* 0x0000009400187308 */ /* 0x000f220000000800 */
[C---:B---3--:R-:W-:Y:S03]  /*1afe0*/  HMMA.16816.F32.BF16 R68, R168.reuse, R164, R68 ;  /* 0x000000a4a844723c */ /* 0x048fe60000041844 */
[----:B-1----:R-:W-:Y:S05]  /*1aff0*/  FADD.FTZ R2, R190, R25 ;  /* 0x00000019be027221 */ /* 0x002fea0000010000 */
[C---:B------:R-:W-:Y:S01]  /*1b000*/  HMMA.16816.F32.BF16 R72, R168.reuse, R166, R72 ;  /* 0x000000a6a848723c */ /* 0x040fe20000041848 */
[----:B------:R-:W1:Y:S03]  /*1b010*/  LDSM.16.MT88.4 R164, [R193+0x3000] ;  /* 0x00300000c1a4783b */ /* 0x000e660000004200 */
[----:B------:R-:W-:Y:S04]  /*1b020*/  FADD.FTZ R2, R213, R2 ;  /* 0x00000002d5027221 */ /* 0x000fe80000010000 */
        /* <DEDUP_REMOVED lines=24> */
[----:B------:R-:W3:Y:S01]  /*1b1b0*/  LDSM.16.MT88.4 R168, [R193+0x800] ;  /* 0x00080000c1a8783b */ /* 0x000ee20000004200 */
[C---:B-1----:R-:W-:Y:S08]  /*1b1c0*/  HMMA.16816.F32.BF16 R4, R12.reuse, R164, R4 ;  /* 0x000000a40c04723c */ /* 0x042ff00000041804 */
[C---:B------:R-:W-:Y:S01]  /*1b1d0*/  HMMA.16816.F32.BF16 R8, R12.reuse, R166, R8 ;  /* 0x000000a60c08723c */ /* 0x040fe20000041808 */
[----:B------:R-:W-:Y:S07]  /*1b1e0*/  LDSM.16.MT88.4 R164, [R192+0x1000] ;  /* 0x00100000c0a4783b */ /* 0x000fee0000004200 */
[C---:B---3--:R-:W-:Y:S08]  /*1b1f0*/  HMMA.16816.F32.BF16 R132, R12.reuse, R168, R132 ;  /* 0x000000a80c84723c */ /* 0x048ff00000041884 */
[C---:B------:R-:W-:Y:S08]  /*1b200*/  HMMA.16816.F32.BF16 R136, R12.reuse, R170, R136 ;  /* 0x000000aa0c88723c */ /* 0x040ff00000041888 */
[C---:B------:R-:W-:Y:S08]  /*1b210*/  HMMA.16816.F32.BF16 R140, R12.reuse, R16, R140 ;  /* 0x000000100c8c723c */ /* 0x040ff0000004188c */
[C---:B------:R-:W-:Y:S01]  /*1b220*/  HMMA.16816.F32.BF16 R144, R12.reuse, R18, R144 ;  /* 0x000000120c90723c */ /* 0x040fe20000041890 */
[----:B------:R-:W1:Y:S07]  /*1b230*/  LDSM.16.MT88.4 R16, [R192+0x2000] ;  /* 0x00200000c010783b */ /* 0x000e6e0000004200 */
[C---:B------:R-:W-:Y:S08]  /*1b240*/  HMMA.16816.F32.BF16 R28, R12.reuse, R20, R28 ;  /* 0x000000140c1c723c */ /* 0x040ff0000004181c */
[C---:B------:R-:W-:Y:S01]  /*1b250*/  HMMA.16816.F32.BF16 R32, R12.reuse, R22, R32 ;  /* 0x000000160c20723c */ /* 0x040fe20000041820 */
[----:B------:R-:W3:Y:S07]  /*1b260*/  LDSM.16.MT88.4 R20, [R193+0x2000] ;  /* 0x00200000c114783b */ /* 0x000eee0000004200 */
[C---:B-1----:R-:W-:Y:S08]  /*1b270*/  HMMA.16816.F32.BF16 R36, R12.reuse, R16, R36 ;  /* 0x000000100c24723c */ /* 0x042ff00000041824 */
[C---:B------:R-:W-:Y:S01]  /*1b280*/  HMMA.16816.F32.BF16 R40, R12.reuse, R18, R40 ;  /* 0x000000120c28723c */ /* 0x040fe20000041828 */
[----:B------:R-:W1:Y:S07]  /*1b290*/  LDSM.16.MT88.4 R16, [R195+0x2000] ;  /* 0x00200000c310783b */ /* 0x000e6e0000004200 */
[C---:B---3--:R-:W-:Y:S08]  /*1b2a0*/  HMMA.16816.F32.BF16 R44, R12.reuse, R20, R44 ;  /* 0x000000140c2c723c */ /* 0x048ff0000004182c */
        /* <DEDUP_REMOVED lines=28> */
[----:B------:R-:W-:Y:S07]  /*1b470*/  LDSM.16.MT88.4 R16, [R195+0x1000] ;  /* 0x00100000c310783b */ /* 0x000fee0000004200 */
[C---:B---3--:R-:W-:Y:S08]  /*1b480*/  HMMA.16816.F32.BF16 R124, R12.reuse, R20, R124 ;  /* 0x000000140c7c723c */ /* 0x048ff0000004187c */
[----:B------:R-:W-:Y:S07]  /*1b490*/  HMMA.16816.F32.BF16 R128, R12, R22, R128 ;  /* 0x000000160c80723c */ /* 0x000fee0000041880 */
[----:B------:R-:W-:Y:S02]  /*1b4a0*/  F2FP.BF16.PACK_AB R12, R173, R149 ;  /* 0x00000095ad0c723e */ /* 0x000fe400000010ff */
[----:B--2---:R-:W-:Y:S03]  /*1b4b0*/  F2FP.BF16.PACK_AB R13, R155, R27 ;  /* 0x0000001b9b0d723e */ /* 0x004fe600000010ff */
[----:B------:R-:W-:Y:S02]  /*1b4c0*/  F2FP.BF16.PACK_AB R14, R154, R172 ;  /* 0x000000ac9a0e723e */ /* 0x000fe400000010ff */
[----:B----4-:R-:W-:Y:S07]  /*1b4d0*/  F2FP.BF16.PACK_AB R15, R24, R26 ;  /* 0x0000001a180f723e */ /* 0x010fee00000010ff */
[C---:B------:R-:W-:Y:S01]  /*1b4e0*/  HMMA.16816.F32.BF16 R168, R12.reuse, R164, R4 ;  /* 0x000000a40ca8723c */ /* 0x040fe20000041804 */
[----:B------:R-:W1:Y:S07]  /*1b4f0*/  LDSM.16.MT88.4 R4, [R193+0x1000] ;  /* 0x00100000c104783b */ /* 0x000e6e0000004200 */
        /* <DEDUP_REMOVED lines=38> */
[C---:B-1----:R-:W-:Y:S07]  /*1b760*/  HMMA.16816.F32.BF16 R108, R12.reuse, R4, R108 ;  /* 0x000000040c6c723c */ /* 0x042fee000004186c */
[----:B------:R-:W-:Y:S01]  /*1b770*/  FADD.FTZ R4, R183, R2 ;  /* 0x00000002b7047221 */ /* 0x000fe20000010000 */
[C---:B------:R-:W-:Y:S04]  /*1b780*/  HMMA.16816.F32.BF16 R112, R12.reuse, R6, R112 ;  /* 0x000000060c70723c */ /* 0x040fe80000041870 */
[----:B------:R-:W-:Y:S02]  /*1b790*/  FADD.FTZ R2, R175, R0 ;  /* 0x00000000af027221 */ /* 0x000fe40000010000 */
[----:B------:R-:W-:Y:S01]  /*1b7a0*/  FADD.FTZ R0, R149, R4 ;  /* 0x0000000495007221 */ /* 0x000fe20000010000 */
[----:B------:R-:W-:Y:S01]  /*1b7b0*/  MOV R149, R3 ;  /* 0x0000000300957202 */ /* 0x000fe20000000f00 */
[C---:B---3--:R-:W-:Y:S04]  /*1b7c0*/  HMMA.16816.F32.BF16 R116, R12.reuse, R16, R116 ;  /* 0x000000100c74723c */ /* 0x048fe80000041874 */
[----:B------:R-:W-:Y:S02]  /*1b7d0*/  FADD.FTZ R2, R27, R2 ;  /* 0x000000021b027221 */ /* 0x000fe40000010000 */
[----:B------:R-:W-:Y:S02]  /*1b7e0*/  FADD.FTZ R0, R173, R0 ;  /* 0x00000000ad007221 */ /* 0x000fe40000010000 */
[C---:B------:R-:W-:Y:S04]  /*1b7f0*/  HMMA.16816.F32.BF16 R120, R12.reuse, R18, R120 ;  /* 0x000000120c78723c */ /* 0x040fe80000041878 */
[----:B------:R-:W-:Y:S02]  /*1b800*/  FADD.FTZ R4, R155, R2 ;  /* 0x000000029b047221 */ /* 0x000fe40000010000 */
[----:B------:R-:W-:Y:S02]  /*1b810*/  FADD.FTZ R2, R172, R0 ;  /* 0x00000000ac027221 */ /* 0x000fe40000010000 */
[C---:B--2---:R-:W-:Y:S04]  /*1b820*/  HMMA.16816.F32.BF16 R124, R12.reuse, R8, R124 ;  /* 0x000000080c7c723c */ /* 0x044fe8000004187c */
[----:B------:R-:W-:Y:S02]  /*1b830*/  FADD.FTZ R0, R26, R4 ;  /* 0x000000041a007221 */ /* 0x000fe40000010000 */
[----:B------:R-:W-:Y:S02]  /*1b840*/  FADD.FTZ R214, R154, R2 ;  /* 0x000000029ad67221 */ /* 0x000fe40000010000 */
[----:B------:R-:W-:Y:S04]  /*1b850*/  HMMA.16816.F32.BF16 R128, R12, R10, R128 ;  /* 0x0000000a0c80723c */ /* 0x000fe80000041880 */
[----:B------:R-:W-:Y:S04]  /*1b860*/  FADD.FTZ R216, R24, R0 ;  /* 0x0000000018d87221 */ /* 0x000fe80000010000 */
[----:B------:R-:W-:-:S05]  /*1b870*/  @P3 BRA `(.L_x_2484) ;  /* 0xffffd79000003947 */ /* 0x000fca000383ffff */
.L_x_2481:
[----:B------:R-:W-:Y:S02]  /*1b880*/  @!UPT UIADD3 URZ, URZ, URZ, URZ ;  /* 0x0000003f3f3ff290 */ /* 0x000fe4000fffe03f */
[----:B------:R-:W-:Y:S02]  /*1b890*/  MOV R7, 0x1f ;  /* 0x0000001f00077802 */ /* 0x000fe40000000f00 */
[----:B------:R-:W-:Y:S01]  /*1b8a0*/  MOV R6, 0xffffffff ;  /* 0xffffffff00067802 */ /* 0x000fe20000000f00 */
[----:B------:R-:W-:Y:S06]  /*1b8b0*/  BRA.DIV ~URZ, `(.L_x_2485) ;  /* 0x000066227f007947 */ /* 0x000fec000b800000 */
[----:B------:R1:W2:Y:S02]  /*1b8c0*/  SHFL.BFLY PT, R0, R214, 0x2, 0x1f ;  /* 0x0c401f00d6007f89 */ /* 0x0002a400000e0000 */
.L_x_2558:
[----:B--2---:R-:W-:Y:S01]  /*1b8d0*/  FADD.FTZ R0, R0, R214 ;  /* 0x000000d600007221 */ /* 0x004fe20000010000 */
[----:B------:R-:W-:Y:S05]  /*1b8e0*/  BRA.DIV ~URZ, `(.L_x_2486) ;  /* 0x000066527f007947 */ /* 0x000fea000b800000 */
[----:B------:R-:W2:Y:S04]  /*1b8f0*/  SHFL.BFLY PT, R2, R216, 0x2, 0x1f ;  /* 0x0c401f00d8027f89 */ /* 0x000ea800000e0000 */
[----:B------:R-:W3:Y:S01]  /*1b900*/  SHFL.BFLY PT, R5, R0, 0x1, 0x1f ;  /* 0x0c201f0000057f89 */ /* 0x000ee200000e0000 */
[----:B--2---:R-:W-:-:S02]  /*1b910*/  FADD.FTZ R4, R2, R216 ;  /* 0x000000d802047221 */ /* 0x004fc40000010000 */
[----:B---3--:R-:W-:-:S03]  /*1b920*/  FADD.FTZ R0, R0, R5 ;  /* 0x0000000500007221 */ /* 0x008fc60000010000 */
[----:B------:R2:W3:Y:S04]  /*1b930*/  SHFL.BFLY PT, R3, R4, 0x1, 0x1f ;  /* 0x0c201f0004037f89 */ /* 0x0004e800000e0000 */
.L_x_2559:
        /* <DEDUP_REMOVED lines=149> */
.L_x_2396:
[----:B------:R2:W5:Y:S01]  /*1c290*/  LDL R6, [R1] ;  /* 0x0000000001067983 */ /* 0x0005620000100800 */
        /* <DEDUP_REMOVED lines=18> */
.L_x_2488:
[----:B--2---:R-:W-:Y:S05]  /*1c3c0*/  BSYNC B0 ;  /* 0x0000000000007941 */ /* 0x004fea0003800000 */
.L_x_2487:
[----:B------:R-:W-:Y:S01]  /*1c3d0*/  PRMT R0, R0, 0x9910, RZ ;  /* 0x0000991000007816 */ /* 0x000fe200000000ff */
[----:B------:R-:W-:Y:S01]  /*1c3e0*/  BSSY B1, `(.L_x_2489) ;  /* 0x000042a000017945 */ /* 0x000fe20003800000 */
[----:B-----5:R-:W-:Y:S02]  /*1c3f0*/  IMAD.MOV.U32 R114, RZ, RZ, R6 ;  /* 0x000000ffff727224 */ /* 0x020fe400078e0006 */
        /* <DEDUP_REMOVED lines=19> */
[----:B--2---:R-:W-:-:S02]  /*1c530*/  F2FP.BF16.PACK_AB R0, R125, R124 ;  /* 0x0000007c7d00723e */ /* 0x004fc400000010ff */
[----:B-1----:R-:W-:-:S03]  /*1c540*/  F2FP.BF16.PACK_AB R2, R27, R26 ;  /* 0x0000001a1b02723e */ /* 0x002fc600000010ff */
        /* <DEDUP_REMOVED lines=141> */
.L_x_2491:
        /* <DEDUP_REMOVED lines=18> */
[----:B-1----:R-:W-:Y:S01]  /*1cf40*/  IMAD R3, R7, R0, RZ ;  /* 0x0000000007037224 */ /* 0x002fe200078e02ff */
[----:B------:R-:W-:Y:S01]  /*1cf50*/  LOP3.LUT R217, R217, 0xfffffffd, RZ, 0xc0, !PT ;  /* 0xfffffffdd9d97812 */ /* 0x000fe200078ec0ff */
[----:B--2---:R-:W-:Y:S01]  /*1cf60*/  IMAD.IADD R8, R4, 0x1, R115 ;  /* 0x0000000104087824 */ /* 0x004fe200078e0273 */
        /* <DEDUP_REMOVED lines=39> */
[----:B------:R-:W-:Y:S01]  /*1d1e0*/  IMAD R11, R12, c[0x0][0x4e8], RZ ;  /* 0x00013a000c0b7a24 */ /* 0x000fe200078e02ff */
[----:B------:R2:W-:Y:S02]  /*1d1f0*/  SHFL.IDX PT, R4, R3, 0x1, 0x1c1f ;  /* 0x003c1f0003047f89 */ /* 0x0005e400000e0000 */
[----:B------:R-:W-:Y:S02]  /*1d200*/  LOP3.LUT P0, RZ, R15, 0x3, RZ, 0xc0, !PT ;  /* 0x000000030fff7812 */ /* 0x000fe4000780c0ff */
        /* <DEDUP_REMOVED lines=66> */
.L_x_2560:
[----:B------:R-:W-:Y:S05]  /*1d630*/  BRA.DIV ~URZ, `(.L_x_2494) ;  /* 0x00004a727f007947 */ /* 0x000fea000b800000 */
[----:B------:R4:W2:Y:S02]  /*1d640*/  SHFL.IDX PT, R2, R14, RZ, 0x181f ;  /* 0x00181fff0e027589 */ /* 0x0008a400000e0000 */
.L_x_2561:
        /* <DEDUP_REMOVED lines=26> */
.L_x_2496:
[----:B------:R-:W-:Y:S05]  /*1d7f0*/  BSYNC B0 ;  /* 0x0000000000007941 */ /* 0x000fea0003800000 */
.L_x_2495:
[----:B------:R-:W-:Y:S05]  /*1d800*/  BRA.DIV ~URZ, `(.L_x_2497) ;  /* 0x000049127f007947 */ /* 0x000fea000b800000 */
[----:B---3--:R3:W4:Y:S04]  /*1d810*/  SHFL.IDX PT, R10, R13, 0x1, 0x181f ;  /* 0x00381f000d0a7f89 */ /* 0x00872800000e0000 */
[----:B--2---:R3:W2:Y:S02]  /*1d820*/  SHFL.IDX PT, R2, R14, 0x1, 0x181f ;  /* 0x00381f000e027f89 */ /* 0x0046a400000e0000 */
.L_x_2562:
        /* <DEDUP_REMOVED lines=20> */
.L_x_2499:
[----:B------:R-:W-:Y:S05]  /*1d970*/  BSYNC B0 ;  /* 0x0000000000007941 */ /* 0x000fea0003800000 */
.L_x_2498:
[----:B------:R-:W-:Y:S05]  /*1d980*/  BRA.DIV ~URZ, `(.L_x_2500) ;  /* 0x000048627f007947 */ /* 0x000fea000b800000 */
[----:B----4-:R4:W3:Y:S02]  /*1d990*/  SHFL.IDX PT, R10, R13, 0x2, 0x181f ;  /* 0x00581f000d0a7f89 */ /* 0x0108e400000e0000 */
.L_x_2563:
[----:B------:R-:W-:Y:S05]  /*1d9a0*/  BRA.DIV ~URZ, `(.L_x_2501) ;  /* 0x000048b27f007947 */ /* 0x000fea000b800000 */
[----:B--2---:R2:W4:Y:S02]  /*1d9b0*/  SHFL.IDX PT, R2, R14, 0x2, 0x181f ;  /* 0x00581f000e027f89 */ /* 0x00452400000e0000 */
.L_x_2564:
        /* <DEDUP_REMOVED lines=20> */
.L_x_2503:
[----:B------:R-:W-:Y:S05]  /*1db00*/  BSYNC B0 ;  /* 0x0000000000007941 */ /* 0x000fea0003800000 */
.L_x_2502:
[----:B------:R-:W-:Y:S05]  /*1db10*/  BRA.DIV ~URZ, `(.L_x_2504) ;  /* 0x000047b27f007947 */ /* 0x000fea000b800000 */
[----:B---3--:R3:W2:Y:S04]  /*1db20*/  SHFL.IDX PT, R10, R13, 0x3, 0x181f ;  /* 0x00781f000d0a7f89 */ /* 0x0086a800000e0000 */
[----:B----4-:R3:W4:Y:S02]  /*1db30*/  SHFL.IDX PT, R2, R14, 0x3, 0x181f ;  /* 0x00781f000e027f89 */ /* 0x01072400000e0000 */
.L_x_2565:
        /* <DEDUP_REMOVED lines=21> */
.L_x_2492:
        /* <DEDUP_REMOVED lines=35> */
.L_x_2566:
[----:B------:R-:W-:Y:S05]  /*1dec0*/  BRA.DIV ~URZ, `(.L_x_2507) ;  /* 0x000045427f007947 */ /* 0x000fea000b800000 */
[----:B------:R3:W4:Y:S02]  /*1ded0*/  SHFL.IDX PT, R0, R17, RZ, 0x1c1f ;  /* 0x001c1fff11007589 */ /* 0x00072400000e0000 */
.L_x_2567:
        /* <DEDUP_REMOVED lines=12> */
[C---:B------:R-:W-:Y:S02]  /*1dfa0*/  IADD3 R14, R231.reuse, 0x18, RZ ;  /* 0x00000018e70e7810 */ /* 0x040fe40007ffe0ff */
        /* <DEDUP_REMOVED lines=16> */
[----:B------:R-:W-:Y:S02]  /*1e0b0*/  SHF.R.S32.HI R13, RZ, 0x1f, R13 ;  /* 0x0000001fff0d7819 */ /* 0x000fe4000001140d */
[----:B------:R-:W-:-:S02]  /*1e0c0*/  IADD3 R10, R231, 0x38, RZ ;  /* 0x00000038e70a7810 */ /* 0x000fc40007ffe0ff */
[----:B------:R-:W-:Y:S02]  /*1e0d0*/  SHF.R.S32.HI R15, RZ, 0x1f, R15 ;  /* 0x0000001fff0f7819 */ /* 0x000fe4000001140f */
[----:B------:R-:W-:Y:S02]  /*1e0e0*/  ISETP.GE.AND P2, PT, R10, c[0x0][0x3c8], PT ;  /* 0x0000f2000a007a0c */ /* 0x000fe40003f46270 */
[----:B------:R-:W-:Y:S02]  /*1e0f0*/  IADD3 R5, R231, 0x30, RZ ;  /* 0x00000030e7057810 */ /* 0x000fe40007ffe0ff */
[C---:B--2---:R-:W-:Y:S02]  /*1e100*/  @!P5 LEA R6, P1, R14.reuse, R0, 0x2 ;  /* 0x000000000e06d211 */ /* 0x044fe400078210ff */
[----:B------:R-:W-:Y:S02]  /*1e110*/  ISETP.GE.AND P3, PT, R5, c[0x0][0x3c8], PT ;  /* 0x0000f20005007a0c */ /* 0x000fe40003f66270 */
[----:B------:R-:W-:-:S05]  /*1e120*/  @!P5 LEA.HI.X R7, R14, R4, R15, 0x2, P1 ;  /* 0x000000040e07d211 */ /* 0x000fca00008f140f */
[----:B------:R2:W-:Y:S01]  /*1e130*/  @!P5 ST.E.64 [R6.64], R132 ;  /* 0x000000840600d985 */ /* 0x0005e2000c101b06 */
[----:B----4-:R-:W-:-:S04]  /*1e140*/  @!P4 LEA R2, P0, R12, R0, 0x2 ;  /* 0x000000000c02c211 */ /* 0x010fc800078010ff */
[----:B------:R-:W-:Y:S02]  /*1e150*/  @!P4 LEA.HI.X R3, R12, R4, R13, 0x2, P0 ;  /* 0x000000040c03c211 */ /* 0x000fe400000f140d */
[----:B------:R-:W-:Y:S02]  /*1e160*/  IADD3 R13, R231, 0x28, RZ ;  /* 0x00000028e70d7810 */ /* 0x000fe40007ffe0ff */
[----:B-----5:R-:W-:Y:S01]  /*1e170*/  @!P6 LEA R8, P1, R11, R0, 0x2 ;  /* 0x000000000b08e211 */ /* 0x020fe200078210ff */
[----:B------:R4:W-:Y:S01]  /*1e180*/  @!P4 ST.E.64 [R2.64], R136 ;  /* 0x000000880200c985 */ /* 0x0009e2000c101b06 */
[----:B------:R-:W-:Y:S02]  /*1e190*/  SHF.R.S32.HI R13, RZ, 0x1f, R13 ;  /* 0x0000001fff0d7819 */ /* 0x000fe4000001140d */
[----:B------:R-:W-:Y:S02]  /*1e1a0*/  IADD3 R12, R231, 0x48, RZ ;  /* 0x00000048e70c7810 */ /* 0x000fe40007ffe0ff */
[----:B------:R-:W-:-:S02]  /*1e1b0*/  @!P6 LEA.HI.X R9, R11, R4, R13, 0x2, P1 ;  /* 0x000000040b09e211 */ /* 0x000fc400008f140d */
[C---:B------:R-:W-:Y:S02]  /*1e1c0*/  IADD3 R11, R231.reuse, 0x38, RZ ;  /* 0x00000038e70b7810 */ /* 0x040fe40007ffe0ff */
[----:B------:R-:W-:Y:S01]  /*1e1d0*/  IADD3 R13, R231, 0x30, RZ ;  /* 0x00000030e70d7810 */ /* 0x000fe20007ffe0ff */
[----:B------:R5:W-:Y:S01]  /*1e1e0*/  @!P6 ST.E.64 [R8.64], R140 ;  /* 0x0000008c0800e985 */ /* 0x000be2000c101b06 */
[----:B------:R-:W-:Y:S02]  /*1e1f0*/  SHF.R.S32.HI R11, RZ, 0x1f, R11 ;  /* 0x0000001fff0b7819 */ /* 0x000fe4000001140b */
[----:B------:R-:W-:Y:S02]  /*1e200*/  SHF.R.S32.HI R13, RZ, 0x1f, R13 ;  /* 0x0000001fff0d7819 */ /* 0x000fe4000001140d */
[----:B--2---:R-:W-:Y:S02]  /*1e210*/  @!P3 LEA R6, P0, R5, R0, 0x2 ;  /* 0x000000000506b211 */ /* 0x004fe400078010ff */
[----:B------:R-:W-:-:S02]  /*1e220*/  ISETP.GE.AND P1, PT, R12, c[0x0][0x3c8], PT ;  /* 0x0000f2000c007a0c */ /* 0x000fc40003f26270 */
[----:B------:R-:W-:Y:S02]  /*1e230*/  @!P3 LEA.HI.X R7, R5, R4, R13, 0x2, P0 ;  /* 0x000000040507b211 */ /* 0x000fe400000f140d */
[C---:B------:R-:W-:Y:S02]  /*1e240*/  IADD3 R5, R231.reuse, 0x50, RZ ;  /* 0x00000050e7057810 */ /* 0x040fe40007ffe0ff */
[----:B------:R-:W-:Y:S01]  /*1e250*/  IADD3 R13, R231, 0x40, RZ ;  /* 0x00000040e70d7810 */ /* 0x000fe20007ffe0ff */
[----:B------:R2:W-:Y:S01]  /*1e260*/  @!P3 ST.E.64 [R6.64], R28 ;  /* 0x0000001c0600b985 */ /* 0x0005e2000c101b06 */
[----:B------:R-:W-:Y:S02]  /*1e270*/  ISETP.GE.AND P5, PT, R5, c[0x0][0x3c8], PT ;  /* 0x0000f20005007a0c */ /* 0x000fe40003fa6270 */
[----:B------:R-:W-:Y:S02]  /*1e280*/  SHF.R.S32.HI R13, RZ, 0x1f, R13 ;  /* 0x0000001fff0d7819 */ /* 0x000fe4000001140d */
[----:B----4-:R-:W-:-:S04]  /*1e290*/  @!P2 LEA R2, P4, R10, R0, 0x2 ;  /* 0x000000000a02a211 */ /* 0x010fc800078810ff */
[----:B------:R-:W-:Y:S02]  /*1e2a0*/  @!P2 LEA.HI.X R3, R10, R4, R11, 0x2, P4 ;  /* 0x000000040a03a211 */ /* 0x000fe400020f140b */
[----:B------:R-:W-:Y:S02]  /*1e2b0*/  IADD3 R10, R231, 0x40, RZ ;  /* 0x00000040e70a7810 */ /* 0x000fe40007ffe0ff */
[----:B------:R-:W-:Y:S01]  /*1e2c0*/  SHF.R.S32.HI R11, RZ, 0x1f, R5 ;  /* 0x0000001fff0b7819 */ /* 0x000fe20000011405 */
[----:B------:R4:W-:Y:S01]  /*1e2d0*/  @!P2 ST.E.64 [R2.64], R22 ;  /* 0x000000160200a985 */ /* 0x0009e2000c101b06 */
[----:B------:R-:W-:-:S13]  /*1e2e0*/  ISETP.GE.AND P6, PT, R10, c[0x0][0x3c8], PT ;  /* 0x0000f2000a007a0c */ /* 0x000fda0003fc6270 */
[-C--:B-----5:R-:W-:Y:S02]  /*1e2f0*/  @!P6 LEA R8, P0, R10, R0.reuse, 0x2 ;  /* 0x000000000a08e211 */ /* 0x0a0fe400078010ff */
[----:B--2---:R-:W-:Y:S02]  /*1e300*/  SHF.R.S32.HI R7, RZ, 0x1f, R12 ;  /* 0x0000001fff077819 */ /* 0x004fe4000001140c */
[----:B------:R-:W-:Y:S02]  /*1e310*/  @!P1 LEA R6, P2, R12, R0, 0x2 ;  /* 0x000000000c069211 */ /* 0x000fe400078410ff */
[-C--:B------:R-:W-:Y:S02]  /*1e320*/  @!P6 LEA.HI.X R9, R10, R4.reuse, R13, 0x2, P0 ;  /* 0x000000040a09e211 */ /* 0x080fe400000f140d */
[----:B------:R-:W-:Y:S02]  /*1e330*/  @!P1 LEA.HI.X R7, R12, R4, R7, 0x2, P2 ;  /* 0x000000040c079211 */ /* 0x000fe400010f1407 */
[C---:B------:R-:W-:Y:S01]  /*1e340*/  @!P5 LEA R10, P0, R5.reuse, R0, 0x2 ;  /* 0x00000000050ad211 */ /* 0x040fe200078010ff */
[----:B------:R2:W-:Y:S03]  /*1e350*/  @!P6 ST.E.64 [R8.64], R36 ;  /* 0x000000240800e985 */ /* 0x0005e6000c101b06 */
[----:B------:R-:W-:Y:S01]  /*1e360*/  @!P5 LEA.HI.X R11, R5, R4, R11, 0x2, P0 ;  /* 0x00000004050bd211 */ /* 0x000fe200000f140b */
[----:B------:R5:W-:Y:S01]  /*1e370*/  @!P1 ST.E.64 [R6.64], R32 ;  /* 0x0000002006009985 */ /* 0x000be2000c101b06 */
[----:B----4-:R-:W-:-:S02]  /*1e380*/  IADD3 R3, R231, 0x58, RZ ;  /* 0x00000058e7037810 */ /* 0x010fc40007ffe0ff */
[----:B------:R-:W-:Y:S01]  /*1e390*/  IADD3 R2, R231, 0x60, RZ ;  /* 0x00000060e7027810 */ /* 0x000fe20007ffe0ff */
[----:B------:R4:W-:Y:S01]  /*1e3a0*/  @!P5 ST.E.64 [R10.64], R44 ;  /* 0x0000002c0a00d985 */ /* 0x0009e2000c101b06 */
[----:B------:R-:W-:Y:S02]  /*1e3b0*/  ISETP.GE.AND P3, PT, R3, c[0x0][0x3c8], PT ;  /* 0x0000f20003007a0c */ /* 0x000fe40003f66270 */
[----:B------:R-:W-:Y:S02]  /*1e3c0*/  ISETP.GE.AND P4, PT, R2, c[0x0][0x3c8], PT ;  /* 0x0000f20002007a0c */ /* 0x000fe40003f86270 */
[----:B------:R-:W-:-:S04]  /*1e3d0*/  IADD3 R5, R231, 0x70, RZ ;  /* 0x00000070e7057810 */ /* 0x000fc80007ffe0ff */
[----:B------:R-:W-:-:S07]  /*1e3e0*/  ISETP.GE.AND P6, PT, R5, c[0x0][0x3c8], PT ;  /* 0x0000f20005007a0c */ /* 0x000fce0003fc6270 */
[-C--:B------:R-:W-:Y:S02]  /*1e3f0*/  @!P4 LEA R12, P0, R2, R0.reuse, 0x2 ;  /* 0x00000000020cc211 */ /* 0x080fe400078010ff */
[----:B--2---:R-:W-:Y:S02]  /*1e400*/  SHF.R.S32.HI R9, RZ, 0x1f, R3 ;  /* 0x0000001fff097819 */ /* 0x004fe40000011403 */
[----:B------:R-:W-:Y:S02]  /*1e410*/  @!P3 LEA R8, P1, R3, R0, 0x2 ;  /* 0x000000000308b211 */ /* 0x000fe400078210ff */
[----:B-----5:R-:W-:Y:S02]  /*1e420*/  IADD3 R6, R231, 0x68, RZ ;  /* 0x00000068e7067810 */ /* 0x020fe40007ffe0ff */
[----:B------:R-:W-:Y:S02]  /*1e430*/  SHF.R.S32.HI R7, RZ, 0x1f, R2 ;  /* 0x0000001fff077819 */ /* 0x000fe40000011402 */
[----:B------:R-:W-:-:S02]  /*1e440*/  ISETP.GE.AND P2, PT, R6, c[0x0][0x3c8], PT ;  /* 0x0000f20006007a0c */ /* 0x000fc40003f46270 */
        /* <DEDUP_REMOVED lines=9> */
[----:B----4-:R-:W-:-:S04]  /*1e4e0*/  @!P6 LEA R10, P0, R5, R0, 0x2 ;  /* 0x00000000050ae211 */ /* 0x010fc800078010ff */
[----:B------:R-:W-:Y:S02]  /*1e4f0*/  @!P6 LEA.HI.X R11, R5, R4, R7, 0x2, P0 ;  /* 0x00000004050be211 */ /* 0x000fe400000f1407 */
[----:B------:R-:W-:Y:S02]  /*1e500*/  IADD3 R5, R231, 0x90, RZ ;  /* 0x00000090e7057810 */ /* 0x000fe40007ffe0ff */
[----:B------:R-:W-:Y:S02]  /*1e510*/  SHF.R.S32.HI R7, RZ, 0x1f, R2 ;  /* 0x0000001fff077819 */ /* 0x000fe40000011402 */
[----:B------:R-:W-:Y:S02]  /*1e520*/  ISETP.GE.AND P4, PT, R5, c[0x0][0x3c8], PT ;  /* 0x0000f20005007a0c */ /* 0x000fe40003f86270 */
[----:B--2---:R-:W-:Y:S02]  /*1e530*/  SHF.R.S32.HI R9, RZ, 0x1f, R6 ;  /* 0x0000001fff097819 */ /* 0x004fe40000011406 */
[----:B------:R-:W-:-:S02]  /*1e540*/  @!P2 LEA R8, P1, R6, R0, 0x2 ;  /* 0x000000000608a211 */ /* 0x000fc400078210ff */
[----:B-----5:R-:W-:Y:S02]  /*1e550*/  @!P5 LEA R12, P0, R2, R0, 0x2 ;  /* 0x00000000020cd211 */ /* 0x020fe400078010ff */
[-C--:B------:R-:W-:Y:S02]  /*1e560*/  @!P2 LEA.HI.X R9, R6, R4.reuse, R9, 0x2, P1 ;  /* 0x000000040609a211 */ /* 0x080fe400008f1409 */
[C---:B------:R-:W-:Y:S02]  /*1e570*/  IADD3 R6, R231.reuse, 0x88, RZ ;  /* 0x00000088e7067810 */ /* 0x040fe40007ffe0ff */
[----:B------:R-:W-:Y:S01]  /*1e580*/  @!P5 LEA.HI.X R13, R2, R4, R7, 0x2, P0 ;  /* 0x00000004020dd211 */ /* 0x000fe200000f1407 */
[----:B------:R2:W-:Y:S01]  /*1e590*/  @!P2 ST.E.64 [R8.64], R48 ;  /* 0x000000300800a985 */ /* 0x0005e2000c101b06 */
[----:B------:R-:W-:Y:S02]  /*1e5a0*/  ISETP.GE.AND P2, PT, R6, c[0x0][0x3c8], PT ;  /* 0x0000f20006007a0c */ /* 0x000fe40003f46270 */
[C---:B------:R-:W-:Y:S01]  /*1e5b0*/  IADD3 R2, R231.reuse, 0x98, RZ ;  /* 0x00000098e7027810 */ /* 0x040fe20007ffe0ff */
[----:B------:R4:W-:Y:S01]  /*1e5c0*/  @!P6 ST.E.64 [R10.64], R60 ;  /* 0x0000003c0a00e985 */ /* 0x0009e2000c101b06 */
[----:B------:R-:W-:-:S02]  /*1e5d0*/  IADD3 R7, R231, 0xa0, RZ ;  /* 0x000000a0e7077810 */ /* 0x000fc40007ffe0ff */
        /* <DEDUP_REMOVED lines=9> */
[----:B------:R-:W-:Y:S02]  /*1e670*/  ISETP.GE.AND P5, PT, R7, c[0x0][0x3c8], PT ;  /* 0x0000f20007007a0c */ /* 0x000fe40003fa6270 */
[C---:B------:R-:W-:Y:S02]  /*1e680*/  IADD3 R5, R231.reuse, 0xa8, RZ ;  /* 0x000000a8e7057810 */ /* 0x040fe40007ffe0ff */
[----:B------:R-:W-:-:S04]  /*1e690*/  IADD3 R3, R231, 0xb0, RZ ;  /* 0x000000b0e7037810 */ /* 0x000fc80007ffe0ff */
[----:B------:R-:W-:Y:S02]  /*1e6a0*/  ISETP.GE.AND P6, PT, R3, c[0x0][0x3c8], PT ;  /* 0x0000f20003007a0c */ /* 0x000fe40003fc6270 */
[----:B--2---:R-:W-:Y:S02]  /*1e6b0*/  SHF.R.S32.HI R9, RZ, 0x1f, R6 ;  /* 0x0000001fff097819 */ /* 0x004fe40000011406 */
[C---:B------:R-:W-:Y:S02]  /*1e6c0*/  @!P2 LEA R8, P1, R6.reuse, R0, 0x2 ;  /* 0x000000000608a211 */ /* 0x040fe400078210ff */
[----:B----4-:R-:W-:Y:S02]  /*1e6d0*/  SHF.R.S32.HI R13, RZ, 0x1f, R7 ;  /* 0x0000001fff0d7819 */ /* 0x010fe40000011407 */
[----:B------:R-:W-:Y:S02]  /*1e6e0*/  @!P2 LEA.HI.X R9, R6, R4, R9, 0x2, P1 ;  /* 0x000000040609a211 */ /* 0x000fe400008f1409 */
[----:B------:R-:W-:-:S02]  /*1e6f0*/  SHF.R.S32.HI R6, RZ, 0x1f, R2 ;  /* 0x0000001fff067819 */ /* 0x000fc40000011402 */
[----:B------:R-:W-:Y:S01]  /*1e700*/  @!P5 LEA R12, P0, R7, R0, 0x2 ;  /* 0x00000000070cd211 */ /* 0x000fe200078010ff */
[----:B------:R2:W-:Y:S01]  /*1e710*/  @!P2 ST.E.64 [R8.64], R64 ;  /* 0x000000400800a985 */ /* 0x0005e2000c101b06 */
[----:B------:R-:W-:Y:S02]  /*1e720*/  ISETP.GE.AND P2, PT, R5, c[0x0][0x3c8], PT ;  /* 0x0000f20005007a0c */ /* 0x000fe40003f46270 */
[----:B------:R-:W-:Y:S01]  /*1e730*/  @!P5 LEA.HI.X R13, R7, R4, R13, 0x2, P0 ;  /* 0x00000004070dd211 */ /* 0x000fe200000f140d */
[----:B------:R4:W-:Y:S01]  /*1e740*/  @!P4 ST.E.64 [R10.64], R76 ;  /* 0x0000004c0a00c985 */ /* 0x0009e2000c101b06 */
[----:B------:R-:W-:Y:S02]  /*1e750*/  IADD3 R7, R231, 0xb8, RZ ;  /* 0x000000b8e7077810 */ /* 0x000fe40007ffe0ff */
[----:B--2---:R-:W-:-:S04]  /*1e760*/  @!P3 LEA R8, P1, R2, R0, 0x2 ;  /* 0x000000000208b211 */ /* 0x004fc800078210ff */
[----:B------:R-:W-:Y:S02]  /*1e770*/  @!P3 LEA.HI.X R9, R2, R4, R6, 0x2, P1 ;  /* 0x000000040209b211 */ /* 0x000fe400008f1406 */
[----:B------:R-:W-:Y:S02]  /*1e780*/  IADD3 R6, R231, 0xc0, RZ ;  /* 0x000000c0e7067810 */ /* 0x000fe40007ffe0ff */
[----:B------:R-:W-:Y:S01]  /*1e790*/  SHF.R.S32.HI R2, RZ, 0x1f, R3 ;  /* 0x0000001fff027819 */ /* 0x000fe20000011403 */
[----:B------:R2:W-:Y:S01]  /*1e7a0*/  @!P3 ST.E.64 [R8.64], R72 ;  /* 0x000000480800b985 */ /* 0x0005e2000c101b06 */
[----:B------:R-:W-:Y:S02]  /*1e7b0*/  ISETP.GE.AND P3, PT, R7, c[0x0][0x3c8], PT ;  /* 0x0000f20007007a0c */ /* 0x000fe40003f66270 */
[----:B------:R-:W-:Y:S01]  /*1e7c0*/  ISETP.GE.AND P4, PT, R6, c[0x0][0x3c8], PT ;  /* 0x0000f20006007a0c */ /* 0x000fe20003f86270 */
[----:B------:R5:W-:Y:S01]  /*1e7d0*/  @!P5 ST.E.64 [R12.64], R84 ;  /* 0x000000540c00d985 */ /* 0x000be2000c101b06 */
[----:B----4-:R-:W-:-:S04]  /*1e7e0*/  @!P6 LEA R10, P0, R3, R0, 0x2 ;  /* 0x00000000030ae211 */ /* 0x010fc800078010ff */
[----:B------:R-:W-:Y:S02]  /*1e7f0*/  @!P6 LEA.HI.X R11, R3, R4, R2, 0x2, P0 ;  /* 0x00000004030be211 */ /* 0x000fe400000f1402 */
[C---:B------:R-:W-:Y:S02]  /*1e800*/  IADD3 R2, R231.reuse, 0xd0, RZ ;  /* 0x000000d0e7027810 */ /* 0x040fe40007ffe0ff */
[----:B------:R-:W-:Y:S02]  /*1e810*/  IADD3 R3, R231, 0xc8, RZ ;  /* 0x000000c8e7037810 */ /* 0x000fe40007ffe0ff */
[----:B------:R-:W-:Y:S02]  /*1e820*/  ISETP.GE.AND P5, PT, R2, c[0x0][0x3c8], PT ;  /* 0x0000f20002007a0c */ /* 0x000fe40003fa6270 */
[----:B--2---:R-:W-:Y:S02]  /*1e830*/  SHF.R.S32.HI R9, RZ, 0x1f, R5 ;  /* 0x0000001fff097819 */ /* 0x004fe40000011405 */
[----:B------:R-:W-:-:S02]  /*1e840*/  @!P2 LEA R8, P1, R5, R0, 0x2 ;  /* 0x000000000508a211 */ /* 0x000fc400078210ff */
[----:B-----5:R-:W-:Y:S02]  /*1e850*/  @!P4 LEA R12, P0, R6, R0, 0x2 ;  /* 0x00000000060cc211 */ /* 0x020fe400078010ff */
        /* <DEDUP_REMOVED lines=8> */
[----:B--2---:R-:W-:Y:S02]  /*1e8e0*/  SHF.R.S32.HI R9, RZ, 0x1f, R7 ;  /* 0x0000001fff097819 */ /* 0x004fe40000011407 */
[----:B------:R-:W-:-:S02]  /*1e8f0*/  @!P3 LEA R8, P1, R7, R0, 0x2 ;  /* 0x000000000708b211 */ /* 0x000fc400078210ff */
[C---:B----4-:R-:W-:Y:S02]  /*1e900*/  @!P5 LEA R10, P0, R2.reuse, R0, 0x2 ;  /* 0x00000000020ad211 */ /* 0x050fe400078010ff */
        /* <DEDUP_REMOVED lines=8> */
[----:B------:R-:W-:Y:S02]  /*1e990*/  ISETP.GE.AND P3, PT, R5, c[0x0][0x3c8], PT ;  /* 0x0000f20005007a0c */ /* 0x000fe40003f66270 */
[----:B------:R-:W-:Y:S02]  /*1e9a0*/  SHF.R.S32.HI R2, RZ, 0x1f, R6 ;  /* 0x0000001fff027819 */ /* 0x000fe40000011406 */
[----:B--2---:R-:W-:Y:S02]  /*1e9b0*/  SHF.R.S32.HI R9, RZ, 0x1f, R3 ;  /* 0x0000001fff097819 */ /* 0x004fe40000011403 */
[-C--:B------:R-:W-:Y:S02]  /*1e9c0*/  @!P2 LEA R8, P1, R3, R0.reuse, 0x2 ;  /* 0x000000000308a211 */ /* 0x080fe400078210ff */
[----:B----4-:R-:W-:Y:S02]  /*1e9d0*/  @!P6 LEA R12, P0, R7, R0, 0x2 ;  /* 0x00000000070ce211 */ /* 0x010fe400078010ff */
[----:B------:R-:W-:-:S02]  /*1e9e0*/  @!P2 LEA.HI.X R9, R3, R4, R9, 0x2, P1 ;  /* 0x000000040309a211 */ /* 0x000fc400008f1409 */
[C---:B------:R-:W-:Y:S02]  /*1e9f0*/  @!P4 LEA R14, P1, R6.reuse, R0, 0x2 ;  /* 0x00000000060ec211 */ /* 0x040fe400078210ff */
[----:B------:R-:W-:Y:S01]  /*1ea00*/  IADD3 R3, R231, 0xf0, RZ ;  /* 0x000000f0e7037810 */ /* 0x000fe20007ffe0ff */
[----:B------:R2:W-:Y:S01]  /*1ea10*/  @!P2 ST.E.64 [R8.64], R96 ;  /* 0x000000600800a985 */ /* 0x0005e2000c101b06 */
[----:B------:R-:W-:Y:S02]  /*1ea20*/  @!P4 LEA.HI.X R15, R6, R4, R2, 0x2, P1 ;  /* 0x00000004060fc211 */ /* 0x000fe400008f1402 */
[----:B------:R-:W-:Y:S01]  /*1ea30*/  ISETP.GE.AND P2, PT, R3, c[0x0][0x3c8], PT ;  /* 0x0000f20003007a0c */ /* 0x000fe20003f46270 */
[----:B------:R4:W-:Y:S01]  /*1ea40*/  @!P5 ST.E.64 [R10.64], R108 ;  /* 0x0000006c0a00d985 */ /* 0x0009e2000c101b06 */
        /* <DEDUP_REMOVED lines=18> */
.L_x_2509:
[----:B------:R-:W-:Y:S05]  /*1eb70*/  BSYNC B0 ;  /* 0x0000000000007941 */ /* 0x000fea0003800000 */
.L_x_2508:
[----:B------:R-:W-:Y:S05]  /*1eb80*/  BRA.DIV ~URZ, `(.L_x_2510) ;  /* 0x000038f27f007947 */ /* 0x000fea000b800000 */
[----:B--2---:R2:W1:Y:S04]  /*1eb90*/  SHFL.IDX PT, R4, R16, 0x1, 0x1c1f ;  /* 0x003c1f0010047f89 */ /* 0x00446800000e0000 */
[----:B----4-:R2:W4:Y:S02]  /*1eba0*/  SHFL.IDX PT, R0, R17, 0x1, 0x1c1f ;  /* 0x003c1f0011007f89 */ /* 0x01052400000e0000 */
.L_x_2568:
        /* <DEDUP_REMOVED lines=8> */
[----:B------:R-:W-:Y:S01]  /*1ec30*/  IADD3 R11, R231, 0x8, RZ ;  /* 0x00000008e70b7810 */ /* 0x000fe20007ffe0ff */
[----:B----4-:R-:W-:Y:S01]  /*1ec40*/  @!P1 IMAD.MOV.U32 R2, RZ, RZ, R0 ;  /* 0x000000ffff029224 */ /* 0x010fe200078e0000 */
[----:B------:R-:W-:Y:S01]  /*1ec50*/  ISETP.GE.AND P4, PT, R15, c[0x0][0x3c8], PT ;  /* 0x0000f2000f007a0c */ /* 0x000fe20003f86270 */
[----:B------:R-:W-:Y:S01]  /*1ec60*/  @!P1 IMAD.MOV.U32 R3, RZ, RZ, R4 ;  /* 0x000000ffff039224 */ /* 0x000fe200078e0004 */
[C---:B------:R-:W-:Y:S02]  /*1ec70*/  IADD3 R13, R231.reuse, 0x20, RZ ;  /* 0x00000020e70d7810 */ /* 0x040fe40007ffe0ff */
[----:B------:R-:W-:Y:S01]  /*1ec80*/  SHF.R.S32.HI R11, RZ, 0x1f, R11 ;  /* 0x0000001fff0b7819 */ /* 0x000fe2000001140b */
[C---:B------:R-:W-:Y:S01]  /*1ec90*/  @!P1 IMAD.WIDE R2, R231.reuse, 0x4, R2 ;  /* 0x00000004e7029825 */ /* 0x040fe200078e0202 */
[----:B------:R-:W-:Y:S02]  /*1eca0*/  @!P0 LEA R6, P6, R10, R0, 0x2 ;  /* 0x000000000a068211 */ /* 0x000fe400078c10ff */
[----:B------:R-:W-:-:S02]  /*1ecb0*/  IADD3 R5, R231, 0x28, RZ ;  /* 0x00000028e7057810 */ /* 0x000fc40007ffe0ff */
[----:B------:R-:W-:Y:S01]  /*1ecc0*/  IADD3 R9, R231, 0x10, RZ ;  /* 0x00000010e7097810 */ /* 0x000fe20007ffe0ff */
[----:B------:R1:W-:Y:S01]  /*1ecd0*/  @!P1 ST.E.64 [R2.64], R116 ;  /* 0x0000007402009985 */ /* 0x0003e2000c101b06 */
[----:B------:R-:W-:Y:S02]  /*1ece0*/  ISETP.GE.AND P3, PT, R13, c[0x0][0x3c8], PT ;  /* 0x0000f2000d007a0c */ /* 0x000fe40003f66270 */
[----:B------:R-:W-:Y:S02]  /*1ecf0*/  @!P0 LEA.HI.X R7, R10, R4, R11, 0x2, P6 ;  /* 0x000000040a078211 */ /* 0x000fe400030f140b */
[----:B------:R-:W-:Y:S02]  /*1ed00*/  ISETP.GE.AND P2, PT, R5, c[0x0][0x3c8], PT ;  /* 0x0000f20005007a0c */ /* 0x000fe40003f46270 */
[----:B------:R-:W-:Y:S01]  /*1ed10*/  SHF.R.S32.HI R9, RZ, 0x1f, R9 ;  /* 0x0000001fff097819 */ /* 0x000fe20000011409 */
[----:B------:R4:W-:Y:S01]  /*1ed20*/  @!P0 ST.E.64 [R6.64], R124 ;  /* 0x0000007c06008985 */ /* 0x0009e2000c101b06 */
[----:B--2---:R-:W-:-:S02]  /*1ed30*/  IADD3 R16, R231, 0x18, RZ ;  /* 0x00000018e7107810 */ /* 0x004fc40007ffe0ff */
[C---:B------:R-:W-:Y:S02]  /*1ed40*/  IADD3 R12, R231.reuse, 0x30, RZ ;  /* 0x00000030e70c7810 */ /* 0x040fe40007ffe0ff */
[----:B------:R-:W-:Y:S02]  /*1ed50*/  SHF.R.S32.HI R16, RZ, 0x1f, R16 ;  /* 0x0000001fff107819 */ /* 0x000fe40000011410 */
[C---:B------:R-:W-:Y:S02]  /*1ed60*/  IADD3 R10, R231.reuse, 0x38, RZ ;  /* 0x00000038e70a7810 */ /* 0x040fe40007ffe0ff */
[C---:B------:R-:W-:Y:S02]  /*1ed70*/  IADD3 R14, R231.reuse, 0x20, RZ ;  /* 0x00000020e70e7810 */ /* 0x040fe40007ffe0ff */
[----:B------:R-:W-:Y:S02]  /*1ed80*/  IADD3 R11, R231, 0x28, RZ ;  /* 0x00000028e70b7810 */ /* 0x000fe40007ffe0ff */
[----:B------:R-:W-:-:S02]  /*1ed90*/  SHF.R.S32.HI R14, RZ, 0x1f, R14 ;  /* 0x0000001fff0e7819 */ /* 0x000fc4000001140e */
[----:B------:R-:W-:Y:S02]  /*1eda0*/  SHF.R.S32.HI R11, RZ, 0x1f, R11 ;  /* 0x0000001fff0b7819 */ /* 0x000fe4000001140b */
[----:B-1----:R-:W-:-:S04]  /*1edb0*/  @!P5 LEA R2, P1, R8, R0, 0x2 ;  /* 0x000000000802d211 */ /* 0x002fc800078210ff */
[----:B------:R-:W-:Y:S02]  /*1edc0*/  @!P5 LEA.HI.X R3, R8, R4, R9, 0x2, P1 ;  /* 0x000000040803d211 */ /* 0x000fe400008f1409 */
[C---:B------:R-:W-:Y:S02]  /*1edd0*/  @!P4 LEA R8, P0, R15.reuse, R0, 0x2 ;  /* 0x000000000f08c211 */ /* 0x040fe400078010ff */
[----:B------:R-:W-:Y:S01]  /*1ede0*/  ISETP.GE.AND P1, PT, R12, c[0x0][0x3c8], PT ;  /* 0x0000f2000c007a0c */ /* 0x000fe20003f26270 */
[----:B------:R1:W-:Y:S01]  /*1edf0*/  @!P5 ST.E.64 [R2.64], R128 ;  /* 0x000000800200d985 */ /* 0x0003e2000c101b06 */
[----:B------:R-:W-:Y:S02]  /*1ee00*/  @!P4 LEA.HI.X R9, R15, R4, R16, 0x2, P0 ;  /* 0x000000040f09c211 */ /* 0x000fe400000f1410 */
[C---:B----4-:R-:W-:Y:S02]  /*1ee10*/  @!P3 LEA R6, P6, R13.reuse, R0, 0x2 ;  /* 0x000000000d06b211 */ /* 0x050fe400078c10ff */
[----:B------:R-:W-:Y:S01]  /*1ee20*/  ISETP.GE.AND P0, PT, R10, c[0x0][0x3c8], PT ;  /* 0x0000f2000a007a0c */ /* 0x000fe20003f06270 */
[----:B------:R2:W-:Y:S01]  /*1ee30*/  @!P4 ST.E.64 [R8.64], R164 ;  /* 0x000000a40800c985 */ /* 0x0005e2000c101b06 */
[----:B------:R-:W-:-:S02]  /*1ee40*/  @!P3 LEA.HI.X R7, R13, R4, R14, 0x2, P6 ;  /* 0x000000040d07b211 */ /* 0x000fc400030f140e */
[C---:B------:R-:W-:Y:S02]  /*1ee50*/  IADD3 R13, R231.reuse, 0x40, RZ ;  /* 0x00000040e70d7810 */ /* 0x040fe40007ffe0ff */
[----:B------:R-:W-:Y:S01]  /*1ee60*/  IADD3 R15, R231, 0x30, RZ ;  /* 0x00000030e70f7810 */ /* 0x000fe20007ffe0ff */
[----:B------:R4:W-:Y:S01]  /*1ee70*/  @!P3 ST.E.64 [R6.64], R134 ;  /* 0x000000860600b985 */ /* 0x0009e2000c101b06 */
[----:B------:R-:W-:Y:S02]  /*1ee80*/  ISETP.GE.AND P4, PT, R13, c[0x0][0x3c8], PT ;  /* 0x0000f2000d007a0c */ /* 0x000fe40003f86270 */
[----:B------:R-:W-:Y:S02]  /*1ee90*/  SHF.R.S32.HI R15, RZ, 0x1f, R15 ;  /* 0x0000001fff0f7819 */ /* 0x000fe4000001140f */
[----:B------:R-:W-:Y:S02]  /*1eea0*/  IADD3 R14, R231, 0x48, RZ ;  /* 0x00000048e70e7810 */ /* 0x000fe40007ffe0ff */
[----:B-1----:R-:W-:-:S04]  /*1eeb0*/  @!P2 LEA R2, P5, R5, R0, 0x2 ;  /* 0x000000000502a211 */ /* 0x002fc800078a10ff */
[----:B------:R-:W-:Y:S02]  /*1eec0*/  @!P2 LEA.HI.X R3, R5, R4, R11, 0x2, P5 ;  /* 0x000000040503a211 */ /* 0x000fe400028f140b */
[C---:B------:R-:W-:Y:S02]  /*1eed0*/  IADD3 R11, R231.reuse, 0x38, RZ ;  /* 0x00000038e70b7810 */ /* 0x040fe40007ffe0ff */
[-C--:B--2---:R-:W-:Y:S01]  /*1eee0*/  @!P1 LEA R8, P3, R12, R0.reuse, 0x2 ;  /* 0x000000000c089211 */ /* 0x084fe200078610ff */
[----:B------:R1:W-:Y:S01]  /*1eef0*/  @!P2 ST.E.64 [R2.64], R138 ;  /* 0x0000008a0200a985 */ /* 0x0003e2000c101b06 */
[----:B------:R-:W-:Y:S02]  /*1ef00*/  IADD3 R5, R231, 0x50, RZ ;  /* 0x00000050e7057810 */ /* 0x000fe40007ffe0ff */
[----:B----4-:R-:W-:Y:S02]  /*1ef10*/  @!P0 LEA R6, P2, R10, R0, 0x2 ;  /* 0x000000000a068211 */ /* 0x010fe400078410ff */
[----:B------:R-:W-:-:S02]  /*1ef20*/  SHF.R.S32.HI R11, RZ, 0x1f, R11 ;  /* 0x0000001fff0b7819 */ /* 0x000fc4000001140b */
[-C--:B------:R-:W-:Y:S02]  /*1ef30*/  @!P1 LEA.HI.X R9, R12, R4.reuse, R15, 0x2, P3 ;  /* 0x000000040c099211 */ /* 0x080fe400018f140f */
[----:B------:R-:W-:Y:S02]  /*1ef40*/  ISETP.GE.AND P3, PT, R14, c[0x0][0x3c8], PT ;  /* 0x0000f2000e007a0c */ /* 0x000fe40003f66270 */
[----:B------:R-:W-:Y:S01]  /*1ef50*/  ISETP.GE.AND P6, PT, R5, c[0x0][0x3c8], PT ;  /* 0x0000f20005007a0c */ /* 0x000fe20003fc6270 */
[----:B------:R2:W-:Y:S01]  /*1ef60*/  @!P1 ST.E.64 [R8.64], R142 ;  /* 0x0000008e08009985 */ /* 0x0005e2000c101b06 */
[----:B------:R-:W-:Y:S02]  /*1ef70*/  @!P0 LEA.HI.X R7, R10, R4, R11, 0x2, P2 ;  /* 0x000000040a078211 */ /* 0x000fe400010f140b */
[----:B------:R-:W-:Y:S02]  /*1ef80*/  IADD3 R15, R231, 0x40, RZ ;  /* 0x00000040e70f7810 */ /* 0x000fe40007ffe0ff */
[----:B------:R-:W-:Y:S01]  /*1ef90*/  SHF.R.S32.HI R12, RZ, 0x1f, R5 ;  /* 0x0000001fff0c7819 */ /* 0x000fe20000011405 */
[----:B------:R4:W-:Y:S01]  /*1efa0*/  @!P0 ST.E.64 [R6.64], R30 ;  /* 0x0000001e06008985 */ /* 0x0009e2000c101b06 */
[----:B------:R-:W-:-:S02]  /*1efb0*/  SHF.R.S32.HI R15, RZ, 0x1f, R15 ;  /* 0x0000001fff0f7819 */ /* 0x000fc4000001140f */
[----:B------:R-:W-:-:S04]  /*1efc0*/  @!P4 LEA R10, P0, R13, R0, 0x2 ;  /* 0x000000000d0ac211 */ /* 0x000fc800078010ff */
[----:B------:R-:W-:Y:S02]  /*1efd0*/  @!P4 LEA.HI.X R11, R13, R4, R15, 0x2, P0 ;  /* 0x000000040d0bc211 */ /* 0x000fe400000f140f */
[----:B------:R-:W-:Y:S02]  /*1efe0*/  @!P6 LEA R16, P0, R5, R0, 0x2 ;  /* 0x000000000510e211 */ /* 0x000fe400078010ff */
[C---:B-1----:R-:W-:Y:S01]  /*1eff0*/  IADD3 R3, R231.reuse, 0x58, RZ ;  /* 0x00000058e7037810 */ /* 0x042fe20007ffe0ff */
[----:B------:R1:W-:Y:S01]  /*1f000*/  @!P4 ST.E.64 [R10.64], R38 ;  /* 0x000000260a00c985 */ /* 0x0003e2000c101b06 */
[----:B------:R-:W-:Y:S02]  /*1f010*/  IADD3 R2, R231, 0x60, RZ ;  /* 0x00000060e7027810 */ /* 0x000fe40007ffe0ff */
[----:B------:R-:W-:Y:S02]  /*1f020*/  ISETP.GE.AND P5, PT, R3, c[0x0][0x3c8], PT ;  /* 0x0000f20003007a0c */ /* 0x000fe40003fa6270 */
[----:B------:R-:W-:-:S02]  /*1f030*/  SHF.R.S32.HI R13, RZ, 0x1f, R3 ;  /* 0x0000001fff0d7819 */ /* 0x000fc40000011403 */
[----:B---3--:R-:W-:Y:S02]  /*1f040*/  @!P6 LEA.HI.X R17, R5, R4, R12, 0x2, P0 ;  /* 0x000000040511e211 */ /* 0x008fe400000f140c */
[----:B------:R-:W-:Y:S02]  /*1f050*/  ISETP.GE.AND P4, PT, R2, c[0x0][0x3c8], PT ;  /* 0x0000f20002007a0c */ /* 0x000fe40003f86270 */
[----:B--2---:R-:W-:Y:S02]  /*1f060*/  @!P3 LEA R8, P1, R14, R0, 0x2 ;  /* 0x000000000e08b211 */ /* 0x004fe400078210ff */
[C---:B------:R-:W-:Y:S02]  /*1f070*/  IADD3 R5, R231.reuse, 0x70, RZ ;  /* 0x00000070e7057810 */ /* 0x040fe40007ffe0ff */
[----:B----4-:R-:W-:Y:S02]  /*1f080*/  SHF.R.S32.HI R7, RZ, 0x1f, R14 ;  /* 0x0000001fff077819 */ /* 0x010fe4000001140e */
[----:B------:R-:W-:-:S02]  /*1f090*/  IADD3 R6, R231, 0x68, RZ ;  /* 0x00000068e7067810 */ /* 0x000fc40007ffe0ff */
[----:B------:R-:W-:Y:S02]  /*1f0a0*/  @!P3 LEA.HI.X R9, R14, R4, R7, 0x2, P1 ;  /* 0x000000040e09b211 */ /* 0x000fe400008f1407 */
[C---:B------:R-:W-:Y:S02]  /*1f0b0*/  @!P5 LEA R14, P1, R3.reuse, R0, 0x2 ;  /* 0x00000000030ed211 */ /* 0x040fe400078210ff */
[----:B------:R-:W-:Y:S01]  /*1f0c0*/  ISETP.GE.AND P2, PT, R6, c[0x0][0x3c8], PT ;  /* 0x0000f20006007a0c */ /* 0x000fe20003f46270 */
[----:B------:R2:W-:Y:S01]  /*1f0d0*/  @!P3 ST.E.64 [R8.64], R34 ;  /* 0x000000220800b985 */ /* 0x0005e2000c101b06 */
[----:B------:R-:W-:Y:S02]  /*1f0e0*/  @!P5 LEA.HI.X R15, R3, R4, R13, 0x2, P1 ;  /* 0x00000004030fd211 */ /* 0x000fe400008f140d */
[----:B------:R-:W-:Y:S01]  /*1f0f0*/  ISETP.GE.AND P1, PT, R5, c[0x0][0x3c8], PT ;  /* 0x0000f20005007a0c */ /* 0x000fe20003f26270 */
[----:B------:R3:W-:Y:S01]  /*1f100*/  @!P6 ST.E.64 [R16.64], R46 ;  /* 0x0000002e1000e985 */ /* 0x0007e2000c101b06 */
[----:B------:R-:W-:-:S02]  /*1f110*/  SHF.R.S32.HI R7, RZ, 0x1f, R2 ;  /* 0x0000001fff077819 */ /* 0x000fc40000011402 */
[C---:B------:R-:W-:Y:S01]  /*1f120*/  @!P4 LEA R12, P0, R2.reuse, R0, 0x2 ;  /* 0x00000000020cc211 */ /* 0x040fe200078010ff */
[----:B------:R4:W-:Y:S01]  /*1f130*/  @!P5 ST.E.64 [R14.64], R42 ;  /* 0x0000002a0e00d985 */ /* 0x0009e2000c101b06 */
[----:B------:R-:W-:Y:S02]  /*1f140*/  IADD3 R3, R231, 0x78, RZ ;  /* 0x00000078e7037810 */ /* 0x000fe40007ffe0ff */
[----:B------:R-:W-:Y:S02]  /*1f150*/  @!P4 LEA.HI.X R13, R2, R4, R7, 0x2, P0 ;  /* 0x00000004020dc211 */ /* 0x000fe400000f1407 */
[----:B------:R-:W-:Y:S02]  /*1f160*/  ISETP.GE.AND P0, PT, R3, c[0x0][0x3c8], PT ;  /* 0x0000f20003007a0c */ /* 0x000fe40003f06270 */
[-C--:B-1----:R-:W-:Y:S02]  /*1f170*/  @!P2 LEA R10, P3, R6, R0.reuse, 0x2 ;  /* 0x00000000060aa211 */ /* 0x082fe400078610ff */
[----:B------:R-:W-:-:S02]  /*1f180*/  @!P1 LEA R18, P4, R5, R0, 0x2 ;  /* 0x0000000005129211 */ /* 0x000fc400078810ff */
[----:B------:R-:W-:-:S04]  /*1f190*/  IADD3 R7, R231, 0x88, RZ ;  /* 0x00000088e7077810 */ /* 0x000fc80007ffe0ff */
[----:B------:R-:W-:Y:S02]  /*1f1a0*/  ISETP.GE.AND P5, PT, R7, c[0x0][0x3c8], PT ;  /* 0x0000f20007007a0c */ /* 0x000fe40003fa6270 */
[----:B--2---:R-:W-:Y:S02]  /*1f1b0*/  SHF.R.S32.HI R9, RZ, 0x1f, R5 ;  /* 0x0000001fff097819 */ /* 0x004fe40000011405 */
[----:B------:R-:W-:Y:S02]  /*1f1c0*/  SHF.R.S32.HI R8, RZ, 0x1f, R6 ;  /* 0x0000001fff087819 */ /* 0x000fe40000011406 */
[-C--:B------:R-:W-:Y:S02]  /*1f1d0*/  @!P1 LEA.HI.X R19, R5, R4.reuse, R9, 0x2, P4 ;  /* 0x0000000405139211 */ /* 0x080fe400020f1409 */
[----:B------:R-:W-:Y:S02]  /*1f1e0*/  ISETP.GE.AND P4, PT, R2, c[0x0][0x3c8], PT ;  /* 0x0000f20002007a0c */ /* 0x000fe40003f86270 */
[----:B------:R-:W-:-:S02]  /*1f1f0*/  @!P2 LEA.HI.X R11, R6, R4, R8, 0x2, P3 ;  /* 0x00000004060ba211 */ /* 0x000fc400018f1408 */
[----:B------:R-:W-:Y:S02]  /*1f200*/  IADD3 R8, R231, 0x80, RZ ;  /* 0x00000080e7087810 */ /* 0x000fe40007ffe0ff */
[----:B------:R-:W-:Y:S02]  /*1f210*/  SHF.R.S32.HI R6, RZ, 0x1f, R3 ;  /* 0x0000001fff067819 */ /* 0x000fe40000011403 */
[----:B------:R-:W-:Y:S02]  /*1f220*/  ISETP.GE.AND P6, PT, R8, c[0x0][0x3c8], PT ;  /* 0x0000f20008007a0c */ /* 0x000fe40003fc6270 */
[----:B---3--:R-:W-:Y:S02]  /*1f230*/  @!P0 LEA R16, P3, R3, R0, 0x2 ;  /* 0x0000000003108211 */ /* 0x008fe400078610ff */
[----:B------:R-:W-:Y:S01]  /*1f240*/  IADD3 R2, R231, 0x90, RZ ;  /* 0x00000090e7027810 */ /* 0x000fe20007ffe0ff */
[----:B------:R1:W-:Y:S01]  /*1f250*/  @!P4 ST.E.64 [R12.64], R54 ;  /* 0x000000360c00c985 */ /* 0x0003e2000c101b06 */
[----:B------:R-:W-:-:S02]  /*1f260*/  @!P0 LEA.HI.X R17, R3, R4, R6, 0x2, P3 ;  /* 0x0000000403118211 */ /* 0x000fc400018f1406 */
[----:B------:R-:W-:Y:S01]  /*1f270*/  SHF.R.S32.HI R3, RZ, 0x1f, R7 ;  /* 0x0000001fff037819 */ /* 0x000fe20000011407 */
[----:B------:R2:W-:Y:S01]  /*1f280*/  @!P2 ST.E.64 [R10.64], R50 ;  /* 0x000000320a00a985 */ /* 0x0005e2000c101b06 */
[----:B------:R-:W-:Y:S02]  /*1f290*/  SHF.R.S32.HI R5, RZ, 0x1f, R8 ;  /* 0x0000001fff057819 */ /* 0x000fe40000011408 */
[----:B------:R-:W-:Y:S01]  /*1f2a0*/  IADD3 R6, R231, 0x98, RZ ;  /* 0x00000098e7067810 */ /* 0x000fe20007ffe0ff */
[----:B------:R-:W-:Y:S01]  /*1f2b0*/  @!P1 ST.E.64 [R18.64], R62 ;  /* 0x0000003e12009985 */ /* 0x000fe2000c101b06 */
[----:B----4-:R-:W-:Y:S02]  /*1f2c0*/  @!P6 LEA R14, P3, R8, R0, 0x2 ;  /* 0x00000000080ee211 */ /* 0x010fe400078610ff */
[----:B------:R-:W-:Y:S01]  /*1f2d0*/  ISETP.GE.AND P4, PT, R6, c[0x0][0x3c8], PT ;  /* 0x0000f20006007a0c */ /* 0x000fe20003f86270 */
[----:B------:R3:W-:Y:S01]  /*1f2e0*/  @!P0 ST.E.64 [R16.64], R58 ;  /* 0x0000003a10008985 */ /* 0x0007e2000c101b06 */
[----:B------:R-:W-:-:S02]  /*1f2f0*/  @!P6 LEA.HI.X R15, R8, R4, R5, 0x2, P3 ;  /* 0x00000004080fe211 */ /* 0x000fc400018f1405 */
[----:B------:R-:W-:Y:S02]  /*1f300*/  IADD3 R5, R231, 0xa0, RZ ;  /* 0x000000a0e7057810 */ /* 0x000fe40007ffe0ff */
[----:B------:R-:W-:Y:S01]  /*1f310*/  SHF.R.S32.HI R9, RZ, 0x1f, R2 ;  /* 0x0000001fff097819 */ /* 0x000fe20000011402 */
[----:B------:R-:W-:Y:S01]  /*1f320*/  @!P6 ST.E.64 [R14.64], R70 ;  /* 0x000000460e00e985 */ /* 0x000fe2000c101b06 */
[----:B------:R-:W-:Y:S02]  /*1f330*/  ISETP.GE.AND P3, PT, R5, c[0x0][0x3c8], PT ;  /* 0x0000f20005007a0c */ /* 0x000fe40003f66270 */
[----:B------:R-:W-:-:S03]  /*1f340*/  ISETP.GE.AND P6, PT, R2, c[0x0][0x3c8], PT ;  /* 0x0000f20002007a0c */ /* 0x000fc60003fc6270 */
[-C--:B------:R-:W-:Y:S02]  /*1f350*/  @!P4 LEA R8, P1, R6, R0.reuse, 0x2 ;  /* 0x000000000608c211 */ /* 0x080fe400078210ff */
[----:B-1----:R-:W-:-:S04]  /*1f360*/  @!P5 LEA R12, P2, R7, R0, 0x2 ;  /* 0x00000000070cd211 */ /* 0x002fc800078410ff */
[----:B------:R-:W-:Y:S02]  /*1f370*/  @!P5 LEA.HI.X R13, R7, R4, R3, 0x2, P2 ;  /* 0x00000004070dd211 */ /* 0x000fe400010f1403 */
[----:B------:R-:W-:Y:S02]  /*1f380*/  ISETP.GE.AND P2, PT, R2, c[0x0][0x3c8], PT ;  /* 0x0000f20002007a0c */ /* 0x000fe40003f46270 */
[----:B------:R-:W-:Y:S01]  /*1f390*/  IADD3 R3, R231, 0xa8, RZ ;  /* 0x000000a8e7037810 */ /* 0x000fe20007ffe0ff */
[----:B------:R1:W-:Y:S01]  /*1f3a0*/  @!P5 ST.E.64 [R12.64], R66 ;  /* 0x000000420c00d985 */ /* 0x0003e2000c101b06 */
[----:B------:R-:W-:-:S09]  /*1f3b0*/  SHF.R.S32.HI R7, RZ, 0x1f, R6 ;  /* 0x0000001fff077819 */ /* 0x000fd20000011406 */
[----:B--2---:R-:W-:-:S04]  /*1f3c0*/  @!P2 LEA R10, P0, R2, R0, 0x2 ;  /* 0x00000000020aa211 */ /* 0x004fc800078010ff */
[-C--:B------:R-:W-:Y:S02]  /*1f3d0*/  @!P2 LEA.HI.X R11, R2, R4.reuse, R9, 0x2, P0 ;  /* 0x00000004020ba211 */ /* 0x080fe400000f1409 */
[----:B------:R-:W-:Y:S02]  /*1f3e0*/  ISETP.GE.AND P2, PT, R3, c[0x0][0x3c8], PT ;  /* 0x0000f20003007a0c */ /* 0x000fe40003f46270 */
[----:B------:R-:W-:Y:S01]  /*1f3f0*/  @!P4 LEA.HI.X R9, R6, R4, R7, 0x2, P1 ;  /* 0x000000040609c211 */ /* 0x000fe200008f1407 */
[----:B------:R2:W-:Y:S01]  /*1f400*/  @!P6 ST.E.64 [R10.64], R78 ;  /* 0x0000004e0a00e985 */ /* 0x0005e2000c101b06 */
[----:B---3--:R-:W-:Y:S02]  /*1f410*/  @!P3 LEA R16, P0, R5, R0, 0x2 ;  /* 0x000000000510b211 */ /* 0x008fe400078010ff */
[C---:B------:R-:W-:Y:S01]  /*1f420*/  IADD3 R6, R231.reuse, 0xb8, RZ ;  /* 0x000000b8e7067810 */ /* 0x040fe20007ffe0ff */
[----:B------:R3:W-:Y:S01]  /*1f430*/  @!P4 ST.E.64 [R8.64], R74 ;  /* 0x0000004a0800c985 */ /* 0x0007e2000c101b06 */
[----:B------:R-:W-:-:S02]  /*1f440*/  IADD3 R7, R231, 0xb0, RZ ;  /* 0x000000b0e7077810 */ /* 0x000fc40007ffe0ff */
[----:B------:R-:W-:Y:S02]  /*1f450*/  IADD3 R2, R231, 0xc8, RZ ;  /* 0x000000c8e7027810 */ /* 0x000fe40007ffe0ff */
[----:B------:R-:W-:Y:S02]  /*1f460*/  ISETP.GE.AND P1, PT, R7, c[0x0][0x3c8], PT ;  /* 0x0000f20007007a0c */ /* 0x000fe40003f26270 */
[----:B-1----:R-:W-:Y:S02]  /*1f470*/  SHF.R.S32.HI R13, RZ, 0x1f, R5 ;  /* 0x0000001fff0d7819 */ /* 0x002fe40000011405 */
[----:B------:R-:W-:Y:S02]  /*1f480*/  SHF.R.S32.HI R12, RZ, 0x1f, R3 ;  /* 0x0000001fff0c7819 */ /* 0x000fe40000011403 */
[----:B------:R-:W-:Y:S02]  /*1f490*/  @!P3 LEA.HI.X R17, R5, R4, R13, 0x2, P0 ;  /* 0x000000040511b211 */ /* 0x000fe400000f140d */
[----:B------:R-:W-:-:S02]  /*1f4a0*/  ISETP.GE.AND P0, PT, R6, c[0x0][0x3c8], PT ;  /* 0x0000f20006007a0c */ /* 0x000fc40003f06270 */
[C---:B------:R-:W-:Y:S01]  /*1f4b0*/  @!P2 LEA R14, P5, R3.reuse, R0, 0x2 ;  /* 0x00000000030ea211 */ /* 0x040fe200078a10ff */
[----:B------:R1:W-:Y:S01]  /*1f4c0*/  @!P3 ST.E.64 [R16.64], R86 ;  /* 0x000000561000b985 */ /* 0x0003e2000c101b06 */
[----:B------:R-:W-:Y:S02]  /*1f4d0*/  SHF.R.S32.HI R5, RZ, 0x1f, R7 ;  /* 0x0000001fff057819 */ /* 0x000fe40000011407 */
[----:B------:R-:W-:Y:S02]  /*1f4e0*/  @!P2 LEA.HI.X R15, R3, R4, R12, 0x2, P5 ;  /* 0x00000004030fa211 */ /* 0x000fe400028f140c */
[----:B------:R-:W-:Y:S02]  /*1f4f0*/  IADD3 R3, R231, 0xc0, RZ ;  /* 0x000000c0e7037810 */ /* 0x000fe40007ffe0ff */
[----:B------:R-:W-:Y:S01]  /*1f500*/  @!P1 LEA R12, P5, R7, R0, 0x2 ;  /* 0x00000000070c9211 */ /* 0x000fe200078a10ff */
[----:B------:R4:W-:Y:S01]  /*1f510*/  @!P2 ST.E.64 [R14.64], R82 ;  /* 0x000000520e00a985 */ /* 0x0009e2000c101b06 */
[----:B------:R-:W-:-:S02]  /*1f520*/  ISETP.GE.AND P6, PT, R3, c[0x0][0x3c8], PT ;  /* 0x0000f20003007a0c */ /* 0x000fc40003fc6270 */
[C---:B--2---:R-:W-:Y:S02]  /*1f530*/  @!P0 LEA R10, P4, R6.reuse, R0, 0x2 ;  /* 0x00000000060a8211 */ /* 0x044fe400078810ff */
[----:B---3--:R-:W-:Y:S02]  /*1f540*/  SHF.R.S32.HI R8, RZ, 0x1f, R6 ;  /* 0x0000001fff087819 */ /* 0x008fe40000011406 */
[-C--:B------:R-:W-:Y:S02]  /*1f550*/  @!P1 LEA.HI.X R13, R7, R4.reuse, R5, 0x2, P5 ;  /* 0x00000004070d9211 */ /* 0x080fe400028f1405 */
[----:B------:R-:W-:Y:S02]  /*1f560*/  @!P0 LEA.HI.X R11, R6, R4, R8, 0x2, P4 ;  /* 0x00000004060b8211 */ /* 0x000fe400020f1408 */
[----:B------:R-:W-:Y:S01]  /*1f570*/  ISETP.GE.AND P4, PT, R2, c[0x0][0x3c8], PT ;  /* 0x0000f20002007a0c */ /* 0x000fe20003f86270 */
[----:B------:R2:W-:Y:S01]  /*1f580*/  @!P1 ST.E.64 [R12.64], R166 ;  /* 0x000000a60c009985 */ /* 0x0005e2000c101b06 */
[----:B------:R-:W-:-:S02]  /*1f590*/  SHF.R.S32.HI R6, RZ, 0x1f, R3 ;  /* 0x0000001fff067819 */ /* 0x000fc40000011403 */
[C---:B------:R-:W-:Y:S01]  /*1f5a0*/  IADD3 R7, R231.reuse, 0xd0, RZ ;  /* 0x000000d0e7077810 */ /* 0x040fe20007ffe0ff */
[----:B------:R3:W-:Y:S01]  /*1f5b0*/  @!P0 ST.E.64 [R10.64], R90 ;  /* 0x0000005a0a008985 */ /* 0x0007e2000c101b06 */
[----:B------:R-:W-:Y:S02]  /*1f5c0*/  IADD3 R8, R231, 0xd8, RZ ;  /* 0x000000d8e7087810 */ /* 0x000fe40007ffe0ff */
[----:B------:R-:W-:Y:S02]  /*1f5d0*/  ISETP.GE.AND P5, PT, R7, c[0x0][0x3c8], PT ;  /* 0x0000f20007007a0c */ /* 0x000fe40003fa6270 */
[----:B------:R-:W-:Y:S02]  /*1f5e0*/  SHF.R.S32.HI R5, RZ, 0x1f, R2 ;  /* 0x0000001fff057819 */ /* 0x000fe40000011402 */
[----:B------:R-:W-:Y:S02]  /*1f5f0*/  SHF.R.S32.HI R9, RZ, 0x1f, R8 ;  /* 0x0000001fff097819 */ /* 0x000fe40000011408 */
[----:B-1----:R-:W-:-:S02]  /*1f600*/  @!P4 LEA R16, P2, R2, R0, 0x2 ;  /* 0x000000000210c211 */ /* 0x002fc400078410ff */
[----:B------:R-:W-:Y:S02]  /*1f610*/  ISETP.GE.AND P4, PT, R8, c[0x0][0x3c8], PT ;  /* 0x0000f20008007a0c */ /* 0x000fe40003f86270 */
[----:B----4-:R-:W-:-:S04]  /*1f620*/  @!P6 LEA R14, P3, R3, R0, 0x2 ;  /* 0x00000000030ee211 */ /* 0x010fc800078610ff */
[----:B------:R-:W-:Y:S02]  /*1f630*/  @!P6 LEA.HI.X R15, R3, R4, R6, 0x2, P3 ;  /* 0x00000004030fe211 */ /* 0x000fe400018f1406 */
[C---:B------:R-:W-:Y:S02]  /*1f640*/  ISETP.GE.AND P3, PT, R2.reuse, c[0x0][0x3c8], PT ;  /* 0x0000f20002007a0c */ /* 0x040fe40003f66270 */
[----:B------:R-:W-:Y:S01]  /*1f650*/  IADD3 R6, R231, 0xe0, RZ ;  /* 0x000000e0e7067810 */ /* 0x000fe20007ffe0ff */
[----:B------:R-:W-:Y:S01]  /*1f660*/  @!P6 ST.E.64 [R14.64], R170 ;  /* 0x000000aa0e00e985 */ /* 0x000fe2000c101b06 */
[----:B------:R-:W-:Y:S02]  /*1f670*/  SHF.R.S32.HI R3, RZ, 0x1f, R7 ;  /* 0x0000001fff037819 */ /* 0x000fe40000011407 */
[----:B--2---:R-:W-:Y:S02]  /*1f680*/  @!P5 LEA R12, P1, R7, R0, 0x2 ;  /* 0x00000000070cd211 */ /* 0x004fe400078210ff */
[----:B------:R-:W-:-:S02]  /*1f690*/  ISETP.GE.AND P6, PT, R2, c[0x0][0x3c8], PT ;  /* 0x0000f20002007a0c */ /* 0x000fc40003fc6270 */
[-C--:B------:R-:W-:Y:S02]  /*1f6a0*/  @!P5 LEA.HI.X R13, R7, R4.reuse, R3, 0x2, P1 ;  /* 0x00000004070dd211 */ /* 0x080fe400008f1403 */
[C---:B------:R-:W-:Y:S02]  /*1f6b0*/  IADD3 R3, R231.reuse, 0xf0, RZ ;  /* 0x000000f0e7037810 */ /* 0x040fe40007ffe0ff */
[----:B------:R-:W-:Y:S02]  /*1f6c0*/  @!P3 LEA.HI.X R17, R2, R4, R5, 0x2, P2 ;  /* 0x000000040211b211 */ /* 0x000fe400010f1405 */
[----:B------:R-:W-:Y:S02]  /*1f6d0*/  ISETP.GE.AND P3, PT, R6, c[0x0][0x3c8], PT ;  /* 0x0000f20006007a0c */ /* 0x000fe40003f66270 */
[----:B------:R-:W-:Y:S02]  /*1f6e0*/  IADD3 R5, R231, 0xe8, RZ ;  /* 0x000000e8e7057810 */ /* 0x000fe40007ffe0ff */
[----:B---3--:R-:W-:Y:S01]  /*1f6f0*/  @!P4 LEA R10, P0, R8, R0, 0x2 ;  /* 0x00000000080ac211 */ /* 0x008fe200078010ff */
[----:B------:R-:W-:Y:S01]  /*1f700*/  @!P6 ST.E.64 [R16.64], R174 ;  /* 0x000000ae1000e985 */ /* 0x000fe2000c101b06 */
[----:B------:R-:W-:-:S02]  /*1f710*/  ISETP.GE.AND P2, PT, R5, c[0x0][0x3c8], PT ;  /* 0x0000f20005007a0c */ /* 0x000fc40003f46270 */
[----:B------:R-:W-:Y:S01]  /*1f720*/  ISETP.GE.AND P1, PT, R3, c[0x0][0x3c8], PT ;  /* 0x0000f20003007a0c */ /* 0x000fe20003f26270 */
[----:B------:R-:W-:Y:S01]  /*1f730*/  @!P5 ST.E.64 [R12.64], R172 ;  /* 0x000000ac0c00d985 */ /* 0x000fe2000c101b06 */
        /* <DEDUP_REMOVED lines=22> */
.L_x_2490:
        /* <DEDUP_REMOVED lines=15> */
[----:B-1----:R-:W-:Y:S01]  /*1f990*/  SEL R18, R0, c[0x0][0x3d4], P0 ;  /* 0x0000f50000127a07 */ /* 0x002fe20000000000 */
[----:B------:R-:W-:Y:S05]  /*1f9a0*/  @P1 BRA `(.L_x_2511) ;  /* 0x0000004000001947 */ /* 0x000fea0003800000 */
[----:B------:R-:W-:Y:S05]  /*1f9b0*/  @!P2 BRA `(.L_x_2511) ;  /* 0x000000300000a947 */ /* 0x000fea0003800000 */
[----:B------:R1:W2:Y:S04]  /*1f9c0*/  LDG.E R0, [R4.64] ;  /* 0x0000000604007981 */ /* 0x0002a8000c1e1900 */
[----:B-1--4-:R-:W2:Y:S02]  /*1f9d0*/  LDG.E R4, [R4.64+0x4] ;  /* 0x0000040604047981 */ /* 0x012ea4000c1e1900 */
[----:B--2--5:R-:W-:Y:S02]  /*1f9e0*/  IADD3 R19, -R0, R4, RZ ;  /* 0x0000000400137210 */ /* 0x024fe40007ffe1ff */
.L_x_2511:
[----:B------:R-:W1:Y:S01]  /*1f9f0*/  S2R R21, SR_TID.X ;  /* 0x0000000000157919 */ /* 0x000e620000002100 */
[----:B------:R-:W-:Y:S01]  /*1fa00*/  BSSY B0, `(.L_x_2512) ;  /* 0x0000038000007945 */ /* 0x000fe20003800000 */
[----:B------:R-:W-:Y:S02]  /*1fa10*/  SEL R12, R252, RZ, !P2 ;  /* 0x000000fffc0c7207 */ /* 0x000fe40005000000 */
[----:B------:R-:W-:-:S02]  /*1fa20*/  SEL R20, R7, RZ, !P2 ;  /* 0x000000ff07147207 */ /* 0x000fc40005000000 */
[----:B-----5:R-:W-:Y:S02]  /*1fa30*/  SHF.R.S32.HI R17, RZ, 0x1f, R6 ;  /* 0x0000001fff117819 */ /* 0x020fe40000011406 */
[----:B-1----:R-:W-:-:S13]  /*1fa40*/  ISETP.GT.AND P0, PT, R21, 0x7f, PT ;  /* 0x0000007f1500780c */ /* 0x002fda0003f04270 */
[----:B------:R-:W-:Y:S05]  /*1fa50*/  @P0 BRA `(.L_x_2513) ;  /* 0x0000032000000947 */ /* 0x000fea0003800000 */
[----:B----4-:R-:W2:Y:S01]  /*1fa60*/  LDL R2, [R1+0x18] ;  /* 0x0000180001027983 */ /* 0x010ea20000100800 */
        /* <DEDUP_REMOVED lines=49> */
.L_x_2513:
[----:B------:R-:W-:Y:S05]  /*1fd80*/  BSYNC B0 ;  /* 0x0000000000007941 */ /* 0x000fea0003800000 */
.L_x_2512:
[----:B------:R-:W-:-:S13]  /*1fd90*/  ISETP.GT.AND P0, PT, R18, 0x1, PT ;  /* 0x000000011200780c */ /* 0x000fda0003f04270 */
[----:B------:R-:W-:Y:S05]  /*1fda0*/  @P0 BRA `(.L_x_2505) ;  /* 0x000008d000000947 */ /* 0x000fea0003800000 */
[----:B------:R-:W2:Y:S04]  /*1fdb0*/  LDL.LU R8, [R1+0x14] ;  /* 0x0000140001087983 */ /* 0x000ea80000300800 */
[----:B------:R-:W3:Y:S01]  /*1fdc0*/  LDL.LU R7, [R1+0x18] ;  /* 0x0000180001077983 */ /* 0x000ee20000300800 */
[----:B-1--4-:R-:W-:Y:S01]  /*1fdd0*/  SHF.R.S32.HI R4, RZ, 0x1f, R21 ;  /* 0x0000001fff047819 */ /* 0x012fe20000011415 */
        /* <DEDUP_REMOVED lines=12> */
[----:B--2---:R-:W-:-:S04]  /*1fea0*/  IMAD.WIDE.U32 R2, R8, c[0x0][0x3e8], R2 ;  /* 0x0000fa0008027a25 */ /* 0x004fc800078e0002 */
[----:B---3--:R-:W-:Y:S01]  /*1feb0*/  IMAD.IADD R4, R7, 0x1, R0 ;  /* 0x0000000107047824 */ /* 0x008fe200078e0200 */
[----:B------:R-:W-:Y:S01]  /*1fec0*/  IADD3 R13, R218, R7, RZ ;  /* 0x00000007da0d7210 */ /* 0x000fe20007ffe0ff */
[----:B------:R-:W-:Y:S02]  /*1fed0*/  IMAD R3, R8, c[0x0][0x3ec], R3 ;  /* 0x0000fb0008037a24 */ /* 0x000fe400078e0203 */
[----:B------:R-:W-:Y:S01]  /*1fee0*/  @P0 IMAD.HI.U32 R6, R4, c[0x0][0x4ec], RZ ;  /* 0x00013b0004060a27 */ /* 0x000fe200078e00ff */
[----:B------:R-:W-:-:S03]  /*1fef0*/  MOV R0, R4 ;  /* 0x0000000400007202 */ /* 0x000fc60000000f00 */
[----:B------:R-:W-:Y:S01]  /*1ff00*/  IMAD.WIDE.U32 R2, R12, c[0x0][0x3f0], R2 ;  /* 0x0000fc000c027a25 */ /* 0x000fe200078e0002 */
[----:B------:R-:W-:-:S04]  /*1ff10*/  @P0 SHF.R.U32.HI R0, RZ, c[0x0][0x4f0], R6 ;  /* 0x00013c00ff000a19 */ /* 0x000fc80000011606 */
[--C-:B------:R-:W-:Y:S02]  /*1ff20*/  SHF.R.S32.HI R6, RZ, 0x1f, R0.reuse ;  /* 0x0000001fff067819 */ /* 0x100fe40000011400 */
[----:B------:R-:W-:Y:S01]  /*1ff30*/  IADD3 R3, R3, R5, RZ ;  /* 0x0000000503037210 */ /* 0x000fe20007ffe0ff */
[----:B------:R-:W-:Y:S02]  /*1ff40*/  IMAD.MOV R5, RZ, RZ, -R0 ;  /* 0x000000ffff057224 */ /* 0x000fe400078e0a00 */
[----:B------:R-:W-:Y:S02]  /*1ff50*/  IMAD R6, R6, c[0x0][0x3e0], RZ ;  /* 0x0000f80006067a24 */ /* 0x000fe400078e02ff */
        /* <DEDUP_REMOVED lines=13> */
.L_x_2569:
[----:B------:R-:W-:Y:S05]  /*20030*/  BRA.DIV ~URZ, `(.L_x_2515) ;  /* 0x000025827f007947 */ /* 0x000fea000b800000 */
[----:B------:R3:W4:Y:S02]  /*20040*/  SHFL.IDX PT, R2, R14, RZ, 0x181f ;  /* 0x00181fff0e027589 */ /* 0x00072400000e0000 */
.L_x_2570:
        /* <DEDUP_REMOVED lines=27> */
.L_x_2517:
[----:B------:R-:W-:Y:S05]  /*20200*/  BSYNC B0 ;  /* 0x0000000000007941 */ /* 0x000fea0003800000 */
.L_x_2516:
[----:B------:R-:W-:Y:S05]  /*20210*/  BRA.DIV ~URZ, `(.L_x_2518) ;  /* 0x000024127f007947 */ /* 0x000fea000b800000 */
[----:B--2---:R2:W1:Y:S04]  /*20220*/  SHFL.IDX PT, R10, R11, 0x1, 0x181f ;  /* 0x00381f000b0a7f89 */ /* 0x00446800000e0000 */
[----:B----4-:R2:W4:Y:S02]  /*20230*/  SHFL.IDX PT, R2, R14, 0x1, 0x181f ;  /* 0x00381f000e027f89 */ /* 0x01052400000e0000 */
.L_x_2571:
        /* <DEDUP_REMOVED lines=20> */
.L_x_2520:
[----:B------:R-:W-:Y:S05]  /*20380*/  BSYNC B0 ;  /* 0x0000000000007941 */ /* 0x000fea0003800000 */
.L_x_2519:
[----:B------:R-:W-:Y:S05]  /*20390*/  BRA.DIV ~URZ, `(.L_x_2521) ;  /* 0x000023627f007947 */ /* 0x000fea000b800000 */
[----:B-1----:R1:W2:Y:S02]  /*203a0*/  SHFL.IDX PT, R10, R11, 0x2, 0x181f ;  /* 0x00581f000b0a7f89 */ /* 0x0022a400000e0000 */
.L_x_2572:
[----:B------:R-:W-:Y:S05]  /*203b0*/  BRA.DIV ~URZ, `(.L_x_2522) ;  /* 0x000023b27f007947 */ /* 0x000fea000b800000 */
[----:B----4-:R4:W1:Y:S02]  /*203c0*/  SHFL.IDX PT, R2, R14, 0x2, 0x181f ;  /* 0x00581f000e027f89 */ /* 0x01086400000e0000 */
.L_x_2573:
        /* <DEDUP_REMOVED lines=20> */
.L_x_2524:
[----:B------:R-:W-:Y:S05]  /*20510*/  BSYNC B0 ;  /* 0x0000000000007941 */ /* 0x000fea0003800000 */
.L_x_2523:
[----:B------:R-:W-:Y:S05]  /*20520*/  BRA.DIV ~URZ, `(.L_x_2525) ;  /* 0x000022b27f007947 */ /* 0x000fea000b800000 */
[----:B--2---:R2:W3:Y:S04]  /*20530*/  SHFL.IDX PT, R10, R11, 0x3, 0x181f ;  /* 0x00781f000b0a7f89 */ /* 0x0044e800000e0000 */
[----:B-1----:R2:W1:Y:S02]  /*20540*/  SHFL.IDX PT, R2, R14, 0x3, 0x181f ;  /* 0x00781f000e027f89 */ /* 0x00246400000e0000 */
.L_x_2574:
        /* <DEDUP_REMOVED lines=19> */
.L_x_2505:
[----:B------:R-:W-:Y:S05]  /*20680*/  BSYNC B1 ;  /* 0x0000000000017941 */ /* 0x000fea0003800000 */
.L_x_2489:
        /* <DEDUP_REMOVED lines=11> */
[----:B--234-:R-:W-:-:S04]  /*20740*/  LOP3.LUT R14, R0, 0x1f, RZ, 0xc0, !PT ;  /* 0x0000001f000e7812 */ /* 0x01cfc800078ec0ff */
[----:B------:R-:W-:Y:S01]  /*20750*/  ISETP.NE.AND P6, PT, R14, 0x1f, PT ;  /* 0x0000001f0e00780c */ /* 0x000fe20003fc5270 */
[----:B------:R-:W-:Y:S10]  /*20760*/  BRA.DIV ~URZ, `(.L_x_2527) ;  /* 0x000021427f007947 */ /* 0x000ff4000b800000 */
[----:B------:R1:W2:Y:S02]  /*20770*/  SHFL.IDX PT, R10, R114, RZ, 0x1f ;  /* 0x00001fff720a7589 */ /* 0x0002a400000e0000 */
.L_x_2575:
[----:B------:R-:W-:Y:S05]  /*20780*/  BRA.DIV ~URZ, `(.L_x_2528) ;  /* 0x000021927f007947 */ /* 0x000fea000b800000 */
[----:B------:R3:W4:Y:S02]  /*20790*/  SHFL.IDX PT, R8, R114, 0x1, 0x1f ;  /* 0x00201f0072087f89 */ /* 0x00072400000e0000 */
.L_x_2576:
        /* <DEDUP_REMOVED lines=19> */
.L_x_2577:
        /* <DEDUP_REMOVED lines=16> */
.L_x_2578:
[----:B---3--:R-:W-:Y:S01]  /*209d0*/  IMAD R0, R0, c[0x0][0x538], RZ ;  /* 0x00014e0000007a24 */ /* 0x008fe200078e02ff */
[----:B------:R-:W-:Y:S04]  /*209e0*/  BSSY B1, `(.L_x_2531) ;  /* 0x00000d0000017945 */ /* 0x000fe80003800000 */
[----:B----4-:R-:W-:-:S04]  /*209f0*/  IADD3 R8, R0, R8, RZ ;  /* 0x0000000800087210 */ /* 0x010fc80007ffe0ff */
[----:B--2---:R-:W-:-:S13]  /*20a00*/  ISETP.GT.AND P0, PT, R8, R10, PT ;  /* 0x0000000a0800720c */ /* 0x004fda0003f04270 */
[----:B------:R-:W-:Y:S05]  /*20a10*/  @P0 BRA `(.L_x_2532) ;  /* 0x0000025000000947 */ /* 0x000fea0003800000 */
.L_x_2536:
        /* <DEDUP_REMOVED lines=17> */
.L_x_2579:
        /* <DEDUP_REMOVED lines=16> */
.L_x_2580:
[----:B--2---:R-:W-:-:S05]  /*20c30*/  IMAD R0, R0, c[0x0][0x538], RZ ;  /* 0x00014e0000007a24 */ /* 0x004fca00078e02ff */
[----:B------:R-:W-:-:S04]  /*20c40*/  IADD3 R8, R0, R8, RZ ;  /* 0x0000000800087210 */ /* 0x000fc80007ffe0ff */
[----:B------:R-:W-:-:S13]  /*20c50*/  ISETP.GT.AND P0, PT, R8, R10, PT ;  /* 0x0000000a0800720c */ /* 0x000fda0003f04270 */
[----:B-1----:R-:W-:Y:S05]  /*20c60*/  @!P0 BRA `(.L_x_2536) ;  /* 0xfffffdb000008947 */ /* 0x002fea000383ffff */
.L_x_2532:
[----:B------:R-:W-:-:S05]  /*20c70*/  IADD3 R12, -R0, R8, RZ ;  /* 0x00000008000c7210 */ /* 0x000fca0007ffe1ff */
[----:B------:R-:W-:-:S05]  /*20c80*/  IMAD R0, R4, c[0x0][0x538], R12 ;  /* 0x00014e0004007a24 */ /* 0x000fca00078e020c */
[----:B------:R-:W-:Y:S01]  /*20c90*/  ISETP.GT.AND P0, PT, R0, R10, PT ;  /* 0x0000000a0000720c */ /* 0x000fe20003f04270 */
[----:B------:R-:W-:-:S12]  /*20ca0*/  BRA.DIV ~URZ, `(.L_x_2537) ;  /* 0x000020d27f007947 */ /* 0x000fd8000b800000 */
[----:B------:R-:W-:-:S03]  /*20cb0*/  VOTE.ANY R11, PT, !P0 ;  /* 0x00000000000b7806 */ /* 0x000fc600040e0100 */
.L_x_2581:
[----:B------:R-:W2:Y:S01]  /*20cc0*/  LDL.LU R2, [R1+0xc] ;  /* 0x00000c0001027983 */ /* 0x000ea20000300800 */
[----:B------:R-:W2:Y:S02]  /*20cd0*/  POPC R0, R11 ;  /* 0x0000000b00007309 */ /* 0x000ea40000000000 */
[----:B--2---:R-:W-:-:S05]  /*20ce0*/  IADD3 R2, R0, R2, RZ ;  /* 0x0000000200027210 */ /* 0x004fca0007ffe0ff */
[----:B------:R2:W-:Y:S01]  /*20cf0*/  STL [R1+0xc], R2 ;  /* 0x00000c0201007387 */ /* 0x0005e20000100800 */
[----:B------:R-:W-:Y:S05]  /*20d00*/  BRA.DIV ~URZ, `(.L_x_2538) ;  /* 0x000020c27f007947 */ /* 0x000fea000b800000 */
[----:B------:R3:W4:Y:S04]  /*20d10*/  SHFL.IDX PT, R8, R6, R0, 0x1f ;  /* 0x00001f0006087589 */ /* 0x00072800000e0000 */
[----:B------:R3:W1:Y:S02]  /*20d20*/  SHFL.IDX PT, R7, R7, R0, 0x1f ;  /* 0x00001f0007077589 */ /* 0x00066400000e0000 */
.L_x_2582:
[----:B------:R-:W-:Y:S01]  /*20d30*/  ISETP.NE.AND P0, PT, R11, RZ, PT ;  /* 0x000000ff0b00720c */ /* 0x000fe20003f05270 */
[----:B------:R-:W-:-:S12]  /*20d40*/  BSSY B0, `(.L_x_2539) ;  /* 0x0000005000007945 */ /* 0x000fd80003800000 */
[----:B------:R-:W-:Y:S05]  /*20d50*/  @!P0 BRA `(.L_x_2540) ;  /* 0x0000003000008947 */ /* 0x000fea0003800000 */
[----:B---3--:R-:W-:Y:S01]  /*20d60*/  IADD3 R0, R0, -0x1, RZ ;  /* 0xffffffff00007810 */ /* 0x008fe20007ffe0ff */
[----:B------:R-:W-:Y:S05]  /*20d70*/  BRA.DIV ~URZ, `(.L_x_2541) ;  /* 0x000021227f007947 */ /* 0x000fea000b800000 */
[----:B------:R3:W2:Y:S02]  /*20d80*/  SHFL.IDX PT, R13, R4, R0, 0x1f ;  /* 0x00001f00040d7589 */ /* 0x0006a400000e0000 */
.L_x_2540:
[----:B------:R-:W-:Y:S05]  /*20d90*/  BSYNC B0 ;  /* 0x0000000000007941 */ /* 0x000fea0003800000 */
.L_x_2539:
[----:B--23--:R-:W-:Y:S01]  /*20da0*/  IMAD R0, R13, c[0x0][0x538], R12 ;  /* 0x00014e000d007a24 */ /* 0x00cfe200078e020c */
[----:B-1----:R-:W-:Y:S01]  /*20db0*/  ISETP.NE.AND P0, PT, R7, 0x1, PT ;  /* 0x000000010700780c */ /* 0x002fe20003f05270 */
[----:B------:R-:W-:Y:S03]  /*20dc0*/  BSSY B0, `(.L_x_2542) ;  /* 0x0000088000007945 */ /* 0x000fe60003800000 */
[----:B------:R1:W-:Y:S01]  /*20dd0*/  STL [R1], R0 ;  /* 0x0000000001007387 */ /* 0x0003e20000100800 */
[----:B------:R-:W-:-:S08]  /*20de0*/  IADD3 R6, -R0, R10, RZ ;  /* 0x0000000a00067210 */ /* 0x000fd00007ffe1ff */
[----:B------:R-:W-:Y:S05]  /*20df0*/  @!P0 BRA `(.L_x_2543) ;  /* 0x000003f000008947 */ /* 0x000fea0003800000 */
[-C--:B-1--4-:R-:W-:Y:S02]  /*20e00*/  IABS R0, R8.reuse ;  /* 0x0000000800007213 */ /* 0x092fe40000000000 */
        /* <DEDUP_REMOVED lines=62> */
.L_x_2543:
        /* <DEDUP_REMOVED lines=69> */
.L_x_2544:
[----:B------:R-:W-:Y:S05]  /*21640*/  BSYNC B0 ;  /* 0x0000000000007941 */ /* 0x000fea0003800000 */
.L_x_2542:
[----:B------:R-:W-:-:S04]  /*21650*/  LOP3.LUT R2, RZ, R2, RZ, 0x33, !PT ;  /* 0x00000002ff027212 */ /* 0x000fc800078e33ff */
[----:B-1----:R-:W-:-:S05]  /*21660*/  IADD3 R0, R2, R8, RZ ;  /* 0x0000000802007210 */ /* 0x002fca0007ffe0ff */
[----:B------:R1:W-:Y:S01]  /*21670*/  STL [R1+0x4], R0 ;  /* 0x0000040001007387 */ /* 0x0003e20000100800 */
[----:B------:R-:W-:Y:S05]  /*21680*/  BRA `(.L_x_2545) ;  /* 0x0000005000007947 */ /* 0x000fea0003800000 */
.L_x_2533:
[----:B------:R-:W-:Y:S01]  /*21690*/  MOV R0, c[0x0][0x53c] ;  /* 0x00014f0000007a02 */ /* 0x000fe20000000f00 */
[----:B------:R2:W-:Y:S04]  /*216a0*/  STL [R1], R10 ;  /* 0x0000000a01007387 */ /* 0x0005e80000100800 */
[----:B------:R2:W-:Y:S04]  /*216b0*/  STL [R1+0x4], RZ ;  /* 0x000004ff01007387 */ /* 0x0005e80000100800 */
[----:B------:R2:W-:Y:S04]  /*216c0*/  STL [R1+0x8], RZ ;  /* 0x000008ff01007387 */ /* 0x0005e80000100800 */
[----:B------:R2:W-:Y:S02]  /*216d0*/  STL [R1+0xc], R0 ;  /* 0x00000c0001007387 */ /* 0x0005e40000100800 */
.L_x_2545:
[----:B------:R-:W-:Y:S05]  /*216e0*/  BSYNC B1 ;  /* 0x0000000000017941 */ /* 0x000fea0003800000 */
.L_x_2531:
[----:B-1----:R-:W3:Y:S04]  /*216f0*/  LDL R4, [R1] ;  /* 0x0000000001047983 */ /* 0x002ee80000100800 */
        /* <DEDUP_REMOVED lines=8> */
.L_x_2526:
[----:B--2---:R-:W2:Y:S02]  /*21780*/  LDL R0, [R1+0xc] ;  /* 0x00000c0001007983 */ /* 0x004ea40000100800 */
[----:B--2---:R-:W-:-:S13]  /*21790*/  ISETP.GE.AND P0, PT, R0, c[0x0][0x53c], PT ;  /* 0x00014f0000007a0c */ /* 0x004fda0003f06270 */
[----:B-1-3--:R-:W-:Y:S01]  /*217a0*/  @P0 CALL.REL.NOINC `(.L_x_2546) ;  /* 0x0000001000000944 */ /* 0x00afe20003c00000 */
[----:B------:R-:W-:Y:S05]  /*217b0*/  BRA `(.L_x_2547) ;  /* 0xfffe022000007947 */ /* 0x000fea000383ffff */
.L_x_2546:
[----:B------:R-:W-:Y:S05]  /*217c0*/  EXIT ;  /* 0x000000000000794d */ /* 0x000fea0003800000 */
.L_x_2335:
[----:B------:R-:W-:Y:S01]  /*217d0*/  IMAD.MOV.U32 R0, RZ, RZ, R5 ;  /* 0x000000ffff007224 */ /* 0x000fe200078e0005 */
[----:B------:R-:W-:Y:S02]  /*217e0*/  MOV R2, 0x1 ;  /* 0x0000000100027802 */ /* 0x000fe40000000f00 */
[----:B------:R-:W-:Y:S02]  /*217f0*/  MOV R3, 0x21810 ;  /* 0x0002181000037802 */ /* 0x000fe40000000f00 */
[----:B------:R-:W-:Y:S05]  /*21800*/  CALL.REL.NOINC `($__internal_50_$__cuda_sm70_shflsync_up_p) ;  /* 0x000017a000007944 */ /* 0x000fea0003c00000 */
[----:B------:R-:W-:Y:S01]  /*21810*/  MOV R0, R4 ;  /* 0x0000000400007202 */ /* 0x000fe20000000f00 */
[----:B------:R-:W-:Y:S05]  /*21820*/  BRA `(.L_x_2548) ;  /* 0xfffdec5000007947 */ /* 0x000fea000383ffff */
.L_x_2336:
[----:B------:R-:W-:Y:S01]  /*21830*/  IMAD.MOV.U32 R0, RZ, RZ, R5 ;  /* 0x000000ffff007224 */ /* 0x000fe200078e0005 */
[----:B------:R-:W-:Y:S02]  /*21840*/  MOV R2, 0x2 ;  /* 0x0000000200027802 */ /* 0x000fe40000000f00 */
[----:B------:R-:W-:Y:S02]  /*21850*/  MOV R3, 0x21870 ;  /* 0x0002187000037802 */ /* 0x000fe40000000f00 */
[----:B------:R-:W-:Y:S05]  /*21860*/  CALL.REL.NOINC `($__internal_50_$__cuda_sm70_shflsync_up_p) ;  /* 0x0000174000007944 */ /* 0x000fea0003c00000 */
[----:B------:R-:W-:Y:S01]  /*21870*/  SEL R0, R4, RZ, P4 ;  /* 0x000000ff04007207 */ /* 0x000fe20002000000 */
[----:B------:R-:W-:Y:S01]  /*21880*/  IMAD.MOV.U32 R2, RZ, RZ, 0x4 ;  /* 0x00000004ff027424 */ /* 0x000fe200078e00ff */
[----:B------:R-:W-:-:S03]  /*21890*/  MOV R3, 0x218c0 ;  /* 0x000218c000037802 */ /* 0x000fc60000000f00 */
[----:B------:R-:W-:Y:S02]  /*218a0*/  IMAD.IADD R0, R5, 0x1, R0 ;  /* 0x0000000105007824 */ /* 0x000fe400078e0200 */
        /* <DEDUP_REMOVED lines=13> */
[----:B------:R-:W-:Y:S02]  /*21980*/  MOV R3, 0x1f ;  /* 0x0000001f00037802 */ /* 0x000fe40000000f00 */
[----:B------:R-:W-:Y:S01]  /*21990*/  MOV R2, 0x219d0 ;  /* 0x000219d000027802 */ /* 0x000fe20000000f00 */
[----:B------:R-:W-:-:S04]  /*219a0*/  IMAD.IADD R4, R0, 0x1, R4 ;  /* 0x0000000100047824 */ /* 0x000fc800078e0204 */
[----:B------:R-:W-:Y:S02]  /*219b0*/  IMAD.MOV.U32 R9, RZ, RZ, R4 ;  /* 0x000000ffff097224 */ /* 0x000fe400078e0004 */
[----:B------:R-:W-:Y:S05]  /*219c0*/  CALL.REL.NOINC `($__internal_49_$__cuda_sm70_shflsync_idx_p) ;  /* 0x0000159000007944 */ /* 0x000fea0003c00000 */
[----:B------:R-:W-:Y:S01]  /*219d0*/  MOV R0, R5 ;  /* 0x0000000500007202 */ /* 0x000fe20000000f00 */
[----:B------:R-:W-:Y:S05]  /*219e0*/  BRA `(.L_x_2549) ;  /* 0xfffdeb9000007947 */ /* 0x000fea000383ffff */
.L_x_2338:
[----:B------:R-:W-:Y:S02]  /*219f0*/  SEL R0, RZ, 0x1, P0 ;  /* 0x00000001ff007807 */ /* 0x000fe40000000000 */
[----:B------:R-:W-:Y:S02]  /*21a00*/  MOV R2, 0x21a20 ;  /* 0x00021a2000027802 */ /* 0x000fe40000000f00 */
[----:B------:R-:W-:Y:S05]  /*21a10*/  CALL.REL.NOINC `($__internal_51_$__cuda_sm70_votesync_ballot) ;  /* 0x0000160000007944 */ /* 0x000fea0003c00000 */
[----:B------:R-:W-:Y:S01]  /*21a20*/  MOV R11, R0 ;  /* 0x00000000000b7202 */ /* 0x000fe20000000f00 */
[----:B------:R-:W-:Y:S05]  /*21a30*/  BRA `(.L_x_2550) ;  /* 0xfffdebd000007947 */ /* 0x000fea000383ffff */
.L_x_2339:
[----:B------:R-:W-:Y:S01]  /*21a40*/  IMAD.MOV.U32 R9, RZ, RZ, R10 ;  /* 0x000000ffff097224 */ /* 0x000fe200078e000a */
[----:B------:R-:W-:Y:S01]  /*21a50*/  MOV R5, R0 ;  /* 0x0000000000057202 */ /* 0x000fe20000000f00 */
[----:B------:R-:W-:Y:S01]  /*21a60*/  IMAD.MOV.U32 R3, RZ, RZ, 0x1f ;  /* 0x0000001fff037424 */ /* 0x000fe200078e00ff */
[----:B-1----:R-:W-:Y:S02]  /*21a70*/  MOV R2, 0x21a90 ;  /* 0x00021a9000027802 */ /* 0x002fe40000000f00 */
[----:B------:R-:W-:Y:S05]  /*21a80*/  CALL.REL.NOINC `($__internal_49_$__cuda_sm70_shflsync_idx_p) ;  /* 0x000014d000007944 */ /* 0x000fea0003c00000 */
[----:B------:R-:W-:Y:S01]  /*21a90*/  IMAD.MOV.U32 R13, RZ, RZ, R5 ;  /* 0x000000ffff0d7224 */ /* 0x000fe200078e0005 */
[----:B------:R-:W-:Y:S01]  /*21aa0*/  MOV R9, R8 ;  /* 0x0000000800097202 */ /* 0x000fe20000000f00 */
[----:B------:R-:W-:Y:S01]  /*21ab0*/  IMAD.MOV.U32 R6, RZ, RZ, RZ ;  /* 0x000000ffff067224 */ /* 0x000fe200078e00ff */
[----:B------:R-:W-:Y:S01]  /*21ac0*/  MOV R5, R0 ;  /* 0x0000000000057202 */ /* 0x000fe20000000f00 */
[----:B------:R-:W-:Y:S01]  /*21ad0*/  IMAD.MOV.U32 R3, RZ, RZ, 0x1f ;  /* 0x0000001fff037424 */ /* 0x000fe200078e00ff */
[----:B------:R-:W-:-:S02]  /*21ae0*/  MOV R2, 0x21b00 ;  /* 0x00021b0000027802 */ /* 0x000fc40000000f00 */
[----:B------:R-:W-:Y:S05]  /*21af0*/  CALL.REL.NOINC `($__internal_49_$__cuda_sm70_shflsync_idx_p) ;  /* 0x0000146000007944 */ /* 0x000fea0003c00000 */
[----:B------:R-:W-:Y:S01]  /*21b00*/  MOV R10, R5 ;  /* 0x00000005000a7202 */ /* 0x000fe20000000f00 */
[----:B------:R-:W-:Y:S05]  /*21b10*/  BRA `(.L_x_2551) ;  /* 0xfffdeb6000007947 */ /* 0x000fea000383ffff */
.L_x_2342:
[----:B------:R-:W-:Y:S01]  /*21b20*/  IMAD.MOV.U32 R9, RZ, RZ, R4 ;  /* 0x000000ffff097224 */ /* 0x000fe200078e0004 */
[----:B------:R-:W-:-:S02]  /*21b30*/  MOV R3, 0x1f ;  /* 0x0000001f00037802 */ /* 0x000fc40000000f00 */
[----:B-1----:R-:W-:Y:S02]  /*21b40*/  MOV R2, 0x21b60 ;  /* 0x00021b6000027802 */ /* 0x002fe40000000f00 */
[----:B--234-:R-:W-:Y:S05]  /*21b50*/  CALL.REL.NOINC `($__internal_49_$__cuda_sm70_shflsync_idx_p) ;  /* 0x0000140000007944 */ /* 0x01cfea0003c00000 */
[----:B------:R-:W-:Y:S01]  /*21b60*/  MOV R6, R5 ;  /* 0x0000000500067202 */ /* 0x000fe20000000f00 */
[----:B------:R-:W-:Y:S05]  /*21b70*/  BRA `(.L_x_2341) ;  /* 0xfffdeb6000007947 */ /* 0x000fea000383ffff */
.L_x_2397:
[----:B------:R-:W-:Y:S01]  /*21b80*/  IMAD.MOV.U32 R9, RZ, RZ, R12 ;  /* 0x000000ffff097224 */ /* 0x000fe200078e000c */
[----:B------:R-:W-:Y:S01]  /*21b90*/  MOV R5, RZ ;  /* 0x000000ff00057202 */ /* 0x000fe20000000f00 */
[----:B------:R-:W-:Y:S01]  /*21ba0*/  IMAD.MOV.U32 R3, RZ, RZ, 0x181f ;  /* 0x0000181fff037424 */ /* 0x000fe200078e00ff */
[----:B------:R-:W-:Y:S02]  /*21bb0*/  MOV R2, 0x21bd0 ;  /* 0x00021bd000027802 */ /* 0x000fe40000000f00 */
[----:B-----5:R-:W-:Y:S05]  /*21bc0*/  CALL.REL.NOINC `($__internal_49_$__cuda_sm70_shflsync_idx_p) ;  /* 0x0000139000007944 */ /* 0x020fea0003c00000 */
[----:B------:R-:W-:Y:S01]  /*21bd0*/  MOV R4, R5 ;  /* 0x0000000500047202 */ /* 0x000fe20000000f00 */
[----:B------:R-:W-:Y:S05]  /*21be0*/  BRA `(.L_x_2552) ;  /* 0xfffe7e3000007947 */ /* 0x000fea000383ffff */
.L_x_2398:
[----:B------:R-:W-:Y:S01]  /*21bf0*/  IMAD.MOV.U32 R9, RZ, RZ, R15 ;  /* 0x000000ffff097224 */ /* 0x000fe200078e000f */
[----:B------:R-:W-:Y:S01]  /*21c00*/  MOV R5, RZ ;  /* 0x000000ff00057202 */ /* 0x000fe20000000f00 */
[----:B------:R-:W-:Y:S01]  /*21c10*/  IMAD.MOV.U32 R3, RZ, RZ, 0x181f ;  /* 0x0000181fff037424 */ /* 0x000fe200078e00ff */
[----:B------:R-:W-:Y:S02]  /*21c20*/  MOV R2, 0x21c40 ;  /* 0x00021c4000027802 */ /* 0x000fe40000000f00 */
[----:B-12--5:R-:W-:Y:S05]  /*21c30*/  CALL.REL.NOINC `($__internal_49_$__cuda_sm70_shflsync_idx_p) ;  /* 0x0000132000007944 */ /* 0x026fea0003c00000 */
[----:B------:R-:W-:Y:S01]  /*21c40*/  MOV R2, R5 ;  /* 0x0000000500027202 */ /* 0x000fe20000000f00 */
[----:B------:R-:W-:Y:S05]  /*21c50*/  BRA `(.L_x_2553) ;  /* 0xfffe7de000007947 */ /* 0x000fea000383ffff */
.L_x_2401:
[----:B--2---:R-:W-:Y:S01]  /*21c60*/  IMAD.MOV.U32 R9, RZ, RZ, R12 ;  /* 0x000000ffff097224 */ /* 0x004fe200078e000c */
[----:B------:R-:W-:Y:S01]  /*21c70*/  MOV R5, 0x1 ;  /* 0x0000000100057802 */ /* 0x000fe20000000f00 */
[----:B------:R-:W-:Y:S01]  /*21c80*/  IMAD.MOV.U32 R3, RZ, RZ, 0x181f ;  /* 0x0000181fff037424 */ /* 0x000fe200078e00ff */
[----:B----4-:R-:W-:-:S02]  /*21c90*/  MOV R2, 0x21cb0 ;  /* 0x00021cb000027802 */ /* 0x010fc40000000f00 */
[----:B-1---5:R-:W-:Y:S05]  /*21ca0*/  CALL.REL.NOINC `($__internal_49_$__cuda_sm70_shflsync_idx_p) ;  /* 0x000012b000007944 */ /* 0x022fea0003c00000 */
[----:B------:R-:W-:Y:S01]  /*21cb0*/  IMAD.MOV.U32 R4, RZ, RZ, R5 ;  /* 0x000000ffff047224 */ /* 0x000fe200078e0005 */
[----:B------:R-:W-:Y:S01]  /*21cc0*/  MOV R5, 0x1 ;  /* 0x0000000100057802 */ /* 0x000fe20000000f00 */
[----:B------:R-:W-:Y:S01]  /*21cd0*/  IMAD.MOV.U32 R9, RZ, RZ, R15 ;  /* 0x000000ffff097224 */ /* 0x000fe200078e000f */
[----:B------:R-:W-:-:S02]  /*21ce0*/  MOV R3, 0x181f ;  /* 0x0000181f00037802 */ /* 0x000fc40000000f00 */
[----:B------:R-:W-:Y:S02]  /*21cf0*/  MOV R2, 0x21d10 ;  /* 0x00021d1000027802 */ /* 0x000fe40000000f00 */
[----:B------:R-:W-:Y:S05]  /*21d00*/  CALL.REL.NOINC `($__internal_49_$__cuda_sm70_shflsync_idx_p) ;  /* 0x0000125000007944 */ /* 0x000fea0003c00000 */
[----:B------:R-:W-:Y:S01]  /*21d10*/  MOV R2, R5 ;  /* 0x0000000500027202 */ /* 0x000fe20000000f00 */
[----:B------:R-:W-:Y:S05]  /*21d20*/  BRA `(.L_x_2554) ;  /* 0xfffe7ef000007947 */ /* 0x000fea000383ffff */
.L_x_2404:
[----:B---3--:R-:W-:Y:S01]  /*21d30*/  IMAD.MOV.U32 R9, RZ, RZ, R12 ;  /* 0x000000ffff097224 */ /* 0x008fe200078e000c */
[----:B------:R-:W-:Y:S01]  /*21d40*/  MOV R5, 0x2 ;  /* 0x0000000200057802 */ /* 0x000fe20000000f00 */
[----:B------:R-:W-:Y:S01]  /*21d50*/  IMAD.MOV.U32 R3, RZ, RZ, 0x181f ;  /* 0x0000181fff037424 */ /* 0x000fe200078e00ff */
[----:B----4-:R-:W-:Y:S02]  /*21d60*/  MOV R2, 0x21d80 ;  /* 0x00021d8000027802 */ /* 0x010fe40000000f00 */
[----:B-12--5:R-:W-:Y:S05]  /*21d70*/  CALL.REL.NOINC `($__internal_49_$__cuda_sm70_shflsync_idx_p) ;  /* 0x000011e000007944 */ /* 0x026fea0003c00000 */
[----:B------:R-:W-:Y:S01]  /*21d80*/  MOV R4, R5 ;  /* 0x0000000500047202 */ /* 0x000fe20000000f00 */
[----:B------:R-:W-:Y:S05]  /*21d90*/  BRA `(.L_x_2555) ;  /* 0xfffe800000007947 */ /* 0x000fea000383ffff */
.L_x_2405:
[----:B------:R-:W-:Y:S01]  /*21da0*/  IMAD.MOV.U32 R9, RZ, RZ, R15 ;  /* 0x000000ffff097224 */ /* 0x000fe200078e000f */
[----:B------:R-:W-:Y:S01]  /*21db0*/  MOV R5, 0x2 ;  /* 0x0000000200057802 */ /* 0x000fe20000000f00 */
[----:B------:R-:W-:Y:S01]  /*21dc0*/  IMAD.MOV.U32 R3, RZ, RZ, 0x181f ;  /* 0x0000181fff037424 */ /* 0x000fe200078e00ff */
[----:B----4-:R-:W-:Y:S02]  /*21dd0*/  MOV R2, 0x21df0 ;  /* 0x00021df000027802 */ /* 0x010fe40000000f00 */
[----:B-123-5:R-:W-:Y:S05]  /*21de0*/  CALL.REL.NOINC `($__internal_49_$__cuda_sm70_shflsync_idx_p) ;  /* 0x0000117000007944 */ /* 0x02efea0003c00000 */
[----:B------:R-:W-:Y:S01]  /*21df0*/  MOV R2, R5 ;  /* 0x0000000500027202 */ /* 0x000fe20000000f00 */
[----:B------:R-:W-:Y:S05]  /*21e00*/  BRA `(.L_x_2556) ;  /* 0xfffe7fb000007947 */ /* 0x000fea000383ffff */
.L_x_2408:
[----:B-1----:R-:W-:Y:S01]  /*21e10*/  IMAD.MOV.U32 R9, RZ, RZ, R12 ;  /* 0x000000ffff097224 */ /* 0x002fe200078e000c */
[----:B------:R-:W-:Y:S01]  /*21e20*/  MOV R5, 0x3 ;  /* 0x0000000300057802 */ /* 0x000fe20000000f00 */
[----:B------:R-:W-:Y:S01]  /*21e30*/  IMAD.MOV.U32 R3, RZ, RZ, 0x181f ;  /* 0x0000181fff037424 */ /* 0x000fe200078e00ff */
[----:B--2---:R-:W-:-:S02]  /*21e40*/  MOV R2, 0x21e60 ;  /* 0x00021e6000027802 */ /* 0x004fc40000000f00 */
[----:B---345:R-:W-:Y:S05]  /*21e50*/  CALL.REL.NOINC `($__internal_49_$__cuda_sm70_shflsync_idx_p) ;  /* 0x0000110000007944 */ /* 0x038fea0003c00000 */
        /* <DEDUP_REMOVED lines=8> */
.L_x_2485:
[----:B------:R-:W-:Y:S01]  /*21ee0*/  IMAD.MOV.U32 R2, RZ, RZ, R214 ;  /* 0x000000ffff027224 */ /* 0x000fe200078e00d6 */
[----:B------:R-:W-:Y:S02]  /*21ef0*/  MOV R5, 0x2 ;  /* 0x0000000200057802 */ /* 0x000fe40000000f00 */
[----:B------:R-:W-:Y:S02]  /*21f00*/  MOV R3, 0x21f20 ;  /* 0x00021f2000037802 */ /* 0x000fe40000000f00 */
[----:B------:R-:W-:Y:S05]  /*21f10*/  CALL.REL.NOINC `($__internal_48_$__cuda_sm70_shflsync_bfly_p) ;  /* 0x00000ff000007944 */ /* 0x000fea0003c00000 */
[----:B------:R-:W-:Y:S01]  /*21f20*/  MOV R0, R5 ;  /* 0x0000000500007202 */ /* 0x000fe20000000f00 */
[----:B------:R-:W-:Y:S05]  /*21f30*/  BRA `(.L_x_2558) ;  /* 0xffff999000007947 */ /* 0x000fea000383ffff */
.L_x_2486:
[----:B------:R-:W-:Y:S01]  /*21f40*/  IMAD.MOV.U32 R2, RZ, RZ, R0 ;  /* 0x000000ffff027224 */ /* 0x000fe200078e0000 */
[----:B------:R-:W-:Y:S02]  /*21f50*/  MOV R5, 0x1 ;  /* 0x0000000100057802 */ /* 0x000fe40000000f00 */
[----:B------:R-:W-:Y:S02]  /*21f60*/  MOV R3, 0x21f80 ;  /* 0x00021f8000037802 */ /* 0x000fe40000000f00 */
[----:B-1----:R-:W-:Y:S05]  /*21f70*/  CALL.REL.NOINC `($__internal_48_$__cuda_sm70_shflsync_bfly_p) ;  /* 0x00000f9000007944 */ /* 0x002fea0003c00000 */
[----:B------:R-:W-:Y:S01]  /*21f80*/  FADD.FTZ R0, R0, R5 ;  /* 0x0000000500007221 */ /* 0x000fe20000010000 */
[----:B------:R-:W-:Y:S02]  /*21f90*/  MOV R2, R216 ;  /* 0x000000d800027202 */ /* 0x000fe40000000f00 */
[----:B------:R-:W-:-:S02]  /*21fa0*/  MOV R5, 0x2 ;  /* 0x0000000200057802 */ /* 0x000fc40000000f00 */
[----:B------:R-:W-:Y:S02]  /*21fb0*/  MOV R3, 0x21fd0 ;  /* 0x00021fd000037802 */ /* 0x000fe40000000f00 */
[----:B------:R-:W-:Y:S05]  /*21fc0*/  CALL.REL.NOINC `($__internal_48_$__cuda_sm70_shflsync_bfly_p) ;  /* 0x00000f4000007944 */ /* 0x000fea0003c00000 */
[----:B------:R-:W-:Y:S01]  /*21fd0*/  FADD.FTZ R4, R216, R5 ;  /* 0x00000005d8047221 */ /* 0x000fe20000010000 */
[----:B------:R-:W-:Y:S02]  /*21fe0*/  MOV R5, 0x1 ;  /* 0x0000000100057802 */ /* 0x000fe40000000f00 */
[----:B------:R-:W-:Y:S02]  /*21ff0*/  MOV R3, 0x22020 ;  /* 0x0002202000037802 */ /* 0x000fe40000000f00 */
[----:B------:R-:W-:Y:S02]  /*22000*/  MOV R2, R4 ;  /* 0x0000000400027202 */ /* 0x000fe40000000f00 */
[----:B------:R-:W-:Y:S05]  /*22010*/  CALL.REL.NOINC `($__internal_48_$__cuda_sm70_shflsync_bfly_p) ;  /* 0x00000ef000007944 */ /* 0x000fea0003c00000 */
[----:B------:R-:W-:Y:S01]  /*22020*/  MOV R3, R5 ;  /* 0x0000000500037202 */ /* 0x000fe20000000f00 */
[----:B------:R-:W-:Y:S05]  /*22030*/  BRA `(.L_x_2559) ;  /* 0xffff990000007947 */ /* 0x000fea000383ffff */
.L_x_2493:
[----:B--234-:R-:W-:Y:S01]  /*22040*/  IMAD.MOV.U32 R9, RZ, RZ, R13 ;  /* 0x000000ffff097224 */ /* 0x01cfe200078e000d */
[----:B------:R-:W-:Y:S01]  /*22050*/  MOV R5, RZ ;  /* 0x000000ff00057202 */ /* 0x000fe20000000f00 */
[----:B------:R-:W-:Y:S01]  /*22060*/  IMAD.MOV.U32 R3, RZ, RZ, 0x181f ;  /* 0x0000181fff037424 */ /* 0x000fe200078e00ff */
[----:B------:R-:W-:Y:S02]  /*22070*/  MOV R2, 0x22090 ;  /* 0x0002209000027802 */ /* 0x000fe40000000f00 */
[----:B-1----:R-:W-:Y:S05]  /*22080*/  CALL.REL.NOINC `($__internal_49_$__cuda_sm70_shflsync_idx_p) ;  /* 0x00000ed000007944 */ /* 0x002fea0003c00000 */
[----:B------:R-:W-:Y:S01]  /*22090*/  MOV R10, R5 ;  /* 0x00000005000a7202 */ /* 0x000fe20000000f00 */
[----:B------:R-:W-:Y:S05]  /*220a0*/  BRA `(.L_x_2560) ;  /* 0xffffb58000007947 */ /* 0x000fea000383ffff */
.L_x_2494:
[----:B------:R-:W-:Y:S01]  /*220b0*/  IMAD.MOV.U32 R9, RZ, RZ, R14 ;  /* 0x000000ffff097224 */ /* 0x000fe200078e000e */
[----:B------:R-:W-:Y:S01]  /*220c0*/  MOV R5, RZ ;  /* 0x000000ff00057202 */ /* 0x000fe20000000f00 */
[----:B------:R-:W-:Y:S01]  /*220d0*/  IMAD.MOV.U32 R3, RZ, RZ, 0x181f ;  /* 0x0000181fff037424 */ /* 0x000fe200078e00ff */
[----:B------:R-:W-:-:S02]  /*220e0*/  MOV R2, 0x22100 ;  /* 0x0002210000027802 */ /* 0x000fc40000000f00 */
[----:B-123--:R-:W-:Y:S05]  /*220f0*/  CALL.REL.NOINC `($__internal_49_$__cuda_sm70_shflsync_idx_p) ;  /* 0x00000e6000007944 */ /* 0x00efea0003c00000 */
[----:B------:R-:W-:Y:S01]  /*22100*/  MOV R2, R5 ;  /* 0x0000000500027202 */ /* 0x000fe20000000f00 */
[----:B------:R-:W-:Y:S05]  /*22110*/  BRA `(.L_x_2561) ;  /* 0xffffb53000007947 */ /* 0x000fea000383ffff */
.L_x_2497:
[----:B--2---:R-:W-:Y:S01]  /*22120*/  IMAD.MOV.U32 R9, RZ, RZ, R13 ;  /* 0x000000ffff097224 */ /* 0x004fe200078e000d */
[----:B------:R-:W-:Y:S01]  /*22130*/  MOV R5, 0x1 ;  /* 0x0000000100057802 */ /* 0x000fe20000000f00 */
[----:B------:R-:W-:Y:S01]  /*22140*/  IMAD.MOV.U32 R3, RZ, RZ, 0x181f ;  /* 0x0000181fff037424 */ /* 0x000fe200078e00ff */
[----:B------:R-:W-:-:S02]  /*22150*/  MOV R2, 0x22170 ;  /* 0x0002217000027802 */ /* 0x000fc40000000f00 */
[----:B-1-34-:R-:W-:Y:S05]  /*22160*/  CALL.REL.NOINC `($__internal_49_$__cuda_sm70_shflsync_idx_p) ;  /* 0x00000df000007944 */ /* 0x01afea0003c00000 */
        /* <DEDUP_REMOVED lines=8> */
.L_x_2500:
[----:B--2---:R-:W-:Y:S01]  /*221f0*/  IMAD.MOV.U32 R9, RZ, RZ, R13 ;  /* 0x000000ffff097224 */ /* 0x004fe200078e000d */
[----:B------:R-:W-:Y:S01]  /*22200*/  MOV R5, 0x2 ;  /* 0x0000000200057802 */ /* 0x000fe20000000f00 */
[----:B------:R-:W-:Y:S01]  /*22210*/  IMAD.MOV.U32 R3, RZ, RZ, 0x181f ;  /* 0x0000181fff037424 */ /* 0x000fe200078e00ff */
[----:B------:R-:W-:Y:S02]  /*22220*/  MOV R2, 0x22240 ;  /* 0x0002224000027802 */ /* 0x000fe40000000f00 */
[----:B-1-34-:R-:W-:Y:S05]  /*22230*/  CALL.REL.NOINC `($__internal_49_$__cuda_sm70_shflsync_idx_p) ;  /* 0x00000d2000007944 */ /* 0x01afea0003c00000 */
[----:B------:R-:W-:Y:S01]  /*22240*/  MOV R10, R5 ;  /* 0x00000005000a7202 */ /* 0x000fe20000000f00 */
[----:B------:R-:W-:Y:S05]  /*22250*/  BRA `(.L_x_2563) ;  /* 0xffffb74000007947 */ /* 0x000fea000383ffff */
.L_x_2501:
[----:B--2---:R-:W-:Y:S01]  /*22260*/  IMAD.MOV.U32 R9, RZ, RZ, R14 ;  /* 0x000000ffff097224 */ /* 0x004fe200078e000e */
[----:B------:R-:W-:Y:S01]  /*22270*/  MOV R5, 0x2 ;  /* 0x0000000200057802 */ /* 0x000fe20000000f00 */
[----:B------:R-:W-:Y:S01]  /*22280*/  IMAD.MOV.U32 R3, RZ, RZ, 0x181f ;  /* 0x0000181fff037424 */ /* 0x000fe200078e00ff */
[----:B------:R-:W-:Y:S02]  /*22290*/  MOV R2, 0x222b0 ;  /* 0x000222b000027802 */ /* 0x000fe40000000f00 */
[----:B-1-34-:R-:W-:Y:S05]  /*222a0*/  CALL.REL.NOINC `($__internal_49_$__cuda_sm70_shflsync_idx_p) ;  /* 0x00000cb000007944 */ /* 0x01afea0003c00000 */
[----:B------:R-:W-:Y:S01]  /*222b0*/  MOV R2, R5 ;  /* 0x0000000500027202 */ /* 0x000fe20000000f00 */
[----:B------:R-:W-:Y:S05]  /*222c0*/  BRA `(.L_x_2564) ;  /* 0xffffb6f000007947 */ /* 0x000fea000383ffff */
.L_x_2504:
[----:B---3--:R-:W-:Y:S01]  /*222d0*/  IMAD.MOV.U32 R9, RZ, RZ, R13 ;  /* 0x000000ffff097224 */ /* 0x008fe200078e000d */
[----:B------:R-:W-:Y:S01]  /*222e0*/  MOV R5, 0x3 ;  /* 0x0000000300057802 */ /* 0x000fe20000000f00 */
[----:B------:R-:W-:Y:S01]  /*222f0*/  IMAD.MOV.U32 R3, RZ, RZ, 0x181f ;  /* 0x0000181fff037424 */ /* 0x000fe200078e00ff */
[----:B----4-:R-:W-:-:S02]  /*22300*/  MOV R2, 0x22320 ;  /* 0x0002232000027802 */ /* 0x010fc40000000f00 */
[----:B-12---:R-:W-:Y:S05]  /*22310*/  CALL.REL.NOINC `($__internal_49_$__cuda_sm70_shflsync_idx_p) ;  /* 0x00000c4000007944 */ /* 0x006fea0003c00000 */
        /* <DEDUP_REMOVED lines=8> */
.L_x_2506:
[----:B------:R-:W-:Y:S01]  /*223a0*/  IMAD.MOV.U32 R9, RZ, RZ, R16 ;  /* 0x000000ffff097224 */ /* 0x000fe200078e0010 */
[----:B------:R-:W-:Y:S01]  /*223b0*/  MOV R5, RZ ;  /* 0x000000ff00057202 */ /* 0x000fe20000000f00 */
[----:B------:R-:W-:Y:S01]  /*223c0*/  IMAD.MOV.U32 R3, RZ, RZ, 0x1c1f ;  /* 0x00001c1fff037424 */ /* 0x000fe200078e00ff */
[----:B------:R-:W-:Y:S02]  /*223d0*/  MOV R2, 0x223f0 ;  /* 0x000223f000027802 */ /* 0x000fe40000000f00 */
[----:B------:R-:W-:Y:S05]  /*223e0*/  CALL.REL.NOINC `($__internal_49_$__cuda_sm70_shflsync_idx_p) ;  /* 0x00000b7000007944 */ /* 0x000fea0003c00000 */
[----:B------:R-:W-:Y:S01]  /*223f0*/  MOV R4, R5 ;  /* 0x0000000500047202 */ /* 0x000fe20000000f00 */
[----:B------:R-:W-:Y:S05]  /*22400*/  BRA `(.L_x_2566) ;  /* 0xffffbab000007947 */ /* 0x000fea000383ffff */
.L_x_2507:
[----:B------:R-:W-:Y:S01]  /*22410*/  IMAD.MOV.U32 R9, RZ, RZ, R17 ;  /* 0x000000ffff097224 */ /* 0x000fe200078e0011 */
[----:B------:R-:W-:Y:S01]  /*22420*/  MOV R5, RZ ;  /* 0x000000ff00057202 */ /* 0x000fe20000000f00 */
[----:B------:R-:W-:Y:S01]  /*22430*/  IMAD.MOV.U32 R3, RZ, RZ, 0x1c1f ;  /* 0x00001c1fff037424 */ /* 0x000fe200078e00ff */
[----:B------:R-:W-:Y:S02]  /*22440*/  MOV R2, 0x22460 ;  /* 0x0002246000027802 */ /* 0x000fe40000000f00 */
[----:B-12---:R-:W-:Y:S05]  /*22450*/  CALL.REL.NOINC `($__internal_49_$__cuda_sm70_shflsync_idx_p) ;  /* 0x00000b0000007944 */ /* 0x006fea0003c00000 */
[----:B------:R-:W-:Y:S01]  /*22460*/  MOV R0, R5 ;  /* 0x0000000500007202 */ /* 0x000fe20000000f00 */
[----:B------:R-:W-:Y:S05]  /*22470*/  BRA `(.L_x_2567) ;  /* 0xffffba6000007947 */ /* 0x000fea000383ffff */
.L_x_2510:
[----:B-1----:R-:W-:Y:S01]  /*22480*/  IMAD.MOV.U32 R9, RZ, RZ, R16 ;  /* 0x000000ffff097224 */ /* 0x002fe200078e0010 */
[----:B------:R-:W-:Y:S01]  /*22490*/  MOV R5, 0x1 ;  /* 0x0000000100057802 */ /* 0x000fe20000000f00 */
[----:B------:R-:W-:Y:S01]  /*224a0*/  IMAD.MOV.U32 R3, RZ, RZ, 0x1c1f ;  /* 0x00001c1fff037424 */ /* 0x000fe200078e00ff */
[----:B------:R-:W-:-:S02]  /*224b0*/  MOV R2, 0x224d0 ;  /* 0x000224d000027802 */ /* 0x000fc40000000f00 */
[----:B--234-:R-:W-:Y:S05]  /*224c0*/  CALL.REL.NOINC `($__internal_49_$__cuda_sm70_shflsync_idx_p) ;  /* 0x00000a9000007944 */ /* 0x01cfea0003c00000 */
        /* <DEDUP_REMOVED lines=8> */
.L_x_2514:
[----:B------:R-:W-:Y:S01]  /*22550*/  IMAD.MOV.U32 R9, RZ, RZ, R11 ;  /* 0x000000ffff097224 */ /* 0x000fe200078e000b */
[----:B------:R-:W-:Y:S01]  /*22560*/  MOV R5, RZ ;  /* 0x000000ff00057202 */ /* 0x000fe20000000f00 */
[----:B------:R-:W-:Y:S01]  /*22570*/  IMAD.MOV.U32 R3, RZ, RZ, 0x181f ;  /* 0x0000181fff037424 */ /* 0x000fe200078e00ff */
[----:B------:R-:W-:Y:S02]  /*22580*/  MOV R2, 0x225a0 ;  /* 0x000225a000027802 */ /* 0x000fe40000000f00 */
[----:B------:R-:W-:Y:S05]  /*22590*/  CALL.REL.NOINC `($__internal_49_$__cuda_sm70_shflsync_idx_p) ;  /* 0x000009c000007944 */ /* 0x000fea0003c00000 */
[----:B------:R-:W-:Y:S01]  /*225a0*/  MOV R10, R5 ;  /* 0x00000005000a7202 */ /* 0x000fe20000000f00 */
[----:B------:R-:W-:Y:S05]  /*225b0*/  BRA `(.L_x_2569) ;  /* 0xffffda7000007947 */ /* 0x000fea000383ffff */
.L_x_2515:
[----:B------:R-:W-:Y:S01]  /*225c0*/  IMAD.MOV.U32 R9, RZ, RZ, R14 ;  /* 0x000000ffff097224 */ /* 0x000fe200078e000e */
[----:B------:R-:W-:Y:S01]  /*225d0*/  MOV R5, RZ ;  /* 0x000000ff00057202 */ /* 0x000fe20000000f00 */
[----:B------:R-:W-:Y:S01]  /*225e0*/  IMAD.MOV.U32 R3, RZ, RZ, 0x181f ;  /* 0x0000181fff037424 */ /* 0x000fe200078e00ff */
[----:B------:R-:W-:Y:S02]  /*225f0*/  MOV R2, 0x22610 ;  /* 0x0002261000027802 */ /* 0x000fe40000000f00 */
[----:B-12---:R-:W-:Y:S05]  /*22600*/  CALL.REL.NOINC `($__internal_49_$__cuda_sm70_shflsync_idx_p) ;  /* 0x0000095000007944 */ /* 0x006fea0003c00000 */
[----:B------:R-:W-:Y:S01]  /*22610*/  MOV R2, R5 ;  /* 0x0000000500027202 */ /* 0x000fe20000000f00 */
[----:B------:R-:W-:Y:S05]  /*22620*/  BRA `(.L_x_2570) ;  /* 0xffffda2000007947 */ /* 0x000fea000383ffff */
.L_x_2518:
[----:B--2---:R-:W-:Y:S01]  /*22630*/  IMAD.MOV.U32 R9, RZ, RZ, R11 ;  /* 0x000000ffff097224 */ /* 0x004fe200078e000b */
[----:B------:R-:W-:Y:S01]  /*22640*/  MOV R5, 0x1 ;  /* 0x0000000100057802 */ /* 0x000fe20000000f00 */
[----:B------:R-:W-:Y:S01]  /*22650*/  IMAD.MOV.U32 R3, RZ, RZ, 0x181f ;  /* 0x0000181fff037424 */ /* 0x000fe200078e00ff */
[----:B----4-:R-:W-:-:S02]  /*22660*/  MOV R2, 0x22680 ;  /* 0x0002268000027802 */ /* 0x010fc40000000f00 */
[----:B-1-3--:R-:W-:Y:S05]  /*22670*/  CALL.REL.NOINC `($__internal_49_$__cuda_sm70_shflsync_idx_p) ;  /* 0x000008e000007944 */ /* 0x00afea0003c00000 */
        /* <DEDUP_REMOVED lines=8> */
.L_x_2521:
[----:B-1----:R-:W-:Y:S01]  /*22700*/  IMAD.MOV.U32 R9, RZ, RZ, R11 ;  /* 0x000000ffff097224 */ /* 0x002fe200078e000b */
[----:B------:R-:W-:Y:S01]  /*22710*/  MOV R5, 0x2 ;  /* 0x0000000200057802 */ /* 0x000fe20000000f00 */
[----:B------:R-:W-:Y:S01]  /*22720*/  IMAD.MOV.U32 R3, RZ, RZ, 0x181f ;  /* 0x0000181fff037424 */ /* 0x000fe200078e00ff */
[----:B----4-:R-:W-:Y:S02]  /*22730*/  MOV R2, 0x22750 ;  /* 0x0002275000027802 */ /* 0x010fe40000000f00 */
[----:B--23--:R-:W-:Y:S05]  /*22740*/  CALL.REL.NOINC `($__internal_49_$__cuda_sm70_shflsync_idx_p) ;  /* 0x0000081000007944 */ /* 0x00cfea0003c00000 */
[----:B------:R-:W-:Y:S01]  /*22750*/  MOV R10, R5 ;  /* 0x00000005000a7202 */ /* 0x000fe20000000f00 */
[----:B------:R-:W-:Y:S05]  /*22760*/  BRA `(.L_x_2572) ;  /* 0xffffdc4000007947 */ /* 0x000fea000383ffff */
.L_x_2522:
[----:B------:R-:W-:Y:S01]  /*22770*/  IMAD.MOV.U32 R9, RZ, RZ, R14 ;  /* 0x000000ffff097224 */ /* 0x000fe200078e000e */
[----:B------:R-:W-:Y:S01]  /*22780*/  MOV R5, 0x2 ;  /* 0x0000000200057802 */ /* 0x000fe20000000f00 */
[----:B------:R-:W-:Y:S01]  /*22790*/  IMAD.MOV.U32 R3, RZ, RZ, 0x181f ;  /* 0x0000181fff037424 */ /* 0x000fe200078e00ff */
[----:B----4-:R-:W-:Y:S02]  /*227a0*/  MOV R2, 0x227c0 ;  /* 0x000227c000027802 */ /* 0x010fe40000000f00 */
[----:B-123--:R-:W-:Y:S05]  /*227b0*/  CALL.REL.NOINC `($__internal_49_$__cuda_sm70_shflsync_idx_p) ;  /* 0x000007a000007944 */ /* 0x00efea0003c00000 */
[----:B------:R-:W-:Y:S01]  /*227c0*/  MOV R2, R5 ;  /* 0x0000000500027202 */ /* 0x000fe20000000f00 */
[----:B------:R-:W-:Y:S05]  /*227d0*/  BRA `(.L_x_2573) ;  /* 0xffffdbf000007947 */ /* 0x000fea000383ffff */
.L_x_2525:
        /* <DEDUP_REMOVED lines=13> */
.L_x_2527:
[----:B------:R-:W-:Y:S01]  /*228b0*/  IMAD.MOV.U32 R9, RZ, RZ, R114 ;  /* 0x000000ffff097224 */ /* 0x000fe200078e0072 */
[----:B------:R-:W-:Y:S01]  /*228c0*/  MOV R5, RZ ;  /* 0x000000ff00057202 */ /* 0x000fe20000000f00 */
[----:B------:R-:W-:Y:S01]  /*228d0*/  IMAD.MOV.U32 R3, RZ, RZ, 0x1f ;  /* 0x0000001fff037424 */ /* 0x000fe200078e00ff */
[----:B------:R-:W-:Y:S02]  /*228e0*/  MOV R2, 0x22900 ;  /* 0x0002290000027802 */ /* 0x000fe40000000f00 */
[----:B------:R-:W-:Y:S05]  /*228f0*/  CALL.REL.NOINC `($__internal_49_$__cuda_sm70_shflsync_idx_p) ;  /* 0x0000066000007944 */ /* 0x000fea0003c00000 */
[----:B------:R-:W-:Y:S01]  /*22900*/  MOV R10, R5 ;  /* 0x00000005000a7202 */ /* 0x000fe20000000f00 */
[----:B------:R-:W-:Y:S05]  /*22910*/  BRA `(.L_x_2575) ;  /* 0xffffde6000007947 */ /* 0x000fea000383ffff */
.L_x_2528:
[----:B------:R-:W-:Y:S01]  /*22920*/  IMAD.MOV.U32 R9, RZ, RZ, R114 ;  /* 0x000000ffff097224 */ /* 0x000fe200078e0072 */
[----:B------:R-:W-:Y:S01]  /*22930*/  MOV R5, 0x1 ;  /* 0x0000000100057802 */ /* 0x000fe20000000f00 */
[----:B------:R-:W-:Y:S01]  /*22940*/  IMAD.MOV.U32 R3, RZ, RZ, 0x1f ;  /* 0x0000001fff037424 */ /* 0x000fe200078e00ff */
[----:B------:R-:W-:Y:S02]  /*22950*/  MOV R2, 0x22970 ;  /* 0x0002297000027802 */ /* 0x000fe40000000f00 */
[----:B-12---:R-:W-:Y:S05]  /*22960*/  CALL.REL.NOINC `($__internal_49_$__cuda_sm70_shflsync_idx_p) ;  /* 0x000005f000007944 */ /* 0x006fea0003c00000 */
[----:B------:R-:W-:Y:S01]  /*22970*/  MOV R8, R5 ;  /* 0x0000000500087202 */ /* 0x000fe20000000f00 */
[----:B------:R-:W-:Y:S05]  /*22980*/  BRA `(.L_x_2576) ;  /* 0xffffde1000007947 */ /* 0x000fea000383ffff */
.L_x_2529:
[----:B------:R-:W-:Y:S02]  /*22990*/  MOV R2, 0x1 ;  /* 0x0000000100027802 */ /* 0x000fe40000000f00 */
[----:B------:R-:W-:-:S02]  /*229a0*/  MOV R3, 0x229c0 ;  /* 0x000229c000037802 */ /* 0x000fc40000000f00 */
[----:B-1234-:R-:W-:Y:S05]  /*229b0*/  CALL.REL.NOINC `($__internal_50_$__cuda_sm70_shflsync_up_p) ;  /* 0x000005f000007944 */ /* 0x01efea0003c00000 */
[----:B------:R-:W-:Y:S05]  /*229c0*/  BRA `(.L_x_2577) ;  /* 0xffffdf0000007947 */ /* 0x000fea000383ffff */
.L_x_2530:
[----:B------:R-:W-:Y:S02]  /*229d0*/  MOV R2, 0x2 ;  /* 0x0000000200027802 */ /* 0x000fe40000000f00 */
[----:B------:R-:W-:-:S02]  /*229e0*/  MOV R3, 0x22a00 ;  /* 0x00022a0000037802 */ /* 0x000fc40000000f00 */
[----:B--2-4-:R-:W-:Y:S05]  /*229f0*/  CALL.REL.NOINC `($__internal_50_$__cuda_sm70_shflsync_up_p) ;  /* 0x000005b000007944 */ /* 0x014fea0003c00000 */
[----:B------:R-:W-:Y:S01]  /*22a00*/  SEL R3, R4, RZ, P1 ;  /* 0x000000ff04037207 */ /* 0x000fe20000800000 */
[----:B------:R-:W-:-:S04]  /*22a10*/  IMAD.MOV.U32 R2, RZ, RZ, 0x4 ;  /* 0x00000004ff027424 */ /* 0x000fc800078e00ff */
[----:B------:R-:W-:Y:S01]  /*22a20*/  IMAD.IADD R0, R0, 0x1, R3 ;  /* 0x0000000100007824 */ /* 0x000fe200078e0203 */
        /* <DEDUP_REMOVED lines=21> */
.L_x_2534:
[----:B------:R-:W-:Y:S02]  /*22b80*/  MOV R2, 0x1 ;  /* 0x0000000100027802 */ /* 0x000fe40000000f00 */
[----:B------:R-:W-:Y:S02]  /*22b90*/  MOV R3, 0x22bb0 ;  /* 0x00022bb000037802 */ /* 0x000fe40000000f00 */
[----:B------:R-:W-:Y:S05]  /*22ba0*/  CALL.REL.NOINC `($__internal_50_$__cuda_sm70_shflsync_up_p) ;  /* 0x0000040000007944 */ /* 0x000fea0003c00000 */
[----:B------:R-:W-:Y:S01]  /*22bb0*/  MOV R2, R4 ;  /* 0x0000000400027202 */ /* 0x000fe20000000f00 */
[----:B------:R-:W-:Y:S05]  /*22bc0*/  BRA `(.L_x_2579) ;  /* 0xffffdf6000007947 */ /* 0x000fea000383ffff */
.L_x_2535:
        /* <DEDUP_REMOVED lines=27> */
.L_x_2537:
[----:B------:R-:W-:Y:S02]  /*22d80*/  SEL R0, RZ, 0x1, P0 ;  /* 0x00000001ff007807 */ /* 0x000fe40000000000 */
[----:B------:R-:W-:Y:S02]  /*22d90*/  MOV R2, 0x22db0 ;  /* 0x00022db000027802 */ /* 0x000fe40000000f00 */
[----:B-1----:R-:W-:Y:S05]  /*22da0*/  CALL.REL.NOINC `($__internal_51_$__cuda_sm70_votesync_ballot) ;  /* 0x0000027000007944 */ /* 0x002fea0003c00000 */
[----:B------:R-:W-:Y:S01]  /*22db0*/  MOV R11, R0 ;  /* 0x00000000000b7202 */ /* 0x000fe20000000f00 */
[----:B------:R-:W-:Y:S05]  /*22dc0*/  BRA `(.L_x_2581) ;  /* 0xffffdef000007947 */ /* 0x000fea000383ffff */
.L_x_2538:
[----:B------:R-:W-:Y:S01]  /*22dd0*/  IMAD.MOV.U32 R9, RZ, RZ, R6 ;  /* 0x000000ffff097224 */ /* 0x000fe200078e0006 */
[----:B------:R-:W-:Y:S01]  /*22de0*/  MOV R5, R0 ;  /* 0x0000000000057202 */ /* 0x000fe20000000f00 */
[----:B------:R-:W-:Y:S01]  /*22df0*/  IMAD.MOV.U32 R3, RZ, RZ, 0x1f ;  /* 0x0000001fff037424 */ /* 0x000fe200078e00ff */
[----:B--2---:R-:W-:Y:S02]  /*22e00*/  MOV R2, 0x22e20 ;  /* 0x00022e2000027802 */ /* 0x004fe40000000f00 */
[----:B-1----:R-:W-:Y:S05]  /*22e10*/  CALL.REL.NOINC `($__internal_49_$__cuda_sm70_shflsync_idx_p) ;  /* 0x0000014000007944 */ /* 0x002fea0003c00000 */
[----:B------:R-:W-:Y:S01]  /*22e20*/  IMAD.MOV.U32 R8, RZ, RZ, R5 ;  /* 0x000000ffff087224 */ /* 0x000fe200078e0005 */
[----:B------:R-:W-:Y:S01]  /*22e30*/  MOV R5, R0 ;  /* 0x0000000000057202 */ /* 0x000fe20000000f00 */
[----:B------:R-:W-:Y:S01]  /*22e40*/  IMAD.MOV.U32 R9, RZ, RZ, R7 ;  /* 0x000000ffff097224 */ /* 0x000fe200078e0007 */
[----:B------:R-:W-:-:S02]  /*22e50*/  MOV R3, 0x1f ;  /* 0x0000001f00037802 */ /* 0x000fc40000000f00 */
[----:B------:R-:W-:Y:S02]  /*22e60*/  MOV R2, 0x22e80 ;  /* 0x00022e8000027802 */ /* 0x000fe40000000f00 */
[----:B------:R-:W-:Y:S05]  /*22e70*/  CALL.REL.NOINC `($__internal_49_$__cuda_sm70_shflsync_idx_p) ;  /* 0x000000e000007944 */ /* 0x000fea0003c00000 */
[----:B------:R-:W-:Y:S01]  /*22e80*/  MOV R7, R5 ;  /* 0x0000000500077202 */ /* 0x000fe20000000f00 */
[----:B------:R-:W-:Y:S05]  /*22e90*/  BRA `(.L_x_2582) ;  /* 0xffffde9000007947 */ /* 0x000fea000383ffff */
.L_x_2541:
[----:B------:R-:W-:Y:S01]  /*22ea0*/  IMAD.MOV.U32 R9, RZ, RZ, R4 ;  /* 0x000000ffff097224 */ /* 0x000fe200078e0004 */
[----:B------:R-:W-:Y:S01]  /*22eb0*/  MOV R5, R0 ;  /* 0x0000000000057202 */ /* 0x000fe20000000f00 */
[----:B------:R-:W-:Y:S01]  /*22ec0*/  IMAD.MOV.U32 R3, RZ, RZ, 0x1f ;  /* 0x0000001fff037424 */ /* 0x000fe200078e00ff */
[----:B--2---:R-:W-:Y:S02]  /*22ed0*/  MOV R2, 0x22ef0 ;  /* 0x00022ef000027802 */ /* 0x004fe40000000f00 */
[----:B-1--4-:R-:W-:Y:S05]  /*22ee0*/  CALL.REL.NOINC `($__internal_49_$__cuda_sm70_shflsync_idx_p) ;  /* 0x0000007000007944 */ /* 0x012fea0003c00000 */
[----:B------:R-:W-:Y:S01]  /*22ef0*/  MOV R13, R5 ;  /* 0x00000005000d7202 */ /* 0x000fe20000000f00 */
[----:B------:R-:W-:Y:S05]  /*22f00*/  BRA `(.L_x_2540) ;  /* 0xffffde8000007947 */ /* 0x000fea000383ffff */
        .weak           $__internal_48_$__cuda_sm70_shflsync_bfly_p
        .type           $__internal_48_$__cuda_sm70_shflsync_bfly_p,@function
        .size           $__internal_48_$__cuda_sm70_shflsync_bfly_p,($__internal_49_$__cuda_sm70_shflsync_idx_p - $__internal_48_$__cuda_sm70_shflsync_bfly_p)
$__internal_48_$__cuda_sm70_shflsync_bfly_p:
[----:B------:R-:W-:Y:S04]  /*22f10*/  WARPSYNC R6 ;  /* 0x0000000600007348 */ /* 0x000fe80003800000 */
[----:B------:R1:W2:Y:S02]  /*22f20*/  SHFL.BFLY PT, R5, R2, R5, R7 ;  /* 0x0c00000502057389 */ /* 0x0002a400000e0007 */
[----:B-1----:R-:W-:-:S02]  /*22f30*/  MOV R2, R3 ;  /* 0x0000000300027202 */ /* 0x002fc40000000f00 */
[----:B------:R-:W-:-:S04]  /*22f40*/  MOV R3, 0x0 ;  /* 0x0000000000037802 */ /* 0x000fc80000000f00 */
[----:B--2---:R-:W-:Y:S05]  /*22f50*/  RET.REL.NODEC R2 `(_ZN7cutlass13device_kernelIN5flash19enable_sm80_to_sm89INS1_16FlashAttnFwdSm80INS1_25CollectiveMainloopFwdSm80ILi8ELi1ELb0EN4cute5tupleIJNS5_1CILi128EEENS7_ILi48EEENS7_ILi256EEEEEELi256ENS_10bfloat16_tEfNS_4arch4Sm80ELb1ELb0ELb0ELb1ELb0ELb1ELb1ELb1EEENS1_21CollectiveEpilogueFwdINS6_IJS8_SA_S9_EEENS6_IJNS7_ILi1EEESI_SI_EEESC_SE_Li256ELb1ELb1ELb1ELb0EEENS1_36VarlenDynamicPersistentTileSchedulerILi128ELi48ELi256ELi256ELb1ELb1ELb0ELb1ELb1ELb1EEEEEEEEEvNT_6ParamsE) ;  /* 0xfffdd0a002007950 */ /* 0x004fea0003c3ffff */
        .weak           $__internal_49_$__cuda_sm70_shflsync_idx_p
        .type           $__internal_49_$__cuda_sm70_shflsync_idx_p,@function
        .size           $__internal_49_$__cuda_sm70_shflsync_idx_p,($__internal_50_$__cuda_sm70_shflsync_up_p - $__internal_49_$__cuda_sm70_shflsync_idx_p)
$__internal_49_$__cuda_sm70_shflsync_idx_p:
[----:B------:R-:W-:-:S04]  /*22f60*/  MOV R115, 0xffffffff ;  /* 0xffffffff00737802 */ /* 0x000fc80000000f00 */
[----:B------:R-:W-:Y:S04]  /*22f70*/  WARPSYNC R115 ;  /* 0x0000007300007348 */ /* 0x000fe80003800000 */
[----:B------:R1:W2:Y:S02]  /*22f80*/  SHFL.IDX PT, R5, R9, R5, R3 ;  /* 0x0000000509057389 */ /* 0x0002a400000e0003 */
[----:B-1----:R-:W-:-:S04]  /*22f90*/  MOV R3, 0x0 ;  /* 0x0000000000037802 */ /* 0x002fc80000000f00 */
[----:B--2---:R-:W-:Y:S05]  /*22fa0*/  RET.REL.NODEC R2 `(_ZN7cutlass13device_kernelIN5flash19enable_sm80_to_sm89INS1_16FlashAttnFwdSm80INS1_25CollectiveMainloopFwdSm80ILi8ELi1ELb0EN4cute5tupleIJNS5_1CILi128EEENS7_ILi48EEENS7_ILi256EEEEEELi256ENS_10bfloat16_tEfNS_4arch4Sm80ELb1ELb0ELb0ELb1ELb0ELb1ELb1ELb1EEENS1_21CollectiveEpilogueFwdINS6_IJS8_SA_S9_EEENS6_IJNS7_ILi1EEESI_SI_EEESC_SE_Li256ELb1ELb1ELb1ELb0EEENS1_36VarlenDynamicPersistentTileSchedulerILi128ELi48ELi256ELi256ELb1ELb1ELb0ELb1ELb1ELb1EEEEEEEEEvNT_6ParamsE) ;  /* 0xfffdd05002007950 */ /* 0x004fea0003c3ffff */
        .weak           $__internal_50_$__cuda_sm70_shflsync_up_p
        .type           $__internal_50_$__cuda_sm70_shflsync_up_p,@function
        .size           $__internal_50_$__cuda_sm70_shflsync_up_p,($__internal_51_$__cuda_sm70_votesync_ballot - $__internal_50_$__cuda_sm70_shflsync_up_p)
$__internal_50_$__cuda_sm70_shflsync_up_p:
[----:B------:R-:W-:Y:S02]  /*22fb0*/  IMAD.MOV.U32 R4, RZ, RZ, RZ ;  /* 0x000000ffff047224 */ /* 0x000fe400078e00ff */
[----:B------:R-:W-:-:S04]  /*22fc0*/  IMAD.MOV.U32 R9, RZ, RZ, -0x1 ;  /* 0xffffffffff097424 */ /* 0x000fc800078e00ff */
[----:B------:R-:W-:Y:S04]  /*22fd0*/  WARPSYNC R9 ;  /* 0x0000000900007348 */ /* 0x000fe80003800000 */
[----:B------:R1:W2:Y:S02]  /*22fe0*/  SHFL.UP PT, R4, R0, R2, R4 ;  /* 0x0400000200047389 */ /* 0x0002a400000e0004 */
[----:B-1----:R-:W-:Y:S02]  /*22ff0*/  MOV R2, R3 ;  /* 0x0000000300027202 */ /* 0x002fe40000000f00 */
[----:B------:R-:W-:-:S04]  /*23000*/  MOV R3, 0x0 ;  /* 0x0000000000037802 */ /* 0x000fc80000000f00 */
[----:B--2---:R-:W-:Y:S05]  /*23010*/  RET.REL.NODEC R2 `(_ZN7cutlass13device_kernelIN5flash19enable_sm80_to_sm89INS1_16FlashAttnFwdSm80INS1_25CollectiveMainloopFwdSm80ILi8ELi1ELb0EN4cute5tupleIJNS5_1CILi128EEENS7_ILi48EEENS7_ILi256EEEEEELi256ENS_10bfloat16_tEfNS_4arch4Sm80ELb1ELb0ELb0ELb1ELb0ELb1ELb1ELb1EEENS1_21CollectiveEpilogueFwdINS6_IJS8_SA_S9_EEENS6_IJNS7_ILi1EEESI_SI_EEESC_SE_Li256ELb1ELb1ELb1ELb0EEENS1_36VarlenDynamicPersistentTileSchedulerILi128ELi48ELi256ELi256ELb1ELb1ELb0ELb1ELb1ELb1EEEEEEEEEvNT_6ParamsE) ;  /* 0xfffdcfe002007950 */ /* 0x004fea0003c3ffff */
        .weak           $__internal_51_$__cuda_sm70_votesync_ballot
        .type           $__internal_51_$__cuda_sm70_votesync_ballot,@function
        .size           $__internal_51_$__cuda_sm70_votesync_ballot,(.L_x_2650 - $__internal_51_$__cuda_sm70_votesync_ballot)
$__internal_51_$__cuda_sm70_votesync_ballot:
[----:B------:R-:W-:Y:S01]  /*23020*/  ISETP.NE.U32.AND P0, PT, R0, 0x1, PT ;  /* 0x000000010000780c */ /* 0x000fe20003f05070 */
[----:B------:R-:W-:-:S04]  /*23030*/  IMAD.MOV.U32 R3, RZ, RZ, -0x1 ;  /* 0xffffffffff037424 */ /* 0x000fc800078e00ff */
[----:B------:R-:W-:Y:S08]  /*23040*/  WARPSYNC R3 ;  /* 0x0000000300007348 */ /* 0x000ff00003800000 */
[----:B------:R-:W-:-:S04]  /*23050*/  VOTE.ANY R0, PT, !P0 ;  /* 0x0000000000007806 */ /* 0x000fc800040e0100 */
[----:B------:R-:W-:Y:S01]  /*23060*/  LOP3.LUT R0, R0, R3, RZ, 0xc0, !PT ;  /* 0x0000000300007212 */ /* 0x000fe200078ec0ff */
[----:B------:R-:W-:-:S04]  /*23070*/  IMAD.MOV.U32 R3, RZ, RZ, 0x0 ;  /* 0x00000000ff037424 */ /* 0x000fc800078e00ff */
[----:B------:R-:W-:Y:S05]  /*23080*/  RET.REL.NODEC R2 `(_ZN7cutlass13device_kernelIN5flash19enable_sm80_to_sm89INS1_16FlashAttnFwdSm80INS1_25CollectiveMainloopFwdSm80ILi8ELi1ELb0EN4cute5tupleIJNS5_1CILi128EEENS7_ILi48EEENS7_ILi256EEEEEELi256ENS_10bfloat16_tEfNS_4arch4Sm80ELb1ELb0ELb0ELb1ELb0ELb1ELb1ELb1EEENS1_21CollectiveEpilogueFwdINS6_IJS8_SA_S9_EEENS6_IJNS7_ILi1EEESI_SI_EEESC_SE_Li256ELb1ELb1ELb1ELb0EEENS1_36VarlenDynamicPersistentTileSchedulerILi128ELi48ELi256ELi256ELb1ELb1ELb0ELb1ELb1ELb1EEEEEEEEEvNT_6ParamsE) ;  /* 0xfffdcf7002007950 */ /* 0x000fea0003c3ffff */
.L_x_2583:
        /* <DEDUP_REMOVED lines=15> */
.L_x_2650:


//--------------------- .nv.shared._ZN7cutlass13device_kernelIN5flash19enable_sm80_to_sm89INS1_16FlashAttnFwdSm80INS1_25CollectiveMainloopFwdSm80ILi8ELi1ELb1EN4cute5tupleIJNS5_1CILi128EEENS7_ILi64EEENS7_ILi256EEEEEELi256ENS_10bfloat16_tEfNS_4arch4Sm80ELb0ELb0ELb0ELb0ELb0ELb0ELb1ELb1EEENS1_21CollectiveEpilogueFwdINS6_IJS8_SA_S9_EEENS6_IJNS7_ILi1EEESI_SI_EEESC_SE_Li256ELb0ELb1ELb1ELb0EEENS1_19SingleTileSchedulerILb0ELb1ELb1ELi128EEEEEEEEEvNT_6ParamsE --------------------------
	.section	.nv.shared._ZN7cutlass13device_kernelIN5flash19enable_sm80_to_sm89INS1_16FlashAttnFwdSm80INS1_25CollectiveMainloopFwdSm80ILi8ELi1ELb1EN4cute5tupleIJNS5_1CILi128EEENS7_ILi64EEENS7_ILi256EEEEEELi256ENS_10bfloat16_tEfNS_4arch4Sm80ELb0ELb0ELb0ELb0ELb0ELb0ELb1ELb1EEENS1_21CollectiveEpilogueFwdINS6_IJS8_SA_S9_EEENS6_IJNS7_ILi1EEESI_SI_EEESC_SE_Li256ELb0ELb1ELb1ELb0EEENS1_19SingleTileSchedulerILb0ELb1ELb1ELi128EEEEEEEEEvNT_6ParamsE,"aw",@nobits
	.sectionflags	@""
	.align	16


//--------------------- .nv.global                --------------------------
	.section	.nv.global,"aw",@nobits
.nv.global:
	.type		_ZN72_INTERNAL_454a5f94_36_flash_fwd_hdim256_bf16_split_sm80_cu_9949e2e8_45244cute1_E,@object
	.size		_ZN72_INTERNAL_454a5f94_36_flash_fwd_hdim256_bf16_split_sm80_cu_9949e2e8_45244cute1_E,(_ZN72_INTERNAL_454a5f94_36_flash_fwd_hdim256_bf16_split_sm80_cu_9949e2e8_45244cuda3std3__45__cpo6cbeginE - _ZN72_INTERNAL_454a5f94_36_flash_fwd_hdim256_bf16_split_sm80_cu_9949e2e8_45244cute1_E)
_ZN72_INTERNAL_454a5f94_36_flash_fwd_hdim256_bf16_split_sm80_cu_9949e2e8_45244cute1_E:
	.zero		1
	.type		_ZN72_INTERNAL_454a5f94_36_flash_fwd_hdim256_bf16_split_sm80_cu_9949e2e8_45244cuda3std3__45__cpo6cbeginE,@object
	.size		_ZN72_INTERNAL_454a5f94_36_flash_fwd_hdim256_bf16_split_sm80_cu_9949e2e8_45244cuda3std3__45__cpo6cbeginE,(_ZN72_INTERNAL_454a5f94_36_flash_fwd_hdim256_bf16_split_sm80_cu_9949e2e8_45244cuda3std3__48in_placeE - _ZN72_INTERNAL_454a5f94_36_flash_fwd_hdim256_bf16_split_sm80_cu_9949e2e8_45244cuda3std3__45__cpo6cbeginE)
_ZN72_INTERNAL_454a5f94_36_flash_fwd_hdim256_bf16_split_sm80_cu_9949e2e8_45244cuda3std3__45__cpo6cbeginE:
	.zero		1
	.type		_ZN72_INTERNAL_454a5f94_36_flash_fwd_hdim256_bf16_split_sm80_cu_9949e2e8_45244cuda3std3__48in_placeE,@object
	.size		_ZN72_INTERNAL_454a5f94_36_flash_fwd_hdim256_bf16_split_sm80_cu_9949e2e8_45244cuda3std3__48in_placeE,(_ZN72_INTERNAL_454a5f94_36_flash_fwd_hdim256_bf16_split_sm80_cu_9949e2e8_45244cuda3std6ranges3__45__cpo9iter_moveE - _ZN72_INTERNAL_454a5f94_36_flash_fwd_hdim256_bf16_split_sm80_cu_9949e2e8_45244cuda3std3__48in_placeE)
_ZN72_INTERNAL_454a5f94_36_flash_fwd_hdim256_bf16_split_sm80_cu_9949e2e8_45244cuda3std3__48in_placeE:
	.zero		1
	.type		_ZN72_INTERNAL_454a5f94_36_flash_fwd_hdim256_bf16_split_sm80_cu_9949e2e8_45244cuda3std6ranges3__45__cpo9iter_moveE,@object
	.size		_ZN72_INTERNAL_454a5f94_36_flash_fwd_hdim256_bf16_split_sm80_cu_9949e2e8_45244cuda3std6ranges3__45__cpo9iter_moveE,(_ZN72_INTERNAL_454a5f94_36_flash_fwd_hdim256_bf16_split_sm80_cu_9949e2e8_45244cuda3std3__45__cpo5beginE - _ZN72_INTERNAL_454a5f94_36_flash_fwd_hdim256_bf16_split_sm80_cu_9949e2e8_45244cuda3std6ranges3__45__cpo9iter_moveE)
_ZN72_INTERNAL_454a5f94_36_flash_fwd_hdim256_bf16_split_sm80_cu_9949e2e8_45244cuda3std6ranges3__45__cpo9iter_moveE:
	.zero		1
	.type		_ZN72_INTERNAL_454a5f94_36_flash_fwd_hdim256_bf16_split_sm80_cu_9949e2e8_45244cuda3std3__45__cpo5beginE,@object
	.size		_ZN72_INTERNAL_454a5f94_36_flash_fwd_hdim256_bf16_split_sm80_cu_9949e2e8_45244cuda3std3__45__cpo5beginE,(_ZN72_INTERNAL_454a5f94_36_flash_fwd_hdim256_bf16_split_sm80_cu_9949e2e8_45244cuda3std3__474_GLOBAL__N__454a5f94_36_flash_fwd_hdim256_bf16_split_sm80_cu_9949e2e8_45246ignoreE - _ZN72_INTERNAL_454a5f94_36_flash_fwd_hdim256_bf16_split_sm80_cu_9949e2e8_45244cuda3std3__45__cpo5beginE)
_ZN72_INTERNAL_454a5f94_36_flash_fwd_hdim256_bf16_split_sm80_cu_9949e2e8_45244cuda3std3__45__cpo5beginE:
	.zero		1
	.type		_ZN72_INTERNAL_454a5f94_36_flash_fwd_hdim256_bf16_split_sm80_cu_9949e2e8_45244cuda3std3__474_GLOBAL__N__454a5f94_36_flash_fwd_hdim256_bf16_split_sm80_cu_9949e2e8_45246ignoreE,@object
	.size		_ZN72_INTERNAL_454a5f94_36_flash_fwd_hdim256_bf16_split_sm80_cu_9949e2e8_45244cuda3std3__474_GLOBAL__N__454a5f94_36_flash_fwd_hdim256_bf16_split_sm80_cu_9949e2e8_45246ignoreE,(_ZN72_INTERNAL_454a5f94_36_flash_fwd_hdim256_bf16_split_sm80_cu_9949e2e8_45244cute7productE - _ZN72_INTERNAL_454a5f94_36_flash_fwd_hdim256_bf16_split_sm80_cu_9949e2e8_45244cuda3std3__474_GLOBAL__N__454a5f94_36_flash_fwd_hdim256_bf16_split_sm80_cu_9949e2e8_45246ignoreE)
_ZN72_INTERNAL_454a5f94_36_flash_fwd_hdim256_bf16_split_sm80_cu_9949e2e8_45244cuda3std3__474_GLOBAL__N__454a5f94_36_flash_fwd_hdim256_bf16_split_sm80_cu_9949e2e8_45246ignoreE:
	.zero		1
	.type		_ZN72_INTERNAL_454a5f94_36_flash_fwd_hdim256_bf16_split_sm80_cu_9949e2e8_45244cute7productE,@object
	.size		_ZN72_INTERNAL_454a5f94_36_flash_fwd_hdim256_bf16_split_sm80_cu_9949e2e8_45244cute7productE,(_ZN72_INTERNAL_454a5f94_36_flash_fwd_hdim256_bf16_split_sm80_cu_9949e2e8_45244cuda3std3__45__cpo3endE - _ZN72_INTERNAL_454a5f94_36_flash_fwd_hdim256_bf16_split_sm80_cu_9949e2e8_45244cute7productE)
_ZN72_INTERNAL_454a5f94_36_flash_fwd_hdim256_bf16_split_sm80_cu_9949e2e8_45244cute7productE:
	.zero		1
	.type		_ZN72_INTERNAL_454a5f94_36_flash_fwd_hdim256_bf16_split_sm80_cu_9949e2e8_45244cuda3std3__45__cpo3endE,@object
	.size		_ZN72_INTERNAL_454a5f94_36_flash_fwd_hdim256_bf16_split_sm80_cu_9949e2e8_45244cuda3std3__45__cpo3endE,(_ZN72_INTERNAL_454a5f94_36_flash_fwd_hdim256_bf16_split_sm80_cu_9949e2e8_45244cuda3std3__419piecewise_constructE - _ZN72_INTERNAL_454a5f94_36_flash_fwd_hdim256_bf16_split_sm80_cu_9949e2e8_45244cuda3std3__45__cpo3endE)
_ZN72_INTERNAL_454a5f94_36_flash_fwd_hdim256_bf16_split_sm80_cu_9949e2e8_45244cuda3std3__45__cpo3endE:
	.zero		1
	.type		_ZN72_INTERNAL_454a5f94_36_flash_fwd_hdim256_bf16_split_sm80_cu_9949e2e8_45244cuda3std3__419piecewise_constructE,@object
	.size		_ZN72_INTERNAL_454a5f94_36_flash_fwd_hdim256_bf16_split_sm80_cu_9949e2e8_45244cuda3std3__419piecewise_constructE,(_ZN72_INTERNAL_454a5f94_36_flash_fwd_hdim256_bf16_split_sm80_cu_9949e2e8_45244cuda3std3__45__cpo4cendE - _ZN72_INTERNAL_454a5f94_36_flash_fwd_hdim256_bf16_split_sm80_cu_9949e2e8_45244cuda3std3__419piecewise_constructE)
_ZN72_INTERNAL_454a5f94_36_flash_fwd_hdim256_bf16_split_sm80_cu_9949e2e8_45244cuda3std3__419piecewise_constructE:
	.zero		1
	.type		_ZN72_INTERNAL_454a5f94_36_flash_fwd_hdim256_bf16_split_sm80_cu_9949e2e8_45244cuda3std3__45__cpo4cendE,@object
	.size		_ZN72_INTERNAL_454a5f94_36_flash_fwd_hdim256_bf16_split_sm80_cu_9949e2e8_45244cuda3std3__45__cpo4cendE,(_ZN72_INTERNAL_454a5f94_36_flash_fwd_hdim256_bf16_split_sm80_cu_9949e2e8_45244cuda3std6ranges3__45__cpo4swapE - _ZN72_INTERNAL_454a5f94_36_flash_fwd_hdim256_bf16_split_sm80_cu_9949e2e8_45244cuda3std3__45__cpo4cendE)
_ZN72_INTERNAL_454a5f94_36_flash_fwd_hdim256_bf16_split_sm80_cu_9949e2e8_45244cuda3std3__45__cpo4cendE:
	.zero		1
	.type		_ZN72_INTERNAL_454a5f94_36_flash_fwd_hdim256_bf16_split_sm80_cu_9949e2e8_45244cuda3std6ranges3__45__cpo4swapE,@object
	.size		_ZN72_INTERNAL_454a5f94_36_flash_fwd_hdim256_bf16_split_sm80_cu_9949e2e8_45244cuda3std6ranges3__45__cpo4swapE,(.L_7 - _ZN72_INTERNAL_454a5f94_36_flash_fwd_hdim256_bf16_split_sm80_cu_9949e2e8_45244cuda3std6ranges3__45__cpo4swapE)
_ZN72_INTERNAL_454a5f94_36_flash_fwd_hdim256_bf16_split_sm80_cu_9949e2e8_45244cuda3std6ranges3__45__cpo4swapE:
	.zero		1
.L_7:


//--------------------- .nv.shared._ZN7cutlass13device_kernelIN5flash19enable_sm80_to_sm89INS1_16FlashAttnFwdSm80INS1_25CollectiveMainloopFwdSm80ILi8ELi1ELb1EN4cute5tupleIJNS5_1CILi128EEENS7_ILi48EEENS7_ILi256EEEEEELi256ENS_10bfloat16_tEfNS_4arch4Sm80ELb0ELb0ELb0ELb1ELb0ELb0ELb1ELb1EEENS1_21CollectiveEpilogueFwdINS6_IJS8_SA_S9_EEENS6_IJNS7_ILi1EEESI_SI_EEESC_SE_Li256ELb1ELb1ELb1ELb0EEENS1_36VarlenDynamicPersistentTileSchedulerILi128ELi48ELi256ELi256ELb1ELb1ELb0ELb0ELb1ELb1EEEEEEEEEvNT_6ParamsE --------------------------
	.section	.nv.shared._ZN7cutlass13device_kernelIN5flash19enable_sm80_to_sm89INS1_16FlashAttnFwdSm80INS1_25CollectiveMainloopFwdSm80ILi8ELi1ELb1EN4cute5tupleIJNS5_1CILi128EEENS7_ILi48EEENS7_ILi256EEEEEELi256ENS_10bfloat16_tEfNS_4arch4Sm80ELb0ELb0ELb0ELb1ELb0ELb0ELb1ELb1EEENS1_21CollectiveEpilogueFwdINS6_IJS8_SA_S9_EEENS6_IJNS7_ILi1EEESI_SI_EEESC_SE_Li256ELb1ELb1ELb1ELb0EEENS1_36VarlenDynamicPersistentTileSchedulerILi128ELi48ELi256ELi256ELb1ELb1ELb0ELb0ELb1ELb1EEEEEEEEEvNT_6ParamsE,"aw",@nobits
	.sectionflags	@""
	.align	16


//--------------------- .nv.shared._ZN7cutlass13device_kernelIN5flash19enable_sm80_to_sm89INS1_16FlashAttnFwdSm80INS1_25CollectiveMainloopFwdSm80ILi8ELi1ELb0EN4cute5tupleIJNS5_1CILi128EEENS7_ILi32EEENS7_ILi256EEEEEELi256ENS_10bfloat16_tEfNS_4arch4Sm80ELb0ELb0ELb0ELb1ELb0ELb1ELb1ELb1EEENS1_21CollectiveEpilogueFwdINS6_IJS8_SA_S9_EEENS6_IJNS7_ILi1EEESI_SI_EEESC_SE_Li256ELb1ELb1ELb1ELb0EEENS1_36VarlenDynamicPersistentTileSchedulerILi128ELi32ELi256ELi256ELb1ELb1ELb0ELb0ELb1ELb1EEEEEEEEEvNT_6ParamsE --------------------------
	.section	.nv.shared._ZN7cutlass13device_kernelIN5flash19enable_sm80_to_sm89INS1_16FlashAttnFwdSm80INS1_25CollectiveMainloopFwdSm80ILi8ELi1ELb0EN4cute5tupleIJNS5_1CILi128EEENS7_ILi32EEENS7_ILi256EEEEEELi256ENS_10bfloat16_tEfNS_4arch4Sm80ELb0ELb0ELb0ELb1ELb0ELb1ELb1ELb1EEENS1_21CollectiveEpilogueFwdINS6_IJS8_SA_S9_EEENS6_IJNS7_ILi1EEESI_SI_EEESC_SE_Li256ELb1ELb1ELb1ELb0EEENS1_36VarlenDynamicPersistentTileSchedulerILi128ELi32ELi256ELi256ELb1ELb1ELb0ELb0ELb1ELb1EEEEEEEEEvNT_6ParamsE,"aw",@nobits
	.sectionflags	@""
	.align	16


//--------------------- .nv.shared._ZN7cutlass13device_kernelIN5flash19enable_sm80_to_sm89INS1_16FlashAttnFwdSm80INS1_25CollectiveMainloopFwdSm80ILi8ELi1ELb1EN4cute5tupleIJNS5_1CILi128EEENS7_ILi48EEENS7_ILi256EEEEEELi256ENS_10bfloat16_tEfNS_4arch4Sm80ELb0ELb1ELb0ELb0ELb0ELb0ELb1ELb1EEENS1_21CollectiveEpilogueFwdINS6_IJS8_SA_S9_EEENS6_IJNS7_ILi1EEESI_SI_EEESC_SE_Li256ELb0ELb1ELb1ELb0EEENS1_19SingleTileSchedulerILb0ELb1ELb1ELi128EEEEEEEEEvNT_6ParamsE --------------------------
	.section	.nv.shared._ZN7cutlass13device_kernelIN5flash19enable_sm80_to_sm89INS1_16FlashAttnFwdSm80INS1_25CollectiveMainloopFwdSm80ILi8ELi1ELb1EN4cute5tupleIJNS5_1CILi128EEENS7_ILi48EEENS7_ILi256EEEEEELi256ENS_10bfloat16_tEfNS_4arch4Sm80ELb0ELb1ELb0ELb0ELb0ELb0ELb1ELb1EEENS1_21CollectiveEpilogueFwdINS6_IJS8_SA_S9_EEENS6_IJNS7_ILi1EEESI_SI_EEESC_SE_Li256ELb0ELb1ELb1ELb0EEENS1_19SingleTileSchedulerILb0ELb1ELb1ELi128EEEEEEEEEvNT_6ParamsE,"aw",@nobits
	.sectionflags	@""
	.align	16


//--------------------- .nv.shared._ZN7cutlass13device_kernelIN5flash19enable_sm80_to_sm89INS1_16FlashAttnFwdSm80INS1_25CollectiveMainloopFwdSm80ILi8ELi1ELb1EN4cute5tupleIJNS5_1CILi128EEENS7_ILi48EEENS7_ILi256EEEEEELi256ENS_10bfloat16_tEfNS_4arch4Sm80ELb0ELb1ELb0ELb1ELb0ELb0ELb1ELb1EEENS1_21CollectiveEpilogueFwdINS6_IJS8_SA_S9_EEENS6_IJNS7_ILi1EEESI_SI_EEESC_SE_Li256ELb1ELb1ELb1ELb0EEENS1_36VarlenDynamicPersistentTileSchedulerILi128ELi48ELi256ELi256ELb1ELb1ELb0ELb1ELb0ELb1EEEEEEEEEvNT_6ParamsE --------------------------
	.section	.nv.shared._ZN7cutlass13device_kernelIN5flash19enable_sm80_to_sm89INS1_16FlashAttnFwdSm80INS1_25CollectiveMainloopFwdSm80ILi8ELi1ELb1EN4cute5tupleIJNS5_1CILi128EEENS7_ILi48EEENS7_ILi256EEEEEELi256ENS_10bfloat16_tEfNS_4arch4Sm80ELb0ELb1ELb0ELb1ELb0ELb0ELb1ELb1EEENS1_21CollectiveEpilogueFwdINS6_IJS8_SA_S9_EEENS6_IJNS7_ILi1EEESI_SI_EEESC_SE_Li256ELb1ELb1ELb1ELb0EEENS1_36VarlenDynamicPersistentTileSchedulerILi128ELi48ELi256ELi256ELb1ELb1ELb0ELb1ELb0ELb1EEEEEEEEEvNT_6ParamsE,"aw",@nobits
	.sectionflags	@""
	.align	16


//--------------------- .nv.shared._ZN7cutlass13device_kernelIN5flash19enable_sm80_to_sm89INS1_16FlashAttnFwdSm80INS1_25CollectiveMainloopFwdSm80ILi8ELi1ELb0EN4cute5tupleIJNS5_1CILi128EEENS7_ILi32EEENS7_ILi256EEEEEELi256ENS_10bfloat16_tEfNS_4arch4Sm80ELb0ELb1ELb0ELb1ELb0ELb1ELb1ELb1EEENS1_21CollectiveEpilogueFwdINS6_IJS8_SA_S9_EEENS6_IJNS7_ILi1EEESI_SI_EEESC_SE_Li256ELb1ELb1ELb1ELb0EEENS1_36VarlenDynamicPersistentTileSchedulerILi128ELi32ELi256ELi256ELb1ELb1ELb0ELb1ELb0ELb1EEEEEEEEEvNT_6ParamsE --------------------------
	.section	.nv.shared._ZN7cutlass13device_kernelIN5flash19enable_sm80_to_sm89INS1_16FlashAttnFwdSm80INS1_25CollectiveMainloopFwdSm80ILi8ELi1ELb0EN4cute5tupleIJNS5_1CILi128EEENS7_ILi32EEENS7_ILi256EEEEEELi256ENS_10bfloat16_tEfNS_4arch4Sm80ELb0ELb1ELb0ELb1ELb0ELb1ELb1ELb1EEENS1_21CollectiveEpilogueFwdINS6_IJS8_SA_S9_EEENS6_IJNS7_ILi1EEESI_SI_EEESC_SE_Li256ELb1ELb1ELb1ELb0EEENS1_36VarlenDynamicPersistentTileSchedulerILi128ELi32ELi256ELi256ELb1ELb1ELb0ELb1ELb0ELb1EEEEEEEEEvNT_6ParamsE,"aw",@nobits
	.sectionflags	@""
	.align	16


//--------------------- .nv.shared._ZN7cutlass13device_kernelIN5flash19enable_sm80_to_sm89INS1_16FlashAttnFwdSm80INS1_25CollectiveMainloopFwdSm80ILi8ELi1ELb1EN4cute5tupleIJNS5_1CILi128EEENS7_ILi64EEENS7_ILi256EEEEEELi256ENS_10bfloat16_tEfNS_4arch4Sm80ELb1ELb0ELb0ELb0ELb0ELb0ELb1ELb1EEENS1_21CollectiveEpilogueFwdINS6_IJS8_SA_S9_EEENS6_IJNS7_ILi1EEESI_SI_EEESC_SE_Li256ELb0ELb1ELb1ELb0EEENS1_30DynamicPersistentTileSchedulerILi256ELi256ELb1ELb1ELb0EEEEEEEEEvNT_6ParamsE --------------------------
	.section	.nv.shared._ZN7cutlass13device_kernelIN5flash19enable_sm80_to_sm89INS1_16FlashAttnFwdSm80INS1_25CollectiveMainloopFwdSm80ILi8ELi1ELb1EN4cute5tupleIJNS5_1CILi128EEENS7_ILi64EEENS7_ILi256EEEEEELi256ENS_10bfloat16_tEfNS_4arch4Sm80ELb1ELb0ELb0ELb0ELb0ELb0ELb1ELb1EEENS1_21CollectiveEpilogueFwdINS6_IJS8_SA_S9_EEENS6_IJNS7_ILi1EEESI_SI_EEESC_SE_Li256ELb0ELb1ELb1ELb0EEENS1_30DynamicPersistentTileSchedulerILi256ELi256ELb1ELb1ELb0EEEEEEEEEvNT_6ParamsE,"aw",@nobits
	.sectionflags	@""
	.align	16


//--------------------- .nv.shared._ZN7cutlass13device_kernelIN5flash19enable_sm80_to_sm89INS1_16FlashAttnFwdSm80INS1_25CollectiveMainloopFwdSm80ILi8ELi1ELb1EN4cute5tupleIJNS5_1CILi128EEENS7_ILi48EEENS7_ILi256EEEEEELi256ENS_10bfloat16_tEfNS_4arch4Sm80ELb1ELb0ELb0ELb1ELb0ELb0ELb1ELb1EEENS1_21CollectiveEpilogueFwdINS6_IJS8_SA_S9_EEENS6_IJNS7_ILi1EEESI_SI_EEESC_SE_Li256ELb1ELb1ELb1ELb0EEENS1_36VarlenDynamicPersistentTileSchedulerILi128ELi48ELi256ELi256ELb1ELb1ELb0ELb1ELb1ELb1EEEEEEEEEvNT_6ParamsE --------------------------
	.section	.nv.shared._ZN7cutlass13device_kernelIN5flash19enable_sm80_to_sm89INS1_16FlashAttnFwdSm80INS1_25CollectiveMainloopFwdSm80ILi8ELi1ELb1EN4cute5tupleIJNS5_1CILi128EEENS7_ILi48EEENS7_ILi256EEEEEELi256ENS_10bfloat16_tEfNS_4arch4Sm80ELb1ELb0ELb0ELb1ELb0ELb0ELb1ELb1EEENS1_21CollectiveEpilogueFwdINS6_IJS8_SA_S9_EEENS6_IJNS7_ILi1EEESI_SI_EEESC_SE_Li256ELb1ELb1ELb1ELb0EEENS1_36VarlenDynamicPersistentTileSchedulerILi128ELi48ELi256ELi256ELb1ELb1ELb0ELb1ELb1ELb1EEEEEEEEEvNT_6ParamsE,"aw",@nobits
	.sectionflags	@""
	.align	16


//--------------------- .nv.shared._ZN7cutlass13device_kernelIN5flash19enable_sm80_to_sm89INS1_16FlashAttnFwdSm80INS1_25CollectiveMainloopFwdSm80ILi8ELi1ELb0EN4cute5tupleIJNS5_1CILi128EEENS7_ILi32EEENS7_ILi256EEEEEELi256ENS_10bfloat16_tEfNS_4arch4Sm80ELb1ELb0ELb0ELb1ELb0ELb1ELb1ELb1EEENS1_21CollectiveEpilogueFwdINS6_IJS8_SA_S9_EEENS6_IJNS7_ILi1EEESI_SI_EEESC_SE_Li256ELb1ELb1ELb1ELb0EEENS1_36VarlenDynamicPersistentTileSchedulerILi128ELi32ELi256ELi256ELb1ELb1ELb0ELb1ELb1ELb1EEEEEEEEEvNT_6ParamsE --------------------------
	.section	.nv.shared._ZN7cutlass13device_kernelIN5flash19enable_sm80_to_sm89INS1_16FlashAttnFwdSm80INS1_25CollectiveMainloopFwdSm80ILi8ELi1ELb0EN4cute5tupleIJNS5_1CILi128EEENS7_ILi32EEENS7_ILi256EEEEEELi256ENS_10bfloat16_tEfNS_4arch4Sm80ELb1ELb0ELb0ELb1ELb0ELb1ELb1ELb1EEENS1_21CollectiveEpilogueFwdINS6_IJS8_SA_S9_EEENS6_IJNS7_ILi1EEESI_SI_EEESC_SE_Li256ELb1ELb1ELb1ELb0EEENS1_36VarlenDynamicPersistentTileSchedulerILi128ELi32ELi256ELi256ELb1ELb1ELb0ELb1ELb1ELb1EEEEEEEEEvNT_6ParamsE,"aw",@nobits
	.sectionflags	@""
	.align	16


//--------------------- .nv.shared._ZN7cutlass13device_kernelIN5flash19enable_sm80_to_sm89INS1_16FlashAttnFwdSm80INS1_25CollectiveMainloopFwdSm80ILi8ELi1ELb0EN4cute5tupleIJNS5_1CILi128EEENS7_ILi96EEENS7_ILi256EEEEEELi256ENS_10bfloat16_tEfNS_4arch4Sm80ELb0ELb0ELb0ELb0ELb0ELb0ELb1ELb1EEENS1_21CollectiveEpilogueFwdINS6_IJS8_SA_S9_EEENS6_IJNS7_ILi1EEESI_SI_EEESC_SE_Li256ELb0ELb1ELb1ELb0EEENS1_19SingleTileSchedulerILb0ELb1ELb1ELi128EEEEEEEEEvNT_6ParamsE --------------------------
	.section	.nv.shared._ZN7cutlass13device_kernelIN5flash19enable_sm80_to_sm89INS1_16FlashAttnFwdSm80INS1_25CollectiveMainloopFwdSm80ILi8ELi1ELb0EN4cute5tupleIJNS5_1CILi128EEENS7_ILi96EEENS7_ILi256EEEEEELi256ENS_10bfloat16_tEfNS_4arch4Sm80ELb0ELb0ELb0ELb0ELb0ELb0ELb1ELb1EEENS1_21CollectiveEpilogueFwdINS6_IJS8_SA_S9_EEENS6_IJNS7_ILi1EEESI_SI_EEESC_SE_Li256ELb0ELb1ELb1ELb0EEENS1_19SingleTileSchedulerILb0ELb1ELb1ELi128EEEEEEEEEvNT_6ParamsE,"aw",@nobits
	.sectionflags	@""
	.align	16


//--------------------- .nv.shared._ZN7cutlass13device_kernelIN5flash19enable_sm80_to_sm89INS1_16FlashAttnFwdSm80INS1_25CollectiveMainloopFwdSm80ILi8ELi1ELb0EN4cute5tupleIJNS5_1CILi128EEENS7_ILi64EEENS7_ILi256EEEEEELi256ENS_10bfloat16_tEfNS_4arch4Sm80ELb0ELb0ELb0ELb1ELb0ELb0ELb1ELb1EEENS1_21CollectiveEpilogueFwdINS6_IJS8_SA_S9_EEENS6_IJNS7_ILi1EEESI_SI_EEESC_SE_Li256ELb1ELb1ELb1ELb0EEENS1_36VarlenDynamicPersistentTileSchedulerILi128ELi64ELi256ELi256ELb1ELb1ELb0ELb0ELb1ELb1EEEEEEEEEvNT_6ParamsE --------------------------
	.section	.nv.shared._ZN7cutlass13device_kernelIN5flash19enable_sm80_to_sm89INS1_16FlashAttnFwdSm80INS1_25CollectiveMainloopFwdSm80ILi8ELi1ELb0EN4cute5tupleIJNS5_1CILi128EEENS7_ILi64EEENS7_ILi256EEEEEELi256ENS_10bfloat16_tEfNS_4arch4Sm80ELb0ELb0ELb0ELb1ELb0ELb0ELb1ELb1EEENS1_21CollectiveEpilogueFwdINS6_IJS8_SA_S9_EEENS6_IJNS7_ILi1EEESI_SI_EEESC_SE_Li256ELb1ELb1ELb1ELb0EEENS1_36VarlenDynamicPersistentTileSchedulerILi128ELi64ELi256ELi256ELb1ELb1ELb0ELb0ELb1ELb1EEEEEEEEEvNT_6ParamsE,"aw",@nobits
	.sectionflags	@""
	.align	16


//--------------------- .nv.shared._ZN7cutlass13device_kernelIN5flash19enable_sm80_to_sm89INS1_16FlashAttnFwdSm80INS1_25CollectiveMainloopFwdSm80ILi8ELi1ELb0EN4cute5tupleIJNS5_1CILi128EEENS7_ILi48EEENS7_ILi256EEEEEELi256ENS_10bfloat16_tEfNS_4arch4Sm80ELb0ELb0ELb0ELb1ELb0ELb1ELb1ELb1EEENS1_21CollectiveEpilogueFwdINS6_IJS8_SA_S9_EEENS6_IJNS7_ILi1EEESI_SI_EEESC_SE_Li256ELb1ELb1ELb1ELb0EEENS1_36VarlenDynamicPersistentTileSchedulerILi128ELi48ELi256ELi256ELb1ELb1ELb0ELb0ELb1ELb1EEEEEEEEEvNT_6ParamsE --------------------------
	.section	.nv.shared._ZN7cutlass13device_kernelIN5flash19enable_sm80_to_sm89INS1_16FlashAttnFwdSm80INS1_25CollectiveMainloopFwdSm80ILi8ELi1ELb0EN4cute5tupleIJNS5_1CILi128EEENS7_ILi48EEENS7_ILi256EEEEEELi256ENS_10bfloat16_tEfNS_4arch4Sm80ELb0ELb0ELb0ELb1ELb0ELb1ELb1ELb1EEENS1_21CollectiveEpilogueFwdINS6_IJS8_SA_S9_EEENS6_IJNS7_ILi1EEESI_SI_EEESC_SE_Li256ELb1ELb1ELb1ELb0EEENS1_36VarlenDynamicPersistentTileSchedulerILi128ELi48ELi256ELi256ELb1ELb1ELb0ELb0ELb1ELb1EEEEEEEEEvNT_6ParamsE,"aw",@nobits
	.sectionflags	@""
	.align	16


//--------------------- .nv.shared._ZN7cutlass13device_kernelIN5flash19enable_sm80_to_sm89INS1_16FlashAttnFwdSm80INS1_25CollectiveMainloopFwdSm80ILi8ELi1ELb0EN4cute5tupleIJNS5_1CILi128EEENS7_ILi64EEENS7_ILi256EEEEEELi256ENS_10bfloat16_tEfNS_4arch4Sm80ELb0ELb1ELb0ELb0ELb0ELb0ELb1ELb1EEENS1_21CollectiveEpilogueFwdINS6_IJS8_SA_S9_EEENS6_IJNS7_ILi1EEESI_SI_EEESC_SE_Li256ELb0ELb1ELb1ELb0EEENS1_19SingleTileSchedulerILb0ELb1ELb1ELi128EEEEEEEEEvNT_6ParamsE --------------------------
	.section	.nv.shared._ZN7cutlass13device_kernelIN5flash19enable_sm80_to_sm89INS1_16FlashAttnFwdSm80INS1_25CollectiveMainloopFwdSm80ILi8ELi1ELb0EN4cute5tupleIJNS5_1CILi128EEENS7_ILi64EEENS7_ILi256EEEEEELi256ENS_10bfloat16_tEfNS_4arch4Sm80ELb0ELb1ELb0ELb0ELb0ELb0ELb1ELb1EEENS1_21CollectiveEpilogueFwdINS6_IJS8_SA_S9_EEENS6_IJNS7_ILi1EEESI_SI_EEESC_SE_Li256ELb0ELb1ELb1ELb0EEENS1_19SingleTileSchedulerILb0ELb1ELb1ELi128EEEEEEEEEvNT_6ParamsE,"aw",@nobits
	.sectionflags	@""
	.align	16


//--------------------- .nv.shared._ZN7cutlass13device_kernelIN5flash19enable_sm80_to_sm89INS1_16FlashAttnFwdSm80INS1_25CollectiveMainloopFwdSm80ILi8ELi1ELb0EN4cute5tupleIJNS5_1CILi128EEENS7_ILi64EEENS7_ILi256EEEEEELi256ENS_10bfloat16_tEfNS_4arch4Sm80ELb0ELb1ELb0ELb1ELb0ELb0ELb1ELb1EEENS1_21CollectiveEpilogueFwdINS6_IJS8_SA_S9_EEENS6_IJNS7_ILi1EEESI_SI_EEESC_SE_Li256ELb1ELb1ELb1ELb0EEENS1_36VarlenDynamicPersistentTileSchedulerILi128ELi64ELi256ELi256ELb1ELb1ELb0ELb1ELb0ELb1EEEEEEEEEvNT_6ParamsE --------------------------
	.section	.nv.shared._ZN7cutlass13device_kernelIN5flash19enable_sm80_to_sm89INS1_16FlashAttnFwdSm80INS1_25CollectiveMainloopFwdSm80ILi8ELi1ELb0EN4cute5tupleIJNS5_1CILi128EEENS7_ILi64EEENS7_ILi256EEEEEELi256ENS_10bfloat16_tEfNS_4arch4Sm80ELb0ELb1ELb0ELb1ELb0ELb0ELb1ELb1EEENS1_21CollectiveEpilogueFwdINS6_IJS8_SA_S9_EEENS6_IJNS7_ILi1EEESI_SI_EEESC_SE_Li256ELb1ELb1ELb1ELb0EEENS1_36VarlenDynamicPersistentTileSchedulerILi128ELi64ELi256ELi256ELb1ELb1ELb0ELb1ELb0ELb1EEEEEEEEEvNT_6ParamsE,"aw",@nobits
	.sectionflags	@""
	.align	16


//--------------------- .nv.shared._ZN7cutlass13device_kernelIN5flash19enable_sm80_to_sm89INS1_16FlashAttnFwdSm80INS1_25CollectiveMainloopFwdSm80ILi8ELi1ELb0EN4cute5tupleIJNS5_1CILi128EEENS7_ILi48EEENS7_ILi256EEEEEELi256ENS_10bfloat16_tEfNS_4arch4Sm80ELb0ELb1ELb0ELb1ELb0ELb1ELb1ELb1EEENS1_21CollectiveEpilogueFwdINS6_IJS8_SA_S9_EEENS6_IJNS7_ILi1EEESI_SI_EEESC_SE_Li256ELb1ELb1ELb1ELb0EEENS1_36VarlenDynamicPersistentTileSchedulerILi128ELi48ELi256ELi256ELb1ELb1ELb0ELb1ELb0ELb1EEEEEEEEEvNT_6ParamsE --------------------------
	.section	.nv.shared._ZN7cutlass13device_kernelIN5flash19enable_sm80_to_sm89INS1_16FlashAttnFwdSm80INS1_25CollectiveMainloopFwdSm80ILi8ELi1ELb0EN4cute5tupleIJNS5_1CILi128EEENS7_ILi48EEENS7_ILi256EEEEEELi256ENS_10bfloat16_tEfNS_4arch4Sm80ELb0ELb1ELb0ELb1ELb0ELb1ELb1ELb1EEENS1_21CollectiveEpilogueFwdINS6_IJS8_SA_S9_EEENS6_IJNS7_ILi1EEESI_SI_EEESC_SE_Li256ELb1ELb1ELb1ELb0EEENS1_36VarlenDynamicPersistentTileSchedulerILi128ELi48ELi256ELi256ELb1ELb1ELb0ELb1ELb0ELb1EEEEEEEEEvNT_6ParamsE,"aw",@nobits
	.sectionflags	@""
	.align	16


//--------------------- .nv.shared._ZN7cutlass13device_kernelIN5flash19enable_sm80_to_sm89INS1_16FlashAttnFwdSm80INS1_25CollectiveMainloopFwdSm80ILi8ELi1ELb0EN4cute5tupleIJNS5_1CILi128EEENS7_ILi96EEENS7_ILi256EEEEEELi256ENS_10bfloat16_tEfNS_4arch4Sm80ELb1ELb0ELb0ELb0ELb0ELb0ELb1ELb1EEENS1_21CollectiveEpilogueFwdINS6_IJS8_SA_S9_EEENS6_IJNS7_ILi1EEESI_SI_EEESC_SE_Li256ELb0ELb1ELb1ELb0EEENS1_30DynamicPersistentTileSchedulerILi256ELi256ELb1ELb1ELb0EEEEEEEEEvNT_6ParamsE --------------------------
	.section	.nv.shared._ZN7cutlass13device_kernelIN5flash19enable_sm80_to_sm89INS1_16FlashAttnFwdSm80INS1_25CollectiveMainloopFwdSm80ILi8ELi1ELb0EN4cute5tupleIJNS5_1CILi128EEENS7_ILi96EEENS7_ILi256EEEEEELi256ENS_10bfloat16_tEfNS_4arch4Sm80ELb1ELb0ELb0ELb0ELb0ELb0ELb1ELb1EEENS1_21CollectiveEpilogueFwdINS6_IJS8_SA_S9_EEENS6_IJNS7_ILi1EEESI_SI_EEESC_SE_Li256ELb0ELb1ELb1ELb0EEENS1_30DynamicPersistentTileSchedulerILi256ELi256ELb1ELb1ELb0EEEEEEEEEvNT_6ParamsE,"aw",@nobits
	.sectionflags	@""
	.align	16


//--------------------- .nv.shared._ZN7cutlass13device_kernelIN5flash19enable_sm80_to_sm89INS1_16FlashAttnFwdSm80INS1_25CollectiveMainloopFwdSm80ILi8ELi1ELb0EN4cute5tupleIJNS5_1CILi128EEENS7_ILi64EEENS7_ILi256EEEEEELi256ENS_10bfloat16_tEfNS_4arch4Sm80ELb1ELb0ELb0ELb1ELb0ELb0ELb1ELb1EEENS1_21CollectiveEpilogueFwdINS6_IJS8_SA_S9_EEENS6_IJNS7_ILi1EEESI_SI_EEESC_SE_Li256ELb1ELb1ELb1ELb0EEENS1_36VarlenDynamicPersistentTileSchedulerILi128ELi64ELi256ELi256ELb1ELb1ELb0ELb1ELb1ELb1EEEEEEEEEvNT_6ParamsE --------------------------
	.section	.nv.shared._ZN7cutlass13device_kernelIN5flash19enable_sm80_to_sm89INS1_16FlashAttnFwdSm80INS1_25CollectiveMainloopFwdSm80ILi8ELi1ELb0EN4cute5tupleIJNS5_1CILi128EEENS7_ILi64EEENS7_ILi256EEEEEELi256ENS_10bfloat16_tEfNS_4arch4Sm80ELb1ELb0ELb0ELb1ELb0ELb0ELb1ELb1EEENS1_21CollectiveEpilogueFwdINS6_IJS8_SA_S9_EEENS6_IJNS7_ILi1EEESI_SI_EEESC_SE_Li256ELb1ELb1ELb1ELb0EEENS1_36VarlenDynamicPersistentTileSchedulerILi128ELi64ELi256ELi256ELb1ELb1ELb0ELb1ELb1ELb1EEEEEEEEEvNT_6ParamsE,"aw",@nobits
	.sectionflags	@""
	.align	16


//--------------------- .nv.shared._ZN7cutlass13device_kernelIN5flash19enable_sm80_to_sm89INS1_16FlashAttnFwdSm80INS1_25CollectiveMainloopFwdSm80ILi8ELi1ELb0EN4cute5tupleIJNS5_1CILi128EEENS7_ILi48EEENS7_ILi256EEEEEELi256ENS_10bfloat16_tEfNS_4arch4Sm80ELb1ELb0ELb0ELb1ELb0ELb1ELb1ELb1EEENS1_21CollectiveEpilogueFwdINS6_IJS8_SA_S9_EEENS6_IJNS7_ILi1EEESI_SI_EEESC_SE_Li256ELb1ELb1ELb1ELb0EEENS1_36VarlenDynamicPersistentTileSchedulerILi128ELi48ELi256ELi256ELb1ELb1ELb0ELb1ELb1ELb1EEEEEEEEEvNT_6ParamsE --------------------------
	.section	.nv.shared._ZN7cutlass13device_kernelIN5flash19enable_sm80_to_sm89INS1_16FlashAttnFwdSm80INS1_25CollectiveMainloopFwdSm80ILi8ELi1ELb0EN4cute5tupleIJNS5_1CILi128EEENS7_ILi48EEENS7_ILi256EEEEEELi256ENS_10bfloat16_tEfNS_4arch4Sm80ELb1ELb0ELb0ELb1ELb0ELb1ELb1ELb1EEENS1_21CollectiveEpilogueFwdINS6_IJS8_SA_S9_EEENS6_IJNS7_ILi1EEESI_SI_EEESC_SE_Li256ELb1ELb1ELb1ELb0EEENS1_36VarlenDynamicPersistentTileSchedulerILi128ELi48ELi256ELi256ELb1ELb1ELb0ELb1ELb1ELb1EEEEEEEEEvNT_6ParamsE,"aw",@nobits
	.sectionflags	@""
	.align	16
